	.target	sm_80

	.elftype	@"ET_EXEC"


//--------------------- .note.nv.tkinfo           --------------------------
	.section	.note.nv.tkinfo,"",@"SHT_NOTE"
	.sectionflags	@"SHF_NOTE_NV_TKINFO"
	.tkinfo
        /*0018*/ 	.word	0x00000002
        /*0030*/ 	.string	""
        /*0030*/ 	.string	"ptxas"
        /*0030*/ 	.string	"Cuda compilation tools, release 13.0, V13.0.88"
        /*0030*/ 	.string	"Build cuda_13.0.r13.0/compiler.36424714_0"
        /*0030*/ 	.string	"-arch sm_80 -m 64 "



//--------------------- .note.nv.cuinfo           --------------------------
	.section	.note.nv.cuinfo,"",@"SHT_NOTE"
	.sectionflags	@"SHF_NOTE_NV_CUINFO"
        /*0018*/ 	.short	0x0002
        /*001a*/ 	.short	0x0050
        /*001c*/ 	.short	0x0082
	.zero		2


//--------------------- .nv.info                  --------------------------
	.section	.nv.info,"",@"SHT_CUDA_INFO"
	.align	4


	//----- nvinfo : EIATTR_REGCOUNT
	.align		4
        /*0000*/ 	.byte	0x04, 0x2f
        /*0002*/ 	.short	(.L_12 - .L_11)
	.align		4
.L_11:
        /*0004*/ 	.word	index@(_ZN7cutlass13device_kernelIN5flash19enable_sm80_to_sm89INS1_16FlashAttnFwdSm80INS1_25CollectiveMainloopFwdSm80ILi8ELi2ELb0EN4cute5tupleIJNS5_1CILi128EEENS7_ILi64EEENS7_ILi192EEEEEELi192ENS_10bfloat16_tEfNS_4arch4Sm80ELb1ELb0ELb1ELb1ELb0ELb1ELb1ELb1EEENS1_21CollectiveEpilogueFwdINS6_IJS8_SA_S9_EEENS6_IJNS7_ILi1EEESI_SI_EEESC_SE_Li256ELb1ELb1ELb1ELb0EEENS1_36VarlenDynamicPersistentTileSchedulerILi128ELi64ELi256ELi256ELb1ELb1ELb0ELb1ELb1ELb1EEEEEEEEEvNT_6ParamsE)
        /*0008*/ 	.word	0x000000ff


	//----- nvinfo : EIATTR_FRAME_SIZE
	.align		4
.L_12:
        /*000c*/ 	.byte	0x04, 0x11
        /*000e*/ 	.short	(.L_14 - .L_13)
	.align		4
.L_13:
        /*0010*/ 	.word	index@($__internal_51_$__cuda_sm70_votesync_ballot)
        /*0014*/ 	.word	0x00000000


	//----- nvinfo : EIATTR_FRAME_SIZE
	.align		4
.L_14:
        /*0018*/ 	.byte	0x04, 0x11
        /*001a*/ 	.short	(.L_16 - .L_15)
	.align		4
.L_15:
        /*001c*/ 	.word	index@($__internal_50_$__cuda_sm70_shflsync_up_p)
        /*0020*/ 	.word	0x00000000


	//----- nvinfo : EIATTR_FRAME_SIZE
	.align		4
.L_16:
        /*0024*/ 	.byte	0x04, 0x11
        /*0026*/ 	.short	(.L_18 - .L_17)
	.align		4
.L_17:
        /*0028*/ 	.word	index@($__internal_49_$__cuda_sm70_shflsync_idx_p)
        /*002c*/ 	.word	0x00000000


	//----- nvinfo : EIATTR_FRAME_SIZE
	.align		4
.L_18:
        /*0030*/ 	.byte	0x04, 0x11
        /*0032*/ 	.short	(.L_20 - .L_19)
	.align		4
.L_19:
        /*0034*/ 	.word	index@($__internal_48_$__cuda_sm70_shflsync_bfly_p)
        /*0038*/ 	.word	0x00000000


	//----- nvinfo : EIATTR_FRAME_SIZE
	.align		4
.L_20:
        /*003c*/ 	.byte	0x04, 0x11
        /*003e*/ 	.short	(.L_22 - .L_21)
	.align		4
.L_21:
        /*0040*/ 	.word	index@(_ZN7cutlass13device_kernelIN5flash19enable_sm80_to_sm89INS1_16FlashAttnFwdSm80INS1_25CollectiveMainloopFwdSm80ILi8ELi2ELb0EN4cute5tupleIJNS5_1CILi128EEENS7_ILi64EEENS7_ILi192EEEEEELi192ENS_10bfloat16_tEfNS_4arch4Sm80ELb1ELb0ELb1ELb1ELb0ELb1ELb1ELb1EEENS1_21CollectiveEpilogueFwdINS6_IJS8_SA_S9_EEENS6_IJNS7_ILi1EEESI_SI_EEESC_SE_Li256ELb1ELb1ELb1ELb0EEENS1_36VarlenDynamicPersistentTileSchedulerILi128ELi64ELi256ELi256ELb1ELb1ELb0ELb1ELb1ELb1EEEEEEEEEvNT_6ParamsE)
        /*0044*/ 	.word	0x00000000


	//----- nvinfo : EIATTR_REGCOUNT
	.align		4
.L_22:
        /*0048*/ 	.byte	0x04, 0x2f
        /*004a*/ 	.short	(.L_24 - .L_23)
	.align		4
.L_23:
        /*004c*/ 	.word	index@(_ZN7cutlass13device_kernelIN5flash19enable_sm80_to_sm89INS1_16FlashAttnFwdSm80INS1_25CollectiveMainloopFwdSm80ILi8ELi2ELb0EN4cute5tupleIJNS5_1CILi128EEENS7_ILi64EEENS7_ILi192EEEEEELi192ENS_10bfloat16_tEfNS_4arch4Sm80ELb1ELb0ELb1ELb1ELb0ELb0ELb1ELb1EEENS1_21CollectiveEpilogueFwdINS6_IJS8_SA_S9_EEENS6_IJNS7_ILi1EEESI_SI_EEESC_SE_Li256ELb1ELb1ELb1ELb0EEENS1_36VarlenDynamicPersistentTileSchedulerILi128ELi64ELi256ELi256ELb1ELb1ELb0ELb1ELb1ELb1EEEEEEEEEvNT_6ParamsE)
        /*0050*/ 	.word	0x000000ff


	//----- nvinfo : EIATTR_FRAME_SIZE
	.align		4
.L_24:
        /*0054*/ 	.byte	0x04, 0x11
        /*0056*/ 	.short	(.L_26 - .L_25)
	.align		4
.L_25:
        /*0058*/ 	.word	index@($__internal_47_$__cuda_sm70_votesync_ballot)
        /*005c*/ 	.word	0x00000000


	//----- nvinfo : EIATTR_FRAME_SIZE
	.align		4
.L_26:
        /*0060*/ 	.byte	0x04, 0x11
        /*0062*/ 	.short	(.L_28 - .L_27)
	.align		4
.L_27:
        /*0064*/ 	.word	index@($__internal_46_$__cuda_sm70_shflsync_up_p)
        /*0068*/ 	.word	0x00000000


	//----- nvinfo : EIATTR_FRAME_SIZE
	.align		4
.L_28:
        /*006c*/ 	.byte	0x04, 0x11
        /*006e*/ 	.short	(.L_30 - .L_29)
	.align		4
.L_29:
        /*0070*/ 	.word	index@($__internal_45_$__cuda_sm70_shflsync_idx_p)
        /*0074*/ 	.word	0x00000000


	//----- nvinfo : EIATTR_FRAME_SIZE
	.align		4
.L_30:
        /*0078*/ 	.byte	0x04, 0x11
        /*007a*/ 	.short	(.L_32 - .L_31)
	.align		4
.L_31:
        /*007c*/ 	.word	index@($__internal_44_$__cuda_sm70_shflsync_bfly_p)
        /*0080*/ 	.word	0x00000000


	//----- nvinfo : EIATTR_FRAME_SIZE
	.align		4
.L_32:
        /*0084*/ 	.byte	0x04, 0x11
        /*0086*/ 	.short	(.L_34 - .L_33)
	.align		4
.L_33:
        /*0088*/ 	.word	index@(_ZN7cutlass13device_kernelIN5flash19enable_sm80_to_sm89INS1_16FlashAttnFwdSm80INS1_25CollectiveMainloopFwdSm80ILi8ELi2ELb0EN4cute5tupleIJNS5_1CILi128EEENS7_ILi64EEENS7_ILi192EEEEEELi192ENS_10bfloat16_tEfNS_4arch4Sm80ELb1ELb0ELb1ELb1ELb0ELb0ELb1ELb1EEENS1_21CollectiveEpilogueFwdINS6_IJS8_SA_S9_EEENS6_IJNS7_ILi1EEESI_SI_EEESC_SE_Li256ELb1ELb1ELb1ELb0EEENS1_36VarlenDynamicPersistentTileSchedulerILi128ELi64ELi256ELi256ELb1ELb1ELb0ELb1ELb1ELb1EEEEEEEEEvNT_6ParamsE)
        /*008c*/ 	.word	0x00000000


	//----- nvinfo : EIATTR_REGCOUNT
	.align		4
.L_34:
        /*0090*/ 	.byte	0x04, 0x2f
        /*0092*/ 	.short	(.L_36 - .L_35)
	.align		4
.L_35:
        /*0094*/ 	.word	index@(_ZN7cutlass13device_kernelIN5flash19enable_sm80_to_sm89INS1_16FlashAttnFwdSm80INS1_25CollectiveMainloopFwdSm80ILi8ELi2ELb1EN4cute5tupleIJNS5_1CILi128EEENS7_ILi96EEENS7_ILi192EEEEEELi192ENS_10bfloat16_tEfNS_4arch4Sm80ELb1ELb0ELb1ELb0ELb0ELb0ELb1ELb1EEENS1_21CollectiveEpilogueFwdINS6_IJS8_SA_S9_EEENS6_IJNS7_ILi1EEESI_SI_EEESC_SE_Li256ELb0ELb1ELb1ELb0EEENS1_30DynamicPersistentTileSchedulerILi256ELi256ELb1ELb1ELb0EEEEEEEEEvNT_6ParamsE)
        /*0098*/ 	.word	0x000000ff


	//----- nvinfo : EIATTR_FRAME_SIZE
	.align		4
.L_36:
        /*009c*/ 	.byte	0x04, 0x11
        /*009e*/ 	.short	(.L_38 - .L_37)
	.align		4
.L_37:
        /*00a0*/ 	.word	index@($__internal_43_$__cuda_sm70_shflsync_idx_p)
        /*00a4*/ 	.word	0x00000000


	//----- nvinfo : EIATTR_FRAME_SIZE
	.align		4
.L_38:
        /*00a8*/ 	.byte	0x04, 0x11
        /*00aa*/ 	.short	(.L_40 - .L_39)
	.align		4
.L_39:
        /*00ac*/ 	.word	index@($__internal_42_$__cuda_sm70_shflsync_bfly_p)
        /*00b0*/ 	.word	0x00000000


	//----- nvinfo : EIATTR_FRAME_SIZE
	.align		4
.L_40:
        /*00b4*/ 	.byte	0x04, 0x11
        /*00b6*/ 	.short	(.L_42 - .L_41)
	.align		4
.L_41:
        /*00b8*/ 	.word	index@(_ZN7cutlass13device_kernelIN5flash19enable_sm80_to_sm89INS1_16FlashAttnFwdSm80INS1_25CollectiveMainloopFwdSm80ILi8ELi2ELb1EN4cute5tupleIJNS5_1CILi128EEENS7_ILi96EEENS7_ILi192EEEEEELi192ENS_10bfloat16_tEfNS_4arch4Sm80ELb1ELb0ELb1ELb0ELb0ELb0ELb1ELb1EEENS1_21CollectiveEpilogueFwdINS6_IJS8_SA_S9_EEENS6_IJNS7_ILi1EEESI_SI_EEESC_SE_Li256ELb0ELb1ELb1ELb0EEENS1_30DynamicPersistentTileSchedulerILi256ELi256ELb1ELb1ELb0EEEEEEEEEvNT_6ParamsE)
        /*00bc*/ 	.word	0x00000088


	//----- nvinfo : EIATTR_REGCOUNT
	.align		4
.L_42:
        /*00c0*/ 	.byte	0x04, 0x2f
        /*00c2*/ 	.short	(.L_44 - .L_43)
	.align		4
.L_43:
        /*00c4*/ 	.word	index@(_ZN7cutlass13device_kernelIN5flash19enable_sm80_to_sm89INS1_16FlashAttnFwdSm80INS1_25CollectiveMainloopFwdSm80ILi8ELi2ELb0EN4cute5tupleIJNS5_1CILi128EEENS7_ILi64EEENS7_ILi192EEEEEELi192ENS_10bfloat16_tEfNS_4arch4Sm80ELb0ELb1ELb1ELb1ELb0ELb1ELb1ELb1EEENS1_21CollectiveEpilogueFwdINS6_IJS8_SA_S9_EEENS6_IJNS7_ILi1EEESI_SI_EEESC_SE_Li256ELb1ELb1ELb1ELb0EEENS1_36VarlenDynamicPersistentTileSchedulerILi128ELi64ELi256ELi256ELb1ELb1ELb0ELb1ELb0ELb1EEEEEEEEEvNT_6ParamsE)
        /*00c8*/ 	.word	0x000000ff


	//----- nvinfo : EIATTR_FRAME_SIZE
	.align		4
.L_44:
        /*00cc*/ 	.byte	0x04, 0x11
        /*00ce*/ 	.short	(.L_46 - .L_45)
	.align		4
.L_45:
        /*00d0*/ 	.word	index@($__internal_41_$__cuda_sm70_votesync_ballot)
        /*00d4*/ 	.word	0x00000000


	//----- nvinfo : EIATTR_FRAME_SIZE
	.align		4
.L_46:
        /*00d8*/ 	.byte	0x04, 0x11
        /*00da*/ 	.short	(.L_48 - .L_47)
	.align		4
.L_47:
        /*00dc*/ 	.word	index@($__internal_40_$__cuda_sm70_shflsync_up_p)
        /*00e0*/ 	.word	0x00000000


	//----- nvinfo : EIATTR_FRAME_SIZE
	.align		4
.L_48:
        /*00e4*/ 	.byte	0x04, 0x11
        /*00e6*/ 	.short	(.L_50 - .L_49)
	.align		4
.L_49:
        /*00e8*/ 	.word	index@($__internal_39_$__cuda_sm70_shflsync_idx_p)
        /*00ec*/ 	.word	0x00000000


	//----- nvinfo : EIATTR_FRAME_SIZE
	.align		4
.L_50:
        /*00f0*/ 	.byte	0x04, 0x11
        /*00f2*/ 	.short	(.L_52 - .L_51)
	.align		4
.L_51:
        /*00f4*/ 	.word	index@($__internal_38_$__cuda_sm70_shflsync_bfly_p)
        /*00f8*/ 	.word	0x00000000


	//----- nvinfo : EIATTR_FRAME_SIZE
	.align		4
.L_52:
        /*00fc*/ 	.byte	0x04, 0x11
        /*00fe*/ 	.short	(.L_54 - .L_53)
	.align		4
.L_53:
        /*0100*/ 	.word	index@($_ZN7cutlass13device_kernelIN5flash19enable_sm80_to_sm89INS1_16FlashAttnFwdSm80INS1_25CollectiveMainloopFwdSm80ILi8ELi2ELb0EN4cute5tupleIJNS5_1CILi128EEENS7_ILi64EEENS7_ILi192EEEEEELi192ENS_10bfloat16_tEfNS_4arch4Sm80ELb0ELb1ELb1ELb1ELb0ELb1ELb1ELb1EEENS1_21CollectiveEpilogueFwdINS6_IJS8_SA_S9_EEENS6_IJNS7_ILi1EEESI_SI_EEESC_SE_Li256ELb1ELb1ELb1ELb0EEENS1_36VarlenDynamicPersistentTileSchedulerILi128ELi64ELi256ELi256ELb1ELb1ELb0ELb1ELb0ELb1EEEEEEEEEvNT_6ParamsE$_ZZN5flash25CollectiveMainloopFwdSm80ILi8ELi2ELb0EN4cute5tupleIJNS1_1CILi128EEENS3_ILi64EEENS3_ILi192EEEEEELi192EN7cutlass10bfloat16_tEfNS8_4arch4Sm80ELb0ELb1ELb1ELb1ELb0ELb1ELb1ELb1EE3mmaINS_16FlashAttnFwdSm80ISC_NS_21CollectiveEpilogueFwdINS2_IJS4_S6_S5_EEENS2_IJNS3_ILi1EEESH_SH_EEES9_SB_Li256ELb1ELb1ELb1ELb0EEENS_36VarlenDynamicPersistentTileSchedulerILi128ELi64ELi256ELi256ELb1ELb1ELb0ELb1ELb0ELb1EEEE13SharedStorageENS1_6TensorINS1_11ArrayEngineIfLm96EEENS1_6LayoutINS2_IJNS2_IJNS3_ILi2EEESS_EEESH_NS3_ILi24EEEEEENS2_IJNS2_IJSH_SS_EEENS3_ILi0EEENS3_ILi4EEEEEEEEEENS_7SoftmaxILi2ELi0EEEEEbRKNSC_6ParamsERT0_RT1_iRKNS_16SeqlenInfoQKNewKILb1ELb1EEENS2_IJiiiiEEERT_ENKUlvE_clEv)
        /*0104*/ 	.word	0x00000000


	//----- nvinfo : EIATTR_FRAME_SIZE
	.align		4
.L_54:
        /*0108*/ 	.byte	0x04, 0x11
        /*010a*/ 	.short	(.L_56 - .L_55)
	.align		4
.L_55:
        /*010c*/ 	.word	index@(_ZN7cutlass13device_kernelIN5flash19enable_sm80_to_sm89INS1_16FlashAttnFwdSm80INS1_25CollectiveMainloopFwdSm80ILi8ELi2ELb0EN4cute5tupleIJNS5_1CILi128EEENS7_ILi64EEENS7_ILi192EEEEEELi192ENS_10bfloat16_tEfNS_4arch4Sm80ELb0ELb1ELb1ELb1ELb0ELb1ELb1ELb1EEENS1_21CollectiveEpilogueFwdINS6_IJS8_SA_S9_EEENS6_IJNS7_ILi1EEESI_SI_EEESC_SE_Li256ELb1ELb1ELb1ELb0EEENS1_36VarlenDynamicPersistentTileSchedulerILi128ELi64ELi256ELi256ELb1ELb1ELb0ELb1ELb0ELb1EEEEEEEEEvNT_6ParamsE)
        /*0110*/ 	.word	0x000000a0


	//----- nvinfo : EIATTR_REGCOUNT
	.align		4
.L_56:
        /*0114*/ 	.byte	0x04, 0x2f
        /*0116*/ 	.short	(.L_58 - .L_57)
	.align		4
.L_57:
        /*0118*/ 	.word	index@(_ZN7cutlass13device_kernelIN5flash19enable_sm80_to_sm89INS1_16FlashAttnFwdSm80INS1_25CollectiveMainloopFwdSm80ILi8ELi2ELb0EN4cute5tupleIJNS5_1CILi128EEENS7_ILi64EEENS7_ILi192EEEEEELi192ENS_10bfloat16_tEfNS_4arch4Sm80ELb0ELb1ELb1ELb1ELb0ELb0ELb1ELb1EEENS1_21CollectiveEpilogueFwdINS6_IJS8_SA_S9_EEENS6_IJNS7_ILi1EEESI_SI_EEESC_SE_Li256ELb1ELb1ELb1ELb0EEENS1_36VarlenDynamicPersistentTileSchedulerILi128ELi64ELi256ELi256ELb1ELb1ELb0ELb1ELb0ELb1EEEEEEEEEvNT_6ParamsE)
        /*011c*/ 	.word	0x000000ff


	//----- nvinfo : EIATTR_FRAME_SIZE
	.align		4
.L_58:
        /*0120*/ 	.byte	0x04, 0x11
        /*0122*/ 	.short	(.L_60 - .L_59)
	.align		4
.L_59:
        /*0124*/ 	.word	index@($__internal_37_$__cuda_sm70_votesync_ballot)
        /*0128*/ 	.word	0x00000000


	//----- nvinfo : EIATTR_FRAME_SIZE
	.align		4
.L_60:
        /*012c*/ 	.byte	0x04, 0x11
        /*012e*/ 	.short	(.L_62 - .L_61)
	.align		4
.L_61:
        /*0130*/ 	.word	index@($__internal_36_$__cuda_sm70_shflsync_up_p)
        /*0134*/ 	.word	0x00000000


	//----- nvinfo : EIATTR_FRAME_SIZE
	.align		4
.L_62:
        /*0138*/ 	.byte	0x04, 0x11
        /*013a*/ 	.short	(.L_64 - .L_63)
	.align		4
.L_63:
        /*013c*/ 	.word	index@($__internal_35_$__cuda_sm70_shflsync_idx_p)
        /*0140*/ 	.word	0x00000000


	//----- nvinfo : EIATTR_FRAME_SIZE
	.align		4
.L_64:
        /*0144*/ 	.byte	0x04, 0x11
        /*0146*/ 	.short	(.L_66 - .L_65)
	.align		4
.L_65:
        /*0148*/ 	.word	index@($__internal_34_$__cuda_sm70_shflsync_bfly_p)
        /*014c*/ 	.word	0x00000000


	//----- nvinfo : EIATTR_FRAME_SIZE
	.align		4
.L_66:
        /*0150*/ 	.byte	0x04, 0x11
        /*0152*/ 	.short	(.L_68 - .L_67)
	.align		4
.L_67:
        /*0154*/ 	.word	index@(_ZN7cutlass13device_kernelIN5flash19enable_sm80_to_sm89INS1_16FlashAttnFwdSm80INS1_25CollectiveMainloopFwdSm80ILi8ELi2ELb0EN4cute5tupleIJNS5_1CILi128EEENS7_ILi64EEENS7_ILi192EEEEEELi192ENS_10bfloat16_tEfNS_4arch4Sm80ELb0ELb1ELb1ELb1ELb0ELb0ELb1ELb1EEENS1_21CollectiveEpilogueFwdINS6_IJS8_SA_S9_EEENS6_IJNS7_ILi1EEESI_SI_EEESC_SE_Li256ELb1ELb1ELb1ELb0EEENS1_36VarlenDynamicPersistentTileSchedulerILi128ELi64ELi256ELi256ELb1ELb1ELb0ELb1ELb0ELb1EEEEEEEEEvNT_6ParamsE)
        /*0158*/ 	.word	0x00000038


	//----- nvinfo : EIATTR_REGCOUNT
	.align		4
.L_68:
        /*015c*/ 	.byte	0x04, 0x2f
        /*015e*/ 	.short	(.L_70 - .L_69)
	.align		4
.L_69:
        /*0160*/ 	.word	index@(_ZN7cutlass13device_kernelIN5flash19enable_sm80_to_sm89INS1_16FlashAttnFwdSm80INS1_25CollectiveMainloopFwdSm80ILi8ELi2ELb0EN4cute5tupleIJNS5_1CILi128EEENS7_ILi64EEENS7_ILi192EEEEEELi192ENS_10bfloat16_tEfNS_4arch4Sm80ELb0ELb1ELb1ELb0ELb0ELb0ELb1ELb1EEENS1_21CollectiveEpilogueFwdINS6_IJS8_SA_S9_EEENS6_IJNS7_ILi1EEESI_SI_EEESC_SE_Li256ELb0ELb1ELb1ELb0EEENS1_19SingleTileSchedulerILb0ELb1ELb1ELi128EEEEEEEEEvNT_6ParamsE)
        /*0164*/ 	.word	0x000000f4


	//----- nvinfo : EIATTR_FRAME_SIZE
	.align		4
.L_70:
        /*0168*/ 	.byte	0x04, 0x11
        /*016a*/ 	.short	(.L_72 - .L_71)
	.align		4
.L_71:
        /*016c*/ 	.word	index@(_ZN7cutlass13device_kernelIN5flash19enable_sm80_to_sm89INS1_16FlashAttnFwdSm80INS1_25CollectiveMainloopFwdSm80ILi8ELi2ELb0EN4cute5tupleIJNS5_1CILi128EEENS7_ILi64EEENS7_ILi192EEEEEELi192ENS_10bfloat16_tEfNS_4arch4Sm80ELb0ELb1ELb1ELb0ELb0ELb0ELb1ELb1EEENS1_21CollectiveEpilogueFwdINS6_IJS8_SA_S9_EEENS6_IJNS7_ILi1EEESI_SI_EEESC_SE_Li256ELb0ELb1ELb1ELb0EEENS1_19SingleTileSchedulerILb0ELb1ELb1ELi128EEEEEEEEEvNT_6ParamsE)
        /*0170*/ 	.word	0x00000000


	//----- nvinfo : EIATTR_REGCOUNT
	.align		4
.L_72:
        /*0174*/ 	.byte	0x04, 0x2f
        /*0176*/ 	.short	(.L_74 - .L_73)
	.align		4
.L_73:
        /*0178*/ 	.word	index@(_ZN7cutlass13device_kernelIN5flash19enable_sm80_to_sm89INS1_16FlashAttnFwdSm80INS1_25CollectiveMainloopFwdSm80ILi8ELi2ELb0EN4cute5tupleIJNS5_1CILi128EEENS7_ILi64EEENS7_ILi192EEEEEELi192ENS_10bfloat16_tEfNS_4arch4Sm80ELb0ELb0ELb1ELb1ELb0ELb1ELb1ELb1EEENS1_21CollectiveEpilogueFwdINS6_IJS8_SA_S9_EEENS6_IJNS7_ILi1EEESI_SI_EEESC_SE_Li256ELb1ELb1ELb1ELb0EEENS1_36VarlenDynamicPersistentTileSchedulerILi128ELi64ELi256ELi256ELb1ELb1ELb0ELb0ELb1ELb1EEEEEEEEEvNT_6ParamsE)
        /*017c*/ 	.word	0x000000fc


	//----- nvinfo : EIATTR_FRAME_SIZE
	.align		4
.L_74:
        /*0180*/ 	.byte	0x04, 0x11
        /*0182*/ 	.short	(.L_76 - .L_75)
	.align		4
.L_75:
        /*0184*/ 	.word	index@($__internal_33_$__cuda_sm70_votesync_ballot)
        /*0188*/ 	.word	0x00000000


	//----- nvinfo : EIATTR_FRAME_SIZE
	.align		4
.L_76:
        /*018c*/ 	.byte	0x04, 0x11
        /*018e*/ 	.short	(.L_78 - .L_77)
	.align		4
.L_77:
        /*0190*/ 	.word	index@($__internal_32_$__cuda_sm70_shflsync_up_p)
        /*0194*/ 	.word	0x00000000


	//----- nvinfo : EIATTR_FRAME_SIZE
	.align		4
.L_78:
        /*0198*/ 	.byte	0x04, 0x11
        /*019a*/ 	.short	(.L_80 - .L_79)
	.align		4
.L_79:
        /*019c*/ 	.word	index@($__internal_31_$__cuda_sm70_shflsync_idx_p)
        /*01a0*/ 	.word	0x00000000


	//----- nvinfo : EIATTR_FRAME_SIZE
	.align		4
.L_80:
        /*01a4*/ 	.byte	0x04, 0x11
        /*01a6*/ 	.short	(.L_82 - .L_81)
	.align		4
.L_81:
        /*01a8*/ 	.word	index@($__internal_30_$__cuda_sm70_shflsync_bfly_p)
        /*01ac*/ 	.word	0x00000000


	//----- nvinfo : EIATTR_FRAME_SIZE
	.align		4
.L_82:
        /*01b0*/ 	.byte	0x04, 0x11
        /*01b2*/ 	.short	(.L_84 - .L_83)
	.align		4
.L_83:
        /*01b4*/ 	.word	index@(_ZN7cutlass13device_kernelIN5flash19enable_sm80_to_sm89INS1_16FlashAttnFwdSm80INS1_25CollectiveMainloopFwdSm80ILi8ELi2ELb0EN4cute5tupleIJNS5_1CILi128EEENS7_ILi64EEENS7_ILi192EEEEEELi192ENS_10bfloat16_tEfNS_4arch4Sm80ELb0ELb0ELb1ELb1ELb0ELb1ELb1ELb1EEENS1_21CollectiveEpilogueFwdINS6_IJS8_SA_S9_EEENS6_IJNS7_ILi1EEESI_SI_EEESC_SE_Li256ELb1ELb1ELb1ELb0EEENS1_36VarlenDynamicPersistentTileSchedulerILi128ELi64ELi256ELi256ELb1ELb1ELb0ELb0ELb1ELb1EEEEEEEEEvNT_6ParamsE)
        /*01b8*/ 	.word	0x00000000


	//----- nvinfo : EIATTR_REGCOUNT
	.align		4
.L_84:
        /*01bc*/ 	.byte	0x04, 0x2f
        /*01be*/ 	.short	(.L_86 - .L_85)
	.align		4
.L_85:
        /*01c0*/ 	.word	index@(_ZN7cutlass13device_kernelIN5flash19enable_sm80_to_sm89INS1_16FlashAttnFwdSm80INS1_25CollectiveMainloopFwdSm80ILi8ELi2ELb0EN4cute5tupleIJNS5_1CILi128EEENS7_ILi64EEENS7_ILi192EEEEEELi192ENS_10bfloat16_tEfNS_4arch4Sm80ELb0ELb0ELb1ELb1ELb0ELb0ELb1ELb1EEENS1_21CollectiveEpilogueFwdINS6_IJS8_SA_S9_EEENS6_IJNS7_ILi1EEESI_SI_EEESC_SE_Li256ELb1ELb1ELb1ELb0EEENS1_36VarlenDynamicPersistentTileSchedulerILi128ELi64ELi256ELi256ELb1ELb1ELb0ELb0ELb1ELb1EEEEEEEEEvNT_6ParamsE)
        /*01c4*/ 	.word	0x000000ff


	//----- nvinfo : EIATTR_FRAME_SIZE
	.align		4
.L_86:
        /*01c8*/ 	.byte	0x04, 0x11
        /*01ca*/ 	.short	(.L_88 - .L_87)
	.align		4
.L_87:
        /*01cc*/ 	.word	index@($__internal_29_$__cuda_sm70_votesync_ballot)
        /*01d0*/ 	.word	0x00000000


	//----- nvinfo : EIATTR_FRAME_SIZE
	.align		4
.L_88:
        /*01d4*/ 	.byte	0x04, 0x11
        /*01d6*/ 	.short	(.L_90 - .L_89)
	.align		4
.L_89:
        /*01d8*/ 	.word	index@($__internal_28_$__cuda_sm70_shflsync_up_p)
        /*01dc*/ 	.word	0x00000000


	//----- nvinfo : EIATTR_FRAME_SIZE
	.align		4
.L_90:
        /*01e0*/ 	.byte	0x04, 0x11
        /*01e2*/ 	.short	(.L_92 - .L_91)
	.align		4
.L_91:
        /*01e4*/ 	.word	index@($__internal_27_$__cuda_sm70_shflsync_idx_p)
        /*01e8*/ 	.word	0x00000000


	//----- nvinfo : EIATTR_FRAME_SIZE
	.align		4
.L_92:
        /*01ec*/ 	.byte	0x04, 0x11
        /*01ee*/ 	.short	(.L_94 - .L_93)
	.align		4
.L_93:
        /*01f0*/ 	.word	index@($__internal_26_$__cuda_sm70_shflsync_bfly_p)
        /*01f4*/ 	.word	0x00000000


	//----- nvinfo : EIATTR_FRAME_SIZE
	.align		4
.L_94:
        /*01f8*/ 	.byte	0x04, 0x11
        /*01fa*/ 	.short	(.L_96 - .L_95)
	.align		4
.L_95:
        /*01fc*/ 	.word	index@(_ZN7cutlass13device_kernelIN5flash19enable_sm80_to_sm89INS1_16FlashAttnFwdSm80INS1_25CollectiveMainloopFwdSm80ILi8ELi2ELb0EN4cute5tupleIJNS5_1CILi128EEENS7_ILi64EEENS7_ILi192EEEEEELi192ENS_10bfloat16_tEfNS_4arch4Sm80ELb0ELb0ELb1ELb1ELb0ELb0ELb1ELb1EEENS1_21CollectiveEpilogueFwdINS6_IJS8_SA_S9_EEENS6_IJNS7_ILi1EEESI_SI_EEESC_SE_Li256ELb1ELb1ELb1ELb0EEENS1_36VarlenDynamicPersistentTileSchedulerILi128ELi64ELi256ELi256ELb1ELb1ELb0ELb0ELb1ELb1EEEEEEEEEvNT_6ParamsE)
        /*0200*/ 	.word	0x00000038


	//----- nvinfo : EIATTR_REGCOUNT
	.align		4
.L_96:
        /*0204*/ 	.byte	0x04, 0x2f
        /*0206*/ 	.short	(.L_98 - .L_97)
	.align		4
.L_97:
        /*0208*/ 	.word	index@(_ZN7cutlass13device_kernelIN5flash19enable_sm80_to_sm89INS1_16FlashAttnFwdSm80INS1_25CollectiveMainloopFwdSm80ILi8ELi2ELb1EN4cute5tupleIJNS5_1CILi128EEENS7_ILi96EEENS7_ILi192EEEEEELi192ENS_10bfloat16_tEfNS_4arch4Sm80ELb0ELb0ELb1ELb0ELb0ELb0ELb1ELb1EEENS1_21CollectiveEpilogueFwdINS6_IJS8_SA_S9_EEENS6_IJNS7_ILi1EEESI_SI_EEESC_SE_Li256ELb0ELb1ELb1ELb0EEENS1_19SingleTileSchedulerILb0ELb1ELb1ELi128EEEEEEEEEvNT_6ParamsE)
        /*020c*/ 	.word	0x000000ff


	//----- nvinfo : EIATTR_FRAME_SIZE
	.align		4
.L_98:
        /*0210*/ 	.byte	0x04, 0x11
        /*0212*/ 	.short	(.L_100 - .L_99)
	.align		4
.L_99:
        /*0214*/ 	.word	index@(_ZN7cutlass13device_kernelIN5flash19enable_sm80_to_sm89INS1_16FlashAttnFwdSm80INS1_25CollectiveMainloopFwdSm80ILi8ELi2ELb1EN4cute5tupleIJNS5_1CILi128EEENS7_ILi96EEENS7_ILi192EEEEEELi192ENS_10bfloat16_tEfNS_4arch4Sm80ELb0ELb0ELb1ELb0ELb0ELb0ELb1ELb1EEENS1_21CollectiveEpilogueFwdINS6_IJS8_SA_S9_EEENS6_IJNS7_ILi1EEESI_SI_EEESC_SE_Li256ELb0ELb1ELb1ELb0EEENS1_19SingleTileSchedulerILb0ELb1ELb1ELi128EEEEEEEEEvNT_6ParamsE)
        /*0218*/ 	.word	0x00000038


	//----- nvinfo : EIATTR_REGCOUNT
	.align		4
.L_100:
        /*021c*/ 	.byte	0x04, 0x2f
        /*021e*/ 	.short	(.L_102 - .L_101)
	.align		4
.L_101:
        /*0220*/ 	.word	index@(_ZN7cutlass13device_kernelIN5flash19enable_sm80_to_sm89INS1_16FlashAttnFwdSm80INS1_25CollectiveMainloopFwdSm80ILi8ELi1ELb0EN4cute5tupleIJNS5_1CILi128EEENS7_ILi64EEENS7_ILi192EEEEEELi192ENS_10bfloat16_tEfNS_4arch4Sm80ELb1ELb0ELb1ELb1ELb0ELb1ELb1ELb1EEENS1_21CollectiveEpilogueFwdINS6_IJS8_SA_S9_EEENS6_IJNS7_ILi1EEESI_SI_EEESC_SE_Li256ELb1ELb1ELb1ELb0EEENS1_36VarlenDynamicPersistentTileSchedulerILi128ELi64ELi256ELi256ELb1ELb1ELb0ELb1ELb1ELb1EEEEEEEEEvNT_6ParamsE)
        /*0224*/ 	.word	0x000000ff


	//----- nvinfo : EIATTR_FRAME_SIZE
	.align		4
.L_102:
        /*0228*/ 	.byte	0x04, 0x11
        /*022a*/ 	.short	(.L_104 - .L_103)
	.align		4
.L_103:
        /*022c*/ 	.word	index@($__internal_25_$__cuda_sm70_votesync_ballot)
        /*0230*/ 	.word	0x00000000


	//----- nvinfo : EIATTR_FRAME_SIZE
	.align		4
.L_104:
        /*0234*/ 	.byte	0x04, 0x11
        /*0236*/ 	.short	(.L_106 - .L_105)
	.align		4
.L_105:
        /*0238*/ 	.word	index@($__internal_24_$__cuda_sm70_shflsync_up_p)
        /*023c*/ 	.word	0x00000000


	//----- nvinfo : EIATTR_FRAME_SIZE
	.align		4
.L_106:
        /*0240*/ 	.byte	0x04, 0x11
        /*0242*/ 	.short	(.L_108 - .L_107)
	.align		4
.L_107:
        /*0244*/ 	.word	index@($__internal_23_$__cuda_sm70_shflsync_idx_p)
        /*0248*/ 	.word	0x00000000


	//----- nvinfo : EIATTR_FRAME_SIZE
	.align		4
.L_108:
        /*024c*/ 	.byte	0x04, 0x11
        /*024e*/ 	.short	(.L_110 - .L_109)
	.align		4
.L_109:
        /*0250*/ 	.word	index@($__internal_22_$__cuda_sm70_shflsync_bfly_p)
        /*0254*/ 	.word	0x00000000


	//----- nvinfo : EIATTR_FRAME_SIZE
	.align		4
.L_110:
        /*0258*/ 	.byte	0x04, 0x11
        /*025a*/ 	.short	(.L_112 - .L_111)
	.align		4
.L_111:
        /*025c*/ 	.word	index@(_ZN7cutlass13device_kernelIN5flash19enable_sm80_to_sm89INS1_16FlashAttnFwdSm80INS1_25CollectiveMainloopFwdSm80ILi8ELi1ELb0EN4cute5tupleIJNS5_1CILi128EEENS7_ILi64EEENS7_ILi192EEEEEELi192ENS_10bfloat16_tEfNS_4arch4Sm80ELb1ELb0ELb1ELb1ELb0ELb1ELb1ELb1EEENS1_21CollectiveEpilogueFwdINS6_IJS8_SA_S9_EEENS6_IJNS7_ILi1EEESI_SI_EEESC_SE_Li256ELb1ELb1ELb1ELb0EEENS1_36VarlenDynamicPersistentTileSchedulerILi128ELi64ELi256ELi256ELb1ELb1ELb0ELb1ELb1ELb1EEEEEEEEEvNT_6ParamsE)
        /*0260*/ 	.word	0x00000050


	//----- nvinfo : EIATTR_REGCOUNT
	.align		4
.L_112:
        /*0264*/ 	.byte	0x04, 0x2f
        /*0266*/ 	.short	(.L_114 - .L_113)
	.align		4
.L_113:
        /*0268*/ 	.word	index@(_ZN7cutlass13device_kernelIN5flash19enable_sm80_to_sm89INS1_16FlashAttnFwdSm80INS1_25CollectiveMainloopFwdSm80ILi8ELi1ELb0EN4cute5tupleIJNS5_1CILi128EEENS7_ILi64EEENS7_ILi192EEEEEELi192ENS_10bfloat16_tEfNS_4arch4Sm80ELb1ELb0ELb1ELb1ELb0ELb0ELb1ELb1EEENS1_21CollectiveEpilogueFwdINS6_IJS8_SA_S9_EEENS6_IJNS7_ILi1EEESI_SI_EEESC_SE_Li256ELb1ELb1ELb1ELb0EEENS1_36VarlenDynamicPersistentTileSchedulerILi128ELi64ELi256ELi256ELb1ELb1ELb0ELb1ELb1ELb1EEEEEEEEEvNT_6ParamsE)
        /*026c*/ 	.word	0x000000ff


	//----- nvinfo : EIATTR_FRAME_SIZE
	.align		4
.L_114:
        /*0270*/ 	.byte	0x04, 0x11
        /*0272*/ 	.short	(.L_116 - .L_115)
	.align		4
.L_115:
        /*0274*/ 	.word	index@($__internal_21_$__cuda_sm70_votesync_ballot)
        /*0278*/ 	.word	0x00000000


	//----- nvinfo : EIATTR_FRAME_SIZE
	.align		4
.L_116:
        /*027c*/ 	.byte	0x04, 0x11
        /*027e*/ 	.short	(.L_118 - .L_117)
	.align		4
.L_117:
        /*0280*/ 	.word	index@($__internal_20_$__cuda_sm70_shflsync_up_p)
        /*0284*/ 	.word	0x00000000


	//----- nvinfo : EIATTR_FRAME_SIZE
	.align		4
.L_118:
        /*0288*/ 	.byte	0x04, 0x11
        /*028a*/ 	.short	(.L_120 - .L_119)
	.align		4
.L_119:
        /*028c*/ 	.word	index@($__internal_19_$__cuda_sm70_shflsync_idx_p)
        /*0290*/ 	.word	0x00000000


	//----- nvinfo : EIATTR_FRAME_SIZE
	.align		4
.L_120:
        /*0294*/ 	.byte	0x04, 0x11
        /*0296*/ 	.short	(.L_122 - .L_121)
	.align		4
.L_121:
        /*0298*/ 	.word	index@($__internal_18_$__cuda_sm70_shflsync_bfly_p)
        /*029c*/ 	.word	0x00000000


	//----- nvinfo : EIATTR_FRAME_SIZE
	.align		4
.L_122:
        /*02a0*/ 	.byte	0x04, 0x11
        /*02a2*/ 	.short	(.L_124 - .L_123)
	.align		4
.L_123:
        /*02a4*/ 	.word	index@(_ZN7cutlass13device_kernelIN5flash19enable_sm80_to_sm89INS1_16FlashAttnFwdSm80INS1_25CollectiveMainloopFwdSm80ILi8ELi1ELb0EN4cute5tupleIJNS5_1CILi128EEENS7_ILi64EEENS7_ILi192EEEEEELi192ENS_10bfloat16_tEfNS_4arch4Sm80ELb1ELb0ELb1ELb1ELb0ELb0ELb1ELb1EEENS1_21CollectiveEpilogueFwdINS6_IJS8_SA_S9_EEENS6_IJNS7_ILi1EEESI_SI_EEESC_SE_Li256ELb1ELb1ELb1ELb0EEENS1_36VarlenDynamicPersistentTileSchedulerILi128ELi64ELi256ELi256ELb1ELb1ELb0ELb1ELb1ELb1EEEEEEEEEvNT_6ParamsE)
        /*02a8*/ 	.word	0x00000050


	//----- nvinfo : EIATTR_REGCOUNT
	.align		4
.L_124:
        /*02ac*/ 	.byte	0x04, 0x2f
        /*02ae*/ 	.short	(.L_126 - .L_125)
	.align		4
.L_125:
        /*02b0*/ 	.word	index@(_ZN7cutlass13device_kernelIN5flash19enable_sm80_to_sm89INS1_16FlashAttnFwdSm80INS1_25CollectiveMainloopFwdSm80ILi8ELi1ELb1EN4cute5tupleIJNS5_1CILi128EEENS7_ILi96EEENS7_ILi192EEEEEELi192ENS_10bfloat16_tEfNS_4arch4Sm80ELb1ELb0ELb1ELb0ELb0ELb0ELb1ELb1EEENS1_21CollectiveEpilogueFwdINS6_IJS8_SA_S9_EEENS6_IJNS7_ILi1EEESI_SI_EEESC_SE_Li256ELb0ELb1ELb1ELb0EEENS1_30DynamicPersistentTileSchedulerILi256ELi256ELb1ELb1ELb0EEEEEEEEEvNT_6ParamsE)
        /*02b4*/ 	.word	0x000000ff


	//----- nvinfo : EIATTR_FRAME_SIZE
	.align		4
.L_126:
        /*02b8*/ 	.byte	0x04, 0x11
        /*02ba*/ 	.short	(.L_128 - .L_127)
	.align		4
.L_127:
        /*02bc*/ 	.word	index@($__internal_17_$__cuda_sm70_shflsync_idx_p)
        /*02c0*/ 	.word	0x00000000


	//----- nvinfo : EIATTR_FRAME_SIZE
	.align		4
.L_128:
        /*02c4*/ 	.byte	0x04, 0x11
        /*02c6*/ 	.short	(.L_130 - .L_129)
	.align		4
.L_129:
        /*02c8*/ 	.word	index@($__internal_16_$__cuda_sm70_shflsync_bfly_p)
        /*02cc*/ 	.word	0x00000000


	//----- nvinfo : EIATTR_FRAME_SIZE
	.align		4
.L_130:
        /*02d0*/ 	.byte	0x04, 0x11
        /*02d2*/ 	.short	(.L_132 - .L_131)
	.align		4
.L_131:
        /*02d4*/ 	.word	index@(_ZN7cutlass13device_kernelIN5flash19enable_sm80_to_sm89INS1_16FlashAttnFwdSm80INS1_25CollectiveMainloopFwdSm80ILi8ELi1ELb1EN4cute5tupleIJNS5_1CILi128EEENS7_ILi96EEENS7_ILi192EEEEEELi192ENS_10bfloat16_tEfNS_4arch4Sm80ELb1ELb0ELb1ELb0ELb0ELb0ELb1ELb1EEENS1_21CollectiveEpilogueFwdINS6_IJS8_SA_S9_EEENS6_IJNS7_ILi1EEESI_SI_EEESC_SE_Li256ELb0ELb1ELb1ELb0EEENS1_30DynamicPersistentTileSchedulerILi256ELi256ELb1ELb1ELb0EEEEEEEEEvNT_6ParamsE)
        /*02d8*/ 	.word	0x000000a8


	//----- nvinfo : EIATTR_REGCOUNT
	.align		4
.L_132:
        /*02dc*/ 	.byte	0x04, 0x2f
        /*02de*/ 	.short	(.L_134 - .L_133)
	.align		4
.L_133:
        /*02e0*/ 	.word	index@(_ZN7cutlass13device_kernelIN5flash19enable_sm80_to_sm89INS1_16FlashAttnFwdSm80INS1_25CollectiveMainloopFwdSm80ILi8ELi1ELb0EN4cute5tupleIJNS5_1CILi128EEENS7_ILi64EEENS7_ILi192EEEEEELi192ENS_10bfloat16_tEfNS_4arch4Sm80ELb0ELb1ELb1ELb1ELb0ELb1ELb1ELb1EEENS1_21CollectiveEpilogueFwdINS6_IJS8_SA_S9_EEENS6_IJNS7_ILi1EEESI_SI_EEESC_SE_Li256ELb1ELb1ELb1ELb0EEENS1_36VarlenDynamicPersistentTileSchedulerILi128ELi64ELi256ELi256ELb1ELb1ELb0ELb1ELb0ELb1EEEEEEEEEvNT_6ParamsE)
        /*02e4*/ 	.word	0x000000ff


	//----- nvinfo : EIATTR_FRAME_SIZE
	.align		4
.L_134:
        /*02e8*/ 	.byte	0x04, 0x11
        /*02ea*/ 	.short	(.L_136 - .L_135)
	.align		4
.L_135:
        /*02ec*/ 	.word	index@($__internal_15_$__cuda_sm70_votesync_ballot)
        /*02f0*/ 	.word	0x00000000


	//----- nvinfo : EIATTR_FRAME_SIZE
	.align		4
.L_136:
        /*02f4*/ 	.byte	0x04, 0x11
        /*02f6*/ 	.short	(.L_138 - .L_137)
	.align		4
.L_137:
        /*02f8*/ 	.word	index@($__internal_14_$__cuda_sm70_shflsync_up_p)
        /*02fc*/ 	.word	0x00000000


	//----- nvinfo : EIATTR_FRAME_SIZE
	.align		4
.L_138:
        /*0300*/ 	.byte	0x04, 0x11
        /*0302*/ 	.short	(.L_140 - .L_139)
	.align		4
.L_139:
        /*0304*/ 	.word	index@($__internal_13_$__cuda_sm70_shflsync_idx_p)
        /*0308*/ 	.word	0x00000000


	//----- nvinfo : EIATTR_FRAME_SIZE
	.align		4
.L_140:
        /*030c*/ 	.byte	0x04, 0x11
        /*030e*/ 	.short	(.L_142 - .L_141)
	.align		4
.L_141:
        /*0310*/ 	.word	index@($__internal_12_$__cuda_sm70_shflsync_bfly_p)
        /*0314*/ 	.word	0x00000000


	//----- nvinfo : EIATTR_FRAME_SIZE
	.align		4
.L_142:
        /*0318*/ 	.byte	0x04, 0x11
        /*031a*/ 	.short	(.L_144 - .L_143)
	.align		4
.L_143:
        /*031c*/ 	.word	index@(_ZN7cutlass13device_kernelIN5flash19enable_sm80_to_sm89INS1_16FlashAttnFwdSm80INS1_25CollectiveMainloopFwdSm80ILi8ELi1ELb0EN4cute5tupleIJNS5_1CILi128EEENS7_ILi64EEENS7_ILi192EEEEEELi192ENS_10bfloat16_tEfNS_4arch4Sm80ELb0ELb1ELb1ELb1ELb0ELb1ELb1ELb1EEENS1_21CollectiveEpilogueFwdINS6_IJS8_SA_S9_EEENS6_IJNS7_ILi1EEESI_SI_EEESC_SE_Li256ELb1ELb1ELb1ELb0EEENS1_36VarlenDynamicPersistentTileSchedulerILi128ELi64ELi256ELi256ELb1ELb1ELb0ELb1ELb0ELb1EEEEEEEEEvNT_6ParamsE)
        /*0320*/ 	.word	0x00000058


	//----- nvinfo : EIATTR_REGCOUNT
	.align		4
.L_144:
        /*0324*/ 	.byte	0x04, 0x2f
        /*0326*/ 	.short	(.L_146 - .L_145)
	.align		4
.L_145:
        /*0328*/ 	.word	index@(_ZN7cutlass13device_kernelIN5flash19enable_sm80_to_sm89INS1_16FlashAttnFwdSm80INS1_25CollectiveMainloopFwdSm80ILi8ELi1ELb0EN4cute5tupleIJNS5_1CILi128EEENS7_ILi64EEENS7_ILi192EEEEEELi192ENS_10bfloat16_tEfNS_4arch4Sm80ELb0ELb1ELb1ELb1ELb0ELb0ELb1ELb1EEENS1_21CollectiveEpilogueFwdINS6_IJS8_SA_S9_EEENS6_IJNS7_ILi1EEESI_SI_EEESC_SE_Li256ELb1ELb1ELb1ELb0EEENS1_36VarlenDynamicPersistentTileSchedulerILi128ELi64ELi256ELi256ELb1ELb1ELb0ELb1ELb0ELb1EEEEEEEEEvNT_6ParamsE)
        /*032c*/ 	.word	0x000000ff


	//----- nvinfo : EIATTR_FRAME_SIZE
	.align		4
.L_146:
        /*0330*/ 	.byte	0x04, 0x11
        /*0332*/ 	.short	(.L_148 - .L_147)
	.align		4
.L_147:
        /*0334*/ 	.word	index@($__internal_11_$__cuda_sm70_votesync_ballot)
        /*0338*/ 	.word	0x00000000


	//----- nvinfo : EIATTR_FRAME_SIZE
	.align		4
.L_148:
        /*033c*/ 	.byte	0x04, 0x11
        /*033e*/ 	.short	(.L_150 - .L_149)
	.align		4
.L_149:
        /*0340*/ 	.word	index@($__internal_10_$__cuda_sm70_shflsync_up_p)
        /*0344*/ 	.word	0x00000000


	//----- nvinfo : EIATTR_FRAME_SIZE
	.align		4
.L_150:
        /*0348*/ 	.byte	0x04, 0x11
        /*034a*/ 	.short	(.L_152 - .L_151)
	.align		4
.L_151:
        /*034c*/ 	.word	index@($__internal_9_$__cuda_sm70_shflsync_idx_p)
        /*0350*/ 	.word	0x00000000


	//----- nvinfo : EIATTR_FRAME_SIZE
	.align		4
.L_152:
        /*0354*/ 	.byte	0x04, 0x11
        /*0356*/ 	.short	(.L_154 - .L_153)
	.align		4
.L_153:
        /*0358*/ 	.word	index@($__internal_8_$__cuda_sm70_shflsync_bfly_p)
        /*035c*/ 	.word	0x00000000


	//----- nvinfo : EIATTR_FRAME_SIZE
	.align		4
.L_154:
        /*0360*/ 	.byte	0x04, 0x11
        /*0362*/ 	.short	(.L_156 - .L_155)
	.align		4
.L_155:
        /*0364*/ 	.word	index@(_ZN7cutlass13device_kernelIN5flash19enable_sm80_to_sm89INS1_16FlashAttnFwdSm80INS1_25CollectiveMainloopFwdSm80ILi8ELi1ELb0EN4cute5tupleIJNS5_1CILi128EEENS7_ILi64EEENS7_ILi192EEEEEELi192ENS_10bfloat16_tEfNS_4arch4Sm80ELb0ELb1ELb1ELb1ELb0ELb0ELb1ELb1EEENS1_21CollectiveEpilogueFwdINS6_IJS8_SA_S9_EEENS6_IJNS7_ILi1EEESI_SI_EEESC_SE_Li256ELb1ELb1ELb1ELb0EEENS1_36VarlenDynamicPersistentTileSchedulerILi128ELi64ELi256ELi256ELb1ELb1ELb0ELb1ELb0ELb1EEEEEEEEEvNT_6ParamsE)
        /*0368*/ 	.word	0x00000040


	//----- nvinfo : EIATTR_REGCOUNT
	.align		4
.L_156:
        /*036c*/ 	.byte	0x04, 0x2f
        /*036e*/ 	.short	(.L_158 - .L_157)
	.align		4
.L_157:
        /*0370*/ 	.word	index@(_ZN7cutlass13device_kernelIN5flash19enable_sm80_to_sm89INS1_16FlashAttnFwdSm80INS1_25CollectiveMainloopFwdSm80ILi8ELi1ELb0EN4cute5tupleIJNS5_1CILi128EEENS7_ILi64EEENS7_ILi192EEEEEELi192ENS_10bfloat16_tEfNS_4arch4Sm80ELb0ELb1ELb1ELb0ELb0ELb0ELb1ELb1EEENS1_21CollectiveEpilogueFwdINS6_IJS8_SA_S9_EEENS6_IJNS7_ILi1EEESI_SI_EEESC_SE_Li256ELb0ELb1ELb1ELb0EEENS1_19SingleTileSchedulerILb0ELb1ELb1ELi128EEEEEEEEEvNT_6ParamsE)
        /*0374*/ 	.word	0x000000ff


	//----- nvinfo : EIATTR_FRAME_SIZE
	.align		4
.L_158:
        /*0378*/ 	.byte	0x04, 0x11
        /*037a*/ 	.short	(.L_160 - .L_159)
	.align		4
.L_159:
        /*037c*/ 	.word	index@(_ZN7cutlass13device_kernelIN5flash19enable_sm80_to_sm89INS1_16FlashAttnFwdSm80INS1_25CollectiveMainloopFwdSm80ILi8ELi1ELb0EN4cute5tupleIJNS5_1CILi128EEENS7_ILi64EEENS7_ILi192EEEEEELi192ENS_10bfloat16_tEfNS_4arch4Sm80ELb0ELb1ELb1ELb0ELb0ELb0ELb1ELb1EEENS1_21CollectiveEpilogueFwdINS6_IJS8_SA_S9_EEENS6_IJNS7_ILi1EEESI_SI_EEESC_SE_Li256ELb0ELb1ELb1ELb0EEENS1_19SingleTileSchedulerILb0ELb1ELb1ELi128EEEEEEEEEvNT_6ParamsE)
        /*0380*/ 	.word	0x00000000


	//----- nvinfo : EIATTR_REGCOUNT
	.align		4
.L_160:
        /*0384*/ 	.byte	0x04, 0x2f
        /*0386*/ 	.short	(.L_162 - .L_161)
	.align		4
.L_161:
        /*0388*/ 	.word	index@(_ZN7cutlass13device_kernelIN5flash19enable_sm80_to_sm89INS1_16FlashAttnFwdSm80INS1_25CollectiveMainloopFwdSm80ILi8ELi1ELb0EN4cute5tupleIJNS5_1CILi128EEENS7_ILi64EEENS7_ILi192EEEEEELi192ENS_10bfloat16_tEfNS_4arch4Sm80ELb0ELb0ELb1ELb1ELb0ELb1ELb1ELb1EEENS1_21CollectiveEpilogueFwdINS6_IJS8_SA_S9_EEENS6_IJNS7_ILi1EEESI_SI_EEESC_SE_Li256ELb1ELb1ELb1ELb0EEENS1_36VarlenDynamicPersistentTileSchedulerILi128ELi64ELi256ELi256ELb1ELb1ELb0ELb0ELb1ELb1EEEEEEEEEvNT_6ParamsE)
        /*038c*/ 	.word	0x000000ff


	//----- nvinfo : EIATTR_FRAME_SIZE
	.align		4
.L_162:
        /*0390*/ 	.byte	0x04, 0x11
        /*0392*/ 	.short	(.L_164 - .L_163)
	.align		4
.L_163:
        /*0394*/ 	.word	index@($__internal_7_$__cuda_sm70_votesync_ballot)
        /*0398*/ 	.word	0x00000000


	//----- nvinfo : EIATTR_FRAME_SIZE
	.align		4
.L_164:
        /*039c*/ 	.byte	0x04, 0x11
        /*039e*/ 	.short	(.L_166 - .L_165)
	.align		4
.L_165:
        /*03a0*/ 	.word	index@($__internal_6_$__cuda_sm70_shflsync_up_p)
        /*03a4*/ 	.word	0x00000000


	//----- nvinfo : EIATTR_FRAME_SIZE
	.align		4
.L_166:
        /*03a8*/ 	.byte	0x04, 0x11
        /*03aa*/ 	.short	(.L_168 - .L_167)
	.align		4
.L_167:
        /*03ac*/ 	.word	index@($__internal_5_$__cuda_sm70_shflsync_idx_p)
        /*03b0*/ 	.word	0x00000000


	//----- nvinfo : EIATTR_FRAME_SIZE
	.align		4
.L_168:
        /*03b4*/ 	.byte	0x04, 0x11
        /*03b6*/ 	.short	(.L_170 - .L_169)
	.align		4
.L_169:
        /*03b8*/ 	.word	index@($__internal_4_$__cuda_sm70_shflsync_bfly_p)
        /*03bc*/ 	.word	0x00000000


	//----- nvinfo : EIATTR_FRAME_SIZE
	.align		4
.L_170:
        /*03c0*/ 	.byte	0x04, 0x11
        /*03c2*/ 	.short	(.L_172 - .L_171)
	.align		4
.L_171:
        /*03c4*/ 	.word	index@(_ZN7cutlass13device_kernelIN5flash19enable_sm80_to_sm89INS1_16FlashAttnFwdSm80INS1_25CollectiveMainloopFwdSm80ILi8ELi1ELb0EN4cute5tupleIJNS5_1CILi128EEENS7_ILi64EEENS7_ILi192EEEEEELi192ENS_10bfloat16_tEfNS_4arch4Sm80ELb0ELb0ELb1ELb1ELb0ELb1ELb1ELb1EEENS1_21CollectiveEpilogueFwdINS6_IJS8_SA_S9_EEENS6_IJNS7_ILi1EEESI_SI_EEESC_SE_Li256ELb1ELb1ELb1ELb0EEENS1_36VarlenDynamicPersistentTileSchedulerILi128ELi64ELi256ELi256ELb1ELb1ELb0ELb0ELb1ELb1EEEEEEEEEvNT_6ParamsE)
        /*03c8*/ 	.word	0x00000058


	//----- nvinfo : EIATTR_REGCOUNT
	.align		4
.L_172:
        /*03cc*/ 	.byte	0x04, 0x2f
        /*03ce*/ 	.short	(.L_174 - .L_173)
	.align		4
.L_173:
        /*03d0*/ 	.word	index@(_ZN7cutlass13device_kernelIN5flash19enable_sm80_to_sm89INS1_16FlashAttnFwdSm80INS1_25CollectiveMainloopFwdSm80ILi8ELi1ELb0EN4cute5tupleIJNS5_1CILi128EEENS7_ILi64EEENS7_ILi192EEEEEELi192ENS_10bfloat16_tEfNS_4arch4Sm80ELb0ELb0ELb1ELb1ELb0ELb0ELb1ELb1EEENS1_21CollectiveEpilogueFwdINS6_IJS8_SA_S9_EEENS6_IJNS7_ILi1EEESI_SI_EEESC_SE_Li256ELb1ELb1ELb1ELb0EEENS1_36VarlenDynamicPersistentTileSchedulerILi128ELi64ELi256ELi256ELb1ELb1ELb0ELb0ELb1ELb1EEEEEEEEEvNT_6ParamsE)
        /*03d4*/ 	.word	0x000000ff


	//----- nvinfo : EIATTR_FRAME_SIZE
	.align		4
.L_174:
        /*03d8*/ 	.byte	0x04, 0x11
        /*03da*/ 	.short	(.L_176 - .L_175)
	.align		4
.L_175:
        /*03dc*/ 	.word	index@($__internal_3_$__cuda_sm70_votesync_ballot)
        /*03e0*/ 	.word	0x00000000


	//----- nvinfo : EIATTR_FRAME_SIZE
	.align		4
.L_176:
        /*03e4*/ 	.byte	0x04, 0x11
        /*03e6*/ 	.short	(.L_178 - .L_177)
	.align		4
.L_177:
        /*03e8*/ 	.word	index@($__internal_2_$__cuda_sm70_shflsync_up_p)
        /*03ec*/ 	.word	0x00000000


	//----- nvinfo : EIATTR_FRAME_SIZE
	.align		4
.L_178:
        /*03f0*/ 	.byte	0x04, 0x11
        /*03f2*/ 	.short	(.L_180 - .L_179)
	.align		4
.L_179:
        /*03f4*/ 	.word	index@($__internal_1_$__cuda_sm70_shflsync_idx_p)
        /*03f8*/ 	.word	0x00000000


	//----- nvinfo : EIATTR_FRAME_SIZE
	.align		4
.L_180:
        /*03fc*/ 	.byte	0x04, 0x11
        /*03fe*/ 	.short	(.L_182 - .L_181)
	.align		4
.L_181:
        /*0400*/ 	.word	index@($__internal_0_$__cuda_sm70_shflsync_bfly_p)
        /*0404*/ 	.word	0x00000000


	//----- nvinfo : EIATTR_FRAME_SIZE
	.align		4
.L_182:
        /*0408*/ 	.byte	0x04, 0x11
        /*040a*/ 	.short	(.L_184 - .L_183)
	.align		4
.L_183:
        /*040c*/ 	.word	index@(_ZN7cutlass13device_kernelIN5flash19enable_sm80_to_sm89INS1_16FlashAttnFwdSm80INS1_25CollectiveMainloopFwdSm80ILi8ELi1ELb0EN4cute5tupleIJNS5_1CILi128EEENS7_ILi64EEENS7_ILi192EEEEEELi192ENS_10bfloat16_tEfNS_4arch4Sm80ELb0ELb0ELb1ELb1ELb0ELb0ELb1ELb1EEENS1_21CollectiveEpilogueFwdINS6_IJS8_SA_S9_EEENS6_IJNS7_ILi1EEESI_SI_EEESC_SE_Li256ELb1ELb1ELb1ELb0EEENS1_36VarlenDynamicPersistentTileSchedulerILi128ELi64ELi256ELi256ELb1ELb1ELb0ELb0ELb1ELb1EEEEEEEEEvNT_6ParamsE)
        /*0410*/ 	.word	0x00000040


	//----- nvinfo : EIATTR_REGCOUNT
	.align		4
.L_184:
        /*0414*/ 	.byte	0x04, 0x2f
        /*0416*/ 	.short	(.L_186 - .L_185)
	.align		4
.L_185:
        /*0418*/ 	.word	index@(_ZN7cutlass13device_kernelIN5flash19enable_sm80_to_sm89INS1_16FlashAttnFwdSm80INS1_25CollectiveMainloopFwdSm80ILi8ELi1ELb1EN4cute5tupleIJNS5_1CILi128EEENS7_ILi96EEENS7_ILi192EEEEEELi192ENS_10bfloat16_tEfNS_4arch4Sm80ELb0ELb0ELb1ELb0ELb0ELb0ELb1ELb1EEENS1_21CollectiveEpilogueFwdINS6_IJS8_SA_S9_EEENS6_IJNS7_ILi1EEESI_SI_EEESC_SE_Li256ELb0ELb1ELb1ELb0EEENS1_19SingleTileSchedulerILb0ELb1ELb1ELi128EEEEEEEEEvNT_6ParamsE)
        /*041c*/ 	.word	0x000000ff


	//----- nvinfo : EIATTR_FRAME_SIZE
	.align		4
.L_186:
        /*0420*/ 	.byte	0x04, 0x11
        /*0422*/ 	.short	(.L_188 - .L_187)
	.align		4
.L_187:
        /*0424*/ 	.word	index@(_ZN7cutlass13device_kernelIN5flash19enable_sm80_to_sm89INS1_16FlashAttnFwdSm80INS1_25CollectiveMainloopFwdSm80ILi8ELi1ELb1EN4cute5tupleIJNS5_1CILi128EEENS7_ILi96EEENS7_ILi192EEEEEELi192ENS_10bfloat16_tEfNS_4arch4Sm80ELb0ELb0ELb1ELb0ELb0ELb0ELb1ELb1EEENS1_21CollectiveEpilogueFwdINS6_IJS8_SA_S9_EEENS6_IJNS7_ILi1EEESI_SI_EEESC_SE_Li256ELb0ELb1ELb1ELb0EEENS1_19SingleTileSchedulerILb0ELb1ELb1ELi128EEEEEEEEEvNT_6ParamsE)
        /*0428*/ 	.word	0x00000048


	//----- nvinfo : EIATTR_MIN_STACK_SIZE
	.align		4
.L_188:
        /*042c*/ 	.byte	0x04, 0x12
        /*042e*/ 	.short	(.L_190 - .L_189)
	.align		4
.L_189:
        /*0430*/ 	.word	index@(_ZN7cutlass13device_kernelIN5flash19enable_sm80_to_sm89INS1_16FlashAttnFwdSm80INS1_25CollectiveMainloopFwdSm80ILi8ELi1ELb1EN4cute5tupleIJNS5_1CILi128EEENS7_ILi96EEENS7_ILi192EEEEEELi192ENS_10bfloat16_tEfNS_4arch4Sm80ELb0ELb0ELb1ELb0ELb0ELb0ELb1ELb1EEENS1_21CollectiveEpilogueFwdINS6_IJS8_SA_S9_EEENS6_IJNS7_ILi1EEESI_SI_EEESC_SE_Li256ELb0ELb1ELb1ELb0EEENS1_19SingleTileSchedulerILb0ELb1ELb1ELi128EEEEEEEEEvNT_6ParamsE)
        /*0434*/ 	.word	0x00000048


	//----- nvinfo : EIATTR_MIN_STACK_SIZE
	.align		4
.L_190:
        /*0438*/ 	.byte	0x04, 0x12
        /*043a*/ 	.short	(.L_192 - .L_191)
	.align		4
.L_191:
        /*043c*/ 	.word	index@(_ZN7cutlass13device_kernelIN5flash19enable_sm80_to_sm89INS1_16FlashAttnFwdSm80INS1_25CollectiveMainloopFwdSm80ILi8ELi1ELb0EN4cute5tupleIJNS5_1CILi128EEENS7_ILi64EEENS7_ILi192EEEEEELi192ENS_10bfloat16_tEfNS_4arch4Sm80ELb0ELb0ELb1ELb1ELb0ELb0ELb1ELb1EEENS1_21CollectiveEpilogueFwdINS6_IJS8_SA_S9_EEENS6_IJNS7_ILi1EEESI_SI_EEESC_SE_Li256ELb1ELb1ELb1ELb0EEENS1_36VarlenDynamicPersistentTileSchedulerILi128ELi64ELi256ELi256ELb1ELb1ELb0ELb0ELb1ELb1EEEEEEEEEvNT_6ParamsE)
        /*0440*/ 	.word	0x00000040


	//----- nvinfo : EIATTR_MIN_STACK_SIZE
	.align		4
.L_192:
        /*0444*/ 	.byte	0x04, 0x12
        /*0446*/ 	.short	(.L_194 - .L_193)
	.align		4
.L_193:
        /*0448*/ 	.word	index@(_ZN7cutlass13device_kernelIN5flash19enable_sm80_to_sm89INS1_16FlashAttnFwdSm80INS1_25CollectiveMainloopFwdSm80ILi8ELi1ELb0EN4cute5tupleIJNS5_1CILi128EEENS7_ILi64EEENS7_ILi192EEEEEELi192ENS_10bfloat16_tEfNS_4arch4Sm80ELb0ELb0ELb1ELb1ELb0ELb1ELb1ELb1EEENS1_21CollectiveEpilogueFwdINS6_IJS8_SA_S9_EEENS6_IJNS7_ILi1EEESI_SI_EEESC_SE_Li256ELb1ELb1ELb1ELb0EEENS1_36VarlenDynamicPersistentTileSchedulerILi128ELi64ELi256ELi256ELb1ELb1ELb0ELb0ELb1ELb1EEEEEEEEEvNT_6ParamsE)
        /*044c*/ 	.word	0x00000058


	//----- nvinfo : EIATTR_MIN_STACK_SIZE
	.align		4
.L_194:
        /*0450*/ 	.byte	0x04, 0x12
        /*0452*/ 	.short	(.L_196 - .L_195)
	.align		4
.L_195:
        /*0454*/ 	.word	index@(_ZN7cutlass13device_kernelIN5flash19enable_sm80_to_sm89INS1_16FlashAttnFwdSm80INS1_25CollectiveMainloopFwdSm80ILi8ELi1ELb0EN4cute5tupleIJNS5_1CILi128EEENS7_ILi64EEENS7_ILi192EEEEEELi192ENS_10bfloat16_tEfNS_4arch4Sm80ELb0ELb1ELb1ELb0ELb0ELb0ELb1ELb1EEENS1_21CollectiveEpilogueFwdINS6_IJS8_SA_S9_EEENS6_IJNS7_ILi1EEESI_SI_EEESC_SE_Li256ELb0ELb1ELb1ELb0EEENS1_19SingleTileSchedulerILb0ELb1ELb1ELi128EEEEEEEEEvNT_6ParamsE)
        /*0458*/ 	.word	0x00000000


	//----- nvinfo : EIATTR_MIN_STACK_SIZE
	.align		4
.L_196:
        /*045c*/ 	.byte	0x04, 0x12
        /*045e*/ 	.short	(.L_198 - .L_197)
	.align		4
.L_197:
        /*0460*/ 	.word	index@(_ZN7cutlass13device_kernelIN5flash19enable_sm80_to_sm89INS1_16FlashAttnFwdSm80INS1_25CollectiveMainloopFwdSm80ILi8ELi1ELb0EN4cute5tupleIJNS5_1CILi128EEENS7_ILi64EEENS7_ILi192EEEEEELi192ENS_10bfloat16_tEfNS_4arch4Sm80ELb0ELb1ELb1ELb1ELb0ELb0ELb1ELb1EEENS1_21CollectiveEpilogueFwdINS6_IJS8_SA_S9_EEENS6_IJNS7_ILi1EEESI_SI_EEESC_SE_Li256ELb1ELb1ELb1ELb0EEENS1_36VarlenDynamicPersistentTileSchedulerILi128ELi64ELi256ELi256ELb1ELb1ELb0ELb1ELb0ELb1EEEEEEEEEvNT_6ParamsE)
        /*0464*/ 	.word	0x00000040


	//----- nvinfo : EIATTR_MIN_STACK_SIZE
	.align		4
.L_198:
        /*0468*/ 	.byte	0x04, 0x12
        /*046a*/ 	.short	(.L_200 - .L_199)
	.align		4
.L_199:
        /*046c*/ 	.word	index@(_ZN7cutlass13device_kernelIN5flash19enable_sm80_to_sm89INS1_16FlashAttnFwdSm80INS1_25CollectiveMainloopFwdSm80ILi8ELi1ELb0EN4cute5tupleIJNS5_1CILi128EEENS7_ILi64EEENS7_ILi192EEEEEELi192ENS_10bfloat16_tEfNS_4arch4Sm80ELb0ELb1ELb1ELb1ELb0ELb1ELb1ELb1EEENS1_21CollectiveEpilogueFwdINS6_IJS8_SA_S9_EEENS6_IJNS7_ILi1EEESI_SI_EEESC_SE_Li256ELb1ELb1ELb1ELb0EEENS1_36VarlenDynamicPersistentTileSchedulerILi128ELi64ELi256ELi256ELb1ELb1ELb0ELb1ELb0ELb1EEEEEEEEEvNT_6ParamsE)
        /*0470*/ 	.word	0x00000058


	//----- nvinfo : EIATTR_MIN_STACK_SIZE
	.align		4
.L_200:
        /*0474*/ 	.byte	0x04, 0x12
        /*0476*/ 	.short	(.L_202 - .L_201)
	.align		4
.L_201:
        /*0478*/ 	.word	index@(_ZN7cutlass13device_kernelIN5flash19enable_sm80_to_sm89INS1_16FlashAttnFwdSm80INS1_25CollectiveMainloopFwdSm80ILi8ELi1ELb1EN4cute5tupleIJNS5_1CILi128EEENS7_ILi96EEENS7_ILi192EEEEEELi192ENS_10bfloat16_tEfNS_4arch4Sm80ELb1ELb0ELb1ELb0ELb0ELb0ELb1ELb1EEENS1_21CollectiveEpilogueFwdINS6_IJS8_SA_S9_EEENS6_IJNS7_ILi1EEESI_SI_EEESC_SE_Li256ELb0ELb1ELb1ELb0EEENS1_30DynamicPersistentTileSchedulerILi256ELi256ELb1ELb1ELb0EEEEEEEEEvNT_6ParamsE)
        /*047c*/ 	.word	0x000000a8


	//----- nvinfo : EIATTR_MIN_STACK_SIZE
	.align		4
.L_202:
        /*0480*/ 	.byte	0x04, 0x12
        /*0482*/ 	.short	(.L_204 - .L_203)
	.align		4
.L_203:
        /*0484*/ 	.word	index@(_ZN7cutlass13device_kernelIN5flash19enable_sm80_to_sm89INS1_16FlashAttnFwdSm80INS1_25CollectiveMainloopFwdSm80ILi8ELi1ELb0EN4cute5tupleIJNS5_1CILi128EEENS7_ILi64EEENS7_ILi192EEEEEELi192ENS_10bfloat16_tEfNS_4arch4Sm80ELb1ELb0ELb1ELb1ELb0ELb0ELb1ELb1EEENS1_21CollectiveEpilogueFwdINS6_IJS8_SA_S9_EEENS6_IJNS7_ILi1EEESI_SI_EEESC_SE_Li256ELb1ELb1ELb1ELb0EEENS1_36VarlenDynamicPersistentTileSchedulerILi128ELi64ELi256ELi256ELb1ELb1ELb0ELb1ELb1ELb1EEEEEEEEEvNT_6ParamsE)
        /*0488*/ 	.word	0x00000050


	//----- nvinfo : EIATTR_MIN_STACK_SIZE
	.align		4
.L_204:
        /*048c*/ 	.byte	0x04, 0x12
        /*048e*/ 	.short	(.L_206 - .L_205)
	.align		4
.L_205:
        /*0490*/ 	.word	index@(_ZN7cutlass13device_kernelIN5flash19enable_sm80_to_sm89INS1_16FlashAttnFwdSm80INS1_25CollectiveMainloopFwdSm80ILi8ELi1ELb0EN4cute5tupleIJNS5_1CILi128EEENS7_ILi64EEENS7_ILi192EEEEEELi192ENS_10bfloat16_tEfNS_4arch4Sm80ELb1ELb0ELb1ELb1ELb0ELb1ELb1ELb1EEENS1_21CollectiveEpilogueFwdINS6_IJS8_SA_S9_EEENS6_IJNS7_ILi1EEESI_SI_EEESC_SE_Li256ELb1ELb1ELb1ELb0EEENS1_36VarlenDynamicPersistentTileSchedulerILi128ELi64ELi256ELi256ELb1ELb1ELb0ELb1ELb1ELb1EEEEEEEEEvNT_6ParamsE)
        /*0494*/ 	.word	0x00000050


	//----- nvinfo : EIATTR_MIN_STACK_SIZE
	.align		4
.L_206:
        /*0498*/ 	.byte	0x04, 0x12
        /*049a*/ 	.short	(.L_208 - .L_207)
	.align		4
.L_207:
        /*049c*/ 	.word	index@(_ZN7cutlass13device_kernelIN5flash19enable_sm80_to_sm89INS1_16FlashAttnFwdSm80INS1_25CollectiveMainloopFwdSm80ILi8ELi2ELb1EN4cute5tupleIJNS5_1CILi128EEENS7_ILi96EEENS7_ILi192EEEEEELi192ENS_10bfloat16_tEfNS_4arch4Sm80ELb0ELb0ELb1ELb0ELb0ELb0ELb1ELb1EEENS1_21CollectiveEpilogueFwdINS6_IJS8_SA_S9_EEENS6_IJNS7_ILi1EEESI_SI_EEESC_SE_Li256ELb0ELb1ELb1ELb0EEENS1_19SingleTileSchedulerILb0ELb1ELb1ELi128EEEEEEEEEvNT_6ParamsE)
        /*04a0*/ 	.word	0x00000038


	//----- nvinfo : EIATTR_MIN_STACK_SIZE
	.align		4
.L_208:
        /*04a4*/ 	.byte	0x04, 0x12
        /*04a6*/ 	.short	(.L_210 - .L_209)
	.align		4
.L_209:
        /*04a8*/ 	.word	index@(_ZN7cutlass13device_kernelIN5flash19enable_sm80_to_sm89INS1_16FlashAttnFwdSm80INS1_25CollectiveMainloopFwdSm80ILi8ELi2ELb0EN4cute5tupleIJNS5_1CILi128EEENS7_ILi64EEENS7_ILi192EEEEEELi192ENS_10bfloat16_tEfNS_4arch4Sm80ELb0ELb0ELb1ELb1ELb0ELb0ELb1ELb1EEENS1_21CollectiveEpilogueFwdINS6_IJS8_SA_S9_EEENS6_IJNS7_ILi1EEESI_SI_EEESC_SE_Li256ELb1ELb1ELb1ELb0EEENS1_36VarlenDynamicPersistentTileSchedulerILi128ELi64ELi256ELi256ELb1ELb1ELb0ELb0ELb1ELb1EEEEEEEEEvNT_6ParamsE)
        /*04ac*/ 	.word	0x00000038


	//----- nvinfo : EIATTR_MIN_STACK_SIZE
	.align		4
.L_210:
        /*04b0*/ 	.byte	0x04, 0x12
        /*04b2*/ 	.short	(.L_212 - .L_211)
	.align		4
.L_211:
        /*04b4*/ 	.word	index@(_ZN7cutlass13device_kernelIN5flash19enable_sm80_to_sm89INS1_16FlashAttnFwdSm80INS1_25CollectiveMainloopFwdSm80ILi8ELi2ELb0EN4cute5tupleIJNS5_1CILi128EEENS7_ILi64EEENS7_ILi192EEEEEELi192ENS_10bfloat16_tEfNS_4arch4Sm80ELb0ELb0ELb1ELb1ELb0ELb1ELb1ELb1EEENS1_21CollectiveEpilogueFwdINS6_IJS8_SA_S9_EEENS6_IJNS7_ILi1EEESI_SI_EEESC_SE_Li256ELb1ELb1ELb1ELb0EEENS1_36VarlenDynamicPersistentTileSchedulerILi128ELi64ELi256ELi256ELb1ELb1ELb0ELb0ELb1ELb1EEEEEEEEEvNT_6ParamsE)
        /*04b8*/ 	.word	0x00000000


	//----- nvinfo : EIATTR_MIN_STACK_SIZE
	.align		4
.L_212:
        /*04bc*/ 	.byte	0x04, 0x12
        /*04be*/ 	.short	(.L_214 - .L_213)
	.align		4
.L_213:
        /*04c0*/ 	.word	index@(_ZN7cutlass13device_kernelIN5flash19enable_sm80_to_sm89INS1_16FlashAttnFwdSm80INS1_25CollectiveMainloopFwdSm80ILi8ELi2ELb0EN4cute5tupleIJNS5_1CILi128EEENS7_ILi64EEENS7_ILi192EEEEEELi192ENS_10bfloat16_tEfNS_4arch4Sm80ELb0ELb1ELb1ELb0ELb0ELb0ELb1ELb1EEENS1_21CollectiveEpilogueFwdINS6_IJS8_SA_S9_EEENS6_IJNS7_ILi1EEESI_SI_EEESC_SE_Li256ELb0ELb1ELb1ELb0EEENS1_19SingleTileSchedulerILb0ELb1ELb1ELi128EEEEEEEEEvNT_6ParamsE)
        /*04c4*/ 	.word	0x00000000


	//----- nvinfo : EIATTR_MIN_STACK_SIZE
	.align		4
.L_214:
        /*04c8*/ 	.byte	0x04, 0x12
        /*04ca*/ 	.short	(.L_216 - .L_215)
	.align		4
.L_215:
        /*04cc*/ 	.word	index@(_ZN7cutlass13device_kernelIN5flash19enable_sm80_to_sm89INS1_16FlashAttnFwdSm80INS1_25CollectiveMainloopFwdSm80ILi8ELi2ELb0EN4cute5tupleIJNS5_1CILi128EEENS7_ILi64EEENS7_ILi192EEEEEELi192ENS_10bfloat16_tEfNS_4arch4Sm80ELb0ELb1ELb1ELb1ELb0ELb0ELb1ELb1EEENS1_21CollectiveEpilogueFwdINS6_IJS8_SA_S9_EEENS6_IJNS7_ILi1EEESI_SI_EEESC_SE_Li256ELb1ELb1ELb1ELb0EEENS1_36VarlenDynamicPersistentTileSchedulerILi128ELi64ELi256ELi256ELb1ELb1ELb0ELb1ELb0ELb1EEEEEEEEEvNT_6ParamsE)
        /*04d0*/ 	.word	0x00000038


	//----- nvinfo : EIATTR_MIN_STACK_SIZE
	.align		4
.L_216:
        /*04d4*/ 	.byte	0x04, 0x12
        /*04d6*/ 	.short	(.L_218 - .L_217)
	.align		4
.L_217:
        /*04d8*/ 	.word	index@(_ZN7cutlass13device_kernelIN5flash19enable_sm80_to_sm89INS1_16FlashAttnFwdSm80INS1_25CollectiveMainloopFwdSm80ILi8ELi2ELb0EN4cute5tupleIJNS5_1CILi128EEENS7_ILi64EEENS7_ILi192EEEEEELi192ENS_10bfloat16_tEfNS_4arch4Sm80ELb0ELb1ELb1ELb1ELb0ELb1ELb1ELb1EEENS1_21CollectiveEpilogueFwdINS6_IJS8_SA_S9_EEENS6_IJNS7_ILi1EEESI_SI_EEESC_SE_Li256ELb1ELb1ELb1ELb0EEENS1_36VarlenDynamicPersistentTileSchedulerILi128ELi64ELi256ELi256ELb1ELb1ELb0ELb1ELb0ELb1EEEEEEEEEvNT_6ParamsE)
        /*04dc*/ 	.word	0x000000a0


	//----- nvinfo : EIATTR_MIN_STACK_SIZE
	.align		4
.L_218:
        /*04e0*/ 	.byte	0x04, 0x12
        /*04e2*/ 	.short	(.L_220 - .L_219)
	.align		4
.L_219:
        /*04e4*/ 	.word	index@(_ZN7cutlass13device_kernelIN5flash19enable_sm80_to_sm89INS1_16FlashAttnFwdSm80INS1_25CollectiveMainloopFwdSm80ILi8ELi2ELb1EN4cute5tupleIJNS5_1CILi128EEENS7_ILi96EEENS7_ILi192EEEEEELi192ENS_10bfloat16_tEfNS_4arch4Sm80ELb1ELb0ELb1ELb0ELb0ELb0ELb1ELb1EEENS1_21CollectiveEpilogueFwdINS6_IJS8_SA_S9_EEENS6_IJNS7_ILi1EEESI_SI_EEESC_SE_Li256ELb0ELb1ELb1ELb0EEENS1_30DynamicPersistentTileSchedulerILi256ELi256ELb1ELb1ELb0EEEEEEEEEvNT_6ParamsE)
        /*04e8*/ 	.word	0x00000088


	//----- nvinfo : EIATTR_MIN_STACK_SIZE
	.align		4
.L_220:
        /*04ec*/ 	.byte	0x04, 0x12
        /*04ee*/ 	.short	(.L_222 - .L_221)
	.align		4
.L_221:
        /*04f0*/ 	.word	index@(_ZN7cutlass13device_kernelIN5flash19enable_sm80_to_sm89INS1_16FlashAttnFwdSm80INS1_25CollectiveMainloopFwdSm80ILi8ELi2ELb0EN4cute5tupleIJNS5_1CILi128EEENS7_ILi64EEENS7_ILi192EEEEEELi192ENS_10bfloat16_tEfNS_4arch4Sm80ELb1ELb0ELb1ELb1ELb0ELb0ELb1ELb1EEENS1_21CollectiveEpilogueFwdINS6_IJS8_SA_S9_EEENS6_IJNS7_ILi1EEESI_SI_EEESC_SE_Li256ELb1ELb1ELb1ELb0EEENS1_36VarlenDynamicPersistentTileSchedulerILi128ELi64ELi256ELi256ELb1ELb1ELb0ELb1ELb1ELb1EEEEEEEEEvNT_6ParamsE)
        /*04f4*/ 	.word	0x00000000


	//----- nvinfo : EIATTR_MIN_STACK_SIZE
	.align		4
.L_222:
        /*04f8*/ 	.byte	0x04, 0x12
        /*04fa*/ 	.short	(.L_224 - .L_223)
	.align		4
.L_223:
        /*04fc*/ 	.word	index@(_ZN7cutlass13device_kernelIN5flash19enable_sm80_to_sm89INS1_16FlashAttnFwdSm80INS1_25CollectiveMainloopFwdSm80ILi8ELi2ELb0EN4cute5tupleIJNS5_1CILi128EEENS7_ILi64EEENS7_ILi192EEEEEELi192ENS_10bfloat16_tEfNS_4arch4Sm80ELb1ELb0ELb1ELb1ELb0ELb1ELb1ELb1EEENS1_21CollectiveEpilogueFwdINS6_IJS8_SA_S9_EEENS6_IJNS7_ILi1EEESI_SI_EEESC_SE_Li256ELb1ELb1ELb1ELb0EEENS1_36VarlenDynamicPersistentTileSchedulerILi128ELi64ELi256ELi256ELb1ELb1ELb0ELb1ELb1ELb1EEEEEEEEEvNT_6ParamsE)
        /*0500*/ 	.word	0x00000000
.L_224:


//--------------------- .nv.info._ZN7cutlass13device_kernelIN5flash19enable_sm80_to_sm89INS1_16FlashAttnFwdSm80INS1_25CollectiveMainloopFwdSm80ILi8ELi1ELb1EN4cute5tupleIJNS5_1CILi128EEENS7_ILi96EEENS7_ILi192EEEEEELi192ENS_10bfloat16_tEfNS_4arch4Sm80ELb0ELb0ELb1ELb0ELb0ELb0ELb1ELb1EEENS1_21CollectiveEpilogueFwdINS6_IJS8_SA_S9_EEENS6_IJNS7_ILi1EEESI_SI_EEESC_SE_Li256ELb0ELb1ELb1ELb0EEENS1_19SingleTileSchedulerILb0ELb1ELb1ELi128EEEEEEEEEvNT_6ParamsE --------------------------
	.section	.nv.info._ZN7cutlass13device_kernelIN5flash19enable_sm80_to_sm89INS1_16FlashAttnFwdSm80INS1_25CollectiveMainloopFwdSm80ILi8ELi1ELb1EN4cute5tupleIJNS5_1CILi128EEENS7_ILi96EEENS7_ILi192EEEEEELi192ENS_10bfloat16_tEfNS_4arch4Sm80ELb0ELb0ELb1ELb0ELb0ELb0ELb1ELb1EEENS1_21CollectiveEpilogueFwdINS6_IJS8_SA_S9_EEENS6_IJNS7_ILi1EEESI_SI_EEESC_SE_Li256ELb0ELb1ELb1ELb0EEENS1_19SingleTileSchedulerILb0ELb1ELb1ELi128EEEEEEEEEvNT_6ParamsE,"",@"SHT_CUDA_INFO"
	.sectionflags	@""
	.align	4


	//----- nvinfo : EIATTR_CUDA_API_VERSION
	.align		4
        /*0000*/ 	.byte	0x04, 0x37
        /*0002*/ 	.short	(.L_226 - .L_225)
.L_225:
        /*0004*/ 	.word	0x00000082


	//----- nvinfo : EIATTR_SW2861232_WAR
	.align		4
.L_226:
        /*0008*/ 	.byte	0x01, 0x35
	.zero		2


	//----- nvinfo : EIATTR_PARAM_CBANK
	.align		4
        /*000c*/ 	.byte	0x04, 0x0a
        /*000e*/ 	.short	(.L_228 - .L_227)
	.align		4
.L_227:
        /*0010*/ 	.word	index@(.nv.constant0._ZN7cutlass13device_kernelIN5flash19enable_sm80_to_sm89INS1_16FlashAttnFwdSm80INS1_25CollectiveMainloopFwdSm80ILi8ELi1ELb1EN4cute5tupleIJNS5_1CILi128EEENS7_ILi96EEENS7_ILi192EEEEEELi192ENS_10bfloat16_tEfNS_4arch4Sm80ELb0ELb0ELb1ELb0ELb0ELb0ELb1ELb1EEENS1_21CollectiveEpilogueFwdINS6_IJS8_SA_S9_EEENS6_IJNS7_ILi1EEESI_SI_EEESC_SE_Li256ELb0ELb1ELb1ELb0EEENS1_19SingleTileSchedulerILb0ELb1ELb1ELi128EEEEEEEEEvNT_6ParamsE)
        /*0014*/ 	.short	0x0160
        /*0016*/ 	.short	0x0418


	//----- nvinfo : EIATTR_CBANK_PARAM_SIZE
	.align		4
.L_228:
        /*0018*/ 	.byte	0x03, 0x19
        /*001a*/ 	.short	0x0418


	//----- nvinfo : EIATTR_KPARAM_INFO
	.align		4
        /*001c*/ 	.byte	0x04, 0x17
        /*001e*/ 	.short	(.L_230 - .L_229)
.L_229:
        /*0020*/ 	.word	0x00000000
        /*0024*/ 	.short	0x0000
        /*0026*/ 	.short	0x0000
        /*0028*/ 	.byte	0x00, 0xf0, 0x61, 0x10


	//----- nvinfo : EIATTR_MAXREG_COUNT
	.align		4
.L_230:
        /*002c*/ 	.byte	0x03, 0x1b
        /*002e*/ 	.short	0x00ff


	//----- nvinfo : EIATTR_NUM_BARRIERS
	.align		4
        /*0030*/ 	.byte	0x02, 0x4c
        /*0032*/ 	.byte	0x02
	.zero		1


	//----- nvinfo : EIATTR_ANNOTATIONS
	.align		4
        /*0034*/ 	.byte	0x04, 0x55
        /*0036*/ 	.short	(.L_232 - .L_231)


	//   ....[0]....
.L_231:
        /*0038*/ 	.word	0x00000001
        /*003c*/ 	.byte	0x70, 0x11, 0x00, 0x00, 0x01, 0x00, 0x00, 0x00, 0xe0, 0x13, 0x00, 0x00, 0x01, 0x00, 0x00, 0x00
        /* <DEDUP_REMOVED lines=12> */
        /*010c*/ 	.byte	0x10, 0xa1, 0x00, 0x00, 0x01, 0x00, 0x00, 0x00, 0x20, 0xa1, 0x00, 0x00


	//----- nvinfo : EIATTR_MERCURY_ISA_VERSION
	.align		4
.L_232:
        /*0118*/ 	.byte	0x03, 0x5f
        /*011a*/ 	.short	0x0000


	//----- nvinfo : EIATTR_COOP_GROUP_MASK_REGIDS
	.align		4
        /*011c*/ 	.byte	0x04, 0x29
        /*011e*/ 	.short	(.L_234 - .L_233)


	//   ....[0]....
.L_233:
        /*0120*/ 	.word	0xffffffff


	//   ....[1]....
        /*0124*/ 	.word	0xffffffff


	//   ....[2]....
        /*0128*/ 	.word	0xffffffff


	//   ....[3]....
        /*012c*/ 	.word	0xffffffff


	//   ....[4]....
        /*0130*/ 	.word	0xffffffff


	//   ....[5]....
        /*0134*/ 	.word	0xffffffff


	//   ....[6]....
        /*0138*/ 	.word	0xffffffff


	//   ....[7]....
        /*013c*/ 	.word	0xffffffff


	//   ....[8]....
        /*0140*/ 	.word	0xffffffff


	//   ....[9]....
        /*0144*/ 	.word	0xffffffff


	//   ....[10]....
        /*0148*/ 	.word	0xffffffff


	//   ....[11]....
        /*014c*/ 	.word	0xffffffff


	//   ....[12]....
        /*0150*/ 	.word	0xffffffff


	//   ....[13]....
        /*0154*/ 	.word	0xffffffff


	//   ....[14]....
        /*0158*/ 	.word	0xffffffff


	//   ....[15]....
        /*015c*/ 	.word	0xffffffff


	//   ....[16]....
        /*0160*/ 	.word	0xffffffff


	//   ....[17]....
        /*0164*/ 	.word	0xffffffff


	//   ....[18]....
        /*0168*/ 	.word	0xffffffff


	//   ....[19]....
        /*016c*/ 	.word	0xffffffff


	//   ....[20]....
        /*0170*/ 	.word	0xffffffff


	//   ....[21]....
        /*0174*/ 	.word	0xffffffff


	//   ....[22]....
        /*0178*/ 	.word	0xffffffff


	//   ....[23]....
        /*017c*/ 	.word	0xffffffff


	//   ....[24]....
        /*0180*/ 	.word	0xffffffff


	//   ....[25]....
        /*0184*/ 	.word	0xffffffff


	//   ....[26]....
        /*0188*/ 	.word	0xffffffff


	//   ....[27]....
        /*018c*/ 	.word	0xffffffff


	//   ....[28]....
        /*0190*/ 	.word	0xffffffff


	//----- nvinfo : EIATTR_COOP_GROUP_INSTR_OFFSETS
	.align		4
.L_234:
        /*0194*/ 	.byte	0x04, 0x28
        /*0196*/ 	.short	(.L_236 - .L_235)


	//   ....[0]....
.L_235:
        /*0198*/ 	.word	0x00000060


	//   ....[1]....
        /*019c*/ 	.word	0x00000d80


	//   ....[2]....
        /*01a0*/ 	.word	0x00000db0


	//   ....[3]....
        /*01a4*/ 	.word	0x00000e90


	//   ....[4]....
        /*01a8*/ 	.word	0x00000ed0


	//   ....[5]....
        /*01ac*/ 	.word	0x00000f90


	//   ....[6]....
        /*01b0*/ 	.word	0x00000fc0


	//   ....[7]....
        /*01b4*/ 	.word	0x00001000


	//   ....[8]....
        /*01b8*/ 	.word	0x00001020


	//   ....[9]....
        /*01bc*/ 	.word	0x00003d30


	//   ....[10]....
        /*01c0*/ 	.word	0x00003e00


	//   ....[11]....
        /*01c4*/ 	.word	0x00003e10


	//   ....[12]....
        /*01c8*/ 	.word	0x00003e60


	//   ....[13]....
        /*01cc*/ 	.word	0x00007b50


	//   ....[14]....
        /*01d0*/ 	.word	0x00007bb0


	//   ....[15]....
        /*01d4*/ 	.word	0x00007bd0


	//   ....[16]....
        /*01d8*/ 	.word	0x00007bf0


	//   ....[17]....
        /*01dc*/ 	.word	0x0000a160


	//   ....[18]....
        /*01e0*/ 	.word	0x0000a170


	//   ....[19]....
        /*01e4*/ 	.word	0x0000a1a0


	//   ....[20]....
        /*01e8*/ 	.word	0x0000a1c0


	//   ....[21]....
        /*01ec*/ 	.word	0x0000aea0


	//   ....[22]....
        /*01f0*/ 	.word	0x0000aee0


	//   ....[23]....
        /*01f4*/ 	.word	0x0000af10


	//   ....[24]....
        /*01f8*/ 	.word	0x0000af40


	//   ....[25]....
        /*01fc*/ 	.word	0x0000b030


	//   ....[26]....
        /*0200*/ 	.word	0x0000b040


	//   ....[27]....
        /*0204*/ 	.word	0x0000b950


	//   ....[28]....
        /*0208*/ 	.word	0x0000b960


	//----- nvinfo : EIATTR_EXIT_INSTR_OFFSETS
	.align		4
.L_236:
        /*020c*/ 	.byte	0x04, 0x1c
        /*020e*/ 	.short	(.L_238 - .L_237)


	//   ....[0]....
.L_237:
        /*0210*/ 	.word	0x000001c0


	//   ....[1]....
        /*0214*/ 	.word	0x0000b970


	//   ....[2]....
        /*0218*/ 	.word	0x0000c210


	//   ....[3]....
        /*021c*/ 	.word	0x0000c260


	//   ....[4]....
        /*0220*/ 	.word	0x0000c290


	//   ....[5]....
        /*0224*/ 	.word	0x0000c2f0


	//   ....[6]....
        /*0228*/ 	.word	0x0000c580


	//----- nvinfo : EIATTR_CTAIDZ_USED
	.align		4
.L_238:
        /*022c*/ 	.byte	0x01, 0x04
	.zero		2


	//----- nvinfo : EIATTR_MAX_THREADS
	.align		4
        /*0230*/ 	.byte	0x04, 0x05
        /*0232*/ 	.short	(.L_240 - .L_239)
.L_239:
        /*0234*/ 	.word	0x00000100
        /*0238*/ 	.word	0x00000001
        /*023c*/ 	.word	0x00000001


	//----- nvinfo : EIATTR_CRS_STACK_SIZE
	.align		4
.L_240:
        /*0240*/ 	.byte	0x04, 0x1e
        /*0242*/ 	.short	(.L_242 - .L_241)
.L_241:
        /*0244*/ 	.word	0x00000000
.L_242:


//--------------------- .nv.info._ZN7cutlass13device_kernelIN5flash19enable_sm80_to_sm89INS1_16FlashAttnFwdSm80INS1_25CollectiveMainloopFwdSm80ILi8ELi1ELb0EN4cute5tupleIJNS5_1CILi128EEENS7_ILi64EEENS7_ILi192EEEEEELi192ENS_10bfloat16_tEfNS_4arch4Sm80ELb0ELb0ELb1ELb1ELb0ELb0ELb1ELb1EEENS1_21CollectiveEpilogueFwdINS6_IJS8_SA_S9_EEENS6_IJNS7_ILi1EEESI_SI_EEESC_SE_Li256ELb1ELb1ELb1ELb0EEENS1_36VarlenDynamicPersistentTileSchedulerILi128ELi64ELi256ELi256ELb1ELb1ELb0ELb0ELb1ELb1EEEEEEEEEvNT_6ParamsE --------------------------
	.section	.nv.info._ZN7cutlass13device_kernelIN5flash19enable_sm80_to_sm89INS1_16FlashAttnFwdSm80INS1_25CollectiveMainloopFwdSm80ILi8ELi1ELb0EN4cute5tupleIJNS5_1CILi128EEENS7_ILi64EEENS7_ILi192EEEEEELi192ENS_10bfloat16_tEfNS_4arch4Sm80ELb0ELb0ELb1ELb1ELb0ELb0ELb1ELb1EEENS1_21CollectiveEpilogueFwdINS6_IJS8_SA_S9_EEENS6_IJNS7_ILi1EEESI_SI_EEESC_SE_Li256ELb1ELb1ELb1ELb0EEENS1_36VarlenDynamicPersistentTileSchedulerILi128ELi64ELi256ELi256ELb1ELb1ELb0ELb0ELb1ELb1EEEEEEEEEvNT_6ParamsE,"",@"SHT_CUDA_INFO"
	.sectionflags	@""
	.align	4


	//----- nvinfo : EIATTR_CUDA_API_VERSION
	.align		4
        /*0000*/ 	.byte	0x04, 0x37
        /*0002*/ 	.short	(.L_244 - .L_243)
.L_243:
        /*0004*/ 	.word	0x00000082


	//----- nvinfo : EIATTR_SW2861232_WAR
	.align		4
.L_244:
        /*0008*/ 	.byte	0x01, 0x35
	.zero		2


	//----- nvinfo : EIATTR_PARAM_CBANK
	.align		4
        /*000c*/ 	.byte	0x04, 0x0a
        /*000e*/ 	.short	(.L_246 - .L_245)
	.align		4
.L_245:
        /*0010*/ 	.word	index@(.nv.constant0._ZN7cutlass13device_kernelIN5flash19enable_sm80_to_sm89INS1_16FlashAttnFwdSm80INS1_25CollectiveMainloopFwdSm80ILi8ELi1ELb0EN4cute5tupleIJNS5_1CILi128EEENS7_ILi64EEENS7_ILi192EEEEEELi192ENS_10bfloat16_tEfNS_4arch4Sm80ELb0ELb0ELb1ELb1ELb0ELb0ELb1ELb1EEENS1_21CollectiveEpilogueFwdINS6_IJS8_SA_S9_EEENS6_IJNS7_ILi1EEESI_SI_EEESC_SE_Li256ELb1ELb1ELb1ELb0EEENS1_36VarlenDynamicPersistentTileSchedulerILi128ELi64ELi256ELi256ELb1ELb1ELb0ELb0ELb1ELb1EEEEEEEEEvNT_6ParamsE)
        /*0014*/ 	.short	0x0160
        /*0016*/ 	.short	0x0438


	//----- nvinfo : EIATTR_CBANK_PARAM_SIZE
	.align		4
.L_246:
        /*0018*/ 	.byte	0x03, 0x19
        /*001a*/ 	.short	0x0438


	//----- nvinfo : EIATTR_KPARAM_INFO
	.align		4
        /*001c*/ 	.byte	0x04, 0x17
        /*001e*/ 	.short	(.L_248 - .L_247)
.L_247:
        /*0020*/ 	.word	0x00000000
        /*0024*/ 	.short	0x0000
        /*0026*/ 	.short	0x0000
        /*0028*/ 	.byte	0x00, 0xf0, 0xe1, 0x10


	//----- nvinfo : EIATTR_MAXREG_COUNT
	.align		4
.L_248:
        /*002c*/ 	.byte	0x03, 0x1b
        /*002e*/ 	.short	0x00ff


	//----- nvinfo : EIATTR_NUM_BARRIERS
	.align		4
        /*0030*/ 	.byte	0x02, 0x4c
        /*0032*/ 	.byte	0x06
	.zero		1


	//----- nvinfo : EIATTR_ANNOTATIONS
	.align		4
        /*0034*/ 	.byte	0x04, 0x55
        /*0036*/ 	.short	(.L_250 - .L_249)


	//   ....[0]....
.L_249:
        /* <DEDUP_REMOVED lines=25> */


	//----- nvinfo : EIATTR_MERCURY_ISA_VERSION
	.align		4
.L_250:
        /*01b8*/ 	.byte	0x03, 0x5f
        /*01ba*/ 	.short	0x0000


	//----- nvinfo : EIATTR_INT_WARP_WIDE_INSTR_OFFSETS
	.align		4
        /*01bc*/ 	.byte	0x04, 0x31
        /*01be*/ 	.short	(.L_252 - .L_251)


	//   ....[0]....
.L_251:
        /*01c0*/ 	.word	0x000089a0


	//   ....[1]....
        /*01c4*/ 	.word	0x00008a20


	//----- nvinfo : EIATTR_COOP_GROUP_MASK_REGIDS
	.align		4
.L_252:
        /*01c8*/ 	.byte	0x04, 0x29
        /*01ca*/ 	.short	(.L_254 - .L_253)


	//   ....[0]....
.L_253:
        /*01cc*/ 	.word	0xffffffff


	//   ....[1]....
        /*01d0*/ 	.word	0xffffffff


	//   ....[2]....
        /*01d4*/ 	.word	0xffffffff


	//   ....[3]....
        /*01d8*/ 	.word	0xffffffff


	//   ....[4]....
        /*01dc*/ 	.word	0xffffffff


	//   ....[5]....
        /*01e0*/ 	.word	0xffffffff


	//   ....[6]....
        /*01e4*/ 	.word	0xffffffff


	//   ....[7]....
        /*01e8*/ 	.word	0xffffffff


	//   ....[8]....
        /*01ec*/ 	.word	0xffffffff


	//   ....[9]....
        /*01f0*/ 	.word	0xffffffff


	//   ....[10]....
        /*01f4*/ 	.word	0xffffffff


	//   ....[11]....
        /*01f8*/ 	.word	0xffffffff


	//   ....[12]....
        /*01fc*/ 	.word	0xffffffff


	//   ....[13]....
        /*0200*/ 	.word	0xffffffff


	//   ....[14]....
        /*0204*/ 	.word	0xffffffff


	//   ....[15]....
        /*0208*/ 	.word	0xffffffff


	//   ....[16]....
        /*020c*/ 	.word	0xffffffff


	//   ....[17]....
        /*0210*/ 	.word	0xffffffff


	//   ....[18]....
        /*0214*/ 	.word	0xffffffff


	//   ....[19]....
        /*0218*/ 	.word	0xffffffff


	//   ....[20]....
        /*021c*/ 	.word	0xffffffff


	//   ....[21]....
        /*0220*/ 	.word	0xffffffff


	//   ....[22]....
        /*0224*/ 	.word	0xffffffff


	//   ....[23]....
        /*0228*/ 	.word	0xffffffff


	//   ....[24]....
        /*022c*/ 	.word	0xffffffff


	//   ....[25]....
        /*0230*/ 	.word	0xffffffff


	//   ....[26]....
        /*0234*/ 	.word	0xffffffff


	//   ....[27]....
        /*0238*/ 	.word	0xffffffff


	//   ....[28]....
        /*023c*/ 	.word	0xffffffff


	//   ....[29]....
        /*0240*/ 	.word	0xffffffff


	//   ....[30]....
        /*0244*/ 	.word	0xffffffff


	//   ....[31]....
        /*0248*/ 	.word	0xffffffff


	//   ....[32]....
        /*024c*/ 	.word	0xffffffff


	//   ....[33]....
        /*0250*/ 	.word	0xffffffff


	//   ....[34]....
        /*0254*/ 	.word	0xffffffff


	//   ....[35]....
        /*0258*/ 	.word	0xffffffff


	//   ....[36]....
        /*025c*/ 	.word	0xffffffff


	//   ....[37]....
        /*0260*/ 	.word	0xffffffff


	//   ....[38]....
        /*0264*/ 	.word	0xffffffff


	//   ....[39]....
        /*0268*/ 	.word	0xffffffff


	//   ....[40]....
        /*026c*/ 	.word	0xffffffff


	//   ....[41]....
        /*0270*/ 	.word	0xffffffff


	//   ....[42]....
        /*0274*/ 	.word	0xffffffff


	//   ....[43]....
        /*0278*/ 	.word	0xffffffff


	//   ....[44]....
        /*027c*/ 	.word	0xffffffff


	//   ....[45]....
        /*0280*/ 	.word	0xffffffff


	//   ....[46]....
        /*0284*/ 	.word	0xffffffff


	//   ....[47]....
        /*0288*/ 	.word	0xffffffff


	//   ....[48]....
        /*028c*/ 	.word	0xffffffff


	//   ....[49]....
        /*0290*/ 	.word	0xffffffff


	//   ....[50]....
        /*0294*/ 	.word	0xffffffff


	//   ....[51]....
        /*0298*/ 	.word	0xffffffff


	//   ....[52]....
        /*029c*/ 	.word	0xffffffff


	//   ....[53]....
        /*02a0*/ 	.word	0xffffffff


	//   ....[54]....
        /*02a4*/ 	.word	0xffffffff


	//   ....[55]....
        /*02a8*/ 	.word	0xffffffff


	//   ....[56]....
        /*02ac*/ 	.word	0xffffffff


	//   ....[57]....
        /*02b0*/ 	.word	0xffffffff


	//   ....[58]....
        /*02b4*/ 	.word	0xffffffff


	//   ....[59]....
        /*02b8*/ 	.word	0xffffffff


	//   ....[60]....
        /*02bc*/ 	.word	0xffffffff


	//   ....[61]....
        /*02c0*/ 	.word	0xffffffff


	//   ....[62]....
        /*02c4*/ 	.word	0xffffffff


	//   ....[63]....
        /*02c8*/ 	.word	0xffffffff


	//   ....[64]....
        /*02cc*/ 	.word	0xffffffff


	//   ....[65]....
        /*02d0*/ 	.word	0xffffffff


	//   ....[66]....
        /*02d4*/ 	.word	0xffffffff


	//   ....[67]....
        /*02d8*/ 	.word	0xffffffff


	//   ....[68]....
        /*02dc*/ 	.word	0xffffffff


	//   ....[69]....
        /*02e0*/ 	.word	0xffffffff


	//   ....[70]....
        /*02e4*/ 	.word	0xffffffff


	//   ....[71]....
        /*02e8*/ 	.word	0xffffffff


	//   ....[72]....
        /*02ec*/ 	.word	0xffffffff


	//   ....[73]....
        /*02f0*/ 	.word	0xffffffff


	//   ....[74]....
        /*02f4*/ 	.word	0xffffffff


	//   ....[75]....
        /*02f8*/ 	.word	0xffffffff


	//   ....[76]....
        /*02fc*/ 	.word	0xffffffff


	//   ....[77]....
        /*0300*/ 	.word	0xffffffff


	//   ....[78]....
        /*0304*/ 	.word	0xffffffff


	//   ....[79]....
        /*0308*/ 	.word	0xffffffff


	//   ....[80]....
        /*030c*/ 	.word	0xffffffff


	//   ....[81]....
        /*0310*/ 	.word	0xffffffff


	//   ....[82]....
        /*0314*/ 	.word	0xffffffff


	//   ....[83]....
        /*0318*/ 	.word	0xffffffff


	//   ....[84]....
        /*031c*/ 	.word	0xffffffff


	//   ....[85]....
        /*0320*/ 	.word	0xffffffff


	//   ....[86]....
        /*0324*/ 	.word	0xffffffff


	//   ....[87]....
        /*0328*/ 	.word	0xffffffff


	//   ....[88]....
        /*032c*/ 	.word	0xffffffff


	//   ....[89]....
        /*0330*/ 	.word	0xffffffff


	//   ....[90]....
        /*0334*/ 	.word	0xffffffff


	//   ....[91]....
        /*0338*/ 	.word	0xffffffff


	//   ....[92]....
        /*033c*/ 	.word	0xffffffff


	//   ....[93]....
        /*0340*/ 	.word	0xffffffff


	//   ....[94]....
        /*0344*/ 	.word	0xffffffff


	//   ....[95]....
        /*0348*/ 	.word	0xffffffff


	//   ....[96]....
        /*034c*/ 	.word	0xffffffff


	//   ....[97]....
        /*0350*/ 	.word	0xffffffff


	//   ....[98]....
        /*0354*/ 	.word	0xffffffff


	//   ....[99]....
        /*0358*/ 	.word	0xffffffff


	//   ....[100]....
        /*035c*/ 	.word	0xffffffff


	//   ....[101]....
        /*0360*/ 	.word	0xffffffff


	//   ....[102]....
        /*0364*/ 	.word	0xffffffff


	//   ....[103]....
        /*0368*/ 	.word	0xffffffff


	//   ....[104]....
        /*036c*/ 	.word	0xffffffff


	//   ....[105]....
        /*0370*/ 	.word	0xffffffff


	//   ....[106]....
        /*0374*/ 	.word	0xffffffff


	//   ....[107]....
        /*0378*/ 	.word	0xffffffff


	//   ....[108]....
        /*037c*/ 	.word	0xffffffff


	//   ....[109]....
        /*0380*/ 	.word	0xffffffff


	//   ....[110]....
        /*0384*/ 	.word	0xffffffff


	//   ....[111]....
        /*0388*/ 	.word	0xffffffff


	//   ....[112]....
        /*038c*/ 	.word	0xffffffff


	//   ....[113]....
        /*0390*/ 	.word	0xffffffff


	//   ....[114]....
        /*0394*/ 	.word	0xffffffff


	//   ....[115]....
        /*0398*/ 	.word	0xffffffff


	//   ....[116]....
        /*039c*/ 	.word	0xffffffff


	//   ....[117]....
        /*03a0*/ 	.word	0xffffffff


	//   ....[118]....
        /*03a4*/ 	.word	0xffffffff


	//   ....[119]....
        /*03a8*/ 	.word	0xffffffff


	//   ....[120]....
        /*03ac*/ 	.word	0xffffffff


	//   ....[121]....
        /*03b0*/ 	.word	0xffffffff


	//   ....[122]....
        /*03b4*/ 	.word	0xffffffff


	//   ....[123]....
        /*03b8*/ 	.word	0xffffffff


	//   ....[124]....
        /*03bc*/ 	.word	0xffffffff


	//   ....[125]....
        /*03c0*/ 	.word	0xffffffff


	//   ....[126]....
        /*03c4*/ 	.word	0xffffffff


	//   ....[127]....
        /*03c8*/ 	.word	0xffffffff


	//   ....[128]....
        /*03cc*/ 	.word	0xffffffff


	//   ....[129]....
        /*03d0*/ 	.word	0xffffffff


	//   ....[130]....
        /*03d4*/ 	.word	0xffffffff


	//   ....[131]....
        /*03d8*/ 	.word	0xffffffff


	//   ....[132]....
        /*03dc*/ 	.word	0xffffffff


	//   ....[133]....
        /*03e0*/ 	.word	0xffffffff


	//   ....[134]....
        /*03e4*/ 	.word	0xffffffff


	//   ....[135]....
        /*03e8*/ 	.word	0xffffffff


	//   ....[136]....
        /*03ec*/ 	.word	0xffffffff


	//   ....[137]....
        /*03f0*/ 	.word	0xffffffff


	//   ....[138]....
        /*03f4*/ 	.word	0xffffffff


	//----- nvinfo : EIATTR_COOP_GROUP_INSTR_OFFSETS
	.align		4
.L_254:
        /*03f8*/ 	.byte	0x04, 0x28
        /*03fa*/ 	.short	(.L_256 - .L_255)


	//   ....[0]....
.L_255:
        /*03fc*/ 	.word	0x00000050


	//   ....[1]....
        /*0400*/ 	.word	0x000001e0


	//   ....[2]....
        /*0404*/ 	.word	0x00000210


	//   ....[3]....
        /*0408*/ 	.word	0x00000240


	//   ....[4]....
        /*040c*/ 	.word	0x00000270


	//   ....[5]....
        /*0410*/ 	.word	0x000002a0


	//   ....[6]....
        /*0414*/ 	.word	0x000002d0


	//   ....[7]....
        /*0418*/ 	.word	0x00000440


	//   ....[8]....
        /*041c*/ 	.word	0x00000480


	//   ....[9]....
        /*0420*/ 	.word	0x000004b0


	//   ....[10]....
        /*0424*/ 	.word	0x000004e0


	//   ....[11]....
        /*0428*/ 	.word	0x00000510


	//   ....[12]....
        /*042c*/ 	.word	0x00000540


	//   ....[13]....
        /*0430*/ 	.word	0x000005d0


	//   ....[14]....
        /*0434*/ 	.word	0x00000600


	//   ....[15]....
        /*0438*/ 	.word	0x00000610


	//   ....[16]....
        /*043c*/ 	.word	0x00000680


	//   ....[17]....
        /*0440*/ 	.word	0x00002420


	//   ....[18]....
        /*0444*/ 	.word	0x00002440


	//   ....[19]....
        /*0448*/ 	.word	0x00002580


	//   ....[20]....
        /*044c*/ 	.word	0x00002590


	//   ....[21]....
        /*0450*/ 	.word	0x000026d0


	//   ....[22]....
        /*0454*/ 	.word	0x000026f0


	//   ....[23]....
        /*0458*/ 	.word	0x00002830


	//   ....[24]....
        /*045c*/ 	.word	0x00002840


	//   ....[25]....
        /*0460*/ 	.word	0x00004270


	//   ....[26]....
        /*0464*/ 	.word	0x00004310


	//   ....[27]....
        /*0468*/ 	.word	0x00004330


	//   ....[28]....
        /*046c*/ 	.word	0x00004350


	//   ....[29]....
        /*0470*/ 	.word	0x00006790


	//   ....[30]....
        /*0474*/ 	.word	0x000067b0


	//   ....[31]....
        /*0478*/ 	.word	0x000067d0


	//   ....[32]....
        /*047c*/ 	.word	0x000067f0


	//   ....[33]....
        /*0480*/ 	.word	0x00008190


	//   ....[34]....
        /*0484*/ 	.word	0x000081a0


	//   ....[35]....
        /*0488*/ 	.word	0x000081d0


	//   ....[36]....
        /*048c*/ 	.word	0x000081e0


	//   ....[37]....
        /*0490*/ 	.word	0x00009620


	//   ....[38]....
        /*0494*/ 	.word	0x00009640


	//   ....[39]....
        /*0498*/ 	.word	0x00009650


	//   ....[40]....
        /*049c*/ 	.word	0x00009660


	//   ....[41]....
        /*04a0*/ 	.word	0x00009a20


	//   ....[42]....
        /*04a4*/ 	.word	0x00009a40


	//   ....[43]....
        /*04a8*/ 	.word	0x00009b70


	//   ....[44]....
        /*04ac*/ 	.word	0x00009b80


	//   ....[45]....
        /*04b0*/ 	.word	0x00009cc0


	//   ....[46]....
        /*04b4*/ 	.word	0x00009ce0


	//   ....[47]....
        /*04b8*/ 	.word	0x00009e20


	//   ....[48]....
        /*04bc*/ 	.word	0x00009e30


	//   ....[49]....
        /*04c0*/ 	.word	0x0000a160


	//   ....[50]....
        /*04c4*/ 	.word	0x0000a180


	//   ....[51]....
        /*04c8*/ 	.word	0x0000ab30


	//   ....[52]....
        /*04cc*/ 	.word	0x0000ab40


	//   ....[53]....
        /*04d0*/ 	.word	0x0000ba20


	//   ....[54]....
        /*04d4*/ 	.word	0x0000ba40


	//   ....[55]....
        /*04d8*/ 	.word	0x0000bb80


	//   ....[56]....
        /*04dc*/ 	.word	0x0000bb90


	//   ....[57]....
        /*04e0*/ 	.word	0x0000bcd0


	//   ....[58]....
        /*04e4*/ 	.word	0x0000bcf0


	//   ....[59]....
        /*04e8*/ 	.word	0x0000be30


	//   ....[60]....
        /*04ec*/ 	.word	0x0000be40


	//   ....[61]....
        /*04f0*/ 	.word	0x0000c020


	//   ....[62]....
        /*04f4*/ 	.word	0x0000c040


	//   ....[63]....
        /*04f8*/ 	.word	0x0000c160


	//   ....[64]....
        /*04fc*/ 	.word	0x0000c1a0


	//   ....[65]....
        /*0500*/ 	.word	0x0000c1d0


	//   ....[66]....
        /*0504*/ 	.word	0x0000c200


	//   ....[67]....
        /*0508*/ 	.word	0x0000c230


	//   ....[68]....
        /*050c*/ 	.word	0x0000c260


	//   ....[69]....
        /*0510*/ 	.word	0x0000c3b0


	//   ....[70]....
        /*0514*/ 	.word	0x0000c3f0


	//   ....[71]....
        /*0518*/ 	.word	0x0000c420


	//   ....[72]....
        /*051c*/ 	.word	0x0000c450


	//   ....[73]....
        /*0520*/ 	.word	0x0000c480


	//   ....[74]....
        /*0524*/ 	.word	0x0000c4b0


	//   ....[75]....
        /*0528*/ 	.word	0x0000c540


	//   ....[76]....
        /*052c*/ 	.word	0x0000c570


	//   ....[77]....
        /*0530*/ 	.word	0x0000c580


	//   ....[78]....
        /*0534*/ 	.word	0x0000c5e0


	//   ....[79]....
        /*0538*/ 	.word	0x0000cb20


	//   ....[80]....
        /*053c*/ 	.word	0x0000cb80


	//   ....[81]....
        /*0540*/ 	.word	0x0000cbd0


	//   ....[82]....
        /*0544*/ 	.word	0x0000cc20


	//   ....[83]....
        /*0548*/ 	.word	0x0000cc70


	//   ....[84]....
        /*054c*/ 	.word	0x0000cce0


	//   ....[85]....
        /*0550*/ 	.word	0x0000cd20


	//   ....[86]....
        /*0554*/ 	.word	0x0000cd90


	//   ....[87]....
        /*0558*/ 	.word	0x0000ce00


	//   ....[88]....
        /*055c*/ 	.word	0x0000ce60


	//   ....[89]....
        /*0560*/ 	.word	0x0000ced0


	//   ....[90]....
        /*0564*/ 	.word	0x0000cf40


	//   ....[91]....
        /*0568*/ 	.word	0x0000cfa0


	//   ....[92]....
        /*056c*/ 	.word	0x0000d000


	//   ....[93]....
        /*0570*/ 	.word	0x0000d060


	//   ....[94]....
        /*0574*/ 	.word	0x0000d0d0


	//   ....[95]....
        /*0578*/ 	.word	0x0000d130


	//   ....[96]....
        /*057c*/ 	.word	0x0000d190


	//   ....[97]....
        /*0580*/ 	.word	0x0000d200


	//   ....[98]....
        /*0584*/ 	.word	0x0000d250


	//   ....[99]....
        /*0588*/ 	.word	0x0000d2a0


	//   ....[100]....
        /*058c*/ 	.word	0x0000d2f0


	//   ....[101]....
        /*0590*/ 	.word	0x0000d360


	//   ....[102]....
        /*0594*/ 	.word	0x0000d3d0


	//   ....[103]....
        /*0598*/ 	.word	0x0000d430


	//   ....[104]....
        /*059c*/ 	.word	0x0000d490


	//   ....[105]....
        /*05a0*/ 	.word	0x0000d4f0


	//   ....[106]....
        /*05a4*/ 	.word	0x0000d560


	//   ....[107]....
        /*05a8*/ 	.word	0x0000d5c0


	//   ....[108]....
        /*05ac*/ 	.word	0x0000d620


	//   ....[109]....
        /*05b0*/ 	.word	0x0000d680


	//   ....[110]....
        /*05b4*/ 	.word	0x0000d6f0


	//   ....[111]....
        /*05b8*/ 	.word	0x0000d750


	//   ....[112]....
        /*05bc*/ 	.word	0x0000d7b0


	//   ....[113]....
        /*05c0*/ 	.word	0x0000d810


	//   ....[114]....
        /*05c4*/ 	.word	0x0000d880


	//   ....[115]....
        /*05c8*/ 	.word	0x0000d8e0


	//   ....[116]....
        /*05cc*/ 	.word	0x0000d940


	//   ....[117]....
        /*05d0*/ 	.word	0x0000d9a0


	//   ....[118]....
        /*05d4*/ 	.word	0x0000da10


	//   ....[119]....
        /*05d8*/ 	.word	0x0000da70


	//   ....[120]....
        /*05dc*/ 	.word	0x0000dad0


	//   ....[121]....
        /*05e0*/ 	.word	0x0000db30


	//   ....[122]....
        /*05e4*/ 	.word	0x0000dba0


	//   ....[123]....
        /*05e8*/ 	.word	0x0000dbf0


	//   ....[124]....
        /*05ec*/ 	.word	0x0000dc30


	//   ....[125]....
        /*05f0*/ 	.word	0x0000dc80


	//   ....[126]....
        /*05f4*/ 	.word	0x0000dcd0


	//   ....[127]....
        /*05f8*/ 	.word	0x0000dd20


	//   ....[128]....
        /*05fc*/ 	.word	0x0000dd90


	//   ....[129]....
        /*0600*/ 	.word	0x0000ddd0


	//   ....[130]....
        /*0604*/ 	.word	0x0000de20


	//   ....[131]....
        /*0608*/ 	.word	0x0000de70


	//   ....[132]....
        /*060c*/ 	.word	0x0000dec0


	//   ....[133]....
        /*0610*/ 	.word	0x0000df10


	//   ....[134]....
        /*0614*/ 	.word	0x0000df80


	//   ....[135]....
        /*0618*/ 	.word	0x0000dfc0


	//   ....[136]....
        /*061c*/ 	.word	0x0000e030


	//   ....[137]....
        /*0620*/ 	.word	0x0000e090


	//   ....[138]....
        /*0624*/ 	.word	0x0000e0f0


	//----- nvinfo : EIATTR_EXIT_INSTR_OFFSETS
	.align		4
.L_256:
        /*0628*/ 	.byte	0x04, 0x1c
        /*062a*/ 	.short	(.L_258 - .L_257)


	//   ....[0]....
.L_257:
        /*062c*/ 	.word	0x00000b40


	//   ....[1]....
        /*0630*/ 	.word	0x0000cae0


	//----- nvinfo : EIATTR_MAX_THREADS
	.align		4
.L_258:
        /*0634*/ 	.byte	0x04, 0x05
        /*0636*/ 	.short	(.L_260 - .L_259)
.L_259:
        /*0638*/ 	.word	0x00000100
        /*063c*/ 	.word	0x00000001
        /*0640*/ 	.word	0x00000001


	//----- nvinfo : EIATTR_CRS_STACK_SIZE
	.align		4
.L_260:
        /*0644*/ 	.byte	0x04, 0x1e
        /*0646*/ 	.short	(.L_262 - .L_261)
.L_261:
        /*0648*/ 	.word	0x00000000
.L_262:


//--------------------- .nv.info._ZN7cutlass13device_kernelIN5flash19enable_sm80_to_sm89INS1_16FlashAttnFwdSm80INS1_25CollectiveMainloopFwdSm80ILi8ELi1ELb0EN4cute5tupleIJNS5_1CILi128EEENS7_ILi64EEENS7_ILi192EEEEEELi192ENS_10bfloat16_tEfNS_4arch4Sm80ELb0ELb0ELb1ELb1ELb0ELb1ELb1ELb1EEENS1_21CollectiveEpilogueFwdINS6_IJS8_SA_S9_EEENS6_IJNS7_ILi1EEESI_SI_EEESC_SE_Li256ELb1ELb1ELb1ELb0EEENS1_36VarlenDynamicPersistentTileSchedulerILi128ELi64ELi256ELi256ELb1ELb1ELb0ELb0ELb1ELb1EEEEEEEEEvNT_6ParamsE --------------------------
	.section	.nv.info._ZN7cutlass13device_kernelIN5flash19enable_sm80_to_sm89INS1_16FlashAttnFwdSm80INS1_25CollectiveMainloopFwdSm80ILi8ELi1ELb0EN4cute5tupleIJNS5_1CILi128EEENS7_ILi64EEENS7_ILi192EEEEEELi192ENS_10bfloat16_tEfNS_4arch4Sm80ELb0ELb0ELb1ELb1ELb0ELb1ELb1ELb1EEENS1_21CollectiveEpilogueFwdINS6_IJS8_SA_S9_EEENS6_IJNS7_ILi1EEESI_SI_EEESC_SE_Li256ELb1ELb1ELb1ELb0EEENS1_36VarlenDynamicPersistentTileSchedulerILi128ELi64ELi256ELi256ELb1ELb1ELb0ELb0ELb1ELb1EEEEEEEEEvNT_6ParamsE,"",@"SHT_CUDA_INFO"
	.sectionflags	@""
	.align	4


	//----- nvinfo : EIATTR_CUDA_API_VERSION
	.align		4
        /*0000*/ 	.byte	0x04, 0x37
        /*0002*/ 	.short	(.L_264 - .L_263)
.L_263:
        /*0004*/ 	.word	0x00000082


	//----- nvinfo : EIATTR_SW2861232_WAR
	.align		4
.L_264:
        /*0008*/ 	.byte	0x01, 0x35
	.zero		2


	//----- nvinfo : EIATTR_PARAM_CBANK
	.align		4
        /*000c*/ 	.byte	0x04, 0x0a
        /*000e*/ 	.short	(.L_266 - .L_265)
	.align		4
.L_265:
        /*0010*/ 	.word	index@(.nv.constant0._ZN7cutlass13device_kernelIN5flash19enable_sm80_to_sm89INS1_16FlashAttnFwdSm80INS1_25CollectiveMainloopFwdSm80ILi8ELi1ELb0EN4cute5tupleIJNS5_1CILi128EEENS7_ILi64EEENS7_ILi192EEEEEELi192ENS_10bfloat16_tEfNS_4arch4Sm80ELb0ELb0ELb1ELb1ELb0ELb1ELb1ELb1EEENS1_21CollectiveEpilogueFwdINS6_IJS8_SA_S9_EEENS6_IJNS7_ILi1EEESI_SI_EEESC_SE_Li256ELb1ELb1ELb1ELb0EEENS1_36VarlenDynamicPersistentTileSchedulerILi128ELi64ELi256ELi256ELb1ELb1ELb0ELb0ELb1ELb1EEEEEEEEEvNT_6ParamsE)
        /*0014*/ 	.short	0x0160
        /*0016*/ 	.short	0x0438


	//----- nvinfo : EIATTR_CBANK_PARAM_SIZE
	.align		4
.L_266:
        /*0018*/ 	.byte	0x03, 0x19
        /*001a*/ 	.short	0x0438


	//----- nvinfo : EIATTR_KPARAM_INFO
	.align		4
        /*001c*/ 	.byte	0x04, 0x17
        /*001e*/ 	.short	(.L_268 - .L_267)
.L_267:
        /*0020*/ 	.word	0x00000000
        /*0024*/ 	.short	0x0000
        /*0026*/ 	.short	0x0000
        /*0028*/ 	.byte	0x00, 0xf0, 0xe1, 0x10


	//----- nvinfo : EIATTR_MAXREG_COUNT
	.align		4
.L_268:
        /*002c*/ 	.byte	0x03, 0x1b
        /*002e*/ 	.short	0x00ff


	//----- nvinfo : EIATTR_NUM_BARRIERS
	.align		4
        /*0030*/ 	.byte	0x02, 0x4c
        /*0032*/ 	.byte	0x06
	.zero		1


	//----- nvinfo : EIATTR_ANNOTATIONS
	.align		4
        /*0034*/ 	.byte	0x04, 0x55
        /*0036*/ 	.short	(.L_270 - .L_269)


	//   ....[0]....
.L_269:
        /* <DEDUP_REMOVED lines=30> */
        /*020c*/ 	.byte	0x90, 0x70, 0x01, 0x00


	//----- nvinfo : EIATTR_MERCURY_ISA_VERSION
	.align		4
.L_270:
        /*0210*/ 	.byte	0x03, 0x5f
        /*0212*/ 	.short	0x0000


	//----- nvinfo : EIATTR_INT_WARP_WIDE_INSTR_OFFSETS
	.align		4
        /*0214*/ 	.byte	0x04, 0x31
        /*0216*/ 	.short	(.L_272 - .L_271)


	//   ....[0]....
.L_271:
        /*0218*/ 	.word	0x00013a80


	//   ....[1]....
        /*021c*/ 	.word	0x00013b00


	//----- nvinfo : EIATTR_COOP_GROUP_MASK_REGIDS
	.align		4
.L_272:
        /*0220*/ 	.byte	0x04, 0x29
        /*0222*/ 	.short	(.L_274 - .L_273)


	//   ....[0]....
.L_273:
        /*0224*/ 	.word	0xffffffff


	//   ....[1]....
        /*0228*/ 	.word	0xffffffff


	//   ....[2]....
        /*022c*/ 	.word	0xffffffff


	//   ....[3]....
        /*0230*/ 	.word	0xffffffff


	//   ....[4]....
        /*0234*/ 	.word	0xffffffff


	//   ....[5]....
        /*0238*/ 	.word	0xffffffff


	//   ....[6]....
        /*023c*/ 	.word	0xffffffff


	//   ....[7]....
        /*0240*/ 	.word	0xffffffff


	//   ....[8]....
        /*0244*/ 	.word	0xffffffff


	//   ....[9]....
        /*0248*/ 	.word	0xffffffff


	//   ....[10]....
        /*024c*/ 	.word	0xffffffff


	//   ....[11]....
        /*0250*/ 	.word	0xffffffff


	//   ....[12]....
        /*0254*/ 	.word	0xffffffff


	//   ....[13]....
        /*0258*/ 	.word	0xffffffff


	//   ....[14]....
        /*025c*/ 	.word	0xffffffff


	//   ....[15]....
        /*0260*/ 	.word	0xffffffff


	//   ....[16]....
        /*0264*/ 	.word	0xffffffff


	//   ....[17]....
        /*0268*/ 	.word	0xffffffff


	//   ....[18]....
        /*026c*/ 	.word	0xffffffff


	//   ....[19]....
        /*0270*/ 	.word	0xffffffff


	//   ....[20]....
        /*0274*/ 	.word	0xffffffff


	//   ....[21]....
        /*0278*/ 	.word	0xffffffff


	//   ....[22]....
        /*027c*/ 	.word	0xffffffff


	//   ....[23]....
        /*0280*/ 	.word	0xffffffff


	//   ....[24]....
        /*0284*/ 	.word	0xffffffff


	//   ....[25]....
        /*0288*/ 	.word	0xffffffff


	//   ....[26]....
        /*028c*/ 	.word	0xffffffff


	//   ....[27]....
        /*0290*/ 	.word	0xffffffff


	//   ....[28]....
        /*0294*/ 	.word	0xffffffff


	//   ....[29]....
        /*0298*/ 	.word	0xffffffff


	//   ....[30]....
        /*029c*/ 	.word	0xffffffff


	//   ....[31]....
        /*02a0*/ 	.word	0xffffffff


	//   ....[32]....
        /*02a4*/ 	.word	0xffffffff


	//   ....[33]....
        /*02a8*/ 	.word	0xffffffff


	//   ....[34]....
        /*02ac*/ 	.word	0xffffffff


	//   ....[35]....
        /*02b0*/ 	.word	0xffffffff


	//   ....[36]....
        /*02b4*/ 	.word	0xffffffff


	//   ....[37]....
        /*02b8*/ 	.word	0xffffffff


	//   ....[38]....
        /*02bc*/ 	.word	0xffffffff


	//   ....[39]....
        /*02c0*/ 	.word	0xffffffff


	//   ....[40]....
        /*02c4*/ 	.word	0xffffffff


	//   ....[41]....
        /*02c8*/ 	.word	0xffffffff


	//   ....[42]....
        /*02cc*/ 	.word	0xffffffff


	//   ....[43]....
        /*02d0*/ 	.word	0xffffffff


	//   ....[44]....
        /*02d4*/ 	.word	0xffffffff


	//   ....[45]....
        /*02d8*/ 	.word	0xffffffff


	//   ....[46]....
        /*02dc*/ 	.word	0xffffffff


	//   ....[47]....
        /*02e0*/ 	.word	0xffffffff


	//   ....[48]....
        /*02e4*/ 	.word	0xffffffff


	//   ....[49]....
        /*02e8*/ 	.word	0xffffffff


	//   ....[50]....
        /*02ec*/ 	.word	0xffffffff


	//   ....[51]....
        /*02f0*/ 	.word	0xffffffff


	//   ....[52]....
        /*02f4*/ 	.word	0xffffffff


	//   ....[53]....
        /*02f8*/ 	.word	0xffffffff


	//   ....[54]....
        /*02fc*/ 	.word	0xffffffff


	//   ....[55]....
        /*0300*/ 	.word	0xffffffff


	//   ....[56]....
        /*0304*/ 	.word	0xffffffff


	//   ....[57]....
        /*0308*/ 	.word	0xffffffff


	//   ....[58]....
        /*030c*/ 	.word	0xffffffff


	//   ....[59]....
        /*0310*/ 	.word	0xffffffff


	//   ....[60]....
        /*0314*/ 	.word	0xffffffff


	//   ....[61]....
        /*0318*/ 	.word	0xffffffff


	//   ....[62]....
        /*031c*/ 	.word	0xffffffff


	//   ....[63]....
        /*0320*/ 	.word	0xffffffff


	//   ....[64]....
        /*0324*/ 	.word	0xffffffff


	//   ....[65]....
        /*0328*/ 	.word	0xffffffff


	//   ....[66]....
        /*032c*/ 	.word	0xffffffff


	//   ....[67]....
        /*0330*/ 	.word	0xffffffff


	//   ....[68]....
        /*0334*/ 	.word	0xffffffff


	//   ....[69]....
        /*0338*/ 	.word	0xffffffff


	//   ....[70]....
        /*033c*/ 	.word	0xffffffff


	//   ....[71]....
        /*0340*/ 	.word	0xffffffff


	//   ....[72]....
        /*0344*/ 	.word	0xffffffff


	//   ....[73]....
        /*0348*/ 	.word	0xffffffff


	//   ....[74]....
        /*034c*/ 	.word	0xffffffff


	//   ....[75]....
        /*0350*/ 	.word	0xffffffff


	//   ....[76]....
        /*0354*/ 	.word	0xffffffff


	//   ....[77]....
        /*0358*/ 	.word	0xffffffff


	//   ....[78]....
        /*035c*/ 	.word	0xffffffff


	//   ....[79]....
        /*0360*/ 	.word	0xffffffff


	//   ....[80]....
        /*0364*/ 	.word	0xffffffff


	//   ....[81]....
        /*0368*/ 	.word	0xffffffff


	//   ....[82]....
        /*036c*/ 	.word	0xffffffff


	//   ....[83]....
        /*0370*/ 	.word	0xffffffff


	//   ....[84]....
        /*0374*/ 	.word	0xffffffff


	//   ....[85]....
        /*0378*/ 	.word	0xffffffff


	//   ....[86]....
        /*037c*/ 	.word	0xffffffff


	//   ....[87]....
        /*0380*/ 	.word	0xffffffff


	//   ....[88]....
        /*0384*/ 	.word	0xffffffff


	//   ....[89]....
        /*0388*/ 	.word	0xffffffff


	//   ....[90]....
        /*038c*/ 	.word	0xffffffff


	//   ....[91]....
        /*0390*/ 	.word	0xffffffff


	//   ....[92]....
        /*0394*/ 	.word	0xffffffff


	//   ....[93]....
        /*0398*/ 	.word	0xffffffff


	//   ....[94]....
        /*039c*/ 	.word	0xffffffff


	//   ....[95]....
        /*03a0*/ 	.word	0xffffffff


	//   ....[96]....
        /*03a4*/ 	.word	0xffffffff


	//   ....[97]....
        /*03a8*/ 	.word	0xffffffff


	//   ....[98]....
        /*03ac*/ 	.word	0xffffffff


	//   ....[99]....
        /*03b0*/ 	.word	0xffffffff


	//   ....[100]....
        /*03b4*/ 	.word	0xffffffff


	//   ....[101]....
        /*03b8*/ 	.word	0xffffffff


	//   ....[102]....
        /*03bc*/ 	.word	0xffffffff


	//   ....[103]....
        /*03c0*/ 	.word	0xffffffff


	//   ....[104]....
        /*03c4*/ 	.word	0xffffffff


	//   ....[105]....
        /*03c8*/ 	.word	0xffffffff


	//   ....[106]....
        /*03cc*/ 	.word	0xffffffff


	//   ....[107]....
        /*03d0*/ 	.word	0xffffffff


	//   ....[108]....
        /*03d4*/ 	.word	0xffffffff


	//   ....[109]....
        /*03d8*/ 	.word	0xffffffff


	//   ....[110]....
        /*03dc*/ 	.word	0xffffffff


	//   ....[111]....
        /*03e0*/ 	.word	0xffffffff


	//   ....[112]....
        /*03e4*/ 	.word	0xffffffff


	//   ....[113]....
        /*03e8*/ 	.word	0xffffffff


	//   ....[114]....
        /*03ec*/ 	.word	0xffffffff


	//   ....[115]....
        /*03f0*/ 	.word	0xffffffff


	//   ....[116]....
        /*03f4*/ 	.word	0xffffffff


	//   ....[117]....
        /*03f8*/ 	.word	0xffffffff


	//   ....[118]....
        /*03fc*/ 	.word	0xffffffff


	//   ....[119]....
        /*0400*/ 	.word	0xffffffff


	//   ....[120]....
        /*0404*/ 	.word	0xffffffff


	//   ....[121]....
        /*0408*/ 	.word	0xffffffff


	//   ....[122]....
        /*040c*/ 	.word	0xffffffff


	//   ....[123]....
        /*0410*/ 	.word	0xffffffff


	//   ....[124]....
        /*0414*/ 	.word	0xffffffff


	//   ....[125]....
        /*0418*/ 	.word	0xffffffff


	//   ....[126]....
        /*041c*/ 	.word	0xffffffff


	//   ....[127]....
        /*0420*/ 	.word	0xffffffff


	//   ....[128]....
        /*0424*/ 	.word	0xffffffff


	//   ....[129]....
        /*0428*/ 	.word	0xffffffff


	//   ....[130]....
        /*042c*/ 	.word	0xffffffff


	//   ....[131]....
        /*0430*/ 	.word	0xffffffff


	//   ....[132]....
        /*0434*/ 	.word	0xffffffff


	//   ....[133]....
        /*0438*/ 	.word	0xffffffff


	//   ....[134]....
        /*043c*/ 	.word	0xffffffff


	//   ....[135]....
        /*0440*/ 	.word	0xffffffff


	//   ....[136]....
        /*0444*/ 	.word	0xffffffff


	//   ....[137]....
        /*0448*/ 	.word	0xffffffff


	//   ....[138]....
        /*044c*/ 	.word	0xffffffff


	//   ....[139]....
        /*0450*/ 	.word	0xffffffff


	//   ....[140]....
        /*0454*/ 	.word	0xffffffff


	//   ....[141]....
        /*0458*/ 	.word	0xffffffff


	//   ....[142]....
        /*045c*/ 	.word	0xffffffff


	//   ....[143]....
        /*0460*/ 	.word	0xffffffff


	//   ....[144]....
        /*0464*/ 	.word	0xffffffff


	//   ....[145]....
        /*0468*/ 	.word	0xffffffff


	//   ....[146]....
        /*046c*/ 	.word	0xffffffff


	//----- nvinfo : EIATTR_COOP_GROUP_INSTR_OFFSETS
	.align		4
.L_274:
        /*0470*/ 	.byte	0x04, 0x28
        /*0472*/ 	.short	(.L_276 - .L_275)


	//   ....[0]....
.L_275:
        /*0474*/ 	.word	0x00000050


	//   ....[1]....
        /*0478*/ 	.word	0x000001f0


	//   ....[2]....
        /*047c*/ 	.word	0x00000220


	//   ....[3]....
        /*0480*/ 	.word	0x00000250


	//   ....[4]....
        /*0484*/ 	.word	0x00000280


	//   ....[5]....
        /*0488*/ 	.word	0x000002b0


	//   ....[6]....
        /*048c*/ 	.word	0x000002e0


	//   ....[7]....
        /*0490*/ 	.word	0x00000450


	//   ....[8]....
        /*0494*/ 	.word	0x00000490


	//   ....[9]....
        /*0498*/ 	.word	0x000004c0


	//   ....[10]....
        /*049c*/ 	.word	0x000004f0


	//   ....[11]....
        /*04a0*/ 	.word	0x00000520


	//   ....[12]....
        /*04a4*/ 	.word	0x00000550


	//   ....[13]....
        /*04a8*/ 	.word	0x000005e0


	//   ....[14]....
        /*04ac*/ 	.word	0x00000610


	//   ....[15]....
        /*04b0*/ 	.word	0x00000630


	//   ....[16]....
        /*04b4*/ 	.word	0x00000690


	//   ....[17]....
        /*04b8*/ 	.word	0x00007a20


	//   ....[18]....
        /*04bc*/ 	.word	0x00007a40


	//   ....[19]....
        /*04c0*/ 	.word	0x00007b90


	//   ....[20]....
        /*04c4*/ 	.word	0x00007ba0


	//   ....[21]....
        /*04c8*/ 	.word	0x00007cd0


	//   ....[22]....
        /*04cc*/ 	.word	0x00007cf0


	//   ....[23]....
        /*04d0*/ 	.word	0x00007e20


	//   ....[24]....
        /*04d4*/ 	.word	0x00007e30


	//   ....[25]....
        /*04d8*/ 	.word	0x00008310


	//   ....[26]....
        /*04dc*/ 	.word	0x00008350


	//   ....[27]....
        /*04e0*/ 	.word	0x00008390


	//   ....[28]....
        /*04e4*/ 	.word	0x000083d0


	//   ....[29]....
        /*04e8*/ 	.word	0x0000ad00


	//   ....[30]....
        /*04ec*/ 	.word	0x0000ad40


	//   ....[31]....
        /*04f0*/ 	.word	0x0000ad80


	//   ....[32]....
        /*04f4*/ 	.word	0x0000adc0


	//   ....[33]....
        /*04f8*/ 	.word	0x0000f1c0


	//   ....[34]....
        /*04fc*/ 	.word	0x0000f250


	//   ....[35]....
        /*0500*/ 	.word	0x0000f270


	//   ....[36]....
        /*0504*/ 	.word	0x0000f290


	//   ....[37]....
        /*0508*/ 	.word	0x00011850


	//   ....[38]....
        /*050c*/ 	.word	0x00011870


	//   ....[39]....
        /*0510*/ 	.word	0x00011890


	//   ....[40]....
        /*0514*/ 	.word	0x000118b0


	//   ....[41]....
        /*0518*/ 	.word	0x00013270


	//   ....[42]....
        /*051c*/ 	.word	0x00013280


	//   ....[43]....
        /*0520*/ 	.word	0x000132b0


	//   ....[44]....
        /*0524*/ 	.word	0x000132c0


	//   ....[45]....
        /*0528*/ 	.word	0x00014810


	//   ....[46]....
        /*052c*/ 	.word	0x00014820


	//   ....[47]....
        /*0530*/ 	.word	0x00014840


	//   ....[48]....
        /*0534*/ 	.word	0x00014860


	//   ....[49]....
        /*0538*/ 	.word	0x00014c30


	//   ....[50]....
        /*053c*/ 	.word	0x00014c50


	//   ....[51]....
        /*0540*/ 	.word	0x00014da0


	//   ....[52]....
        /*0544*/ 	.word	0x00014db0


	//   ....[53]....
        /*0548*/ 	.word	0x00014ee0


	//   ....[54]....
        /*054c*/ 	.word	0x00014f00


	//   ....[55]....
        /*0550*/ 	.word	0x00015030


	//   ....[56]....
        /*0554*/ 	.word	0x00015040


	//   ....[57]....
        /*0558*/ 	.word	0x00015370


	//   ....[58]....
        /*055c*/ 	.word	0x00015390


	//   ....[59]....
        /*0560*/ 	.word	0x00015d70


	//   ....[60]....
        /*0564*/ 	.word	0x00015d80


	//   ....[61]....
        /*0568*/ 	.word	0x00016b60


	//   ....[62]....
        /*056c*/ 	.word	0x00016b80


	//   ....[63]....
        /*0570*/ 	.word	0x00016ce0


	//   ....[64]....
        /*0574*/ 	.word	0x00016cf0


	//   ....[65]....
        /*0578*/ 	.word	0x00016e20


	//   ....[66]....
        /*057c*/ 	.word	0x00016e40


	//   ....[67]....
        /*0580*/ 	.word	0x00016f70


	//   ....[68]....
        /*0584*/ 	.word	0x00016f80


	//   ....[69]....
        /*0588*/ 	.word	0x00017150


	//   ....[70]....
        /*058c*/ 	.word	0x00017170


	//   ....[71]....
        /*0590*/ 	.word	0x00017290


	//   ....[72]....
        /*0594*/ 	.word	0x000172d0


	//   ....[73]....
        /*0598*/ 	.word	0x00017300


	//   ....[74]....
        /*059c*/ 	.word	0x00017330


	//   ....[75]....
        /*05a0*/ 	.word	0x00017360


	//   ....[76]....
        /*05a4*/ 	.word	0x00017390


	//   ....[77]....
        /*05a8*/ 	.word	0x000174e0


	//   ....[78]....
        /*05ac*/ 	.word	0x00017520


	//   ....[79]....
        /*05b0*/ 	.word	0x00017550


	//   ....[80]....
        /*05b4*/ 	.word	0x00017580


	//   ....[81]....
        /*05b8*/ 	.word	0x000175b0


	//   ....[82]....
        /*05bc*/ 	.word	0x000175e0


	//   ....[83]....
        /*05c0*/ 	.word	0x00017670


	//   ....[84]....
        /*05c4*/ 	.word	0x000176a0


	//   ....[85]....
        /*05c8*/ 	.word	0x000176b0


	//   ....[86]....
        /*05cc*/ 	.word	0x00017710


	//   ....[87]....
        /*05d0*/ 	.word	0x00017c40


	//   ....[88]....
        /*05d4*/ 	.word	0x00017ca0


	//   ....[89]....
        /*05d8*/ 	.word	0x00017d00


	//   ....[90]....
        /*05dc*/ 	.word	0x00017d60


	//   ....[91]....
        /*05e0*/ 	.word	0x00017dc0


	//   ....[92]....
        /*05e4*/ 	.word	0x00017e30


	//   ....[93]....
        /*05e8*/ 	.word	0x00017e70


	//   ....[94]....
        /*05ec*/ 	.word	0x00017ee0


	//   ....[95]....
        /*05f0*/ 	.word	0x00017f50


	//   ....[96]....
        /*05f4*/ 	.word	0x00017fb0


	//   ....[97]....
        /*05f8*/ 	.word	0x00018020


	//   ....[98]....
        /*05fc*/ 	.word	0x00018090


	//   ....[99]....
        /*0600*/ 	.word	0x000180f0


	//   ....[100]....
        /*0604*/ 	.word	0x00018150


	//   ....[101]....
        /*0608*/ 	.word	0x000181b0


	//   ....[102]....
        /*060c*/ 	.word	0x00018220


	//   ....[103]....
        /*0610*/ 	.word	0x00018280


	//   ....[104]....
        /*0614*/ 	.word	0x000182e0


	//   ....[105]....
        /*0618*/ 	.word	0x00018350


	//   ....[106]....
        /*061c*/ 	.word	0x000183a0


	//   ....[107]....
        /*0620*/ 	.word	0x000183f0


	//   ....[108]....
        /*0624*/ 	.word	0x00018440


	//   ....[109]....
        /*0628*/ 	.word	0x000184b0


	//   ....[110]....
        /*062c*/ 	.word	0x00018520


	//   ....[111]....
        /*0630*/ 	.word	0x00018580


	//   ....[112]....
        /*0634*/ 	.word	0x000185e0


	//   ....[113]....
        /*0638*/ 	.word	0x00018640


	//   ....[114]....
        /*063c*/ 	.word	0x000186b0


	//   ....[115]....
        /*0640*/ 	.word	0x00018710


	//   ....[116]....
        /*0644*/ 	.word	0x00018770


	//   ....[117]....
        /*0648*/ 	.word	0x000187d0


	//   ....[118]....
        /*064c*/ 	.word	0x00018840


	//   ....[119]....
        /*0650*/ 	.word	0x000188a0


	//   ....[120]....
        /*0654*/ 	.word	0x00018900


	//   ....[121]....
        /*0658*/ 	.word	0x00018960


	//   ....[122]....
        /*065c*/ 	.word	0x000189d0


	//   ....[123]....
        /*0660*/ 	.word	0x00018a30


	//   ....[124]....
        /*0664*/ 	.word	0x00018a90


	//   ....[125]....
        /*0668*/ 	.word	0x00018af0


	//   ....[126]....
        /*066c*/ 	.word	0x00018b60


	//   ....[127]....
        /*0670*/ 	.word	0x00018bc0


	//   ....[128]....
        /*0674*/ 	.word	0x00018c20


	//   ....[129]....
        /*0678*/ 	.word	0x00018c80


	//   ....[130]....
        /*067c*/ 	.word	0x00018cf0


	//   ....[131]....
        /*0680*/ 	.word	0x00018d50


	//   ....[132]....
        /*0684*/ 	.word	0x00018da0


	//   ....[133]....
        /*0688*/ 	.word	0x00018e00


	//   ....[134]....
        /*068c*/ 	.word	0x00018e60


	//   ....[135]....
        /*0690*/ 	.word	0x00018ec0


	//   ....[136]....
        /*0694*/ 	.word	0x00018f30


	//   ....[137]....
        /*0698*/ 	.word	0x00018f70


	//   ....[138]....
        /*069c*/ 	.word	0x00018fc0


	//   ....[139]....
        /*06a0*/ 	.word	0x00019010


	//   ....[140]....
        /*06a4*/ 	.word	0x00019070


	//   ....[141]....
        /*06a8*/ 	.word	0x000190d0


	//   ....[142]....
        /*06ac*/ 	.word	0x00019140


	//   ....[143]....
        /*06b0*/ 	.word	0x00019180


	//   ....[144]....
        /*06b4*/ 	.word	0x000191f0


	//   ....[145]....
        /*06b8*/ 	.word	0x00019250


	//   ....[146]....
        /*06bc*/ 	.word	0x000192b0


	//----- nvinfo : EIATTR_EXIT_INSTR_OFFSETS
	.align		4
.L_276:
        /*06c0*/ 	.byte	0x04, 0x1c
        /*06c2*/ 	.short	(.L_278 - .L_277)


	//   ....[0]....
.L_277:
        /*06c4*/ 	.word	0x00000b50


	//   ....[1]....
        /*06c8*/ 	.word	0x00017c00


	//----- nvinfo : EIATTR_MAX_THREADS
	.align		4
.L_278:
        /*06cc*/ 	.byte	0x04, 0x05
        /*06ce*/ 	.short	(.L_280 - .L_279)
.L_279:
        /*06d0*/ 	.word	0x00000100
        /*06d4*/ 	.word	0x00000001
        /*06d8*/ 	.word	0x00000001


	//----- nvinfo : EIATTR_CRS_STACK_SIZE
	.align		4
.L_280:
        /*06dc*/ 	.byte	0x04, 0x1e
        /*06de*/ 	.short	(.L_282 - .L_281)
.L_281:
        /*06e0*/ 	.word	0x00000000
.L_282:


//--------------------- .nv.info._ZN7cutlass13device_kernelIN5flash19enable_sm80_to_sm89INS1_16FlashAttnFwdSm80INS1_25CollectiveMainloopFwdSm80ILi8ELi1ELb0EN4cute5tupleIJNS5_1CILi128EEENS7_ILi64EEENS7_ILi192EEEEEELi192ENS_10bfloat16_tEfNS_4arch4Sm80ELb0ELb1ELb1ELb0ELb0ELb0ELb1ELb1EEENS1_21CollectiveEpilogueFwdINS6_IJS8_SA_S9_EEENS6_IJNS7_ILi1EEESI_SI_EEESC_SE_Li256ELb0ELb1ELb1ELb0EEENS1_19SingleTileSchedulerILb0ELb1ELb1ELi128EEEEEEEEEvNT_6ParamsE --------------------------
	.section	.nv.info._ZN7cutlass13device_kernelIN5flash19enable_sm80_to_sm89INS1_16FlashAttnFwdSm80INS1_25CollectiveMainloopFwdSm80ILi8ELi1ELb0EN4cute5tupleIJNS5_1CILi128EEENS7_ILi64EEENS7_ILi192EEEEEELi192ENS_10bfloat16_tEfNS_4arch4Sm80ELb0ELb1ELb1ELb0ELb0ELb0ELb1ELb1EEENS1_21CollectiveEpilogueFwdINS6_IJS8_SA_S9_EEENS6_IJNS7_ILi1EEESI_SI_EEESC_SE_Li256ELb0ELb1ELb1ELb0EEENS1_19SingleTileSchedulerILb0ELb1ELb1ELi128EEEEEEEEEvNT_6ParamsE,"",@"SHT_CUDA_INFO"
	.sectionflags	@""
	.align	4


	//----- nvinfo : EIATTR_CUDA_API_VERSION
	.align		4
        /*0000*/ 	.byte	0x04, 0x37
        /*0002*/ 	.short	(.L_284 - .L_283)
.L_283:
        /*0004*/ 	.word	0x00000082


	//----- nvinfo : EIATTR_SW2861232_WAR
	.align		4
.L_284:
        /*0008*/ 	.byte	0x01, 0x35
	.zero		2


	//----- nvinfo : EIATTR_PARAM_CBANK
	.align		4
        /*000c*/ 	.byte	0x04, 0x0a
        /*000e*/ 	.short	(.L_286 - .L_285)
	.align		4
.L_285:
        /*0010*/ 	.word	index@(.nv.constant0._ZN7cutlass13device_kernelIN5flash19enable_sm80_to_sm89INS1_16FlashAttnFwdSm80INS1_25CollectiveMainloopFwdSm80ILi8ELi1ELb0EN4cute5tupleIJNS5_1CILi128EEENS7_ILi64EEENS7_ILi192EEEEEELi192ENS_10bfloat16_tEfNS_4arch4Sm80ELb0ELb1ELb1ELb0ELb0ELb0ELb1ELb1EEENS1_21CollectiveEpilogueFwdINS6_IJS8_SA_S9_EEENS6_IJNS7_ILi1EEESI_SI_EEESC_SE_Li256ELb0ELb1ELb1ELb0EEENS1_19SingleTileSchedulerILb0ELb1ELb1ELi128EEEEEEEEEvNT_6ParamsE)
        /*0014*/ 	.short	0x0160
        /*0016*/ 	.short	0x0418


	//----- nvinfo : EIATTR_CBANK_PARAM_SIZE
	.align		4
.L_286:
        /*0018*/ 	.byte	0x03, 0x19
        /*001a*/ 	.short	0x0418


	//----- nvinfo : EIATTR_KPARAM_INFO
	.align		4
        /*001c*/ 	.byte	0x04, 0x17
        /*001e*/ 	.short	(.L_288 - .L_287)
.L_287:
        /*0020*/ 	.word	0x00000000
        /*0024*/ 	.short	0x0000
        /*0026*/ 	.short	0x0000
        /*0028*/ 	.byte	0x00, 0xf0, 0x61, 0x10


	//----- nvinfo : EIATTR_MAXREG_COUNT
	.align		4
.L_288:
        /*002c*/ 	.byte	0x03, 0x1b
        /*002e*/ 	.short	0x00ff


	//----- nvinfo : EIATTR_NUM_BARRIERS
	.align		4
        /*0030*/ 	.byte	0x02, 0x4c
        /*0032*/ 	.byte	0x02
	.zero		1


	//----- nvinfo : EIATTR_MERCURY_ISA_VERSION
	.align		4
        /*0034*/ 	.byte	0x03, 0x5f
        /*0036*/ 	.short	0x0000


	//----- nvinfo : EIATTR_COOP_GROUP_MASK_REGIDS
	.align		4
        /*0038*/ 	.byte	0x04, 0x29
        /*003a*/ 	.short	(.L_290 - .L_289)


	//   ....[0]....
.L_289:
        /*003c*/ 	.word	0xffffffff


	//   ....[1]....
        /*0040*/ 	.word	0xffffffff


	//   ....[2]....
        /*0044*/ 	.word	0xffffffff


	//   ....[3]....
        /*0048*/ 	.word	0xffffffff


	//   ....[4]....
        /*004c*/ 	.word	0xffffffff


	//   ....[5]....
        /*0050*/ 	.word	0xffffffff


	//   ....[6]....
        /*0054*/ 	.word	0xffffffff


	//   ....[7]....
        /*0058*/ 	.word	0xffffffff


	//   ....[8]....
        /*005c*/ 	.word	0xffffffff


	//   ....[9]....
        /*0060*/ 	.word	0xffffffff


	//   ....[10]....
        /*0064*/ 	.word	0xffffffff


	//   ....[11]....
        /*0068*/ 	.word	0xffffffff


	//   ....[12]....
        /*006c*/ 	.word	0xffffffff


	//   ....[13]....
        /*0070*/ 	.word	0xffffffff


	//   ....[14]....
        /*0074*/ 	.word	0xffffffff


	//   ....[15]....
        /*0078*/ 	.word	0xffffffff


	//   ....[16]....
        /*007c*/ 	.word	0xffffffff


	//   ....[17]....
        /*0080*/ 	.word	0xffffffff


	//   ....[18]....
        /*0084*/ 	.word	0xffffffff


	//   ....[19]....
        /*0088*/ 	.word	0xffffffff


	//   ....[20]....
        /*008c*/ 	.word	0xffffffff


	//   ....[21]....
        /*0090*/ 	.word	0xffffffff


	//   ....[22]....
        /*0094*/ 	.word	0xffffffff


	//   ....[23]....
        /*0098*/ 	.word	0xffffffff


	//   ....[24]....
        /*009c*/ 	.word	0xffffffff


	//   ....[25]....
        /*00a0*/ 	.word	0xffffffff


	//   ....[26]....
        /*00a4*/ 	.word	0xffffffff


	//   ....[27]....
        /*00a8*/ 	.word	0xffffffff


	//   ....[28]....
        /*00ac*/ 	.word	0xffffffff


	//   ....[29]....
        /*00b0*/ 	.word	0xffffffff


	//   ....[30]....
        /*00b4*/ 	.word	0xffffffff


	//   ....[31]....
        /*00b8*/ 	.word	0xffffffff


	//   ....[32]....
        /*00bc*/ 	.word	0xffffffff


	//   ....[33]....
        /*00c0*/ 	.word	0xffffffff


	//   ....[34]....
        /*00c4*/ 	.word	0xffffffff


	//   ....[35]....
        /*00c8*/ 	.word	0xffffffff


	//   ....[36]....
        /*00cc*/ 	.word	0xffffffff


	//   ....[37]....
        /*00d0*/ 	.word	0xffffffff


	//   ....[38]....
        /*00d4*/ 	.word	0xffffffff


	//   ....[39]....
        /*00d8*/ 	.word	0xffffffff


	//   ....[40]....
        /*00dc*/ 	.word	0xffffffff


	//   ....[41]....
        /*00e0*/ 	.word	0xffffffff


	//   ....[42]....
        /*00e4*/ 	.word	0xffffffff


	//----- nvinfo : EIATTR_COOP_GROUP_INSTR_OFFSETS
	.align		4
.L_290:
        /*00e8*/ 	.byte	0x04, 0x28
        /*00ea*/ 	.short	(.L_292 - .L_291)


	//   ....[0]....
.L_291:
        /*00ec*/ 	.word	0x00000050


	//   ....[1]....
        /*00f0*/ 	.word	0x00001360


	//   ....[2]....
        /*00f4*/ 	.word	0x00001450


	//   ....[3]....
        /*00f8*/ 	.word	0x00001710


	//   ....[4]....
        /*00fc*/ 	.word	0x00001740


	//   ....[5]....
        /*0100*/ 	.word	0x00001880


	//   ....[6]....
        /*0104*/ 	.word	0x000018b0


	//   ....[7]....
        /*0108*/ 	.word	0x000019e0


	//   ....[8]....
        /*010c*/ 	.word	0x00001a20


	//   ....[9]....
        /*0110*/ 	.word	0x00003030


	//   ....[10]....
        /*0114*/ 	.word	0x00003410


	//   ....[11]....
        /*0118*/ 	.word	0x00004000


	//   ....[12]....
        /*011c*/ 	.word	0x00004160


	//   ....[13]....
        /*0120*/ 	.word	0x00004170


	//   ....[14]....
        /*0124*/ 	.word	0x000041c0


	//   ....[15]....
        /*0128*/ 	.word	0x00006690


	//   ....[16]....
        /*012c*/ 	.word	0x00006a50


	//   ....[17]....
        /*0130*/ 	.word	0x000072a0


	//   ....[18]....
        /*0134*/ 	.word	0x00007470


	//   ....[19]....
        /*0138*/ 	.word	0x000074c0


	//   ....[20]....
        /*013c*/ 	.word	0x00007550


	//   ....[21]....
        /*0140*/ 	.word	0x0000a2f0


	//   ....[22]....
        /*0144*/ 	.word	0x0000a310


	//   ....[23]....
        /*0148*/ 	.word	0x0000a330


	//   ....[24]....
        /*014c*/ 	.word	0x0000a350


	//   ....[25]....
        /*0150*/ 	.word	0x0000d110


	//   ....[26]....
        /*0154*/ 	.word	0x0000d4a0


	//   ....[27]....
        /*0158*/ 	.word	0x0000dc20


	//   ....[28]....
        /*015c*/ 	.word	0x0000de00


	//   ....[29]....
        /*0160*/ 	.word	0x0000de40


	//   ....[30]....
        /*0164*/ 	.word	0x0000dec0


	//   ....[31]....
        /*0168*/ 	.word	0x0000f590


	//   ....[32]....
        /*016c*/ 	.word	0x0000f5c0


	//   ....[33]....
        /*0170*/ 	.word	0x0000f600


	//   ....[34]....
        /*0174*/ 	.word	0x0000f610


	//   ....[35]....
        /*0178*/ 	.word	0x00010320


	//   ....[36]....
        /*017c*/ 	.word	0x00010360


	//   ....[37]....
        /*0180*/ 	.word	0x00010380


	//   ....[38]....
        /*0184*/ 	.word	0x000103b0


	//   ....[39]....
        /*0188*/ 	.word	0x00010420


	//   ....[40]....
        /*018c*/ 	.word	0x00010490


	//   ....[41]....
        /*0190*/ 	.word	0x00010da0


	//   ....[42]....
        /*0194*/ 	.word	0x00010db0


	//----- nvinfo : EIATTR_EXIT_INSTR_OFFSETS
	.align		4
.L_292:
        /*0198*/ 	.byte	0x04, 0x1c
        /*019a*/ 	.short	(.L_294 - .L_293)


	//   ....[0]....
.L_293:
        /*019c*/ 	.word	0x000001b0


	//   ....[1]....
        /*01a0*/ 	.word	0x00010dc0


	//   ....[2]....
        /*01a4*/ 	.word	0x00011660


	//   ....[3]....
        /*01a8*/ 	.word	0x000116b0


	//   ....[4]....
        /*01ac*/ 	.word	0x000116e0


	//   ....[5]....
        /*01b0*/ 	.word	0x00011740


	//   ....[6]....
        /*01b4*/ 	.word	0x000119d0


	//----- nvinfo : EIATTR_CTAIDZ_USED
	.align		4
.L_294:
        /*01b8*/ 	.byte	0x01, 0x04
	.zero		2


	//----- nvinfo : EIATTR_MAX_THREADS
	.align		4
        /*01bc*/ 	.byte	0x04, 0x05
        /*01be*/ 	.short	(.L_296 - .L_295)
.L_295:
        /*01c0*/ 	.word	0x00000100
        /*01c4*/ 	.word	0x00000001
        /*01c8*/ 	.word	0x00000001


	//----- nvinfo : EIATTR_CRS_STACK_SIZE
	.align		4
.L_296:
        /*01cc*/ 	.byte	0x04, 0x1e
        /*01ce*/ 	.short	(.L_298 - .L_297)
.L_297:
        /*01d0*/ 	.word	0x00000000
.L_298:


//--------------------- .nv.info._ZN7cutlass13device_kernelIN5flash19enable_sm80_to_sm89INS1_16FlashAttnFwdSm80INS1_25CollectiveMainloopFwdSm80ILi8ELi1ELb0EN4cute5tupleIJNS5_1CILi128EEENS7_ILi64EEENS7_ILi192EEEEEELi192ENS_10bfloat16_tEfNS_4arch4Sm80ELb0ELb1ELb1ELb1ELb0ELb0ELb1ELb1EEENS1_21CollectiveEpilogueFwdINS6_IJS8_SA_S9_EEENS6_IJNS7_ILi1EEESI_SI_EEESC_SE_Li256ELb1ELb1ELb1ELb0EEENS1_36VarlenDynamicPersistentTileSchedulerILi128ELi64ELi256ELi256ELb1ELb1ELb0ELb1ELb0ELb1EEEEEEEEEvNT_6ParamsE --------------------------
	.section	.nv.info._ZN7cutlass13device_kernelIN5flash19enable_sm80_to_sm89INS1_16FlashAttnFwdSm80INS1_25CollectiveMainloopFwdSm80ILi8ELi1ELb0EN4cute5tupleIJNS5_1CILi128EEENS7_ILi64EEENS7_ILi192EEEEEELi192ENS_10bfloat16_tEfNS_4arch4Sm80ELb0ELb1ELb1ELb1ELb0ELb0ELb1ELb1EEENS1_21CollectiveEpilogueFwdINS6_IJS8_SA_S9_EEENS6_IJNS7_ILi1EEESI_SI_EEESC_SE_Li256ELb1ELb1ELb1ELb0EEENS1_36VarlenDynamicPersistentTileSchedulerILi128ELi64ELi256ELi256ELb1ELb1ELb0ELb1ELb0ELb1EEEEEEEEEvNT_6ParamsE,"",@"SHT_CUDA_INFO"
	.sectionflags	@""
	.align	4


	//----- nvinfo : EIATTR_CUDA_API_VERSION
	.align		4
        /*0000*/ 	.byte	0x04, 0x37
        /*0002*/ 	.short	(.L_300 - .L_299)
.L_299:
        /*0004*/ 	.word	0x00000082


	//----- nvinfo : EIATTR_SW2861232_WAR
	.align		4
.L_300:
        /*0008*/ 	.byte	0x01, 0x35
	.zero		2


	//----- nvinfo : EIATTR_PARAM_CBANK
	.align		4
        /*000c*/ 	.byte	0x04, 0x0a
        /*000e*/ 	.short	(.L_302 - .L_301)
	.align		4
.L_301:
        /*0010*/ 	.word	index@(.nv.constant0._ZN7cutlass13device_kernelIN5flash19enable_sm80_to_sm89INS1_16FlashAttnFwdSm80INS1_25CollectiveMainloopFwdSm80ILi8ELi1ELb0EN4cute5tupleIJNS5_1CILi128EEENS7_ILi64EEENS7_ILi192EEEEEELi192ENS_10bfloat16_tEfNS_4arch4Sm80ELb0ELb1ELb1ELb1ELb0ELb0ELb1ELb1EEENS1_21CollectiveEpilogueFwdINS6_IJS8_SA_S9_EEENS6_IJNS7_ILi1EEESI_SI_EEESC_SE_Li256ELb1ELb1ELb1ELb0EEENS1_36VarlenDynamicPersistentTileSchedulerILi128ELi64ELi256ELi256ELb1ELb1ELb0ELb1ELb0ELb1EEEEEEEEEvNT_6ParamsE)
        /*0014*/ 	.short	0x0160
        /*0016*/ 	.short	0x0438


	//----- nvinfo : EIATTR_CBANK_PARAM_SIZE
	.align		4
.L_302:
        /*0018*/ 	.byte	0x03, 0x19
        /*001a*/ 	.short	0x0438


	//----- nvinfo : EIATTR_KPARAM_INFO
	.align		4
        /*001c*/ 	.byte	0x04, 0x17
        /*001e*/ 	.short	(.L_304 - .L_303)
.L_303:
        /*0020*/ 	.word	0x00000000
        /*0024*/ 	.short	0x0000
        /*0026*/ 	.short	0x0000
        /*0028*/ 	.byte	0x00, 0xf0, 0xe1, 0x10


	//----- nvinfo : EIATTR_MAXREG_COUNT
	.align		4
.L_304:
        /*002c*/ 	.byte	0x03, 0x1b
        /*002e*/ 	.short	0x00ff


	//----- nvinfo : EIATTR_NUM_BARRIERS
	.align		4
        /*0030*/ 	.byte	0x02, 0x4c
        /*0032*/ 	.byte	0x06
	.zero		1


	//----- nvinfo : EIATTR_ANNOTATIONS
	.align		4
        /*0034*/ 	.byte	0x04, 0x55
        /*0036*/ 	.short	(.L_306 - .L_305)


	//   ....[0]....
.L_305:
        /* <DEDUP_REMOVED lines=31> */


	//----- nvinfo : EIATTR_MERCURY_ISA_VERSION
	.align		4
.L_306:
        /*0210*/ 	.byte	0x03, 0x5f
        /*0212*/ 	.short	0x0000


	//----- nvinfo : EIATTR_INT_WARP_WIDE_INSTR_OFFSETS
	.align		4
        /*0214*/ 	.byte	0x04, 0x31
        /*0216*/ 	.short	(.L_308 - .L_307)


	//   ....[0]....
.L_307:
        /*0218*/ 	.word	0x00010ec0


	//   ....[1]....
        /*021c*/ 	.word	0x00010f40


	//----- nvinfo : EIATTR_COOP_GROUP_MASK_REGIDS
	.align		4
.L_308:
        /*0220*/ 	.byte	0x04, 0x29
        /*0222*/ 	.short	(.L_310 - .L_309)


	//   ....[0]....
.L_309:
        /*0224*/ 	.word	0xffffffff


	//   ....[1]....
        /*0228*/ 	.word	0xffffffff


	//   ....[2]....
        /*022c*/ 	.word	0xffffffff


	//   ....[3]....
        /*0230*/ 	.word	0xffffffff


	//   ....[4]....
        /*0234*/ 	.word	0xffffffff


	//   ....[5]....
        /*0238*/ 	.word	0xffffffff


	//   ....[6]....
        /*023c*/ 	.word	0xffffffff


	//   ....[7]....
        /*0240*/ 	.word	0xffffffff


	//   ....[8]....
        /*0244*/ 	.word	0xffffffff


	//   ....[9]....
        /*0248*/ 	.word	0xffffffff


	//   ....[10]....
        /*024c*/ 	.word	0xffffffff


	//   ....[11]....
        /*0250*/ 	.word	0xffffffff


	//   ....[12]....
        /*0254*/ 	.word	0xffffffff


	//   ....[13]....
        /*0258*/ 	.word	0xffffffff


	//   ....[14]....
        /*025c*/ 	.word	0xffffffff


	//   ....[15]....
        /*0260*/ 	.word	0xffffffff


	//   ....[16]....
        /*0264*/ 	.word	0xffffffff


	//   ....[17]....
        /*0268*/ 	.word	0xffffffff


	//   ....[18]....
        /*026c*/ 	.word	0xffffffff


	//   ....[19]....
        /*0270*/ 	.word	0xffffffff


	//   ....[20]....
        /*0274*/ 	.word	0xffffffff


	//   ....[21]....
        /*0278*/ 	.word	0xffffffff


	//   ....[22]....
        /*027c*/ 	.word	0xffffffff


	//   ....[23]....
        /*0280*/ 	.word	0xffffffff


	//   ....[24]....
        /*0284*/ 	.word	0xffffffff


	//   ....[25]....
        /*0288*/ 	.word	0xffffffff


	//   ....[26]....
        /*028c*/ 	.word	0xffffffff


	//   ....[27]....
        /*0290*/ 	.word	0xffffffff


	//   ....[28]....
        /*0294*/ 	.word	0xffffffff


	//   ....[29]....
        /*0298*/ 	.word	0xffffffff


	//   ....[30]....
        /*029c*/ 	.word	0xffffffff


	//   ....[31]....
        /*02a0*/ 	.word	0xffffffff


	//   ....[32]....
        /*02a4*/ 	.word	0xffffffff


	//   ....[33]....
        /*02a8*/ 	.word	0xffffffff


	//   ....[34]....
        /*02ac*/ 	.word	0xffffffff


	//   ....[35]....
        /*02b0*/ 	.word	0xffffffff


	//   ....[36]....
        /*02b4*/ 	.word	0xffffffff


	//   ....[37]....
        /*02b8*/ 	.word	0xffffffff


	//   ....[38]....
        /*02bc*/ 	.word	0xffffffff


	//   ....[39]....
        /*02c0*/ 	.word	0xffffffff


	//   ....[40]....
        /*02c4*/ 	.word	0xffffffff


	//   ....[41]....
        /*02c8*/ 	.word	0xffffffff


	//   ....[42]....
        /*02cc*/ 	.word	0xffffffff


	//   ....[43]....
        /*02d0*/ 	.word	0xffffffff


	//   ....[44]....
        /*02d4*/ 	.word	0xffffffff


	//   ....[45]....
        /*02d8*/ 	.word	0xffffffff


	//   ....[46]....
        /*02dc*/ 	.word	0xffffffff


	//   ....[47]....
        /*02e0*/ 	.word	0xffffffff


	//   ....[48]....
        /*02e4*/ 	.word	0xffffffff


	//   ....[49]....
        /*02e8*/ 	.word	0xffffffff


	//   ....[50]....
        /*02ec*/ 	.word	0xffffffff


	//   ....[51]....
        /*02f0*/ 	.word	0xffffffff


	//   ....[52]....
        /*02f4*/ 	.word	0xffffffff


	//   ....[53]....
        /*02f8*/ 	.word	0xffffffff


	//   ....[54]....
        /*02fc*/ 	.word	0xffffffff


	//   ....[55]....
        /*0300*/ 	.word	0xffffffff


	//   ....[56]....
        /*0304*/ 	.word	0xffffffff


	//   ....[57]....
        /*0308*/ 	.word	0xffffffff


	//   ....[58]....
        /*030c*/ 	.word	0xffffffff


	//   ....[59]....
        /*0310*/ 	.word	0xffffffff


	//   ....[60]....
        /*0314*/ 	.word	0xffffffff


	//   ....[61]....
        /*0318*/ 	.word	0xffffffff


	//   ....[62]....
        /*031c*/ 	.word	0xffffffff


	//   ....[63]....
        /*0320*/ 	.word	0xffffffff


	//   ....[64]....
        /*0324*/ 	.word	0xffffffff


	//   ....[65]....
        /*0328*/ 	.word	0xffffffff


	//   ....[66]....
        /*032c*/ 	.word	0xffffffff


	//   ....[67]....
        /*0330*/ 	.word	0xffffffff


	//   ....[68]....
        /*0334*/ 	.word	0xffffffff


	//   ....[69]....
        /*0338*/ 	.word	0xffffffff


	//   ....[70]....
        /*033c*/ 	.word	0xffffffff


	//   ....[71]....
        /*0340*/ 	.word	0xffffffff


	//   ....[72]....
        /*0344*/ 	.word	0xffffffff


	//   ....[73]....
        /*0348*/ 	.word	0xffffffff


	//   ....[74]....
        /*034c*/ 	.word	0xffffffff


	//   ....[75]....
        /*0350*/ 	.word	0xffffffff


	//   ....[76]....
        /*0354*/ 	.word	0xffffffff


	//   ....[77]....
        /*0358*/ 	.word	0xffffffff


	//   ....[78]....
        /*035c*/ 	.word	0xffffffff


	//   ....[79]....
        /*0360*/ 	.word	0xffffffff


	//   ....[80]....
        /*0364*/ 	.word	0xffffffff


	//   ....[81]....
        /*0368*/ 	.word	0xffffffff


	//   ....[82]....
        /*036c*/ 	.word	0xffffffff


	//   ....[83]....
        /*0370*/ 	.word	0xffffffff


	//   ....[84]....
        /*0374*/ 	.word	0xffffffff


	//   ....[85]....
        /*0378*/ 	.word	0xffffffff


	//   ....[86]....
        /*037c*/ 	.word	0xffffffff


	//   ....[87]....
        /*0380*/ 	.word	0xffffffff


	//   ....[88]....
        /*0384*/ 	.word	0xffffffff


	//   ....[89]....
        /*0388*/ 	.word	0xffffffff


	//   ....[90]....
        /*038c*/ 	.word	0xffffffff


	//   ....[91]....
        /*0390*/ 	.word	0xffffffff


	//   ....[92]....
        /*0394*/ 	.word	0xffffffff


	//   ....[93]....
        /*0398*/ 	.word	0xffffffff


	//   ....[94]....
        /*039c*/ 	.word	0xffffffff


	//   ....[95]....
        /*03a0*/ 	.word	0xffffffff


	//   ....[96]....
        /*03a4*/ 	.word	0xffffffff


	//   ....[97]....
        /*03a8*/ 	.word	0xffffffff


	//   ....[98]....
        /*03ac*/ 	.word	0xffffffff


	//   ....[99]....
        /*03b0*/ 	.word	0xffffffff


	//   ....[100]....
        /*03b4*/ 	.word	0xffffffff


	//   ....[101]....
        /*03b8*/ 	.word	0xffffffff


	//   ....[102]....
        /*03bc*/ 	.word	0xffffffff


	//   ....[103]....
        /*03c0*/ 	.word	0xffffffff


	//   ....[104]....
        /*03c4*/ 	.word	0xffffffff


	//   ....[105]....
        /*03c8*/ 	.word	0xffffffff


	//   ....[106]....
        /*03cc*/ 	.word	0xffffffff


	//   ....[107]....
        /*03d0*/ 	.word	0xffffffff


	//   ....[108]....
        /*03d4*/ 	.word	0xffffffff


	//   ....[109]....
        /*03d8*/ 	.word	0xffffffff


	//   ....[110]....
        /*03dc*/ 	.word	0xffffffff


	//   ....[111]....
        /*03e0*/ 	.word	0xffffffff


	//   ....[112]....
        /*03e4*/ 	.word	0xffffffff


	//   ....[113]....
        /*03e8*/ 	.word	0xffffffff


	//   ....[114]....
        /*03ec*/ 	.word	0xffffffff


	//   ....[115]....
        /*03f0*/ 	.word	0xffffffff


	//   ....[116]....
        /*03f4*/ 	.word	0xffffffff


	//   ....[117]....
        /*03f8*/ 	.word	0xffffffff


	//   ....[118]....
        /*03fc*/ 	.word	0xffffffff


	//   ....[119]....
        /*0400*/ 	.word	0xffffffff


	//   ....[120]....
        /*0404*/ 	.word	0xffffffff


	//   ....[121]....
        /*0408*/ 	.word	0xffffffff


	//   ....[122]....
        /*040c*/ 	.word	0xffffffff


	//   ....[123]....
        /*0410*/ 	.word	0xffffffff


	//   ....[124]....
        /*0414*/ 	.word	0xffffffff


	//   ....[125]....
        /*0418*/ 	.word	0xffffffff


	//   ....[126]....
        /*041c*/ 	.word	0xffffffff


	//   ....[127]....
        /*0420*/ 	.word	0xffffffff


	//   ....[128]....
        /*0424*/ 	.word	0xffffffff


	//   ....[129]....
        /*0428*/ 	.word	0xffffffff


	//   ....[130]....
        /*042c*/ 	.word	0xffffffff


	//   ....[131]....
        /*0430*/ 	.word	0xffffffff


	//   ....[132]....
        /*0434*/ 	.word	0xffffffff


	//   ....[133]....
        /*0438*/ 	.word	0xffffffff


	//   ....[134]....
        /*043c*/ 	.word	0xffffffff


	//   ....[135]....
        /*0440*/ 	.word	0xffffffff


	//   ....[136]....
        /*0444*/ 	.word	0xffffffff


	//   ....[137]....
        /*0448*/ 	.word	0xffffffff


	//   ....[138]....
        /*044c*/ 	.word	0xffffffff


	//   ....[139]....
        /*0450*/ 	.word	0xffffffff


	//   ....[140]....
        /*0454*/ 	.word	0xffffffff


	//   ....[141]....
        /*0458*/ 	.word	0xffffffff


	//   ....[142]....
        /*045c*/ 	.word	0xffffffff


	//   ....[143]....
        /*0460*/ 	.word	0xffffffff


	//   ....[144]....
        /*0464*/ 	.word	0xffffffff


	//   ....[145]....
        /*0468*/ 	.word	0xffffffff


	//   ....[146]....
        /*046c*/ 	.word	0xffffffff


	//   ....[147]....
        /*0470*/ 	.word	0xffffffff


	//   ....[148]....
        /*0474*/ 	.word	0xffffffff


	//   ....[149]....
        /*0478*/ 	.word	0xffffffff


	//   ....[150]....
        /*047c*/ 	.word	0xffffffff


	//   ....[151]....
        /*0480*/ 	.word	0xffffffff


	//   ....[152]....
        /*0484*/ 	.word	0xffffffff


	//----- nvinfo : EIATTR_COOP_GROUP_INSTR_OFFSETS
	.align		4
.L_310:
        /*0488*/ 	.byte	0x04, 0x28
        /*048a*/ 	.short	(.L_312 - .L_311)


	//   ....[0]....
.L_311:
        /*048c*/ 	.word	0x00000050


	//   ....[1]....
        /*0490*/ 	.word	0x000001e0


	//   ....[2]....
        /*0494*/ 	.word	0x00000210


	//   ....[3]....
        /*0498*/ 	.word	0x00000240


	//   ....[4]....
        /*049c*/ 	.word	0x00000270


	//   ....[5]....
        /*04a0*/ 	.word	0x000002a0


	//   ....[6]....
        /*04a4*/ 	.word	0x000002d0


	//   ....[7]....
        /*04a8*/ 	.word	0x00000430


	//   ....[8]....
        /*04ac*/ 	.word	0x00000470


	//   ....[9]....
        /*04b0*/ 	.word	0x000004a0


	//   ....[10]....
        /*04b4*/ 	.word	0x000004d0


	//   ....[11]....
        /*04b8*/ 	.word	0x00000500


	//   ....[12]....
        /*04bc*/ 	.word	0x00000530


	//   ....[13]....
        /*04c0*/ 	.word	0x000005c0


	//   ....[14]....
        /*04c4*/ 	.word	0x00000600


	//   ....[15]....
        /*04c8*/ 	.word	0x00000620


	//   ....[16]....
        /*04cc*/ 	.word	0x00000680


	//   ....[17]....
        /*04d0*/ 	.word	0x00002bd0


	//   ....[18]....
        /*04d4*/ 	.word	0x00002bf0


	//   ....[19]....
        /*04d8*/ 	.word	0x00002d90


	//   ....[20]....
        /*04dc*/ 	.word	0x00002da0


	//   ....[21]....
        /*04e0*/ 	.word	0x00002f40


	//   ....[22]....
        /*04e4*/ 	.word	0x00002f60


	//   ....[23]....
        /*04e8*/ 	.word	0x00003100


	//   ....[24]....
        /*04ec*/ 	.word	0x00003110


	//   ....[25]....
        /*04f0*/ 	.word	0x00004750


	//   ....[26]....
        /*04f4*/ 	.word	0x00004930


	//   ....[27]....
        /*04f8*/ 	.word	0x00005060


	//   ....[28]....
        /*04fc*/ 	.word	0x00005320


	//   ....[29]....
        /*0500*/ 	.word	0x00005330


	//   ....[30]....
        /*0504*/ 	.word	0x00005380


	//   ....[31]....
        /*0508*/ 	.word	0x00007a50


	//   ....[32]....
        /*050c*/ 	.word	0x00007c90


	//   ....[33]....
        /*0510*/ 	.word	0x000084d0


	//   ....[34]....
        /*0514*/ 	.word	0x00008630


	//   ....[35]....
        /*0518*/ 	.word	0x000086a0


	//   ....[36]....
        /*051c*/ 	.word	0x00008740


	//   ....[37]....
        /*0520*/ 	.word	0x0000b3a0


	//   ....[38]....
        /*0524*/ 	.word	0x0000b3c0


	//   ....[39]....
        /*0528*/ 	.word	0x0000b3f0


	//   ....[40]....
        /*052c*/ 	.word	0x0000b450


	//   ....[41]....
        /*0530*/ 	.word	0x0000e290


	//   ....[42]....
        /*0534*/ 	.word	0x0000e4d0


	//   ....[43]....
        /*0538*/ 	.word	0x0000ed10


	//   ....[44]....
        /*053c*/ 	.word	0x0000ee70


	//   ....[45]....
        /*0540*/ 	.word	0x0000eee0


	//   ....[46]....
        /*0544*/ 	.word	0x0000ef80


	//   ....[47]....
        /*0548*/ 	.word	0x000106a0


	//   ....[48]....
        /*054c*/ 	.word	0x000106d0


	//   ....[49]....
        /*0550*/ 	.word	0x000106e0


	//   ....[50]....
        /*0554*/ 	.word	0x00010710


	//   ....[51]....
        /*0558*/ 	.word	0x00011b30


	//   ....[52]....
        /*055c*/ 	.word	0x00011b50


	//   ....[53]....
        /*0560*/ 	.word	0x00011b60


	//   ....[54]....
        /*0564*/ 	.word	0x00011b70


	//   ....[55]....
        /*0568*/ 	.word	0x00011f30


	//   ....[56]....
        /*056c*/ 	.word	0x00011f50


	//   ....[57]....
        /*0570*/ 	.word	0x00012090


	//   ....[58]....
        /*0574*/ 	.word	0x000120a0


	//   ....[59]....
        /*0578*/ 	.word	0x000121f0


	//   ....[60]....
        /*057c*/ 	.word	0x00012210


	//   ....[61]....
        /*0580*/ 	.word	0x00012360


	//   ....[62]....
        /*0584*/ 	.word	0x00012370


	//   ....[63]....
        /*0588*/ 	.word	0x000126b0


	//   ....[64]....
        /*058c*/ 	.word	0x000126d0


	//   ....[65]....
        /*0590*/ 	.word	0x00013030


	//   ....[66]....
        /*0594*/ 	.word	0x00013040


	//   ....[67]....
        /*0598*/ 	.word	0x00013e20


	//   ....[68]....
        /*059c*/ 	.word	0x00013e40


	//   ....[69]....
        /*05a0*/ 	.word	0x00013f90


	//   ....[70]....
        /*05a4*/ 	.word	0x00013fa0


	//   ....[71]....
        /*05a8*/ 	.word	0x000140f0


	//   ....[72]....
        /*05ac*/ 	.word	0x00014110


	//   ....[73]....
        /*05b0*/ 	.word	0x00014260


	//   ....[74]....
        /*05b4*/ 	.word	0x00014270


	//   ....[75]....
        /*05b8*/ 	.word	0x00014460


	//   ....[76]....
        /*05bc*/ 	.word	0x00014480


	//   ....[77]....
        /*05c0*/ 	.word	0x000145a0


	//   ....[78]....
        /*05c4*/ 	.word	0x000145e0


	//   ....[79]....
        /*05c8*/ 	.word	0x00014610


	//   ....[80]....
        /*05cc*/ 	.word	0x00014640


	//   ....[81]....
        /*05d0*/ 	.word	0x00014670


	//   ....[82]....
        /*05d4*/ 	.word	0x000146a0


	//   ....[83]....
        /*05d8*/ 	.word	0x000147f0


	//   ....[84]....
        /*05dc*/ 	.word	0x00014830


	//   ....[85]....
        /*05e0*/ 	.word	0x00014860


	//   ....[86]....
        /*05e4*/ 	.word	0x00014890


	//   ....[87]....
        /*05e8*/ 	.word	0x000148c0


	//   ....[88]....
        /*05ec*/ 	.word	0x000148f0


	//   ....[89]....
        /*05f0*/ 	.word	0x00014980


	//   ....[90]....
        /*05f4*/ 	.word	0x000149c0


	//   ....[91]....
        /*05f8*/ 	.word	0x000149d0


	//   ....[92]....
        /*05fc*/ 	.word	0x00014a30


	//   ....[93]....
        /*0600*/ 	.word	0x000153e0


	//   ....[94]....
        /*0604*/ 	.word	0x00015440


	//   ....[95]....
        /*0608*/ 	.word	0x00015490


	//   ....[96]....
        /*060c*/ 	.word	0x000154e0


	//   ....[97]....
        /*0610*/ 	.word	0x00015530


	//   ....[98]....
        /*0614*/ 	.word	0x000155a0


	//   ....[99]....
        /*0618*/ 	.word	0x000155e0


	//   ....[100]....
        /*061c*/ 	.word	0x00015650


	//   ....[101]....
        /*0620*/ 	.word	0x000156c0


	//   ....[102]....
        /*0624*/ 	.word	0x00015720


	//   ....[103]....
        /*0628*/ 	.word	0x00015790


	//   ....[104]....
        /*062c*/ 	.word	0x00015800


	//   ....[105]....
        /*0630*/ 	.word	0x00015860


	//   ....[106]....
        /*0634*/ 	.word	0x000158c0


	//   ....[107]....
        /*0638*/ 	.word	0x00015920


	//   ....[108]....
        /*063c*/ 	.word	0x00015990


	//   ....[109]....
        /*0640*/ 	.word	0x000159f0


	//   ....[110]....
        /*0644*/ 	.word	0x00015a50


	//   ....[111]....
        /*0648*/ 	.word	0x00015aa0


	//   ....[112]....
        /*064c*/ 	.word	0x00015b00


	//   ....[113]....
        /*0650*/ 	.word	0x00015b50


	//   ....[114]....
        /*0654*/ 	.word	0x00015ba0


	//   ....[115]....
        /*0658*/ 	.word	0x00015c10


	//   ....[116]....
        /*065c*/ 	.word	0x00015c80


	//   ....[117]....
        /*0660*/ 	.word	0x00015ce0


	//   ....[118]....
        /*0664*/ 	.word	0x00015d40


	//   ....[119]....
        /*0668*/ 	.word	0x00015da0


	//   ....[120]....
        /*066c*/ 	.word	0x00015e10


	//   ....[121]....
        /*0670*/ 	.word	0x00015e70


	//   ....[122]....
        /*0674*/ 	.word	0x00015ed0


	//   ....[123]....
        /*0678*/ 	.word	0x00015f30


	//   ....[124]....
        /*067c*/ 	.word	0x00015fa0


	//   ....[125]....
        /*0680*/ 	.word	0x00016000


	//   ....[126]....
        /*0684*/ 	.word	0x00016060


	//   ....[127]....
        /*0688*/ 	.word	0x000160c0


	//   ....[128]....
        /*068c*/ 	.word	0x00016130


	//   ....[129]....
        /*0690*/ 	.word	0x00016190


	//   ....[130]....
        /*0694*/ 	.word	0x000161f0


	//   ....[131]....
        /*0698*/ 	.word	0x00016250


	//   ....[132]....
        /*069c*/ 	.word	0x000162c0


	//   ....[133]....
        /*06a0*/ 	.word	0x00016320


	//   ....[134]....
        /*06a4*/ 	.word	0x00016380


	//   ....[135]....
        /*06a8*/ 	.word	0x000163e0


	//   ....[136]....
        /*06ac*/ 	.word	0x00016450


	//   ....[137]....
        /*06b0*/ 	.word	0x000164a0


	//   ....[138]....
        /*06b4*/ 	.word	0x000164e0


	//   ....[139]....
        /*06b8*/ 	.word	0x00016530


	//   ....[140]....
        /*06bc*/ 	.word	0x00016580


	//   ....[141]....
        /*06c0*/ 	.word	0x000165d0


	//   ....[142]....
        /*06c4*/ 	.word	0x00016640


	//   ....[143]....
        /*06c8*/ 	.word	0x00016680


	//   ....[144]....
        /*06cc*/ 	.word	0x000166d0


	//   ....[145]....
        /*06d0*/ 	.word	0x00016720


	//   ....[146]....
        /*06d4*/ 	.word	0x00016770


	//   ....[147]....
        /*06d8*/ 	.word	0x000167c0


	//   ....[148]....
        /*06dc*/ 	.word	0x00016830


	//   ....[149]....
        /*06e0*/ 	.word	0x00016870


	//   ....[150]....
        /*06e4*/ 	.word	0x000168e0


	//   ....[151]....
        /*06e8*/ 	.word	0x00016940


	//   ....[152]....
        /*06ec*/ 	.word	0x000169a0


	//----- nvinfo : EIATTR_EXIT_INSTR_OFFSETS
	.align		4
.L_312:
        /*06f0*/ 	.byte	0x04, 0x1c
        /*06f2*/ 	.short	(.L_314 - .L_313)


	//   ....[0]....
.L_313:
        /*06f4*/ 	.word	0x00000fe0


	//   ....[1]....
        /*06f8*/ 	.word	0x000153a0


	//----- nvinfo : EIATTR_MAX_THREADS
	.align		4
.L_314:
        /*06fc*/ 	.byte	0x04, 0x05
        /*06fe*/ 	.short	(.L_316 - .L_315)
.L_315:
        /*0700*/ 	.word	0x00000100
        /*0704*/ 	.word	0x00000001
        /*0708*/ 	.word	0x00000001


	//----- nvinfo : EIATTR_CRS_STACK_SIZE
	.align		4
.L_316:
        /*070c*/ 	.byte	0x04, 0x1e
        /*070e*/ 	.short	(.L_318 - .L_317)
.L_317:
        /*0710*/ 	.word	0x00000000
.L_318:


//--------------------- .nv.info._ZN7cutlass13device_kernelIN5flash19enable_sm80_to_sm89INS1_16FlashAttnFwdSm80INS1_25CollectiveMainloopFwdSm80ILi8ELi1ELb0EN4cute5tupleIJNS5_1CILi128EEENS7_ILi64EEENS7_ILi192EEEEEELi192ENS_10bfloat16_tEfNS_4arch4Sm80ELb0ELb1ELb1ELb1ELb0ELb1ELb1ELb1EEENS1_21CollectiveEpilogueFwdINS6_IJS8_SA_S9_EEENS6_IJNS7_ILi1EEESI_SI_EEESC_SE_Li256ELb1ELb1ELb1ELb0EEENS1_36VarlenDynamicPersistentTileSchedulerILi128ELi64ELi256ELi256ELb1ELb1ELb0ELb1ELb0ELb1EEEEEEEEEvNT_6ParamsE --------------------------
	.section	.nv.info._ZN7cutlass13device_kernelIN5flash19enable_sm80_to_sm89INS1_16FlashAttnFwdSm80INS1_25CollectiveMainloopFwdSm80ILi8ELi1ELb0EN4cute5tupleIJNS5_1CILi128EEENS7_ILi64EEENS7_ILi192EEEEEELi192ENS_10bfloat16_tEfNS_4arch4Sm80ELb0ELb1ELb1ELb1ELb0ELb1ELb1ELb1EEENS1_21CollectiveEpilogueFwdINS6_IJS8_SA_S9_EEENS6_IJNS7_ILi1EEESI_SI_EEESC_SE_Li256ELb1ELb1ELb1ELb0EEENS1_36VarlenDynamicPersistentTileSchedulerILi128ELi64ELi256ELi256ELb1ELb1ELb0ELb1ELb0ELb1EEEEEEEEEvNT_6ParamsE,"",@"SHT_CUDA_INFO"
	.sectionflags	@""
	.align	4


	//----- nvinfo : EIATTR_CUDA_API_VERSION
	.align		4
        /*0000*/ 	.byte	0x04, 0x37
        /*0002*/ 	.short	(.L_320 - .L_319)
.L_319:
        /*0004*/ 	.word	0x00000082


	//----- nvinfo : EIATTR_SW2861232_WAR
	.align		4
.L_320:
        /*0008*/ 	.byte	0x01, 0x35
	.zero		2


	//----- nvinfo : EIATTR_PARAM_CBANK
	.align		4
        /*000c*/ 	.byte	0x04, 0x0a
        /*000e*/ 	.short	(.L_322 - .L_321)
	.align		4
.L_321:
        /*0010*/ 	.word	index@(.nv.constant0._ZN7cutlass13device_kernelIN5flash19enable_sm80_to_sm89INS1_16FlashAttnFwdSm80INS1_25CollectiveMainloopFwdSm80ILi8ELi1ELb0EN4cute5tupleIJNS5_1CILi128EEENS7_ILi64EEENS7_ILi192EEEEEELi192ENS_10bfloat16_tEfNS_4arch4Sm80ELb0ELb1ELb1ELb1ELb0ELb1ELb1ELb1EEENS1_21CollectiveEpilogueFwdINS6_IJS8_SA_S9_EEENS6_IJNS7_ILi1EEESI_SI_EEESC_SE_Li256ELb1ELb1ELb1ELb0EEENS1_36VarlenDynamicPersistentTileSchedulerILi128ELi64ELi256ELi256ELb1ELb1ELb0ELb1ELb0ELb1EEEEEEEEEvNT_6ParamsE)
        /*0014*/ 	.short	0x0160
        /*0016*/ 	.short	0x0438


	//----- nvinfo : EIATTR_CBANK_PARAM_SIZE
	.align		4
.L_322:
        /*0018*/ 	.byte	0x03, 0x19
        /*001a*/ 	.short	0x0438


	//----- nvinfo : EIATTR_KPARAM_INFO
	.align		4
        /*001c*/ 	.byte	0x04, 0x17
        /*001e*/ 	.short	(.L_324 - .L_323)
.L_323:
        /*0020*/ 	.word	0x00000000
        /*0024*/ 	.short	0x0000
        /*0026*/ 	.short	0x0000
        /*0028*/ 	.byte	0x00, 0xf0, 0xe1, 0x10


	//----- nvinfo : EIATTR_MAXREG_COUNT
	.align		4
.L_324:
        /*002c*/ 	.byte	0x03, 0x1b
        /*002e*/ 	.short	0x00ff


	//----- nvinfo : EIATTR_NUM_BARRIERS
	.align		4
        /*0030*/ 	.byte	0x02, 0x4c
        /*0032*/ 	.byte	0x06
	.zero		1


	//----- nvinfo : EIATTR_ANNOTATIONS
	.align		4
        /*0034*/ 	.byte	0x04, 0x55
        /*0036*/ 	.short	(.L_326 - .L_325)


	//   ....[0]....
.L_325:
        /* <DEDUP_REMOVED lines=57> */


	//----- nvinfo : EIATTR_MERCURY_ISA_VERSION
	.align		4
.L_326:
        /*03b8*/ 	.byte	0x03, 0x5f
        /*03ba*/ 	.short	0x0000


	//----- nvinfo : EIATTR_INT_WARP_WIDE_INSTR_OFFSETS
	.align		4
        /*03bc*/ 	.byte	0x04, 0x31
        /*03be*/ 	.short	(.L_328 - .L_327)


	//   ....[0]....
.L_327:
        /*03c0*/ 	.word	0x0001daa0


	//   ....[1]....
        /*03c4*/ 	.word	0x0001db20


	//----- nvinfo : EIATTR_COOP_GROUP_MASK_REGIDS
	.align		4
.L_328:
        /*03c8*/ 	.byte	0x04, 0x29
        /*03ca*/ 	.short	(.L_330 - .L_329)


	//   ....[0]....
.L_329:
        /*03cc*/ 	.word	0xffffffff


	//   ....[1]....
        /*03d0*/ 	.word	0xffffffff


	//   ....[2]....
        /*03d4*/ 	.word	0xffffffff


	//   ....[3]....
        /*03d8*/ 	.word	0xffffffff


	//   ....[4]....
        /*03dc*/ 	.word	0xffffffff


	//   ....[5]....
        /*03e0*/ 	.word	0xffffffff


	//   ....[6]....
        /*03e4*/ 	.word	0xffffffff


	//   ....[7]....
        /*03e8*/ 	.word	0xffffffff


	//   ....[8]....
        /*03ec*/ 	.word	0xffffffff


	//   ....[9]....
        /*03f0*/ 	.word	0xffffffff


	//   ....[10]....
        /*03f4*/ 	.word	0xffffffff


	//   ....[11]....
        /*03f8*/ 	.word	0xffffffff


	//   ....[12]....
        /*03fc*/ 	.word	0xffffffff


	//   ....[13]....
        /*0400*/ 	.word	0xffffffff


	//   ....[14]....
        /*0404*/ 	.word	0xffffffff


	//   ....[15]....
        /*0408*/ 	.word	0xffffffff


	//   ....[16]....
        /*040c*/ 	.word	0xffffffff


	//   ....[17]....
        /*0410*/ 	.word	0xffffffff


	//   ....[18]....
        /*0414*/ 	.word	0xffffffff


	//   ....[19]....
        /*0418*/ 	.word	0xffffffff


	//   ....[20]....
        /*041c*/ 	.word	0xffffffff


	//   ....[21]....
        /*0420*/ 	.word	0xffffffff


	//   ....[22]....
        /*0424*/ 	.word	0xffffffff


	//   ....[23]....
        /*0428*/ 	.word	0xffffffff


	//   ....[24]....
        /*042c*/ 	.word	0xffffffff


	//   ....[25]....
        /*0430*/ 	.word	0xffffffff


	//   ....[26]....
        /*0434*/ 	.word	0xffffffff


	//   ....[27]....
        /*0438*/ 	.word	0xffffffff


	//   ....[28]....
        /*043c*/ 	.word	0xffffffff


	//   ....[29]....
        /*0440*/ 	.word	0xffffffff


	//   ....[30]....
        /*0444*/ 	.word	0xffffffff


	//   ....[31]....
        /*0448*/ 	.word	0xffffffff


	//   ....[32]....
        /*044c*/ 	.word	0xffffffff


	//   ....[33]....
        /*0450*/ 	.word	0xffffffff


	//   ....[34]....
        /*0454*/ 	.word	0xffffffff


	//   ....[35]....
        /*0458*/ 	.word	0xffffffff


	//   ....[36]....
        /*045c*/ 	.word	0xffffffff


	//   ....[37]....
        /*0460*/ 	.word	0xffffffff


	//   ....[38]....
        /*0464*/ 	.word	0xffffffff


	//   ....[39]....
        /*0468*/ 	.word	0xffffffff


	//   ....[40]....
        /*046c*/ 	.word	0xffffffff


	//   ....[41]....
        /*0470*/ 	.word	0xffffffff


	//   ....[42]....
        /*0474*/ 	.word	0xffffffff


	//   ....[43]....
        /*0478*/ 	.word	0xffffffff


	//   ....[44]....
        /*047c*/ 	.word	0xffffffff


	//   ....[45]....
        /*0480*/ 	.word	0xffffffff


	//   ....[46]....
        /*0484*/ 	.word	0xffffffff


	//   ....[47]....
        /*0488*/ 	.word	0xffffffff


	//   ....[48]....
        /*048c*/ 	.word	0xffffffff


	//   ....[49]....
        /*0490*/ 	.word	0xffffffff


	//   ....[50]....
        /*0494*/ 	.word	0xffffffff


	//   ....[51]....
        /*0498*/ 	.word	0xffffffff


	//   ....[52]....
        /*049c*/ 	.word	0xffffffff


	//   ....[53]....
        /*04a0*/ 	.word	0xffffffff


	//   ....[54]....
        /*04a4*/ 	.word	0xffffffff


	//   ....[55]....
        /*04a8*/ 	.word	0xffffffff


	//   ....[56]....
        /*04ac*/ 	.word	0xffffffff


	//   ....[57]....
        /*04b0*/ 	.word	0xffffffff


	//   ....[58]....
        /*04b4*/ 	.word	0xffffffff


	//   ....[59]....
        /*04b8*/ 	.word	0xffffffff


	//   ....[60]....
        /*04bc*/ 	.word	0xffffffff


	//   ....[61]....
        /*04c0*/ 	.word	0xffffffff


	//   ....[62]....
        /*04c4*/ 	.word	0xffffffff


	//   ....[63]....
        /*04c8*/ 	.word	0xffffffff


	//   ....[64]....
        /*04cc*/ 	.word	0xffffffff


	//   ....[65]....
        /*04d0*/ 	.word	0xffffffff


	//   ....[66]....
        /*04d4*/ 	.word	0xffffffff


	//   ....[67]....
        /*04d8*/ 	.word	0xffffffff


	//   ....[68]....
        /*04dc*/ 	.word	0xffffffff


	//   ....[69]....
        /*04e0*/ 	.word	0xffffffff


	//   ....[70]....
        /*04e4*/ 	.word	0xffffffff


	//   ....[71]....
        /*04e8*/ 	.word	0xffffffff


	//   ....[72]....
        /*04ec*/ 	.word	0xffffffff


	//   ....[73]....
        /*04f0*/ 	.word	0xffffffff


	//   ....[74]....
        /*04f4*/ 	.word	0xffffffff


	//   ....[75]....
        /*04f8*/ 	.word	0xffffffff


	//   ....[76]....
        /*04fc*/ 	.word	0xffffffff


	//   ....[77]....
        /*0500*/ 	.word	0xffffffff


	//   ....[78]....
        /*0504*/ 	.word	0xffffffff


	//   ....[79]....
        /*0508*/ 	.word	0xffffffff


	//   ....[80]....
        /*050c*/ 	.word	0xffffffff


	//   ....[81]....
        /*0510*/ 	.word	0xffffffff


	//   ....[82]....
        /*0514*/ 	.word	0xffffffff


	//   ....[83]....
        /*0518*/ 	.word	0xffffffff


	//   ....[84]....
        /*051c*/ 	.word	0xffffffff


	//   ....[85]....
        /*0520*/ 	.word	0xffffffff


	//   ....[86]....
        /*0524*/ 	.word	0xffffffff


	//   ....[87]....
        /*0528*/ 	.word	0xffffffff


	//   ....[88]....
        /*052c*/ 	.word	0xffffffff


	//   ....[89]....
        /*0530*/ 	.word	0xffffffff


	//   ....[90]....
        /*0534*/ 	.word	0xffffffff


	//   ....[91]....
        /*0538*/ 	.word	0xffffffff


	//   ....[92]....
        /*053c*/ 	.word	0xffffffff


	//   ....[93]....
        /*0540*/ 	.word	0xffffffff


	//   ....[94]....
        /*0544*/ 	.word	0xffffffff


	//   ....[95]....
        /*0548*/ 	.word	0xffffffff


	//   ....[96]....
        /*054c*/ 	.word	0xffffffff


	//   ....[97]....
        /*0550*/ 	.word	0xffffffff


	//   ....[98]....
        /*0554*/ 	.word	0xffffffff


	//   ....[99]....
        /*0558*/ 	.word	0xffffffff


	//   ....[100]....
        /*055c*/ 	.word	0xffffffff


	//   ....[101]....
        /*0560*/ 	.word	0xffffffff


	//   ....[102]....
        /*0564*/ 	.word	0xffffffff


	//   ....[103]....
        /*0568*/ 	.word	0xffffffff


	//   ....[104]....
        /*056c*/ 	.word	0xffffffff


	//   ....[105]....
        /*0570*/ 	.word	0xffffffff


	//   ....[106]....
        /*0574*/ 	.word	0xffffffff


	//   ....[107]....
        /*0578*/ 	.word	0xffffffff


	//   ....[108]....
        /*057c*/ 	.word	0xffffffff


	//   ....[109]....
        /*0580*/ 	.word	0xffffffff


	//   ....[110]....
        /*0584*/ 	.word	0xffffffff


	//   ....[111]....
        /*0588*/ 	.word	0xffffffff


	//   ....[112]....
        /*058c*/ 	.word	0xffffffff


	//   ....[113]....
        /*0590*/ 	.word	0xffffffff


	//   ....[114]....
        /*0594*/ 	.word	0xffffffff


	//   ....[115]....
        /*0598*/ 	.word	0xffffffff


	//   ....[116]....
        /*059c*/ 	.word	0xffffffff


	//   ....[117]....
        /*05a0*/ 	.word	0xffffffff


	//   ....[118]....
        /*05a4*/ 	.word	0xffffffff


	//   ....[119]....
        /*05a8*/ 	.word	0xffffffff


	//   ....[120]....
        /*05ac*/ 	.word	0xffffffff


	//   ....[121]....
        /*05b0*/ 	.word	0xffffffff


	//   ....[122]....
        /*05b4*/ 	.word	0xffffffff


	//   ....[123]....
        /*05b8*/ 	.word	0xffffffff


	//   ....[124]....
        /*05bc*/ 	.word	0xffffffff


	//   ....[125]....
        /*05c0*/ 	.word	0xffffffff


	//   ....[126]....
        /*05c4*/ 	.word	0xffffffff


	//   ....[127]....
        /*05c8*/ 	.word	0xffffffff


	//   ....[128]....
        /*05cc*/ 	.word	0xffffffff


	//   ....[129]....
        /*05d0*/ 	.word	0xffffffff


	//   ....[130]....
        /*05d4*/ 	.word	0xffffffff


	//   ....[131]....
        /*05d8*/ 	.word	0xffffffff


	//   ....[132]....
        /*05dc*/ 	.word	0xffffffff


	//   ....[133]....
        /*05e0*/ 	.word	0xffffffff


	//   ....[134]....
        /*05e4*/ 	.word	0xffffffff


	//   ....[135]....
        /*05e8*/ 	.word	0xffffffff


	//   ....[136]....
        /*05ec*/ 	.word	0xffffffff


	//   ....[137]....
        /*05f0*/ 	.word	0xffffffff


	//   ....[138]....
        /*05f4*/ 	.word	0xffffffff


	//   ....[139]....
        /*05f8*/ 	.word	0xffffffff


	//   ....[140]....
        /*05fc*/ 	.word	0xffffffff


	//   ....[141]....
        /*0600*/ 	.word	0xffffffff


	//   ....[142]....
        /*0604*/ 	.word	0xffffffff


	//   ....[143]....
        /*0608*/ 	.word	0xffffffff


	//   ....[144]....
        /*060c*/ 	.word	0xffffffff


	//   ....[145]....
        /*0610*/ 	.word	0xffffffff


	//   ....[146]....
        /*0614*/ 	.word	0xffffffff


	//   ....[147]....
        /*0618*/ 	.word	0xffffffff


	//   ....[148]....
        /*061c*/ 	.word	0xffffffff


	//   ....[149]....
        /*0620*/ 	.word	0xffffffff


	//   ....[150]....
        /*0624*/ 	.word	0xffffffff


	//   ....[151]....
        /*0628*/ 	.word	0xffffffff


	//   ....[152]....
        /*062c*/ 	.word	0xffffffff


	//   ....[153]....
        /*0630*/ 	.word	0xffffffff


	//   ....[154]....
        /*0634*/ 	.word	0xffffffff


	//   ....[155]....
        /*0638*/ 	.word	0xffffffff


	//   ....[156]....
        /*063c*/ 	.word	0xffffffff


	//   ....[157]....
        /*0640*/ 	.word	0xffffffff


	//   ....[158]....
        /*0644*/ 	.word	0xffffffff


	//   ....[159]....
        /*0648*/ 	.word	0xffffffff


	//   ....[160]....
        /*064c*/ 	.word	0xffffffff


	//   ....[161]....
        /*0650*/ 	.word	0xffffffff


	//   ....[162]....
        /*0654*/ 	.word	0xffffffff


	//   ....[163]....
        /*0658*/ 	.word	0xffffffff


	//   ....[164]....
        /*065c*/ 	.word	0xffffffff


	//   ....[165]....
        /*0660*/ 	.word	0xffffffff


	//   ....[166]....
        /*0664*/ 	.word	0xffffffff


	//   ....[167]....
        /*0668*/ 	.word	0xffffffff


	//   ....[168]....
        /*066c*/ 	.word	0xffffffff


	//----- nvinfo : EIATTR_COOP_GROUP_INSTR_OFFSETS
	.align		4
.L_330:
        /*0670*/ 	.byte	0x04, 0x28
        /*0672*/ 	.short	(.L_332 - .L_331)


	//   ....[0]....
.L_331:
        /*0674*/ 	.word	0x00000050


	//   ....[1]....
        /*0678*/ 	.word	0x00000210


	//   ....[2]....
        /*067c*/ 	.word	0x00000240


	//   ....[3]....
        /*0680*/ 	.word	0x00000270


	//   ....[4]....
        /*0684*/ 	.word	0x000002a0


	//   ....[5]....
        /*0688*/ 	.word	0x000002d0


	//   ....[6]....
        /*068c*/ 	.word	0x00000300


	//   ....[7]....
        /*0690*/ 	.word	0x00000470


	//   ....[8]....
        /*0694*/ 	.word	0x000004b0


	//   ....[9]....
        /*0698*/ 	.word	0x000004e0


	//   ....[10]....
        /*069c*/ 	.word	0x00000510


	//   ....[11]....
        /*06a0*/ 	.word	0x00000540


	//   ....[12]....
        /*06a4*/ 	.word	0x00000570


	//   ....[13]....
        /*06a8*/ 	.word	0x00000600


	//   ....[14]....
        /*06ac*/ 	.word	0x00000650


	//   ....[15]....
        /*06b0*/ 	.word	0x00000670


	//   ....[16]....
        /*06b4*/ 	.word	0x000006d0


	//   ....[17]....
        /*06b8*/ 	.word	0x00008580


	//   ....[18]....
        /*06bc*/ 	.word	0x000085a0


	//   ....[19]....
        /*06c0*/ 	.word	0x00008720


	//   ....[20]....
        /*06c4*/ 	.word	0x00008730


	//   ....[21]....
        /*06c8*/ 	.word	0x00008890


	//   ....[22]....
        /*06cc*/ 	.word	0x000088b0


	//   ....[23]....
        /*06d0*/ 	.word	0x00008a10


	//   ....[24]....
        /*06d4*/ 	.word	0x00008a20


	//   ....[25]....
        /*06d8*/ 	.word	0x00009180


	//   ....[26]....
        /*06dc*/ 	.word	0x000091a0


	//   ....[27]....
        /*06e0*/ 	.word	0x000091b0


	//   ....[28]....
        /*06e4*/ 	.word	0x000091c0


	//   ....[29]....
        /*06e8*/ 	.word	0x00009630


	//   ....[30]....
        /*06ec*/ 	.word	0x000098a0


	//   ....[31]....
        /*06f0*/ 	.word	0x000098e0


	//   ....[32]....
        /*06f4*/ 	.word	0x00009900


	//   ....[33]....
        /*06f8*/ 	.word	0x0000c790


	//   ....[34]....
        /*06fc*/ 	.word	0x0000c830


	//   ....[35]....
        /*0700*/ 	.word	0x0000c850


	//   ....[36]....
        /*0704*/ 	.word	0x0000c860


	//   ....[37]....
        /*0708*/ 	.word	0x0000cb00


	//   ....[38]....
        /*070c*/ 	.word	0x0000cd70


	//   ....[39]....
        /*0710*/ 	.word	0x0000cdb0


	//   ....[40]....
        /*0714*/ 	.word	0x0000cdf0


	//   ....[41]....
        /*0718*/ 	.word	0x000110d0


	//   ....[42]....
        /*071c*/ 	.word	0x000112a0


	//   ....[43]....
        /*0720*/ 	.word	0x00011b30


	//   ....[44]....
        /*0724*/ 	.word	0x00011c90


	//   ....[45]....
        /*0728*/ 	.word	0x00011ca0


	//   ....[46]....
        /*072c*/ 	.word	0x00011cf0


	//   ....[47]....
        /*0730*/ 	.word	0x000145a0


	//   ....[48]....
        /*0734*/ 	.word	0x000147e0


	//   ....[49]....
        /*0738*/ 	.word	0x00015020


	//   ....[50]....
        /*073c*/ 	.word	0x00015180


	//   ....[51]....
        /*0740*/ 	.word	0x000151f0


	//   ....[52]....
        /*0744*/ 	.word	0x00015290


	//   ....[53]....
        /*0748*/ 	.word	0x00017f30


	//   ....[54]....
        /*074c*/ 	.word	0x00017f50


	//   ....[55]....
        /*0750*/ 	.word	0x00017f80


	//   ....[56]....
        /*0754*/ 	.word	0x00017fe0


	//   ....[57]....
        /*0758*/ 	.word	0x0001ae60


	//   ....[58]....
        /*075c*/ 	.word	0x0001b0a0


	//   ....[59]....
        /*0760*/ 	.word	0x0001b8e0


	//   ....[60]....
        /*0764*/ 	.word	0x0001ba40


	//   ....[61]....
        /*0768*/ 	.word	0x0001bab0


	//   ....[62]....
        /*076c*/ 	.word	0x0001bb50


	//   ....[63]....
        /*0770*/ 	.word	0x0001d270


	//   ....[64]....
        /*0774*/ 	.word	0x0001d2a0


	//   ....[65]....
        /*0778*/ 	.word	0x0001d2b0


	//   ....[66]....
        /*077c*/ 	.word	0x0001d2e0


	//   ....[67]....
        /*0780*/ 	.word	0x0001e820


	//   ....[68]....
        /*0784*/ 	.word	0x0001e830


	//   ....[69]....
        /*0788*/ 	.word	0x0001e850


	//   ....[70]....
        /*078c*/ 	.word	0x0001e870


	//   ....[71]....
        /*0790*/ 	.word	0x0001ec30


	//   ....[72]....
        /*0794*/ 	.word	0x0001ec50


	//   ....[73]....
        /*0798*/ 	.word	0x0001edb0


	//   ....[74]....
        /*079c*/ 	.word	0x0001edc0


	//   ....[75]....
        /*07a0*/ 	.word	0x0001ef00


	//   ....[76]....
        /*07a4*/ 	.word	0x0001ef20


	//   ....[77]....
        /*07a8*/ 	.word	0x0001f060


	//   ....[78]....
        /*07ac*/ 	.word	0x0001f070


	//   ....[79]....
        /*07b0*/ 	.word	0x0001f3b0


	//   ....[80]....
        /*07b4*/ 	.word	0x0001f3d0


	//   ....[81]....
        /*07b8*/ 	.word	0x0001fd10


	//   ....[82]....
        /*07bc*/ 	.word	0x0001fd20


	//   ....[83]....
        /*07c0*/ 	.word	0x00020ae0


	//   ....[84]....
        /*07c4*/ 	.word	0x00020b00


	//   ....[85]....
        /*07c8*/ 	.word	0x00020c70


	//   ....[86]....
        /*07cc*/ 	.word	0x00020c80


	//   ....[87]....
        /*07d0*/ 	.word	0x00020dc0


	//   ....[88]....
        /*07d4*/ 	.word	0x00020de0


	//   ....[89]....
        /*07d8*/ 	.word	0x00020f20


	//   ....[90]....
        /*07dc*/ 	.word	0x00020f30


	//   ....[91]....
        /*07e0*/ 	.word	0x00021130


	//   ....[92]....
        /*07e4*/ 	.word	0x00021150


	//   ....[93]....
        /*07e8*/ 	.word	0x00021280


	//   ....[94]....
        /*07ec*/ 	.word	0x000212c0


	//   ....[95]....
        /*07f0*/ 	.word	0x000212f0


	//   ....[96]....
        /*07f4*/ 	.word	0x00021320


	//   ....[97]....
        /*07f8*/ 	.word	0x00021350


	//   ....[98]....
        /*07fc*/ 	.word	0x00021380


	//   ....[99]....
        /*0800*/ 	.word	0x000214e0


	//   ....[100]....
        /*0804*/ 	.word	0x00021520


	//   ....[101]....
        /*0808*/ 	.word	0x00021550


	//   ....[102]....
        /*080c*/ 	.word	0x00021580


	//   ....[103]....
        /*0810*/ 	.word	0x000215b0


	//   ....[104]....
        /*0814*/ 	.word	0x000215e0


	//   ....[105]....
        /*0818*/ 	.word	0x00021670


	//   ....[106]....
        /*081c*/ 	.word	0x000216d0


	//   ....[107]....
        /*0820*/ 	.word	0x000216e0


	//   ....[108]....
        /*0824*/ 	.word	0x00021740


	//   ....[109]....
        /*0828*/ 	.word	0x00022190


	//   ....[110]....
        /*082c*/ 	.word	0x000221f0


	//   ....[111]....
        /*0830*/ 	.word	0x00022250


	//   ....[112]....
        /*0834*/ 	.word	0x000222b0


	//   ....[113]....
        /*0838*/ 	.word	0x00022310


	//   ....[114]....
        /*083c*/ 	.word	0x00022380


	//   ....[115]....
        /*0840*/ 	.word	0x000223d0


	//   ....[116]....
        /*0844*/ 	.word	0x00022440


	//   ....[117]....
        /*0848*/ 	.word	0x000224b0


	//   ....[118]....
        /*084c*/ 	.word	0x00022510


	//   ....[119]....
        /*0850*/ 	.word	0x00022580


	//   ....[120]....
        /*0854*/ 	.word	0x000225f0


	//   ....[121]....
        /*0858*/ 	.word	0x00022660


	//   ....[122]....
        /*085c*/ 	.word	0x000226c0


	//   ....[123]....
        /*0860*/ 	.word	0x00022730


	//   ....[124]....
        /*0864*/ 	.word	0x000227a0


	//   ....[125]....
        /*0868*/ 	.word	0x00022810


	//   ....[126]....
        /*086c*/ 	.word	0x00022870


	//   ....[127]....
        /*0870*/ 	.word	0x000228d0


	//   ....[128]....
        /*0874*/ 	.word	0x00022930


	//   ....[129]....
        /*0878*/ 	.word	0x00022980


	//   ....[130]....
        /*087c*/ 	.word	0x000229d0


	//   ....[131]....
        /*0880*/ 	.word	0x00022a40


	//   ....[132]....
        /*0884*/ 	.word	0x00022ab0


	//   ....[133]....
        /*0888*/ 	.word	0x00022b20


	//   ....[134]....
        /*088c*/ 	.word	0x00022b80


	//   ....[135]....
        /*0890*/ 	.word	0x00022bf0


	//   ....[136]....
        /*0894*/ 	.word	0x00022c60


	//   ....[137]....
        /*0898*/ 	.word	0x00022cd0


	//   ....[138]....
        /*089c*/ 	.word	0x00022d30


	//   ....[139]....
        /*08a0*/ 	.word	0x00022da0


	//   ....[140]....
        /*08a4*/ 	.word	0x00022e10


	//   ....[141]....
        /*08a8*/ 	.word	0x00022e80


	//   ....[142]....
        /*08ac*/ 	.word	0x00022ee0


	//   ....[143]....
        /*08b0*/ 	.word	0x00022f50


	//   ....[144]....
        /*08b4*/ 	.word	0x00022fc0


	//   ....[145]....
        /*08b8*/ 	.word	0x00023030


	//   ....[146]....
        /*08bc*/ 	.word	0x00023090


	//   ....[147]....
        /*08c0*/ 	.word	0x00023100


	//   ....[148]....
        /*08c4*/ 	.word	0x00023170


	//   ....[149]....
        /*08c8*/ 	.word	0x000231e0


	//   ....[150]....
        /*08cc*/ 	.word	0x00023240


	//   ....[151]....
        /*08d0*/ 	.word	0x000232b0


	//   ....[152]....
        /*08d4*/ 	.word	0x00023320


	//   ....[153]....
        /*08d8*/ 	.word	0x00023380


	//   ....[154]....
        /*08dc*/ 	.word	0x000233d0


	//   ....[155]....
        /*08e0*/ 	.word	0x00023430


	//   ....[156]....
        /*08e4*/ 	.word	0x00023490


	//   ....[157]....
        /*08e8*/ 	.word	0x000234f0


	//   ....[158]....
        /*08ec*/ 	.word	0x00023560


	//   ....[159]....
        /*08f0*/ 	.word	0x000235b0


	//   ....[160]....
        /*08f4*/ 	.word	0x00023600


	//   ....[161]....
        /*08f8*/ 	.word	0x00023650


	//   ....[162]....
        /*08fc*/ 	.word	0x000236b0


	//   ....[163]....
        /*0900*/ 	.word	0x00023710


	//   ....[164]....
        /*0904*/ 	.word	0x00023780


	//   ....[165]....
        /*0908*/ 	.word	0x000237d0


	//   ....[166]....
        /*090c*/ 	.word	0x00023840


	//   ....[167]....
        /*0910*/ 	.word	0x000238a0


	//   ....[168]....
        /*0914*/ 	.word	0x00023910


	//----- nvinfo : EIATTR_EXIT_INSTR_OFFSETS
	.align		4
.L_332:
        /*0918*/ 	.byte	0x04, 0x1c
        /*091a*/ 	.short	(.L_334 - .L_333)


	//   ....[0]....
.L_333:
        /*091c*/ 	.word	0x000010f0


	//   ....[1]....
        /*0920*/ 	.word	0x00022150


	//----- nvinfo : EIATTR_MAX_THREADS
	.align		4
.L_334:
        /*0924*/ 	.byte	0x04, 0x05
        /*0926*/ 	.short	(.L_336 - .L_335)
.L_335:
        /*0928*/ 	.word	0x00000100
        /*092c*/ 	.word	0x00000001
        /*0930*/ 	.word	0x00000001


	//----- nvinfo : EIATTR_CRS_STACK_SIZE
	.align		4
.L_336:
        /*0934*/ 	.byte	0x04, 0x1e
        /*0936*/ 	.short	(.L_338 - .L_337)
.L_337:
        /*0938*/ 	.word	0x00000000
.L_338:


//--------------------- .nv.info._ZN7cutlass13device_kernelIN5flash19enable_sm80_to_sm89INS1_16FlashAttnFwdSm80INS1_25CollectiveMainloopFwdSm80ILi8ELi1ELb1EN4cute5tupleIJNS5_1CILi128EEENS7_ILi96EEENS7_ILi192EEEEEELi192ENS_10bfloat16_tEfNS_4arch4Sm80ELb1ELb0ELb1ELb0ELb0ELb0ELb1ELb1EEENS1_21CollectiveEpilogueFwdINS6_IJS8_SA_S9_EEENS6_IJNS7_ILi1EEESI_SI_EEESC_SE_Li256ELb0ELb1ELb1ELb0EEENS1_30DynamicPersistentTileSchedulerILi256ELi256ELb1ELb1ELb0EEEEEEEEEvNT_6ParamsE --------------------------
	.section	.nv.info._ZN7cutlass13device_kernelIN5flash19enable_sm80_to_sm89INS1_16FlashAttnFwdSm80INS1_25CollectiveMainloopFwdSm80ILi8ELi1ELb1EN4cute5tupleIJNS5_1CILi128EEENS7_ILi96EEENS7_ILi192EEEEEELi192ENS_10bfloat16_tEfNS_4arch4Sm80ELb1ELb0ELb1ELb0ELb0ELb0ELb1ELb1EEENS1_21CollectiveEpilogueFwdINS6_IJS8_SA_S9_EEENS6_IJNS7_ILi1EEESI_SI_EEESC_SE_Li256ELb0ELb1ELb1ELb0EEENS1_30DynamicPersistentTileSchedulerILi256ELi256ELb1ELb1ELb0EEEEEEEEEvNT_6ParamsE,"",@"SHT_CUDA_INFO"
	.sectionflags	@""
	.align	4


	//----- nvinfo : EIATTR_CUDA_API_VERSION
	.align		4
        /*0000*/ 	.byte	0x04, 0x37
        /*0002*/ 	.short	(.L_340 - .L_339)
.L_339:
        /*0004*/ 	.word	0x00000082


	//----- nvinfo : EIATTR_SW2861232_WAR
	.align		4
.L_340:
        /*0008*/ 	.byte	0x01, 0x35
	.zero		2


	//----- nvinfo : EIATTR_PARAM_CBANK
	.align		4
        /*000c*/ 	.byte	0x04, 0x0a
        /*000e*/ 	.short	(.L_342 - .L_341)
	.align		4
.L_341:
        /*0010*/ 	.word	index@(.nv.constant0._ZN7cutlass13device_kernelIN5flash19enable_sm80_to_sm89INS1_16FlashAttnFwdSm80INS1_25CollectiveMainloopFwdSm80ILi8ELi1ELb1EN4cute5tupleIJNS5_1CILi128EEENS7_ILi96EEENS7_ILi192EEEEEELi192ENS_10bfloat16_tEfNS_4arch4Sm80ELb1ELb0ELb1ELb0ELb0ELb0ELb1ELb1EEENS1_21CollectiveEpilogueFwdINS6_IJS8_SA_S9_EEENS6_IJNS7_ILi1EEESI_SI_EEESC_SE_Li256ELb0ELb1ELb1ELb0EEENS1_30DynamicPersistentTileSchedulerILi256ELi256ELb1ELb1ELb0EEEEEEEEEvNT_6ParamsE)
        /*0014*/ 	.short	0x0160
        /*0016*/ 	.short	0x0428


	//----- nvinfo : EIATTR_CBANK_PARAM_SIZE
	.align		4
.L_342:
        /*0018*/ 	.byte	0x03, 0x19
        /*001a*/ 	.short	0x0428


	//----- nvinfo : EIATTR_KPARAM_INFO
	.align		4
        /*001c*/ 	.byte	0x04, 0x17
        /*001e*/ 	.short	(.L_344 - .L_343)
.L_343:
        /*0020*/ 	.word	0x00000000
        /*0024*/ 	.short	0x0000
        /*0026*/ 	.short	0x0000
        /*0028*/ 	.byte	0x00, 0xf0, 0xa1, 0x10


	//----- nvinfo : EIATTR_MAXREG_COUNT
	.align		4
.L_344:
        /*002c*/ 	.byte	0x03, 0x1b
        /*002e*/ 	.short	0x00ff


	//----- nvinfo : EIATTR_NUM_BARRIERS
	.align		4
        /*0030*/ 	.byte	0x02, 0x4c
        /*0032*/ 	.byte	0x06
	.zero		1


	//----- nvinfo : EIATTR_ANNOTATIONS
	.align		4
        /*0034*/ 	.byte	0x04, 0x55
        /*0036*/ 	.short	(.L_346 - .L_345)


	//   ....[0]....
.L_345:
        /* <DEDUP_REMOVED lines=62> */


	//----- nvinfo : EIATTR_MERCURY_ISA_VERSION
	.align		4
.L_346:
        /*0408*/ 	.byte	0x03, 0x5f
        /*040a*/ 	.short	0x0000


	//----- nvinfo : EIATTR_INT_WARP_WIDE_INSTR_OFFSETS
	.align		4
        /*040c*/ 	.byte	0x04, 0x31
        /*040e*/ 	.short	(.L_348 - .L_347)


	//   ....[0]....
.L_347:
        /*0410*/ 	.word	0x00010520


	//   ....[1]....
        /*0414*/ 	.word	0x000105a0


	//----- nvinfo : EIATTR_COOP_GROUP_MASK_REGIDS
	.align		4
.L_348:
        /*0418*/ 	.byte	0x04, 0x29
        /*041a*/ 	.short	(.L_350 - .L_349)


	//   ....[0]....
.L_349:
        /*041c*/ 	.word	0xffffffff


	//   ....[1]....
        /*0420*/ 	.word	0xffffffff


	//   ....[2]....
        /*0424*/ 	.word	0xffffffff


	//   ....[3]....
        /*0428*/ 	.word	0xffffffff


	//   ....[4]....
        /*042c*/ 	.word	0xffffffff


	//   ....[5]....
        /*0430*/ 	.word	0xffffffff


	//   ....[6]....
        /*0434*/ 	.word	0xffffffff


	//   ....[7]....
        /*0438*/ 	.word	0xffffffff


	//   ....[8]....
        /*043c*/ 	.word	0xffffffff


	//   ....[9]....
        /*0440*/ 	.word	0xffffffff


	//   ....[10]....
        /*0444*/ 	.word	0xffffffff


	//   ....[11]....
        /*0448*/ 	.word	0xffffffff


	//   ....[12]....
        /*044c*/ 	.word	0xffffffff


	//   ....[13]....
        /*0450*/ 	.word	0xffffffff


	//   ....[14]....
        /*0454*/ 	.word	0xffffffff


	//   ....[15]....
        /*0458*/ 	.word	0xffffffff


	//   ....[16]....
        /*045c*/ 	.word	0xffffffff


	//   ....[17]....
        /*0460*/ 	.word	0xffffffff


	//   ....[18]....
        /*0464*/ 	.word	0xffffffff


	//   ....[19]....
        /*0468*/ 	.word	0xffffffff


	//   ....[20]....
        /*046c*/ 	.word	0xffffffff


	//   ....[21]....
        /*0470*/ 	.word	0xffffffff


	//   ....[22]....
        /*0474*/ 	.word	0xffffffff


	//   ....[23]....
        /*0478*/ 	.word	0xffffffff


	//   ....[24]....
        /*047c*/ 	.word	0xffffffff


	//   ....[25]....
        /*0480*/ 	.word	0xffffffff


	//   ....[26]....
        /*0484*/ 	.word	0xffffffff


	//   ....[27]....
        /*0488*/ 	.word	0xffffffff


	//   ....[28]....
        /*048c*/ 	.word	0xffffffff


	//   ....[29]....
        /*0490*/ 	.word	0xffffffff


	//   ....[30]....
        /*0494*/ 	.word	0xffffffff


	//   ....[31]....
        /*0498*/ 	.word	0xffffffff


	//   ....[32]....
        /*049c*/ 	.word	0xffffffff


	//   ....[33]....
        /*04a0*/ 	.word	0xffffffff


	//   ....[34]....
        /*04a4*/ 	.word	0xffffffff


	//   ....[35]....
        /*04a8*/ 	.word	0xffffffff


	//   ....[36]....
        /*04ac*/ 	.word	0xffffffff


	//   ....[37]....
        /*04b0*/ 	.word	0xffffffff


	//   ....[38]....
        /*04b4*/ 	.word	0xffffffff


	//   ....[39]....
        /*04b8*/ 	.word	0xffffffff


	//   ....[40]....
        /*04bc*/ 	.word	0xffffffff


	//   ....[41]....
        /*04c0*/ 	.word	0xffffffff


	//   ....[42]....
        /*04c4*/ 	.word	0xffffffff


	//   ....[43]....
        /*04c8*/ 	.word	0xffffffff


	//   ....[44]....
        /*04cc*/ 	.word	0xffffffff


	//----- nvinfo : EIATTR_COOP_GROUP_INSTR_OFFSETS
	.align		4
.L_350:
        /*04d0*/ 	.byte	0x04, 0x28
        /*04d2*/ 	.short	(.L_352 - .L_351)


	//   ....[0]....
.L_351:
        /*04d4*/ 	.word	0x00000050


	//   ....[1]....
        /*04d8*/ 	.word	0x00000060


	//   ....[2]....
        /*04dc*/ 	.word	0x000018c0


	//   ....[3]....
        /*04e0*/ 	.word	0x000018d0


	//   ....[4]....
        /*04e4*/ 	.word	0x00001990


	//   ....[5]....
        /*04e8*/ 	.word	0x000019b0


	//   ....[6]....
        /*04ec*/ 	.word	0x000019c0


	//   ....[7]....
        /*04f0*/ 	.word	0x000019d0


	//   ....[8]....
        /*04f4*/ 	.word	0x000019e0


	//   ....[9]....
        /*04f8*/ 	.word	0x00001a00


	//   ....[10]....
        /*04fc*/ 	.word	0x000039d0


	//   ....[11]....
        /*0500*/ 	.word	0x000039e0


	//   ....[12]....
        /*0504*/ 	.word	0x00004230


	//   ....[13]....
        /*0508*/ 	.word	0x000043e0


	//   ....[14]....
        /*050c*/ 	.word	0x00004430


	//   ....[15]....
        /*0510*/ 	.word	0x000044a0


	//   ....[16]....
        /*0514*/ 	.word	0x00007770


	//   ....[17]....
        /*0518*/ 	.word	0x00008ae0


	//   ....[18]....
        /*051c*/ 	.word	0x00008c20


	//   ....[19]....
        /*0520*/ 	.word	0x00009180


	//   ....[20]....
        /*0524*/ 	.word	0x00009260


	//   ....[21]....
        /*0528*/ 	.word	0x000092d0


	//   ....[22]....
        /*052c*/ 	.word	0x0000d620


	//   ....[23]....
        /*0530*/ 	.word	0x0000d670


	//   ....[24]....
        /*0534*/ 	.word	0x0000d690


	//   ....[25]....
        /*0538*/ 	.word	0x0000d6b0


	//   ....[26]....
        /*053c*/ 	.word	0x0000fcd0


	//   ....[27]....
        /*0540*/ 	.word	0x0000fd20


	//   ....[28]....
        /*0544*/ 	.word	0x0000fd40


	//   ....[29]....
        /*0548*/ 	.word	0x0000fd60


	//   ....[30]....
        /*054c*/ 	.word	0x000106f0


	//   ....[31]....
        /*0550*/ 	.word	0x00010b40


	//   ....[32]....
        /*0554*/ 	.word	0x00010b50


	//   ....[33]....
        /*0558*/ 	.word	0x00010b80


	//   ....[34]....
        /*055c*/ 	.word	0x00010ba0


	//   ....[35]....
        /*0560*/ 	.word	0x00010ca0


	//   ....[36]....
        /*0564*/ 	.word	0x00010d00


	//   ....[37]....
        /*0568*/ 	.word	0x000115b0


	//   ....[38]....
        /*056c*/ 	.word	0x000115c0


	//   ....[39]....
        /*0570*/ 	.word	0x00011f40


	//   ....[40]....
        /*0574*/ 	.word	0x00012020


	//   ....[41]....
        /*0578*/ 	.word	0x00012080


	//   ....[42]....
        /*057c*/ 	.word	0x000120d0


	//   ....[43]....
        /*0580*/ 	.word	0x00012130


	//   ....[44]....
        /*0584*/ 	.word	0x00012180


	//----- nvinfo : EIATTR_EXIT_INSTR_OFFSETS
	.align		4
.L_352:
        /*0588*/ 	.byte	0x04, 0x1c
        /*058a*/ 	.short	(.L_354 - .L_353)


	//   ....[0]....
.L_353:
        /*058c*/ 	.word	0x000000b0


	//   ....[1]....
        /*0590*/ 	.word	0x00011fe0


	//----- nvinfo : EIATTR_MAX_THREADS
	.align		4
.L_354:
        /*0594*/ 	.byte	0x04, 0x05
        /*0596*/ 	.short	(.L_356 - .L_355)
.L_355:
        /*0598*/ 	.word	0x00000100
        /*059c*/ 	.word	0x00000001
        /*05a0*/ 	.word	0x00000001


	//----- nvinfo : EIATTR_CRS_STACK_SIZE
	.align		4
.L_356:
        /*05a4*/ 	.byte	0x04, 0x1e
        /*05a6*/ 	.short	(.L_358 - .L_357)
.L_357:
        /*05a8*/ 	.word	0x00000000
.L_358:


//--------------------- .nv.info._ZN7cutlass13device_kernelIN5flash19enable_sm80_to_sm89INS1_16FlashAttnFwdSm80INS1_25CollectiveMainloopFwdSm80ILi8ELi1ELb0EN4cute5tupleIJNS5_1CILi128EEENS7_ILi64EEENS7_ILi192EEEEEELi192ENS_10bfloat16_tEfNS_4arch4Sm80ELb1ELb0ELb1ELb1ELb0ELb0ELb1ELb1EEENS1_21CollectiveEpilogueFwdINS6_IJS8_SA_S9_EEENS6_IJNS7_ILi1EEESI_SI_EEESC_SE_Li256ELb1ELb1ELb1ELb0EEENS1_36VarlenDynamicPersistentTileSchedulerILi128ELi64ELi256ELi256ELb1ELb1ELb0ELb1ELb1ELb1EEEEEEEEEvNT_6ParamsE --------------------------
	.section	.nv.info._ZN7cutlass13device_kernelIN5flash19enable_sm80_to_sm89INS1_16FlashAttnFwdSm80INS1_25CollectiveMainloopFwdSm80ILi8ELi1ELb0EN4cute5tupleIJNS5_1CILi128EEENS7_ILi64EEENS7_ILi192EEEEEELi192ENS_10bfloat16_tEfNS_4arch4Sm80ELb1ELb0ELb1ELb1ELb0ELb0ELb1ELb1EEENS1_21CollectiveEpilogueFwdINS6_IJS8_SA_S9_EEENS6_IJNS7_ILi1EEESI_SI_EEESC_SE_Li256ELb1ELb1ELb1ELb0EEENS1_36VarlenDynamicPersistentTileSchedulerILi128ELi64ELi256ELi256ELb1ELb1ELb0ELb1ELb1ELb1EEEEEEEEEvNT_6ParamsE,"",@"SHT_CUDA_INFO"
	.sectionflags	@""
	.align	4


	//----- nvinfo : EIATTR_CUDA_API_VERSION
	.align		4
        /*0000*/ 	.byte	0x04, 0x37
        /*0002*/ 	.short	(.L_360 - .L_359)
.L_359:
        /*0004*/ 	.word	0x00000082


	//----- nvinfo : EIATTR_SW2861232_WAR
	.align		4
.L_360:
        /*0008*/ 	.byte	0x01, 0x35
	.zero		2


	//----- nvinfo : EIATTR_PARAM_CBANK
	.align		4
        /*000c*/ 	.byte	0x04, 0x0a
        /*000e*/ 	.short	(.L_362 - .L_361)
	.align		4
.L_361:
        /*0010*/ 	.word	index@(.nv.constant0._ZN7cutlass13device_kernelIN5flash19enable_sm80_to_sm89INS1_16FlashAttnFwdSm80INS1_25CollectiveMainloopFwdSm80ILi8ELi1ELb0EN4cute5tupleIJNS5_1CILi128EEENS7_ILi64EEENS7_ILi192EEEEEELi192ENS_10bfloat16_tEfNS_4arch4Sm80ELb1ELb0ELb1ELb1ELb0ELb0ELb1ELb1EEENS1_21CollectiveEpilogueFwdINS6_IJS8_SA_S9_EEENS6_IJNS7_ILi1EEESI_SI_EEESC_SE_Li256ELb1ELb1ELb1ELb0EEENS1_36VarlenDynamicPersistentTileSchedulerILi128ELi64ELi256ELi256ELb1ELb1ELb0ELb1ELb1ELb1EEEEEEEEEvNT_6ParamsE)
        /*0014*/ 	.short	0x0160
        /*0016*/ 	.short	0x0438


	//----- nvinfo : EIATTR_CBANK_PARAM_SIZE
	.align		4
.L_362:
        /*0018*/ 	.byte	0x03, 0x19
        /*001a*/ 	.short	0x0438


	//----- nvinfo : EIATTR_KPARAM_INFO
	.align		4
        /*001c*/ 	.byte	0x04, 0x17
        /*001e*/ 	.short	(.L_364 - .L_363)
.L_363:
        /*0020*/ 	.word	0x00000000
        /*0024*/ 	.short	0x0000
        /*0026*/ 	.short	0x0000
        /*0028*/ 	.byte	0x00, 0xf0, 0xe1, 0x10


	//----- nvinfo : EIATTR_MAXREG_COUNT
	.align		4
.L_364:
        /*002c*/ 	.byte	0x03, 0x1b
        /*002e*/ 	.short	0x00ff


	//----- nvinfo : EIATTR_NUM_BARRIERS
	.align		4
        /*0030*/ 	.byte	0x02, 0x4c
        /*0032*/ 	.byte	0x06
	.zero		1


	//----- nvinfo : EIATTR_ANNOTATIONS
	.align		4
        /*0034*/ 	.byte	0x04, 0x55
        /*0036*/ 	.short	(.L_366 - .L_365)


	//   ....[0]....
.L_365:
        /* <DEDUP_REMOVED lines=37> */


	//----- nvinfo : EIATTR_MERCURY_ISA_VERSION
	.align		4
.L_366:
        /*0270*/ 	.byte	0x03, 0x5f
        /*0272*/ 	.short	0x0000


	//----- nvinfo : EIATTR_INT_WARP_WIDE_INSTR_OFFSETS
	.align		4
        /*0274*/ 	.byte	0x04, 0x31
        /*0276*/ 	.short	(.L_368 - .L_367)


	//   ....[0]....
.L_367:
        /*0278*/ 	.word	0x0000c540


	//   ....[1]....
        /*027c*/ 	.word	0x0000c5c0


	//----- nvinfo : EIATTR_COOP_GROUP_MASK_REGIDS
	.align		4
.L_368:
        /*0280*/ 	.byte	0x04, 0x29
        /*0282*/ 	.short	(.L_370 - .L_369)


	//   ....[0]....
.L_369:
        /*0284*/ 	.word	0xffffffff


	//   ....[1]....
        /*0288*/ 	.word	0xffffffff


	//   ....[2]....
        /*028c*/ 	.word	0xffffffff


	//   ....[3]....
        /*0290*/ 	.word	0xffffffff


	//   ....[4]....
        /*0294*/ 	.word	0xffffffff


	//   ....[5]....
        /*0298*/ 	.word	0xffffffff


	//   ....[6]....
        /*029c*/ 	.word	0xffffffff


	//   ....[7]....
        /*02a0*/ 	.word	0xffffffff


	//   ....[8]....
        /*02a4*/ 	.word	0xffffffff


	//   ....[9]....
        /*02a8*/ 	.word	0xffffffff


	//   ....[10]....
        /*02ac*/ 	.word	0xffffffff


	//   ....[11]....
        /*02b0*/ 	.word	0xffffffff


	//   ....[12]....
        /*02b4*/ 	.word	0xffffffff


	//   ....[13]....
        /*02b8*/ 	.word	0xffffffff


	//   ....[14]....
        /*02bc*/ 	.word	0xffffffff


	//   ....[15]....
        /*02c0*/ 	.word	0xffffffff


	//   ....[16]....
        /*02c4*/ 	.word	0xffffffff


	//   ....[17]....
        /*02c8*/ 	.word	0xffffffff


	//   ....[18]....
        /*02cc*/ 	.word	0xffffffff


	//   ....[19]....
        /*02d0*/ 	.word	0xffffffff


	//   ....[20]....
        /*02d4*/ 	.word	0xffffffff


	//   ....[21]....
        /*02d8*/ 	.word	0xffffffff


	//   ....[22]....
        /*02dc*/ 	.word	0xffffffff


	//   ....[23]....
        /*02e0*/ 	.word	0xffffffff


	//   ....[24]....
        /*02e4*/ 	.word	0xffffffff


	//   ....[25]....
        /*02e8*/ 	.word	0xffffffff


	//   ....[26]....
        /*02ec*/ 	.word	0xffffffff


	//   ....[27]....
        /*02f0*/ 	.word	0xffffffff


	//   ....[28]....
        /*02f4*/ 	.word	0xffffffff


	//   ....[29]....
        /*02f8*/ 	.word	0xffffffff


	//   ....[30]....
        /*02fc*/ 	.word	0xffffffff


	//   ....[31]....
        /*0300*/ 	.word	0xffffffff


	//   ....[32]....
        /*0304*/ 	.word	0xffffffff


	//   ....[33]....
        /*0308*/ 	.word	0xffffffff


	//   ....[34]....
        /*030c*/ 	.word	0xffffffff


	//   ....[35]....
        /*0310*/ 	.word	0xffffffff


	//   ....[36]....
        /*0314*/ 	.word	0xffffffff


	//   ....[37]....
        /*0318*/ 	.word	0xffffffff


	//   ....[38]....
        /*031c*/ 	.word	0xffffffff


	//   ....[39]....
        /*0320*/ 	.word	0xffffffff


	//   ....[40]....
        /*0324*/ 	.word	0xffffffff


	//   ....[41]....
        /*0328*/ 	.word	0xffffffff


	//   ....[42]....
        /*032c*/ 	.word	0xffffffff


	//   ....[43]....
        /*0330*/ 	.word	0xffffffff


	//   ....[44]....
        /*0334*/ 	.word	0xffffffff


	//   ....[45]....
        /*0338*/ 	.word	0xffffffff


	//   ....[46]....
        /*033c*/ 	.word	0xffffffff


	//   ....[47]....
        /*0340*/ 	.word	0xffffffff


	//   ....[48]....
        /*0344*/ 	.word	0xffffffff


	//   ....[49]....
        /*0348*/ 	.word	0xffffffff


	//   ....[50]....
        /*034c*/ 	.word	0xffffffff


	//   ....[51]....
        /*0350*/ 	.word	0xffffffff


	//   ....[52]....
        /*0354*/ 	.word	0xffffffff


	//   ....[53]....
        /*0358*/ 	.word	0xffffffff


	//   ....[54]....
        /*035c*/ 	.word	0xffffffff


	//   ....[55]....
        /*0360*/ 	.word	0xffffffff


	//   ....[56]....
        /*0364*/ 	.word	0xffffffff


	//   ....[57]....
        /*0368*/ 	.word	0xffffffff


	//   ....[58]....
        /*036c*/ 	.word	0xffffffff


	//   ....[59]....
        /*0370*/ 	.word	0xffffffff


	//   ....[60]....
        /*0374*/ 	.word	0xffffffff


	//   ....[61]....
        /*0378*/ 	.word	0xffffffff


	//   ....[62]....
        /*037c*/ 	.word	0xffffffff


	//   ....[63]....
        /*0380*/ 	.word	0xffffffff


	//   ....[64]....
        /*0384*/ 	.word	0xffffffff


	//   ....[65]....
        /*0388*/ 	.word	0xffffffff


	//   ....[66]....
        /*038c*/ 	.word	0xffffffff


	//   ....[67]....
        /*0390*/ 	.word	0xffffffff


	//   ....[68]....
        /*0394*/ 	.word	0xffffffff


	//   ....[69]....
        /*0398*/ 	.word	0xffffffff


	//   ....[70]....
        /*039c*/ 	.word	0xffffffff


	//   ....[71]....
        /*03a0*/ 	.word	0xffffffff


	//   ....[72]....
        /*03a4*/ 	.word	0xffffffff


	//   ....[73]....
        /*03a8*/ 	.word	0xffffffff


	//   ....[74]....
        /*03ac*/ 	.word	0xffffffff


	//   ....[75]....
        /*03b0*/ 	.word	0xffffffff


	//   ....[76]....
        /*03b4*/ 	.word	0xffffffff


	//   ....[77]....
        /*03b8*/ 	.word	0xffffffff


	//   ....[78]....
        /*03bc*/ 	.word	0xffffffff


	//   ....[79]....
        /*03c0*/ 	.word	0xffffffff


	//   ....[80]....
        /*03c4*/ 	.word	0xffffffff


	//   ....[81]....
        /*03c8*/ 	.word	0xffffffff


	//   ....[82]....
        /*03cc*/ 	.word	0xffffffff


	//   ....[83]....
        /*03d0*/ 	.word	0xffffffff


	//   ....[84]....
        /*03d4*/ 	.word	0xffffffff


	//   ....[85]....
        /*03d8*/ 	.word	0xffffffff


	//   ....[86]....
        /*03dc*/ 	.word	0xffffffff


	//   ....[87]....
        /*03e0*/ 	.word	0xffffffff


	//   ....[88]....
        /*03e4*/ 	.word	0xffffffff


	//   ....[89]....
        /*03e8*/ 	.word	0xffffffff


	//   ....[90]....
        /*03ec*/ 	.word	0xffffffff


	//   ....[91]....
        /*03f0*/ 	.word	0xffffffff


	//   ....[92]....
        /*03f4*/ 	.word	0xffffffff


	//   ....[93]....
        /*03f8*/ 	.word	0xffffffff


	//   ....[94]....
        /*03fc*/ 	.word	0xffffffff


	//   ....[95]....
        /*0400*/ 	.word	0xffffffff


	//   ....[96]....
        /*0404*/ 	.word	0xffffffff


	//   ....[97]....
        /*0408*/ 	.word	0xffffffff


	//   ....[98]....
        /*040c*/ 	.word	0xffffffff


	//   ....[99]....
        /*0410*/ 	.word	0xffffffff


	//   ....[100]....
        /*0414*/ 	.word	0xffffffff


	//   ....[101]....
        /*0418*/ 	.word	0xffffffff


	//   ....[102]....
        /*041c*/ 	.word	0xffffffff


	//   ....[103]....
        /*0420*/ 	.word	0xffffffff


	//   ....[104]....
        /*0424*/ 	.word	0xffffffff


	//   ....[105]....
        /*0428*/ 	.word	0xffffffff


	//   ....[106]....
        /*042c*/ 	.word	0xffffffff


	//   ....[107]....
        /*0430*/ 	.word	0xffffffff


	//   ....[108]....
        /*0434*/ 	.word	0xffffffff


	//   ....[109]....
        /*0438*/ 	.word	0xffffffff


	//   ....[110]....
        /*043c*/ 	.word	0xffffffff


	//   ....[111]....
        /*0440*/ 	.word	0xffffffff


	//   ....[112]....
        /*0444*/ 	.word	0xffffffff


	//   ....[113]....
        /*0448*/ 	.word	0xffffffff


	//   ....[114]....
        /*044c*/ 	.word	0xffffffff


	//   ....[115]....
        /*0450*/ 	.word	0xffffffff


	//   ....[116]....
        /*0454*/ 	.word	0xffffffff


	//   ....[117]....
        /*0458*/ 	.word	0xffffffff


	//   ....[118]....
        /*045c*/ 	.word	0xffffffff


	//   ....[119]....
        /*0460*/ 	.word	0xffffffff


	//   ....[120]....
        /*0464*/ 	.word	0xffffffff


	//   ....[121]....
        /*0468*/ 	.word	0xffffffff


	//   ....[122]....
        /*046c*/ 	.word	0xffffffff


	//   ....[123]....
        /*0470*/ 	.word	0xffffffff


	//   ....[124]....
        /*0474*/ 	.word	0xffffffff


	//   ....[125]....
        /*0478*/ 	.word	0xffffffff


	//   ....[126]....
        /*047c*/ 	.word	0xffffffff


	//   ....[127]....
        /*0480*/ 	.word	0xffffffff


	//   ....[128]....
        /*0484*/ 	.word	0xffffffff


	//   ....[129]....
        /*0488*/ 	.word	0xffffffff


	//   ....[130]....
        /*048c*/ 	.word	0xffffffff


	//   ....[131]....
        /*0490*/ 	.word	0xffffffff


	//   ....[132]....
        /*0494*/ 	.word	0xffffffff


	//   ....[133]....
        /*0498*/ 	.word	0xffffffff


	//   ....[134]....
        /*049c*/ 	.word	0xffffffff


	//   ....[135]....
        /*04a0*/ 	.word	0xffffffff


	//   ....[136]....
        /*04a4*/ 	.word	0xffffffff


	//   ....[137]....
        /*04a8*/ 	.word	0xffffffff


	//   ....[138]....
        /*04ac*/ 	.word	0xffffffff


	//   ....[139]....
        /*04b0*/ 	.word	0xffffffff


	//   ....[140]....
        /*04b4*/ 	.word	0xffffffff


	//   ....[141]....
        /*04b8*/ 	.word	0xffffffff


	//   ....[142]....
        /*04bc*/ 	.word	0xffffffff


	//   ....[143]....
        /*04c0*/ 	.word	0xffffffff


	//   ....[144]....
        /*04c4*/ 	.word	0xffffffff


	//   ....[145]....
        /*04c8*/ 	.word	0xffffffff


	//   ....[146]....
        /*04cc*/ 	.word	0xffffffff


	//----- nvinfo : EIATTR_COOP_GROUP_INSTR_OFFSETS
	.align		4
.L_370:
        /*04d0*/ 	.byte	0x04, 0x28
        /*04d2*/ 	.short	(.L_372 - .L_371)


	//   ....[0]....
.L_371:
        /*04d4*/ 	.word	0x00000050


	//   ....[1]....
        /*04d8*/ 	.word	0x000001e0


	//   ....[2]....
        /*04dc*/ 	.word	0x00000210


	//   ....[3]....
        /*04e0*/ 	.word	0x00000240


	//   ....[4]....
        /*04e4*/ 	.word	0x00000270


	//   ....[5]....
        /*04e8*/ 	.word	0x000002a0


	//   ....[6]....
        /*04ec*/ 	.word	0x000002d0


	//   ....[7]....
        /*04f0*/ 	.word	0x00000430


	//   ....[8]....
        /*04f4*/ 	.word	0x00000470


	//   ....[9]....
        /*04f8*/ 	.word	0x000004a0


	//   ....[10]....
        /*04fc*/ 	.word	0x000004d0


	//   ....[11]....
        /*0500*/ 	.word	0x00000500


	//   ....[12]....
        /*0504*/ 	.word	0x00000530


	//   ....[13]....
        /*0508*/ 	.word	0x000005c0


	//   ....[14]....
        /*050c*/ 	.word	0x00000600


	//   ....[15]....
        /*0510*/ 	.word	0x00000620


	//   ....[16]....
        /*0514*/ 	.word	0x00000680


	//   ....[17]....
        /*0518*/ 	.word	0x00002900


	//   ....[18]....
        /*051c*/ 	.word	0x00002920


	//   ....[19]....
        /*0520*/ 	.word	0x00002a90


	//   ....[20]....
        /*0524*/ 	.word	0x00002aa0


	//   ....[21]....
        /*0528*/ 	.word	0x00002c10


	//   ....[22]....
        /*052c*/ 	.word	0x00002c30


	//   ....[23]....
        /*0530*/ 	.word	0x00002da0


	//   ....[24]....
        /*0534*/ 	.word	0x00002db0


	//   ....[25]....
        /*0538*/ 	.word	0x000043c0


	//   ....[26]....
        /*053c*/ 	.word	0x000043d0


	//   ....[27]....
        /*0540*/ 	.word	0x000049b0


	//   ....[28]....
        /*0544*/ 	.word	0x00004a90


	//   ....[29]....
        /*0548*/ 	.word	0x00004aa0


	//   ....[30]....
        /*054c*/ 	.word	0x00004ad0


	//   ....[31]....
        /*0550*/ 	.word	0x00006ca0


	//   ....[32]....
        /*0554*/ 	.word	0x00006cb0


	//   ....[33]....
        /*0558*/ 	.word	0x000073a0


	//   ....[34]....
        /*055c*/ 	.word	0x00007530


	//   ....[35]....
        /*0560*/ 	.word	0x00007580


	//   ....[36]....
        /*0564*/ 	.word	0x00007690


	//   ....[37]....
        /*0568*/ 	.word	0x0000a2e0


	//   ....[38]....
        /*056c*/ 	.word	0x0000a300


	//   ....[39]....
        /*0570*/ 	.word	0x0000a320


	//   ....[40]....
        /*0574*/ 	.word	0x0000a340


	//   ....[41]....
        /*0578*/ 	.word	0x0000bd20


	//   ....[42]....
        /*057c*/ 	.word	0x0000bd50


	//   ....[43]....
        /*0580*/ 	.word	0x0000bd60


	//   ....[44]....
        /*0584*/ 	.word	0x0000bd90


	//   ....[45]....
        /*0588*/ 	.word	0x0000d1d0


	//   ....[46]....
        /*058c*/ 	.word	0x0000d1f0


	//   ....[47]....
        /*0590*/ 	.word	0x0000d210


	//   ....[48]....
        /*0594*/ 	.word	0x0000d220


	//   ....[49]....
        /*0598*/ 	.word	0x0000d5e0


	//   ....[50]....
        /*059c*/ 	.word	0x0000d600


	//   ....[51]....
        /*05a0*/ 	.word	0x0000d740


	//   ....[52]....
        /*05a4*/ 	.word	0x0000d750


	//   ....[53]....
        /*05a8*/ 	.word	0x0000d8a0


	//   ....[54]....
        /*05ac*/ 	.word	0x0000d8c0


	//   ....[55]....
        /*05b0*/ 	.word	0x0000da10


	//   ....[56]....
        /*05b4*/ 	.word	0x0000da20


	//   ....[57]....
        /*05b8*/ 	.word	0x0000dd70


	//   ....[58]....
        /*05bc*/ 	.word	0x0000dd90


	//   ....[59]....
        /*05c0*/ 	.word	0x0000e6f0


	//   ....[60]....
        /*05c4*/ 	.word	0x0000e700


	//   ....[61]....
        /*05c8*/ 	.word	0x0000f530


	//   ....[62]....
        /*05cc*/ 	.word	0x0000f550


	//   ....[63]....
        /*05d0*/ 	.word	0x0000f6a0


	//   ....[64]....
        /*05d4*/ 	.word	0x0000f6b0


	//   ....[65]....
        /*05d8*/ 	.word	0x0000f800


	//   ....[66]....
        /*05dc*/ 	.word	0x0000f820


	//   ....[67]....
        /*05e0*/ 	.word	0x0000f970


	//   ....[68]....
        /*05e4*/ 	.word	0x0000f980


	//   ....[69]....
        /*05e8*/ 	.word	0x0000fb70


	//   ....[70]....
        /*05ec*/ 	.word	0x0000fb90


	//   ....[71]....
        /*05f0*/ 	.word	0x0000fcb0


	//   ....[72]....
        /*05f4*/ 	.word	0x0000fcf0


	//   ....[73]....
        /*05f8*/ 	.word	0x0000fd20


	//   ....[74]....
        /*05fc*/ 	.word	0x0000fd50


	//   ....[75]....
        /*0600*/ 	.word	0x0000fd80


	//   ....[76]....
        /*0604*/ 	.word	0x0000fdb0


	//   ....[77]....
        /*0608*/ 	.word	0x0000ff00


	//   ....[78]....
        /*060c*/ 	.word	0x0000ff40


	//   ....[79]....
        /*0610*/ 	.word	0x0000ff70


	//   ....[80]....
        /*0614*/ 	.word	0x0000ffa0


	//   ....[81]....
        /*0618*/ 	.word	0x0000ffd0


	//   ....[82]....
        /*061c*/ 	.word	0x00010000


	//   ....[83]....
        /*0620*/ 	.word	0x00010090


	//   ....[84]....
        /*0624*/ 	.word	0x000100d0


	//   ....[85]....
        /*0628*/ 	.word	0x000100e0


	//   ....[86]....
        /*062c*/ 	.word	0x00010140


	//   ....[87]....
        /*0630*/ 	.word	0x00010af0


	//   ....[88]....
        /*0634*/ 	.word	0x00010b50


	//   ....[89]....
        /*0638*/ 	.word	0x00010ba0


	//   ....[90]....
        /*063c*/ 	.word	0x00010bf0


	//   ....[91]....
        /*0640*/ 	.word	0x00010c40


	//   ....[92]....
        /*0644*/ 	.word	0x00010cb0


	//   ....[93]....
        /*0648*/ 	.word	0x00010cf0


	//   ....[94]....
        /*064c*/ 	.word	0x00010d60


	//   ....[95]....
        /*0650*/ 	.word	0x00010dd0


	//   ....[96]....
        /*0654*/ 	.word	0x00010e30


	//   ....[97]....
        /*0658*/ 	.word	0x00010ea0


	//   ....[98]....
        /*065c*/ 	.word	0x00010f10


	//   ....[99]....
        /*0660*/ 	.word	0x00010f70


	//   ....[100]....
        /*0664*/ 	.word	0x00010fd0


	//   ....[101]....
        /*0668*/ 	.word	0x00011030


	//   ....[102]....
        /*066c*/ 	.word	0x000110a0


	//   ....[103]....
        /*0670*/ 	.word	0x00011100


	//   ....[104]....
        /*0674*/ 	.word	0x00011160


	//   ....[105]....
        /*0678*/ 	.word	0x000111b0


	//   ....[106]....
        /*067c*/ 	.word	0x00011210


	//   ....[107]....
        /*0680*/ 	.word	0x00011260


	//   ....[108]....
        /*0684*/ 	.word	0x000112b0


	//   ....[109]....
        /*0688*/ 	.word	0x00011320


	//   ....[110]....
        /*068c*/ 	.word	0x00011390


	//   ....[111]....
        /*0690*/ 	.word	0x000113f0


	//   ....[112]....
        /*0694*/ 	.word	0x00011450


	//   ....[113]....
        /*0698*/ 	.word	0x000114b0


	//   ....[114]....
        /*069c*/ 	.word	0x00011520


	//   ....[115]....
        /*06a0*/ 	.word	0x00011580


	//   ....[116]....
        /*06a4*/ 	.word	0x000115e0


	//   ....[117]....
        /*06a8*/ 	.word	0x00011640


	//   ....[118]....
        /*06ac*/ 	.word	0x000116b0


	//   ....[119]....
        /*06b0*/ 	.word	0x00011710


	//   ....[120]....
        /*06b4*/ 	.word	0x00011770


	//   ....[121]....
        /*06b8*/ 	.word	0x000117d0


	//   ....[122]....
        /*06bc*/ 	.word	0x00011840


	//   ....[123]....
        /*06c0*/ 	.word	0x000118a0


	//   ....[124]....
        /*06c4*/ 	.word	0x00011900


	//   ....[125]....
        /*06c8*/ 	.word	0x00011960


	//   ....[126]....
        /*06cc*/ 	.word	0x000119d0


	//   ....[127]....
        /*06d0*/ 	.word	0x00011a30


	//   ....[128]....
        /*06d4*/ 	.word	0x00011a90


	//   ....[129]....
        /*06d8*/ 	.word	0x00011af0


	//   ....[130]....
        /*06dc*/ 	.word	0x00011b60


	//   ....[131]....
        /*06e0*/ 	.word	0x00011bb0


	//   ....[132]....
        /*06e4*/ 	.word	0x00011bf0


	//   ....[133]....
        /*06e8*/ 	.word	0x00011c40


	//   ....[134]....
        /*06ec*/ 	.word	0x00011c90


	//   ....[135]....
        /*06f0*/ 	.word	0x00011ce0


	//   ....[136]....
        /*06f4*/ 	.word	0x00011d50


	//   ....[137]....
        /*06f8*/ 	.word	0x00011d90


	//   ....[138]....
        /*06fc*/ 	.word	0x00011de0


	//   ....[139]....
        /*0700*/ 	.word	0x00011e30


	//   ....[140]....
        /*0704*/ 	.word	0x00011e80


	//   ....[141]....
        /*0708*/ 	.word	0x00011ed0


	//   ....[142]....
        /*070c*/ 	.word	0x00011f40


	//   ....[143]....
        /*0710*/ 	.word	0x00011f80


	//   ....[144]....
        /*0714*/ 	.word	0x00011ff0


	//   ....[145]....
        /*0718*/ 	.word	0x00012050


	//   ....[146]....
        /*071c*/ 	.word	0x000120b0


	//----- nvinfo : EIATTR_EXIT_INSTR_OFFSETS
	.align		4
.L_372:
        /*0720*/ 	.byte	0x04, 0x1c
        /*0722*/ 	.short	(.L_374 - .L_373)


	//   ....[0]....
.L_373:
        /*0724*/ 	.word	0x00000fe0


	//   ....[1]....
        /*0728*/ 	.word	0x00010ab0


	//----- nvinfo : EIATTR_MAX_THREADS
	.align		4
.L_374:
        /*072c*/ 	.byte	0x04, 0x05
        /*072e*/ 	.short	(.L_376 - .L_375)
.L_375:
        /*0730*/ 	.word	0x00000100
        /*0734*/ 	.word	0x00000001
        /*0738*/ 	.word	0x00000001


	//----- nvinfo : EIATTR_CRS_STACK_SIZE
	.align		4
.L_376:
        /*073c*/ 	.byte	0x04, 0x1e
        /*073e*/ 	.short	(.L_378 - .L_377)
.L_377:
        /*0740*/ 	.word	0x00000000
.L_378:


//--------------------- .nv.info._ZN7cutlass13device_kernelIN5flash19enable_sm80_to_sm89INS1_16FlashAttnFwdSm80INS1_25CollectiveMainloopFwdSm80ILi8ELi1ELb0EN4cute5tupleIJNS5_1CILi128EEENS7_ILi64EEENS7_ILi192EEEEEELi192ENS_10bfloat16_tEfNS_4arch4Sm80ELb1ELb0ELb1ELb1ELb0ELb1ELb1ELb1EEENS1_21CollectiveEpilogueFwdINS6_IJS8_SA_S9_EEENS6_IJNS7_ILi1EEESI_SI_EEESC_SE_Li256ELb1ELb1ELb1ELb0EEENS1_36VarlenDynamicPersistentTileSchedulerILi128ELi64ELi256ELi256ELb1ELb1ELb0ELb1ELb1ELb1EEEEEEEEEvNT_6ParamsE --------------------------
	.section	.nv.info._ZN7cutlass13device_kernelIN5flash19enable_sm80_to_sm89INS1_16FlashAttnFwdSm80INS1_25CollectiveMainloopFwdSm80ILi8ELi1ELb0EN4cute5tupleIJNS5_1CILi128EEENS7_ILi64EEENS7_ILi192EEEEEELi192ENS_10bfloat16_tEfNS_4arch4Sm80ELb1ELb0ELb1ELb1ELb0ELb1ELb1ELb1EEENS1_21CollectiveEpilogueFwdINS6_IJS8_SA_S9_EEENS6_IJNS7_ILi1EEESI_SI_EEESC_SE_Li256ELb1ELb1ELb1ELb0EEENS1_36VarlenDynamicPersistentTileSchedulerILi128ELi64ELi256ELi256ELb1ELb1ELb0ELb1ELb1ELb1EEEEEEEEEvNT_6ParamsE,"",@"SHT_CUDA_INFO"
	.sectionflags	@""
	.align	4


	//----- nvinfo : EIATTR_CUDA_API_VERSION
	.align		4
        /*0000*/ 	.byte	0x04, 0x37
        /*0002*/ 	.short	(.L_380 - .L_379)
.L_379:
        /*0004*/ 	.word	0x00000082


	//----- nvinfo : EIATTR_SW2861232_WAR
	.align		4
.L_380:
        /*0008*/ 	.byte	0x01, 0x35
	.zero		2


	//----- nvinfo : EIATTR_PARAM_CBANK
	.align		4
        /*000c*/ 	.byte	0x04, 0x0a
        /*000e*/ 	.short	(.L_382 - .L_381)
	.align		4
.L_381:
        /*0010*/ 	.word	index@(.nv.constant0._ZN7cutlass13device_kernelIN5flash19enable_sm80_to_sm89INS1_16FlashAttnFwdSm80INS1_25CollectiveMainloopFwdSm80ILi8ELi1ELb0EN4cute5tupleIJNS5_1CILi128EEENS7_ILi64EEENS7_ILi192EEEEEELi192ENS_10bfloat16_tEfNS_4arch4Sm80ELb1ELb0ELb1ELb1ELb0ELb1ELb1ELb1EEENS1_21CollectiveEpilogueFwdINS6_IJS8_SA_S9_EEENS6_IJNS7_ILi1EEESI_SI_EEESC_SE_Li256ELb1ELb1ELb1ELb0EEENS1_36VarlenDynamicPersistentTileSchedulerILi128ELi64ELi256ELi256ELb1ELb1ELb0ELb1ELb1ELb1EEEEEEEEEvNT_6ParamsE)
        /*0014*/ 	.short	0x0160
        /*0016*/ 	.short	0x0438


	//----- nvinfo : EIATTR_CBANK_PARAM_SIZE
	.align		4
.L_382:
        /*0018*/ 	.byte	0x03, 0x19
        /*001a*/ 	.short	0x0438


	//----- nvinfo : EIATTR_KPARAM_INFO
	.align		4
        /*001c*/ 	.byte	0x04, 0x17
        /*001e*/ 	.short	(.L_384 - .L_383)
.L_383:
        /*0020*/ 	.word	0x00000000
        /*0024*/ 	.short	0x0000
        /*0026*/ 	.short	0x0000
        /*0028*/ 	.byte	0x00, 0xf0, 0xe1, 0x10


	//----- nvinfo : EIATTR_MAXREG_COUNT
	.align		4
.L_384:
        /*002c*/ 	.byte	0x03, 0x1b
        /*002e*/ 	.short	0x00ff


	//----- nvinfo : EIATTR_NUM_BARRIERS
	.align		4
        /*0030*/ 	.byte	0x02, 0x4c
        /*0032*/ 	.byte	0x06
	.zero		1


	//----- nvinfo : EIATTR_ANNOTATIONS
	.align		4
        /*0034*/ 	.byte	0x04, 0x55
        /*0036*/ 	.short	(.L_386 - .L_385)


	//   ....[0]....
.L_385:
        /* <DEDUP_REMOVED lines=32> */


	//----- nvinfo : EIATTR_MERCURY_ISA_VERSION
	.align		4
.L_386:
        /*0228*/ 	.byte	0x03, 0x5f
        /*022a*/ 	.short	0x0000


	//----- nvinfo : EIATTR_INT_WARP_WIDE_INSTR_OFFSETS
	.align		4
        /*022c*/ 	.byte	0x04, 0x31
        /*022e*/ 	.short	(.L_388 - .L_387)


	//   ....[0]....
.L_387:
        /*0230*/ 	.word	0x00018c90


	//   ....[1]....
        /*0234*/ 	.word	0x00018d10


	//----- nvinfo : EIATTR_COOP_GROUP_MASK_REGIDS
	.align		4
.L_388:
        /*0238*/ 	.byte	0x04, 0x29
        /*023a*/ 	.short	(.L_390 - .L_389)


	//   ....[0]....
.L_389:
        /*023c*/ 	.word	0xffffffff


	//   ....[1]....
        /*0240*/ 	.word	0xffffffff


	//   ....[2]....
        /*0244*/ 	.word	0xffffffff


	//   ....[3]....
        /*0248*/ 	.word	0xffffffff


	//   ....[4]....
        /*024c*/ 	.word	0xffffffff


	//   ....[5]....
        /*0250*/ 	.word	0xffffffff


	//   ....[6]....
        /*0254*/ 	.word	0xffffffff


	//   ....[7]....
        /*0258*/ 	.word	0xffffffff


	//   ....[8]....
        /*025c*/ 	.word	0xffffffff


	//   ....[9]....
        /*0260*/ 	.word	0xffffffff


	//   ....[10]....
        /*0264*/ 	.word	0xffffffff


	//   ....[11]....
        /*0268*/ 	.word	0xffffffff


	//   ....[12]....
        /*026c*/ 	.word	0xffffffff


	//   ....[13]....
        /*0270*/ 	.word	0xffffffff


	//   ....[14]....
        /*0274*/ 	.word	0xffffffff


	//   ....[15]....
        /*0278*/ 	.word	0xffffffff


	//   ....[16]....
        /*027c*/ 	.word	0xffffffff


	//   ....[17]....
        /*0280*/ 	.word	0xffffffff


	//   ....[18]....
        /*0284*/ 	.word	0xffffffff


	//   ....[19]....
        /*0288*/ 	.word	0xffffffff


	//   ....[20]....
        /*028c*/ 	.word	0xffffffff


	//   ....[21]....
        /*0290*/ 	.word	0xffffffff


	//   ....[22]....
        /*0294*/ 	.word	0xffffffff


	//   ....[23]....
        /*0298*/ 	.word	0xffffffff


	//   ....[24]....
        /*029c*/ 	.word	0xffffffff


	//   ....[25]....
        /*02a0*/ 	.word	0xffffffff


	//   ....[26]....
        /*02a4*/ 	.word	0xffffffff


	//   ....[27]....
        /*02a8*/ 	.word	0xffffffff


	//   ....[28]....
        /*02ac*/ 	.word	0xffffffff


	//   ....[29]....
        /*02b0*/ 	.word	0xffffffff


	//   ....[30]....
        /*02b4*/ 	.word	0xffffffff


	//   ....[31]....
        /*02b8*/ 	.word	0xffffffff


	//   ....[32]....
        /*02bc*/ 	.word	0xffffffff


	//   ....[33]....
        /*02c0*/ 	.word	0xffffffff


	//   ....[34]....
        /*02c4*/ 	.word	0xffffffff


	//   ....[35]....
        /*02c8*/ 	.word	0xffffffff


	//   ....[36]....
        /*02cc*/ 	.word	0xffffffff


	//   ....[37]....
        /*02d0*/ 	.word	0xffffffff


	//   ....[38]....
        /*02d4*/ 	.word	0xffffffff


	//   ....[39]....
        /*02d8*/ 	.word	0xffffffff


	//   ....[40]....
        /*02dc*/ 	.word	0xffffffff


	//   ....[41]....
        /*02e0*/ 	.word	0xffffffff


	//   ....[42]....
        /*02e4*/ 	.word	0xffffffff


	//   ....[43]....
        /*02e8*/ 	.word	0xffffffff


	//   ....[44]....
        /*02ec*/ 	.word	0xffffffff


	//   ....[45]....
        /*02f0*/ 	.word	0xffffffff


	//   ....[46]....
        /*02f4*/ 	.word	0xffffffff


	//   ....[47]....
        /*02f8*/ 	.word	0xffffffff


	//   ....[48]....
        /*02fc*/ 	.word	0xffffffff


	//   ....[49]....
        /*0300*/ 	.word	0xffffffff


	//   ....[50]....
        /*0304*/ 	.word	0xffffffff


	//   ....[51]....
        /*0308*/ 	.word	0xffffffff


	//   ....[52]....
        /*030c*/ 	.word	0xffffffff


	//   ....[53]....
        /*0310*/ 	.word	0xffffffff


	//   ....[54]....
        /*0314*/ 	.word	0xffffffff


	//   ....[55]....
        /*0318*/ 	.word	0xffffffff


	//   ....[56]....
        /*031c*/ 	.word	0xffffffff


	//   ....[57]....
        /*0320*/ 	.word	0xffffffff


	//   ....[58]....
        /*0324*/ 	.word	0xffffffff


	//   ....[59]....
        /*0328*/ 	.word	0xffffffff


	//   ....[60]....
        /*032c*/ 	.word	0xffffffff


	//   ....[61]....
        /*0330*/ 	.word	0xffffffff


	//   ....[62]....
        /*0334*/ 	.word	0xffffffff


	//   ....[63]....
        /*0338*/ 	.word	0xffffffff


	//   ....[64]....
        /*033c*/ 	.word	0xffffffff


	//   ....[65]....
        /*0340*/ 	.word	0xffffffff


	//   ....[66]....
        /*0344*/ 	.word	0xffffffff


	//   ....[67]....
        /*0348*/ 	.word	0xffffffff


	//   ....[68]....
        /*034c*/ 	.word	0xffffffff


	//   ....[69]....
        /*0350*/ 	.word	0xffffffff


	//   ....[70]....
        /*0354*/ 	.word	0xffffffff


	//   ....[71]....
        /*0358*/ 	.word	0xffffffff


	//   ....[72]....
        /*035c*/ 	.word	0xffffffff


	//   ....[73]....
        /*0360*/ 	.word	0xffffffff


	//   ....[74]....
        /*0364*/ 	.word	0xffffffff


	//   ....[75]....
        /*0368*/ 	.word	0xffffffff


	//   ....[76]....
        /*036c*/ 	.word	0xffffffff


	//   ....[77]....
        /*0370*/ 	.word	0xffffffff


	//   ....[78]....
        /*0374*/ 	.word	0xffffffff


	//   ....[79]....
        /*0378*/ 	.word	0xffffffff


	//   ....[80]....
        /*037c*/ 	.word	0xffffffff


	//   ....[81]....
        /*0380*/ 	.word	0xffffffff


	//   ....[82]....
        /*0384*/ 	.word	0xffffffff


	//   ....[83]....
        /*0388*/ 	.word	0xffffffff


	//   ....[84]....
        /*038c*/ 	.word	0xffffffff


	//   ....[85]....
        /*0390*/ 	.word	0xffffffff


	//   ....[86]....
        /*0394*/ 	.word	0xffffffff


	//   ....[87]....
        /*0398*/ 	.word	0xffffffff


	//   ....[88]....
        /*039c*/ 	.word	0xffffffff


	//   ....[89]....
        /*03a0*/ 	.word	0xffffffff


	//   ....[90]....
        /*03a4*/ 	.word	0xffffffff


	//   ....[91]....
        /*03a8*/ 	.word	0xffffffff


	//   ....[92]....
        /*03ac*/ 	.word	0xffffffff


	//   ....[93]....
        /*03b0*/ 	.word	0xffffffff


	//   ....[94]....
        /*03b4*/ 	.word	0xffffffff


	//   ....[95]....
        /*03b8*/ 	.word	0xffffffff


	//   ....[96]....
        /*03bc*/ 	.word	0xffffffff


	//   ....[97]....
        /*03c0*/ 	.word	0xffffffff


	//   ....[98]....
        /*03c4*/ 	.word	0xffffffff


	//   ....[99]....
        /*03c8*/ 	.word	0xffffffff


	//   ....[100]....
        /*03cc*/ 	.word	0xffffffff


	//   ....[101]....
        /*03d0*/ 	.word	0xffffffff


	//   ....[102]....
        /*03d4*/ 	.word	0xffffffff


	//   ....[103]....
        /*03d8*/ 	.word	0xffffffff


	//   ....[104]....
        /*03dc*/ 	.word	0xffffffff


	//   ....[105]....
        /*03e0*/ 	.word	0xffffffff


	//   ....[106]....
        /*03e4*/ 	.word	0xffffffff


	//   ....[107]....
        /*03e8*/ 	.word	0xffffffff


	//   ....[108]....
        /*03ec*/ 	.word	0xffffffff


	//   ....[109]....
        /*03f0*/ 	.word	0xffffffff


	//   ....[110]....
        /*03f4*/ 	.word	0xffffffff


	//   ....[111]....
        /*03f8*/ 	.word	0xffffffff


	//   ....[112]....
        /*03fc*/ 	.word	0xffffffff


	//   ....[113]....
        /*0400*/ 	.word	0xffffffff


	//   ....[114]....
        /*0404*/ 	.word	0xffffffff


	//   ....[115]....
        /*0408*/ 	.word	0xffffffff


	//   ....[116]....
        /*040c*/ 	.word	0xffffffff


	//   ....[117]....
        /*0410*/ 	.word	0xffffffff


	//   ....[118]....
        /*0414*/ 	.word	0xffffffff


	//   ....[119]....
        /*0418*/ 	.word	0xffffffff


	//   ....[120]....
        /*041c*/ 	.word	0xffffffff


	//   ....[121]....
        /*0420*/ 	.word	0xffffffff


	//   ....[122]....
        /*0424*/ 	.word	0xffffffff


	//   ....[123]....
        /*0428*/ 	.word	0xffffffff


	//   ....[124]....
        /*042c*/ 	.word	0xffffffff


	//   ....[125]....
        /*0430*/ 	.word	0xffffffff


	//   ....[126]....
        /*0434*/ 	.word	0xffffffff


	//   ....[127]....
        /*0438*/ 	.word	0xffffffff


	//   ....[128]....
        /*043c*/ 	.word	0xffffffff


	//   ....[129]....
        /*0440*/ 	.word	0xffffffff


	//   ....[130]....
        /*0444*/ 	.word	0xffffffff


	//   ....[131]....
        /*0448*/ 	.word	0xffffffff


	//   ....[132]....
        /*044c*/ 	.word	0xffffffff


	//   ....[133]....
        /*0450*/ 	.word	0xffffffff


	//   ....[134]....
        /*0454*/ 	.word	0xffffffff


	//   ....[135]....
        /*0458*/ 	.word	0xffffffff


	//   ....[136]....
        /*045c*/ 	.word	0xffffffff


	//   ....[137]....
        /*0460*/ 	.word	0xffffffff


	//   ....[138]....
        /*0464*/ 	.word	0xffffffff


	//   ....[139]....
        /*0468*/ 	.word	0xffffffff


	//   ....[140]....
        /*046c*/ 	.word	0xffffffff


	//   ....[141]....
        /*0470*/ 	.word	0xffffffff


	//   ....[142]....
        /*0474*/ 	.word	0xffffffff


	//   ....[143]....
        /*0478*/ 	.word	0xffffffff


	//   ....[144]....
        /*047c*/ 	.word	0xffffffff


	//   ....[145]....
        /*0480*/ 	.word	0xffffffff


	//   ....[146]....
        /*0484*/ 	.word	0xffffffff


	//   ....[147]....
        /*0488*/ 	.word	0xffffffff


	//   ....[148]....
        /*048c*/ 	.word	0xffffffff


	//   ....[149]....
        /*0490*/ 	.word	0xffffffff


	//   ....[150]....
        /*0494*/ 	.word	0xffffffff


	//   ....[151]....
        /*0498*/ 	.word	0xffffffff


	//   ....[152]....
        /*049c*/ 	.word	0xffffffff


	//   ....[153]....
        /*04a0*/ 	.word	0xffffffff


	//   ....[154]....
        /*04a4*/ 	.word	0xffffffff


	//   ....[155]....
        /*04a8*/ 	.word	0xffffffff


	//   ....[156]....
        /*04ac*/ 	.word	0xffffffff


	//   ....[157]....
        /*04b0*/ 	.word	0xffffffff


	//   ....[158]....
        /*04b4*/ 	.word	0xffffffff


	//   ....[159]....
        /*04b8*/ 	.word	0xffffffff


	//   ....[160]....
        /*04bc*/ 	.word	0xffffffff


	//   ....[161]....
        /*04c0*/ 	.word	0xffffffff


	//   ....[162]....
        /*04c4*/ 	.word	0xffffffff


	//----- nvinfo : EIATTR_COOP_GROUP_INSTR_OFFSETS
	.align		4
.L_390:
        /*04c8*/ 	.byte	0x04, 0x28
        /*04ca*/ 	.short	(.L_392 - .L_391)


	//   ....[0]....
.L_391:
        /*04cc*/ 	.word	0x00000050


	//   ....[1]....
        /*04d0*/ 	.word	0x000001f0


	//   ....[2]....
        /*04d4*/ 	.word	0x00000220


	//   ....[3]....
        /*04d8*/ 	.word	0x00000250


	//   ....[4]....
        /*04dc*/ 	.word	0x00000280


	//   ....[5]....
        /*04e0*/ 	.word	0x000002b0


	//   ....[6]....
        /*04e4*/ 	.word	0x000002e0


	//   ....[7]....
        /*04e8*/ 	.word	0x00000450


	//   ....[8]....
        /*04ec*/ 	.word	0x00000490


	//   ....[9]....
        /*04f0*/ 	.word	0x000004c0


	//   ....[10]....
        /*04f4*/ 	.word	0x000004f0


	//   ....[11]....
        /*04f8*/ 	.word	0x00000520


	//   ....[12]....
        /*04fc*/ 	.word	0x00000550


	//   ....[13]....
        /*0500*/ 	.word	0x000005e0


	//   ....[14]....
        /*0504*/ 	.word	0x00000620


	//   ....[15]....
        /*0508*/ 	.word	0x00000640


	//   ....[16]....
        /*050c*/ 	.word	0x000006a0


	//   ....[17]....
        /*0510*/ 	.word	0x00007eb0


	//   ....[18]....
        /*0514*/ 	.word	0x00007ed0


	//   ....[19]....
        /*0518*/ 	.word	0x00008030


	//   ....[20]....
        /*051c*/ 	.word	0x00008040


	//   ....[21]....
        /*0520*/ 	.word	0x00008170


	//   ....[22]....
        /*0524*/ 	.word	0x00008190


	//   ....[23]....
        /*0528*/ 	.word	0x000082c0


	//   ....[24]....
        /*052c*/ 	.word	0x000082d0


	//   ....[25]....
        /*0530*/ 	.word	0x000089c0


	//   ....[26]....
        /*0534*/ 	.word	0x00008a00


	//   ....[27]....
        /*0538*/ 	.word	0x00008a40


	//   ....[28]....
        /*053c*/ 	.word	0x00008a50


	//   ....[29]....
        /*0540*/ 	.word	0x00008ec0


	//   ....[30]....
        /*0544*/ 	.word	0x00009130


	//   ....[31]....
        /*0548*/ 	.word	0x00009170


	//   ....[32]....
        /*054c*/ 	.word	0x00009180


	//   ....[33]....
        /*0550*/ 	.word	0x0000bf90


	//   ....[34]....
        /*0554*/ 	.word	0x0000c060


	//   ....[35]....
        /*0558*/ 	.word	0x0000c0a0


	//   ....[36]....
        /*055c*/ 	.word	0x0000c0e0


	//   ....[37]....
        /*0560*/ 	.word	0x0000c390


	//   ....[38]....
        /*0564*/ 	.word	0x0000c600


	//   ....[39]....
        /*0568*/ 	.word	0x0000c640


	//   ....[40]....
        /*056c*/ 	.word	0x0000c680


	//   ....[41]....
        /*0570*/ 	.word	0x00010950


	//   ....[42]....
        /*0574*/ 	.word	0x00010960


	//   ....[43]....
        /*0578*/ 	.word	0x00010f40


	//   ....[44]....
        /*057c*/ 	.word	0x00011020


	//   ....[45]....
        /*0580*/ 	.word	0x00011030


	//   ....[46]....
        /*0584*/ 	.word	0x00011060


	//   ....[47]....
        /*0588*/ 	.word	0x000133d0


	//   ....[48]....
        /*058c*/ 	.word	0x000133e0


	//   ....[49]....
        /*0590*/ 	.word	0x00013ac0


	//   ....[50]....
        /*0594*/ 	.word	0x00013c60


	//   ....[51]....
        /*0598*/ 	.word	0x00013cb0


	//   ....[52]....
        /*059c*/ 	.word	0x00013dd0


	//   ....[53]....
        /*05a0*/ 	.word	0x00016a20


	//   ....[54]....
        /*05a4*/ 	.word	0x00016a40


	//   ....[55]....
        /*05a8*/ 	.word	0x00016a60


	//   ....[56]....
        /*05ac*/ 	.word	0x00016a80


	//   ....[57]....
        /*05b0*/ 	.word	0x00018470


	//   ....[58]....
        /*05b4*/ 	.word	0x000184a0


	//   ....[59]....
        /*05b8*/ 	.word	0x000184b0


	//   ....[60]....
        /*05bc*/ 	.word	0x000184e0


	//   ....[61]....
        /*05c0*/ 	.word	0x00019a20


	//   ....[62]....
        /*05c4*/ 	.word	0x00019a30


	//   ....[63]....
        /*05c8*/ 	.word	0x00019a50


	//   ....[64]....
        /*05cc*/ 	.word	0x00019a70


	//   ....[65]....
        /*05d0*/ 	.word	0x00019e30


	//   ....[66]....
        /*05d4*/ 	.word	0x00019e50


	//   ....[67]....
        /*05d8*/ 	.word	0x00019fa0


	//   ....[68]....
        /*05dc*/ 	.word	0x00019fb0


	//   ....[69]....
        /*05e0*/ 	.word	0x0001a0e0


	//   ....[70]....
        /*05e4*/ 	.word	0x0001a100


	//   ....[71]....
        /*05e8*/ 	.word	0x0001a230


	//   ....[72]....
        /*05ec*/ 	.word	0x0001a240


	//   ....[73]....
        /*05f0*/ 	.word	0x0001a570


	//   ....[74]....
        /*05f4*/ 	.word	0x0001a590


	//   ....[75]....
        /*05f8*/ 	.word	0x0001aed0


	//   ....[76]....
        /*05fc*/ 	.word	0x0001aee0


	//   ....[77]....
        /*0600*/ 	.word	0x0001bcc0


	//   ....[78]....
        /*0604*/ 	.word	0x0001bce0


	//   ....[79]....
        /*0608*/ 	.word	0x0001be40


	//   ....[80]....
        /*060c*/ 	.word	0x0001be50


	//   ....[81]....
        /*0610*/ 	.word	0x0001bf80


	//   ....[82]....
        /*0614*/ 	.word	0x0001bfa0


	//   ....[83]....
        /*0618*/ 	.word	0x0001c0d0


	//   ....[84]....
        /*061c*/ 	.word	0x0001c0e0


	//   ....[85]....
        /*0620*/ 	.word	0x0001c2b0


	//   ....[86]....
        /*0624*/ 	.word	0x0001c2d0


	//   ....[87]....
        /*0628*/ 	.word	0x0001c3f0


	//   ....[88]....
        /*062c*/ 	.word	0x0001c430


	//   ....[89]....
        /*0630*/ 	.word	0x0001c460


	//   ....[90]....
        /*0634*/ 	.word	0x0001c490


	//   ....[91]....
        /*0638*/ 	.word	0x0001c4c0


	//   ....[92]....
        /*063c*/ 	.word	0x0001c4f0


	//   ....[93]....
        /*0640*/ 	.word	0x0001c640


	//   ....[94]....
        /*0644*/ 	.word	0x0001c680


	//   ....[95]....
        /*0648*/ 	.word	0x0001c6b0


	//   ....[96]....
        /*064c*/ 	.word	0x0001c6e0


	//   ....[97]....
        /*0650*/ 	.word	0x0001c710


	//   ....[98]....
        /*0654*/ 	.word	0x0001c740


	//   ....[99]....
        /*0658*/ 	.word	0x0001c7d0


	//   ....[100]....
        /*065c*/ 	.word	0x0001c810


	//   ....[101]....
        /*0660*/ 	.word	0x0001c820


	//   ....[102]....
        /*0664*/ 	.word	0x0001c880


	//   ....[103]....
        /*0668*/ 	.word	0x0001d220


	//   ....[104]....
        /*066c*/ 	.word	0x0001d280


	//   ....[105]....
        /*0670*/ 	.word	0x0001d2e0


	//   ....[106]....
        /*0674*/ 	.word	0x0001d340


	//   ....[107]....
        /*0678*/ 	.word	0x0001d3a0


	//   ....[108]....
        /*067c*/ 	.word	0x0001d410


	//   ....[109]....
        /*0680*/ 	.word	0x0001d460


	//   ....[110]....
        /*0684*/ 	.word	0x0001d4d0


	//   ....[111]....
        /*0688*/ 	.word	0x0001d540


	//   ....[112]....
        /*068c*/ 	.word	0x0001d5a0


	//   ....[113]....
        /*0690*/ 	.word	0x0001d610


	//   ....[114]....
        /*0694*/ 	.word	0x0001d680


	//   ....[115]....
        /*0698*/ 	.word	0x0001d6f0


	//   ....[116]....
        /*069c*/ 	.word	0x0001d750


	//   ....[117]....
        /*06a0*/ 	.word	0x0001d7c0


	//   ....[118]....
        /*06a4*/ 	.word	0x0001d830


	//   ....[119]....
        /*06a8*/ 	.word	0x0001d8a0


	//   ....[120]....
        /*06ac*/ 	.word	0x0001d900


	//   ....[121]....
        /*06b0*/ 	.word	0x0001d960


	//   ....[122]....
        /*06b4*/ 	.word	0x0001d9c0


	//   ....[123]....
        /*06b8*/ 	.word	0x0001da10


	//   ....[124]....
        /*06bc*/ 	.word	0x0001da60


	//   ....[125]....
        /*06c0*/ 	.word	0x0001dad0


	//   ....[126]....
        /*06c4*/ 	.word	0x0001db40


	//   ....[127]....
        /*06c8*/ 	.word	0x0001dbb0


	//   ....[128]....
        /*06cc*/ 	.word	0x0001dc10


	//   ....[129]....
        /*06d0*/ 	.word	0x0001dc80


	//   ....[130]....
        /*06d4*/ 	.word	0x0001dcf0


	//   ....[131]....
        /*06d8*/ 	.word	0x0001dd60


	//   ....[132]....
        /*06dc*/ 	.word	0x0001ddc0


	//   ....[133]....
        /*06e0*/ 	.word	0x0001de30


	//   ....[134]....
        /*06e4*/ 	.word	0x0001dea0


	//   ....[135]....
        /*06e8*/ 	.word	0x0001df10


	//   ....[136]....
        /*06ec*/ 	.word	0x0001df70


	//   ....[137]....
        /*06f0*/ 	.word	0x0001dfe0


	//   ....[138]....
        /*06f4*/ 	.word	0x0001e050


	//   ....[139]....
        /*06f8*/ 	.word	0x0001e0c0


	//   ....[140]....
        /*06fc*/ 	.word	0x0001e120


	//   ....[141]....
        /*0700*/ 	.word	0x0001e190


	//   ....[142]....
        /*0704*/ 	.word	0x0001e200


	//   ....[143]....
        /*0708*/ 	.word	0x0001e270


	//   ....[144]....
        /*070c*/ 	.word	0x0001e2d0


	//   ....[145]....
        /*0710*/ 	.word	0x0001e340


	//   ....[146]....
        /*0714*/ 	.word	0x0001e3b0


	//   ....[147]....
        /*0718*/ 	.word	0x0001e410


	//   ....[148]....
        /*071c*/ 	.word	0x0001e460


	//   ....[149]....
        /*0720*/ 	.word	0x0001e4c0


	//   ....[150]....
        /*0724*/ 	.word	0x0001e520


	//   ....[151]....
        /*0728*/ 	.word	0x0001e580


	//   ....[152]....
        /*072c*/ 	.word	0x0001e5f0


	//   ....[153]....
        /*0730*/ 	.word	0x0001e640


	//   ....[154]....
        /*0734*/ 	.word	0x0001e690


	//   ....[155]....
        /*0738*/ 	.word	0x0001e6e0


	//   ....[156]....
        /*073c*/ 	.word	0x0001e740


	//   ....[157]....
        /*0740*/ 	.word	0x0001e7a0


	//   ....[158]....
        /*0744*/ 	.word	0x0001e810


	//   ....[159]....
        /*0748*/ 	.word	0x0001e860


	//   ....[160]....
        /*074c*/ 	.word	0x0001e8d0


	//   ....[161]....
        /*0750*/ 	.word	0x0001e930


	//   ....[162]....
        /*0754*/ 	.word	0x0001e9a0


	//----- nvinfo : EIATTR_EXIT_INSTR_OFFSETS
	.align		4
.L_392:
        /*0758*/ 	.byte	0x04, 0x1c
        /*075a*/ 	.short	(.L_394 - .L_393)


	//   ....[0]....
.L_393:
        /*075c*/ 	.word	0x00001000


	//   ....[1]....
        /*0760*/ 	.word	0x0001d1e0


	//----- nvinfo : EIATTR_MAX_THREADS
	.align		4
.L_394:
        /*0764*/ 	.byte	0x04, 0x05
        /*0766*/ 	.short	(.L_396 - .L_395)
.L_395:
        /*0768*/ 	.word	0x00000100
        /*076c*/ 	.word	0x00000001
        /*0770*/ 	.word	0x00000001


	//----- nvinfo : EIATTR_CRS_STACK_SIZE
	.align		4
.L_396:
        /*0774*/ 	.byte	0x04, 0x1e
        /*0776*/ 	.short	(.L_398 - .L_397)
.L_397:
        /*0778*/ 	.word	0x00000000
.L_398:


//--------------------- .nv.info._ZN7cutlass13device_kernelIN5flash19enable_sm80_to_sm89INS1_16FlashAttnFwdSm80INS1_25CollectiveMainloopFwdSm80ILi8ELi2ELb1EN4cute5tupleIJNS5_1CILi128EEENS7_ILi96EEENS7_ILi192EEEEEELi192ENS_10bfloat16_tEfNS_4arch4Sm80ELb0ELb0ELb1ELb0ELb0ELb0ELb1ELb1EEENS1_21CollectiveEpilogueFwdINS6_IJS8_SA_S9_EEENS6_IJNS7_ILi1EEESI_SI_EEESC_SE_Li256ELb0ELb1ELb1ELb0EEENS1_19SingleTileSchedulerILb0ELb1ELb1ELi128EEEEEEEEEvNT_6ParamsE --------------------------
	.section	.nv.info._ZN7cutlass13device_kernelIN5flash19enable_sm80_to_sm89INS1_16FlashAttnFwdSm80INS1_25CollectiveMainloopFwdSm80ILi8ELi2ELb1EN4cute5tupleIJNS5_1CILi128EEENS7_ILi96EEENS7_ILi192EEEEEELi192ENS_10bfloat16_tEfNS_4arch4Sm80ELb0ELb0ELb1ELb0ELb0ELb0ELb1ELb1EEENS1_21CollectiveEpilogueFwdINS6_IJS8_SA_S9_EEENS6_IJNS7_ILi1EEESI_SI_EEESC_SE_Li256ELb0ELb1ELb1ELb0EEENS1_19SingleTileSchedulerILb0ELb1ELb1ELi128EEEEEEEEEvNT_6ParamsE,"",@"SHT_CUDA_INFO"
	.sectionflags	@""
	.align	4


	//----- nvinfo : EIATTR_CUDA_API_VERSION
	.align		4
        /*0000*/ 	.byte	0x04, 0x37
        /*0002*/ 	.short	(.L_400 - .L_399)
.L_399:
        /*0004*/ 	.word	0x00000082


	//----- nvinfo : EIATTR_SW2861232_WAR
	.align		4
.L_400:
        /*0008*/ 	.byte	0x01, 0x35
	.zero		2


	//----- nvinfo : EIATTR_PARAM_CBANK
	.align		4
        /*000c*/ 	.byte	0x04, 0x0a
        /*000e*/ 	.short	(.L_402 - .L_401)
	.align		4
.L_401:
        /*0010*/ 	.word	index@(.nv.constant0._ZN7cutlass13device_kernelIN5flash19enable_sm80_to_sm89INS1_16FlashAttnFwdSm80INS1_25CollectiveMainloopFwdSm80ILi8ELi2ELb1EN4cute5tupleIJNS5_1CILi128EEENS7_ILi96EEENS7_ILi192EEEEEELi192ENS_10bfloat16_tEfNS_4arch4Sm80ELb0ELb0ELb1ELb0ELb0ELb0ELb1ELb1EEENS1_21CollectiveEpilogueFwdINS6_IJS8_SA_S9_EEENS6_IJNS7_ILi1EEESI_SI_EEESC_SE_Li256ELb0ELb1ELb1ELb0EEENS1_19SingleTileSchedulerILb0ELb1ELb1ELi128EEEEEEEEEvNT_6ParamsE)
        /*0014*/ 	.short	0x0160
        /*0016*/ 	.short	0x0418


	//----- nvinfo : EIATTR_CBANK_PARAM_SIZE
	.align		4
.L_402:
        /*0018*/ 	.byte	0x03, 0x19
        /*001a*/ 	.short	0x0418


	//----- nvinfo : EIATTR_KPARAM_INFO
	.align		4
        /*001c*/ 	.byte	0x04, 0x17
        /*001e*/ 	.short	(.L_404 - .L_403)
.L_403:
        /*0020*/ 	.word	0x00000000
        /*0024*/ 	.short	0x0000
        /*0026*/ 	.short	0x0000
        /*0028*/ 	.byte	0x00, 0xf0, 0x61, 0x10


	//----- nvinfo : EIATTR_MAXREG_COUNT
	.align		4
.L_404:
        /*002c*/ 	.byte	0x03, 0x1b
        /*002e*/ 	.short	0x00ff


	//----- nvinfo : EIATTR_NUM_BARRIERS
	.align		4
        /*0030*/ 	.byte	0x02, 0x4c
        /*0032*/ 	.byte	0x02
	.zero		1


	//----- nvinfo : EIATTR_ANNOTATIONS
	.align		4
        /*0034*/ 	.byte	0x04, 0x55
        /*0036*/ 	.short	(.L_406 - .L_405)


	//   ....[0]....
.L_405:
        /* <DEDUP_REMOVED lines=12> */


	//----- nvinfo : EIATTR_MERCURY_ISA_VERSION
	.align		4
.L_406:
        /*00e8*/ 	.byte	0x03, 0x5f
        /*00ea*/ 	.short	0x0000


	//----- nvinfo : EIATTR_COOP_GROUP_MASK_REGIDS
	.align		4
        /*00ec*/ 	.byte	0x04, 0x29
        /*00ee*/ 	.short	(.L_408 - .L_407)


	//   ....[0]....
.L_407:
        /*00f0*/ 	.word	0xffffffff


	//   ....[1]....
        /*00f4*/ 	.word	0xffffffff


	//   ....[2]....
        /*00f8*/ 	.word	0xffffffff


	//   ....[3]....
        /*00fc*/ 	.word	0xffffffff


	//   ....[4]....
        /*0100*/ 	.word	0xffffffff


	//   ....[5]....
        /*0104*/ 	.word	0xffffffff


	//   ....[6]....
        /*0108*/ 	.word	0xffffffff


	//   ....[7]....
        /*010c*/ 	.word	0xffffffff


	//   ....[8]....
        /*0110*/ 	.word	0xffffffff


	//   ....[9]....
        /*0114*/ 	.word	0xffffffff


	//   ....[10]....
        /*0118*/ 	.word	0xffffffff


	//   ....[11]....
        /*011c*/ 	.word	0xffffffff


	//   ....[12]....
        /*0120*/ 	.word	0xffffffff


	//   ....[13]....
        /*0124*/ 	.word	0xffffffff


	//   ....[14]....
        /*0128*/ 	.word	0xffffffff


	//   ....[15]....
        /*012c*/ 	.word	0xffffffff


	//   ....[16]....
        /*0130*/ 	.word	0xffffffff


	//   ....[17]....
        /*0134*/ 	.word	0xffffffff


	//   ....[18]....
        /*0138*/ 	.word	0xffffffff


	//   ....[19]....
        /*013c*/ 	.word	0xffffffff


	//   ....[20]....
        /*0140*/ 	.word	0xffffffff


	//   ....[21]....
        /*0144*/ 	.word	0xffffffff


	//   ....[22]....
        /*0148*/ 	.word	0xffffffff


	//   ....[23]....
        /*014c*/ 	.word	0xffffffff


	//   ....[24]....
        /*0150*/ 	.word	0xffffffff


	//   ....[25]....
        /*0154*/ 	.word	0xffffffff


	//   ....[26]....
        /*0158*/ 	.word	0xffffffff


	//   ....[27]....
        /*015c*/ 	.word	0xffffffff


	//   ....[28]....
        /*0160*/ 	.word	0xffffffff


	//----- nvinfo : EIATTR_COOP_GROUP_INSTR_OFFSETS
	.align		4
.L_408:
        /*0164*/ 	.byte	0x04, 0x28
        /*0166*/ 	.short	(.L_410 - .L_409)


	//   ....[0]....
.L_409:
        /*0168*/ 	.word	0x00000060


	//   ....[1]....
        /*016c*/ 	.word	0x00000ec0


	//   ....[2]....
        /*0170*/ 	.word	0x00000f00


	//   ....[3]....
        /*0174*/ 	.word	0x00000f90


	//   ....[4]....
        /*0178*/ 	.word	0x00001060


	//   ....[5]....
        /*017c*/ 	.word	0x00001180


	//   ....[6]....
        /*0180*/ 	.word	0x000011c0


	//   ....[7]....
        /*0184*/ 	.word	0x000012a0


	//   ....[8]....
        /*0188*/ 	.word	0x00001320


	//   ....[9]....
        /*018c*/ 	.word	0x00003d20


	//   ....[10]....
        /*0190*/ 	.word	0x00003de0


	//   ....[11]....
        /*0194*/ 	.word	0x00003df0


	//   ....[12]....
        /*0198*/ 	.word	0x00003e40


	//   ....[13]....
        /*019c*/ 	.word	0x00007aa0


	//   ....[14]....
        /*01a0*/ 	.word	0x00007b30


	//   ....[15]....
        /*01a4*/ 	.word	0x00007db0


	//   ....[16]....
        /*01a8*/ 	.word	0x00007e00


	//   ....[17]....
        /*01ac*/ 	.word	0x0000a1d0


	//   ....[18]....
        /*01b0*/ 	.word	0x0000a1e0


	//   ....[19]....
        /*01b4*/ 	.word	0x0000a210


	//   ....[20]....
        /*01b8*/ 	.word	0x0000a230


	//   ....[21]....
        /*01bc*/ 	.word	0x0000af10


	//   ....[22]....
        /*01c0*/ 	.word	0x0000af50


	//   ....[23]....
        /*01c4*/ 	.word	0x0000af80


	//   ....[24]....
        /*01c8*/ 	.word	0x0000afb0


	//   ....[25]....
        /*01cc*/ 	.word	0x0000b0a0


	//   ....[26]....
        /*01d0*/ 	.word	0x0000b0b0


	//   ....[27]....
        /*01d4*/ 	.word	0x0000b9c0


	//   ....[28]....
        /*01d8*/ 	.word	0x0000b9d0


	//----- nvinfo : EIATTR_EXIT_INSTR_OFFSETS
	.align		4
.L_410:
        /*01dc*/ 	.byte	0x04, 0x1c
        /*01de*/ 	.short	(.L_412 - .L_411)


	//   ....[0]....
.L_411:
        /*01e0*/ 	.word	0x000001c0


	//   ....[1]....
        /*01e4*/ 	.word	0x0000b9e0


	//   ....[2]....
        /*01e8*/ 	.word	0x0000c280


	//   ....[3]....
        /*01ec*/ 	.word	0x0000c2d0


	//   ....[4]....
        /*01f0*/ 	.word	0x0000c300


	//   ....[5]....
        /*01f4*/ 	.word	0x0000c360


	//   ....[6]....
        /*01f8*/ 	.word	0x0000c5f0


	//----- nvinfo : EIATTR_CTAIDZ_USED
	.align		4
.L_412:
        /*01fc*/ 	.byte	0x01, 0x04
	.zero		2


	//----- nvinfo : EIATTR_MAX_THREADS
	.align		4
        /*0200*/ 	.byte	0x04, 0x05
        /*0202*/ 	.short	(.L_414 - .L_413)
.L_413:
        /*0204*/ 	.word	0x00000100
        /*0208*/ 	.word	0x00000001
        /*020c*/ 	.word	0x00000001


	//----- nvinfo : EIATTR_CRS_STACK_SIZE
	.align		4
.L_414:
        /*0210*/ 	.byte	0x04, 0x1e
        /*0212*/ 	.short	(.L_416 - .L_415)
.L_415:
        /*0214*/ 	.word	0x00000000
.L_416:


//--------------------- .nv.info._ZN7cutlass13device_kernelIN5flash19enable_sm80_to_sm89INS1_16FlashAttnFwdSm80INS1_25CollectiveMainloopFwdSm80ILi8ELi2ELb0EN4cute5tupleIJNS5_1CILi128EEENS7_ILi64EEENS7_ILi192EEEEEELi192ENS_10bfloat16_tEfNS_4arch4Sm80ELb0ELb0ELb1ELb1ELb0ELb0ELb1ELb1EEENS1_21CollectiveEpilogueFwdINS6_IJS8_SA_S9_EEENS6_IJNS7_ILi1EEESI_SI_EEESC_SE_Li256ELb1ELb1ELb1ELb0EEENS1_36VarlenDynamicPersistentTileSchedulerILi128ELi64ELi256ELi256ELb1ELb1ELb0ELb0ELb1ELb1EEEEEEEEEvNT_6ParamsE --------------------------
	.section	.nv.info._ZN7cutlass13device_kernelIN5flash19enable_sm80_to_sm89INS1_16FlashAttnFwdSm80INS1_25CollectiveMainloopFwdSm80ILi8ELi2ELb0EN4cute5tupleIJNS5_1CILi128EEENS7_ILi64EEENS7_ILi192EEEEEELi192ENS_10bfloat16_tEfNS_4arch4Sm80ELb0ELb0ELb1ELb1ELb0ELb0ELb1ELb1EEENS1_21CollectiveEpilogueFwdINS6_IJS8_SA_S9_EEENS6_IJNS7_ILi1EEESI_SI_EEESC_SE_Li256ELb1ELb1ELb1ELb0EEENS1_36VarlenDynamicPersistentTileSchedulerILi128ELi64ELi256ELi256ELb1ELb1ELb0ELb0ELb1ELb1EEEEEEEEEvNT_6ParamsE,"",@"SHT_CUDA_INFO"
	.sectionflags	@""
	.align	4


	//----- nvinfo : EIATTR_CUDA_API_VERSION
	.align		4
        /*0000*/ 	.byte	0x04, 0x37
        /*0002*/ 	.short	(.L_418 - .L_417)
.L_417:
        /*0004*/ 	.word	0x00000082


	//----- nvinfo : EIATTR_SW2861232_WAR
	.align		4
.L_418:
        /*0008*/ 	.byte	0x01, 0x35
	.zero		2


	//----- nvinfo : EIATTR_PARAM_CBANK
	.align		4
        /*000c*/ 	.byte	0x04, 0x0a
        /*000e*/ 	.short	(.L_420 - .L_419)
	.align		4
.L_419:
        /*0010*/ 	.word	index@(.nv.constant0._ZN7cutlass13device_kernelIN5flash19enable_sm80_to_sm89INS1_16FlashAttnFwdSm80INS1_25CollectiveMainloopFwdSm80ILi8ELi2ELb0EN4cute5tupleIJNS5_1CILi128EEENS7_ILi64EEENS7_ILi192EEEEEELi192ENS_10bfloat16_tEfNS_4arch4Sm80ELb0ELb0ELb1ELb1ELb0ELb0ELb1ELb1EEENS1_21CollectiveEpilogueFwdINS6_IJS8_SA_S9_EEENS6_IJNS7_ILi1EEESI_SI_EEESC_SE_Li256ELb1ELb1ELb1ELb0EEENS1_36VarlenDynamicPersistentTileSchedulerILi128ELi64ELi256ELi256ELb1ELb1ELb0ELb0ELb1ELb1EEEEEEEEEvNT_6ParamsE)
        /*0014*/ 	.short	0x0160
        /*0016*/ 	.short	0x0438


	//----- nvinfo : EIATTR_CBANK_PARAM_SIZE
	.align		4
.L_420:
        /*0018*/ 	.byte	0x03, 0x19
        /*001a*/ 	.short	0x0438


	//----- nvinfo : EIATTR_KPARAM_INFO
	.align		4
        /*001c*/ 	.byte	0x04, 0x17
        /*001e*/ 	.short	(.L_422 - .L_421)
.L_421:
        /*0020*/ 	.word	0x00000000
        /*0024*/ 	.short	0x0000
        /*0026*/ 	.short	0x0000
        /*0028*/ 	.byte	0x00, 0xf0, 0xe1, 0x10


	//----- nvinfo : EIATTR_MAXREG_COUNT
	.align		4
.L_422:
        /*002c*/ 	.byte	0x03, 0x1b
        /*002e*/ 	.short	0x00ff


	//----- nvinfo : EIATTR_NUM_BARRIERS
	.align		4
        /*0030*/ 	.byte	0x02, 0x4c
        /*0032*/ 	.byte	0x06
	.zero		1


	//----- nvinfo : EIATTR_ANNOTATIONS
	.align		4
        /*0034*/ 	.byte	0x04, 0x55
        /*0036*/ 	.short	(.L_424 - .L_423)


	//   ....[0]....
.L_423:
        /* <DEDUP_REMOVED lines=15> */


	//----- nvinfo : EIATTR_MERCURY_ISA_VERSION
	.align		4
.L_424:
        /*0118*/ 	.byte	0x03, 0x5f
        /*011a*/ 	.short	0x0000


	//----- nvinfo : EIATTR_INT_WARP_WIDE_INSTR_OFFSETS
	.align		4
        /*011c*/ 	.byte	0x04, 0x31
        /*011e*/ 	.short	(.L_426 - .L_425)


	//   ....[0]....
.L_425:
        /*0120*/ 	.word	0x00008990


	//   ....[1]....
        /*0124*/ 	.word	0x00008a10


	//----- nvinfo : EIATTR_COOP_GROUP_MASK_REGIDS
	.align		4
.L_426:
        /*0128*/ 	.byte	0x04, 0x29
        /*012a*/ 	.short	(.L_428 - .L_427)


	//   ....[0]....
.L_427:
        /*012c*/ 	.word	0xffffffff


	//   ....[1]....
        /*0130*/ 	.word	0xffffffff


	//   ....[2]....
        /*0134*/ 	.word	0xffffffff


	//   ....[3]....
        /*0138*/ 	.word	0xffffffff


	//   ....[4]....
        /*013c*/ 	.word	0xffffffff


	//   ....[5]....
        /*0140*/ 	.word	0xffffffff


	//   ....[6]....
        /*0144*/ 	.word	0xffffffff


	//   ....[7]....
        /*0148*/ 	.word	0xffffffff


	//   ....[8]....
        /*014c*/ 	.word	0xffffffff


	//   ....[9]....
        /*0150*/ 	.word	0xffffffff


	//   ....[10]....
        /*0154*/ 	.word	0xffffffff


	//   ....[11]....
        /*0158*/ 	.word	0xffffffff


	//   ....[12]....
        /*015c*/ 	.word	0xffffffff


	//   ....[13]....
        /*0160*/ 	.word	0xffffffff


	//   ....[14]....
        /*0164*/ 	.word	0xffffffff


	//   ....[15]....
        /*0168*/ 	.word	0xffffffff


	//   ....[16]....
        /*016c*/ 	.word	0xffffffff


	//   ....[17]....
        /*0170*/ 	.word	0xffffffff


	//   ....[18]....
        /*0174*/ 	.word	0xffffffff


	//   ....[19]....
        /*0178*/ 	.word	0xffffffff


	//   ....[20]....
        /*017c*/ 	.word	0xffffffff


	//   ....[21]....
        /*0180*/ 	.word	0xffffffff


	//   ....[22]....
        /*0184*/ 	.word	0xffffffff


	//   ....[23]....
        /*0188*/ 	.word	0xffffffff


	//   ....[24]....
        /*018c*/ 	.word	0xffffffff


	//   ....[25]....
        /*0190*/ 	.word	0xffffffff


	//   ....[26]....
        /*0194*/ 	.word	0xffffffff


	//   ....[27]....
        /*0198*/ 	.word	0xffffffff


	//   ....[28]....
        /*019c*/ 	.word	0xffffffff


	//   ....[29]....
        /*01a0*/ 	.word	0xffffffff


	//   ....[30]....
        /*01a4*/ 	.word	0xffffffff


	//   ....[31]....
        /*01a8*/ 	.word	0xffffffff


	//   ....[32]....
        /*01ac*/ 	.word	0xffffffff


	//   ....[33]....
        /*01b0*/ 	.word	0xffffffff


	//   ....[34]....
        /*01b4*/ 	.word	0xffffffff


	//   ....[35]....
        /*01b8*/ 	.word	0xffffffff


	//   ....[36]....
        /*01bc*/ 	.word	0xffffffff


	//   ....[37]....
        /*01c0*/ 	.word	0xffffffff


	//   ....[38]....
        /*01c4*/ 	.word	0xffffffff


	//   ....[39]....
        /*01c8*/ 	.word	0xffffffff


	//   ....[40]....
        /*01cc*/ 	.word	0xffffffff


	//   ....[41]....
        /*01d0*/ 	.word	0xffffffff


	//   ....[42]....
        /*01d4*/ 	.word	0xffffffff


	//   ....[43]....
        /*01d8*/ 	.word	0xffffffff


	//   ....[44]....
        /*01dc*/ 	.word	0xffffffff


	//   ....[45]....
        /*01e0*/ 	.word	0xffffffff


	//   ....[46]....
        /*01e4*/ 	.word	0xffffffff


	//   ....[47]....
        /*01e8*/ 	.word	0xffffffff


	//   ....[48]....
        /*01ec*/ 	.word	0xffffffff


	//   ....[49]....
        /*01f0*/ 	.word	0xffffffff


	//   ....[50]....
        /*01f4*/ 	.word	0xffffffff


	//   ....[51]....
        /*01f8*/ 	.word	0xffffffff


	//   ....[52]....
        /*01fc*/ 	.word	0xffffffff


	//   ....[53]....
        /*0200*/ 	.word	0xffffffff


	//   ....[54]....
        /*0204*/ 	.word	0xffffffff


	//   ....[55]....
        /*0208*/ 	.word	0xffffffff


	//   ....[56]....
        /*020c*/ 	.word	0xffffffff


	//   ....[57]....
        /*0210*/ 	.word	0xffffffff


	//   ....[58]....
        /*0214*/ 	.word	0xffffffff


	//   ....[59]....
        /*0218*/ 	.word	0xffffffff


	//   ....[60]....
        /*021c*/ 	.word	0xffffffff


	//   ....[61]....
        /*0220*/ 	.word	0xffffffff


	//   ....[62]....
        /*0224*/ 	.word	0xffffffff


	//   ....[63]....
        /*0228*/ 	.word	0xffffffff


	//   ....[64]....
        /*022c*/ 	.word	0xffffffff


	//   ....[65]....
        /*0230*/ 	.word	0xffffffff


	//   ....[66]....
        /*0234*/ 	.word	0xffffffff


	//   ....[67]....
        /*0238*/ 	.word	0xffffffff


	//   ....[68]....
        /*023c*/ 	.word	0xffffffff


	//   ....[69]....
        /*0240*/ 	.word	0xffffffff


	//   ....[70]....
        /*0244*/ 	.word	0xffffffff


	//   ....[71]....
        /*0248*/ 	.word	0xffffffff


	//   ....[72]....
        /*024c*/ 	.word	0xffffffff


	//   ....[73]....
        /*0250*/ 	.word	0xffffffff


	//   ....[74]....
        /*0254*/ 	.word	0xffffffff


	//   ....[75]....
        /*0258*/ 	.word	0xffffffff


	//   ....[76]....
        /*025c*/ 	.word	0xffffffff


	//   ....[77]....
        /*0260*/ 	.word	0xffffffff


	//   ....[78]....
        /*0264*/ 	.word	0xffffffff


	//   ....[79]....
        /*0268*/ 	.word	0xffffffff


	//   ....[80]....
        /*026c*/ 	.word	0xffffffff


	//   ....[81]....
        /*0270*/ 	.word	0xffffffff


	//   ....[82]....
        /*0274*/ 	.word	0xffffffff


	//   ....[83]....
        /*0278*/ 	.word	0xffffffff


	//   ....[84]....
        /*027c*/ 	.word	0xffffffff


	//   ....[85]....
        /*0280*/ 	.word	0xffffffff


	//   ....[86]....
        /*0284*/ 	.word	0xffffffff


	//   ....[87]....
        /*0288*/ 	.word	0xffffffff


	//   ....[88]....
        /*028c*/ 	.word	0xffffffff


	//   ....[89]....
        /*0290*/ 	.word	0xffffffff


	//   ....[90]....
        /*0294*/ 	.word	0xffffffff


	//   ....[91]....
        /*0298*/ 	.word	0xffffffff


	//   ....[92]....
        /*029c*/ 	.word	0xffffffff


	//   ....[93]....
        /*02a0*/ 	.word	0xffffffff


	//   ....[94]....
        /*02a4*/ 	.word	0xffffffff


	//   ....[95]....
        /*02a8*/ 	.word	0xffffffff


	//   ....[96]....
        /*02ac*/ 	.word	0xffffffff


	//   ....[97]....
        /*02b0*/ 	.word	0xffffffff


	//   ....[98]....
        /*02b4*/ 	.word	0xffffffff


	//   ....[99]....
        /*02b8*/ 	.word	0xffffffff


	//   ....[100]....
        /*02bc*/ 	.word	0xffffffff


	//   ....[101]....
        /*02c0*/ 	.word	0xffffffff


	//   ....[102]....
        /*02c4*/ 	.word	0xffffffff


	//   ....[103]....
        /*02c8*/ 	.word	0xffffffff


	//   ....[104]....
        /*02cc*/ 	.word	0xffffffff


	//   ....[105]....
        /*02d0*/ 	.word	0xffffffff


	//   ....[106]....
        /*02d4*/ 	.word	0xffffffff


	//   ....[107]....
        /*02d8*/ 	.word	0xffffffff


	//   ....[108]....
        /*02dc*/ 	.word	0xffffffff


	//   ....[109]....
        /*02e0*/ 	.word	0xffffffff


	//   ....[110]....
        /*02e4*/ 	.word	0xffffffff


	//   ....[111]....
        /*02e8*/ 	.word	0xffffffff


	//   ....[112]....
        /*02ec*/ 	.word	0xffffffff


	//   ....[113]....
        /*02f0*/ 	.word	0xffffffff


	//   ....[114]....
        /*02f4*/ 	.word	0xffffffff


	//   ....[115]....
        /*02f8*/ 	.word	0xffffffff


	//   ....[116]....
        /*02fc*/ 	.word	0xffffffff


	//   ....[117]....
        /*0300*/ 	.word	0xffffffff


	//   ....[118]....
        /*0304*/ 	.word	0xffffffff


	//   ....[119]....
        /*0308*/ 	.word	0xffffffff


	//   ....[120]....
        /*030c*/ 	.word	0xffffffff


	//   ....[121]....
        /*0310*/ 	.word	0xffffffff


	//   ....[122]....
        /*0314*/ 	.word	0xffffffff


	//   ....[123]....
        /*0318*/ 	.word	0xffffffff


	//   ....[124]....
        /*031c*/ 	.word	0xffffffff


	//   ....[125]....
        /*0320*/ 	.word	0xffffffff


	//   ....[126]....
        /*0324*/ 	.word	0xffffffff


	//   ....[127]....
        /*0328*/ 	.word	0xffffffff


	//   ....[128]....
        /*032c*/ 	.word	0xffffffff


	//   ....[129]....
        /*0330*/ 	.word	0xffffffff


	//   ....[130]....
        /*0334*/ 	.word	0xffffffff


	//   ....[131]....
        /*0338*/ 	.word	0xffffffff


	//   ....[132]....
        /*033c*/ 	.word	0xffffffff


	//   ....[133]....
        /*0340*/ 	.word	0xffffffff


	//   ....[134]....
        /*0344*/ 	.word	0xffffffff


	//   ....[135]....
        /*0348*/ 	.word	0xffffffff


	//   ....[136]....
        /*034c*/ 	.word	0xffffffff


	//   ....[137]....
        /*0350*/ 	.word	0xffffffff


	//   ....[138]....
        /*0354*/ 	.word	0xffffffff


	//----- nvinfo : EIATTR_COOP_GROUP_INSTR_OFFSETS
	.align		4
.L_428:
        /*0358*/ 	.byte	0x04, 0x28
        /*035a*/ 	.short	(.L_430 - .L_429)


	//   ....[0]....
.L_429:
        /*035c*/ 	.word	0x00000050


	//   ....[1]....
        /*0360*/ 	.word	0x000001e0


	//   ....[2]....
        /*0364*/ 	.word	0x00000210


	//   ....[3]....
        /*0368*/ 	.word	0x00000240


	//   ....[4]....
        /*036c*/ 	.word	0x00000270


	//   ....[5]....
        /*0370*/ 	.word	0x000002a0


	//   ....[6]....
        /*0374*/ 	.word	0x000002d0


	//   ....[7]....
        /*0378*/ 	.word	0x00000440


	//   ....[8]....
        /*037c*/ 	.word	0x00000480


	//   ....[9]....
        /*0380*/ 	.word	0x000004b0


	//   ....[10]....
        /*0384*/ 	.word	0x000004e0


	//   ....[11]....
        /*0388*/ 	.word	0x00000510


	//   ....[12]....
        /*038c*/ 	.word	0x00000540


	//   ....[13]....
        /*0390*/ 	.word	0x000005d0


	//   ....[14]....
        /*0394*/ 	.word	0x00000600


	//   ....[15]....
        /*0398*/ 	.word	0x00000620


	//   ....[16]....
        /*039c*/ 	.word	0x00000680


	//   ....[17]....
        /*03a0*/ 	.word	0x00002170


	//   ....[18]....
        /*03a4*/ 	.word	0x00002190


	//   ....[19]....
        /*03a8*/ 	.word	0x000022c0


	//   ....[20]....
        /*03ac*/ 	.word	0x000022d0


	//   ....[21]....
        /*03b0*/ 	.word	0x00002400


	//   ....[22]....
        /*03b4*/ 	.word	0x00002420


	//   ....[23]....
        /*03b8*/ 	.word	0x00002550


	//   ....[24]....
        /*03bc*/ 	.word	0x00002560


	//   ....[25]....
        /*03c0*/ 	.word	0x00004110


	//   ....[26]....
        /*03c4*/ 	.word	0x000041a0


	//   ....[27]....
        /*03c8*/ 	.word	0x000041c0


	//   ....[28]....
        /*03cc*/ 	.word	0x000041e0


	//   ....[29]....
        /*03d0*/ 	.word	0x000066d0


	//   ....[30]....
        /*03d4*/ 	.word	0x00006760


	//   ....[31]....
        /*03d8*/ 	.word	0x000067b0


	//   ....[32]....
        /*03dc*/ 	.word	0x000067e0


	//   ....[33]....
        /*03e0*/ 	.word	0x00008180


	//   ....[34]....
        /*03e4*/ 	.word	0x000081b0


	//   ....[35]....
        /*03e8*/ 	.word	0x000081c0


	//   ....[36]....
        /*03ec*/ 	.word	0x000081f0


	//   ....[37]....
        /*03f0*/ 	.word	0x000095e0


	//   ....[38]....
        /*03f4*/ 	.word	0x000095f0


	//   ....[39]....
        /*03f8*/ 	.word	0x00009610


	//   ....[40]....
        /*03fc*/ 	.word	0x00009620


	//   ....[41]....
        /*0400*/ 	.word	0x000099a0


	//   ....[42]....
        /*0404*/ 	.word	0x000099c0


	//   ....[43]....
        /*0408*/ 	.word	0x00009ae0


	//   ....[44]....
        /*040c*/ 	.word	0x00009af0


	//   ....[45]....
        /*0410*/ 	.word	0x00009c20


	//   ....[46]....
        /*0414*/ 	.word	0x00009c40


	//   ....[47]....
        /*0418*/ 	.word	0x00009d70


	//   ....[48]....
        /*041c*/ 	.word	0x00009d80


	//   ....[49]....
        /*0420*/ 	.word	0x0000a0a0


	//   ....[50]....
        /*0424*/ 	.word	0x0000a0c0


	//   ....[51]....
        /*0428*/ 	.word	0x0000aa30


	//   ....[52]....
        /*042c*/ 	.word	0x0000aa40


	//   ....[53]....
        /*0430*/ 	.word	0x0000b7f0


	//   ....[54]....
        /*0434*/ 	.word	0x0000b810


	//   ....[55]....
        /*0438*/ 	.word	0x0000b940


	//   ....[56]....
        /*043c*/ 	.word	0x0000b950


	//   ....[57]....
        /*0440*/ 	.word	0x0000ba80


	//   ....[58]....
        /*0444*/ 	.word	0x0000baa0


	//   ....[59]....
        /*0448*/ 	.word	0x0000bbd0


	//   ....[60]....
        /*044c*/ 	.word	0x0000bbe0


	//   ....[61]....
        /*0450*/ 	.word	0x0000bda0


	//   ....[62]....
        /*0454*/ 	.word	0x0000bdc0


	//   ....[63]....
        /*0458*/ 	.word	0x0000bee0


	//   ....[64]....
        /*045c*/ 	.word	0x0000bf20


	//   ....[65]....
        /*0460*/ 	.word	0x0000bf50


	//   ....[66]....
        /*0464*/ 	.word	0x0000bf80


	//   ....[67]....
        /*0468*/ 	.word	0x0000bfb0


	//   ....[68]....
        /*046c*/ 	.word	0x0000bfe0


	//   ....[69]....
        /*0470*/ 	.word	0x0000c130


	//   ....[70]....
        /*0474*/ 	.word	0x0000c170


	//   ....[71]....
        /*0478*/ 	.word	0x0000c1a0


	//   ....[72]....
        /*047c*/ 	.word	0x0000c1d0


	//   ....[73]....
        /*0480*/ 	.word	0x0000c200


	//   ....[74]....
        /*0484*/ 	.word	0x0000c230


	//   ....[75]....
        /*0488*/ 	.word	0x0000c2c0


	//   ....[76]....
        /*048c*/ 	.word	0x0000c2f0


	//   ....[77]....
        /*0490*/ 	.word	0x0000c300


	//   ....[78]....
        /*0494*/ 	.word	0x0000c360


	//   ....[79]....
        /*0498*/ 	.word	0x0000c890


	//   ....[80]....
        /*049c*/ 	.word	0x0000c8f0


	//   ....[81]....
        /*04a0*/ 	.word	0x0000c940


	//   ....[82]....
        /*04a4*/ 	.word	0x0000c990


	//   ....[83]....
        /*04a8*/ 	.word	0x0000c9e0


	//   ....[84]....
        /*04ac*/ 	.word	0x0000ca50


	//   ....[85]....
        /*04b0*/ 	.word	0x0000ca90


	//   ....[86]....
        /*04b4*/ 	.word	0x0000cb00


	//   ....[87]....
        /*04b8*/ 	.word	0x0000cb70


	//   ....[88]....
        /*04bc*/ 	.word	0x0000cbd0


	//   ....[89]....
        /*04c0*/ 	.word	0x0000cc40


	//   ....[90]....
        /*04c4*/ 	.word	0x0000ccb0


	//   ....[91]....
        /*04c8*/ 	.word	0x0000cd10


	//   ....[92]....
        /*04cc*/ 	.word	0x0000cd70


	//   ....[93]....
        /*04d0*/ 	.word	0x0000cdd0


	//   ....[94]....
        /*04d4*/ 	.word	0x0000ce40


	//   ....[95]....
        /*04d8*/ 	.word	0x0000cea0


	//   ....[96]....
        /*04dc*/ 	.word	0x0000cf00


	//   ....[97]....
        /*04e0*/ 	.word	0x0000cf50


	//   ....[98]....
        /*04e4*/ 	.word	0x0000cfb0


	//   ....[99]....
        /*04e8*/ 	.word	0x0000d000


	//   ....[100]....
        /*04ec*/ 	.word	0x0000d050


	//   ....[101]....
        /*04f0*/ 	.word	0x0000d0c0


	//   ....[102]....
        /*04f4*/ 	.word	0x0000d130


	//   ....[103]....
        /*04f8*/ 	.word	0x0000d190


	//   ....[104]....
        /*04fc*/ 	.word	0x0000d1f0


	//   ....[105]....
        /*0500*/ 	.word	0x0000d250


	//   ....[106]....
        /*0504*/ 	.word	0x0000d2c0


	//   ....[107]....
        /*0508*/ 	.word	0x0000d320


	//   ....[108]....
        /*050c*/ 	.word	0x0000d380


	//   ....[109]....
        /*0510*/ 	.word	0x0000d3e0


	//   ....[110]....
        /*0514*/ 	.word	0x0000d450


	//   ....[111]....
        /*0518*/ 	.word	0x0000d4b0


	//   ....[112]....
        /*051c*/ 	.word	0x0000d510


	//   ....[113]....
        /*0520*/ 	.word	0x0000d570


	//   ....[114]....
        /*0524*/ 	.word	0x0000d5e0


	//   ....[115]....
        /*0528*/ 	.word	0x0000d640


	//   ....[116]....
        /*052c*/ 	.word	0x0000d6a0


	//   ....[117]....
        /*0530*/ 	.word	0x0000d700


	//   ....[118]....
        /*0534*/ 	.word	0x0000d770


	//   ....[119]....
        /*0538*/ 	.word	0x0000d7d0


	//   ....[120]....
        /*053c*/ 	.word	0x0000d830


	//   ....[121]....
        /*0540*/ 	.word	0x0000d890


	//   ....[122]....
        /*0544*/ 	.word	0x0000d900


	//   ....[123]....
        /*0548*/ 	.word	0x0000d950


	//   ....[124]....
        /*054c*/ 	.word	0x0000d990


	//   ....[125]....
        /*0550*/ 	.word	0x0000d9e0


	//   ....[126]....
        /*0554*/ 	.word	0x0000da30


	//   ....[127]....
        /*0558*/ 	.word	0x0000da80


	//   ....[128]....
        /*055c*/ 	.word	0x0000daf0


	//   ....[129]....
        /*0560*/ 	.word	0x0000db30


	//   ....[130]....
        /*0564*/ 	.word	0x0000db80


	//   ....[131]....
        /*0568*/ 	.word	0x0000dbd0


	//   ....[132]....
        /*056c*/ 	.word	0x0000dc20


	//   ....[133]....
        /*0570*/ 	.word	0x0000dc70


	//   ....[134]....
        /*0574*/ 	.word	0x0000dce0


	//   ....[135]....
        /*0578*/ 	.word	0x0000dd20


	//   ....[136]....
        /*057c*/ 	.word	0x0000dd90


	//   ....[137]....
        /*0580*/ 	.word	0x0000ddf0


	//   ....[138]....
        /*0584*/ 	.word	0x0000de50


	//----- nvinfo : EIATTR_EXIT_INSTR_OFFSETS
	.align		4
.L_430:
        /*0588*/ 	.byte	0x04, 0x1c
        /*058a*/ 	.short	(.L_432 - .L_431)


	//   ....[0]....
.L_431:
        /*058c*/ 	.word	0x00000b40


	//   ....[1]....
        /*0590*/ 	.word	0x0000c850


	//----- nvinfo : EIATTR_MAX_THREADS
	.align		4
.L_432:
        /*0594*/ 	.byte	0x04, 0x05
        /*0596*/ 	.short	(.L_434 - .L_433)
.L_433:
        /*0598*/ 	.word	0x00000100
        /*059c*/ 	.word	0x00000001
        /*05a0*/ 	.word	0x00000001


	//----- nvinfo : EIATTR_CRS_STACK_SIZE
	.align		4
.L_434:
        /*05a4*/ 	.byte	0x04, 0x1e
        /*05a6*/ 	.short	(.L_436 - .L_435)
.L_435:
        /*05a8*/ 	.word	0x00000000
.L_436:


//--------------------- .nv.info._ZN7cutlass13device_kernelIN5flash19enable_sm80_to_sm89INS1_16FlashAttnFwdSm80INS1_25CollectiveMainloopFwdSm80ILi8ELi2ELb0EN4cute5tupleIJNS5_1CILi128EEENS7_ILi64EEENS7_ILi192EEEEEELi192ENS_10bfloat16_tEfNS_4arch4Sm80ELb0ELb0ELb1ELb1ELb0ELb1ELb1ELb1EEENS1_21CollectiveEpilogueFwdINS6_IJS8_SA_S9_EEENS6_IJNS7_ILi1EEESI_SI_EEESC_SE_Li256ELb1ELb1ELb1ELb0EEENS1_36VarlenDynamicPersistentTileSchedulerILi128ELi64ELi256ELi256ELb1ELb1ELb0ELb0ELb1ELb1EEEEEEEEEvNT_6ParamsE --------------------------
	.section	.nv.info._ZN7cutlass13device_kernelIN5flash19enable_sm80_to_sm89INS1_16FlashAttnFwdSm80INS1_25CollectiveMainloopFwdSm80ILi8ELi2ELb0EN4cute5tupleIJNS5_1CILi128EEENS7_ILi64EEENS7_ILi192EEEEEELi192ENS_10bfloat16_tEfNS_4arch4Sm80ELb0ELb0ELb1ELb1ELb0ELb1ELb1ELb1EEENS1_21CollectiveEpilogueFwdINS6_IJS8_SA_S9_EEENS6_IJNS7_ILi1EEESI_SI_EEESC_SE_Li256ELb1ELb1ELb1ELb0EEENS1_36VarlenDynamicPersistentTileSchedulerILi128ELi64ELi256ELi256ELb1ELb1ELb0ELb0ELb1ELb1EEEEEEEEEvNT_6ParamsE,"",@"SHT_CUDA_INFO"
	.sectionflags	@""
	.align	4


	//----- nvinfo : EIATTR_CUDA_API_VERSION
	.align		4
        /*0000*/ 	.byte	0x04, 0x37
        /*0002*/ 	.short	(.L_438 - .L_437)
.L_437:
        /*0004*/ 	.word	0x00000082


	//----- nvinfo : EIATTR_SW2861232_WAR
	.align		4
.L_438:
        /*0008*/ 	.byte	0x01, 0x35
	.zero		2


	//----- nvinfo : EIATTR_PARAM_CBANK
	.align		4
        /*000c*/ 	.byte	0x04, 0x0a
        /*000e*/ 	.short	(.L_440 - .L_439)
	.align		4
.L_439:
        /*0010*/ 	.word	index@(.nv.constant0._ZN7cutlass13device_kernelIN5flash19enable_sm80_to_sm89INS1_16FlashAttnFwdSm80INS1_25CollectiveMainloopFwdSm80ILi8ELi2ELb0EN4cute5tupleIJNS5_1CILi128EEENS7_ILi64EEENS7_ILi192EEEEEELi192ENS_10bfloat16_tEfNS_4arch4Sm80ELb0ELb0ELb1ELb1ELb0ELb1ELb1ELb1EEENS1_21CollectiveEpilogueFwdINS6_IJS8_SA_S9_EEENS6_IJNS7_ILi1EEESI_SI_EEESC_SE_Li256ELb1ELb1ELb1ELb0EEENS1_36VarlenDynamicPersistentTileSchedulerILi128ELi64ELi256ELi256ELb1ELb1ELb0ELb0ELb1ELb1EEEEEEEEEvNT_6ParamsE)
        /*0014*/ 	.short	0x0160
        /*0016*/ 	.short	0x0438


	//----- nvinfo : EIATTR_CBANK_PARAM_SIZE
	.align		4
.L_440:
        /*0018*/ 	.byte	0x03, 0x19
        /*001a*/ 	.short	0x0438


	//----- nvinfo : EIATTR_KPARAM_INFO
	.align		4
        /*001c*/ 	.byte	0x04, 0x17
        /*001e*/ 	.short	(.L_442 - .L_441)
.L_441:
        /*0020*/ 	.word	0x00000000
        /*0024*/ 	.short	0x0000
        /*0026*/ 	.short	0x0000
        /*0028*/ 	.byte	0x00, 0xf0, 0xe1, 0x10


	//----- nvinfo : EIATTR_MAXREG_COUNT
	.align		4
.L_442:
        /*002c*/ 	.byte	0x03, 0x1b
        /*002e*/ 	.short	0x00ff


	//----- nvinfo : EIATTR_NUM_BARRIERS
	.align		4
        /*0030*/ 	.byte	0x02, 0x4c
        /*0032*/ 	.byte	0x06
	.zero		1


	//----- nvinfo : EIATTR_MERCURY_ISA_VERSION
	.align		4
        /*0034*/ 	.byte	0x03, 0x5f
        /*0036*/ 	.short	0x0000


	//----- nvinfo : EIATTR_INT_WARP_WIDE_INSTR_OFFSETS
	.align		4
        /*0038*/ 	.byte	0x04, 0x31
        /*003a*/ 	.short	(.L_444 - .L_443)


	//   ....[0]....
.L_443:
        /*003c*/ 	.word	0x00013810


	//   ....[1]....
        /*0040*/ 	.word	0x000138b0


	//----- nvinfo : EIATTR_COOP_GROUP_MASK_REGIDS
	.align		4
.L_444:
        /*0044*/ 	.byte	0x04, 0x29
        /*0046*/ 	.short	(.L_446 - .L_445)


	//   ....[0]....
.L_445:
        /*0048*/ 	.word	0xffffffff


	//   ....[1]....
        /*004c*/ 	.word	0xffffffff


	//   ....[2]....
        /*0050*/ 	.word	0xffffffff


	//   ....[3]....
        /*0054*/ 	.word	0xffffffff


	//   ....[4]....
        /*0058*/ 	.word	0xffffffff


	//   ....[5]....
        /*005c*/ 	.word	0xffffffff


	//   ....[6]....
        /*0060*/ 	.word	0xffffffff


	//   ....[7]....
        /*0064*/ 	.word	0xffffffff


	//   ....[8]....
        /*0068*/ 	.word	0xffffffff


	//   ....[9]....
        /*006c*/ 	.word	0xffffffff


	//   ....[10]....
        /*0070*/ 	.word	0xffffffff


	//   ....[11]....
        /*0074*/ 	.word	0xffffffff


	//   ....[12]....
        /*0078*/ 	.word	0xffffffff


	//   ....[13]....
        /*007c*/ 	.word	0xffffffff


	//   ....[14]....
        /*0080*/ 	.word	0xffffffff


	//   ....[15]....
        /*0084*/ 	.word	0xffffffff


	//   ....[16]....
        /*0088*/ 	.word	0xffffffff


	//   ....[17]....
        /*008c*/ 	.word	0xffffffff


	//   ....[18]....
        /*0090*/ 	.word	0xffffffff


	//   ....[19]....
        /*0094*/ 	.word	0xffffffff


	//   ....[20]....
        /*0098*/ 	.word	0xffffffff


	//   ....[21]....
        /*009c*/ 	.word	0xffffffff


	//   ....[22]....
        /*00a0*/ 	.word	0xffffffff


	//   ....[23]....
        /*00a4*/ 	.word	0xffffffff


	//   ....[24]....
        /*00a8*/ 	.word	0xffffffff


	//   ....[25]....
        /*00ac*/ 	.word	0xffffffff


	//   ....[26]....
        /*00b0*/ 	.word	0xffffffff


	//   ....[27]....
        /*00b4*/ 	.word	0xffffffff


	//   ....[28]....
        /*00b8*/ 	.word	0xffffffff


	//   ....[29]....
        /*00bc*/ 	.word	0xffffffff


	//   ....[30]....
        /*00c0*/ 	.word	0xffffffff


	//   ....[31]....
        /*00c4*/ 	.word	0xffffffff


	//   ....[32]....
        /*00c8*/ 	.word	0xffffffff


	//   ....[33]....
        /*00cc*/ 	.word	0xffffffff


	//   ....[34]....
        /*00d0*/ 	.word	0xffffffff


	//   ....[35]....
        /*00d4*/ 	.word	0xffffffff


	//   ....[36]....
        /*00d8*/ 	.word	0xffffffff


	//   ....[37]....
        /*00dc*/ 	.word	0xffffffff


	//   ....[38]....
        /*00e0*/ 	.word	0xffffffff


	//   ....[39]....
        /*00e4*/ 	.word	0xffffffff


	//   ....[40]....
        /*00e8*/ 	.word	0xffffffff


	//   ....[41]....
        /*00ec*/ 	.word	0xffffffff


	//   ....[42]....
        /*00f0*/ 	.word	0xffffffff


	//   ....[43]....
        /*00f4*/ 	.word	0xffffffff


	//   ....[44]....
        /*00f8*/ 	.word	0xffffffff


	//   ....[45]....
        /*00fc*/ 	.word	0xffffffff


	//   ....[46]....
        /*0100*/ 	.word	0xffffffff


	//   ....[47]....
        /*0104*/ 	.word	0xffffffff


	//   ....[48]....
        /*0108*/ 	.word	0xffffffff


	//   ....[49]....
        /*010c*/ 	.word	0xffffffff


	//   ....[50]....
        /*0110*/ 	.word	0xffffffff


	//   ....[51]....
        /*0114*/ 	.word	0xffffffff


	//   ....[52]....
        /*0118*/ 	.word	0xffffffff


	//   ....[53]....
        /*011c*/ 	.word	0xffffffff


	//   ....[54]....
        /*0120*/ 	.word	0xffffffff


	//   ....[55]....
        /*0124*/ 	.word	0xffffffff


	//   ....[56]....
        /*0128*/ 	.word	0xffffffff


	//   ....[57]....
        /*012c*/ 	.word	0xffffffff


	//   ....[58]....
        /*0130*/ 	.word	0xffffffff


	//   ....[59]....
        /*0134*/ 	.word	0xffffffff


	//   ....[60]....
        /*0138*/ 	.word	0xffffffff


	//   ....[61]....
        /*013c*/ 	.word	0xffffffff


	//   ....[62]....
        /*0140*/ 	.word	0xffffffff


	//   ....[63]....
        /*0144*/ 	.word	0xffffffff


	//   ....[64]....
        /*0148*/ 	.word	0xffffffff


	//   ....[65]....
        /*014c*/ 	.word	0xffffffff


	//   ....[66]....
        /*0150*/ 	.word	0xffffffff


	//   ....[67]....
        /*0154*/ 	.word	0xffffffff


	//   ....[68]....
        /*0158*/ 	.word	0xffffffff


	//   ....[69]....
        /*015c*/ 	.word	0xffffffff


	//   ....[70]....
        /*0160*/ 	.word	0xffffffff


	//   ....[71]....
        /*0164*/ 	.word	0xffffffff


	//   ....[72]....
        /*0168*/ 	.word	0xffffffff


	//   ....[73]....
        /*016c*/ 	.word	0xffffffff


	//   ....[74]....
        /*0170*/ 	.word	0xffffffff


	//   ....[75]....
        /*0174*/ 	.word	0xffffffff


	//   ....[76]....
        /*0178*/ 	.word	0xffffffff


	//   ....[77]....
        /*017c*/ 	.word	0xffffffff


	//   ....[78]....
        /*0180*/ 	.word	0xffffffff


	//   ....[79]....
        /*0184*/ 	.word	0xffffffff


	//   ....[80]....
        /*0188*/ 	.word	0xffffffff


	//   ....[81]....
        /*018c*/ 	.word	0xffffffff


	//   ....[82]....
        /*0190*/ 	.word	0xffffffff


	//   ....[83]....
        /*0194*/ 	.word	0xffffffff


	//   ....[84]....
        /*0198*/ 	.word	0xffffffff


	//   ....[85]....
        /*019c*/ 	.word	0xffffffff


	//   ....[86]....
        /*01a0*/ 	.word	0xffffffff


	//   ....[87]....
        /*01a4*/ 	.word	0xffffffff


	//   ....[88]....
        /*01a8*/ 	.word	0xffffffff


	//   ....[89]....
        /*01ac*/ 	.word	0xffffffff


	//   ....[90]....
        /*01b0*/ 	.word	0xffffffff


	//   ....[91]....
        /*01b4*/ 	.word	0xffffffff


	//   ....[92]....
        /*01b8*/ 	.word	0xffffffff


	//   ....[93]....
        /*01bc*/ 	.word	0xffffffff


	//   ....[94]....
        /*01c0*/ 	.word	0xffffffff


	//   ....[95]....
        /*01c4*/ 	.word	0xffffffff


	//   ....[96]....
        /*01c8*/ 	.word	0xffffffff


	//   ....[97]....
        /*01cc*/ 	.word	0xffffffff


	//   ....[98]....
        /*01d0*/ 	.word	0xffffffff


	//   ....[99]....
        /*01d4*/ 	.word	0xffffffff


	//   ....[100]....
        /*01d8*/ 	.word	0xffffffff


	//   ....[101]....
        /*01dc*/ 	.word	0xffffffff


	//   ....[102]....
        /*01e0*/ 	.word	0xffffffff


	//   ....[103]....
        /*01e4*/ 	.word	0xffffffff


	//   ....[104]....
        /*01e8*/ 	.word	0xffffffff


	//   ....[105]....
        /*01ec*/ 	.word	0xffffffff


	//   ....[106]....
        /*01f0*/ 	.word	0xffffffff


	//   ....[107]....
        /*01f4*/ 	.word	0xffffffff


	//   ....[108]....
        /*01f8*/ 	.word	0xffffffff


	//   ....[109]....
        /*01fc*/ 	.word	0xffffffff


	//   ....[110]....
        /*0200*/ 	.word	0xffffffff


	//   ....[111]....
        /*0204*/ 	.word	0xffffffff


	//   ....[112]....
        /*0208*/ 	.word	0xffffffff


	//   ....[113]....
        /*020c*/ 	.word	0xffffffff


	//   ....[114]....
        /*0210*/ 	.word	0xffffffff


	//   ....[115]....
        /*0214*/ 	.word	0xffffffff


	//   ....[116]....
        /*0218*/ 	.word	0xffffffff


	//   ....[117]....
        /*021c*/ 	.word	0xffffffff


	//   ....[118]....
        /*0220*/ 	.word	0xffffffff


	//   ....[119]....
        /*0224*/ 	.word	0xffffffff


	//   ....[120]....
        /*0228*/ 	.word	0xffffffff


	//   ....[121]....
        /*022c*/ 	.word	0xffffffff


	//   ....[122]....
        /*0230*/ 	.word	0xffffffff


	//   ....[123]....
        /*0234*/ 	.word	0xffffffff


	//   ....[124]....
        /*0238*/ 	.word	0xffffffff


	//   ....[125]....
        /*023c*/ 	.word	0xffffffff


	//   ....[126]....
        /*0240*/ 	.word	0xffffffff


	//   ....[127]....
        /*0244*/ 	.word	0xffffffff


	//   ....[128]....
        /*0248*/ 	.word	0xffffffff


	//   ....[129]....
        /*024c*/ 	.word	0xffffffff


	//   ....[130]....
        /*0250*/ 	.word	0xffffffff


	//   ....[131]....
        /*0254*/ 	.word	0xffffffff


	//   ....[132]....
        /*0258*/ 	.word	0xffffffff


	//   ....[133]....
        /*025c*/ 	.word	0xffffffff


	//   ....[134]....
        /*0260*/ 	.word	0xffffffff


	//   ....[135]....
        /*0264*/ 	.word	0xffffffff


	//   ....[136]....
        /*0268*/ 	.word	0xffffffff


	//   ....[137]....
        /*026c*/ 	.word	0xffffffff


	//   ....[138]....
        /*0270*/ 	.word	0xffffffff


	//   ....[139]....
        /*0274*/ 	.word	0xffffffff


	//   ....[140]....
        /*0278*/ 	.word	0xffffffff


	//   ....[141]....
        /*027c*/ 	.word	0xffffffff


	//   ....[142]....
        /*0280*/ 	.word	0xffffffff


	//   ....[143]....
        /*0284*/ 	.word	0xffffffff


	//   ....[144]....
        /*0288*/ 	.word	0xffffffff


	//   ....[145]....
        /*028c*/ 	.word	0xffffffff


	//   ....[146]....
        /*0290*/ 	.word	0xffffffff


	//----- nvinfo : EIATTR_COOP_GROUP_INSTR_OFFSETS
	.align		4
.L_446:
        /*0294*/ 	.byte	0x04, 0x28
        /*0296*/ 	.short	(.L_448 - .L_447)


	//   ....[0]....
.L_447:
        /*0298*/ 	.word	0x00000080


	//   ....[1]....
        /*029c*/ 	.word	0x00000210


	//   ....[2]....
        /*02a0*/ 	.word	0x00000240


	//   ....[3]....
        /*02a4*/ 	.word	0x00000270


	//   ....[4]....
        /*02a8*/ 	.word	0x000002a0


	//   ....[5]....
        /*02ac*/ 	.word	0x000002d0


	//   ....[6]....
        /*02b0*/ 	.word	0x00000300


	//   ....[7]....
        /*02b4*/ 	.word	0x00000460


	//   ....[8]....
        /*02b8*/ 	.word	0x000004a0


	//   ....[9]....
        /*02bc*/ 	.word	0x000004d0


	//   ....[10]....
        /*02c0*/ 	.word	0x00000500


	//   ....[11]....
        /*02c4*/ 	.word	0x00000530


	//   ....[12]....
        /*02c8*/ 	.word	0x00000560


	//   ....[13]....
        /*02cc*/ 	.word	0x000005f0


	//   ....[14]....
        /*02d0*/ 	.word	0x00000620


	//   ....[15]....
        /*02d4*/ 	.word	0x00000640


	//   ....[16]....
        /*02d8*/ 	.word	0x000006a0


	//   ....[17]....
        /*02dc*/ 	.word	0x00007530


	//   ....[18]....
        /*02e0*/ 	.word	0x00007550


	//   ....[19]....
        /*02e4*/ 	.word	0x000076a0


	//   ....[20]....
        /*02e8*/ 	.word	0x000076b0


	//   ....[21]....
        /*02ec*/ 	.word	0x000077e0


	//   ....[22]....
        /*02f0*/ 	.word	0x00007800


	//   ....[23]....
        /*02f4*/ 	.word	0x00007930


	//   ....[24]....
        /*02f8*/ 	.word	0x00007940


	//   ....[25]....
        /*02fc*/ 	.word	0x000081d0


	//   ....[26]....
        /*0300*/ 	.word	0x00008210


	//   ....[27]....
        /*0304*/ 	.word	0x00008250


	//   ....[28]....
        /*0308*/ 	.word	0x00008290


	//   ....[29]....
        /*030c*/ 	.word	0x0000ac30


	//   ....[30]....
        /*0310*/ 	.word	0x0000ac80


	//   ....[31]....
        /*0314*/ 	.word	0x0000acc0


	//   ....[32]....
        /*0318*/ 	.word	0x0000ad00


	//   ....[33]....
        /*031c*/ 	.word	0x0000f050


	//   ....[34]....
        /*0320*/ 	.word	0x0000f090


	//   ....[35]....
        /*0324*/ 	.word	0x0000f0b0


	//   ....[36]....
        /*0328*/ 	.word	0x0000f0e0


	//   ....[37]....
        /*032c*/ 	.word	0x000115b0


	//   ....[38]....
        /*0330*/ 	.word	0x000115e0


	//   ....[39]....
        /*0334*/ 	.word	0x00011600


	//   ....[40]....
        /*0338*/ 	.word	0x00011620


	//   ....[41]....
        /*033c*/ 	.word	0x00013000


	//   ....[42]....
        /*0340*/ 	.word	0x00013030


	//   ....[43]....
        /*0344*/ 	.word	0x00013040


	//   ....[44]....
        /*0348*/ 	.word	0x00013070


	//   ....[45]....
        /*034c*/ 	.word	0x00014620


	//   ....[46]....
        /*0350*/ 	.word	0x00014650


	//   ....[47]....
        /*0354*/ 	.word	0x00014680


	//   ....[48]....
        /*0358*/ 	.word	0x00014690


	//   ....[49]....
        /*035c*/ 	.word	0x000149f0


	//   ....[50]....
        /*0360*/ 	.word	0x00014a10


	//   ....[51]....
        /*0364*/ 	.word	0x00014b60


	//   ....[52]....
        /*0368*/ 	.word	0x00014b70


	//   ....[53]....
        /*036c*/ 	.word	0x00014ca0


	//   ....[54]....
        /*0370*/ 	.word	0x00014cc0


	//   ....[55]....
        /*0374*/ 	.word	0x00014df0


	//   ....[56]....
        /*0378*/ 	.word	0x00014e00


	//   ....[57]....
        /*037c*/ 	.word	0x00015120


	//   ....[58]....
        /*0380*/ 	.word	0x00015140


	//   ....[59]....
        /*0384*/ 	.word	0x00015ab0


	//   ....[60]....
        /*0388*/ 	.word	0x00015ac0


	//   ....[61]....
        /*038c*/ 	.word	0x00016830


	//   ....[62]....
        /*0390*/ 	.word	0x00016850


	//   ....[63]....
        /*0394*/ 	.word	0x000169b0


	//   ....[64]....
        /*0398*/ 	.word	0x000169c0


	//   ....[65]....
        /*039c*/ 	.word	0x00016af0


	//   ....[66]....
        /*03a0*/ 	.word	0x00016b10


	//   ....[67]....
        /*03a4*/ 	.word	0x00016c40


	//   ....[68]....
        /*03a8*/ 	.word	0x00016c50


	//   ....[69]....
        /*03ac*/ 	.word	0x00016e00


	//   ....[70]....
        /*03b0*/ 	.word	0x00016e20


	//   ....[71]....
        /*03b4*/ 	.word	0x00016f40


	//   ....[72]....
        /*03b8*/ 	.word	0x00016f80


	//   ....[73]....
        /*03bc*/ 	.word	0x00016fb0


	//   ....[74]....
        /*03c0*/ 	.word	0x00016fe0


	//   ....[75]....
        /*03c4*/ 	.word	0x00017010


	//   ....[76]....
        /*03c8*/ 	.word	0x00017040


	//   ....[77]....
        /*03cc*/ 	.word	0x00017190


	//   ....[78]....
        /*03d0*/ 	.word	0x000171d0


	//   ....[79]....
        /*03d4*/ 	.word	0x00017200


	//   ....[80]....
        /*03d8*/ 	.word	0x00017230


	//   ....[81]....
        /*03dc*/ 	.word	0x00017260


	//   ....[82]....
        /*03e0*/ 	.word	0x00017290


	//   ....[83]....
        /*03e4*/ 	.word	0x00017320


	//   ....[84]....
        /*03e8*/ 	.word	0x00017350


	//   ....[85]....
        /*03ec*/ 	.word	0x00017360


	//   ....[86]....
        /*03f0*/ 	.word	0x000173c0


	//   ....[87]....
        /*03f4*/ 	.word	0x00017880


	//   ....[88]....
        /*03f8*/ 	.word	0x000178c0


	//   ....[89]....
        /*03fc*/ 	.word	0x00017910


	//   ....[90]....
        /*0400*/ 	.word	0x00017960


	//   ....[91]....
        /*0404*/ 	.word	0x000179b0


	//   ....[92]....
        /*0408*/ 	.word	0x00017a20


	//   ....[93]....
        /*040c*/ 	.word	0x00017a60


	//   ....[94]....
        /*0410*/ 	.word	0x00017ac0


	//   ....[95]....
        /*0414*/ 	.word	0x00017b30


	//   ....[96]....
        /*0418*/ 	.word	0x00017b90


	//   ....[97]....
        /*041c*/ 	.word	0x00017c00


	//   ....[98]....
        /*0420*/ 	.word	0x00017c70


	//   ....[99]....
        /*0424*/ 	.word	0x00017cd0


	//   ....[100]....
        /*0428*/ 	.word	0x00017d30


	//   ....[101]....
        /*042c*/ 	.word	0x00017d90


	//   ....[102]....
        /*0430*/ 	.word	0x00017e00


	//   ....[103]....
        /*0434*/ 	.word	0x00017e60


	//   ....[104]....
        /*0438*/ 	.word	0x00017ec0


	//   ....[105]....
        /*043c*/ 	.word	0x00017f00


	//   ....[106]....
        /*0440*/ 	.word	0x00017f40


	//   ....[107]....
        /*0444*/ 	.word	0x00017f90


	//   ....[108]....
        /*0448*/ 	.word	0x00017fe0


	//   ....[109]....
        /*044c*/ 	.word	0x00018040


	//   ....[110]....
        /*0450*/ 	.word	0x000180b0


	//   ....[111]....
        /*0454*/ 	.word	0x00018110


	//   ....[112]....
        /*0458*/ 	.word	0x00018170


	//   ....[113]....
        /*045c*/ 	.word	0x000181d0


	//   ....[114]....
        /*0460*/ 	.word	0x00018240


	//   ....[115]....
        /*0464*/ 	.word	0x000182a0


	//   ....[116]....
        /*0468*/ 	.word	0x00018300


	//   ....[117]....
        /*046c*/ 	.word	0x00018360


	//   ....[118]....
        /*0470*/ 	.word	0x000183d0


	//   ....[119]....
        /*0474*/ 	.word	0x00018430


	//   ....[120]....
        /*0478*/ 	.word	0x00018490


	//   ....[121]....
        /*047c*/ 	.word	0x000184f0


	//   ....[122]....
        /*0480*/ 	.word	0x00018560


	//   ....[123]....
        /*0484*/ 	.word	0x000185c0


	//   ....[124]....
        /*0488*/ 	.word	0x00018620


	//   ....[125]....
        /*048c*/ 	.word	0x00018680


	//   ....[126]....
        /*0490*/ 	.word	0x000186f0


	//   ....[127]....
        /*0494*/ 	.word	0x00018750


	//   ....[128]....
        /*0498*/ 	.word	0x000187b0


	//   ....[129]....
        /*049c*/ 	.word	0x00018810


	//   ....[130]....
        /*04a0*/ 	.word	0x00018880


	//   ....[131]....
        /*04a4*/ 	.word	0x000188d0


	//   ....[132]....
        /*04a8*/ 	.word	0x00018910


	//   ....[133]....
        /*04ac*/ 	.word	0x00018960


	//   ....[134]....
        /*04b0*/ 	.word	0x000189b0


	//   ....[135]....
        /*04b4*/ 	.word	0x00018a00


	//   ....[136]....
        /*04b8*/ 	.word	0x00018a70


	//   ....[137]....
        /*04bc*/ 	.word	0x00018ac0


	//   ....[138]....
        /*04c0*/ 	.word	0x00018b10


	//   ....[139]....
        /*04c4*/ 	.word	0x00018b60


	//   ....[140]....
        /*04c8*/ 	.word	0x00018bb0


	//   ....[141]....
        /*04cc*/ 	.word	0x00018c00


	//   ....[142]....
        /*04d0*/ 	.word	0x00018c70


	//   ....[143]....
        /*04d4*/ 	.word	0x00018cb0


	//   ....[144]....
        /*04d8*/ 	.word	0x00018d10


	//   ....[145]....
        /*04dc*/ 	.word	0x00018d70


	//   ....[146]....
        /*04e0*/ 	.word	0x00018dd0


	//----- nvinfo : EIATTR_EXIT_INSTR_OFFSETS
	.align		4
.L_448:
        /*04e4*/ 	.byte	0x04, 0x1c
        /*04e6*/ 	.short	(.L_450 - .L_449)


	//   ....[0]....
.L_449:
        /*04e8*/ 	.word	0x00000af0


	//   ....[1]....
        /*04ec*/ 	.word	0x00017850


	//----- nvinfo : EIATTR_MAX_THREADS
	.align		4
.L_450:
        /*04f0*/ 	.byte	0x04, 0x05
        /*04f2*/ 	.short	(.L_452 - .L_451)
.L_451:
        /*04f4*/ 	.word	0x00000100
        /*04f8*/ 	.word	0x00000001
        /*04fc*/ 	.word	0x00000001


	//----- nvinfo : EIATTR_CRS_STACK_SIZE
	.align		4
.L_452:
        /*0500*/ 	.byte	0x04, 0x1e
        /*0502*/ 	.short	(.L_454 - .L_453)
.L_453:
        /*0504*/ 	.word	0x00000000
.L_454:


//--------------------- .nv.info._ZN7cutlass13device_kernelIN5flash19enable_sm80_to_sm89INS1_16FlashAttnFwdSm80INS1_25CollectiveMainloopFwdSm80ILi8ELi2ELb0EN4cute5tupleIJNS5_1CILi128EEENS7_ILi64EEENS7_ILi192EEEEEELi192ENS_10bfloat16_tEfNS_4arch4Sm80ELb0ELb1ELb1ELb0ELb0ELb0ELb1ELb1EEENS1_21CollectiveEpilogueFwdINS6_IJS8_SA_S9_EEENS6_IJNS7_ILi1EEESI_SI_EEESC_SE_Li256ELb0ELb1ELb1ELb0EEENS1_19SingleTileSchedulerILb0ELb1ELb1ELi128EEEEEEEEEvNT_6ParamsE --------------------------
	.section	.nv.info._ZN7cutlass13device_kernelIN5flash19enable_sm80_to_sm89INS1_16FlashAttnFwdSm80INS1_25CollectiveMainloopFwdSm80ILi8ELi2ELb0EN4cute5tupleIJNS5_1CILi128EEENS7_ILi64EEENS7_ILi192EEEEEELi192ENS_10bfloat16_tEfNS_4arch4Sm80ELb0ELb1ELb1ELb0ELb0ELb0ELb1ELb1EEENS1_21CollectiveEpilogueFwdINS6_IJS8_SA_S9_EEENS6_IJNS7_ILi1EEESI_SI_EEESC_SE_Li256ELb0ELb1ELb1ELb0EEENS1_19SingleTileSchedulerILb0ELb1ELb1ELi128EEEEEEEEEvNT_6ParamsE,"",@"SHT_CUDA_INFO"
	.sectionflags	@""
	.align	4


	//----- nvinfo : EIATTR_CUDA_API_VERSION
	.align		4
        /*0000*/ 	.byte	0x04, 0x37
        /*0002*/ 	.short	(.L_456 - .L_455)
.L_455:
        /*0004*/ 	.word	0x00000082


	//----- nvinfo : EIATTR_SW2861232_WAR
	.align		4
.L_456:
        /*0008*/ 	.byte	0x01, 0x35
	.zero		2


	//----- nvinfo : EIATTR_PARAM_CBANK
	.align		4
        /*000c*/ 	.byte	0x04, 0x0a
        /*000e*/ 	.short	(.L_458 - .L_457)
	.align		4
.L_457:
        /*0010*/ 	.word	index@(.nv.constant0._ZN7cutlass13device_kernelIN5flash19enable_sm80_to_sm89INS1_16FlashAttnFwdSm80INS1_25CollectiveMainloopFwdSm80ILi8ELi2ELb0EN4cute5tupleIJNS5_1CILi128EEENS7_ILi64EEENS7_ILi192EEEEEELi192ENS_10bfloat16_tEfNS_4arch4Sm80ELb0ELb1ELb1ELb0ELb0ELb0ELb1ELb1EEENS1_21CollectiveEpilogueFwdINS6_IJS8_SA_S9_EEENS6_IJNS7_ILi1EEESI_SI_EEESC_SE_Li256ELb0ELb1ELb1ELb0EEENS1_19SingleTileSchedulerILb0ELb1ELb1ELi128EEEEEEEEEvNT_6ParamsE)
        /*0014*/ 	.short	0x0160
        /*0016*/ 	.short	0x0418


	//----- nvinfo : EIATTR_CBANK_PARAM_SIZE
	.align		4
.L_458:
        /*0018*/ 	.byte	0x03, 0x19
        /*001a*/ 	.short	0x0418


	//----- nvinfo : EIATTR_KPARAM_INFO
	.align		4
        /*001c*/ 	.byte	0x04, 0x17
        /*001e*/ 	.short	(.L_460 - .L_459)
.L_459:
        /*0020*/ 	.word	0x00000000
        /*0024*/ 	.short	0x0000
        /*0026*/ 	.short	0x0000
        /*0028*/ 	.byte	0x00, 0xf0, 0x61, 0x10


	//----- nvinfo : EIATTR_MAXREG_COUNT
	.align		4
.L_460:
        /*002c*/ 	.byte	0x03, 0x1b
        /*002e*/ 	.short	0x00ff


	//----- nvinfo : EIATTR_NUM_BARRIERS
	.align		4
        /*0030*/ 	.byte	0x02, 0x4c
        /*0032*/ 	.byte	0x02
	.zero		1


	//----- nvinfo : EIATTR_MERCURY_ISA_VERSION
	.align		4
        /*0034*/ 	.byte	0x03, 0x5f
        /*0036*/ 	.short	0x0000


	//----- nvinfo : EIATTR_COOP_GROUP_MASK_REGIDS
	.align		4
        /*0038*/ 	.byte	0x04, 0x29
        /*003a*/ 	.short	(.L_462 - .L_461)


	//   ....[0]....
.L_461:
        /*003c*/ 	.word	0xffffffff


	//   ....[1]....
        /*0040*/ 	.word	0xffffffff


	//   ....[2]....
        /*0044*/ 	.word	0xffffffff


	//   ....[3]....
        /*0048*/ 	.word	0xffffffff


	//   ....[4]....
        /*004c*/ 	.word	0xffffffff


	//   ....[5]....
        /*0050*/ 	.word	0xffffffff


	//   ....[6]....
        /*0054*/ 	.word	0xffffffff


	//   ....[7]....
        /*0058*/ 	.word	0xffffffff


	//   ....[8]....
        /*005c*/ 	.word	0xffffffff


	//   ....[9]....
        /*0060*/ 	.word	0xffffffff


	//   ....[10]....
        /*0064*/ 	.word	0xffffffff


	//   ....[11]....
        /*0068*/ 	.word	0xffffffff


	//   ....[12]....
        /*006c*/ 	.word	0xffffffff


	//   ....[13]....
        /*0070*/ 	.word	0xffffffff


	//   ....[14]....
        /*0074*/ 	.word	0xffffffff


	//   ....[15]....
        /*0078*/ 	.word	0xffffffff


	//   ....[16]....
        /*007c*/ 	.word	0xffffffff


	//   ....[17]....
        /*0080*/ 	.word	0xffffffff


	//   ....[18]....
        /*0084*/ 	.word	0xffffffff


	//   ....[19]....
        /*0088*/ 	.word	0xffffffff


	//   ....[20]....
        /*008c*/ 	.word	0xffffffff


	//   ....[21]....
        /*0090*/ 	.word	0xffffffff


	//   ....[22]....
        /*0094*/ 	.word	0xffffffff


	//   ....[23]....
        /*0098*/ 	.word	0xffffffff


	//   ....[24]....
        /*009c*/ 	.word	0xffffffff


	//   ....[25]....
        /*00a0*/ 	.word	0xffffffff


	//   ....[26]....
        /*00a4*/ 	.word	0xffffffff


	//   ....[27]....
        /*00a8*/ 	.word	0xffffffff


	//   ....[28]....
        /*00ac*/ 	.word	0xffffffff


	//   ....[29]....
        /*00b0*/ 	.word	0xffffffff


	//   ....[30]....
        /*00b4*/ 	.word	0xffffffff


	//   ....[31]....
        /*00b8*/ 	.word	0xffffffff


	//   ....[32]....
        /*00bc*/ 	.word	0xffffffff


	//   ....[33]....
        /*00c0*/ 	.word	0xffffffff


	//   ....[34]....
        /*00c4*/ 	.word	0xffffffff


	//   ....[35]....
        /*00c8*/ 	.word	0xffffffff


	//   ....[36]....
        /*00cc*/ 	.word	0xffffffff


	//   ....[37]....
        /*00d0*/ 	.word	0xffffffff


	//   ....[38]....
        /*00d4*/ 	.word	0xffffffff


	//   ....[39]....
        /*00d8*/ 	.word	0xffffffff


	//   ....[40]....
        /*00dc*/ 	.word	0xffffffff


	//   ....[41]....
        /*00e0*/ 	.word	0xffffffff


	//   ....[42]....
        /*00e4*/ 	.word	0xffffffff


	//----- nvinfo : EIATTR_COOP_GROUP_INSTR_OFFSETS
	.align		4
.L_462:
        /*00e8*/ 	.byte	0x04, 0x28
        /*00ea*/ 	.short	(.L_464 - .L_463)


	//   ....[0]....
.L_463:
        /*00ec*/ 	.word	0x00000050


	//   ....[1]....
        /*00f0*/ 	.word	0x000013e0


	//   ....[2]....
        /*00f4*/ 	.word	0x00001410


	//   ....[3]....
        /*00f8*/ 	.word	0x00001730


	//   ....[4]....
        /*00fc*/ 	.word	0x00001760


	//   ....[5]....
        /*0100*/ 	.word	0x000018b0


	//   ....[6]....
        /*0104*/ 	.word	0x000018e0


	//   ....[7]....
        /*0108*/ 	.word	0x00001a20


	//   ....[8]....
        /*010c*/ 	.word	0x00001a60


	//   ....[9]....
        /*0110*/ 	.word	0x00002ff0


	//   ....[10]....
        /*0114*/ 	.word	0x00003320


	//   ....[11]....
        /*0118*/ 	.word	0x00003f30


	//   ....[12]....
        /*011c*/ 	.word	0x00004070


	//   ....[13]....
        /*0120*/ 	.word	0x00004080


	//   ....[14]....
        /*0124*/ 	.word	0x000040d0


	//   ....[15]....
        /*0128*/ 	.word	0x000063a0


	//   ....[16]....
        /*012c*/ 	.word	0x00006830


	//   ....[17]....
        /*0130*/ 	.word	0x000071b0


	//   ....[18]....
        /*0134*/ 	.word	0x000072b0


	//   ....[19]....
        /*0138*/ 	.word	0x000072c0


	//   ....[20]....
        /*013c*/ 	.word	0x000072e0


	//   ....[21]....
        /*0140*/ 	.word	0x0000a440


	//   ....[22]....
        /*0144*/ 	.word	0x0000a490


	//   ....[23]....
        /*0148*/ 	.word	0x0000a4a0


	//   ....[24]....
        /*014c*/ 	.word	0x0000a4c0


	//   ....[25]....
        /*0150*/ 	.word	0x0000cf10


	//   ....[26]....
        /*0154*/ 	.word	0x0000d3f0


	//   ....[27]....
        /*0158*/ 	.word	0x0000dcf0


	//   ....[28]....
        /*015c*/ 	.word	0x0000de50


	//   ....[29]....
        /*0160*/ 	.word	0x0000de60


	//   ....[30]....
        /*0164*/ 	.word	0x0000dec0


	//   ....[31]....
        /*0168*/ 	.word	0x0000f910


	//   ....[32]....
        /*016c*/ 	.word	0x0000f940


	//   ....[33]....
        /*0170*/ 	.word	0x0000f980


	//   ....[34]....
        /*0174*/ 	.word	0x0000f990


	//   ....[35]....
        /*0178*/ 	.word	0x000106b0


	//   ....[36]....
        /*017c*/ 	.word	0x00010700


	//   ....[37]....
        /*0180*/ 	.word	0x00010730


	//   ....[38]....
        /*0184*/ 	.word	0x00010760


	//   ....[39]....
        /*0188*/ 	.word	0x000107d0


	//   ....[40]....
        /*018c*/ 	.word	0x00010820


	//   ....[41]....
        /*0190*/ 	.word	0x00011120


	//   ....[42]....
        /*0194*/ 	.word	0x00011130


	//----- nvinfo : EIATTR_EXIT_INSTR_OFFSETS
	.align		4
.L_464:
        /*0198*/ 	.byte	0x04, 0x1c
        /*019a*/ 	.short	(.L_466 - .L_465)


	//   ....[0]....
.L_465:
        /*019c*/ 	.word	0x000001b0


	//   ....[1]....
        /*01a0*/ 	.word	0x00011140


	//   ....[2]....
        /*01a4*/ 	.word	0x000119e0


	//   ....[3]....
        /*01a8*/ 	.word	0x00011a30


	//   ....[4]....
        /*01ac*/ 	.word	0x00011a60


	//   ....[5]....
        /*01b0*/ 	.word	0x00011ac0


	//   ....[6]....
        /*01b4*/ 	.word	0x00011d50


	//----- nvinfo : EIATTR_CTAIDZ_USED
	.align		4
.L_466:
        /*01b8*/ 	.byte	0x01, 0x04
	.zero		2


	//----- nvinfo : EIATTR_MAX_THREADS
	.align		4
        /*01bc*/ 	.byte	0x04, 0x05
        /*01be*/ 	.short	(.L_468 - .L_467)
.L_467:
        /*01c0*/ 	.word	0x00000100
        /*01c4*/ 	.word	0x00000001
        /*01c8*/ 	.word	0x00000001


	//----- nvinfo : EIATTR_CRS_STACK_SIZE
	.align		4
.L_468:
        /*01cc*/ 	.byte	0x04, 0x1e
        /*01ce*/ 	.short	(.L_470 - .L_469)
.L_469:
        /*01d0*/ 	.word	0x00000000
.L_470:


//--------------------- .nv.info._ZN7cutlass13device_kernelIN5flash19enable_sm80_to_sm89INS1_16FlashAttnFwdSm80INS1_25CollectiveMainloopFwdSm80ILi8ELi2ELb0EN4cute5tupleIJNS5_1CILi128EEENS7_ILi64EEENS7_ILi192EEEEEELi192ENS_10bfloat16_tEfNS_4arch4Sm80ELb0ELb1ELb1ELb1ELb0ELb0ELb1ELb1EEENS1_21CollectiveEpilogueFwdINS6_IJS8_SA_S9_EEENS6_IJNS7_ILi1EEESI_SI_EEESC_SE_Li256ELb1ELb1ELb1ELb0EEENS1_36VarlenDynamicPersistentTileSchedulerILi128ELi64ELi256ELi256ELb1ELb1ELb0ELb1ELb0ELb1EEEEEEEEEvNT_6ParamsE --------------------------
	.section	.nv.info._ZN7cutlass13device_kernelIN5flash19enable_sm80_to_sm89INS1_16FlashAttnFwdSm80INS1_25CollectiveMainloopFwdSm80ILi8ELi2ELb0EN4cute5tupleIJNS5_1CILi128EEENS7_ILi64EEENS7_ILi192EEEEEELi192ENS_10bfloat16_tEfNS_4arch4Sm80ELb0ELb1ELb1ELb1ELb0ELb0ELb1ELb1EEENS1_21CollectiveEpilogueFwdINS6_IJS8_SA_S9_EEENS6_IJNS7_ILi1EEESI_SI_EEESC_SE_Li256ELb1ELb1ELb1ELb0EEENS1_36VarlenDynamicPersistentTileSchedulerILi128ELi64ELi256ELi256ELb1ELb1ELb0ELb1ELb0ELb1EEEEEEEEEvNT_6ParamsE,"",@"SHT_CUDA_INFO"
	.sectionflags	@""
	.align	4


	//----- nvinfo : EIATTR_CUDA_API_VERSION
	.align		4
        /*0000*/ 	.byte	0x04, 0x37
        /*0002*/ 	.short	(.L_472 - .L_471)
.L_471:
        /*0004*/ 	.word	0x00000082


	//----- nvinfo : EIATTR_SW2861232_WAR
	.align		4
.L_472:
        /*0008*/ 	.byte	0x01, 0x35
	.zero		2


	//----- nvinfo : EIATTR_PARAM_CBANK
	.align		4
        /*000c*/ 	.byte	0x04, 0x0a
        /*000e*/ 	.short	(.L_474 - .L_473)
	.align		4
.L_473:
        /*0010*/ 	.word	index@(.nv.constant0._ZN7cutlass13device_kernelIN5flash19enable_sm80_to_sm89INS1_16FlashAttnFwdSm80INS1_25CollectiveMainloopFwdSm80ILi8ELi2ELb0EN4cute5tupleIJNS5_1CILi128EEENS7_ILi64EEENS7_ILi192EEEEEELi192ENS_10bfloat16_tEfNS_4arch4Sm80ELb0ELb1ELb1ELb1ELb0ELb0ELb1ELb1EEENS1_21CollectiveEpilogueFwdINS6_IJS8_SA_S9_EEENS6_IJNS7_ILi1EEESI_SI_EEESC_SE_Li256ELb1ELb1ELb1ELb0EEENS1_36VarlenDynamicPersistentTileSchedulerILi128ELi64ELi256ELi256ELb1ELb1ELb0ELb1ELb0ELb1EEEEEEEEEvNT_6ParamsE)
        /*0014*/ 	.short	0x0160
        /*0016*/ 	.short	0x0438


	//----- nvinfo : EIATTR_CBANK_PARAM_SIZE
	.align		4
.L_474:
        /*0018*/ 	.byte	0x03, 0x19
        /*001a*/ 	.short	0x0438


	//----- nvinfo : EIATTR_KPARAM_INFO
	.align		4
        /*001c*/ 	.byte	0x04, 0x17
        /*001e*/ 	.short	(.L_476 - .L_475)
.L_475:
        /*0020*/ 	.word	0x00000000
        /*0024*/ 	.short	0x0000
        /*0026*/ 	.short	0x0000
        /*0028*/ 	.byte	0x00, 0xf0, 0xe1, 0x10


	//----- nvinfo : EIATTR_MAXREG_COUNT
	.align		4
.L_476:
        /*002c*/ 	.byte	0x03, 0x1b
        /*002e*/ 	.short	0x00ff


	//----- nvinfo : EIATTR_NUM_BARRIERS
	.align		4
        /*0030*/ 	.byte	0x02, 0x4c
        /*0032*/ 	.byte	0x06
	.zero		1


	//----- nvinfo : EIATTR_ANNOTATIONS
	.align		4
        /*0034*/ 	.byte	0x04, 0x55
        /*0036*/ 	.short	(.L_478 - .L_477)


	//   ....[0]....
.L_477:
        /* <DEDUP_REMOVED lines=15> */


	//----- nvinfo : EIATTR_MERCURY_ISA_VERSION
	.align		4
.L_478:
        /*0118*/ 	.byte	0x03, 0x5f
        /*011a*/ 	.short	0x0000


	//----- nvinfo : EIATTR_INT_WARP_WIDE_INSTR_OFFSETS
	.align		4
        /*011c*/ 	.byte	0x04, 0x31
        /*011e*/ 	.short	(.L_480 - .L_479)


	//   ....[0]....
.L_479:
        /*0120*/ 	.word	0x00010bc0


	//   ....[1]....
        /*0124*/ 	.word	0x00010c40


	//----- nvinfo : EIATTR_COOP_GROUP_MASK_REGIDS
	.align		4
.L_480:
        /*0128*/ 	.byte	0x04, 0x29
        /*012a*/ 	.short	(.L_482 - .L_481)


	//   ....[0]....
.L_481:
        /*012c*/ 	.word	0xffffffff


	//   ....[1]....
        /*0130*/ 	.word	0xffffffff


	//   ....[2]....
        /*0134*/ 	.word	0xffffffff


	//   ....[3]....
        /*0138*/ 	.word	0xffffffff


	//   ....[4]....
        /*013c*/ 	.word	0xffffffff


	//   ....[5]....
        /*0140*/ 	.word	0xffffffff


	//   ....[6]....
        /*0144*/ 	.word	0xffffffff


	//   ....[7]....
        /*0148*/ 	.word	0xffffffff


	//   ....[8]....
        /*014c*/ 	.word	0xffffffff


	//   ....[9]....
        /*0150*/ 	.word	0xffffffff


	//   ....[10]....
        /*0154*/ 	.word	0xffffffff


	//   ....[11]....
        /*0158*/ 	.word	0xffffffff


	//   ....[12]....
        /*015c*/ 	.word	0xffffffff


	//   ....[13]....
        /*0160*/ 	.word	0xffffffff


	//   ....[14]....
        /*0164*/ 	.word	0xffffffff


	//   ....[15]....
        /*0168*/ 	.word	0xffffffff


	//   ....[16]....
        /*016c*/ 	.word	0xffffffff


	//   ....[17]....
        /*0170*/ 	.word	0xffffffff


	//   ....[18]....
        /*0174*/ 	.word	0xffffffff


	//   ....[19]....
        /*0178*/ 	.word	0xffffffff


	//   ....[20]....
        /*017c*/ 	.word	0xffffffff


	//   ....[21]....
        /*0180*/ 	.word	0xffffffff


	//   ....[22]....
        /*0184*/ 	.word	0xffffffff


	//   ....[23]....
        /*0188*/ 	.word	0xffffffff


	//   ....[24]....
        /*018c*/ 	.word	0xffffffff


	//   ....[25]....
        /*0190*/ 	.word	0xffffffff


	//   ....[26]....
        /*0194*/ 	.word	0xffffffff


	//   ....[27]....
        /*0198*/ 	.word	0xffffffff


	//   ....[28]....
        /*019c*/ 	.word	0xffffffff


	//   ....[29]....
        /*01a0*/ 	.word	0xffffffff


	//   ....[30]....
        /*01a4*/ 	.word	0xffffffff


	//   ....[31]....
        /*01a8*/ 	.word	0xffffffff


	//   ....[32]....
        /*01ac*/ 	.word	0xffffffff


	//   ....[33]....
        /*01b0*/ 	.word	0xffffffff


	//   ....[34]....
        /*01b4*/ 	.word	0xffffffff


	//   ....[35]....
        /*01b8*/ 	.word	0xffffffff


	//   ....[36]....
        /*01bc*/ 	.word	0xffffffff


	//   ....[37]....
        /*01c0*/ 	.word	0xffffffff


	//   ....[38]....
        /*01c4*/ 	.word	0xffffffff


	//   ....[39]....
        /*01c8*/ 	.word	0xffffffff


	//   ....[40]....
        /*01cc*/ 	.word	0xffffffff


	//   ....[41]....
        /*01d0*/ 	.word	0xffffffff


	//   ....[42]....
        /*01d4*/ 	.word	0xffffffff


	//   ....[43]....
        /*01d8*/ 	.word	0xffffffff


	//   ....[44]....
        /*01dc*/ 	.word	0xffffffff


	//   ....[45]....
        /*01e0*/ 	.word	0xffffffff


	//   ....[46]....
        /*01e4*/ 	.word	0xffffffff


	//   ....[47]....
        /*01e8*/ 	.word	0xffffffff


	//   ....[48]....
        /*01ec*/ 	.word	0xffffffff


	//   ....[49]....
        /*01f0*/ 	.word	0xffffffff


	//   ....[50]....
        /*01f4*/ 	.word	0xffffffff


	//   ....[51]....
        /*01f8*/ 	.word	0xffffffff


	//   ....[52]....
        /*01fc*/ 	.word	0xffffffff


	//   ....[53]....
        /*0200*/ 	.word	0xffffffff


	//   ....[54]....
        /*0204*/ 	.word	0xffffffff


	//   ....[55]....
        /*0208*/ 	.word	0xffffffff


	//   ....[56]....
        /*020c*/ 	.word	0xffffffff


	//   ....[57]....
        /*0210*/ 	.word	0xffffffff


	//   ....[58]....
        /*0214*/ 	.word	0xffffffff


	//   ....[59]....
        /*0218*/ 	.word	0xffffffff


	//   ....[60]....
        /*021c*/ 	.word	0xffffffff


	//   ....[61]....
        /*0220*/ 	.word	0xffffffff


	//   ....[62]....
        /*0224*/ 	.word	0xffffffff


	//   ....[63]....
        /*0228*/ 	.word	0xffffffff


	//   ....[64]....
        /*022c*/ 	.word	0xffffffff


	//   ....[65]....
        /*0230*/ 	.word	0xffffffff


	//   ....[66]....
        /*0234*/ 	.word	0xffffffff


	//   ....[67]....
        /*0238*/ 	.word	0xffffffff


	//   ....[68]....
        /*023c*/ 	.word	0xffffffff


	//   ....[69]....
        /*0240*/ 	.word	0xffffffff


	//   ....[70]....
        /*0244*/ 	.word	0xffffffff


	//   ....[71]....
        /*0248*/ 	.word	0xffffffff


	//   ....[72]....
        /*024c*/ 	.word	0xffffffff


	//   ....[73]....
        /*0250*/ 	.word	0xffffffff


	//   ....[74]....
        /*0254*/ 	.word	0xffffffff


	//   ....[75]....
        /*0258*/ 	.word	0xffffffff


	//   ....[76]....
        /*025c*/ 	.word	0xffffffff


	//   ....[77]....
        /*0260*/ 	.word	0xffffffff


	//   ....[78]....
        /*0264*/ 	.word	0xffffffff


	//   ....[79]....
        /*0268*/ 	.word	0xffffffff


	//   ....[80]....
        /*026c*/ 	.word	0xffffffff


	//   ....[81]....
        /*0270*/ 	.word	0xffffffff


	//   ....[82]....
        /*0274*/ 	.word	0xffffffff


	//   ....[83]....
        /*0278*/ 	.word	0xffffffff


	//   ....[84]....
        /*027c*/ 	.word	0xffffffff


	//   ....[85]....
        /*0280*/ 	.word	0xffffffff


	//   ....[86]....
        /*0284*/ 	.word	0xffffffff


	//   ....[87]....
        /*0288*/ 	.word	0xffffffff


	//   ....[88]....
        /*028c*/ 	.word	0xffffffff


	//   ....[89]....
        /*0290*/ 	.word	0xffffffff


	//   ....[90]....
        /*0294*/ 	.word	0xffffffff


	//   ....[91]....
        /*0298*/ 	.word	0xffffffff


	//   ....[92]....
        /*029c*/ 	.word	0xffffffff


	//   ....[93]....
        /*02a0*/ 	.word	0xffffffff


	//   ....[94]....
        /*02a4*/ 	.word	0xffffffff


	//   ....[95]....
        /*02a8*/ 	.word	0xffffffff


	//   ....[96]....
        /*02ac*/ 	.word	0xffffffff


	//   ....[97]....
        /*02b0*/ 	.word	0xffffffff


	//   ....[98]....
        /*02b4*/ 	.word	0xffffffff


	//   ....[99]....
        /*02b8*/ 	.word	0xffffffff


	//   ....[100]....
        /*02bc*/ 	.word	0xffffffff


	//   ....[101]....
        /*02c0*/ 	.word	0xffffffff


	//   ....[102]....
        /*02c4*/ 	.word	0xffffffff


	//   ....[103]....
        /*02c8*/ 	.word	0xffffffff


	//   ....[104]....
        /*02cc*/ 	.word	0xffffffff


	//   ....[105]....
        /*02d0*/ 	.word	0xffffffff


	//   ....[106]....
        /*02d4*/ 	.word	0xffffffff


	//   ....[107]....
        /*02d8*/ 	.word	0xffffffff


	//   ....[108]....
        /*02dc*/ 	.word	0xffffffff


	//   ....[109]....
        /*02e0*/ 	.word	0xffffffff


	//   ....[110]....
        /*02e4*/ 	.word	0xffffffff


	//   ....[111]....
        /*02e8*/ 	.word	0xffffffff


	//   ....[112]....
        /*02ec*/ 	.word	0xffffffff


	//   ....[113]....
        /*02f0*/ 	.word	0xffffffff


	//   ....[114]....
        /*02f4*/ 	.word	0xffffffff


	//   ....[115]....
        /*02f8*/ 	.word	0xffffffff


	//   ....[116]....
        /*02fc*/ 	.word	0xffffffff


	//   ....[117]....
        /*0300*/ 	.word	0xffffffff


	//   ....[118]....
        /*0304*/ 	.word	0xffffffff


	//   ....[119]....
        /*0308*/ 	.word	0xffffffff


	//   ....[120]....
        /*030c*/ 	.word	0xffffffff


	//   ....[121]....
        /*0310*/ 	.word	0xffffffff


	//   ....[122]....
        /*0314*/ 	.word	0xffffffff


	//   ....[123]....
        /*0318*/ 	.word	0xffffffff


	//   ....[124]....
        /*031c*/ 	.word	0xffffffff


	//   ....[125]....
        /*0320*/ 	.word	0xffffffff


	//   ....[126]....
        /*0324*/ 	.word	0xffffffff


	//   ....[127]....
        /*0328*/ 	.word	0xffffffff


	//   ....[128]....
        /*032c*/ 	.word	0xffffffff


	//   ....[129]....
        /*0330*/ 	.word	0xffffffff


	//   ....[130]....
        /*0334*/ 	.word	0xffffffff


	//   ....[131]....
        /*0338*/ 	.word	0xffffffff


	//   ....[132]....
        /*033c*/ 	.word	0xffffffff


	//   ....[133]....
        /*0340*/ 	.word	0xffffffff


	//   ....[134]....
        /*0344*/ 	.word	0xffffffff


	//   ....[135]....
        /*0348*/ 	.word	0xffffffff


	//   ....[136]....
        /*034c*/ 	.word	0xffffffff


	//   ....[137]....
        /*0350*/ 	.word	0xffffffff


	//   ....[138]....
        /*0354*/ 	.word	0xffffffff


	//   ....[139]....
        /*0358*/ 	.word	0xffffffff


	//   ....[140]....
        /*035c*/ 	.word	0xffffffff


	//   ....[141]....
        /*0360*/ 	.word	0xffffffff


	//   ....[142]....
        /*0364*/ 	.word	0xffffffff


	//   ....[143]....
        /*0368*/ 	.word	0xffffffff


	//   ....[144]....
        /*036c*/ 	.word	0xffffffff


	//   ....[145]....
        /*0370*/ 	.word	0xffffffff


	//   ....[146]....
        /*0374*/ 	.word	0xffffffff


	//   ....[147]....
        /*0378*/ 	.word	0xffffffff


	//   ....[148]....
        /*037c*/ 	.word	0xffffffff


	//   ....[149]....
        /*0380*/ 	.word	0xffffffff


	//   ....[150]....
        /*0384*/ 	.word	0xffffffff


	//   ....[151]....
        /*0388*/ 	.word	0xffffffff


	//   ....[152]....
        /*038c*/ 	.word	0xffffffff


	//----- nvinfo : EIATTR_COOP_GROUP_INSTR_OFFSETS
	.align		4
.L_482:
        /*0390*/ 	.byte	0x04, 0x28
        /*0392*/ 	.short	(.L_484 - .L_483)


	//   ....[0]....
.L_483:
        /*0394*/ 	.word	0x00000050


	//   ....[1]....
        /*0398*/ 	.word	0x000001e0


	//   ....[2]....
        /*039c*/ 	.word	0x00000210


	//   ....[3]....
        /*03a0*/ 	.word	0x00000240


	//   ....[4]....
        /*03a4*/ 	.word	0x00000270


	//   ....[5]....
        /*03a8*/ 	.word	0x000002a0


	//   ....[6]....
        /*03ac*/ 	.word	0x000002d0


	//   ....[7]....
        /*03b0*/ 	.word	0x00000430


	//   ....[8]....
        /*03b4*/ 	.word	0x00000470


	//   ....[9]....
        /*03b8*/ 	.word	0x000004a0


	//   ....[10]....
        /*03bc*/ 	.word	0x000004d0


	//   ....[11]....
        /*03c0*/ 	.word	0x00000500


	//   ....[12]....
        /*03c4*/ 	.word	0x00000530


	//   ....[13]....
        /*03c8*/ 	.word	0x000005c0


	//   ....[14]....
        /*03cc*/ 	.word	0x00000600


	//   ....[15]....
        /*03d0*/ 	.word	0x00000620


	//   ....[16]....
        /*03d4*/ 	.word	0x00000680


	//   ....[17]....
        /*03d8*/ 	.word	0x00002970


	//   ....[18]....
        /*03dc*/ 	.word	0x00002990


	//   ....[19]....
        /*03e0*/ 	.word	0x00002ad0


	//   ....[20]....
        /*03e4*/ 	.word	0x00002ae0


	//   ....[21]....
        /*03e8*/ 	.word	0x00002c20


	//   ....[22]....
        /*03ec*/ 	.word	0x00002c40


	//   ....[23]....
        /*03f0*/ 	.word	0x00002d80


	//   ....[24]....
        /*03f4*/ 	.word	0x00002d90


	//   ....[25]....
        /*03f8*/ 	.word	0x00004510


	//   ....[26]....
        /*03fc*/ 	.word	0x00004750


	//   ....[27]....
        /*0400*/ 	.word	0x00005010


	//   ....[28]....
        /*0404*/ 	.word	0x00005180


	//   ....[29]....
        /*0408*/ 	.word	0x00005190


	//   ....[30]....
        /*040c*/ 	.word	0x000051e0


	//   ....[31]....
        /*0410*/ 	.word	0x000076f0


	//   ....[32]....
        /*0414*/ 	.word	0x00007920


	//   ....[33]....
        /*0418*/ 	.word	0x00008000


	//   ....[34]....
        /*041c*/ 	.word	0x000081c0


	//   ....[35]....
        /*0420*/ 	.word	0x000083e0


	//   ....[36]....
        /*0424*/ 	.word	0x00008420


	//   ....[37]....
        /*0428*/ 	.word	0x0000b170


	//   ....[38]....
        /*042c*/ 	.word	0x0000b200


	//   ....[39]....
        /*0430*/ 	.word	0x0000b250


	//   ....[40]....
        /*0434*/ 	.word	0x0000b280


	//   ....[41]....
        /*0438*/ 	.word	0x0000dd20


	//   ....[42]....
        /*043c*/ 	.word	0x0000df50


	//   ....[43]....
        /*0440*/ 	.word	0x0000e630


	//   ....[44]....
        /*0444*/ 	.word	0x0000e7f0


	//   ....[45]....
        /*0448*/ 	.word	0x0000ea10


	//   ....[46]....
        /*044c*/ 	.word	0x0000ea50


	//   ....[47]....
        /*0450*/ 	.word	0x000103a0


	//   ....[48]....
        /*0454*/ 	.word	0x000103d0


	//   ....[49]....
        /*0458*/ 	.word	0x000103e0


	//   ....[50]....
        /*045c*/ 	.word	0x00010410


	//   ....[51]....
        /*0460*/ 	.word	0x00011820


	//   ....[52]....
        /*0464*/ 	.word	0x00011830


	//   ....[53]....
        /*0468*/ 	.word	0x00011840


	//   ....[54]....
        /*046c*/ 	.word	0x00011850


	//   ....[55]....
        /*0470*/ 	.word	0x00011c20


	//   ....[56]....
        /*0474*/ 	.word	0x00011c40


	//   ....[57]....
        /*0478*/ 	.word	0x00011d60


	//   ....[58]....
        /*047c*/ 	.word	0x00011d70


	//   ....[59]....
        /*0480*/ 	.word	0x00011ea0


	//   ....[60]....
        /*0484*/ 	.word	0x00011ec0


	//   ....[61]....
        /*0488*/ 	.word	0x00011ff0


	//   ....[62]....
        /*048c*/ 	.word	0x00012000


	//   ....[63]....
        /*0490*/ 	.word	0x00012320


	//   ....[64]....
        /*0494*/ 	.word	0x00012340


	//   ....[65]....
        /*0498*/ 	.word	0x00012c80


	//   ....[66]....
        /*049c*/ 	.word	0x00012c90


	//   ....[67]....
        /*04a0*/ 	.word	0x00013a00


	//   ....[68]....
        /*04a4*/ 	.word	0x00013a20


	//   ....[69]....
        /*04a8*/ 	.word	0x00013b50


	//   ....[70]....
        /*04ac*/ 	.word	0x00013b60


	//   ....[71]....
        /*04b0*/ 	.word	0x00013c90


	//   ....[72]....
        /*04b4*/ 	.word	0x00013cb0


	//   ....[73]....
        /*04b8*/ 	.word	0x00013de0


	//   ....[74]....
        /*04bc*/ 	.word	0x00013df0


	//   ....[75]....
        /*04c0*/ 	.word	0x00013fc0


	//   ....[76]....
        /*04c4*/ 	.word	0x00013fe0


	//   ....[77]....
        /*04c8*/ 	.word	0x00014100


	//   ....[78]....
        /*04cc*/ 	.word	0x00014140


	//   ....[79]....
        /*04d0*/ 	.word	0x00014170


	//   ....[80]....
        /*04d4*/ 	.word	0x000141a0


	//   ....[81]....
        /*04d8*/ 	.word	0x000141d0


	//   ....[82]....
        /*04dc*/ 	.word	0x00014200


	//   ....[83]....
        /*04e0*/ 	.word	0x00014350


	//   ....[84]....
        /*04e4*/ 	.word	0x00014390


	//   ....[85]....
        /*04e8*/ 	.word	0x000143c0


	//   ....[86]....
        /*04ec*/ 	.word	0x000143f0


	//   ....[87]....
        /*04f0*/ 	.word	0x00014420


	//   ....[88]....
        /*04f4*/ 	.word	0x00014450


	//   ....[89]....
        /*04f8*/ 	.word	0x000144e0


	//   ....[90]....
        /*04fc*/ 	.word	0x00014520


	//   ....[91]....
        /*0500*/ 	.word	0x00014530


	//   ....[92]....
        /*0504*/ 	.word	0x00014590


	//   ....[93]....
        /*0508*/ 	.word	0x00014f50


	//   ....[94]....
        /*050c*/ 	.word	0x00014fb0


	//   ....[95]....
        /*0510*/ 	.word	0x00015000


	//   ....[96]....
        /*0514*/ 	.word	0x00015050


	//   ....[97]....
        /*0518*/ 	.word	0x000150a0


	//   ....[98]....
        /*051c*/ 	.word	0x00015110


	//   ....[99]....
        /*0520*/ 	.word	0x00015150


	//   ....[100]....
        /*0524*/ 	.word	0x000151c0


	//   ....[101]....
        /*0528*/ 	.word	0x00015230


	//   ....[102]....
        /*052c*/ 	.word	0x00015290


	//   ....[103]....
        /*0530*/ 	.word	0x00015300


	//   ....[104]....
        /*0534*/ 	.word	0x00015370


	//   ....[105]....
        /*0538*/ 	.word	0x000153d0


	//   ....[106]....
        /*053c*/ 	.word	0x00015430


	//   ....[107]....
        /*0540*/ 	.word	0x00015490


	//   ....[108]....
        /*0544*/ 	.word	0x00015500


	//   ....[109]....
        /*0548*/ 	.word	0x00015560


	//   ....[110]....
        /*054c*/ 	.word	0x000155c0


	//   ....[111]....
        /*0550*/ 	.word	0x00015610


	//   ....[112]....
        /*0554*/ 	.word	0x00015670


	//   ....[113]....
        /*0558*/ 	.word	0x000156c0


	//   ....[114]....
        /*055c*/ 	.word	0x00015710


	//   ....[115]....
        /*0560*/ 	.word	0x00015780


	//   ....[116]....
        /*0564*/ 	.word	0x000157f0


	//   ....[117]....
        /*0568*/ 	.word	0x00015850


	//   ....[118]....
        /*056c*/ 	.word	0x000158b0


	//   ....[119]....
        /*0570*/ 	.word	0x00015910


	//   ....[120]....
        /*0574*/ 	.word	0x00015980


	//   ....[121]....
        /*0578*/ 	.word	0x000159e0


	//   ....[122]....
        /*057c*/ 	.word	0x00015a40


	//   ....[123]....
        /*0580*/ 	.word	0x00015aa0


	//   ....[124]....
        /*0584*/ 	.word	0x00015b10


	//   ....[125]....
        /*0588*/ 	.word	0x00015b70


	//   ....[126]....
        /*058c*/ 	.word	0x00015bd0


	//   ....[127]....
        /*0590*/ 	.word	0x00015c30


	//   ....[128]....
        /*0594*/ 	.word	0x00015ca0


	//   ....[129]....
        /*0598*/ 	.word	0x00015d00


	//   ....[130]....
        /*059c*/ 	.word	0x00015d60


	//   ....[131]....
        /*05a0*/ 	.word	0x00015dc0


	//   ....[132]....
        /*05a4*/ 	.word	0x00015e30


	//   ....[133]....
        /*05a8*/ 	.word	0x00015e90


	//   ....[134]....
        /*05ac*/ 	.word	0x00015ef0


	//   ....[135]....
        /*05b0*/ 	.word	0x00015f50


	//   ....[136]....
        /*05b4*/ 	.word	0x00015fc0


	//   ....[137]....
        /*05b8*/ 	.word	0x00016010


	//   ....[138]....
        /*05bc*/ 	.word	0x00016050


	//   ....[139]....
        /*05c0*/ 	.word	0x000160a0


	//   ....[140]....
        /*05c4*/ 	.word	0x000160f0


	//   ....[141]....
        /*05c8*/ 	.word	0x00016140


	//   ....[142]....
        /*05cc*/ 	.word	0x000161b0


	//   ....[143]....
        /*05d0*/ 	.word	0x000161f0


	//   ....[144]....
        /*05d4*/ 	.word	0x00016240


	//   ....[145]....
        /*05d8*/ 	.word	0x00016290


	//   ....[146]....
        /*05dc*/ 	.word	0x000162e0


	//   ....[147]....
        /*05e0*/ 	.word	0x00016330


	//   ....[148]....
        /*05e4*/ 	.word	0x000163a0


	//   ....[149]....
        /*05e8*/ 	.word	0x000163e0


	//   ....[150]....
        /*05ec*/ 	.word	0x00016450


	//   ....[151]....
        /*05f0*/ 	.word	0x000164b0


	//   ....[152]....
        /*05f4*/ 	.word	0x00016510


	//----- nvinfo : EIATTR_EXIT_INSTR_OFFSETS
	.align		4
.L_484:
        /*05f8*/ 	.byte	0x04, 0x1c
        /*05fa*/ 	.short	(.L_486 - .L_485)


	//   ....[0]....
.L_485:
        /*05fc*/ 	.word	0x00000fe0


	//   ....[1]....
        /*0600*/ 	.word	0x00014f10


	//----- nvinfo : EIATTR_MAX_THREADS
	.align		4
.L_486:
        /*0604*/ 	.byte	0x04, 0x05
        /*0606*/ 	.short	(.L_488 - .L_487)
.L_487:
        /*0608*/ 	.word	0x00000100
        /*060c*/ 	.word	0x00000001
        /*0610*/ 	.word	0x00000001


	//----- nvinfo : EIATTR_CRS_STACK_SIZE
	.align		4
.L_488:
        /*0614*/ 	.byte	0x04, 0x1e
        /*0616*/ 	.short	(.L_490 - .L_489)
.L_489:
        /*0618*/ 	.word	0x00000000
.L_490:


//--------------------- .nv.info._ZN7cutlass13device_kernelIN5flash19enable_sm80_to_sm89INS1_16FlashAttnFwdSm80INS1_25CollectiveMainloopFwdSm80ILi8ELi2ELb0EN4cute5tupleIJNS5_1CILi128EEENS7_ILi64EEENS7_ILi192EEEEEELi192ENS_10bfloat16_tEfNS_4arch4Sm80ELb0ELb1ELb1ELb1ELb0ELb1ELb1ELb1EEENS1_21CollectiveEpilogueFwdINS6_IJS8_SA_S9_EEENS6_IJNS7_ILi1EEESI_SI_EEESC_SE_Li256ELb1ELb1ELb1ELb0EEENS1_36VarlenDynamicPersistentTileSchedulerILi128ELi64ELi256ELi256ELb1ELb1ELb0ELb1ELb0ELb1EEEEEEEEEvNT_6ParamsE --------------------------
	.section	.nv.info._ZN7cutlass13device_kernelIN5flash19enable_sm80_to_sm89INS1_16FlashAttnFwdSm80INS1_25CollectiveMainloopFwdSm80ILi8ELi2ELb0EN4cute5tupleIJNS5_1CILi128EEENS7_ILi64EEENS7_ILi192EEEEEELi192ENS_10bfloat16_tEfNS_4arch4Sm80ELb0ELb1ELb1ELb1ELb0ELb1ELb1ELb1EEENS1_21CollectiveEpilogueFwdINS6_IJS8_SA_S9_EEENS6_IJNS7_ILi1EEESI_SI_EEESC_SE_Li256ELb1ELb1ELb1ELb0EEENS1_36VarlenDynamicPersistentTileSchedulerILi128ELi64ELi256ELi256ELb1ELb1ELb0ELb1ELb0ELb1EEEEEEEEEvNT_6ParamsE,"",@"SHT_CUDA_INFO"
	.sectionflags	@""
	.align	4


	//----- nvinfo : EIATTR_CUDA_API_VERSION
	.align		4
        /*0000*/ 	.byte	0x04, 0x37
        /*0002*/ 	.short	(.L_492 - .L_491)
.L_491:
        /*0004*/ 	.word	0x00000082


	//----- nvinfo : EIATTR_SW2861232_WAR
	.align		4
.L_492:
        /*0008*/ 	.byte	0x01, 0x35
	.zero		2


	//----- nvinfo : EIATTR_PARAM_CBANK
	.align		4
        /*000c*/ 	.byte	0x04, 0x0a
        /*000e*/ 	.short	(.L_494 - .L_493)
	.align		4
.L_493:
        /*0010*/ 	.word	index@(.nv.constant0._ZN7cutlass13device_kernelIN5flash19enable_sm80_to_sm89INS1_16FlashAttnFwdSm80INS1_25CollectiveMainloopFwdSm80ILi8ELi2ELb0EN4cute5tupleIJNS5_1CILi128EEENS7_ILi64EEENS7_ILi192EEEEEELi192ENS_10bfloat16_tEfNS_4arch4Sm80ELb0ELb1ELb1ELb1ELb0ELb1ELb1ELb1EEENS1_21CollectiveEpilogueFwdINS6_IJS8_SA_S9_EEENS6_IJNS7_ILi1EEESI_SI_EEESC_SE_Li256ELb1ELb1ELb1ELb0EEENS1_36VarlenDynamicPersistentTileSchedulerILi128ELi64ELi256ELi256ELb1ELb1ELb0ELb1ELb0ELb1EEEEEEEEEvNT_6ParamsE)
        /*0014*/ 	.short	0x0160
        /*0016*/ 	.short	0x0438


	//----- nvinfo : EIATTR_CBANK_PARAM_SIZE
	.align		4
.L_494:
        /*0018*/ 	.byte	0x03, 0x19
        /*001a*/ 	.short	0x0438


	//----- nvinfo : EIATTR_KPARAM_INFO
	.align		4
        /*001c*/ 	.byte	0x04, 0x17
        /*001e*/ 	.short	(.L_496 - .L_495)
.L_495:
        /*0020*/ 	.word	0x00000000
        /*0024*/ 	.short	0x0000
        /*0026*/ 	.short	0x0000
        /*0028*/ 	.byte	0x00, 0xf0, 0xe1, 0x10


	//----- nvinfo : EIATTR_MAXREG_COUNT
	.align		4
.L_496:
        /*002c*/ 	.byte	0x03, 0x1b
        /*002e*/ 	.short	0x00ff


	//----- nvinfo : EIATTR_NUM_BARRIERS
	.align		4
        /*0030*/ 	.byte	0x02, 0x4c
        /*0032*/ 	.byte	0x06
	.zero		1


	//----- nvinfo : EIATTR_ANNOTATIONS
	.align		4
        /*0034*/ 	.byte	0x04, 0x55
        /*0036*/ 	.short	(.L_498 - .L_497)


	//   ....[0]....
.L_497:
        /* <DEDUP_REMOVED lines=20> */


	//----- nvinfo : EIATTR_MERCURY_ISA_VERSION
	.align		4
.L_498:
        /*0160*/ 	.byte	0x03, 0x5f
        /*0162*/ 	.short	0x0000


	//----- nvinfo : EIATTR_INT_WARP_WIDE_INSTR_OFFSETS
	.align		4
        /*0164*/ 	.byte	0x04, 0x31
        /*0166*/ 	.short	(.L_500 - .L_499)


	//   ....[0]....
.L_499:
        /*0168*/ 	.word	0x000179b0


	//   ....[1]....
        /*016c*/ 	.word	0x00017a30


	//----- nvinfo : EIATTR_COOP_GROUP_MASK_REGIDS
	.align		4
.L_500:
        /*0170*/ 	.byte	0x04, 0x29
        /*0172*/ 	.short	(.L_502 - .L_501)


	//   ....[0]....
.L_501:
        /*0174*/ 	.word	0xffffffff


	//   ....[1]....
        /*0178*/ 	.word	0xffffffff


	//   ....[2]....
        /*017c*/ 	.word	0xffffffff


	//   ....[3]....
        /*0180*/ 	.word	0xffffffff


	//   ....[4]....
        /*0184*/ 	.word	0xffffffff


	//   ....[5]....
        /*0188*/ 	.word	0xffffffff


	//   ....[6]....
        /*018c*/ 	.word	0xffffffff


	//   ....[7]....
        /*0190*/ 	.word	0xffffffff


	//   ....[8]....
        /*0194*/ 	.word	0xffffffff


	//   ....[9]....
        /*0198*/ 	.word	0xffffffff


	//   ....[10]....
        /*019c*/ 	.word	0xffffffff


	//   ....[11]....
        /*01a0*/ 	.word	0xffffffff


	//   ....[12]....
        /*01a4*/ 	.word	0xffffffff


	//   ....[13]....
        /*01a8*/ 	.word	0xffffffff


	//   ....[14]....
        /*01ac*/ 	.word	0xffffffff


	//   ....[15]....
        /*01b0*/ 	.word	0xffffffff


	//   ....[16]....
        /*01b4*/ 	.word	0xffffffff


	//   ....[17]....
        /*01b8*/ 	.word	0xffffffff


	//   ....[18]....
        /*01bc*/ 	.word	0xffffffff


	//   ....[19]....
        /*01c0*/ 	.word	0xffffffff


	//   ....[20]....
        /*01c4*/ 	.word	0xffffffff


	//   ....[21]....
        /*01c8*/ 	.word	0xffffffff


	//   ....[22]....
        /*01cc*/ 	.word	0xffffffff


	//   ....[23]....
        /*01d0*/ 	.word	0xffffffff


	//   ....[24]....
        /*01d4*/ 	.word	0xffffffff


	//   ....[25]....
        /*01d8*/ 	.word	0xffffffff


	//   ....[26]....
        /*01dc*/ 	.word	0xffffffff


	//   ....[27]....
        /*01e0*/ 	.word	0xffffffff


	//   ....[28]....
        /*01e4*/ 	.word	0xffffffff


	//   ....[29]....
        /*01e8*/ 	.word	0xffffffff


	//   ....[30]....
        /*01ec*/ 	.word	0xffffffff


	//   ....[31]....
        /*01f0*/ 	.word	0xffffffff


	//   ....[32]....
        /*01f4*/ 	.word	0xffffffff


	//   ....[33]....
        /*01f8*/ 	.word	0xffffffff


	//   ....[34]....
        /*01fc*/ 	.word	0xffffffff


	//   ....[35]....
        /*0200*/ 	.word	0xffffffff


	//   ....[36]....
        /*0204*/ 	.word	0xffffffff


	//   ....[37]....
        /*0208*/ 	.word	0xffffffff


	//   ....[38]....
        /*020c*/ 	.word	0xffffffff


	//   ....[39]....
        /*0210*/ 	.word	0xffffffff


	//   ....[40]....
        /*0214*/ 	.word	0xffffffff


	//   ....[41]....
        /*0218*/ 	.word	0xffffffff


	//   ....[42]....
        /*021c*/ 	.word	0xffffffff


	//   ....[43]....
        /*0220*/ 	.word	0xffffffff


	//   ....[44]....
        /*0224*/ 	.word	0xffffffff


	//   ....[45]....
        /*0228*/ 	.word	0xffffffff


	//   ....[46]....
        /*022c*/ 	.word	0xffffffff


	//   ....[47]....
        /*0230*/ 	.word	0xffffffff


	//   ....[48]....
        /*0234*/ 	.word	0xffffffff


	//   ....[49]....
        /*0238*/ 	.word	0xffffffff


	//   ....[50]....
        /*023c*/ 	.word	0xffffffff


	//   ....[51]....
        /*0240*/ 	.word	0xffffffff


	//   ....[52]....
        /*0244*/ 	.word	0xffffffff


	//   ....[53]....
        /*0248*/ 	.word	0xffffffff


	//   ....[54]....
        /*024c*/ 	.word	0xffffffff


	//   ....[55]....
        /*0250*/ 	.word	0xffffffff


	//   ....[56]....
        /*0254*/ 	.word	0xffffffff


	//   ....[57]....
        /*0258*/ 	.word	0xffffffff


	//   ....[58]....
        /*025c*/ 	.word	0xffffffff


	//   ....[59]....
        /*0260*/ 	.word	0xffffffff


	//   ....[60]....
        /*0264*/ 	.word	0xffffffff


	//   ....[61]....
        /*0268*/ 	.word	0xffffffff


	//   ....[62]....
        /*026c*/ 	.word	0xffffffff


	//   ....[63]....
        /*0270*/ 	.word	0xffffffff


	//   ....[64]....
        /*0274*/ 	.word	0xffffffff


	//   ....[65]....
        /*0278*/ 	.word	0xffffffff


	//   ....[66]....
        /*027c*/ 	.word	0xffffffff


	//   ....[67]....
        /*0280*/ 	.word	0xffffffff


	//   ....[68]....
        /*0284*/ 	.word	0xffffffff


	//   ....[69]....
        /*0288*/ 	.word	0xffffffff


	//   ....[70]....
        /*028c*/ 	.word	0xffffffff


	//   ....[71]....
        /*0290*/ 	.word	0xffffffff


	//   ....[72]....
        /*0294*/ 	.word	0xffffffff


	//   ....[73]....
        /*0298*/ 	.word	0xffffffff


	//   ....[74]....
        /*029c*/ 	.word	0xffffffff


	//   ....[75]....
        /*02a0*/ 	.word	0xffffffff


	//   ....[76]....
        /*02a4*/ 	.word	0xffffffff


	//   ....[77]....
        /*02a8*/ 	.word	0xffffffff


	//   ....[78]....
        /*02ac*/ 	.word	0xffffffff


	//   ....[79]....
        /*02b0*/ 	.word	0xffffffff


	//   ....[80]....
        /*02b4*/ 	.word	0xffffffff


	//   ....[81]....
        /*02b8*/ 	.word	0xffffffff


	//   ....[82]....
        /*02bc*/ 	.word	0xffffffff


	//   ....[83]....
        /*02c0*/ 	.word	0xffffffff


	//   ....[84]....
        /*02c4*/ 	.word	0xffffffff


	//   ....[85]....
        /*02c8*/ 	.word	0xffffffff


	//   ....[86]....
        /*02cc*/ 	.word	0xffffffff


	//   ....[87]....
        /*02d0*/ 	.word	0xffffffff


	//   ....[88]....
        /*02d4*/ 	.word	0xffffffff


	//   ....[89]....
        /*02d8*/ 	.word	0xffffffff


	//   ....[90]....
        /*02dc*/ 	.word	0xffffffff


	//   ....[91]....
        /*02e0*/ 	.word	0xffffffff


	//   ....[92]....
        /*02e4*/ 	.word	0xffffffff


	//   ....[93]....
        /*02e8*/ 	.word	0xffffffff


	//   ....[94]....
        /*02ec*/ 	.word	0xffffffff


	//   ....[95]....
        /*02f0*/ 	.word	0xffffffff


	//   ....[96]....
        /*02f4*/ 	.word	0xffffffff


	//   ....[97]....
        /*02f8*/ 	.word	0xffffffff


	//   ....[98]....
        /*02fc*/ 	.word	0xffffffff


	//   ....[99]....
        /*0300*/ 	.word	0xffffffff


	//   ....[100]....
        /*0304*/ 	.word	0xffffffff


	//   ....[101]....
        /*0308*/ 	.word	0xffffffff


	//   ....[102]....
        /*030c*/ 	.word	0xffffffff


	//   ....[103]....
        /*0310*/ 	.word	0xffffffff


	//   ....[104]....
        /*0314*/ 	.word	0xffffffff


	//   ....[105]....
        /*0318*/ 	.word	0xffffffff


	//   ....[106]....
        /*031c*/ 	.word	0xffffffff


	//   ....[107]....
        /*0320*/ 	.word	0xffffffff


	//   ....[108]....
        /*0324*/ 	.word	0xffffffff


	//   ....[109]....
        /*0328*/ 	.word	0xffffffff


	//   ....[110]....
        /*032c*/ 	.word	0xffffffff


	//   ....[111]....
        /*0330*/ 	.word	0xffffffff


	//   ....[112]....
        /*0334*/ 	.word	0xffffffff


	//   ....[113]....
        /*0338*/ 	.word	0xffffffff


	//   ....[114]....
        /*033c*/ 	.word	0xffffffff


	//   ....[115]....
        /*0340*/ 	.word	0xffffffff


	//   ....[116]....
        /*0344*/ 	.word	0xffffffff


	//   ....[117]....
        /*0348*/ 	.word	0xffffffff


	//   ....[118]....
        /*034c*/ 	.word	0xffffffff


	//   ....[119]....
        /*0350*/ 	.word	0xffffffff


	//   ....[120]....
        /*0354*/ 	.word	0xffffffff


	//   ....[121]....
        /*0358*/ 	.word	0xffffffff


	//   ....[122]....
        /*035c*/ 	.word	0xffffffff


	//   ....[123]....
        /*0360*/ 	.word	0xffffffff


	//   ....[124]....
        /*0364*/ 	.word	0xffffffff


	//   ....[125]....
        /*0368*/ 	.word	0xffffffff


	//   ....[126]....
        /*036c*/ 	.word	0xffffffff


	//   ....[127]....
        /*0370*/ 	.word	0xffffffff


	//   ....[128]....
        /*0374*/ 	.word	0xffffffff


	//   ....[129]....
        /*0378*/ 	.word	0xffffffff


	//   ....[130]....
        /*037c*/ 	.word	0xffffffff


	//   ....[131]....
        /*0380*/ 	.word	0xffffffff


	//   ....[132]....
        /*0384*/ 	.word	0xffffffff


	//   ....[133]....
        /*0388*/ 	.word	0xffffffff


	//   ....[134]....
        /*038c*/ 	.word	0xffffffff


	//   ....[135]....
        /*0390*/ 	.word	0xffffffff


	//   ....[136]....
        /*0394*/ 	.word	0xffffffff


	//   ....[137]....
        /*0398*/ 	.word	0xffffffff


	//   ....[138]....
        /*039c*/ 	.word	0xffffffff


	//   ....[139]....
        /*03a0*/ 	.word	0xffffffff


	//   ....[140]....
        /*03a4*/ 	.word	0xffffffff


	//   ....[141]....
        /*03a8*/ 	.word	0xffffffff


	//   ....[142]....
        /*03ac*/ 	.word	0xffffffff


	//   ....[143]....
        /*03b0*/ 	.word	0xffffffff


	//   ....[144]....
        /*03b4*/ 	.word	0xffffffff


	//   ....[145]....
        /*03b8*/ 	.word	0xffffffff


	//   ....[146]....
        /*03bc*/ 	.word	0xffffffff


	//   ....[147]....
        /*03c0*/ 	.word	0xffffffff


	//   ....[148]....
        /*03c4*/ 	.word	0xffffffff


	//   ....[149]....
        /*03c8*/ 	.word	0xffffffff


	//   ....[150]....
        /*03cc*/ 	.word	0xffffffff


	//   ....[151]....
        /*03d0*/ 	.word	0xffffffff


	//   ....[152]....
        /*03d4*/ 	.word	0xffffffff


	//   ....[153]....
        /*03d8*/ 	.word	0xffffffff


	//   ....[154]....
        /*03dc*/ 	.word	0xffffffff


	//   ....[155]....
        /*03e0*/ 	.word	0xffffffff


	//   ....[156]....
        /*03e4*/ 	.word	0xffffffff


	//   ....[157]....
        /*03e8*/ 	.word	0xffffffff


	//   ....[158]....
        /*03ec*/ 	.word	0xffffffff


	//   ....[159]....
        /*03f0*/ 	.word	0xffffffff


	//   ....[160]....
        /*03f4*/ 	.word	0xffffffff


	//   ....[161]....
        /*03f8*/ 	.word	0xffffffff


	//   ....[162]....
        /*03fc*/ 	.word	0xffffffff


	//   ....[163]....
        /*0400*/ 	.word	0xffffffff


	//   ....[164]....
        /*0404*/ 	.word	0xffffffff


	//   ....[165]....
        /*0408*/ 	.word	0xffffffff


	//   ....[166]....
        /*040c*/ 	.word	0xffffffff


	//   ....[167]....
        /*0410*/ 	.word	0xffffffff


	//   ....[168]....
        /*0414*/ 	.word	0xffffffff


	//   ....[169]....
        /*0418*/ 	.word	0xffffffff


	//   ....[170]....
        /*041c*/ 	.word	0xffffffff


	//   ....[171]....
        /*0420*/ 	.word	0xffffffff


	//   ....[172]....
        /*0424*/ 	.word	0xffffffff


	//   ....[173]....
        /*0428*/ 	.word	0xffffffff


	//   ....[174]....
        /*042c*/ 	.word	0xffffffff


	//   ....[175]....
        /*0430*/ 	.word	0xffffffff


	//   ....[176]....
        /*0434*/ 	.word	0xffffffff


	//   ....[177]....
        /*0438*/ 	.word	0xffffffff


	//   ....[178]....
        /*043c*/ 	.word	0xffffffff


	//   ....[179]....
        /*0440*/ 	.word	0xffffffff


	//   ....[180]....
        /*0444*/ 	.word	0xffffffff


	//   ....[181]....
        /*0448*/ 	.word	0xffffffff


	//   ....[182]....
        /*044c*/ 	.word	0xffffffff


	//   ....[183]....
        /*0450*/ 	.word	0xffffffff


	//   ....[184]....
        /*0454*/ 	.word	0xffffffff


	//----- nvinfo : EIATTR_COOP_GROUP_INSTR_OFFSETS
	.align		4
.L_502:
        /*0458*/ 	.byte	0x04, 0x28
        /*045a*/ 	.short	(.L_504 - .L_503)


	//   ....[0]....
.L_503:
        /*045c*/ 	.word	0x00000060


	//   ....[1]....
        /*0460*/ 	.word	0x00000260


	//   ....[2]....
        /*0464*/ 	.word	0x00000290


	//   ....[3]....
        /*0468*/ 	.word	0x000002c0


	//   ....[4]....
        /*046c*/ 	.word	0x000002f0


	//   ....[5]....
        /*0470*/ 	.word	0x00000320


	//   ....[6]....
        /*0474*/ 	.word	0x00000350


	//   ....[7]....
        /*0478*/ 	.word	0x000004d0


	//   ....[8]....
        /*047c*/ 	.word	0x00000510


	//   ....[9]....
        /*0480*/ 	.word	0x00000540


	//   ....[10]....
        /*0484*/ 	.word	0x00000570


	//   ....[11]....
        /*0488*/ 	.word	0x000005a0


	//   ....[12]....
        /*048c*/ 	.word	0x000005d0


	//   ....[13]....
        /*0490*/ 	.word	0x00000660


	//   ....[14]....
        /*0494*/ 	.word	0x000006a0


	//   ....[15]....
        /*0498*/ 	.word	0x000006c0


	//   ....[16]....
        /*049c*/ 	.word	0x00000720


	//   ....[17]....
        /*04a0*/ 	.word	0x00008b20


	//   ....[18]....
        /*04a4*/ 	.word	0x00008b40


	//   ....[19]....
        /*04a8*/ 	.word	0x00008c70


	//   ....[20]....
        /*04ac*/ 	.word	0x00008c80


	//   ....[21]....
        /*04b0*/ 	.word	0x00008db0


	//   ....[22]....
        /*04b4*/ 	.word	0x00008dd0


	//   ....[23]....
        /*04b8*/ 	.word	0x00008f00


	//   ....[24]....
        /*04bc*/ 	.word	0x00008f10


	//   ....[25]....
        /*04c0*/ 	.word	0x0000a750


	//   ....[26]....
        /*04c4*/ 	.word	0x0000ac00


	//   ....[27]....
        /*04c8*/ 	.word	0x0000b450


	//   ....[28]....
        /*04cc*/ 	.word	0x0000b640


	//   ....[29]....
        /*04d0*/ 	.word	0x0000b660


	//   ....[30]....
        /*04d4*/ 	.word	0x0000b6b0


	//   ....[31]....
        /*04d8*/ 	.word	0x0000db30


	//   ....[32]....
        /*04dc*/ 	.word	0x0000dfa0


	//   ....[33]....
        /*04e0*/ 	.word	0x0000e680


	//   ....[34]....
        /*04e4*/ 	.word	0x0000e780


	//   ....[35]....
        /*04e8*/ 	.word	0x0000ee60


	//   ....[36]....
        /*04ec*/ 	.word	0x0000ef30


	//   ....[37]....
        /*04f0*/ 	.word	0x00011b80


	//   ....[38]....
        /*04f4*/ 	.word	0x00011be0


	//   ....[39]....
        /*04f8*/ 	.word	0x00011bf0


	//   ....[40]....
        /*04fc*/ 	.word	0x00011c60


	//   ....[41]....
        /*0500*/ 	.word	0x00014800


	//   ....[42]....
        /*0504*/ 	.word	0x00014c30


	//   ....[43]....
        /*0508*/ 	.word	0x00015310


	//   ....[44]....
        /*050c*/ 	.word	0x00015410


	//   ....[45]....
        /*0510*/ 	.word	0x00015a20


	//   ....[46]....
        /*0514*/ 	.word	0x00015b30


	//   ....[47]....
        /*0518*/ 	.word	0x00017190


	//   ....[48]....
        /*051c*/ 	.word	0x000171c0


	//   ....[49]....
        /*0520*/ 	.word	0x000171d0


	//   ....[50]....
        /*0524*/ 	.word	0x00017200


	//   ....[51]....
        /*0528*/ 	.word	0x00018740


	//   ....[52]....
        /*052c*/ 	.word	0x00018760


	//   ....[53]....
        /*0530*/ 	.word	0x00018770


	//   ....[54]....
        /*0534*/ 	.word	0x00018780


	//   ....[55]....
        /*0538*/ 	.word	0x00018ae0


	//   ....[56]....
        /*053c*/ 	.word	0x00018b00


	//   ....[57]....
        /*0540*/ 	.word	0x00018c30


	//   ....[58]....
        /*0544*/ 	.word	0x00018c40


	//   ....[59]....
        /*0548*/ 	.word	0x00018d70


	//   ....[60]....
        /*054c*/ 	.word	0x00018d90


	//   ....[61]....
        /*0550*/ 	.word	0x00018ec0


	//   ....[62]....
        /*0554*/ 	.word	0x00018ed0


	//   ....[63]....
        /*0558*/ 	.word	0x000191f0


	//   ....[64]....
        /*055c*/ 	.word	0x00019210


	//   ....[65]....
        /*0560*/ 	.word	0x00019aa0


	//   ....[66]....
        /*0564*/ 	.word	0x00019ab0


	//   ....[67]....
        /*0568*/ 	.word	0x0001aa50


	//   ....[68]....
        /*056c*/ 	.word	0x0001aa70


	//   ....[69]....
        /*0570*/ 	.word	0x0001aba0


	//   ....[70]....
        /*0574*/ 	.word	0x0001abb0


	//   ....[71]....
        /*0578*/ 	.word	0x0001ace0


	//   ....[72]....
        /*057c*/ 	.word	0x0001ad00


	//   ....[73]....
        /*0580*/ 	.word	0x0001ae30


	//   ....[74]....
        /*0584*/ 	.word	0x0001ae40


	//   ....[75]....
        /*0588*/ 	.word	0x0001b030


	//   ....[76]....
        /*058c*/ 	.word	0x0001b050


	//   ....[77]....
        /*0590*/ 	.word	0x0001b170


	//   ....[78]....
        /*0594*/ 	.word	0x0001b1b0


	//   ....[79]....
        /*0598*/ 	.word	0x0001b1e0


	//   ....[80]....
        /*059c*/ 	.word	0x0001b210


	//   ....[81]....
        /*05a0*/ 	.word	0x0001b240


	//   ....[82]....
        /*05a4*/ 	.word	0x0001b270


	//   ....[83]....
        /*05a8*/ 	.word	0x0001b3c0


	//   ....[84]....
        /*05ac*/ 	.word	0x0001b400


	//   ....[85]....
        /*05b0*/ 	.word	0x0001b430


	//   ....[86]....
        /*05b4*/ 	.word	0x0001b460


	//   ....[87]....
        /*05b8*/ 	.word	0x0001b490


	//   ....[88]....
        /*05bc*/ 	.word	0x0001b4c0


	//   ....[89]....
        /*05c0*/ 	.word	0x0001b550


	//   ....[90]....
        /*05c4*/ 	.word	0x0001b590


	//   ....[91]....
        /*05c8*/ 	.word	0x0001b5a0


	//   ....[92]....
        /*05cc*/ 	.word	0x0001b600


	//   ....[93]....
        /*05d0*/ 	.word	0x0001bfe0


	//   ....[94]....
        /*05d4*/ 	.word	0x0001c040


	//   ....[95]....
        /*05d8*/ 	.word	0x0001c090


	//   ....[96]....
        /*05dc*/ 	.word	0x0001c0e0


	//   ....[97]....
        /*05e0*/ 	.word	0x0001c130


	//   ....[98]....
        /*05e4*/ 	.word	0x0001c1b0


	//   ....[99]....
        /*05e8*/ 	.word	0x0001c200


	//   ....[100]....
        /*05ec*/ 	.word	0x0001c270


	//   ....[101]....
        /*05f0*/ 	.word	0x0001c2e0


	//   ....[102]....
        /*05f4*/ 	.word	0x0001c350


	//   ....[103]....
        /*05f8*/ 	.word	0x0001c3d0


	//   ....[104]....
        /*05fc*/ 	.word	0x0001c450


	//   ....[105]....
        /*0600*/ 	.word	0x0001c4d0


	//   ....[106]....
        /*0604*/ 	.word	0x0001c540


	//   ....[107]....
        /*0608*/ 	.word	0x0001c5c0


	//   ....[108]....
        /*060c*/ 	.word	0x0001c640


	//   ....[109]....
        /*0610*/ 	.word	0x0001c6c0


	//   ....[110]....
        /*0614*/ 	.word	0x0001c730


	//   ....[111]....
        /*0618*/ 	.word	0x0001c790


	//   ....[112]....
        /*061c*/ 	.word	0x0001c7f0


	//   ....[113]....
        /*0620*/ 	.word	0x0001c840


	//   ....[114]....
        /*0624*/ 	.word	0x0001c890


	//   ....[115]....
        /*0628*/ 	.word	0x0001c910


	//   ....[116]....
        /*062c*/ 	.word	0x0001c990


	//   ....[117]....
        /*0630*/ 	.word	0x0001ca10


	//   ....[118]....
        /*0634*/ 	.word	0x0001ca80


	//   ....[119]....
        /*0638*/ 	.word	0x0001cb00


	//   ....[120]....
        /*063c*/ 	.word	0x0001cb80


	//   ....[121]....
        /*0640*/ 	.word	0x0001cc00


	//   ....[122]....
        /*0644*/ 	.word	0x0001cc70


	//   ....[123]....
        /*0648*/ 	.word	0x0001ccf0


	//   ....[124]....
        /*064c*/ 	.word	0x0001cd70


	//   ....[125]....
        /*0650*/ 	.word	0x0001cdf0


	//   ....[126]....
        /*0654*/ 	.word	0x0001ce60


	//   ....[127]....
        /*0658*/ 	.word	0x0001cee0


	//   ....[128]....
        /*065c*/ 	.word	0x0001cf60


	//   ....[129]....
        /*0660*/ 	.word	0x0001cfe0


	//   ....[130]....
        /*0664*/ 	.word	0x0001d050


	//   ....[131]....
        /*0668*/ 	.word	0x0001d0d0


	//   ....[132]....
        /*066c*/ 	.word	0x0001d150


	//   ....[133]....
        /*0670*/ 	.word	0x0001d1d0


	//   ....[134]....
        /*0674*/ 	.word	0x0001d240


	//   ....[135]....
        /*0678*/ 	.word	0x0001d2c0


	//   ....[136]....
        /*067c*/ 	.word	0x0001d340


	//   ....[137]....
        /*0680*/ 	.word	0x0001d390


	//   ....[138]....
        /*0684*/ 	.word	0x0001d3d0


	//   ....[139]....
        /*0688*/ 	.word	0x0001d420


	//   ....[140]....
        /*068c*/ 	.word	0x0001d470


	//   ....[141]....
        /*0690*/ 	.word	0x0001d4c0


	//   ....[142]....
        /*0694*/ 	.word	0x0001d540


	//   ....[143]....
        /*0698*/ 	.word	0x0001d590


	//   ....[144]....
        /*069c*/ 	.word	0x0001d5e0


	//   ....[145]....
        /*06a0*/ 	.word	0x0001d630


	//   ....[146]....
        /*06a4*/ 	.word	0x0001d680


	//   ....[147]....
        /*06a8*/ 	.word	0x0001d6d0


	//   ....[148]....
        /*06ac*/ 	.word	0x0001d750


	//   ....[149]....
        /*06b0*/ 	.word	0x0001d7a0


	//   ....[150]....
        /*06b4*/ 	.word	0x0001d820


	//   ....[151]....
        /*06b8*/ 	.word	0x0001d890


	//   ....[152]....
        /*06bc*/ 	.word	0x0001d910


	//   ....[153]....
        /*06c0*/ 	.word	0x0001dd80


	//   ....[154]....
        /*06c4*/ 	.word	0x0001dda0


	//   ....[155]....
        /*06c8*/ 	.word	0x0001ddc0


	//   ....[156]....
        /*06cc*/ 	.word	0x0001ddd0


	//   ....[157]....
        /*06d0*/ 	.word	0x0001e540


	//   ....[158]....
        /*06d4*/ 	.word	0x0001e550


	//   ....[159]....
        /*06d8*/ 	.word	0x0001e560


	//   ....[160]....
        /*06dc*/ 	.word	0x0001e570


	//   ....[161]....
        /*06e0*/ 	.word	0x000218b0


	//   ....[162]....
        /*06e4*/ 	.word	0x000218d0


	//   ....[163]....
        /*06e8*/ 	.word	0x000218f0


	//   ....[164]....
        /*06ec*/ 	.word	0x00021900


	//   ....[165]....
        /*06f0*/ 	.word	0x00021f10


	//   ....[166]....
        /*06f4*/ 	.word	0x00021f20


	//   ....[167]....
        /*06f8*/ 	.word	0x00021f30


	//   ....[168]....
        /*06fc*/ 	.word	0x00021f40


	//   ....[169]....
        /*0700*/ 	.word	0x00025420


	//   ....[170]....
        /*0704*/ 	.word	0x000254a0


	//   ....[171]....
        /*0708*/ 	.word	0x00025520


	//   ....[172]....
        /*070c*/ 	.word	0x00025590


	//   ....[173]....
        /*0710*/ 	.word	0x00025610


	//   ....[174]....
        /*0714*/ 	.word	0x00025680


	//   ....[175]....
        /*0718*/ 	.word	0x000256f0


	//   ....[176]....
        /*071c*/ 	.word	0x00025760


	//   ....[177]....
        /*0720*/ 	.word	0x000257e0


	//   ....[178]....
        /*0724*/ 	.word	0x00025860


	//   ....[179]....
        /*0728*/ 	.word	0x000258e0


	//   ....[180]....
        /*072c*/ 	.word	0x00025950


	//   ....[181]....
        /*0730*/ 	.word	0x000259d0


	//   ....[182]....
        /*0734*/ 	.word	0x00025a40


	//   ....[183]....
        /*0738*/ 	.word	0x00025ac0


	//   ....[184]....
        /*073c*/ 	.word	0x00025b30


	//----- nvinfo : EIATTR_EXIT_INSTR_OFFSETS
	.align		4
.L_504:
        /*0740*/ 	.byte	0x04, 0x1c
        /*0742*/ 	.short	(.L_506 - .L_505)


	//   ....[0]....
.L_505:
        /*0744*/ 	.word	0x000010e0


	//   ....[1]....
        /*0748*/ 	.word	0x0001bfa0


	//----- nvinfo : EIATTR_MAX_THREADS
	.align		4
.L_506:
        /*074c*/ 	.byte	0x04, 0x05
        /*074e*/ 	.short	(.L_508 - .L_507)
.L_507:
        /*0750*/ 	.word	0x00000100
        /*0754*/ 	.word	0x00000001
        /*0758*/ 	.word	0x00000001


	//----- nvinfo : EIATTR_CRS_STACK_SIZE
	.align		4
.L_508:
        /*075c*/ 	.byte	0x04, 0x1e
        /*075e*/ 	.short	(.L_510 - .L_509)
.L_509:
        /*0760*/ 	.word	0x00000000
.L_510:


//--------------------- .nv.info._ZN7cutlass13device_kernelIN5flash19enable_sm80_to_sm89INS1_16FlashAttnFwdSm80INS1_25CollectiveMainloopFwdSm80ILi8ELi2ELb1EN4cute5tupleIJNS5_1CILi128EEENS7_ILi96EEENS7_ILi192EEEEEELi192ENS_10bfloat16_tEfNS_4arch4Sm80ELb1ELb0ELb1ELb0ELb0ELb0ELb1ELb1EEENS1_21CollectiveEpilogueFwdINS6_IJS8_SA_S9_EEENS6_IJNS7_ILi1EEESI_SI_EEESC_SE_Li256ELb0ELb1ELb1ELb0EEENS1_30DynamicPersistentTileSchedulerILi256ELi256ELb1ELb1ELb0EEEEEEEEEvNT_6ParamsE --------------------------
	.section	.nv.info._ZN7cutlass13device_kernelIN5flash19enable_sm80_to_sm89INS1_16FlashAttnFwdSm80INS1_25CollectiveMainloopFwdSm80ILi8ELi2ELb1EN4cute5tupleIJNS5_1CILi128EEENS7_ILi96EEENS7_ILi192EEEEEELi192ENS_10bfloat16_tEfNS_4arch4Sm80ELb1ELb0ELb1ELb0ELb0ELb0ELb1ELb1EEENS1_21CollectiveEpilogueFwdINS6_IJS8_SA_S9_EEENS6_IJNS7_ILi1EEESI_SI_EEESC_SE_Li256ELb0ELb1ELb1ELb0EEENS1_30DynamicPersistentTileSchedulerILi256ELi256ELb1ELb1ELb0EEEEEEEEEvNT_6ParamsE,"",@"SHT_CUDA_INFO"
	.sectionflags	@""
	.align	4


	//----- nvinfo : EIATTR_CUDA_API_VERSION
	.align		4
        /*0000*/ 	.byte	0x04, 0x37
        /*0002*/ 	.short	(.L_512 - .L_511)
.L_511:
        /*0004*/ 	.word	0x00000082


	//----- nvinfo : EIATTR_SW2861232_WAR
	.align		4
.L_512:
        /*0008*/ 	.byte	0x01, 0x35
	.zero		2


	//----- nvinfo : EIATTR_PARAM_CBANK
	.align		4
        /*000c*/ 	.byte	0x04, 0x0a
        /*000e*/ 	.short	(.L_514 - .L_513)
	.align		4
.L_513:
        /*0010*/ 	.word	index@(.nv.constant0._ZN7cutlass13device_kernelIN5flash19enable_sm80_to_sm89INS1_16FlashAttnFwdSm80INS1_25CollectiveMainloopFwdSm80ILi8ELi2ELb1EN4cute5tupleIJNS5_1CILi128EEENS7_ILi96EEENS7_ILi192EEEEEELi192ENS_10bfloat16_tEfNS_4arch4Sm80ELb1ELb0ELb1ELb0ELb0ELb0ELb1ELb1EEENS1_21CollectiveEpilogueFwdINS6_IJS8_SA_S9_EEENS6_IJNS7_ILi1EEESI_SI_EEESC_SE_Li256ELb0ELb1ELb1ELb0EEENS1_30DynamicPersistentTileSchedulerILi256ELi256ELb1ELb1ELb0EEEEEEEEEvNT_6ParamsE)
        /*0014*/ 	.short	0x0160
        /*0016*/ 	.short	0x0428


	//----- nvinfo : EIATTR_CBANK_PARAM_SIZE
	.align		4
.L_514:
        /*0018*/ 	.byte	0x03, 0x19
        /*001a*/ 	.short	0x0428


	//----- nvinfo : EIATTR_KPARAM_INFO
	.align		4
        /*001c*/ 	.byte	0x04, 0x17
        /*001e*/ 	.short	(.L_516 - .L_515)
.L_515:
        /*0020*/ 	.word	0x00000000
        /*0024*/ 	.short	0x0000
        /*0026*/ 	.short	0x0000
        /*0028*/ 	.byte	0x00, 0xf0, 0xa1, 0x10


	//----- nvinfo : EIATTR_MAXREG_COUNT
	.align		4
.L_516:
        /*002c*/ 	.byte	0x03, 0x1b
        /*002e*/ 	.short	0x00ff


	//----- nvinfo : EIATTR_NUM_BARRIERS
	.align		4
        /*0030*/ 	.byte	0x02, 0x4c
        /*0032*/ 	.byte	0x06
	.zero		1


	//----- nvinfo : EIATTR_ANNOTATIONS
	.align		4
        /*0034*/ 	.byte	0x04, 0x55
        /*0036*/ 	.short	(.L_518 - .L_517)


	//   ....[0]....
.L_517:
        /* <DEDUP_REMOVED lines=58> */


	//----- nvinfo : EIATTR_MERCURY_ISA_VERSION
	.align		4
.L_518:
        /*03c0*/ 	.byte	0x03, 0x5f
        /*03c2*/ 	.short	0x0000


	//----- nvinfo : EIATTR_INT_WARP_WIDE_INSTR_OFFSETS
	.align		4
        /*03c4*/ 	.byte	0x04, 0x31
        /*03c6*/ 	.short	(.L_520 - .L_519)


	//   ....[0]....
.L_519:
        /*03c8*/ 	.word	0x0000f510


	//   ....[1]....
        /*03cc*/ 	.word	0x0000f590


	//----- nvinfo : EIATTR_COOP_GROUP_MASK_REGIDS
	.align		4
.L_520:
        /*03d0*/ 	.byte	0x04, 0x29
        /*03d2*/ 	.short	(.L_522 - .L_521)


	//   ....[0]....
.L_521:
        /*03d4*/ 	.word	0xffffffff


	//   ....[1]....
        /*03d8*/ 	.word	0xffffffff


	//   ....[2]....
        /*03dc*/ 	.word	0xffffffff


	//   ....[3]....
        /*03e0*/ 	.word	0xffffffff


	//   ....[4]....
        /*03e4*/ 	.word	0xffffffff


	//   ....[5]....
        /*03e8*/ 	.word	0xffffffff


	//   ....[6]....
        /*03ec*/ 	.word	0xffffffff


	//   ....[7]....
        /*03f0*/ 	.word	0xffffffff


	//   ....[8]....
        /*03f4*/ 	.word	0xffffffff


	//   ....[9]....
        /*03f8*/ 	.word	0xffffffff


	//   ....[10]....
        /*03fc*/ 	.word	0xffffffff


	//   ....[11]....
        /*0400*/ 	.word	0xffffffff


	//   ....[12]....
        /*0404*/ 	.word	0xffffffff


	//   ....[13]....
        /*0408*/ 	.word	0xffffffff


	//   ....[14]....
        /*040c*/ 	.word	0xffffffff


	//   ....[15]....
        /*0410*/ 	.word	0xffffffff


	//   ....[16]....
        /*0414*/ 	.word	0xffffffff


	//   ....[17]....
        /*0418*/ 	.word	0xffffffff


	//   ....[18]....
        /*041c*/ 	.word	0xffffffff


	//   ....[19]....
        /*0420*/ 	.word	0xffffffff


	//   ....[20]....
        /*0424*/ 	.word	0xffffffff


	//   ....[21]....
        /*0428*/ 	.word	0xffffffff


	//   ....[22]....
        /*042c*/ 	.word	0xffffffff


	//   ....[23]....
        /*0430*/ 	.word	0xffffffff


	//   ....[24]....
        /*0434*/ 	.word	0xffffffff


	//   ....[25]....
        /*0438*/ 	.word	0xffffffff


	//   ....[26]....
        /*043c*/ 	.word	0xffffffff


	//   ....[27]....
        /*0440*/ 	.word	0xffffffff


	//   ....[28]....
        /*0444*/ 	.word	0xffffffff


	//   ....[29]....
        /*0448*/ 	.word	0xffffffff


	//   ....[30]....
        /*044c*/ 	.word	0xffffffff


	//   ....[31]....
        /*0450*/ 	.word	0xffffffff


	//   ....[32]....
        /*0454*/ 	.word	0xffffffff


	//   ....[33]....
        /*0458*/ 	.word	0xffffffff


	//   ....[34]....
        /*045c*/ 	.word	0xffffffff


	//   ....[35]....
        /*0460*/ 	.word	0xffffffff


	//   ....[36]....
        /*0464*/ 	.word	0xffffffff


	//   ....[37]....
        /*0468*/ 	.word	0xffffffff


	//   ....[38]....
        /*046c*/ 	.word	0xffffffff


	//   ....[39]....
        /*0470*/ 	.word	0xffffffff


	//   ....[40]....
        /*0474*/ 	.word	0xffffffff


	//   ....[41]....
        /*0478*/ 	.word	0xffffffff


	//   ....[42]....
        /*047c*/ 	.word	0xffffffff


	//   ....[43]....
        /*0480*/ 	.word	0xffffffff


	//----- nvinfo : EIATTR_COOP_GROUP_INSTR_OFFSETS
	.align		4
.L_522:
        /*0484*/ 	.byte	0x04, 0x28
        /*0486*/ 	.short	(.L_524 - .L_523)


	//   ....[0]....
.L_523:
        /*0488*/ 	.word	0x00000050


	//   ....[1]....
        /*048c*/ 	.word	0x00001610


	//   ....[2]....
        /*0490*/ 	.word	0x00001620


	//   ....[3]....
        /*0494*/ 	.word	0x00001650


	//   ....[4]....
        /*0498*/ 	.word	0x00001680


	//   ....[5]....
        /*049c*/ 	.word	0x00001810


	//   ....[6]....
        /*04a0*/ 	.word	0x00001820


	//   ....[7]....
        /*04a4*/ 	.word	0x00001840


	//   ....[8]....
        /*04a8*/ 	.word	0x00001870


	//   ....[9]....
        /*04ac*/ 	.word	0x000036a0


	//   ....[10]....
        /*04b0*/ 	.word	0x000036b0


	//   ....[11]....
        /*04b4*/ 	.word	0x00004200


	//   ....[12]....
        /*04b8*/ 	.word	0x000043d0


	//   ....[13]....
        /*04bc*/ 	.word	0x00004410


	//   ....[14]....
        /*04c0*/ 	.word	0x00004480


	//   ....[15]....
        /*04c4*/ 	.word	0x000076d0


	//   ....[16]....
        /*04c8*/ 	.word	0x000076f0


	//   ....[17]....
        /*04cc*/ 	.word	0x000084c0


	//   ....[18]....
        /*04d0*/ 	.word	0x00008500


	//   ....[19]....
        /*04d4*/ 	.word	0x00008520


	//   ....[20]....
        /*04d8*/ 	.word	0x00008540


	//   ....[21]....
        /*04dc*/ 	.word	0x0000c5a0


	//   ....[22]....
        /*04e0*/ 	.word	0x0000c620


	//   ....[23]....
        /*04e4*/ 	.word	0x0000c780


	//   ....[24]....
        /*04e8*/ 	.word	0x0000c7c0


	//   ....[25]....
        /*04ec*/ 	.word	0x0000ecc0


	//   ....[26]....
        /*04f0*/ 	.word	0x0000ed10


	//   ....[27]....
        /*04f4*/ 	.word	0x0000ed30


	//   ....[28]....
        /*04f8*/ 	.word	0x0000ed50


	//   ....[29]....
        /*04fc*/ 	.word	0x0000f6e0


	//   ....[30]....
        /*0500*/ 	.word	0x0000fb60


	//   ....[31]....
        /*0504*/ 	.word	0x0000fb80


	//   ....[32]....
        /*0508*/ 	.word	0x0000fba0


	//   ....[33]....
        /*050c*/ 	.word	0x0000fbc0


	//   ....[34]....
        /*0510*/ 	.word	0x0000fcc0


	//   ....[35]....
        /*0514*/ 	.word	0x0000fd20


	//   ....[36]....
        /*0518*/ 	.word	0x000105b0


	//   ....[37]....
        /*051c*/ 	.word	0x000105c0


	//   ....[38]....
        /*0520*/ 	.word	0x00010f50


	//   ....[39]....
        /*0524*/ 	.word	0x00011030


	//   ....[40]....
        /*0528*/ 	.word	0x00011090


	//   ....[41]....
        /*052c*/ 	.word	0x000110e0


	//   ....[42]....
        /*0530*/ 	.word	0x00011140


	//   ....[43]....
        /*0534*/ 	.word	0x00011190


	//----- nvinfo : EIATTR_EXIT_INSTR_OFFSETS
	.align		4
.L_524:
        /*0538*/ 	.byte	0x04, 0x1c
        /*053a*/ 	.short	(.L_526 - .L_525)


	//   ....[0]....
.L_525:
        /*053c*/ 	.word	0x000000a0


	//   ....[1]....
        /*0540*/ 	.word	0x00010ff0


	//----- nvinfo : EIATTR_MAX_THREADS
	.align		4
.L_526:
        /*0544*/ 	.byte	0x04, 0x05
        /*0546*/ 	.short	(.L_528 - .L_527)
.L_527:
        /*0548*/ 	.word	0x00000100
        /*054c*/ 	.word	0x00000001
        /*0550*/ 	.word	0x00000001


	//----- nvinfo : EIATTR_CRS_STACK_SIZE
	.align		4
.L_528:
        /*0554*/ 	.byte	0x04, 0x1e
        /*0556*/ 	.short	(.L_530 - .L_529)
.L_529:
        /*0558*/ 	.word	0x00000000
.L_530:


//--------------------- .nv.info._ZN7cutlass13device_kernelIN5flash19enable_sm80_to_sm89INS1_16FlashAttnFwdSm80INS1_25CollectiveMainloopFwdSm80ILi8ELi2ELb0EN4cute5tupleIJNS5_1CILi128EEENS7_ILi64EEENS7_ILi192EEEEEELi192ENS_10bfloat16_tEfNS_4arch4Sm80ELb1ELb0ELb1ELb1ELb0ELb0ELb1ELb1EEENS1_21CollectiveEpilogueFwdINS6_IJS8_SA_S9_EEENS6_IJNS7_ILi1EEESI_SI_EEESC_SE_Li256ELb1ELb1ELb1ELb0EEENS1_36VarlenDynamicPersistentTileSchedulerILi128ELi64ELi256ELi256ELb1ELb1ELb0ELb1ELb1ELb1EEEEEEEEEvNT_6ParamsE --------------------------
	.section	.nv.info._ZN7cutlass13device_kernelIN5flash19enable_sm80_to_sm89INS1_16FlashAttnFwdSm80INS1_25CollectiveMainloopFwdSm80ILi8ELi2ELb0EN4cute5tupleIJNS5_1CILi128EEENS7_ILi64EEENS7_ILi192EEEEEELi192ENS_10bfloat16_tEfNS_4arch4Sm80ELb1ELb0ELb1ELb1ELb0ELb0ELb1ELb1EEENS1_21CollectiveEpilogueFwdINS6_IJS8_SA_S9_EEENS6_IJNS7_ILi1EEESI_SI_EEESC_SE_Li256ELb1ELb1ELb1ELb0EEENS1_36VarlenDynamicPersistentTileSchedulerILi128ELi64ELi256ELi256ELb1ELb1ELb0ELb1ELb1ELb1EEEEEEEEEvNT_6ParamsE,"",@"SHT_CUDA_INFO"
	.sectionflags	@""
	.align	4


	//----- nvinfo : EIATTR_CUDA_API_VERSION
	.align		4
        /*0000*/ 	.byte	0x04, 0x37
        /*0002*/ 	.short	(.L_532 - .L_531)
.L_531:
        /*0004*/ 	.word	0x00000082


	//----- nvinfo : EIATTR_SW2861232_WAR
	.align		4
.L_532:
        /*0008*/ 	.byte	0x01, 0x35
	.zero		2


	//----- nvinfo : EIATTR_PARAM_CBANK
	.align		4
        /*000c*/ 	.byte	0x04, 0x0a
        /*000e*/ 	.short	(.L_534 - .L_533)
	.align		4
.L_533:
        /*0010*/ 	.word	index@(.nv.constant0._ZN7cutlass13device_kernelIN5flash19enable_sm80_to_sm89INS1_16FlashAttnFwdSm80INS1_25CollectiveMainloopFwdSm80ILi8ELi2ELb0EN4cute5tupleIJNS5_1CILi128EEENS7_ILi64EEENS7_ILi192EEEEEELi192ENS_10bfloat16_tEfNS_4arch4Sm80ELb1ELb0ELb1ELb1ELb0ELb0ELb1ELb1EEENS1_21CollectiveEpilogueFwdINS6_IJS8_SA_S9_EEENS6_IJNS7_ILi1EEESI_SI_EEESC_SE_Li256ELb1ELb1ELb1ELb0EEENS1_36VarlenDynamicPersistentTileSchedulerILi128ELi64ELi256ELi256ELb1ELb1ELb0ELb1ELb1ELb1EEEEEEEEEvNT_6ParamsE)
        /*0014*/ 	.short	0x0160
        /*0016*/ 	.short	0x0438


	//----- nvinfo : EIATTR_CBANK_PARAM_SIZE
	.align		4
.L_534:
        /*0018*/ 	.byte	0x03, 0x19
        /*001a*/ 	.short	0x0438


	//----- nvinfo : EIATTR_KPARAM_INFO
	.align		4
        /*001c*/ 	.byte	0x04, 0x17
        /*001e*/ 	.short	(.L_536 - .L_535)
.L_535:
        /*0020*/ 	.word	0x00000000
        /*0024*/ 	.short	0x0000
        /*0026*/ 	.short	0x0000
        /*0028*/ 	.byte	0x00, 0xf0, 0xe1, 0x10


	//----- nvinfo : EIATTR_MAXREG_COUNT
	.align		4
.L_536:
        /*002c*/ 	.byte	0x03, 0x1b
        /*002e*/ 	.short	0x00ff


	//----- nvinfo : EIATTR_NUM_BARRIERS
	.align		4
        /*0030*/ 	.byte	0x02, 0x4c
        /*0032*/ 	.byte	0x06
	.zero		1


	//----- nvinfo : EIATTR_MERCURY_ISA_VERSION
	.align		4
        /*0034*/ 	.byte	0x03, 0x5f
        /*0036*/ 	.short	0x0000


	//----- nvinfo : EIATTR_INT_WARP_WIDE_INSTR_OFFSETS
	.align		4
        /*0038*/ 	.byte	0x04, 0x31
        /*003a*/ 	.short	(.L_538 - .L_537)


	//   ....[0]....
.L_537:
        /*003c*/ 	.word	0x0000c1e0


	//   ....[1]....
        /*0040*/ 	.word	0x0000c280


	//----- nvinfo : EIATTR_COOP_GROUP_MASK_REGIDS
	.align		4
.L_538:
        /*0044*/ 	.byte	0x04, 0x29
        /*0046*/ 	.short	(.L_540 - .L_539)


	//   ....[0]....
.L_539:
        /*0048*/ 	.word	0xffffffff


	//   ....[1]....
        /*004c*/ 	.word	0xffffffff


	//   ....[2]....
        /*0050*/ 	.word	0xffffffff


	//   ....[3]....
        /*0054*/ 	.word	0xffffffff


	//   ....[4]....
        /*0058*/ 	.word	0xffffffff


	//   ....[5]....
        /*005c*/ 	.word	0xffffffff


	//   ....[6]....
        /*0060*/ 	.word	0xffffffff


	//   ....[7]....
        /*0064*/ 	.word	0xffffffff


	//   ....[8]....
        /*0068*/ 	.word	0xffffffff


	//   ....[9]....
        /*006c*/ 	.word	0xffffffff


	//   ....[10]....
        /*0070*/ 	.word	0xffffffff


	//   ....[11]....
        /*0074*/ 	.word	0xffffffff


	//   ....[12]....
        /*0078*/ 	.word	0xffffffff


	//   ....[13]....
        /*007c*/ 	.word	0xffffffff


	//   ....[14]....
        /*0080*/ 	.word	0xffffffff


	//   ....[15]....
        /*0084*/ 	.word	0xffffffff


	//   ....[16]....
        /*0088*/ 	.word	0xffffffff


	//   ....[17]....
        /*008c*/ 	.word	0xffffffff


	//   ....[18]....
        /*0090*/ 	.word	0xffffffff


	//   ....[19]....
        /*0094*/ 	.word	0xffffffff


	//   ....[20]....
        /*0098*/ 	.word	0xffffffff


	//   ....[21]....
        /*009c*/ 	.word	0xffffffff


	//   ....[22]....
        /*00a0*/ 	.word	0xffffffff


	//   ....[23]....
        /*00a4*/ 	.word	0xffffffff


	//   ....[24]....
        /*00a8*/ 	.word	0xffffffff


	//   ....[25]....
        /*00ac*/ 	.word	0xffffffff


	//   ....[26]....
        /*00b0*/ 	.word	0xffffffff


	//   ....[27]....
        /*00b4*/ 	.word	0xffffffff


	//   ....[28]....
        /*00b8*/ 	.word	0xffffffff


	//   ....[29]....
        /*00bc*/ 	.word	0xffffffff


	//   ....[30]....
        /*00c0*/ 	.word	0xffffffff


	//   ....[31]....
        /*00c4*/ 	.word	0xffffffff


	//   ....[32]....
        /*00c8*/ 	.word	0xffffffff


	//   ....[33]....
        /*00cc*/ 	.word	0xffffffff


	//   ....[34]....
        /*00d0*/ 	.word	0xffffffff


	//   ....[35]....
        /*00d4*/ 	.word	0xffffffff


	//   ....[36]....
        /*00d8*/ 	.word	0xffffffff


	//   ....[37]....
        /*00dc*/ 	.word	0xffffffff


	//   ....[38]....
        /*00e0*/ 	.word	0xffffffff


	//   ....[39]....
        /*00e4*/ 	.word	0xffffffff


	//   ....[40]....
        /*00e8*/ 	.word	0xffffffff


	//   ....[41]....
        /*00ec*/ 	.word	0xffffffff


	//   ....[42]....
        /*00f0*/ 	.word	0xffffffff


	//   ....[43]....
        /*00f4*/ 	.word	0xffffffff


	//   ....[44]....
        /*00f8*/ 	.word	0xffffffff


	//   ....[45]....
        /*00fc*/ 	.word	0xffffffff


	//   ....[46]....
        /*0100*/ 	.word	0xffffffff


	//   ....[47]....
        /*0104*/ 	.word	0xffffffff


	//   ....[48]....
        /*0108*/ 	.word	0xffffffff


	//   ....[49]....
        /*010c*/ 	.word	0xffffffff


	//   ....[50]....
        /*0110*/ 	.word	0xffffffff


	//   ....[51]....
        /*0114*/ 	.word	0xffffffff


	//   ....[52]....
        /*0118*/ 	.word	0xffffffff


	//   ....[53]....
        /*011c*/ 	.word	0xffffffff


	//   ....[54]....
        /*0120*/ 	.word	0xffffffff


	//   ....[55]....
        /*0124*/ 	.word	0xffffffff


	//   ....[56]....
        /*0128*/ 	.word	0xffffffff


	//   ....[57]....
        /*012c*/ 	.word	0xffffffff


	//   ....[58]....
        /*0130*/ 	.word	0xffffffff


	//   ....[59]....
        /*0134*/ 	.word	0xffffffff


	//   ....[60]....
        /*0138*/ 	.word	0xffffffff


	//   ....[61]....
        /*013c*/ 	.word	0xffffffff


	//   ....[62]....
        /*0140*/ 	.word	0xffffffff


	//   ....[63]....
        /*0144*/ 	.word	0xffffffff


	//   ....[64]....
        /*0148*/ 	.word	0xffffffff


	//   ....[65]....
        /*014c*/ 	.word	0xffffffff


	//   ....[66]....
        /*0150*/ 	.word	0xffffffff


	//   ....[67]....
        /*0154*/ 	.word	0xffffffff


	//   ....[68]....
        /*0158*/ 	.word	0xffffffff


	//   ....[69]....
        /*015c*/ 	.word	0xffffffff


	//   ....[70]....
        /*0160*/ 	.word	0xffffffff


	//   ....[71]....
        /*0164*/ 	.word	0xffffffff


	//   ....[72]....
        /*0168*/ 	.word	0xffffffff


	//   ....[73]....
        /*016c*/ 	.word	0xffffffff


	//   ....[74]....
        /*0170*/ 	.word	0xffffffff


	//   ....[75]....
        /*0174*/ 	.word	0xffffffff


	//   ....[76]....
        /*0178*/ 	.word	0xffffffff


	//   ....[77]....
        /*017c*/ 	.word	0xffffffff


	//   ....[78]....
        /*0180*/ 	.word	0xffffffff


	//   ....[79]....
        /*0184*/ 	.word	0xffffffff


	//   ....[80]....
        /*0188*/ 	.word	0xffffffff


	//   ....[81]....
        /*018c*/ 	.word	0xffffffff


	//   ....[82]....
        /*0190*/ 	.word	0xffffffff


	//   ....[83]....
        /*0194*/ 	.word	0xffffffff


	//   ....[84]....
        /*0198*/ 	.word	0xffffffff


	//   ....[85]....
        /*019c*/ 	.word	0xffffffff


	//   ....[86]....
        /*01a0*/ 	.word	0xffffffff


	//   ....[87]....
        /*01a4*/ 	.word	0xffffffff


	//   ....[88]....
        /*01a8*/ 	.word	0xffffffff


	//   ....[89]....
        /*01ac*/ 	.word	0xffffffff


	//   ....[90]....
        /*01b0*/ 	.word	0xffffffff


	//   ....[91]....
        /*01b4*/ 	.word	0xffffffff


	//   ....[92]....
        /*01b8*/ 	.word	0xffffffff


	//   ....[93]....
        /*01bc*/ 	.word	0xffffffff


	//   ....[94]....
        /*01c0*/ 	.word	0xffffffff


	//   ....[95]....
        /*01c4*/ 	.word	0xffffffff


	//   ....[96]....
        /*01c8*/ 	.word	0xffffffff


	//   ....[97]....
        /*01cc*/ 	.word	0xffffffff


	//   ....[98]....
        /*01d0*/ 	.word	0xffffffff


	//   ....[99]....
        /*01d4*/ 	.word	0xffffffff


	//   ....[100]....
        /*01d8*/ 	.word	0xffffffff


	//   ....[101]....
        /*01dc*/ 	.word	0xffffffff


	//   ....[102]....
        /*01e0*/ 	.word	0xffffffff


	//   ....[103]....
        /*01e4*/ 	.word	0xffffffff


	//   ....[104]....
        /*01e8*/ 	.word	0xffffffff


	//   ....[105]....
        /*01ec*/ 	.word	0xffffffff


	//   ....[106]....
        /*01f0*/ 	.word	0xffffffff


	//   ....[107]....
        /*01f4*/ 	.word	0xffffffff


	//   ....[108]....
        /*01f8*/ 	.word	0xffffffff


	//   ....[109]....
        /*01fc*/ 	.word	0xffffffff


	//   ....[110]....
        /*0200*/ 	.word	0xffffffff


	//   ....[111]....
        /*0204*/ 	.word	0xffffffff


	//   ....[112]....
        /*0208*/ 	.word	0xffffffff


	//   ....[113]....
        /*020c*/ 	.word	0xffffffff


	//   ....[114]....
        /*0210*/ 	.word	0xffffffff


	//   ....[115]....
        /*0214*/ 	.word	0xffffffff


	//   ....[116]....
        /*0218*/ 	.word	0xffffffff


	//   ....[117]....
        /*021c*/ 	.word	0xffffffff


	//   ....[118]....
        /*0220*/ 	.word	0xffffffff


	//   ....[119]....
        /*0224*/ 	.word	0xffffffff


	//   ....[120]....
        /*0228*/ 	.word	0xffffffff


	//   ....[121]....
        /*022c*/ 	.word	0xffffffff


	//   ....[122]....
        /*0230*/ 	.word	0xffffffff


	//   ....[123]....
        /*0234*/ 	.word	0xffffffff


	//   ....[124]....
        /*0238*/ 	.word	0xffffffff


	//   ....[125]....
        /*023c*/ 	.word	0xffffffff


	//   ....[126]....
        /*0240*/ 	.word	0xffffffff


	//   ....[127]....
        /*0244*/ 	.word	0xffffffff


	//   ....[128]....
        /*0248*/ 	.word	0xffffffff


	//   ....[129]....
        /*024c*/ 	.word	0xffffffff


	//   ....[130]....
        /*0250*/ 	.word	0xffffffff


	//   ....[131]....
        /*0254*/ 	.word	0xffffffff


	//   ....[132]....
        /*0258*/ 	.word	0xffffffff


	//   ....[133]....
        /*025c*/ 	.word	0xffffffff


	//   ....[134]....
        /*0260*/ 	.word	0xffffffff


	//   ....[135]....
        /*0264*/ 	.word	0xffffffff


	//   ....[136]....
        /*0268*/ 	.word	0xffffffff


	//   ....[137]....
        /*026c*/ 	.word	0xffffffff


	//   ....[138]....
        /*0270*/ 	.word	0xffffffff


	//   ....[139]....
        /*0274*/ 	.word	0xffffffff


	//   ....[140]....
        /*0278*/ 	.word	0xffffffff


	//   ....[141]....
        /*027c*/ 	.word	0xffffffff


	//   ....[142]....
        /*0280*/ 	.word	0xffffffff


	//   ....[143]....
        /*0284*/ 	.word	0xffffffff


	//   ....[144]....
        /*0288*/ 	.word	0xffffffff


	//   ....[145]....
        /*028c*/ 	.word	0xffffffff


	//   ....[146]....
        /*0290*/ 	.word	0xffffffff


	//----- nvinfo : EIATTR_COOP_GROUP_INSTR_OFFSETS
	.align		4
.L_540:
        /*0294*/ 	.byte	0x04, 0x28
        /*0296*/ 	.short	(.L_542 - .L_541)


	//   ....[0]....
.L_541:
        /*0298*/ 	.word	0x00000080


	//   ....[1]....
        /*029c*/ 	.word	0x00000210


	//   ....[2]....
        /*02a0*/ 	.word	0x00000240


	//   ....[3]....
        /*02a4*/ 	.word	0x00000270


	//   ....[4]....
        /*02a8*/ 	.word	0x000002a0


	//   ....[5]....
        /*02ac*/ 	.word	0x000002d0


	//   ....[6]....
        /*02b0*/ 	.word	0x00000300


	//   ....[7]....
        /*02b4*/ 	.word	0x00000460


	//   ....[8]....
        /*02b8*/ 	.word	0x000004a0


	//   ....[9]....
        /*02bc*/ 	.word	0x000004d0


	//   ....[10]....
        /*02c0*/ 	.word	0x00000500


	//   ....[11]....
        /*02c4*/ 	.word	0x00000530


	//   ....[12]....
        /*02c8*/ 	.word	0x00000560


	//   ....[13]....
        /*02cc*/ 	.word	0x000005f0


	//   ....[14]....
        /*02d0*/ 	.word	0x00000630


	//   ....[15]....
        /*02d4*/ 	.word	0x00000650


	//   ....[16]....
        /*02d8*/ 	.word	0x000006b0


	//   ....[17]....
        /*02dc*/ 	.word	0x000024d0


	//   ....[18]....
        /*02e0*/ 	.word	0x000024f0


	//   ....[19]....
        /*02e4*/ 	.word	0x00002620


	//   ....[20]....
        /*02e8*/ 	.word	0x00002630


	//   ....[21]....
        /*02ec*/ 	.word	0x00002760


	//   ....[22]....
        /*02f0*/ 	.word	0x00002780


	//   ....[23]....
        /*02f4*/ 	.word	0x000028b0


	//   ....[24]....
        /*02f8*/ 	.word	0x000028c0


	//   ....[25]....
        /*02fc*/ 	.word	0x00003e20


	//   ....[26]....
        /*0300*/ 	.word	0x00003e50


	//   ....[27]....
        /*0304*/ 	.word	0x00004780


	//   ....[28]....
        /*0308*/ 	.word	0x00004810


	//   ....[29]....
        /*030c*/ 	.word	0x00004830


	//   ....[30]....
        /*0310*/ 	.word	0x00004850


	//   ....[31]....
        /*0314*/ 	.word	0x000069b0


	//   ....[32]....
        /*0318*/ 	.word	0x000069f0


	//   ....[33]....
        /*031c*/ 	.word	0x00007160


	//   ....[34]....
        /*0320*/ 	.word	0x00007280


	//   ....[35]....
        /*0324*/ 	.word	0x000072c0


	//   ....[36]....
        /*0328*/ 	.word	0x000073a0


	//   ....[37]....
        /*032c*/ 	.word	0x00009fa0


	//   ....[38]....
        /*0330*/ 	.word	0x00009fd0


	//   ....[39]....
        /*0334*/ 	.word	0x00009ff0


	//   ....[40]....
        /*0338*/ 	.word	0x0000a010


	//   ....[41]....
        /*033c*/ 	.word	0x0000b9e0


	//   ....[42]....
        /*0340*/ 	.word	0x0000ba10


	//   ....[43]....
        /*0344*/ 	.word	0x0000ba20


	//   ....[44]....
        /*0348*/ 	.word	0x0000ba50


	//   ....[45]....
        /*034c*/ 	.word	0x0000cd60


	//   ....[46]....
        /*0350*/ 	.word	0x0000cd80


	//   ....[47]....
        /*0354*/ 	.word	0x0000cda0


	//   ....[48]....
        /*0358*/ 	.word	0x0000cdb0


	//   ....[49]....
        /*035c*/ 	.word	0x0000d110


	//   ....[50]....
        /*0360*/ 	.word	0x0000d130


	//   ....[51]....
        /*0364*/ 	.word	0x0000d250


	//   ....[52]....
        /*0368*/ 	.word	0x0000d260


	//   ....[53]....
        /*036c*/ 	.word	0x0000d390


	//   ....[54]....
        /*0370*/ 	.word	0x0000d3b0


	//   ....[55]....
        /*0374*/ 	.word	0x0000d4e0


	//   ....[56]....
        /*0378*/ 	.word	0x0000d4f0


	//   ....[57]....
        /*037c*/ 	.word	0x0000d820


	//   ....[58]....
        /*0380*/ 	.word	0x0000d840


	//   ....[59]....
        /*0384*/ 	.word	0x0000e180


	//   ....[60]....
        /*0388*/ 	.word	0x0000e190


	//   ....[61]....
        /*038c*/ 	.word	0x0000eeb0


	//   ....[62]....
        /*0390*/ 	.word	0x0000eed0


	//   ....[63]....
        /*0394*/ 	.word	0x0000f000


	//   ....[64]....
        /*0398*/ 	.word	0x0000f010


	//   ....[65]....
        /*039c*/ 	.word	0x0000f140


	//   ....[66]....
        /*03a0*/ 	.word	0x0000f160


	//   ....[67]....
        /*03a4*/ 	.word	0x0000f290


	//   ....[68]....
        /*03a8*/ 	.word	0x0000f2a0


	//   ....[69]....
        /*03ac*/ 	.word	0x0000f450


	//   ....[70]....
        /*03b0*/ 	.word	0x0000f470


	//   ....[71]....
        /*03b4*/ 	.word	0x0000f590


	//   ....[72]....
        /*03b8*/ 	.word	0x0000f5d0


	//   ....[73]....
        /*03bc*/ 	.word	0x0000f600


	//   ....[74]....
        /*03c0*/ 	.word	0x0000f630


	//   ....[75]....
        /*03c4*/ 	.word	0x0000f660


	//   ....[76]....
        /*03c8*/ 	.word	0x0000f690


	//   ....[77]....
        /*03cc*/ 	.word	0x0000f7e0


	//   ....[78]....
        /*03d0*/ 	.word	0x0000f820


	//   ....[79]....
        /*03d4*/ 	.word	0x0000f850


	//   ....[80]....
        /*03d8*/ 	.word	0x0000f880


	//   ....[81]....
        /*03dc*/ 	.word	0x0000f8b0


	//   ....[82]....
        /*03e0*/ 	.word	0x0000f8e0


	//   ....[83]....
        /*03e4*/ 	.word	0x0000f970


	//   ....[84]....
        /*03e8*/ 	.word	0x0000f9b0


	//   ....[85]....
        /*03ec*/ 	.word	0x0000f9c0


	//   ....[86]....
        /*03f0*/ 	.word	0x0000fa20


	//   ....[87]....
        /*03f4*/ 	.word	0x00010320


	//   ....[88]....
        /*03f8*/ 	.word	0x00010380


	//   ....[89]....
        /*03fc*/ 	.word	0x000103d0


	//   ....[90]....
        /*0400*/ 	.word	0x00010420


	//   ....[91]....
        /*0404*/ 	.word	0x00010470


	//   ....[92]....
        /*0408*/ 	.word	0x000104e0


	//   ....[93]....
        /*040c*/ 	.word	0x00010520


	//   ....[94]....
        /*0410*/ 	.word	0x00010580


	//   ....[95]....
        /*0414*/ 	.word	0x000105f0


	//   ....[96]....
        /*0418*/ 	.word	0x00010660


	//   ....[97]....
        /*041c*/ 	.word	0x000106d0


	//   ....[98]....
        /*0420*/ 	.word	0x00010740


	//   ....[99]....
        /*0424*/ 	.word	0x000107b0


	//   ....[100]....
        /*0428*/ 	.word	0x00010810


	//   ....[101]....
        /*042c*/ 	.word	0x00010870


	//   ....[102]....
        /*0430*/ 	.word	0x000108e0


	//   ....[103]....
        /*0434*/ 	.word	0x00010940


	//   ....[104]....
        /*0438*/ 	.word	0x000109a0


	//   ....[105]....
        /*043c*/ 	.word	0x00010a00


	//   ....[106]....
        /*0440*/ 	.word	0x00010a60


	//   ....[107]....
        /*0444*/ 	.word	0x00010ab0


	//   ....[108]....
        /*0448*/ 	.word	0x00010b00


	//   ....[109]....
        /*044c*/ 	.word	0x00010b70


	//   ....[110]....
        /*0450*/ 	.word	0x00010be0


	//   ....[111]....
        /*0454*/ 	.word	0x00010c50


	//   ....[112]....
        /*0458*/ 	.word	0x00010cb0


	//   ....[113]....
        /*045c*/ 	.word	0x00010d10


	//   ....[114]....
        /*0460*/ 	.word	0x00010d80


	//   ....[115]....
        /*0464*/ 	.word	0x00010de0


	//   ....[116]....
        /*0468*/ 	.word	0x00010e40


	//   ....[117]....
        /*046c*/ 	.word	0x00010eb0


	//   ....[118]....
        /*0470*/ 	.word	0x00010f20


	//   ....[119]....
        /*0474*/ 	.word	0x00010f90


	//   ....[120]....
        /*0478*/ 	.word	0x00010ff0


	//   ....[121]....
        /*047c*/ 	.word	0x00011060


	//   ....[122]....
        /*0480*/ 	.word	0x000110d0


	//   ....[123]....
        /*0484*/ 	.word	0x00011140


	//   ....[124]....
        /*0488*/ 	.word	0x000111a0


	//   ....[125]....
        /*048c*/ 	.word	0x00011210


	//   ....[126]....
        /*0490*/ 	.word	0x00011280


	//   ....[127]....
        /*0494*/ 	.word	0x000112f0


	//   ....[128]....
        /*0498*/ 	.word	0x00011350


	//   ....[129]....
        /*049c*/ 	.word	0x000113c0


	//   ....[130]....
        /*04a0*/ 	.word	0x00011430


	//   ....[131]....
        /*04a4*/ 	.word	0x00011480


	//   ....[132]....
        /*04a8*/ 	.word	0x000114d0


	//   ....[133]....
        /*04ac*/ 	.word	0x00011520


	//   ....[134]....
        /*04b0*/ 	.word	0x00011570


	//   ....[135]....
        /*04b4*/ 	.word	0x000115c0


	//   ....[136]....
        /*04b8*/ 	.word	0x00011630


	//   ....[137]....
        /*04bc*/ 	.word	0x00011690


	//   ....[138]....
        /*04c0*/ 	.word	0x000116f0


	//   ....[139]....
        /*04c4*/ 	.word	0x00011740


	//   ....[140]....
        /*04c8*/ 	.word	0x00011790


	//   ....[141]....
        /*04cc*/ 	.word	0x000117e0


	//   ....[142]....
        /*04d0*/ 	.word	0x00011850


	//   ....[143]....
        /*04d4*/ 	.word	0x000118a0


	//   ....[144]....
        /*04d8*/ 	.word	0x00011900


	//   ....[145]....
        /*04dc*/ 	.word	0x00011960


	//   ....[146]....
        /*04e0*/ 	.word	0x000119c0


	//----- nvinfo : EIATTR_EXIT_INSTR_OFFSETS
	.align		4
.L_542:
        /*04e4*/ 	.byte	0x04, 0x1c
        /*04e6*/ 	.short	(.L_544 - .L_543)


	//   ....[0]....
.L_543:
        /*04e8*/ 	.word	0x00000f40


	//   ....[1]....
        /*04ec*/ 	.word	0x000102e0


	//----- nvinfo : EIATTR_MAX_THREADS
	.align		4
.L_544:
        /*04f0*/ 	.byte	0x04, 0x05
        /*04f2*/ 	.short	(.L_546 - .L_545)
.L_545:
        /*04f4*/ 	.word	0x00000100
        /*04f8*/ 	.word	0x00000001
        /*04fc*/ 	.word	0x00000001


	//----- nvinfo : EIATTR_CRS_STACK_SIZE
	.align		4
.L_546:
        /*0500*/ 	.byte	0x04, 0x1e
        /*0502*/ 	.short	(.L_548 - .L_547)
.L_547:
        /*0504*/ 	.word	0x00000000
.L_548:


//--------------------- .nv.info._ZN7cutlass13device_kernelIN5flash19enable_sm80_to_sm89INS1_16FlashAttnFwdSm80INS1_25CollectiveMainloopFwdSm80ILi8ELi2ELb0EN4cute5tupleIJNS5_1CILi128EEENS7_ILi64EEENS7_ILi192EEEEEELi192ENS_10bfloat16_tEfNS_4arch4Sm80ELb1ELb0ELb1ELb1ELb0ELb1ELb1ELb1EEENS1_21CollectiveEpilogueFwdINS6_IJS8_SA_S9_EEENS6_IJNS7_ILi1EEESI_SI_EEESC_SE_Li256ELb1ELb1ELb1ELb0EEENS1_36VarlenDynamicPersistentTileSchedulerILi128ELi64ELi256ELi256ELb1ELb1ELb0ELb1ELb1ELb1EEEEEEEEEvNT_6ParamsE --------------------------
	.section	.nv.info._ZN7cutlass13device_kernelIN5flash19enable_sm80_to_sm89INS1_16FlashAttnFwdSm80INS1_25CollectiveMainloopFwdSm80ILi8ELi2ELb0EN4cute5tupleIJNS5_1CILi128EEENS7_ILi64EEENS7_ILi192EEEEEELi192ENS_10bfloat16_tEfNS_4arch4Sm80ELb1ELb0ELb1ELb1ELb0ELb1ELb1ELb1EEENS1_21CollectiveEpilogueFwdINS6_IJS8_SA_S9_EEENS6_IJNS7_ILi1EEESI_SI_EEESC_SE_Li256ELb1ELb1ELb1ELb0EEENS1_36VarlenDynamicPersistentTileSchedulerILi128ELi64ELi256ELi256ELb1ELb1ELb0ELb1ELb1ELb1EEEEEEEEEvNT_6ParamsE,"",@"SHT_CUDA_INFO"
	.sectionflags	@""
	.align	4


	//----- nvinfo : EIATTR_CUDA_API_VERSION
	.align		4
        /*0000*/ 	.byte	0x04, 0x37
        /*0002*/ 	.short	(.L_550 - .L_549)
.L_549:
        /*0004*/ 	.word	0x00000082


	//----- nvinfo : EIATTR_SW2861232_WAR
	.align		4
.L_550:
        /*0008*/ 	.byte	0x01, 0x35
	.zero		2


	//----- nvinfo : EIATTR_PARAM_CBANK
	.align		4
        /*000c*/ 	.byte	0x04, 0x0a
        /*000e*/ 	.short	(.L_552 - .L_551)
	.align		4
.L_551:
        /*0010*/ 	.word	index@(.nv.constant0._ZN7cutlass13device_kernelIN5flash19enable_sm80_to_sm89INS1_16FlashAttnFwdSm80INS1_25CollectiveMainloopFwdSm80ILi8ELi2ELb0EN4cute5tupleIJNS5_1CILi128EEENS7_ILi64EEENS7_ILi192EEEEEELi192ENS_10bfloat16_tEfNS_4arch4Sm80ELb1ELb0ELb1ELb1ELb0ELb1ELb1ELb1EEENS1_21CollectiveEpilogueFwdINS6_IJS8_SA_S9_EEENS6_IJNS7_ILi1EEESI_SI_EEESC_SE_Li256ELb1ELb1ELb1ELb0EEENS1_36VarlenDynamicPersistentTileSchedulerILi128ELi64ELi256ELi256ELb1ELb1ELb0ELb1ELb1ELb1EEEEEEEEEvNT_6ParamsE)
        /*0014*/ 	.short	0x0160
        /*0016*/ 	.short	0x0438


	//----- nvinfo : EIATTR_CBANK_PARAM_SIZE
	.align		4
.L_552:
        /*0018*/ 	.byte	0x03, 0x19
        /*001a*/ 	.short	0x0438


	//----- nvinfo : EIATTR_KPARAM_INFO
	.align		4
        /*001c*/ 	.byte	0x04, 0x17
        /*001e*/ 	.short	(.L_554 - .L_553)
.L_553:
        /*0020*/ 	.word	0x00000000
        /*0024*/ 	.short	0x0000
        /*0026*/ 	.short	0x0000
        /*0028*/ 	.byte	0x00, 0xf0, 0xe1, 0x10


	//----- nvinfo : EIATTR_MAXREG_COUNT
	.align		4
.L_554:
        /*002c*/ 	.byte	0x03, 0x1b
        /*002e*/ 	.short	0x00ff


	//----- nvinfo : EIATTR_NUM_BARRIERS
	.align		4
        /*0030*/ 	.byte	0x02, 0x4c
        /*0032*/ 	.byte	0x06
	.zero		1


	//----- nvinfo : EIATTR_MERCURY_ISA_VERSION
	.align		4
        /*0034*/ 	.byte	0x03, 0x5f
        /*0036*/ 	.short	0x0000


	//----- nvinfo : EIATTR_INT_WARP_WIDE_INSTR_OFFSETS
	.align		4
        /*0038*/ 	.byte	0x04, 0x31
        /*003a*/ 	.short	(.L_556 - .L_555)


	//   ....[0]....
.L_555:
        /*003c*/ 	.word	0x00018c40


	//   ....[1]....
        /*0040*/ 	.word	0x00018ce0


	//----- nvinfo : EIATTR_COOP_GROUP_MASK_REGIDS
	.align		4
.L_556:
        /*0044*/ 	.byte	0x04, 0x29
        /*0046*/ 	.short	(.L_558 - .L_557)


	//   ....[0]....
.L_557:
        /*0048*/ 	.word	0xffffffff


	//   ....[1]....
        /*004c*/ 	.word	0xffffffff


	//   ....[2]....
        /*0050*/ 	.word	0xffffffff


	//   ....[3]....
        /*0054*/ 	.word	0xffffffff


	//   ....[4]....
        /*0058*/ 	.word	0xffffffff


	//   ....[5]....
        /*005c*/ 	.word	0xffffffff


	//   ....[6]....
        /*0060*/ 	.word	0xffffffff


	//   ....[7]....
        /*0064*/ 	.word	0xffffffff


	//   ....[8]....
        /*0068*/ 	.word	0xffffffff


	//   ....[9]....
        /*006c*/ 	.word	0xffffffff


	//   ....[10]....
        /*0070*/ 	.word	0xffffffff


	//   ....[11]....
        /*0074*/ 	.word	0xffffffff


	//   ....[12]....
        /*0078*/ 	.word	0xffffffff


	//   ....[13]....
        /*007c*/ 	.word	0xffffffff


	//   ....[14]....
        /*0080*/ 	.word	0xffffffff


	//   ....[15]....
        /*0084*/ 	.word	0xffffffff


	//   ....[16]....
        /*0088*/ 	.word	0xffffffff


	//   ....[17]....
        /*008c*/ 	.word	0xffffffff


	//   ....[18]....
        /*0090*/ 	.word	0xffffffff


	//   ....[19]....
        /*0094*/ 	.word	0xffffffff


	//   ....[20]....
        /*0098*/ 	.word	0xffffffff


	//   ....[21]....
        /*009c*/ 	.word	0xffffffff


	//   ....[22]....
        /*00a0*/ 	.word	0xffffffff


	//   ....[23]....
        /*00a4*/ 	.word	0xffffffff


	//   ....[24]....
        /*00a8*/ 	.word	0xffffffff


	//   ....[25]....
        /*00ac*/ 	.word	0xffffffff


	//   ....[26]....
        /*00b0*/ 	.word	0xffffffff


	//   ....[27]....
        /*00b4*/ 	.word	0xffffffff


	//   ....[28]....
        /*00b8*/ 	.word	0xffffffff


	//   ....[29]....
        /*00bc*/ 	.word	0xffffffff


	//   ....[30]....
        /*00c0*/ 	.word	0xffffffff


	//   ....[31]....
        /*00c4*/ 	.word	0xffffffff


	//   ....[32]....
        /*00c8*/ 	.word	0xffffffff


	//   ....[33]....
        /*00cc*/ 	.word	0xffffffff


	//   ....[34]....
        /*00d0*/ 	.word	0xffffffff


	//   ....[35]....
        /*00d4*/ 	.word	0xffffffff


	//   ....[36]....
        /*00d8*/ 	.word	0xffffffff


	//   ....[37]....
        /*00dc*/ 	.word	0xffffffff


	//   ....[38]....
        /*00e0*/ 	.word	0xffffffff


	//   ....[39]....
        /*00e4*/ 	.word	0xffffffff


	//   ....[40]....
        /*00e8*/ 	.word	0xffffffff


	//   ....[41]....
        /*00ec*/ 	.word	0xffffffff


	//   ....[42]....
        /*00f0*/ 	.word	0xffffffff


	//   ....[43]....
        /*00f4*/ 	.word	0xffffffff


	//   ....[44]....
        /*00f8*/ 	.word	0xffffffff


	//   ....[45]....
        /*00fc*/ 	.word	0xffffffff


	//   ....[46]....
        /*0100*/ 	.word	0xffffffff


	//   ....[47]....
        /*0104*/ 	.word	0xffffffff


	//   ....[48]....
        /*0108*/ 	.word	0xffffffff


	//   ....[49]....
        /*010c*/ 	.word	0xffffffff


	//   ....[50]....
        /*0110*/ 	.word	0xffffffff


	//   ....[51]....
        /*0114*/ 	.word	0xffffffff


	//   ....[52]....
        /*0118*/ 	.word	0xffffffff


	//   ....[53]....
        /*011c*/ 	.word	0xffffffff


	//   ....[54]....
        /*0120*/ 	.word	0xffffffff


	//   ....[55]....
        /*0124*/ 	.word	0xffffffff


	//   ....[56]....
        /*0128*/ 	.word	0xffffffff


	//   ....[57]....
        /*012c*/ 	.word	0xffffffff


	//   ....[58]....
        /*0130*/ 	.word	0xffffffff


	//   ....[59]....
        /*0134*/ 	.word	0xffffffff


	//   ....[60]....
        /*0138*/ 	.word	0xffffffff


	//   ....[61]....
        /*013c*/ 	.word	0xffffffff


	//   ....[62]....
        /*0140*/ 	.word	0xffffffff


	//   ....[63]....
        /*0144*/ 	.word	0xffffffff


	//   ....[64]....
        /*0148*/ 	.word	0xffffffff


	//   ....[65]....
        /*014c*/ 	.word	0xffffffff


	//   ....[66]....
        /*0150*/ 	.word	0xffffffff


	//   ....[67]....
        /*0154*/ 	.word	0xffffffff


	//   ....[68]....
        /*0158*/ 	.word	0xffffffff


	//   ....[69]....
        /*015c*/ 	.word	0xffffffff


	//   ....[70]....
        /*0160*/ 	.word	0xffffffff


	//   ....[71]....
        /*0164*/ 	.word	0xffffffff


	//   ....[72]....
        /*0168*/ 	.word	0xffffffff


	//   ....[73]....
        /*016c*/ 	.word	0xffffffff


	//   ....[74]....
        /*0170*/ 	.word	0xffffffff


	//   ....[75]....
        /*0174*/ 	.word	0xffffffff


	//   ....[76]....
        /*0178*/ 	.word	0xffffffff


	//   ....[77]....
        /*017c*/ 	.word	0xffffffff


	//   ....[78]....
        /*0180*/ 	.word	0xffffffff


	//   ....[79]....
        /*0184*/ 	.word	0xffffffff


	//   ....[80]....
        /*0188*/ 	.word	0xffffffff


	//   ....[81]....
        /*018c*/ 	.word	0xffffffff


	//   ....[82]....
        /*0190*/ 	.word	0xffffffff


	//   ....[83]....
        /*0194*/ 	.word	0xffffffff


	//   ....[84]....
        /*0198*/ 	.word	0xffffffff


	//   ....[85]....
        /*019c*/ 	.word	0xffffffff


	//   ....[86]....
        /*01a0*/ 	.word	0xffffffff


	//   ....[87]....
        /*01a4*/ 	.word	0xffffffff


	//   ....[88]....
        /*01a8*/ 	.word	0xffffffff


	//   ....[89]....
        /*01ac*/ 	.word	0xffffffff


	//   ....[90]....
        /*01b0*/ 	.word	0xffffffff


	//   ....[91]....
        /*01b4*/ 	.word	0xffffffff


	//   ....[92]....
        /*01b8*/ 	.word	0xffffffff


	//   ....[93]....
        /*01bc*/ 	.word	0xffffffff


	//   ....[94]....
        /*01c0*/ 	.word	0xffffffff


	//   ....[95]....
        /*01c4*/ 	.word	0xffffffff


	//   ....[96]....
        /*01c8*/ 	.word	0xffffffff


	//   ....[97]....
        /*01cc*/ 	.word	0xffffffff


	//   ....[98]....
        /*01d0*/ 	.word	0xffffffff


	//   ....[99]....
        /*01d4*/ 	.word	0xffffffff


	//   ....[100]....
        /*01d8*/ 	.word	0xffffffff


	//   ....[101]....
        /*01dc*/ 	.word	0xffffffff


	//   ....[102]....
        /*01e0*/ 	.word	0xffffffff


	//   ....[103]....
        /*01e4*/ 	.word	0xffffffff


	//   ....[104]....
        /*01e8*/ 	.word	0xffffffff


	//   ....[105]....
        /*01ec*/ 	.word	0xffffffff


	//   ....[106]....
        /*01f0*/ 	.word	0xffffffff


	//   ....[107]....
        /*01f4*/ 	.word	0xffffffff


	//   ....[108]....
        /*01f8*/ 	.word	0xffffffff


	//   ....[109]....
        /*01fc*/ 	.word	0xffffffff


	//   ....[110]....
        /*0200*/ 	.word	0xffffffff


	//   ....[111]....
        /*0204*/ 	.word	0xffffffff


	//   ....[112]....
        /*0208*/ 	.word	0xffffffff


	//   ....[113]....
        /*020c*/ 	.word	0xffffffff


	//   ....[114]....
        /*0210*/ 	.word	0xffffffff


	//   ....[115]....
        /*0214*/ 	.word	0xffffffff


	//   ....[116]....
        /*0218*/ 	.word	0xffffffff


	//   ....[117]....
        /*021c*/ 	.word	0xffffffff


	//   ....[118]....
        /*0220*/ 	.word	0xffffffff


	//   ....[119]....
        /*0224*/ 	.word	0xffffffff


	//   ....[120]....
        /*0228*/ 	.word	0xffffffff


	//   ....[121]....
        /*022c*/ 	.word	0xffffffff


	//   ....[122]....
        /*0230*/ 	.word	0xffffffff


	//   ....[123]....
        /*0234*/ 	.word	0xffffffff


	//   ....[124]....
        /*0238*/ 	.word	0xffffffff


	//   ....[125]....
        /*023c*/ 	.word	0xffffffff


	//   ....[126]....
        /*0240*/ 	.word	0xffffffff


	//   ....[127]....
        /*0244*/ 	.word	0xffffffff


	//   ....[128]....
        /*0248*/ 	.word	0xffffffff


	//   ....[129]....
        /*024c*/ 	.word	0xffffffff


	//   ....[130]....
        /*0250*/ 	.word	0xffffffff


	//   ....[131]....
        /*0254*/ 	.word	0xffffffff


	//   ....[132]....
        /*0258*/ 	.word	0xffffffff


	//   ....[133]....
        /*025c*/ 	.word	0xffffffff


	//   ....[134]....
        /*0260*/ 	.word	0xffffffff


	//   ....[135]....
        /*0264*/ 	.word	0xffffffff


	//   ....[136]....
        /*0268*/ 	.word	0xffffffff


	//   ....[137]....
        /*026c*/ 	.word	0xffffffff


	//   ....[138]....
        /*0270*/ 	.word	0xffffffff


	//   ....[139]....
        /*0274*/ 	.word	0xffffffff


	//   ....[140]....
        /*0278*/ 	.word	0xffffffff


	//   ....[141]....
        /*027c*/ 	.word	0xffffffff


	//   ....[142]....
        /*0280*/ 	.word	0xffffffff


	//   ....[143]....
        /*0284*/ 	.word	0xffffffff


	//   ....[144]....
        /*0288*/ 	.word	0xffffffff


	//   ....[145]....
        /*028c*/ 	.word	0xffffffff


	//   ....[146]....
        /*0290*/ 	.word	0xffffffff


	//   ....[147]....
        /*0294*/ 	.word	0xffffffff


	//   ....[148]....
        /*0298*/ 	.word	0xffffffff


	//   ....[149]....
        /*029c*/ 	.word	0xffffffff


	//   ....[150]....
        /*02a0*/ 	.word	0xffffffff


	//   ....[151]....
        /*02a4*/ 	.word	0xffffffff


	//   ....[152]....
        /*02a8*/ 	.word	0xffffffff


	//   ....[153]....
        /*02ac*/ 	.word	0xffffffff


	//   ....[154]....
        /*02b0*/ 	.word	0xffffffff


	//   ....[155]....
        /*02b4*/ 	.word	0xffffffff


	//   ....[156]....
        /*02b8*/ 	.word	0xffffffff


	//   ....[157]....
        /*02bc*/ 	.word	0xffffffff


	//   ....[158]....
        /*02c0*/ 	.word	0xffffffff


	//   ....[159]....
        /*02c4*/ 	.word	0xffffffff


	//   ....[160]....
        /*02c8*/ 	.word	0xffffffff


	//   ....[161]....
        /*02cc*/ 	.word	0xffffffff


	//   ....[162]....
        /*02d0*/ 	.word	0xffffffff


	//----- nvinfo : EIATTR_COOP_GROUP_INSTR_OFFSETS
	.align		4
.L_558:
        /*02d4*/ 	.byte	0x04, 0x28
        /*02d6*/ 	.short	(.L_560 - .L_559)


	//   ....[0]....
.L_559:
        /*02d8*/ 	.word	0x00000080


	//   ....[1]....
        /*02dc*/ 	.word	0x00000210


	//   ....[2]....
        /*02e0*/ 	.word	0x00000240


	//   ....[3]....
        /*02e4*/ 	.word	0x00000270


	//   ....[4]....
        /*02e8*/ 	.word	0x000002a0


	//   ....[5]....
        /*02ec*/ 	.word	0x000002d0


	//   ....[6]....
        /*02f0*/ 	.word	0x00000300


	//   ....[7]....
        /*02f4*/ 	.word	0x00000460


	//   ....[8]....
        /*02f8*/ 	.word	0x000004a0


	//   ....[9]....
        /*02fc*/ 	.word	0x000004d0


	//   ....[10]....
        /*0300*/ 	.word	0x00000500


	//   ....[11]....
        /*0304*/ 	.word	0x00000530


	//   ....[12]....
        /*0308*/ 	.word	0x00000560


	//   ....[13]....
        /*030c*/ 	.word	0x000005f0


	//   ....[14]....
        /*0310*/ 	.word	0x00000630


	//   ....[15]....
        /*0314*/ 	.word	0x00000650


	//   ....[16]....
        /*0318*/ 	.word	0x000006b0


	//   ....[17]....
        /*031c*/ 	.word	0x00007ba0


	//   ....[18]....
        /*0320*/ 	.word	0x00007bc0


	//   ....[19]....
        /*0324*/ 	.word	0x00007d10


	//   ....[20]....
        /*0328*/ 	.word	0x00007d20


	//   ....[21]....
        /*032c*/ 	.word	0x00007e50


	//   ....[22]....
        /*0330*/ 	.word	0x00007e70


	//   ....[23]....
        /*0334*/ 	.word	0x00007fa0


	//   ....[24]....
        /*0338*/ 	.word	0x00007fb0


	//   ....[25]....
        /*033c*/ 	.word	0x00008960


	//   ....[26]....
        /*0340*/ 	.word	0x00008a10


	//   ....[27]....
        /*0344*/ 	.word	0x00008a50


	//   ....[28]....
        /*0348*/ 	.word	0x00008a90


	//   ....[29]....
        /*034c*/ 	.word	0x00008f20


	//   ....[30]....
        /*0350*/ 	.word	0x000091e0


	//   ....[31]....
        /*0354*/ 	.word	0x00009220


	//   ....[32]....
        /*0358*/ 	.word	0x00009260


	//   ....[33]....
        /*035c*/ 	.word	0x0000c2a0


	//   ....[34]....
        /*0360*/ 	.word	0x0000c2e0


	//   ....[35]....
        /*0364*/ 	.word	0x0000c320


	//   ....[36]....
        /*0368*/ 	.word	0x0000c340


	//   ....[37]....
        /*036c*/ 	.word	0x0000c5a0


	//   ....[38]....
        /*0370*/ 	.word	0x0000c860


	//   ....[39]....
        /*0374*/ 	.word	0x0000c8a0


	//   ....[40]....
        /*0378*/ 	.word	0x0000c8e0


	//   ....[41]....
        /*037c*/ 	.word	0x00010810


	//   ....[42]....
        /*0380*/ 	.word	0x00010850


	//   ....[43]....
        /*0384*/ 	.word	0x000110f0


	//   ....[44]....
        /*0388*/ 	.word	0x000111e0


	//   ....[45]....
        /*038c*/ 	.word	0x00011220


	//   ....[46]....
        /*0390*/ 	.word	0x00011280


	//   ....[47]....
        /*0394*/ 	.word	0x000133e0


	//   ....[48]....
        /*0398*/ 	.word	0x00013410


	//   ....[49]....
        /*039c*/ 	.word	0x00013be0


	//   ....[50]....
        /*03a0*/ 	.word	0x00013ca0


	//   ....[51]....
        /*03a4*/ 	.word	0x00013cd0


	//   ....[52]....
        /*03a8*/ 	.word	0x00013d60


	//   ....[53]....
        /*03ac*/ 	.word	0x000169d0


	//   ....[54]....
        /*03b0*/ 	.word	0x00016a00


	//   ....[55]....
        /*03b4*/ 	.word	0x00016a20


	//   ....[56]....
        /*03b8*/ 	.word	0x00016a40


	//   ....[57]....
        /*03bc*/ 	.word	0x00018440


	//   ....[58]....
        /*03c0*/ 	.word	0x00018470


	//   ....[59]....
        /*03c4*/ 	.word	0x00018480


	//   ....[60]....
        /*03c8*/ 	.word	0x000184b0


	//   ....[61]....
        /*03cc*/ 	.word	0x000199c0


	//   ....[62]....
        /*03d0*/ 	.word	0x000199e0


	//   ....[63]....
        /*03d4*/ 	.word	0x00019a10


	//   ....[64]....
        /*03d8*/ 	.word	0x00019a30


	//   ....[65]....
        /*03dc*/ 	.word	0x00019dc0


	//   ....[66]....
        /*03e0*/ 	.word	0x00019de0


	//   ....[67]....
        /*03e4*/ 	.word	0x00019f30


	//   ....[68]....
        /*03e8*/ 	.word	0x00019f40


	//   ....[69]....
        /*03ec*/ 	.word	0x0001a070


	//   ....[70]....
        /*03f0*/ 	.word	0x0001a090


	//   ....[71]....
        /*03f4*/ 	.word	0x0001a1c0


	//   ....[72]....
        /*03f8*/ 	.word	0x0001a1d0


	//   ....[73]....
        /*03fc*/ 	.word	0x0001a4f0


	//   ....[74]....
        /*0400*/ 	.word	0x0001a510


	//   ....[75]....
        /*0404*/ 	.word	0x0001ae40


	//   ....[76]....
        /*0408*/ 	.word	0x0001ae50


	//   ....[77]....
        /*040c*/ 	.word	0x0001bbc0


	//   ....[78]....
        /*0410*/ 	.word	0x0001bbe0


	//   ....[79]....
        /*0414*/ 	.word	0x0001bd40


	//   ....[80]....
        /*0418*/ 	.word	0x0001bd50


	//   ....[81]....
        /*041c*/ 	.word	0x0001be80


	//   ....[82]....
        /*0420*/ 	.word	0x0001bea0


	//   ....[83]....
        /*0424*/ 	.word	0x0001bfd0


	//   ....[84]....
        /*0428*/ 	.word	0x0001bfe0


	//   ....[85]....
        /*042c*/ 	.word	0x0001c190


	//   ....[86]....
        /*0430*/ 	.word	0x0001c1b0


	//   ....[87]....
        /*0434*/ 	.word	0x0001c2d0


	//   ....[88]....
        /*0438*/ 	.word	0x0001c310


	//   ....[89]....
        /*043c*/ 	.word	0x0001c340


	//   ....[90]....
        /*0440*/ 	.word	0x0001c370


	//   ....[91]....
        /*0444*/ 	.word	0x0001c3a0


	//   ....[92]....
        /*0448*/ 	.word	0x0001c3d0


	//   ....[93]....
        /*044c*/ 	.word	0x0001c520


	//   ....[94]....
        /*0450*/ 	.word	0x0001c560


	//   ....[95]....
        /*0454*/ 	.word	0x0001c590


	//   ....[96]....
        /*0458*/ 	.word	0x0001c5c0


	//   ....[97]....
        /*045c*/ 	.word	0x0001c5f0


	//   ....[98]....
        /*0460*/ 	.word	0x0001c620


	//   ....[99]....
        /*0464*/ 	.word	0x0001c6b0


	//   ....[100]....
        /*0468*/ 	.word	0x0001c6f0


	//   ....[101]....
        /*046c*/ 	.word	0x0001c700


	//   ....[102]....
        /*0470*/ 	.word	0x0001c760


	//   ....[103]....
        /*0474*/ 	.word	0x0001d050


	//   ....[104]....
        /*0478*/ 	.word	0x0001d090


	//   ....[105]....
        /*047c*/ 	.word	0x0001d0e0


	//   ....[106]....
        /*0480*/ 	.word	0x0001d130


	//   ....[107]....
        /*0484*/ 	.word	0x0001d180


	//   ....[108]....
        /*0488*/ 	.word	0x0001d1f0


	//   ....[109]....
        /*048c*/ 	.word	0x0001d230


	//   ....[110]....
        /*0490*/ 	.word	0x0001d290


	//   ....[111]....
        /*0494*/ 	.word	0x0001d300


	//   ....[112]....
        /*0498*/ 	.word	0x0001d360


	//   ....[113]....
        /*049c*/ 	.word	0x0001d3d0


	//   ....[114]....
        /*04a0*/ 	.word	0x0001d440


	//   ....[115]....
        /*04a4*/ 	.word	0x0001d4a0


	//   ....[116]....
        /*04a8*/ 	.word	0x0001d500


	//   ....[117]....
        /*04ac*/ 	.word	0x0001d560


	//   ....[118]....
        /*04b0*/ 	.word	0x0001d5d0


	//   ....[119]....
        /*04b4*/ 	.word	0x0001d630


	//   ....[120]....
        /*04b8*/ 	.word	0x0001d690


	//   ....[121]....
        /*04bc*/ 	.word	0x0001d6e0


	//   ....[122]....
        /*04c0*/ 	.word	0x0001d730


	//   ....[123]....
        /*04c4*/ 	.word	0x0001d780


	//   ....[124]....
        /*04c8*/ 	.word	0x0001d7c0


	//   ....[125]....
        /*04cc*/ 	.word	0x0001d830


	//   ....[126]....
        /*04d0*/ 	.word	0x0001d8a0


	//   ....[127]....
        /*04d4*/ 	.word	0x0001d900


	//   ....[128]....
        /*04d8*/ 	.word	0x0001d960


	//   ....[129]....
        /*04dc*/ 	.word	0x0001d9c0


	//   ....[130]....
        /*04e0*/ 	.word	0x0001da30


	//   ....[131]....
        /*04e4*/ 	.word	0x0001da90


	//   ....[132]....
        /*04e8*/ 	.word	0x0001daf0


	//   ....[133]....
        /*04ec*/ 	.word	0x0001db50


	//   ....[134]....
        /*04f0*/ 	.word	0x0001dbc0


	//   ....[135]....
        /*04f4*/ 	.word	0x0001dc20


	//   ....[136]....
        /*04f8*/ 	.word	0x0001dc80


	//   ....[137]....
        /*04fc*/ 	.word	0x0001dce0


	//   ....[138]....
        /*0500*/ 	.word	0x0001dd50


	//   ....[139]....
        /*0504*/ 	.word	0x0001ddb0


	//   ....[140]....
        /*0508*/ 	.word	0x0001de10


	//   ....[141]....
        /*050c*/ 	.word	0x0001de70


	//   ....[142]....
        /*0510*/ 	.word	0x0001dee0


	//   ....[143]....
        /*0514*/ 	.word	0x0001df40


	//   ....[144]....
        /*0518*/ 	.word	0x0001dfa0


	//   ....[145]....
        /*051c*/ 	.word	0x0001e000


	//   ....[146]....
        /*0520*/ 	.word	0x0001e070


	//   ....[147]....
        /*0524*/ 	.word	0x0001e0c0


	//   ....[148]....
        /*0528*/ 	.word	0x0001e100


	//   ....[149]....
        /*052c*/ 	.word	0x0001e150


	//   ....[150]....
        /*0530*/ 	.word	0x0001e1a0


	//   ....[151]....
        /*0534*/ 	.word	0x0001e1f0


	//   ....[152]....
        /*0538*/ 	.word	0x0001e260


	//   ....[153]....
        /*053c*/ 	.word	0x0001e2b0


	//   ....[154]....
        /*0540*/ 	.word	0x0001e300


	//   ....[155]....
        /*0544*/ 	.word	0x0001e350


	//   ....[156]....
        /*0548*/ 	.word	0x0001e3a0


	//   ....[157]....
        /*054c*/ 	.word	0x0001e3f0


	//   ....[158]....
        /*0550*/ 	.word	0x0001e460


	//   ....[159]....
        /*0554*/ 	.word	0x0001e4a0


	//   ....[160]....
        /*0558*/ 	.word	0x0001e500


	//   ....[161]....
        /*055c*/ 	.word	0x0001e560


	//   ....[162]....
        /*0560*/ 	.word	0x0001e5c0


	//----- nvinfo : EIATTR_EXIT_INSTR_OFFSETS
	.align		4
.L_560:
        /*0564*/ 	.byte	0x04, 0x1c
        /*0566*/ 	.short	(.L_562 - .L_561)


	//   ....[0]....
.L_561:
        /*0568*/ 	.word	0x00000f30


	//   ....[1]....
        /*056c*/ 	.word	0x0001d020


	//----- nvinfo : EIATTR_MAX_THREADS
	.align		4
.L_562:
        /*0570*/ 	.byte	0x04, 0x05
        /*0572*/ 	.short	(.L_564 - .L_563)
.L_563:
        /*0574*/ 	.word	0x00000100
        /*0578*/ 	.word	0x00000001
        /*057c*/ 	.word	0x00000001


	//----- nvinfo : EIATTR_CRS_STACK_SIZE
	.align		4
.L_564:
        /*0580*/ 	.byte	0x04, 0x1e
        /*0582*/ 	.short	(.L_566 - .L_565)
.L_565:
        /*0584*/ 	.word	0x00000000
.L_566:


//--------------------- .nv.callgraph             --------------------------
	.section	.nv.callgraph,"",@"SHT_CUDA_CALLGRAPH"
	.align	4
	.sectionentsize	8
	.align		4
        /*0000*/ 	.word	0x00000000
	.align		4
        /*0004*/ 	.word	0xffffffff
	.align		4
        /*0008*/ 	.word	0x00000000
	.align		4
        /*000c*/ 	.word	0xfffffffe
	.align		4
        /*0010*/ 	.word	0x00000000
	.align		4
        /*0014*/ 	.word	0xfffffffd
	.align		4
        /*0018*/ 	.word	0x00000000
	.align		4
        /*001c*/ 	.word	0xfffffffc


//--------------------- .nv.rel.action            --------------------------
	.section	.nv.rel.action,"",@"SHT_CUDA_RELOCINFO"
	.align	8
	.sectionentsize	8
        /*0000*/ 	.byte	0x73, 0x00, 0x00, 0x00, 0x00, 0x00, 0x00, 0x00, 0x00, 0x00, 0x00, 0x11, 0x25, 0x00, 0x05, 0x36


//--------------------- .nv.constant4             --------------------------
	.section	.nv.constant4,"a",@progbits
	.align	8
	.align		8
.nv.constant4:
        /*0000*/ 	.dword	_ZN80_INTERNAL_34422cea_44_flash_fwd_hdim192_bf16_split_softcap_sm80_cu_348dd9ca_31104cuda3std3__45__cpo5beginE
	.align		8
        /*0008*/ 	.dword	_ZN80_INTERNAL_34422cea_44_flash_fwd_hdim192_bf16_split_softcap_sm80_cu_348dd9ca_31104cuda3std3__45__cpo3endE
	.align		8
        /*0010*/ 	.dword	_ZN80_INTERNAL_34422cea_44_flash_fwd_hdim192_bf16_split_softcap_sm80_cu_348dd9ca_31104cuda3std3__45__cpo6cbeginE
	.align		8
        /*0018*/ 	.dword	_ZN80_INTERNAL_34422cea_44_flash_fwd_hdim192_bf16_split_softcap_sm80_cu_348dd9ca_31104cuda3std3__45__cpo4cendE
	.align		8
        /*0020*/ 	.dword	_ZN80_INTERNAL_34422cea_44_flash_fwd_hdim192_bf16_split_softcap_sm80_cu_348dd9ca_31104cuda3std3__482_GLOBAL__N__34422cea_44_flash_fwd_hdim192_bf16_split_softcap_sm80_cu_348dd9ca_31106ignoreE
	.align		8
        /*0028*/ 	.dword	_ZN80_INTERNAL_34422cea_44_flash_fwd_hdim192_bf16_split_softcap_sm80_cu_348dd9ca_31104cuda3std3__419piecewise_constructE
	.align		8
        /*0030*/ 	.dword	_ZN80_INTERNAL_34422cea_44_flash_fwd_hdim192_bf16_split_softcap_sm80_cu_348dd9ca_31104cuda3std3__48in_placeE
	.align		8
        /*0038*/ 	.dword	_ZN80_INTERNAL_34422cea_44_flash_fwd_hdim192_bf16_split_softcap_sm80_cu_348dd9ca_31104cuda3std6ranges3__45__cpo4swapE
	.align		8
        /*0040*/ 	.dword	_ZN80_INTERNAL_34422cea_44_flash_fwd_hdim192_bf16_split_softcap_sm80_cu_348dd9ca_31104cuda3std6ranges3__45__cpo9iter_moveE
	.align		8
        /*0048*/ 	.dword	_ZN80_INTERNAL_34422cea_44_flash_fwd_hdim192_bf16_split_softcap_sm80_cu_348dd9ca_31104cute7productE
	.align		8
        /*0050*/ 	.dword	_ZN80_INTERNAL_34422cea_44_flash_fwd_hdim192_bf16_split_softcap_sm80_cu_348dd9ca_31104cute1_E


//--------------------- .nv.constant0._ZN7cutlass13device_kernelIN5flash19enable_sm80_to_sm89INS1_16FlashAttnFwdSm80INS1_25CollectiveMainloopFwdSm80ILi8ELi1ELb1EN4cute5tupleIJNS5_1CILi128EEENS7_ILi96EEENS7_ILi192EEEEEELi192ENS_10bfloat16_tEfNS_4arch4Sm80ELb0ELb0ELb1ELb0ELb0ELb0ELb1ELb1EEENS1_21CollectiveEpilogueFwdINS6_IJS8_SA_S9_EEENS6_IJNS7_ILi1EEESI_SI_EEESC_SE_Li256ELb0ELb1ELb1ELb0EEENS1_19SingleTileSchedulerILb0ELb1ELb1ELi128EEEEEEEEEvNT_6ParamsE --------------------------
	.section	.nv.constant0._ZN7cutlass13device_kernelIN5flash19enable_sm80_to_sm89INS1_16FlashAttnFwdSm80INS1_25CollectiveMainloopFwdSm80ILi8ELi1ELb1EN4cute5tupleIJNS5_1CILi128EEENS7_ILi96EEENS7_ILi192EEEEEELi192ENS_10bfloat16_tEfNS_4arch4Sm80ELb0ELb0ELb1ELb0ELb0ELb0ELb1ELb1EEENS1_21CollectiveEpilogueFwdINS6_IJS8_SA_S9_EEENS6_IJNS7_ILi1EEESI_SI_EEESC_SE_Li256ELb0ELb1ELb1ELb0EEENS1_19SingleTileSchedulerILb0ELb1ELb1ELi128EEEEEEEEEvNT_6ParamsE,"a",@progbits
	.sectionflags	@""
	.align	4
.nv.constant0._ZN7cutlass13device_kernelIN5flash19enable_sm80_to_sm89INS1_16FlashAttnFwdSm80INS1_25CollectiveMainloopFwdSm80ILi8ELi1ELb1EN4cute5tupleIJNS5_1CILi128EEENS7_ILi96EEENS7_ILi192EEEEEELi192ENS_10bfloat16_tEfNS_4arch4Sm80ELb0ELb0ELb1ELb0ELb0ELb0ELb1ELb1EEENS1_21CollectiveEpilogueFwdINS6_IJS8_SA_S9_EEENS6_IJNS7_ILi1EEESI_SI_EEESC_SE_Li256ELb0ELb1ELb1ELb0EEENS1_19SingleTileSchedulerILb0ELb1ELb1ELi128EEEEEEEEEvNT_6ParamsE:
	.zero		1400


//--------------------- .nv.constant0._ZN7cutlass13device_kernelIN5flash19enable_sm80_to_sm89INS1_16FlashAttnFwdSm80INS1_25CollectiveMainloopFwdSm80ILi8ELi1ELb0EN4cute5tupleIJNS5_1CILi128EEENS7_ILi64EEENS7_ILi192EEEEEELi192ENS_10bfloat16_tEfNS_4arch4Sm80ELb0ELb0ELb1ELb1ELb0ELb0ELb1ELb1EEENS1_21CollectiveEpilogueFwdINS6_IJS8_SA_S9_EEENS6_IJNS7_ILi1EEESI_SI_EEESC_SE_Li256ELb1ELb1ELb1ELb0EEENS1_36VarlenDynamicPersistentTileSchedulerILi128ELi64ELi256ELi256ELb1ELb1ELb0ELb0ELb1ELb1EEEEEEEEEvNT_6ParamsE --------------------------
	.section	.nv.constant0._ZN7cutlass13device_kernelIN5flash19enable_sm80_to_sm89INS1_16FlashAttnFwdSm80INS1_25CollectiveMainloopFwdSm80ILi8ELi1ELb0EN4cute5tupleIJNS5_1CILi128EEENS7_ILi64EEENS7_ILi192EEEEEELi192ENS_10bfloat16_tEfNS_4arch4Sm80ELb0ELb0ELb1ELb1ELb0ELb0ELb1ELb1EEENS1_21CollectiveEpilogueFwdINS6_IJS8_SA_S9_EEENS6_IJNS7_ILi1EEESI_SI_EEESC_SE_Li256ELb1ELb1ELb1ELb0EEENS1_36VarlenDynamicPersistentTileSchedulerILi128ELi64ELi256ELi256ELb1ELb1ELb0ELb0ELb1ELb1EEEEEEEEEvNT_6ParamsE,"a",@progbits
	.sectionflags	@""
	.align	4
.nv.constant0._ZN7cutlass13device_kernelIN5flash19enable_sm80_to_sm89INS1_16FlashAttnFwdSm80INS1_25CollectiveMainloopFwdSm80ILi8ELi1ELb0EN4cute5tupleIJNS5_1CILi128EEENS7_ILi64EEENS7_ILi192EEEEEELi192ENS_10bfloat16_tEfNS_4arch4Sm80ELb0ELb0ELb1ELb1ELb0ELb0ELb1ELb1EEENS1_21CollectiveEpilogueFwdINS6_IJS8_SA_S9_EEENS6_IJNS7_ILi1EEESI_SI_EEESC_SE_Li256ELb1ELb1ELb1ELb0EEENS1_36VarlenDynamicPersistentTileSchedulerILi128ELi64ELi256ELi256ELb1ELb1ELb0ELb0ELb1ELb1EEEEEEEEEvNT_6ParamsE:
	.zero		1432


//--------------------- .nv.constant0._ZN7cutlass13device_kernelIN5flash19enable_sm80_to_sm89INS1_16FlashAttnFwdSm80INS1_25CollectiveMainloopFwdSm80ILi8ELi1ELb0EN4cute5tupleIJNS5_1CILi128EEENS7_ILi64EEENS7_ILi192EEEEEELi192ENS_10bfloat16_tEfNS_4arch4Sm80ELb0ELb0ELb1ELb1ELb0ELb1ELb1ELb1EEENS1_21CollectiveEpilogueFwdINS6_IJS8_SA_S9_EEENS6_IJNS7_ILi1EEESI_SI_EEESC_SE_Li256ELb1ELb1ELb1ELb0EEENS1_36VarlenDynamicPersistentTileSchedulerILi128ELi64ELi256ELi256ELb1ELb1ELb0ELb0ELb1ELb1EEEEEEEEEvNT_6ParamsE --------------------------
	.section	.nv.constant0._ZN7cutlass13device_kernelIN5flash19enable_sm80_to_sm89INS1_16FlashAttnFwdSm80INS1_25CollectiveMainloopFwdSm80ILi8ELi1ELb0EN4cute5tupleIJNS5_1CILi128EEENS7_ILi64EEENS7_ILi192EEEEEELi192ENS_10bfloat16_tEfNS_4arch4Sm80ELb0ELb0ELb1ELb1ELb0ELb1ELb1ELb1EEENS1_21CollectiveEpilogueFwdINS6_IJS8_SA_S9_EEENS6_IJNS7_ILi1EEESI_SI_EEESC_SE_Li256ELb1ELb1ELb1ELb0EEENS1_36VarlenDynamicPersistentTileSchedulerILi128ELi64ELi256ELi256ELb1ELb1ELb0ELb0ELb1ELb1EEEEEEEEEvNT_6ParamsE,"a",@progbits
	.sectionflags	@""
	.align	4
.nv.constant0._ZN7cutlass13device_kernelIN5flash19enable_sm80_to_sm89INS1_16FlashAttnFwdSm80INS1_25CollectiveMainloopFwdSm80ILi8ELi1ELb0EN4cute5tupleIJNS5_1CILi128EEENS7_ILi64EEENS7_ILi192EEEEEELi192ENS_10bfloat16_tEfNS_4arch4Sm80ELb0ELb0ELb1ELb1ELb0ELb1ELb1ELb1EEENS1_21CollectiveEpilogueFwdINS6_IJS8_SA_S9_EEENS6_IJNS7_ILi1EEESI_SI_EEESC_SE_Li256ELb1ELb1ELb1ELb0EEENS1_36VarlenDynamicPersistentTileSchedulerILi128ELi64ELi256ELi256ELb1ELb1ELb0ELb0ELb1ELb1EEEEEEEEEvNT_6ParamsE:
	.zero		1432


//--------------------- .nv.constant0._ZN7cutlass13device_kernelIN5flash19enable_sm80_to_sm89INS1_16FlashAttnFwdSm80INS1_25CollectiveMainloopFwdSm80ILi8ELi1ELb0EN4cute5tupleIJNS5_1CILi128EEENS7_ILi64EEENS7_ILi192EEEEEELi192ENS_10bfloat16_tEfNS_4arch4Sm80ELb0ELb1ELb1ELb0ELb0ELb0ELb1ELb1EEENS1_21CollectiveEpilogueFwdINS6_IJS8_SA_S9_EEENS6_IJNS7_ILi1EEESI_SI_EEESC_SE_Li256ELb0ELb1ELb1ELb0EEENS1_19SingleTileSchedulerILb0ELb1ELb1ELi128EEEEEEEEEvNT_6ParamsE --------------------------
	.section	.nv.constant0._ZN7cutlass13device_kernelIN5flash19enable_sm80_to_sm89INS1_16FlashAttnFwdSm80INS1_25CollectiveMainloopFwdSm80ILi8ELi1ELb0EN4cute5tupleIJNS5_1CILi128EEENS7_ILi64EEENS7_ILi192EEEEEELi192ENS_10bfloat16_tEfNS_4arch4Sm80ELb0ELb1ELb1ELb0ELb0ELb0ELb1ELb1EEENS1_21CollectiveEpilogueFwdINS6_IJS8_SA_S9_EEENS6_IJNS7_ILi1EEESI_SI_EEESC_SE_Li256ELb0ELb1ELb1ELb0EEENS1_19SingleTileSchedulerILb0ELb1ELb1ELi128EEEEEEEEEvNT_6ParamsE,"a",@progbits
	.sectionflags	@""
	.align	4
.nv.constant0._ZN7cutlass13device_kernelIN5flash19enable_sm80_to_sm89INS1_16FlashAttnFwdSm80INS1_25CollectiveMainloopFwdSm80ILi8ELi1ELb0EN4cute5tupleIJNS5_1CILi128EEENS7_ILi64EEENS7_ILi192EEEEEELi192ENS_10bfloat16_tEfNS_4arch4Sm80ELb0ELb1ELb1ELb0ELb0ELb0ELb1ELb1EEENS1_21CollectiveEpilogueFwdINS6_IJS8_SA_S9_EEENS6_IJNS7_ILi1EEESI_SI_EEESC_SE_Li256ELb0ELb1ELb1ELb0EEENS1_19SingleTileSchedulerILb0ELb1ELb1ELi128EEEEEEEEEvNT_6ParamsE:
	.zero		1400


//--------------------- .nv.constant0._ZN7cutlass13device_kernelIN5flash19enable_sm80_to_sm89INS1_16FlashAttnFwdSm80INS1_25CollectiveMainloopFwdSm80ILi8ELi1ELb0EN4cute5tupleIJNS5_1CILi128EEENS7_ILi64EEENS7_ILi192EEEEEELi192ENS_10bfloat16_tEfNS_4arch4Sm80ELb0ELb1ELb1ELb1ELb0ELb0ELb1ELb1EEENS1_21CollectiveEpilogueFwdINS6_IJS8_SA_S9_EEENS6_IJNS7_ILi1EEESI_SI_EEESC_SE_Li256ELb1ELb1ELb1ELb0EEENS1_36VarlenDynamicPersistentTileSchedulerILi128ELi64ELi256ELi256ELb1ELb1ELb0ELb1ELb0ELb1EEEEEEEEEvNT_6ParamsE --------------------------
	.section	.nv.constant0._ZN7cutlass13device_kernelIN5flash19enable_sm80_to_sm89INS1_16FlashAttnFwdSm80INS1_25CollectiveMainloopFwdSm80ILi8ELi1ELb0EN4cute5tupleIJNS5_1CILi128EEENS7_ILi64EEENS7_ILi192EEEEEELi192ENS_10bfloat16_tEfNS_4arch4Sm80ELb0ELb1ELb1ELb1ELb0ELb0ELb1ELb1EEENS1_21CollectiveEpilogueFwdINS6_IJS8_SA_S9_EEENS6_IJNS7_ILi1EEESI_SI_EEESC_SE_Li256ELb1ELb1ELb1ELb0EEENS1_36VarlenDynamicPersistentTileSchedulerILi128ELi64ELi256ELi256ELb1ELb1ELb0ELb1ELb0ELb1EEEEEEEEEvNT_6ParamsE,"a",@progbits
	.sectionflags	@""
	.align	4
.nv.constant0._ZN7cutlass13device_kernelIN5flash19enable_sm80_to_sm89INS1_16FlashAttnFwdSm80INS1_25CollectiveMainloopFwdSm80ILi8ELi1ELb0EN4cute5tupleIJNS5_1CILi128EEENS7_ILi64EEENS7_ILi192EEEEEELi192ENS_10bfloat16_tEfNS_4arch4Sm80ELb0ELb1ELb1ELb1ELb0ELb0ELb1ELb1EEENS1_21CollectiveEpilogueFwdINS6_IJS8_SA_S9_EEENS6_IJNS7_ILi1EEESI_SI_EEESC_SE_Li256ELb1ELb1ELb1ELb0EEENS1_36VarlenDynamicPersistentTileSchedulerILi128ELi64ELi256ELi256ELb1ELb1ELb0ELb1ELb0ELb1EEEEEEEEEvNT_6ParamsE:
	.zero		1432


//--------------------- .nv.constant0._ZN7cutlass13device_kernelIN5flash19enable_sm80_to_sm89INS1_16FlashAttnFwdSm80INS1_25CollectiveMainloopFwdSm80ILi8ELi1ELb0EN4cute5tupleIJNS5_1CILi128EEENS7_ILi64EEENS7_ILi192EEEEEELi192ENS_10bfloat16_tEfNS_4arch4Sm80ELb0ELb1ELb1ELb1ELb0ELb1ELb1ELb1EEENS1_21CollectiveEpilogueFwdINS6_IJS8_SA_S9_EEENS6_IJNS7_ILi1EEESI_SI_EEESC_SE_Li256ELb1ELb1ELb1ELb0EEENS1_36VarlenDynamicPersistentTileSchedulerILi128ELi64ELi256ELi256ELb1ELb1ELb0ELb1ELb0ELb1EEEEEEEEEvNT_6ParamsE --------------------------
	.section	.nv.constant0._ZN7cutlass13device_kernelIN5flash19enable_sm80_to_sm89INS1_16FlashAttnFwdSm80INS1_25CollectiveMainloopFwdSm80ILi8ELi1ELb0EN4cute5tupleIJNS5_1CILi128EEENS7_ILi64EEENS7_ILi192EEEEEELi192ENS_10bfloat16_tEfNS_4arch4Sm80ELb0ELb1ELb1ELb1ELb0ELb1ELb1ELb1EEENS1_21CollectiveEpilogueFwdINS6_IJS8_SA_S9_EEENS6_IJNS7_ILi1EEESI_SI_EEESC_SE_Li256ELb1ELb1ELb1ELb0EEENS1_36VarlenDynamicPersistentTileSchedulerILi128ELi64ELi256ELi256ELb1ELb1ELb0ELb1ELb0ELb1EEEEEEEEEvNT_6ParamsE,"a",@progbits
	.sectionflags	@""
	.align	4
.nv.constant0._ZN7cutlass13device_kernelIN5flash19enable_sm80_to_sm89INS1_16FlashAttnFwdSm80INS1_25CollectiveMainloopFwdSm80ILi8ELi1ELb0EN4cute5tupleIJNS5_1CILi128EEENS7_ILi64EEENS7_ILi192EEEEEELi192ENS_10bfloat16_tEfNS_4arch4Sm80ELb0ELb1ELb1ELb1ELb0ELb1ELb1ELb1EEENS1_21CollectiveEpilogueFwdINS6_IJS8_SA_S9_EEENS6_IJNS7_ILi1EEESI_SI_EEESC_SE_Li256ELb1ELb1ELb1ELb0EEENS1_36VarlenDynamicPersistentTileSchedulerILi128ELi64ELi256ELi256ELb1ELb1ELb0ELb1ELb0ELb1EEEEEEEEEvNT_6ParamsE:
	.zero		1432


//--------------------- .nv.constant0._ZN7cutlass13device_kernelIN5flash19enable_sm80_to_sm89INS1_16FlashAttnFwdSm80INS1_25CollectiveMainloopFwdSm80ILi8ELi1ELb1EN4cute5tupleIJNS5_1CILi128EEENS7_ILi96EEENS7_ILi192EEEEEELi192ENS_10bfloat16_tEfNS_4arch4Sm80ELb1ELb0ELb1ELb0ELb0ELb0ELb1ELb1EEENS1_21CollectiveEpilogueFwdINS6_IJS8_SA_S9_EEENS6_IJNS7_ILi1EEESI_SI_EEESC_SE_Li256ELb0ELb1ELb1ELb0EEENS1_30DynamicPersistentTileSchedulerILi256ELi256ELb1ELb1ELb0EEEEEEEEEvNT_6ParamsE --------------------------
	.section	.nv.constant0._ZN7cutlass13device_kernelIN5flash19enable_sm80_to_sm89INS1_16FlashAttnFwdSm80INS1_25CollectiveMainloopFwdSm80ILi8ELi1ELb1EN4cute5tupleIJNS5_1CILi128EEENS7_ILi96EEENS7_ILi192EEEEEELi192ENS_10bfloat16_tEfNS_4arch4Sm80ELb1ELb0ELb1ELb0ELb0ELb0ELb1ELb1EEENS1_21CollectiveEpilogueFwdINS6_IJS8_SA_S9_EEENS6_IJNS7_ILi1EEESI_SI_EEESC_SE_Li256ELb0ELb1ELb1ELb0EEENS1_30DynamicPersistentTileSchedulerILi256ELi256ELb1ELb1ELb0EEEEEEEEEvNT_6ParamsE,"a",@progbits
	.sectionflags	@""
	.align	4
.nv.constant0._ZN7cutlass13device_kernelIN5flash19enable_sm80_to_sm89INS1_16FlashAttnFwdSm80INS1_25CollectiveMainloopFwdSm80ILi8ELi1ELb1EN4cute5tupleIJNS5_1CILi128EEENS7_ILi96EEENS7_ILi192EEEEEELi192ENS_10bfloat16_tEfNS_4arch4Sm80ELb1ELb0ELb1ELb0ELb0ELb0ELb1ELb1EEENS1_21CollectiveEpilogueFwdINS6_IJS8_SA_S9_EEENS6_IJNS7_ILi1EEESI_SI_EEESC_SE_Li256ELb0ELb1ELb1ELb0EEENS1_30DynamicPersistentTileSchedulerILi256ELi256ELb1ELb1ELb0EEEEEEEEEvNT_6ParamsE:
	.zero		1416


//--------------------- .nv.constant0._ZN7cutlass13device_kernelIN5flash19enable_sm80_to_sm89INS1_16FlashAttnFwdSm80INS1_25CollectiveMainloopFwdSm80ILi8ELi1ELb0EN4cute5tupleIJNS5_1CILi128EEENS7_ILi64EEENS7_ILi192EEEEEELi192ENS_10bfloat16_tEfNS_4arch4Sm80ELb1ELb0ELb1ELb1ELb0ELb0ELb1ELb1EEENS1_21CollectiveEpilogueFwdINS6_IJS8_SA_S9_EEENS6_IJNS7_ILi1EEESI_SI_EEESC_SE_Li256ELb1ELb1ELb1ELb0EEENS1_36VarlenDynamicPersistentTileSchedulerILi128ELi64ELi256ELi256ELb1ELb1ELb0ELb1ELb1ELb1EEEEEEEEEvNT_6ParamsE --------------------------
	.section	.nv.constant0._ZN7cutlass13device_kernelIN5flash19enable_sm80_to_sm89INS1_16FlashAttnFwdSm80INS1_25CollectiveMainloopFwdSm80ILi8ELi1ELb0EN4cute5tupleIJNS5_1CILi128EEENS7_ILi64EEENS7_ILi192EEEEEELi192ENS_10bfloat16_tEfNS_4arch4Sm80ELb1ELb0ELb1ELb1ELb0ELb0ELb1ELb1EEENS1_21CollectiveEpilogueFwdINS6_IJS8_SA_S9_EEENS6_IJNS7_ILi1EEESI_SI_EEESC_SE_Li256ELb1ELb1ELb1ELb0EEENS1_36VarlenDynamicPersistentTileSchedulerILi128ELi64ELi256ELi256ELb1ELb1ELb0ELb1ELb1ELb1EEEEEEEEEvNT_6ParamsE,"a",@progbits
	.sectionflags	@""
	.align	4
.nv.constant0._ZN7cutlass13device_kernelIN5flash19enable_sm80_to_sm89INS1_16FlashAttnFwdSm80INS1_25CollectiveMainloopFwdSm80ILi8ELi1ELb0EN4cute5tupleIJNS5_1CILi128EEENS7_ILi64EEENS7_ILi192EEEEEELi192ENS_10bfloat16_tEfNS_4arch4Sm80ELb1ELb0ELb1ELb1ELb0ELb0ELb1ELb1EEENS1_21CollectiveEpilogueFwdINS6_IJS8_SA_S9_EEENS6_IJNS7_ILi1EEESI_SI_EEESC_SE_Li256ELb1ELb1ELb1ELb0EEENS1_36VarlenDynamicPersistentTileSchedulerILi128ELi64ELi256ELi256ELb1ELb1ELb0ELb1ELb1ELb1EEEEEEEEEvNT_6ParamsE:
	.zero		1432


//--------------------- .nv.constant0._ZN7cutlass13device_kernelIN5flash19enable_sm80_to_sm89INS1_16FlashAttnFwdSm80INS1_25CollectiveMainloopFwdSm80ILi8ELi1ELb0EN4cute5tupleIJNS5_1CILi128EEENS7_ILi64EEENS7_ILi192EEEEEELi192ENS_10bfloat16_tEfNS_4arch4Sm80ELb1ELb0ELb1ELb1ELb0ELb1ELb1ELb1EEENS1_21CollectiveEpilogueFwdINS6_IJS8_SA_S9_EEENS6_IJNS7_ILi1EEESI_SI_EEESC_SE_Li256ELb1ELb1ELb1ELb0EEENS1_36VarlenDynamicPersistentTileSchedulerILi128ELi64ELi256ELi256ELb1ELb1ELb0ELb1ELb1ELb1EEEEEEEEEvNT_6ParamsE --------------------------
	.section	.nv.constant0._ZN7cutlass13device_kernelIN5flash19enable_sm80_to_sm89INS1_16FlashAttnFwdSm80INS1_25CollectiveMainloopFwdSm80ILi8ELi1ELb0EN4cute5tupleIJNS5_1CILi128EEENS7_ILi64EEENS7_ILi192EEEEEELi192ENS_10bfloat16_tEfNS_4arch4Sm80ELb1ELb0ELb1ELb1ELb0ELb1ELb1ELb1EEENS1_21CollectiveEpilogueFwdINS6_IJS8_SA_S9_EEENS6_IJNS7_ILi1EEESI_SI_EEESC_SE_Li256ELb1ELb1ELb1ELb0EEENS1_36VarlenDynamicPersistentTileSchedulerILi128ELi64ELi256ELi256ELb1ELb1ELb0ELb1ELb1ELb1EEEEEEEEEvNT_6ParamsE,"a",@progbits
	.sectionflags	@""
	.align	4
.nv.constant0._ZN7cutlass13device_kernelIN5flash19enable_sm80_to_sm89INS1_16FlashAttnFwdSm80INS1_25CollectiveMainloopFwdSm80ILi8ELi1ELb0EN4cute5tupleIJNS5_1CILi128EEENS7_ILi64EEENS7_ILi192EEEEEELi192ENS_10bfloat16_tEfNS_4arch4Sm80ELb1ELb0ELb1ELb1ELb0ELb1ELb1ELb1EEENS1_21CollectiveEpilogueFwdINS6_IJS8_SA_S9_EEENS6_IJNS7_ILi1EEESI_SI_EEESC_SE_Li256ELb1ELb1ELb1ELb0EEENS1_36VarlenDynamicPersistentTileSchedulerILi128ELi64ELi256ELi256ELb1ELb1ELb0ELb1ELb1ELb1EEEEEEEEEvNT_6ParamsE:
	.zero		1432


//--------------------- .nv.constant0._ZN7cutlass13device_kernelIN5flash19enable_sm80_to_sm89INS1_16FlashAttnFwdSm80INS1_25CollectiveMainloopFwdSm80ILi8ELi2ELb1EN4cute5tupleIJNS5_1CILi128EEENS7_ILi96EEENS7_ILi192EEEEEELi192ENS_10bfloat16_tEfNS_4arch4Sm80ELb0ELb0ELb1ELb0ELb0ELb0ELb1ELb1EEENS1_21CollectiveEpilogueFwdINS6_IJS8_SA_S9_EEENS6_IJNS7_ILi1EEESI_SI_EEESC_SE_Li256ELb0ELb1ELb1ELb0EEENS1_19SingleTileSchedulerILb0ELb1ELb1ELi128EEEEEEEEEvNT_6ParamsE --------------------------
	.section	.nv.constant0._ZN7cutlass13device_kernelIN5flash19enable_sm80_to_sm89INS1_16FlashAttnFwdSm80INS1_25CollectiveMainloopFwdSm80ILi8ELi2ELb1EN4cute5tupleIJNS5_1CILi128EEENS7_ILi96EEENS7_ILi192EEEEEELi192ENS_10bfloat16_tEfNS_4arch4Sm80ELb0ELb0ELb1ELb0ELb0ELb0ELb1ELb1EEENS1_21CollectiveEpilogueFwdINS6_IJS8_SA_S9_EEENS6_IJNS7_ILi1EEESI_SI_EEESC_SE_Li256ELb0ELb1ELb1ELb0EEENS1_19SingleTileSchedulerILb0ELb1ELb1ELi128EEEEEEEEEvNT_6ParamsE,"a",@progbits
	.sectionflags	@""
	.align	4
.nv.constant0._ZN7cutlass13device_kernelIN5flash19enable_sm80_to_sm89INS1_16FlashAttnFwdSm80INS1_25CollectiveMainloopFwdSm80ILi8ELi2ELb1EN4cute5tupleIJNS5_1CILi128EEENS7_ILi96EEENS7_ILi192EEEEEELi192ENS_10bfloat16_tEfNS_4arch4Sm80ELb0ELb0ELb1ELb0ELb0ELb0ELb1ELb1EEENS1_21CollectiveEpilogueFwdINS6_IJS8_SA_S9_EEENS6_IJNS7_ILi1EEESI_SI_EEESC_SE_Li256ELb0ELb1ELb1ELb0EEENS1_19SingleTileSchedulerILb0ELb1ELb1ELi128EEEEEEEEEvNT_6ParamsE:
	.zero		1400


//--------------------- .nv.constant0._ZN7cutlass13device_kernelIN5flash19enable_sm80_to_sm89INS1_16FlashAttnFwdSm80INS1_25CollectiveMainloopFwdSm80ILi8ELi2ELb0EN4cute5tupleIJNS5_1CILi128EEENS7_ILi64EEENS7_ILi192EEEEEELi192ENS_10bfloat16_tEfNS_4arch4Sm80ELb0ELb0ELb1ELb1ELb0ELb0ELb1ELb1EEENS1_21CollectiveEpilogueFwdINS6_IJS8_SA_S9_EEENS6_IJNS7_ILi1EEESI_SI_EEESC_SE_Li256ELb1ELb1ELb1ELb0EEENS1_36VarlenDynamicPersistentTileSchedulerILi128ELi64ELi256ELi256ELb1ELb1ELb0ELb0ELb1ELb1EEEEEEEEEvNT_6ParamsE --------------------------
	.section	.nv.constant0._ZN7cutlass13device_kernelIN5flash19enable_sm80_to_sm89INS1_16FlashAttnFwdSm80INS1_25CollectiveMainloopFwdSm80ILi8ELi2ELb0EN4cute5tupleIJNS5_1CILi128EEENS7_ILi64EEENS7_ILi192EEEEEELi192ENS_10bfloat16_tEfNS_4arch4Sm80ELb0ELb0ELb1ELb1ELb0ELb0ELb1ELb1EEENS1_21CollectiveEpilogueFwdINS6_IJS8_SA_S9_EEENS6_IJNS7_ILi1EEESI_SI_EEESC_SE_Li256ELb1ELb1ELb1ELb0EEENS1_36VarlenDynamicPersistentTileSchedulerILi128ELi64ELi256ELi256ELb1ELb1ELb0ELb0ELb1ELb1EEEEEEEEEvNT_6ParamsE,"a",@progbits
	.sectionflags	@""
	.align	4
.nv.constant0._ZN7cutlass13device_kernelIN5flash19enable_sm80_to_sm89INS1_16FlashAttnFwdSm80INS1_25CollectiveMainloopFwdSm80ILi8ELi2ELb0EN4cute5tupleIJNS5_1CILi128EEENS7_ILi64EEENS7_ILi192EEEEEELi192ENS_10bfloat16_tEfNS_4arch4Sm80ELb0ELb0ELb1ELb1ELb0ELb0ELb1ELb1EEENS1_21CollectiveEpilogueFwdINS6_IJS8_SA_S9_EEENS6_IJNS7_ILi1EEESI_SI_EEESC_SE_Li256ELb1ELb1ELb1ELb0EEENS1_36VarlenDynamicPersistentTileSchedulerILi128ELi64ELi256ELi256ELb1ELb1ELb0ELb0ELb1ELb1EEEEEEEEEvNT_6ParamsE:
	.zero		1432


//--------------------- .nv.constant0._ZN7cutlass13device_kernelIN5flash19enable_sm80_to_sm89INS1_16FlashAttnFwdSm80INS1_25CollectiveMainloopFwdSm80ILi8ELi2ELb0EN4cute5tupleIJNS5_1CILi128EEENS7_ILi64EEENS7_ILi192EEEEEELi192ENS_10bfloat16_tEfNS_4arch4Sm80ELb0ELb0ELb1ELb1ELb0ELb1ELb1ELb1EEENS1_21CollectiveEpilogueFwdINS6_IJS8_SA_S9_EEENS6_IJNS7_ILi1EEESI_SI_EEESC_SE_Li256ELb1ELb1ELb1ELb0EEENS1_36VarlenDynamicPersistentTileSchedulerILi128ELi64ELi256ELi256ELb1ELb1ELb0ELb0ELb1ELb1EEEEEEEEEvNT_6ParamsE --------------------------
	.section	.nv.constant0._ZN7cutlass13device_kernelIN5flash19enable_sm80_to_sm89INS1_16FlashAttnFwdSm80INS1_25CollectiveMainloopFwdSm80ILi8ELi2ELb0EN4cute5tupleIJNS5_1CILi128EEENS7_ILi64EEENS7_ILi192EEEEEELi192ENS_10bfloat16_tEfNS_4arch4Sm80ELb0ELb0ELb1ELb1ELb0ELb1ELb1ELb1EEENS1_21CollectiveEpilogueFwdINS6_IJS8_SA_S9_EEENS6_IJNS7_ILi1EEESI_SI_EEESC_SE_Li256ELb1ELb1ELb1ELb0EEENS1_36VarlenDynamicPersistentTileSchedulerILi128ELi64ELi256ELi256ELb1ELb1ELb0ELb0ELb1ELb1EEEEEEEEEvNT_6ParamsE,"a",@progbits
	.sectionflags	@""
	.align	4
.nv.constant0._ZN7cutlass13device_kernelIN5flash19enable_sm80_to_sm89INS1_16FlashAttnFwdSm80INS1_25CollectiveMainloopFwdSm80ILi8ELi2ELb0EN4cute5tupleIJNS5_1CILi128EEENS7_ILi64EEENS7_ILi192EEEEEELi192ENS_10bfloat16_tEfNS_4arch4Sm80ELb0ELb0ELb1ELb1ELb0ELb1ELb1ELb1EEENS1_21CollectiveEpilogueFwdINS6_IJS8_SA_S9_EEENS6_IJNS7_ILi1EEESI_SI_EEESC_SE_Li256ELb1ELb1ELb1ELb0EEENS1_36VarlenDynamicPersistentTileSchedulerILi128ELi64ELi256ELi256ELb1ELb1ELb0ELb0ELb1ELb1EEEEEEEEEvNT_6ParamsE:
	.zero		1432


//--------------------- .nv.constant0._ZN7cutlass13device_kernelIN5flash19enable_sm80_to_sm89INS1_16FlashAttnFwdSm80INS1_25CollectiveMainloopFwdSm80ILi8ELi2ELb0EN4cute5tupleIJNS5_1CILi128EEENS7_ILi64EEENS7_ILi192EEEEEELi192ENS_10bfloat16_tEfNS_4arch4Sm80ELb0ELb1ELb1ELb0ELb0ELb0ELb1ELb1EEENS1_21CollectiveEpilogueFwdINS6_IJS8_SA_S9_EEENS6_IJNS7_ILi1EEESI_SI_EEESC_SE_Li256ELb0ELb1ELb1ELb0EEENS1_19SingleTileSchedulerILb0ELb1ELb1ELi128EEEEEEEEEvNT_6ParamsE --------------------------
	.section	.nv.constant0._ZN7cutlass13device_kernelIN5flash19enable_sm80_to_sm89INS1_16FlashAttnFwdSm80INS1_25CollectiveMainloopFwdSm80ILi8ELi2ELb0EN4cute5tupleIJNS5_1CILi128EEENS7_ILi64EEENS7_ILi192EEEEEELi192ENS_10bfloat16_tEfNS_4arch4Sm80ELb0ELb1ELb1ELb0ELb0ELb0ELb1ELb1EEENS1_21CollectiveEpilogueFwdINS6_IJS8_SA_S9_EEENS6_IJNS7_ILi1EEESI_SI_EEESC_SE_Li256ELb0ELb1ELb1ELb0EEENS1_19SingleTileSchedulerILb0ELb1ELb1ELi128EEEEEEEEEvNT_6ParamsE,"a",@progbits
	.sectionflags	@""
	.align	4
.nv.constant0._ZN7cutlass13device_kernelIN5flash19enable_sm80_to_sm89INS1_16FlashAttnFwdSm80INS1_25CollectiveMainloopFwdSm80ILi8ELi2ELb0EN4cute5tupleIJNS5_1CILi128EEENS7_ILi64EEENS7_ILi192EEEEEELi192ENS_10bfloat16_tEfNS_4arch4Sm80ELb0ELb1ELb1ELb0ELb0ELb0ELb1ELb1EEENS1_21CollectiveEpilogueFwdINS6_IJS8_SA_S9_EEENS6_IJNS7_ILi1EEESI_SI_EEESC_SE_Li256ELb0ELb1ELb1ELb0EEENS1_19SingleTileSchedulerILb0ELb1ELb1ELi128EEEEEEEEEvNT_6ParamsE:
	.zero		1400


//--------------------- .nv.constant0._ZN7cutlass13device_kernelIN5flash19enable_sm80_to_sm89INS1_16FlashAttnFwdSm80INS1_25CollectiveMainloopFwdSm80ILi8ELi2ELb0EN4cute5tupleIJNS5_1CILi128EEENS7_ILi64EEENS7_ILi192EEEEEELi192ENS_10bfloat16_tEfNS_4arch4Sm80ELb0ELb1ELb1ELb1ELb0ELb0ELb1ELb1EEENS1_21CollectiveEpilogueFwdINS6_IJS8_SA_S9_EEENS6_IJNS7_ILi1EEESI_SI_EEESC_SE_Li256ELb1ELb1ELb1ELb0EEENS1_36VarlenDynamicPersistentTileSchedulerILi128ELi64ELi256ELi256ELb1ELb1ELb0ELb1ELb0ELb1EEEEEEEEEvNT_6ParamsE --------------------------
	.section	.nv.constant0._ZN7cutlass13device_kernelIN5flash19enable_sm80_to_sm89INS1_16FlashAttnFwdSm80INS1_25CollectiveMainloopFwdSm80ILi8ELi2ELb0EN4cute5tupleIJNS5_1CILi128EEENS7_ILi64EEENS7_ILi192EEEEEELi192ENS_10bfloat16_tEfNS_4arch4Sm80ELb0ELb1ELb1ELb1ELb0ELb0ELb1ELb1EEENS1_21CollectiveEpilogueFwdINS6_IJS8_SA_S9_EEENS6_IJNS7_ILi1EEESI_SI_EEESC_SE_Li256ELb1ELb1ELb1ELb0EEENS1_36VarlenDynamicPersistentTileSchedulerILi128ELi64ELi256ELi256ELb1ELb1ELb0ELb1ELb0ELb1EEEEEEEEEvNT_6ParamsE,"a",@progbits
	.sectionflags	@""
	.align	4
.nv.constant0._ZN7cutlass13device_kernelIN5flash19enable_sm80_to_sm89INS1_16FlashAttnFwdSm80INS1_25CollectiveMainloopFwdSm80ILi8ELi2ELb0EN4cute5tupleIJNS5_1CILi128EEENS7_ILi64EEENS7_ILi192EEEEEELi192ENS_10bfloat16_tEfNS_4arch4Sm80ELb0ELb1ELb1ELb1ELb0ELb0ELb1ELb1EEENS1_21CollectiveEpilogueFwdINS6_IJS8_SA_S9_EEENS6_IJNS7_ILi1EEESI_SI_EEESC_SE_Li256ELb1ELb1ELb1ELb0EEENS1_36VarlenDynamicPersistentTileSchedulerILi128ELi64ELi256ELi256ELb1ELb1ELb0ELb1ELb0ELb1EEEEEEEEEvNT_6ParamsE:
	.zero		1432


//--------------------- .nv.constant0._ZN7cutlass13device_kernelIN5flash19enable_sm80_to_sm89INS1_16FlashAttnFwdSm80INS1_25CollectiveMainloopFwdSm80ILi8ELi2ELb0EN4cute5tupleIJNS5_1CILi128EEENS7_ILi64EEENS7_ILi192EEEEEELi192ENS_10bfloat16_tEfNS_4arch4Sm80ELb0ELb1ELb1ELb1ELb0ELb1ELb1ELb1EEENS1_21CollectiveEpilogueFwdINS6_IJS8_SA_S9_EEENS6_IJNS7_ILi1EEESI_SI_EEESC_SE_Li256ELb1ELb1ELb1ELb0EEENS1_36VarlenDynamicPersistentTileSchedulerILi128ELi64ELi256ELi256ELb1ELb1ELb0ELb1ELb0ELb1EEEEEEEEEvNT_6ParamsE --------------------------
	.section	.nv.constant0._ZN7cutlass13device_kernelIN5flash19enable_sm80_to_sm89INS1_16FlashAttnFwdSm80INS1_25CollectiveMainloopFwdSm80ILi8ELi2ELb0EN4cute5tupleIJNS5_1CILi128EEENS7_ILi64EEENS7_ILi192EEEEEELi192ENS_10bfloat16_tEfNS_4arch4Sm80ELb0ELb1ELb1ELb1ELb0ELb1ELb1ELb1EEENS1_21CollectiveEpilogueFwdINS6_IJS8_SA_S9_EEENS6_IJNS7_ILi1EEESI_SI_EEESC_SE_Li256ELb1ELb1ELb1ELb0EEENS1_36VarlenDynamicPersistentTileSchedulerILi128ELi64ELi256ELi256ELb1ELb1ELb0ELb1ELb0ELb1EEEEEEEEEvNT_6ParamsE,"a",@progbits
	.sectionflags	@""
	.align	4
.nv.constant0._ZN7cutlass13device_kernelIN5flash19enable_sm80_to_sm89INS1_16FlashAttnFwdSm80INS1_25CollectiveMainloopFwdSm80ILi8ELi2ELb0EN4cute5tupleIJNS5_1CILi128EEENS7_ILi64EEENS7_ILi192EEEEEELi192ENS_10bfloat16_tEfNS_4arch4Sm80ELb0ELb1ELb1ELb1ELb0ELb1ELb1ELb1EEENS1_21CollectiveEpilogueFwdINS6_IJS8_SA_S9_EEENS6_IJNS7_ILi1EEESI_SI_EEESC_SE_Li256ELb1ELb1ELb1ELb0EEENS1_36VarlenDynamicPersistentTileSchedulerILi128ELi64ELi256ELi256ELb1ELb1ELb0ELb1ELb0ELb1EEEEEEEEEvNT_6ParamsE:
	.zero		1432


//--------------------- .nv.constant0._ZN7cutlass13device_kernelIN5flash19enable_sm80_to_sm89INS1_16FlashAttnFwdSm80INS1_25CollectiveMainloopFwdSm80ILi8ELi2ELb1EN4cute5tupleIJNS5_1CILi128EEENS7_ILi96EEENS7_ILi192EEEEEELi192ENS_10bfloat16_tEfNS_4arch4Sm80ELb1ELb0ELb1ELb0ELb0ELb0ELb1ELb1EEENS1_21CollectiveEpilogueFwdINS6_IJS8_SA_S9_EEENS6_IJNS7_ILi1EEESI_SI_EEESC_SE_Li256ELb0ELb1ELb1ELb0EEENS1_30DynamicPersistentTileSchedulerILi256ELi256ELb1ELb1ELb0EEEEEEEEEvNT_6ParamsE --------------------------
	.section	.nv.constant0._ZN7cutlass13device_kernelIN5flash19enable_sm80_to_sm89INS1_16FlashAttnFwdSm80INS1_25CollectiveMainloopFwdSm80ILi8ELi2ELb1EN4cute5tupleIJNS5_1CILi128EEENS7_ILi96EEENS7_ILi192EEEEEELi192ENS_10bfloat16_tEfNS_4arch4Sm80ELb1ELb0ELb1ELb0ELb0ELb0ELb1ELb1EEENS1_21CollectiveEpilogueFwdINS6_IJS8_SA_S9_EEENS6_IJNS7_ILi1EEESI_SI_EEESC_SE_Li256ELb0ELb1ELb1ELb0EEENS1_30DynamicPersistentTileSchedulerILi256ELi256ELb1ELb1ELb0EEEEEEEEEvNT_6ParamsE,"a",@progbits
	.sectionflags	@""
	.align	4
.nv.constant0._ZN7cutlass13device_kernelIN5flash19enable_sm80_to_sm89INS1_16FlashAttnFwdSm80INS1_25CollectiveMainloopFwdSm80ILi8ELi2ELb1EN4cute5tupleIJNS5_1CILi128EEENS7_ILi96EEENS7_ILi192EEEEEELi192ENS_10bfloat16_tEfNS_4arch4Sm80ELb1ELb0ELb1ELb0ELb0ELb0ELb1ELb1EEENS1_21CollectiveEpilogueFwdINS6_IJS8_SA_S9_EEENS6_IJNS7_ILi1EEESI_SI_EEESC_SE_Li256ELb0ELb1ELb1ELb0EEENS1_30DynamicPersistentTileSchedulerILi256ELi256ELb1ELb1ELb0EEEEEEEEEvNT_6ParamsE:
	.zero		1416


//--------------------- .nv.constant0._ZN7cutlass13device_kernelIN5flash19enable_sm80_to_sm89INS1_16FlashAttnFwdSm80INS1_25CollectiveMainloopFwdSm80ILi8ELi2ELb0EN4cute5tupleIJNS5_1CILi128EEENS7_ILi64EEENS7_ILi192EEEEEELi192ENS_10bfloat16_tEfNS_4arch4Sm80ELb1ELb0ELb1ELb1ELb0ELb0ELb1ELb1EEENS1_21CollectiveEpilogueFwdINS6_IJS8_SA_S9_EEENS6_IJNS7_ILi1EEESI_SI_EEESC_SE_Li256ELb1ELb1ELb1ELb0EEENS1_36VarlenDynamicPersistentTileSchedulerILi128ELi64ELi256ELi256ELb1ELb1ELb0ELb1ELb1ELb1EEEEEEEEEvNT_6ParamsE --------------------------
	.section	.nv.constant0._ZN7cutlass13device_kernelIN5flash19enable_sm80_to_sm89INS1_16FlashAttnFwdSm80INS1_25CollectiveMainloopFwdSm80ILi8ELi2ELb0EN4cute5tupleIJNS5_1CILi128EEENS7_ILi64EEENS7_ILi192EEEEEELi192ENS_10bfloat16_tEfNS_4arch4Sm80ELb1ELb0ELb1ELb1ELb0ELb0ELb1ELb1EEENS1_21CollectiveEpilogueFwdINS6_IJS8_SA_S9_EEENS6_IJNS7_ILi1EEESI_SI_EEESC_SE_Li256ELb1ELb1ELb1ELb0EEENS1_36VarlenDynamicPersistentTileSchedulerILi128ELi64ELi256ELi256ELb1ELb1ELb0ELb1ELb1ELb1EEEEEEEEEvNT_6ParamsE,"a",@progbits
	.sectionflags	@""
	.align	4
.nv.constant0._ZN7cutlass13device_kernelIN5flash19enable_sm80_to_sm89INS1_16FlashAttnFwdSm80INS1_25CollectiveMainloopFwdSm80ILi8ELi2ELb0EN4cute5tupleIJNS5_1CILi128EEENS7_ILi64EEENS7_ILi192EEEEEELi192ENS_10bfloat16_tEfNS_4arch4Sm80ELb1ELb0ELb1ELb1ELb0ELb0ELb1ELb1EEENS1_21CollectiveEpilogueFwdINS6_IJS8_SA_S9_EEENS6_IJNS7_ILi1EEESI_SI_EEESC_SE_Li256ELb1ELb1ELb1ELb0EEENS1_36VarlenDynamicPersistentTileSchedulerILi128ELi64ELi256ELi256ELb1ELb1ELb0ELb1ELb1ELb1EEEEEEEEEvNT_6ParamsE:
	.zero		1432


//--------------------- .nv.constant0._ZN7cutlass13device_kernelIN5flash19enable_sm80_to_sm89INS1_16FlashAttnFwdSm80INS1_25CollectiveMainloopFwdSm80ILi8ELi2ELb0EN4cute5tupleIJNS5_1CILi128EEENS7_ILi64EEENS7_ILi192EEEEEELi192ENS_10bfloat16_tEfNS_4arch4Sm80ELb1ELb0ELb1ELb1ELb0ELb1ELb1ELb1EEENS1_21CollectiveEpilogueFwdINS6_IJS8_SA_S9_EEENS6_IJNS7_ILi1EEESI_SI_EEESC_SE_Li256ELb1ELb1ELb1ELb0EEENS1_36VarlenDynamicPersistentTileSchedulerILi128ELi64ELi256ELi256ELb1ELb1ELb0ELb1ELb1ELb1EEEEEEEEEvNT_6ParamsE --------------------------
	.section	.nv.constant0._ZN7cutlass13device_kernelIN5flash19enable_sm80_to_sm89INS1_16FlashAttnFwdSm80INS1_25CollectiveMainloopFwdSm80ILi8ELi2ELb0EN4cute5tupleIJNS5_1CILi128EEENS7_ILi64EEENS7_ILi192EEEEEELi192ENS_10bfloat16_tEfNS_4arch4Sm80ELb1ELb0ELb1ELb1ELb0ELb1ELb1ELb1EEENS1_21CollectiveEpilogueFwdINS6_IJS8_SA_S9_EEENS6_IJNS7_ILi1EEESI_SI_EEESC_SE_Li256ELb1ELb1ELb1ELb0EEENS1_36VarlenDynamicPersistentTileSchedulerILi128ELi64ELi256ELi256ELb1ELb1ELb0ELb1ELb1ELb1EEEEEEEEEvNT_6ParamsE,"a",@progbits
	.sectionflags	@""
	.align	4
.nv.constant0._ZN7cutlass13device_kernelIN5flash19enable_sm80_to_sm89INS1_16FlashAttnFwdSm80INS1_25CollectiveMainloopFwdSm80ILi8ELi2ELb0EN4cute5tupleIJNS5_1CILi128EEENS7_ILi64EEENS7_ILi192EEEEEELi192ENS_10bfloat16_tEfNS_4arch4Sm80ELb1ELb0ELb1ELb1ELb0ELb1ELb1ELb1EEENS1_21CollectiveEpilogueFwdINS6_IJS8_SA_S9_EEENS6_IJNS7_ILi1EEESI_SI_EEESC_SE_Li256ELb1ELb1ELb1ELb0EEENS1_36VarlenDynamicPersistentTileSchedulerILi128ELi64ELi256ELi256ELb1ELb1ELb0ELb1ELb1ELb1EEEEEEEEEvNT_6ParamsE:
	.zero		1432


//--------------------- .text._ZN7cutlass13device_kernelIN5flash19enable_sm80_to_sm89INS1_16FlashAttnFwdSm80INS1_25CollectiveMainloopFwdSm80ILi8ELi1ELb1EN4cute5tupleIJNS5_1CILi128EEENS7_ILi96EEENS7_ILi192EEEEEELi192ENS_10bfloat16_tEfNS_4arch4Sm80ELb0ELb0ELb1ELb0ELb0ELb0ELb1ELb1EEENS1_21CollectiveEpilogueFwdINS6_IJS8_SA_S9_EEENS6_IJNS7_ILi1EEESI_SI_EEESC_SE_Li256ELb0ELb1ELb1ELb0EEENS1_19SingleTileSchedulerILb0ELb1ELb1ELi128EEEEEEEEEvNT_6ParamsE --------------------------
	.section	.text._ZN7cutlass13device_kernelIN5flash19enable_sm80_to_sm89INS1_16FlashAttnFwdSm80INS1_25CollectiveMainloopFwdSm80ILi8ELi1ELb1EN4cute5tupleIJNS5_1CILi128EEENS7_ILi96EEENS7_ILi192EEEEEELi192ENS_10bfloat16_tEfNS_4arch4Sm80ELb0ELb0ELb1ELb0ELb0ELb0ELb1ELb1EEENS1_21CollectiveEpilogueFwdINS6_IJS8_SA_S9_EEENS6_IJNS7_ILi1EEESI_SI_EEESC_SE_Li256ELb0ELb1ELb1ELb0EEENS1_19SingleTileSchedulerILb0ELb1ELb1ELi128EEEEEEEEEvNT_6ParamsE,"ax",@progbits
	.sectioninfo	@"SHI_REGISTERS=255"
	.align	128
.text._ZN7cutlass13device_kernelIN5flash19enable_sm80_to_sm89INS1_16FlashAttnFwdSm80INS1_25CollectiveMainloopFwdSm80ILi8ELi1ELb1EN4cute5tupleIJNS5_1CILi128EEENS7_ILi96EEENS7_ILi192EEEEEELi192ENS_10bfloat16_tEfNS_4arch4Sm80ELb0ELb0ELb1ELb0ELb0ELb0ELb1ELb1EEENS1_21CollectiveEpilogueFwdINS6_IJS8_SA_S9_EEENS6_IJNS7_ILi1EEESI_SI_EEESC_SE_Li256ELb0ELb1ELb1ELb0EEENS1_19SingleTileSchedulerILb0ELb1ELb1ELi128EEEEEEEEEvNT_6ParamsE:
        .type           _ZN7cutlass13device_kernelIN5flash19enable_sm80_to_sm89INS1_16FlashAttnFwdSm80INS1_25CollectiveMainloopFwdSm80ILi8ELi1ELb1EN4cute5tupleIJNS5_1CILi128EEENS7_ILi96EEENS7_ILi192EEEEEELi192ENS_10bfloat16_tEfNS_4arch4Sm80ELb0ELb0ELb1ELb0ELb0ELb0ELb1ELb1EEENS1_21CollectiveEpilogueFwdINS6_IJS8_SA_S9_EEENS6_IJNS7_ILi1EEESI_SI_EEESC_SE_Li256ELb0ELb1ELb1ELb0EEENS1_19SingleTileSchedulerILb0ELb1ELb1ELi128EEEEEEEEEvNT_6ParamsE,@function
        .size           _ZN7cutlass13device_kernelIN5flash19enable_sm80_to_sm89INS1_16FlashAttnFwdSm80INS1_25CollectiveMainloopFwdSm80ILi8ELi1ELb1EN4cute5tupleIJNS5_1CILi128EEENS7_ILi96EEENS7_ILi192EEEEEELi192ENS_10bfloat16_tEfNS_4arch4Sm80ELb0ELb0ELb1ELb0ELb0ELb0ELb1ELb1EEENS1_21CollectiveEpilogueFwdINS6_IJS8_SA_S9_EEENS6_IJNS7_ILi1EEESI_SI_EEESC_SE_Li256ELb0ELb1ELb1ELb0EEENS1_19SingleTileSchedulerILb0ELb1ELb1ELi128EEEEEEEEEvNT_6ParamsE,(.L_x_2467 - _ZN7cutlass13device_kernelIN5flash19enable_sm80_to_sm89INS1_16FlashAttnFwdSm80INS1_25CollectiveMainloopFwdSm80ILi8ELi1ELb1EN4cute5tupleIJNS5_1CILi128EEENS7_ILi96EEENS7_ILi192EEEEEELi192ENS_10bfloat16_tEfNS_4arch4Sm80ELb0ELb0ELb1ELb0ELb0ELb0ELb1ELb1EEENS1_21CollectiveEpilogueFwdINS6_IJS8_SA_S9_EEENS6_IJNS7_ILi1EEESI_SI_EEESC_SE_Li256ELb0ELb1ELb1ELb0EEENS1_19SingleTileSchedulerILb0ELb1ELb1ELi128EEEEEEEEEvNT_6ParamsE)
        .other          _ZN7cutlass13device_kernelIN5flash19enable_sm80_to_sm89INS1_16FlashAttnFwdSm80INS1_25CollectiveMainloopFwdSm80ILi8ELi1ELb1EN4cute5tupleIJNS5_1CILi128EEENS7_ILi96EEENS7_ILi192EEEEEELi192ENS_10bfloat16_tEfNS_4arch4Sm80ELb0ELb0ELb1ELb0ELb0ELb0ELb1ELb1EEENS1_21CollectiveEpilogueFwdINS6_IJS8_SA_S9_EEENS6_IJNS7_ILi1EEESI_SI_EEESC_SE_Li256ELb0ELb1ELb1ELb0EEENS1_19SingleTileSchedulerILb0ELb1ELb1ELi128EEEEEEEEEvNT_6ParamsE,@"STO_CUDA_ENTRY STV_DEFAULT"
_ZN7cutlass13device_kernelIN5flash19enable_sm80_to_sm89INS1_16FlashAttnFwdSm80INS1_25CollectiveMainloopFwdSm80ILi8ELi1ELb1EN4cute5tupleIJNS5_1CILi128EEENS7_ILi96EEENS7_ILi192EEEEEELi192ENS_10bfloat16_tEfNS_4arch4Sm80ELb0ELb0ELb1ELb0ELb0ELb0ELb1ELb1EEENS1_21CollectiveEpilogueFwdINS6_IJS8_SA_S9_EEENS6_IJNS7_ILi1EEESI_SI_EEESC_SE_Li256ELb0ELb1ELb1ELb0EEENS1_19SingleTileSchedulerILb0ELb1ELb1ELi128EEEEEEEEEvNT_6ParamsE:
[----:B------:R-:W-:Y:S02]  /*0000*/  MOV R1, c[0x0][0x28] ;  /* 0x00000a0000017a02 */ /* 0x000fe40000000f00 */
[----:B------:R-:W1:Y:S01]  /*0010*/  S2R R152, SR_TID.X ;  /* 0x0000000000987919 */ /* 0x000e620000002100 */
[----:B------:R-:W2:Y:S01]  /*0020*/  S2UR UR6, SR_CTAID.Y ;  /* 0x00000000000679c3 */ /* 0x000ea20000002600 */
[----:B------:R-:W-:Y:S02]  /*0030*/  IADD3 R1, R1, -0x48, RZ ;  /* 0xffffffb801017810 */ /* 0x000fe40007ffe0ff */
[----:B------:R-:W3:Y:S01]  /*0040*/  S2R R18, SR_CTAID.Z ;  /* 0x0000000000127919 */ /* 0x000ee20000002700 */
[----:B-1----:R-:W-:-:S06]  /*0050*/  SHF.R.U32.HI R0, RZ, 0x5, R152 ;  /* 0x00000005ff007819 */ /* 0x002fcc0000011698 */
[----:B------:R-:W1:Y:S02]  /*0060*/  SHFL.IDX PT, R0, R0, RZ, 0x1f ;  /* 0x00001fff00007589 */ /* 0x000e6400000e0000 */
[----:B-1----:R-:W-:-:S13]  /*0070*/  ISETP.NE.AND P0, PT, R0, RZ, PT ;  /* 0x000000ff0000720c */ /* 0x002fda0003f05270 */
[----:B--2---:R-:W-:Y:S05]  /*0080*/  @!P0 BRA `(.L_x_0) ;  /* 0x0000009000008947 */ /* 0x004fea0003800000 */
[----:B---3--:R-:W-:Y:S01]  /*0090*/  MOV R0, c[0x0][0x550] ;  /* 0x0001540000007a02 */ /* 0x008fe20000000f00 */
[----:B------:R-:W-:-:S03]  /*00a0*/  UMOV UR9, UR6 ;  /* 0x0000000600097c82 */ /* 0x000fc60008000000 */
[----:B------:R-:W-:-:S13]  /*00b0*/  ISETP.NE.AND P0, PT, R0, 0x1, PT ;  /* 0x000000010000780c */ /* 0x000fda0003f05270 */
[----:B------:R-:W-:Y:S05]  /*00c0*/  @!P0 BRA `(.L_x_1) ;  /* 0x000000b000008947 */ /* 0x000fea0003800000 */
[----:B------:R-:W-:Y:S02]  /*00d0*/  ULDC UR4, c[0x0][0x554] ;  /* 0x0001550000047ab9 */ /* 0x000fe40000000800 */
[----:B------:R-:W-:Y:S02]  /*00e0*/  UIMAD.WIDE.U32 UR4, UR6, UR4, URZ ;  /* 0x00000004060472a5 */ /* 0x000fe4000f8e003f */
[----:B------:R-:W-:Y:S02]  /*00f0*/  ULDC UR9, c[0x0][0x558] ;  /* 0x0001560000097ab9 */ /* 0x000fe40000000800 */
[----:B------:R-:W-:Y:S01]  /*0100*/  USHF.R.U32.HI UR9, URZ, UR9, UR5 ;  /* 0x000000093f097299 */ /* 0x000fe20008011605 */
[----:B------:R-:W-:Y:S05]  /*0110*/  BRA `(.L_x_1) ;  /* 0x0000006000007947 */ /* 0x000fea0003800000 */
.L_x_0:
[----:B---3--:R-:W-:Y:S02]  /*0120*/  ULDC.64 UR4, c[0x0][0x550] ;  /* 0x0001540000047ab9 */ /* 0x008fe40000000a00 */
[----:B------:R-:W-:Y:S02]  /*0130*/  UISETP.NE.AND UP0, UPT, UR4, 0x1, UPT ;  /* 0x000000010400788c */ /* 0x000fe4000bf05270 */
[----:B------:R-:W-:-:S02]  /*0140*/  UIMAD.WIDE.U32 UR10, UR6, UR5, URZ ;  /* 0x00000005060a72a5 */ /* 0x000fc4000f8e003f */
[----:B------:R-:W-:Y:S02]  /*0150*/  ULDC UR4, c[0x0][0x558] ;  /* 0x0001560000047ab9 */ /* 0x000fe40000000800 */
[----:B------:R-:W-:-:S05]  /*0160*/  UMOV UR9, UR6 ;  /* 0x0000000600097c82 */ /* 0x000fca0008000000 */
[----:B------:R-:W-:-:S03]  /*0170*/  @UP0 USHF.R.U32.HI UR9, URZ, UR4, UR11 ;  /* 0x000000043f090299 */ /* 0x000fc6000801160b */
.L_x_1:
[----:B------:R-:W-:Y:S01]  /*0180*/  ISETP.GE.AND P0, PT, R18, RZ, PT ;  /* 0x000000ff1200720c */ /* 0x000fe20003f06270 */
[----:B------:R-:W-:Y:S02]  /*0190*/  UIADD3 UR5, -UR9, URZ, URZ ;  /* 0x0000003f09057290 */ /* 0x000fe4000fffe13f */
[----:B------:R-:W-:Y:S02]  /*01a0*/  ULDC UR4, c[0x0][0x550] ;  /* 0x0001540000047ab9 */ /* 0x000fe40000000800 */
[----:B------:R-:W-:-:S08]  /*01b0*/  UIMAD UR6, UR5, UR4, UR6 ;  /* 0x00000004050672a4 */ /* 0x000fd0000f8e0206 */
[----:B------:R-:W-:Y:S05]  /*01c0*/  @!P0 EXIT ;  /* 0x000000000000894d */ /* 0x000fea0003800000 */
[----:B------:R-:W-:Y:S02]  /*01d0*/  ULDC UR4, c[0x0][0x1d0] ;  /* 0x0000740000047ab9 */ /* 0x000fe40000000800 */
[----:B------:R-:W-:Y:S02]  /*01e0*/  UISETP.GE.AND UP0, UPT, UR4, 0x1, UPT ;  /* 0x000000010400788c */ /* 0x000fe4000bf06270 */
[----:B------:R-:W-:Y:S02]  /*01f0*/  UIADD3 UR10, UR4, 0x5f, URZ ;  /* 0x0000005f040a7890 */ /* 0x000fe4000fffe03f */
[----:B------:R-:W-:Y:S02]  /*0200*/  UMOV UR15, URZ ;  /* 0x0000003f000f7c82 */ /* 0x000fe40008000000 */
[----:B------:R-:W-:Y:S01]  /*0210*/  PLOP3.LUT P0, PT, PT, PT, UP0, 0x80, 0x0 ;  /* 0x000000000000781c */ /* 0x000fe20003f0f008 */
[----:B------:R-:W-:-:S04]  /*0220*/  UIMAD.WIDE UR10, UR10, 0x2aaaaaab, URZ ;  /* 0x2aaaaaab0a0a78a5 */ /* 0x000fc8000f8e023f */
[----:B------:R-:W-:-:S04]  /*0230*/  USHF.R.U32.HI UR12, URZ, 0x1f, UR11 ;  /* 0x0000001f3f0c7899 */ /* 0x000fc8000801160b */
[----:B------:R-:W-:-:S04]  /*0240*/  ULEA.HI.SX32 UR12, UR11, UR12, 0x1c ;  /* 0x0000000c0b0c7291 */ /* 0x000fc8000f8fe23f */
[----:B------:R-:W-:Y:S05]  /*0250*/  @!P0 BRA `(.L_x_2) ;  /* 0x0000023000008947 */ /* 0x000fea0003800000 */
[----:B------:R-:W-:Y:S02]  /*0260*/  USHF.R.U32.HI UR4, URZ, 0x10, UR6 ;  /* 0x000000103f047899 */ /* 0x000fe40008011606 */
[----:B------:R-:W-:Y:S02]  /*0270*/  ULDC UR5, c[0x0][0x338] ;  /* 0x0000ce0000057ab9 */ /* 0x000fe40000000800 */
[----:B------:R-:W-:Y:S02]  /*0280*/  UISETP.NE.AND UP0, UPT, UR4, URZ, UPT ;  /* 0x0000003f0400728c */ /* 0x000fe4000bf05270 */
[----:B------:R-:W-:Y:S02]  /*0290*/  UMOV UR14, URZ ;  /* 0x0000003f000e7c82 */ /* 0x000fe40008000000 */
[----:B------:R-:W-:-:S04]  /*02a0*/  USEL UR5, UR4, UR5, UP0 ;  /* 0x0000000504057287 */ /* 0x000fc80008000000 */
[----:B------:R-:W-:Y:S02]  /*02b0*/  UIADD3 UR11, UR12, -0x1, UR5 ;  /* 0xffffffff0c0b7890 */ /* 0x000fe4000fffe005 */
[----:B------:R-:W-:-:S05]  /*02c0*/  IMAD.U32 R3, RZ, RZ, UR5 ;  /* 0x00000005ff037e24 */ /* 0x000fca000f8e00ff */
[----:B------:R-:W-:-:S04]  /*02d0*/  IABS R0, R3 ;  /* 0x0000000300007213 */ /* 0x000fc80000000000 */
[----:B------:R-:W1:Y:S02]  /*02e0*/  R2UR UR10, R0 ;  /* 0x00000000000a73c2 */ /* 0x000e6400000e0000 */
[----:B-1----:R-:W1:Y:S08]  /*02f0*/  I2F.RP R0, UR10 ;  /* 0x0000000a00007d06 */ /* 0x002e700008209400 */
[----:B-1----:R-:W1:Y:S02]  /*0300*/  MUFU.RCP R0, R0 ;  /* 0x0000000000007308 */ /* 0x002e640000001000 */
[----:B-1----:R-:W-:-:S06]  /*0310*/  IADD3 R0, R0, 0xffffffe, RZ ;  /* 0x0ffffffe00007810 */ /* 0x002fcc0007ffe0ff */
[----:B------:R-:W1:Y:S02]  /*0320*/  F2I.FTZ.U32.TRUNC.NTZ R0, R0 ;  /* 0x0000000000007305 */ /* 0x000e64000021f000 */
[----:B-1----:R1:W2:Y:S02]  /*0330*/  R2UR UR15, R0 ;  /* 0x00000000000f73c2 */ /* 0x0022a400000e0000 */
[----:B-1----:R-:W-:Y:S01]  /*0340*/  IMAD.U32 R0, RZ, RZ, UR11 ;  /* 0x0000000bff007e24 */ /* 0x002fe2000f8e00ff */
[----:B--2---:R-:W-:Y:S02]  /*0350*/  UIADD3 UR4, URZ, -UR15, URZ ;  /* 0x8000000f3f047290 */ /* 0x004fe4000fffe03f */
[----:B------:R-:W-:Y:S02]  /*0360*/  ULOP3.LUT UR11, UR11, UR5, URZ, 0x3c, !UPT ;  /* 0x000000050b0b7292 */ /* 0x000fe4000f8e3c3f */
[----:B------:R-:W-:Y:S01]  /*0370*/  IABS R2, R0 ;  /* 0x0000000000027213 */ /* 0x000fe20000000000 */
[----:B------:R-:W-:Y:S01]  /*0380*/  UIMAD UR4, UR4, UR10, URZ ;  /* 0x0000000a040472a4 */ /* 0x000fe2000f8e023f */
[----:B------:R-:W-:-:S02]  /*0390*/  IABS R0, R3 ;  /* 0x0000000300007213 */ /* 0x000fc40000000000 */
[----:B------:R-:W1:Y:S01]  /*03a0*/  R2UR UR8, R2 ;  /* 0x00000000020873c2 */ /* 0x000e6200000e0000 */
[----:B------:R-:W-:Y:S02]  /*03b0*/  UIMAD.WIDE.U32 UR14, UR15, UR4, UR14 ;  /* 0x000000040f0e72a5 */ /* 0x000fe4000f8e000e */
[----:B------:R-:W-:-:S05]  /*03c0*/  IMAD.MOV R0, RZ, RZ, -R0 ;  /* 0x000000ffff007224 */ /* 0x000fca00078e0a00 */
[----:B------:R-:W2:Y:S01]  /*03d0*/  R2UR UR7, R0 ;  /* 0x00000000000773c2 */ /* 0x000ea200000e0000 */
[----:B-1----:R-:W-:-:S04]  /*03e0*/  UIMAD.WIDE.U32 UR14, UR15, UR8, URZ ;  /* 0x000000080f0e72a5 */ /* 0x002fc8000f8e003f */
[----:B--2---:R-:W-:-:S04]  /*03f0*/  UIMAD UR7, UR15, UR7, UR8 ;  /* 0x000000070f0772a4 */ /* 0x004fc8000f8e0208 */
[----:B------:R-:W-:-:S11]  /*0400*/  UISETP.GT.U32.AND UP0, UPT, UR10, UR7, UPT ;  /* 0x000000070a00728c */ /* 0x000fd6000bf04070 */
[----:B------:R-:W-:Y:S02]  /*0410*/  @!UP0 UIADD3 UR7, UR7, -UR10, URZ ;  /* 0x8000000a07078290 */ /* 0x000fe4000fffe03f */
[----:B------:R-:W-:Y:S02]  /*0420*/  @!UP0 UIADD3 UR15, UR15, 0x1, URZ ;  /* 0x000000010f0f8890 */ /* 0x000fe4000fffe03f */
[----:B------:R-:W-:Y:S02]  /*0430*/  UISETP.GE.U32.AND UP1, UPT, UR7, UR10, UPT ;  /* 0x0000000a0700728c */ /* 0x000fe4000bf26070 */
[----:B------:R-:W-:-:S09]  /*0440*/  UISETP.GE.AND UP0, UPT, UR11, URZ, UPT ;  /* 0x0000003f0b00728c */ /* 0x000fd2000bf06270 */
[----:B------:R-:W-:Y:S02]  /*0450*/  @UP1 UIADD3 UR15, UR15, 0x1, URZ ;  /* 0x000000010f0f1890 */ /* 0x000fe4000fffe03f */
[----:B------:R-:W-:Y:S02]  /*0460*/  UISETP.NE.AND UP1, UPT, UR5, URZ, UPT ;  /* 0x0000003f0500728c */ /* 0x000fe4000bf25270 */
[----:B------:R-:W-:-:S09]  /*0470*/  @!UP0 UIADD3 UR15, -UR15, URZ, URZ ;  /* 0x0000003f0f0f8290 */ /* 0x000fd2000fffe13f */
[----:B------:R-:W-:Y:S02]  /*0480*/  @!UP1 ULOP3.LUT UR15, URZ, UR5, URZ, 0x33, !UPT ;  /* 0x000000053f0f9292 */ /* 0x000fe4000f8e333f */
.L_x_2:
[----:B------:R-:W-:Y:S01]  /*0490*/  ULOP3.LUT UR8, UR6, 0xffff, URZ, 0xc0, !UPT ;  /* 0x0000ffff06087892 */ /* 0x000fe2000f8ec03f */
[----:B------:R-:W-:Y:S01]  /*04a0*/  PLOP3.LUT P2, PT, PT, PT, PT, 0x80, 0x0 ;  /* 0x000000000000781c */ /* 0x000fe20003f4f070 */
[----:B------:R-:W-:Y:S01]  /*04b0*/  ULDC.64 UR10, c[0x0][0x118] ;  /* 0x00004600000a7ab9 */ /* 0x000fe20000000a00 */
[----:B------:R-:W-:Y:S01]  /*04c0*/  CS2R R16, SRZ ;  /* 0x0000000000107805 */ /* 0x000fe2000001ff00 */
[----:B------:R-:W-:Y:S01]  /*04d0*/  UIMAD UR8, UR8, UR15, URZ ;  /* 0x0000000f080872a4 */ /* 0x000fe2000f8e023f */
[----:B------:R-:W-:Y:S01]  /*04e0*/  CS2R R98, SRZ ;  /* 0x0000000000627805 */ /* 0x000fe2000001ff00 */
[----:B------:R-:W-:Y:S01]  /*04f0*/  CS2R R96, SRZ ;  /* 0x0000000000607805 */ /* 0x000fe2000001ff00 */
[----:B------:R-:W-:Y:S01]  /*0500*/  CS2R R94, SRZ ;  /* 0x00000000005e7805 */ /* 0x000fe2000001ff00 */
[----:B------:R-:W-:Y:S01]  /*0510*/  UIADD3 UR15, UR8, UR15, URZ ;  /* 0x0000000f080f7290 */ /* 0x000fe2000fffe03f */
[----:B------:R-:W-:Y:S01]  /*0520*/  CS2R R92, SRZ ;  /* 0x00000000005c7805 */ /* 0x000fe2000001ff00 */
[----:B------:R-:W-:Y:S01]  /*0530*/  CS2R R90, SRZ ;  /* 0x00000000005a7805 */ /* 0x000fe2000001ff00 */
[----:B------:R-:W-:Y:S01]  /*0540*/  CS2R R88, SRZ ;  /* 0x0000000000587805 */ /* 0x000fe2000001ff00 */
[----:B------:R-:W-:Y:S01]  /*0550*/  UISETP.LT.AND UP0, UPT, UR12, UR15, UPT ;  /* 0x0000000f0c00728c */ /* 0x000fe2000bf01270 */
[----:B------:R-:W-:Y:S01]  /*0560*/  CS2R R86, SRZ ;  /* 0x0000000000567805 */ /* 0x000fe2000001ff00 */
[----:B------:R-:W-:Y:S01]  /*0570*/  CS2R R84, SRZ ;  /* 0x0000000000547805 */ /* 0x000fe2000001ff00 */
[----:B------:R-:W-:Y:S01]  /*0580*/  CS2R R82, SRZ ;  /* 0x0000000000527805 */ /* 0x000fe2000001ff00 */
[----:B------:R-:W-:Y:S01]  /*0590*/  USEL UR12, UR12, UR15, UP0 ;  /* 0x0000000f0c0c7287 */ /* 0x000fe20008000000 */
[----:B------:R-:W-:Y:S01]  /*05a0*/  CS2R R80, SRZ ;  /* 0x0000000000507805 */ /* 0x000fe2000001ff00 */
[----:B------:R-:W-:Y:S01]  /*05b0*/  CS2R R78, SRZ ;  /* 0x00000000004e7805 */ /* 0x000fe2000001ff00 */
[----:B------:R-:W-:Y:S01]  /*05c0*/  CS2R R76, SRZ ;  /* 0x00000000004c7805 */ /* 0x000fe2000001ff00 */
[----:B------:R-:W-:Y:S01]  /*05d0*/  UISETP.GT.AND UP0, UPT, UR12, UR8, UPT ;  /* 0x000000080c00728c */ /* 0x000fe2000bf04270 */
[----:B------:R-:W-:Y:S01]  /*05e0*/  CS2R R74, SRZ ;  /* 0x00000000004a7805 */ /* 0x000fe2000001ff00 */
[----:B------:R-:W-:Y:S01]  /*05f0*/  CS2R R72, SRZ ;  /* 0x0000000000487805 */ /* 0x000fe2000001ff00 */
[----:B------:R-:W-:Y:S01]  /*0600*/  CS2R R70, SRZ ;  /* 0x0000000000467805 */ /* 0x000fe2000001ff00 */
[----:B------:R-:W-:Y:S01]  /*0610*/  CS2R R68, SRZ ;  /* 0x0000000000447805 */ /* 0x000fe2000001ff00 */
[----:B------:R-:W-:Y:S01]  /*0620*/  CS2R R66, SRZ ;  /* 0x0000000000427805 */ /* 0x000fe2000001ff00 */
[----:B------:R-:W-:Y:S01]  /*0630*/  PLOP3.LUT P0, PT, PT, PT, UP0, 0x80, 0x0 ;  /* 0x000000000000781c */ /* 0x000fe20003f0f008 */
[----:B------:R-:W-:Y:S01]  /*0640*/  CS2R R64, SRZ ;  /* 0x0000000000407805 */ /* 0x000fe2000001ff00 */
        /* <DEDUP_REMOVED lines=30> */
[----:B------:R-:W-:Y:S05]  /*0830*/  @!P0 BRA `(.L_x_3) ;  /* 0x0000a0a000008947 */ /* 0x000fea0003800000 */
[----:B------:R-:W-:Y:S01]  /*0840*/  ISETP.NE.U32.AND P4, PT, RZ, c[0x0][0x340], PT ;  /* 0x0000d000ff007a0c */ /* 0x000fe20003f85070 */
[----:B------:R-:W1:Y:S01]  /*0850*/  S2R R9, SR_CTAID.X ;  /* 0x0000000000097919 */ /* 0x000e620000002500 */
[----:B------:R-:W-:Y:S01]  /*0860*/  SHF.R.S32.HI R29, RZ, 0x1f, R152 ;  /* 0x0000001fff1d7819 */ /* 0x000fe20000011498 */
[----:B------:R-:W-:Y:S01]  /*0870*/  USHF.R.S32.HI UR13, URZ, 0x1f, UR9 ;  /* 0x0000001f3f0d7899 */ /* 0x000fe20008011409 */
[----:B------:R-:W-:Y:S01]  /*0880*/  ISETP.NE.AND.EX P4, PT, RZ, c[0x0][0x344], PT, P4 ;  /* 0x0000d100ff007a0c */ /* 0x000fe20003f85340 */
[----:B------:R-:W-:-:S12]  /*0890*/  ULDC.64 UR4, c[0x0][0x1b8] ;  /* 0x00006e0000047ab9 */ /* 0x000fd80000000a00 */
[----:B------:R-:W-:-:S04]  /*08a0*/  @P4 IMAD.MOV.U32 R0, RZ, RZ, 0x4 ;  /* 0x00000004ff004424 */ /* 0x000fc800078e00ff */
[----:B------:R-:W-:-:S05]  /*08b0*/  @P4 IMAD.WIDE R2, R18, R0, c[0x0][0x340] ;  /* 0x0000d00012024625 */ /* 0x000fca00078e0200 */
[----:B------:R2:W3:Y:S01]  /*08c0*/  @P4 LDG.E R20, [R2.64] ;  /* 0x0000000a02144981 */ /* 0x0004e2000c1e1900 */
[----:B------:R-:W-:Y:S01]  /*08d0*/  IMAD.MOV.U32 R8, RZ, RZ, c[0x0][0x2c4] ;  /* 0x0000b100ff087624 */ /* 0x000fe200078e00ff */
[----:B------:R-:W-:Y:S01]  /*08e0*/  UIMAD.WIDE.U32 UR6, UR9, UR4, URZ ;  /* 0x00000004090672a5 */ /* 0x000fe2000f8e003f */
[----:B------:R-:W-:Y:S01]  /*08f0*/  SHF.R.S32.HI R11, RZ, 0x1f, R18 ;  /* 0x0000001fff0b7819 */ /* 0x000fe20000011412 */
[----:B------:R-:W-:Y:S01]  /*0900*/  UIMAD UR4, UR13, UR4, URZ ;  /* 0x000000040d0472a4 */ /* 0x000fe2000f8e023f */
[-C--:B------:R-:W-:Y:S01]  /*0910*/  LEA.HI R27, R29, R152.reuse, RZ, 0x4 ;  /* 0x000000981d1b7211 */ /* 0x080fe200078f20ff */
[----:B------:R-:W-:Y:S01]  /*0920*/  UMOV UR16, 0x60 ;  /* 0x0000006000107882 */ /* 0x000fe20000000000 */
[C---:B------:R-:W-:Y:S01]  /*0930*/  ISETP.NE.AND P0, PT, R8.reuse, 0x1, PT ;  /* 0x000000010800780c */ /* 0x040fe20003f05270 */
[----:B------:R-:W-:Y:S01]  /*0940*/  UIMAD UR4, UR9, UR5, UR4 ;  /* 0x00000005090472a4 */ /* 0x000fe2000f8e0204 */
[----:B------:R-:W-:Y:S01]  /*0950*/  IMAD R6, R11, c[0x0][0x1c0], RZ ;  /* 0x000070000b067a24 */ /* 0x000fe200078e02ff */
[CC--:B------:R-:W-:Y:S01]  /*0960*/  LEA.HI R10, R29.reuse, R152.reuse, RZ, 0x6 ;  /* 0x000000981d0a7211 */ /* 0x0c0fe200078f30ff */
[----:B------:R-:W-:Y:S01]  /*0970*/  IMAD R8, R8, c[0x0][0x168], RZ ;  /* 0x00005a0008087a24 */ /* 0x000fe200078e02ff */
[----:B------:R-:W-:Y:S01]  /*0980*/  UIADD3 UR4, UR7, UR4, URZ ;  /* 0x0000000407047290 */ /* 0x000fe2000fffe03f */
[----:B------:R-:W-:Y:S01]  /*0990*/  IMAD R6, R18, c[0x0][0x1c4], R6 ;  /* 0x0000710012067a24 */ /* 0x000fe200078e0206 */
[----:B------:R-:W-:Y:S01]  /*09a0*/  LEA.HI R117, R29, R152, RZ, 0x5 ;  /* 0x000000981d757211 */ /* 0x000fe200078f28ff */
[----:B------:R-:W-:-:S02]  /*09b0*/  IMAD.MOV.U32 R118, RZ, RZ, c[0x0][0x1e0] ;  /* 0x00007800ff767624 */ /* 0x000fc400078e00ff */
[----:B------:R-:W-:Y:S01]  /*09c0*/  IMAD.MOV.U32 R119, RZ, RZ, c[0x0][0x1e4] ;  /* 0x00007900ff777624 */ /* 0x000fe200078e00ff */
[----:B--2---:R-:W-:Y:S01]  /*09d0*/  LEA.HI R2, R29, R152, RZ, 0x3 ;  /* 0x000000981d027211 */ /* 0x004fe200078f18ff */
[----:B------:R-:W-:Y:S02]  /*09e0*/  IMAD.U32 R3, RZ, RZ, UR7 ;  /* 0x00000007ff037e24 */ /* 0x000fe4000f8e00ff */
[----:B------:R-:W-:Y:S01]  /*09f0*/  IMAD.U32 R3, RZ, RZ, UR4 ;  /* 0x00000004ff037e24 */ /* 0x000fe2000f8e00ff */
[----:B------:R-:W-:Y:S01]  /*0a00*/  LOP3.LUT R0, R2, 0xfffffff8, RZ, 0xc0, !PT ;  /* 0xfffffff802007812 */ /* 0x000fe200078ec0ff */
[----:B------:R-:W-:Y:S01]  /*0a10*/  ULDC.64 UR4, c[0x0][0x1e0] ;  /* 0x0000780000047ab9 */ /* 0x000fe20000000a00 */
[----:B------:R-:W-:Y:S01]  /*0a20*/  SHF.R.S32.HI R22, RZ, 0x3, R2 ;  /* 0x00000003ff167819 */ /* 0x000fe20000011402 */
[----:B------:R-:W-:Y:S01]  /*0a30*/  IMAD.U32 R2, RZ, RZ, UR6 ;  /* 0x00000006ff027e24 */ /* 0x000fe2000f8e00ff */
[----:B------:R-:W-:Y:S01]  /*0a40*/  UIMAD.WIDE.U32 UR14, UR16, UR4, URZ ;  /* 0x00000004100e72a5 */ /* 0x000fe2000f8e003f */
[----:B------:R-:W-:Y:S01]  /*0a50*/  IMAD.IADD R24, R152, 0x1, -R0 ;  /* 0x0000000198187824 */ /* 0x000fe200078e0a00 */
[----:B------:R-:W-:Y:S01]  /*0a60*/  SHF.R.S32.HI R28, RZ, 0x1f, R22 ;  /* 0x0000001fff1c7819 */ /* 0x000fe20000011416 */
[----:B------:R-:W-:Y:S01]  /*0a70*/  IMAD.WIDE.U32 R2, R18, c[0x0][0x1c0], R2 ;  /* 0x0000700012027a25 */ /* 0x000fe200078e0002 */
[----:B------:R-:W-:-:S02]  /*0a80*/  ULDC.64 UR6, c[0x0][0x1e8] ;  /* 0x00007a0000067ab9 */ /* 0x000fc40000000a00 */
[----:B------:R-:W-:Y:S01]  /*0a90*/  UIMAD UR6, UR13, UR6, URZ ;  /* 0x000000060d0672a4 */ /* 0x000fe2000f8e023f */
[----:B------:R-:W-:Y:S02]  /*0aa0*/  IMAD R0, R24, 0x20, R22 ;  /* 0x0000002018007824 */ /* 0x000fe400078e0216 */
[----:B------:R-:W-:Y:S01]  /*0ab0*/  IMAD.IADD R3, R3, 0x1, R6 ;  /* 0x0000000103037824 */ /* 0x000fe200078e0206 */
[----:B------:R-:W-:Y:S01]  /*0ac0*/  UIMAD UR6, UR9, UR7, UR6 ;  /* 0x00000007090672a4 */ /* 0x000fe2000f8e0206 */
[----:B-1----:R-:W-:Y:S01]  /*0ad0*/  IMAD R4, R9, 0x80, R0 ;  /* 0x0000008009047824 */ /* 0x002fe200078e0200 */
[----:B------:R-:W-:Y:S01]  /*0ae0*/  UIADD3 UR7, UR12, -0x1, URZ ;  /* 0xffffffff0c077890 */ /* 0x000fe2000fffe03f */
[----:B------:R-:W-:Y:S02]  /*0af0*/  IMAD.U32 R6, RZ, RZ, UR14 ;  /* 0x0000000eff067e24 */ /* 0x000fe4000f8e00ff */
[----:B------:R-:W-:Y:S01]  /*0b00*/  @P0 IMAD.HI.U32 R5, R4, c[0x0][0x2c8], RZ ;  /* 0x0000b20004050a27 */ /* 0x000fe200078e00ff */
[----:B------:R-:W-:-:S02]  /*0b10*/  USHF.R.S32.HI UR17, URZ, 0x1f, UR7 ;  /* 0x0000001f3f117899 */ /* 0x000fc40008011407 */
[----:B------:R-:W-:Y:S01]  /*0b20*/  UISETP.GT.AND UP0, UPT, UR7, UR8, UPT ;  /* 0x000000080700728c */ /* 0x000fe2000bf04270 */
[----:B------:R-:W-:Y:S01]  /*0b30*/  IMAD.MOV.U32 R0, RZ, RZ, R4 ;  /* 0x000000ffff007224 */ /* 0x000fe200078e0004 */
[----:B------:R-:W-:Y:S01]  /*0b40*/  @P0 SHF.R.U32.HI R0, RZ, c[0x0][0x2cc], R5 ;  /* 0x0000b300ff000a19 */ /* 0x000fe20000011605 */
[----:B------:R-:W-:Y:S02]  /*0b50*/  IMAD.MOV.U32 R116, RZ, RZ, R6 ;  /* 0x000000ffff747224 */ /* 0x000fe400078e0006 */
[----:B------:R-:W-:Y:S01]  /*0b60*/  IMAD.SHL.U32 R16, R24, 0x8, RZ ;  /* 0x0000000818107824 */ /* 0x000fe200078e00ff */
[--C-:B------:R-:W-:Y:S01]  /*0b70*/  SHF.R.S32.HI R7, RZ, 0x1f, R0.reuse ;  /* 0x0000001fff077819 */ /* 0x100fe20000011400 */
[----:B------:R-:W-:Y:S02]  /*0b80*/  IMAD.MOV R5, RZ, RZ, -R0 ;  /* 0x000000ffff057224 */ /* 0x000fe400078e0a00 */
[----:B------:R-:W-:Y:S01]  /*0b90*/  IMAD.WIDE.U32 R2, R0, c[0x0][0x1b0], R2 ;  /* 0x00006c0000027a25 */ /* 0x000fe200078e0002 */
[----:B------:R-:W-:-:S02]  /*0ba0*/  SHF.R.S32.HI R17, RZ, 0x1f, R16 ;  /* 0x0000001fff117819 */ /* 0x000fc40000011410 */
[C---:B------:R-:W-:Y:S01]  /*0bb0*/  IADD3 R23, R16.reuse, 0x40, RZ ;  /* 0x0000004010177810 */ /* 0x040fe20007ffe0ff */
[----:B------:R-:W-:Y:S01]  /*0bc0*/  IMAD R4, R5, c[0x0][0x2c4], R4 ;  /* 0x0000b10005047a24 */ /* 0x000fe200078e0204 */
[----:B------:R-:W-:Y:S01]  /*0bd0*/  IADD3 R26, R16, 0x80, RZ ;  /* 0x00000080101a7810 */ /* 0x000fe20007ffe0ff */
[----:B------:R-:W-:Y:S01]  /*0be0*/  IMAD R7, R7, c[0x0][0x1b0], RZ ;  /* 0x00006c0007077a24 */ /* 0x000fe200078e02ff */
[----:B------:R-:W-:Y:S01]  /*0bf0*/  BAR.SYNC.DEFER_BLOCKING 0x0 ;  /* 0x0000000000007b1d */ /* 0x000fe20000010000 */
[----:B------:R-:W-:Y:S02]  /*0c00*/  ISETP.GE.AND P5, PT, R23, c[0x0][0x198], PT ;  /* 0x0000660017007a0c */ /* 0x000fe40003fa6270 */
[----:B------:R-:W-:Y:S01]  /*0c10*/  IMAD R0, R0, c[0x0][0x1b4], R7 ;  /* 0x00006d0000007a24 */ /* 0x000fe200078e0207 */
[----:B------:R-:W-:Y:S01]  /*0c20*/  SHF.R.S32.HI R5, RZ, 0x1f, R4 ;  /* 0x0000001fff057819 */ /* 0x000fe20000011404 */
[----:B------:R-:W-:Y:S02]  /*0c30*/  IMAD.U32 R7, RZ, RZ, UR15 ;  /* 0x0000000fff077e24 */ /* 0x000fe4000f8e00ff */
[----:B------:R-:W-:-:S02]  /*0c40*/  IMAD.IADD R3, R3, 0x1, R0 ;  /* 0x0000000103037824 */ /* 0x000fc400078e0200 */
[----:B------:R-:W-:Y:S02]  /*0c50*/  IMAD R0, R5, c[0x0][0x1a8], RZ ;  /* 0x00006a0005007a24 */ /* 0x000fe400078e02ff */
[----:B------:R-:W-:-:S04]  /*0c60*/  IMAD.WIDE.U32 R2, R4, c[0x0][0x1a8], R2 ;  /* 0x00006a0004027a25 */ /* 0x000fc800078e0002 */
[----:B------:R-:W-:Y:S01]  /*0c70*/  IMAD R0, R4, c[0x0][0x1ac], R0 ;  /* 0x00006b0004007a24 */ /* 0x000fe200078e0200 */
[----:B------:R-:W-:Y:S01]  /*0c80*/  LEA R13, P3, R2, c[0x0][0x160], 0x1 ;  /* 0x00005800020d7a11 */ /* 0x000fe200078608ff */
[----:B------:R-:W-:Y:S01]  /*0c90*/  IMAD R7, R9, 0x80, R22 ;  /* 0x0000008009077824 */ /* 0x000fe200078e0216 */
[----:B------:R-:W-:Y:S01]  /*0ca0*/  SHF.R.S32.HI R9, RZ, 0x4, R27 ;  /* 0x00000004ff097819 */ /* 0x000fe2000001141b */
[----:B------:R-:W-:-:S03]  /*0cb0*/  IMAD.IADD R0, R3, 0x1, R0 ;  /* 0x0000000103007824 */ /* 0x000fc600078e0200 */
[C---:B------:R-:W-:Y:S02]  /*0cc0*/  IADD3 R6, R7.reuse, 0x20, RZ ;  /* 0x0000002007067810 */ /* 0x040fe40007ffe0ff */
[----:B------:R-:W-:Y:S01]  /*0cd0*/  LEA.HI.X R12, R2, c[0x0][0x164], R0, 0x1, P3 ;  /* 0x00005900020c7a11 */ /* 0x000fe200018f0c00 */
[----:B------:R-:W-:Y:S01]  /*0ce0*/  IMAD.SHL.U32 R0, R22, 0x40, RZ ;  /* 0x0000004016007824 */ /* 0x000fe200078e00ff */
[----:B------:R-:W-:Y:S01]  /*0cf0*/  ISETP.GE.AND P1, PT, R6, R8, PT ;  /* 0x000000080600720c */ /* 0x000fe20003f26270 */
[----:B------:R-:W-:Y:S01]  /*0d00*/  IMAD R2, R28, c[0x0][0x1e0], RZ ;  /* 0x000078001c027a24 */ /* 0x000fe200078e02ff */
[C---:B------:R-:W-:Y:S02]  /*0d10*/  IADD3 R5, R7.reuse, 0x40, RZ ;  /* 0x0000004007057810 */ /* 0x040fe40007ffe0ff */
[----:B------:R-:W-:Y:S02]  /*0d20*/  LOP3.LUT R0, R0, 0x1c0, RZ, 0xc0, !PT ;  /* 0x000001c000007812 */ /* 0x000fe400078ec0ff */
[----:B------:R-:W-:-:S02]  /*0d30*/  IADD3 R4, R7, 0x60, RZ ;  /* 0x0000006007047810 */ /* 0x000fc40007ffe0ff */
[----:B------:R-:W-:Y:S02]  /*0d40*/  SHF.R.U32.HI R6, RZ, 0x3, R0 ;  /* 0x00000003ff067819 */ /* 0x000fe40000011600 */
[----:B------:R-:W-:Y:S01]  /*0d50*/  LOP3.LUT R3, R0, 0x38, R16, 0xf8, !PT ;  /* 0x0000003800037812 */ /* 0x000fe200078ef810 */
[----:B------:R-:W-:Y:S01]  /*0d60*/  IMAD R0, R22, c[0x0][0x1e4], R2 ;  /* 0x0000790016007a24 */ /* 0x000fe200078e0202 */
[----:B------:R-:W-:Y:S01]  /*0d70*/  ISETP.GE.AND P6, PT, R7, R8, PT ;  /* 0x000000080700720c */ /* 0x000fe20003fc6270 */
[----:B------:R-:W-:Y:S01]  /*0d80*/  SHFL.IDX PT, R2, R13, RZ, 0x181f ;  /* 0x00181fff0d027589 */ /* 0x000fe200000e0000 */
[----:B------:R-:W-:Y:S02]  /*0d90*/  LOP3.LUT R7, R3, R6, RZ, 0x3c, !PT ;  /* 0x0000000603077212 */ /* 0x000fe400078e3cff */
[-C--:B------:R-:W-:Y:S01]  /*0da0*/  ISETP.GE.AND P2, PT, R5, R8.reuse, PT ;  /* 0x000000080500720c */ /* 0x080fe20003f46270 */
[----:B------:R-:W1:Y:S01]  /*0db0*/  SHFL.IDX PT, R3, R12, RZ, 0x181f ;  /* 0x00181fff0c037589 */ /* 0x000e6200000e0000 */
[----:B------:R-:W-:Y:S01]  /*0dc0*/  ISETP.GE.AND P0, PT, R4, R8, PT ;  /* 0x000000080400720c */ /* 0x000fe20003f06270 */
[----:B------:R-:W-:Y:S01]  /*0dd0*/  IMAD.WIDE.U32 R4, R22, c[0x0][0x1e0], R16 ;  /* 0x0000780016047a25 */ /* 0x000fe200078e0010 */
[----:B------:R-:W-:-:S02]  /*0de0*/  LEA.HI R8, R27, R9, RZ, 0x1 ;  /* 0x000000091b087211 */ /* 0x000fc400078f08ff */
[----:B------:R-:W-:Y:S01]  /*0df0*/  ISETP.GE.AND P3, PT, R16, c[0x0][0x198], PT ;  /* 0x0000660010007a0c */ /* 0x000fe20003f66270 */
[----:B------:R-:W-:Y:S01]  /*0e00*/  IMAD.IADD R5, R5, 0x1, R0 ;  /* 0x0000000105057824 */ /* 0x000fe200078e0200 */
[----:B------:R-:W-:Y:S01]  /*0e10*/  LOP3.LUT R6, R8, 0xfffffffe, RZ, 0xc0, !PT ;  /* 0xfffffffe08067812 */ /* 0x000fe200078ec0ff */
[----:B------:R-:W-:Y:S02]  /*0e20*/  IMAD.U32 R0, RZ, RZ, UR9 ;  /* 0x00000009ff007e24 */ /* 0x000fe4000f8e00ff */
[----:B------:R-:W-:Y:S02]  /*0e30*/  IMAD.SHL.U32 R8, R10, 0x8, RZ ;  /* 0x000000080a087824 */ /* 0x000fe400078e00ff */
[----:B------:R-:W-:Y:S01]  /*0e40*/  IMAD.WIDE.U32 R14, R0, c[0x0][0x1e8], R4 ;  /* 0x00007a00000e7a25 */ /* 0x000fe200078e0004 */
[----:B------:R-:W-:Y:S02]  /*0e50*/  @!P6 SHF.R.S32.HI R4, RZ, 0x1f, R23 ;  /* 0x0000001fff04e819 */ /* 0x000fe40000011417 */
[----:B------:R-:W-:Y:S01]  /*0e60*/  LOP3.LUT R8, R7, 0xfffffe00, R8, 0xf8, !PT ;  /* 0xfffffe0007087812 */ /* 0x000fe200078ef808 */
[----:B------:R-:W-:Y:S01]  /*0e70*/  IMAD.IADD R25, R9, 0x1, -R6 ;  /* 0x0000000109197824 */ /* 0x000fe200078e0a06 */
[----:B------:R-:W-:Y:S01]  /*0e80*/  @!P6 LEA.HI R10, R4, R23, RZ, 0x3 ;  /* 0x00000017040ae211 */ /* 0x000fe200078f18ff */
[----:B------:R-:W2:Y:S01]  /*0e90*/  SHFL.IDX PT, R6, R13, 0x1, 0x181f ;  /* 0x00381f000d067f89 */ /* 0x000ea200000e0000 */
[----:B------:R-:W-:Y:S01]  /*0ea0*/  @!P6 SHF.R.S32.HI R0, RZ, 0x1f, R26 ;  /* 0x0000001fff00e819 */ /* 0x000fe2000001141a */
[----:B------:R-:W-:Y:S01]  /*0eb0*/  IMAD.SHL.U32 R249, R8, 0x2, RZ ;  /* 0x0000000208f97824 */ /* 0x000fe200078e00ff */
[----:B------:R-:W-:Y:S01]  /*0ec0*/  @!P6 LOP3.LUT R10, R10, 0xfffffff8, RZ, 0xc0, !PT ;  /* 0xfffffff80a0ae812 */ /* 0x000fe200078ec0ff */
[----:B------:R-:W4:Y:S01]  /*0ed0*/  SHFL.IDX PT, R7, R12, 0x1, 0x181f ;  /* 0x00381f000c077f89 */ /* 0x000f2200000e0000 */
[----:B------:R-:W-:-:S04]  /*0ee0*/  @!P6 LEA.HI R0, R0, R26, RZ, 0x3 ;  /* 0x0000001a0000e211 */ /* 0x000fc800078f18ff */
[----:B------:R-:W-:-:S05]  /*0ef0*/  @!P6 LOP3.LUT R0, R0, 0xfffffff8, RZ, 0xc0, !PT ;  /* 0xfffffff80000e812 */ /* 0x000fca00078ec0ff */
[----:B-1----:R-:W-:Y:S01]  /*0f00*/  @!P6 IMAD.WIDE R8, R0, 0x2, R2 ;  /* 0x000000020008e825 */ /* 0x002fe200078e0202 */
[----:B------:R-:W-:-:S04]  /*0f10*/  @!P1 SHF.R.S32.HI R0, RZ, 0x1f, R26 ;  /* 0x0000001fff009819 */ /* 0x000fc8000001141a */
[----:B------:R-:W-:-:S04]  /*0f20*/  @!P1 LEA.HI R0, R0, R26, RZ, 0x3 ;  /* 0x0000001a00009211 */ /* 0x000fc800078f18ff */
[----:B------:R-:W-:Y:S02]  /*0f30*/  @!P1 LOP3.LUT R0, R0, 0xfffffff8, RZ, 0xc0, !PT ;  /* 0xfffffff800009812 */ /* 0x000fe400078ec0ff */
[----:B---3--:R-:W-:Y:S01]  /*0f40*/  @P4 SHF.R.S32.HI R21, RZ, 0x1f, R20 ;  /* 0x0000001fff154819 */ /* 0x008fe20000011414 */
[----:B------:R-:W-:Y:S02]  /*0f50*/  @!P4 IMAD.MOV.U32 R20, RZ, RZ, R18 ;  /* 0x000000ffff14c224 */ /* 0x000fe400078e0012 */
[----:B------:R-:W-:Y:S01]  /*0f60*/  @!P4 IMAD.MOV.U32 R21, RZ, RZ, R11 ;  /* 0x000000ffff15c224 */ /* 0x000fe200078e000b */
[----:B------:R-:W-:Y:S01]  /*0f70*/  @!P6 LEA R4, P4, R16, R2, 0x1 ;  /* 0x000000021004e211 */ /* 0x000fe200078808ff */
[----:B------:R-:W-:Y:S02]  /*0f80*/  @!P6 IMAD.WIDE R10, R10, 0x2, R2 ;  /* 0x000000020a0ae825 */ /* 0x000fe400078e0202 */
[----:B------:R-:W-:Y:S01]  /*0f90*/  SHFL.IDX PT, R2, R13, 0x3, 0x181f ;  /* 0x00781f000d027f89 */ /* 0x000fe200000e0000 */
[----:B------:R-:W-:-:S02]  /*0fa0*/  @!P6 LEA.HI.X R5, R16, R3, R17, 0x1, P4 ;  /* 0x000000031005e211 */ /* 0x000fc400020f0c11 */
[----:B------:R-:W-:Y:S01]  /*0fb0*/  ISETP.GE.AND P4, PT, R26, c[0x0][0x198], PT ;  /* 0x000066001a007a0c */ /* 0x000fe20003f86270 */
[----:B------:R-:W-:Y:S04]  /*0fc0*/  SHFL.IDX PT, R3, R12, 0x3, 0x181f ;  /* 0x00781f000c037f89 */ /* 0x000fe800000e0000 */
[----:B------:R1:W-:Y:S04]  /*0fd0*/  @!P6 LDGSTS.E.BYPASS.LTC128B.128 [R249+0x100], [R4.64], !P3 ;  /* 0x0010000004f9efae */ /* 0x0003e8000d901d4a */
[----:B------:R3:W-:Y:S04]  /*0fe0*/  @!P6 LDGSTS.E.BYPASS.LTC128B.128 [R249+0x4100], [R10.64], !P5 ;  /* 0x041000000af9efae */ /* 0x0007e8000e901d4a */
[----:B------:R2:W-:Y:S04]  /*0ff0*/  @!P6 LDGSTS.E.BYPASS.LTC128B.128 [R249+0x8100], [R8.64], !P4 ;  /* 0x0810000008f9efae */ /* 0x0005e8000e101d4a */
[----:B-1----:R1:W5:Y:S01]  /*1000*/  SHFL.IDX PT, R4, R13, 0x2, 0x181f ;  /* 0x00581f000d047f89 */ /* 0x00236200000e0000 */
[----:B---3--:R-:W-:-:S03]  /*1010*/  @!P1 SHF.R.S32.HI R10, RZ, 0x1f, R23 ;  /* 0x0000001fff0a9819 */ /* 0x008fc60000011417 */
[----:B------:R3:W5:Y:S01]  /*1020*/  SHFL.IDX PT, R5, R12, 0x2, 0x181f ;  /* 0x00581f000c057f89 */ /* 0x00076200000e0000 */
[----:B------:R-:W-:Y:S02]  /*1030*/  @!P1 LEA.HI R10, R10, R23, RZ, 0x3 ;  /* 0x000000170a0a9211 */ /* 0x000fe400078f18ff */
[----:B--2---:R-:W-:Y:S02]  /*1040*/  @!P1 LEA R8, P6, R16, R6, 0x1 ;  /* 0x0000000610089211 */ /* 0x004fe400078c08ff */
[----:B------:R-:W-:Y:S02]  /*1050*/  @!P1 LOP3.LUT R10, R10, 0xfffffff8, RZ, 0xc0, !PT ;  /* 0xfffffff80a0a9812 */ /* 0x000fe400078ec0ff */
[----:B----4-:R-:W-:-:S03]  /*1060*/  @!P1 LEA.HI.X R9, R16, R7, R17, 0x1, P6 ;  /* 0x0000000710099211 */ /* 0x010fc600030f0c11 */
[--C-:B------:R-:W-:Y:S02]  /*1070*/  @!P1 IMAD.WIDE R10, R10, 0x2, R6.reuse ;  /* 0x000000020a0a9825 */ /* 0x100fe400078e0206 */
[----:B------:R5:W-:Y:S02]  /*1080*/  @!P1 LDGSTS.E.BYPASS.LTC128B.128 [R249+0x1100], [R8.64], !P3 ;  /* 0x0110000008f99fae */ /* 0x000be4000d901d4a */
[----:B------:R-:W-:Y:S01]  /*1090*/  @!P1 IMAD.WIDE R6, R0, 0x2, R6 ;  /* 0x0000000200069825 */ /* 0x000fe200078e0206 */
[----:B------:R-:W-:Y:S01]  /*10a0*/  @!P0 SHF.R.S32.HI R0, RZ, 0x1f, R23 ;  /* 0x0000001fff008819 */ /* 0x000fe20000011417 */
[----:B------:R2:W-:Y:S01]  /*10b0*/  @!P1 LDGSTS.E.BYPASS.LTC128B.128 [R249+0x5100], [R10.64], !P5 ;  /* 0x051000000af99fae */ /* 0x0005e2000e901d4a */
[----:B-1----:R-:W-:Y:S01]  /*10c0*/  IADD3 R13, R15, UR6, RZ ;  /* 0x000000060f0d7c10 */ /* 0x002fe2000fffe0ff */
[----:B------:R-:W-:Y:S01]  /*10d0*/  UIMAD UR6, UR12, -0x60, UR16 ;  /* 0xffffffa00c0678a4 */ /* 0x000fe2000f8e0210 */
[----:B------:R-:W-:Y:S01]  /*10e0*/  @!P0 SHF.R.S32.HI R15, RZ, 0x1f, R26 ;  /* 0x0000001fff0f8819 */ /* 0x000fe2000001141a */
[----:B------:R1:W-:Y:S01]  /*10f0*/  @!P1 LDGSTS.E.BYPASS.LTC128B.128 [R249+0x9100], [R6.64], !P4 ;  /* 0x0910000006f99fae */ /* 0x0003e2000e101d4a */
[----:B---3--:R-:W-:Y:S01]  /*1100*/  IMAD.MOV.U32 R12, RZ, RZ, R14 ;  /* 0x000000ffff0c7224 */ /* 0x008fe200078e000e */
[----:B------:R-:W-:-:S03]  /*1110*/  UIMAD UR16, UR16, UR5, URZ ;  /* 0x00000005101072a4 */ /* 0x000fc6000f8e023f */
[----:B------:R-:W-:Y:S01]  /*1120*/  IMAD.WIDE.U32 R32, R20, c[0x0][0x1f0], R12 ;  /* 0x00007c0014207a25 */ /* 0x000fe200078e000c */
[----:B------:R-:W-:-:S03]  /*1130*/  UIADD3 UR16, UR15, UR16, URZ ;  /* 0x000000100f107290 */ /* 0x000fc6000fffe03f */
[----:B------:R-:W-:Y:S01]  /*1140*/  IMAD.MOV.U32 R120, RZ, RZ, R32 ;  /* 0x000000ffff787224 */ /* 0x000fe200078e0020 */
[----:B------:R-:W-:Y:S01]  /*1150*/  UIMAD UR4, UR16, UR7, URZ ;  /* 0x00000007100472a4 */ /* 0x000fe2000f8e023f */
[----:B------:R-:W-:Y:S01]  /*1160*/  IMAD.SHL.U32 R13, R119, 0x40, RZ ;  /* 0x00000040770d7824 */ /* 0x000fe200078e00ff */
[----:B------:R3:W-:Y:S02]  /*1170*/  STL.64 [R1+0x28], R32 ;  /* 0x0000282001007387 */ /* 0x0007e40000100a00 */
[----:B------:R-:W-:Y:S01]  /*1180*/  UIMAD UR4, UR17, UR14, UR4 ;  /* 0x0000000e110472a4 */ /* 0x000fe2000f8e0204 */
[----:B-----5:R-:W-:Y:S02]  /*1190*/  @!P2 LEA R8, P6, R16, R4, 0x1 ;  /* 0x000000041008a211 */ /* 0x020fe400078c08ff */
[----:B--2---:R-:W-:Y:S02]  /*11a0*/  @!P2 SHF.R.S32.HI R11, RZ, 0x1f, R23 ;  /* 0x0000001fff0ba819 */ /* 0x004fe40000011417 */
[----:B------:R-:W-:-:S02]  /*11b0*/  @!P2 SHF.R.S32.HI R10, RZ, 0x1f, R26 ;  /* 0x0000001fff0aa819 */ /* 0x000fc4000001141a */
[-C--:B------:R-:W-:Y:S02]  /*11c0*/  @!P2 LEA.HI R14, R11, R23.reuse, RZ, 0x3 ;  /* 0x000000170b0ea211 */ /* 0x080fe400078f18ff */
[-C--:B------:R-:W-:Y:S02]  /*11d0*/  @!P2 LEA.HI R11, R10, R26.reuse, RZ, 0x3 ;  /* 0x0000001a0a0ba211 */ /* 0x080fe400078f18ff */
[----:B------:R-:W-:Y:S02]  /*11e0*/  @!P0 LEA.HI R10, R0, R23, RZ, 0x3 ;  /* 0x00000017000a8211 */ /* 0x000fe400078f18ff */
[----:B------:R-:W-:Y:S02]  /*11f0*/  @!P0 LEA.HI R0, R15, R26, RZ, 0x3 ;  /* 0x0000001a0f008211 */ /* 0x000fe400078f18ff */
[----:B------:R-:W-:Y:S02]  /*1200*/  @!P2 LOP3.LUT R14, R14, 0xfffffff8, RZ, 0xc0, !PT ;  /* 0xfffffff80e0ea812 */ /* 0x000fe400078ec0ff */
[----:B------:R-:W-:-:S02]  /*1210*/  @!P2 LOP3.LUT R11, R11, 0xfffffff8, RZ, 0xc0, !PT ;  /* 0xfffffff80b0ba812 */ /* 0x000fc400078ec0ff */
[----:B------:R-:W-:Y:S01]  /*1220*/  @!P0 LOP3.LUT R18, R10, 0xfffffff8, RZ, 0xc0, !PT ;  /* 0xfffffff80a128812 */ /* 0x000fe200078ec0ff */
[--C-:B------:R-:W-:Y:S01]  /*1230*/  @!P2 IMAD.WIDE R14, R14, 0x2, R4.reuse ;  /* 0x000000020e0ea825 */ /* 0x100fe200078e0204 */
[----:B------:R-:W-:Y:S02]  /*1240*/  @!P0 LOP3.LUT R0, R0, 0xfffffff8, RZ, 0xc0, !PT ;  /* 0xfffffff800008812 */ /* 0x000fe400078ec0ff */
[C---:B-1----:R-:W-:Y:S01]  /*1250*/  @!P0 LEA R6, P1, R16.reuse, R2, 0x1 ;  /* 0x0000000210068211 */ /* 0x042fe200078208ff */
[----:B------:R-:W-:Y:S01]  /*1260*/  @!P2 IMAD.WIDE R10, R11, 0x2, R4 ;  /* 0x000000020b0aa825 */ /* 0x000fe200078e0204 */
[C-C-:B------:R-:W-:Y:S02]  /*1270*/  @!P2 LEA.HI.X R9, R16.reuse, R5, R17.reuse, 0x1, P6 ;  /* 0x000000051009a211 */ /* 0x140fe400030f0c11 */
[----:B------:R-:W-:Y:S01]  /*1280*/  @!P0 LEA.HI.X R7, R16, R3, R17, 0x1, P1 ;  /* 0x0000000310078211 */ /* 0x000fe200008f0c11 */
[--C-:B------:R-:W-:Y:S01]  /*1290*/  @!P0 IMAD.WIDE R4, R18, 0x2, R2.reuse ;  /* 0x0000000212048825 */ /* 0x100fe200078e0202 */
[----:B------:R-:W-:Y:S01]  /*12a0*/  ISETP.GE.AND P6, PT, R16, c[0x0][0x1d4], PT ;  /* 0x0000750010007a0c */ /* 0x000fe20003fc6270 */
[----:B------:R1:W-:Y:S02]  /*12b0*/  @!P2 LDGSTS.E.BYPASS.LTC128B.128 [R249+0x2100], [R8.64], !P3 ;  /* 0x0210000008f9afae */ /* 0x0003e4000d901d4a */
[----:B------:R-:W-:Y:S01]  /*12c0*/  @!P0 IMAD.WIDE R18, R0, 0x2, R2 ;  /* 0x0000000200128825 */ /* 0x000fe200078e0202 */
[----:B------:R-:W-:Y:S01]  /*12d0*/  LOP3.LUT R2, R27, 0xfffffff0, RZ, 0xc0, !PT ;  /* 0xfffffff01b027812 */ /* 0x000fe200078ec0ff */
[----:B------:R2:W-:Y:S02]  /*12e0*/  @!P2 LDGSTS.E.BYPASS.LTC128B.128 [R249+0x6100], [R14.64], !P5 ;  /* 0x061000000ef9afae */ /* 0x0005e4000e901d4a */
[----:B------:R-:W-:-:S02]  /*12f0*/  IMAD.U32 R0, RZ, RZ, UR6 ;  /* 0x00000006ff007e24 */ /* 0x000fc4000f8e00ff */
[----:B------:R4:W-:Y:S01]  /*1300*/  @!P2 LDGSTS.E.BYPASS.LTC128B.128 [R249+0xa100], [R10.64], !P4 ;  /* 0x0a1000000af9afae */ /* 0x0009e2000e101d4a */
[----:B------:R-:W-:-:S03]  /*1310*/  IMAD R3, R21, c[0x0][0x1f0], RZ ;  /* 0x00007c0015037a24 */ /* 0x000fc600078e02ff */
[----:B------:R5:W-:Y:S04]  /*1320*/  @!P0 LDGSTS.E.BYPASS.LTC128B.128 [R249+0x3100], [R6.64], !P3 ;  /* 0x0310000006f98fae */ /* 0x000be8000d901d4a */
[----:B------:R3:W-:Y:S01]  /*1330*/  @!P0 LDGSTS.E.BYPASS.LTC128B.128 [R249+0x7100], [R4.64], !P5 ;  /* 0x0710000004f98fae */ /* 0x0007e2000e901d4a */
[----:B------:R-:W-:-:S03]  /*1340*/  ISETP.GE.AND P5, PT, R23, c[0x0][0x1d4], PT ;  /* 0x0000750017007a0c */ /* 0x000fc60003fa6270 */
[----:B------:R5:W-:Y:S04]  /*1350*/  @!P0 LDGSTS.E.BYPASS.LTC128B.128 [R249+0xb100], [R18.64], !P4 ;  /* 0x0b10000012f98fae */ /* 0x000be8000e101d4a */
[----:B------:R-:W0:Y:S01]  /*1360*/  LDGDEPBAR ;  /* 0x00000000000079af */ /* 0x000e220000000000 */
[----:B-1----:R-:W-:Y:S01]  /*1370*/  IADD3 R9, R0, c[0x0][0x1d0], -R22 ;  /* 0x0000740000097a10 */ /* 0x002fe20007ffe816 */
[----:B------:R-:W-:-:S03]  /*1380*/  IMAD R0, R20, c[0x0][0x1f4], R3 ;  /* 0x00007d0014007a24 */ /* 0x000fc600078e0203 */
[----:B------:R-:W-:Y:S01]  /*1390*/  ISETP.GE.AND P3, PT, R9, 0x1, PT ;  /* 0x000000010900780c */ /* 0x000fe20003f66270 */
[----:B------:R-:W-:Y:S01]  /*13a0*/  IMAD.IADD R121, R33, 0x1, R0 ;  /* 0x0000000121797824 */ /* 0x000fe200078e0200 */
[C---:B------:R-:W-:Y:S01]  /*13b0*/  ISETP.GE.AND P1, PT, R9.reuse, 0x41, PT ;  /* 0x000000410900780c */ /* 0x040fe20003f26270 */
[----:B--2---:R-:W-:Y:S01]  /*13c0*/  IMAD.WIDE.U32 R14, R118, 0x40, RZ ;  /* 0x00000040760e7825 */ /* 0x004fe200078e00ff */
[----:B------:R-:W-:Y:S02]  /*13d0*/  ISETP.GE.AND P2, PT, R9, 0x21, PT ;  /* 0x000000210900780c */ /* 0x000fe40003f46270 */
[----:B------:R-:W-:Y:S01]  /*13e0*/  STL.64 [R1+0x20], R120 ;  /* 0x0000207801007387 */ /* 0x000fe20000100a00 */
[----:B----4-:R-:W-:Y:S02]  /*13f0*/  IMAD.SHL.U32 R11, R25, 0x8, RZ ;  /* 0x00000008190b7824 */ /* 0x010fe400078e00ff */
[----:B---3--:R-:W-:-:S05]  /*1400*/  IMAD.IADD R4, R152, 0x1, -R2 ;  /* 0x0000000198047824 */ /* 0x008fca00078e0a02 */
[----:B------:R-:W-:-:S04]  /*1410*/  SHF.R.S32.HI R2, RZ, 0x1f, R4 ;  /* 0x0000001fff027819 */ /* 0x000fc80000011404 */
[----:B------:R-:W-:Y:S01]  /*1420*/  LEA.HI R12, R2, R4, RZ, 0x3 ;  /* 0x00000004020c7211 */ /* 0x000fe200078f18ff */
[----:B------:R-:W-:-:S03]  /*1430*/  IMAD.WIDE.U32 R2, R116, UR7, R120 ;  /* 0x0000000774027c25 */ /* 0x000fc6000f8e0078 */
[----:B------:R-:W-:Y:S02]  /*1440*/  LOP3.LUT R0, R12, 0xfffffff8, RZ, 0xc0, !PT ;  /* 0xfffffff80c007812 */ /* 0x000fe400078ec0ff */
[----:B------:R-:W-:Y:S01]  /*1450*/  IADD3 R3, R3, UR4, RZ ;  /* 0x0000000403037c10 */ /* 0x000fe2000fffe0ff */
[----:B------:R-:W-:Y:S01]  /*1460*/  ULDC.64 UR4, c[0x0][0x210] ;  /* 0x0000840000047ab9 */ /* 0x000fe20000000a00 */
[----:B-----5:R-:W-:Y:S01]  /*1470*/  @P3 LEA R6, P4, R2, c[0x0][0x1c8], 0x1 ;  /* 0x0000720002063a11 */ /* 0x020fe200078808ff */
[----:B------:R-:W-:Y:S01]  /*1480*/  IMAD.IADD R10, R4, 0x1, -R0 ;  /* 0x00000001040a7824 */ /* 0x000fe200078e0a00 */
[----:B------:R-:W-:Y:S01]  /*1490*/  @P2 LEA R5, P0, R118, R2, 0x5 ;  /* 0x0000000276052211 */ /* 0x000fe200078028ff */
[----:B------:R-:W-:Y:S01]  /*14a0*/  UIMAD UR4, UR13, UR4, URZ ;  /* 0x000000040d0472a4 */ /* 0x000fe2000f8e023f */
[----:B------:R-:W-:Y:S01]  /*14b0*/  @P3 LEA.HI.X R7, R2, c[0x0][0x1cc], R3, 0x1, P4 ;  /* 0x0000730002073a11 */ /* 0x000fe200020f0c03 */
[----:B------:R-:W-:Y:S01]  /*14c0*/  IMAD.SHL.U32 R0, R10, 0x40, RZ ;  /* 0x000000400a007824 */ /* 0x000fe200078e00ff */
[----:B------:R-:W-:Y:S01]  /*14d0*/  @P1 IADD3 R8, P4, R2, R14, RZ ;  /* 0x0000000e02081210 */ /* 0x000fe20007f9e0ff */
[----:B------:R-:W-:Y:S01]  /*14e0*/  UIMAD UR4, UR9, UR5, UR4 ;  /* 0x00000005090472a4 */ /* 0x000fe2000f8e0204 */
[----:B------:R-:W-:Y:S01]  /*14f0*/  @P2 LEA.HI.X R2, R118, R3, R119, 0x5, P0 ;  /* 0x0000000376022211 */ /* 0x000fe200000f2c77 */
[----:B------:R1:W-:Y:S01]  /*1500*/  @P3 LDGSTS.E.BYPASS.LTC128B.128 [R249+0xc100], [R6.64], !P6 ;  /* 0x0c10000006f93fae */ /* 0x0003e2000f101d4a */
[----:B------:R-:W-:-:S02]  /*1510*/  @P1 IADD3.X R13, R3, R15, R13, P4, !PT ;  /* 0x0000000f030d1210 */ /* 0x000fc400027fe40d */
[----:B------:R-:W-:Y:S01]  /*1520*/  ISETP.GE.AND P4, PT, R26, c[0x0][0x1d4], PT ;  /* 0x000075001a007a0c */ /* 0x000fe20003f86270 */
[----:B------:R1:W-:Y:S01]  /*1530*/  @P3 LDGSTS.E.BYPASS.LTC128B.128 [R249+0xf100], [R6.64+0x80], !P5 ;  /* 0x0f10008006f93fae */ /* 0x0003e2000e901d4a */
[----:B------:R-:W-:Y:S02]  /*1540*/  LOP3.LUT R0, R0, 0x1c0, RZ, 0xc0, !PT ;  /* 0x000001c000007812 */ /* 0x000fe400078ec0ff */
[C---:B------:R-:W-:Y:S02]  /*1550*/  @P2 LEA R4, P0, R5.reuse, c[0x0][0x1c8], 0x1 ;  /* 0x0000720005042a11 */ /* 0x040fe400078008ff */
[----:B------:R-:W-:Y:S02]  /*1560*/  LOP3.LUT R3, R0, 0x8, R11, 0xf8, !PT ;  /* 0x0000000800037812 */ /* 0x000fe400078ef80b */
[----:B------:R-:W-:Y:S02]  /*1570*/  @P2 LEA.HI.X R5, R5, c[0x0][0x1cc], R2, 0x1, P0 ;  /* 0x0000730005052a11 */ /* 0x000fe400000f0c02 */
[----:B------:R-:W-:-:S02]  /*1580*/  SHF.R.U32.HI R0, RZ, 0x3, R0 ;  /* 0x00000003ff007819 */ /* 0x000fc40000011600 */
[----:B------:R-:W-:Y:S01]  /*1590*/  @P1 LEA R2, P0, R8, c[0x0][0x1c8], 0x1 ;  /* 0x0000720008021a11 */ /* 0x000fe200078008ff */
[----:B------:R1:W-:Y:S01]  /*15a0*/  @P3 LDGSTS.E.BYPASS.LTC128B.128 [R249+0x12100], [R6.64+0x100], !P4 ;  /* 0x1210010006f93fae */ /* 0x0003e2000e101d4a */
[----:B------:R-:W-:Y:S01]  /*15b0*/  LOP3.LUT R11, R3, R0, RZ, 0x3c, !PT ;  /* 0x00000000030b7212 */ /* 0x000fe200078e3cff */
[----:B------:R-:W-:Y:S01]  /*15c0*/  IMAD.SHL.U32 R0, R24, 0x40, RZ ;  /* 0x0000004018007824 */ /* 0x000fe200078e00ff */
[----:B------:R-:W-:Y:S01]  /*15d0*/  @P1 LEA.HI.X R3, R8, c[0x0][0x1cc], R13, 0x1, P0 ;  /* 0x0000730008031a11 */ /* 0x000fe200000f0c0d */
[----:B------:R2:W-:Y:S01]  /*15e0*/  @P2 LDGSTS.E.BYPASS.LTC128B.128 [R249+0xd100], [R4.64], !P6 ;  /* 0x0d10000004f92fae */ /* 0x0005e2000f101d4a */
[----:B------:R-:W-:Y:S02]  /*15f0*/  LOP3.LUT P0, RZ, R10, 0x2, RZ, 0xc0, !PT ;  /* 0x000000020aff7812 */ /* 0x000fe4000780c0ff */
[----:B------:R-:W-:Y:S01]  /*1600*/  LOP3.LUT R0, R0, 0x1c0, RZ, 0xc0, !PT ;  /* 0x000001c000007812 */ /* 0x000fe200078ec0ff */
[----:B------:R2:W-:Y:S01]  /*1610*/  @P2 LDGSTS.E.BYPASS.LTC128B.128 [R249+0x10100], [R4.64+0x80], !P5 ;  /* 0x1010008004f92fae */ /* 0x0005e2000e901d4a */
[----:B------:R-:W-:-:S03]  /*1620*/  SEL R8, RZ, 0x2, P5 ;  /* 0x00000002ff087807 */ /* 0x000fc60002800000 */
[----:B------:R2:W-:Y:S04]  /*1630*/  @P2 LDGSTS.E.BYPASS.LTC128B.128 [R249+0x13100], [R4.64+0x100], !P4 ;  /* 0x1310010004f92fae */ /* 0x0005e8000e101d4a */
[----:B------:R3:W-:Y:S04]  /*1640*/  @P1 LDGSTS.E.BYPASS.LTC128B.128 [R249+0xe100], [R2.64], !P6 ;  /* 0x0e10000002f91fae */ /* 0x0007e8000f101d4a */
[----:B------:R3:W-:Y:S04]  /*1650*/  @P1 LDGSTS.E.BYPASS.LTC128B.128 [R249+0x11100], [R2.64+0x80], !P5 ;  /* 0x1110008002f91fae */ /* 0x0007e8000e901d4a */
[----:B------:R3:W-:Y:S01]  /*1660*/  @P1 LDGSTS.E.BYPASS.LTC128B.128 [R249+0x14100], [R2.64+0x100], !P4 ;  /* 0x1410010002f91fae */ /* 0x0007e2000e101d4a */
[----:B------:R-:W-:Y:S01]  /*1670*/  LOP3.LUT P1, RZ, R10, 0x4, RZ, 0xc0, !PT ;  /* 0x000000040aff7812 */ /* 0x000fe2000782c0ff */
[----:B-1----:R-:W-:-:S02]  /*1680*/  IMAD.WIDE.U32 R6, R22, c[0x0][0x208], R16 ;  /* 0x0000820016067a25 */ /* 0x002fc400078e0010 */
[----:B------:R-:W0:Y:S02]  /*1690*/  LDGDEPBAR ;  /* 0x00000000000079af */ /* 0x000e240000000000 */
[----:B--2---:R-:W-:Y:S02]  /*16a0*/  IMAD.SHL.U32 R4, R12, 0x40, RZ ;  /* 0x000000400c047824 */ /* 0x004fe400078e00ff */
[----:B------:R-:W-:-:S03]  /*16b0*/  IMAD.SHL.U32 R5, R22, 0x8, RZ ;  /* 0x0000000816057824 */ /* 0x000fc600078e00ff */
[----:B------:R-:W-:Y:S01]  /*16c0*/  LOP3.LUT R4, R11, 0xfffffe00, R4, 0xf8, !PT ;  /* 0xfffffe000b047812 */ /* 0x000fe200078ef804 */
[----:B---3--:R-:W-:Y:S01]  /*16d0*/  IMAD.SHL.U32 R2, R117, 0x20, RZ ;  /* 0x0000002075027824 */ /* 0x008fe200078e00ff */
[----:B------:R-:W-:-:S04]  /*16e0*/  DEPBAR.LE SB0, 0x1 ;  /* 0x000080400000791a */ /* 0x000fc80000000000 */
[----:B------:R-:W-:Y:S02]  /*16f0*/  LOP3.LUT R2, R2, 0x7ffffc00, RZ, 0xc0, !PT ;  /* 0x7ffffc0002027812 */ /* 0x000fe400078ec0ff */
[----:B------:R-:W-:Y:S01]  /*1700*/  LOP3.LUT R3, R0, 0x8, R5, 0xf8, !PT ;  /* 0x0000000800037812 */ /* 0x000fe200078ef805 */
[----:B------:R-:W-:Y:S01]  /*1710*/  IMAD.MOV.U32 R5, RZ, RZ, 0x10 ;  /* 0x00000010ff057424 */ /* 0x000fe200078e00ff */
[----:B------:R-:W-:Y:S01]  /*1720*/  SHF.R.U32.HI R0, RZ, 0x3, R0 ;  /* 0x00000003ff007819 */ /* 0x000fe20000011600 */
[----:B------:R-:W-:Y:S02]  /*1730*/  IMAD.IADD R208, R4, 0x1, R2 ;  /* 0x0000000104d07824 */ /* 0x000fe400078e0202 */
[----:B------:R-:W-:Y:S01]  /*1740*/  IMAD.MOV.U32 R2, RZ, RZ, 0x20 ;  /* 0x00000020ff027424 */ /* 0x000fe200078e00ff */
[----:B------:R-:W-:Y:S02]  /*1750*/  SEL R5, R5, 0xfffffff0, !P0 ;  /* 0xfffffff005057807 */ /* 0x000fe40004000000 */
[C---:B------:R-:W-:Y:S01]  /*1760*/  LEA R216, R208.reuse, 0x100, 0x1 ;  /* 0x00000100d0d87811 */ /* 0x040fe200078e08ff */
[----:B------:R-:W-:Y:S01]  /*1770*/  IMAD.SHL.U32 R208, R208, 0x2, RZ ;  /* 0x00000002d0d07824 */ /* 0x000fe200078e00ff */
[----:B------:R-:W-:Y:S01]  /*1780*/  BAR.SYNC.DEFER_BLOCKING 0x0 ;  /* 0x0000000000007b1d */ /* 0x000fe20000010000 */
[----:B------:R-:W-:-:S02]  /*1790*/  SEL R2, R2, 0xffffffe0, !P1 ;  /* 0xffffffe002027807 */ /* 0x000fc40004800000 */
[--C-:B------:R-:W-:Y:S01]  /*17a0*/  IMAD R212, R5, 0x2, R216.reuse ;  /* 0x0000000205d47824 */ /* 0x100fe200078e02d8 */
[----:B------:R-:W-:Y:S01]  /*17b0*/  LOP3.LUT R0, R3, R0, RZ, 0x3c, !PT ;  /* 0x0000000003007212 */ /* 0x000fe200078e3cff */
[----:B------:R-:W-:Y:S01]  /*17c0*/  IMAD.U32 R3, RZ, RZ, UR9 ;  /* 0x00000009ff037e24 */ /* 0x000fe2000f8e00ff */
[----:B------:R-:W-:Y:S01]  /*17d0*/  LOP3.LUT P0, RZ, R24, 0x2, RZ, 0xc0, !PT ;  /* 0x0000000218ff7812 */ /* 0x000fe2000780c0ff */
[C---:B------:R-:W-:Y:S02]  /*17e0*/  IMAD R216, R2.reuse, 0x2, R216 ;  /* 0x0000000202d87824 */ /* 0x040fe400078e02d8 */
[----:B------:R-:W-:Y:S02]  /*17f0*/  IMAD R220, R2, 0x2, R212 ;  /* 0x0000000202dc7824 */ /* 0x000fe400078e02d4 */
[----:B------:R-:W-:-:S04]  /*1800*/  IMAD R0, R25, 0x200, R0 ;  /* 0x0000020019007824 */ /* 0x000fc800078e0200 */
[----:B------:R-:W-:Y:S02]  /*1810*/  IMAD.SHL.U32 R224, R0, 0x2, RZ ;  /* 0x0000000200e07824 */ /* 0x000fe400078e00ff */
[----:B------:R-:W-:-:S03]  /*1820*/  IMAD R0, R28, c[0x0][0x208], RZ ;  /* 0x000082001c007a24 */ /* 0x000fc600078e02ff */
[----:B------:R-:W-:Y:S01]  /*1830*/  IADD3 R231, R224, 0xc120, RZ ;  /* 0x0000c120e0e77810 */ /* 0x000fe20007ffe0ff */
[----:B------:R-:W-:Y:S01]  /*1840*/  IMAD R0, R22, c[0x0][0x20c], R0 ;  /* 0x0000830016007a24 */ /* 0x000fe200078e0200 */
[----:B------:R-:W-:Y:S03]  /*1850*/  LDSM.16.M88.4 R156, [R208+0x100] ;  /* 0x00010000d09c783b */ /* 0x000fe60000000200 */
[----:B------:R-:W-:Y:S01]  /*1860*/  IMAD.IADD R7, R7, 0x1, R0 ;  /* 0x0000000107077824 */ /* 0x000fe200078e0200 */
[----:B------:R-:W-:Y:S01]  /*1870*/  IADD3 R0, R224, 0xc100, RZ ;  /* 0x0000c100e0007810 */ /* 0x000fe20007ffe0ff */
[----:B------:R-:W-:Y:S02]  /*1880*/  LDSM.16.M88.4 R192, [R208+0x4100] ;  /* 0x00410000d0c0783b */ /* 0x000fe40000000200 */
[----:B------:R-:W-:Y:S01]  /*1890*/  IMAD.WIDE.U32 R6, R3, c[0x0][0x210], R6 ;  /* 0x0000840003067a25 */ /* 0x000fe200078e0006 */
[----:B------:R-:W-:Y:S01]  /*18a0*/  @P0 IADD3 R231, R0, -0x20, RZ ;  /* 0xffffffe000e70810 */ /* 0x000fe20007ffe0ff */
[----:B------:R-:W-:Y:S02]  /*18b0*/  LDSM.16.M88.4 R160, [R212] ;  /* 0x00000000d4a0783b */ /* 0x000fe40000000200 */
[----:B------:R-:W-:Y:S01]  /*18c0*/  IMAD R0, R21, c[0x0][0x218], RZ ;  /* 0x0000860015007a24 */ /* 0x000fe200078e02ff */
[----:B------:R-:W-:Y:S01]  /*18d0*/  IADD3 R7, R7, UR4, RZ ;  /* 0x0000000407077c10 */ /* 0x000fe2000fffe0ff */
[----:B------:R-:W-:Y:S01]  /*18e0*/  ULDC.64 UR4, c[0x0][0x208] ;  /* 0x0000820000047ab9 */ /* 0x000fe20000000a00 */
[----:B------:R-:W-:Y:S01]  /*18f0*/  LDSM.16.M88.4 R196, [R212+0x4000] ;  /* 0x00400000d4c4783b */ /* 0x000fe20000000200 */
[----:B------:R-:W-:Y:S01]  /*1900*/  UIMAD UR18, UR17, UR4, URZ ;  /* 0x00000004111272a4 */ /* 0x000fe2000f8e023f */
[C---:B------:R-:W-:Y:S01]  /*1910*/  IMAD R0, R20.reuse, c[0x0][0x21c], R0 ;  /* 0x0000870014007a24 */ /* 0x040fe200078e0200 */
[----:B------:R-:W-:Y:S01]  /*1920*/  UIMAD.WIDE.U32 UR20, UR7, UR4, URZ ;  /* 0x00000004071472a5 */ /* 0x000fe2000f8e003f */
[----:B------:R-:W-:Y:S01]  /*1930*/  LDSM.16.M88.4 R176, [R216] ;  /* 0x00000000d8b0783b */ /* 0x000fe20000000200 */
[----:B------:R-:W-:Y:S01]  /*1940*/  UIMAD UR18, UR7, UR5, UR18 ;  /* 0x00000005071272a4 */ /* 0x000fe2000f8e0212 */
[----:B------:R-:W-:Y:S01]  /*1950*/  IMAD.WIDE.U32 R32, R20, c[0x0][0x218], R6 ;  /* 0x0000860014207a25 */ /* 0x000fe200078e0006 */
[----:B------:R-:W-:Y:S01]  /*1960*/  USHF.L.U32 UR13, UR4, 0x6, URZ ;  /* 0x00000006040d7899 */ /* 0x000fe2000800063f */
[----:B------:R-:W-:Y:S01]  /*1970*/  LDSM.16.M88.4 R200, [R216+0x4000] ;  /* 0x00400000d8c8783b */ /* 0x000fe20000000200 */
[----:B------:R-:W-:Y:S01]  /*1980*/  UIADD3 UR18, UR21, UR18, URZ ;  /* 0x0000001215127290 */ /* 0x000fe2000fffe03f */
[----:B------:R-:W-:Y:S01]  /*1990*/  IMAD.IADD R31, R33, 0x1, R0 ;  /* 0x00000001211f7824 */ /* 0x000fe200078e0200 */
[----:B------:R-:W-:Y:S01]  /*19a0*/  UMOV UR17, 0x6 ;  /* 0x0000000600117882 */ /* 0x000fe20000000000 */
[----:B------:R-:W-:Y:S01]  /*19b0*/  LDSM.16.M88.4 R188, [R220] ;  /* 0x00000000dcbc783b */ /* 0x000fe20000000200 */
[----:B------:R-:W-:Y:S01]  /*19c0*/  IMAD.U32 R6, RZ, RZ, UR20 ;  /* 0x00000014ff067e24 */ /* 0x000fe2000f8e00ff */
[----:B------:R-:W-:Y:S01]  /*19d0*/  UIMAD UR18, UR18, 0x60, URZ ;  /* 0x00000060121278a4 */ /* 0x000fe2000f8e023f */
[----:B------:R-:W-:Y:S01]  /*19e0*/  IMAD.MOV.U32 R30, RZ, RZ, R32 ;  /* 0x000000ffff1e7224 */ /* 0x000fe200078e0020 */
[----:B------:R-:W-:Y:S01]  /*19f0*/  LDSM.16.M88.4 R204, [R220+0x4000] ;  /* 0x00400000dccc783b */ /* 0x000fe20000000200 */
[----:B------:R-:W-:Y:S01]  /*1a00*/  IMAD.U32 R16, RZ, RZ, UR13 ;  /* 0x0000000dff107e24 */ /* 0x000fe2000f8e00ff */
[----:B------:R-:W-:Y:S01]  /*1a10*/  USHF.L.U64.HI UR17, UR4, UR17, UR5 ;  /* 0x0000001104117299 */ /* 0x000fe20008010205 */
[----:B------:R-:W-:Y:S01]  /*1a20*/  IMAD.WIDE.U32 R10, R6, 0x60, R30 ;  /* 0x00000060060a7825 */ /* 0x000fe200078e001e */
[----:B------:R-:W-:Y:S01]  /*1a30*/  LDSM.16.M88.4 R208, [R208+0x8100] ;  /* 0x00810000d0d0783b */ /* 0x000fe20000000200 */
[----:B------:R-:W-:-:S02]  /*1a40*/  SEL R3, RZ, 0x4, P4 ;  /* 0x00000004ff037807 */ /* 0x000fc40002000000 */
[----:B------:R-:W-:Y:S01]  /*1a50*/  IMAD.U32 R7, RZ, RZ, UR21 ;  /* 0x00000015ff077e24 */ /* 0x000fe2000f8e00ff */
[----:B------:R-:W-:Y:S01]  /*1a60*/  LDSM.16.M88.4 R212, [R212+0x8000] ;  /* 0x00800000d4d4783b */ /* 0x000fe20000000200 */
[----:B------:R-:W-:Y:S02]  /*1a70*/  IADD3 R0, R11, UR18, RZ ;  /* 0x000000120b007c10 */ /* 0x000fe4000fffe0ff */
[C---:B------:R-:W-:Y:S01]  /*1a80*/  LEA R6, P0, R10.reuse, c[0x0][0x1f8], 0x1 ;  /* 0x00007e000a067a11 */ /* 0x040fe200078008ff */
[----:B------:R-:W-:Y:S01]  /*1a90*/  LDSM.16.M88.4 R216, [R216+0x8000] ;  /* 0x00800000d8d8783b */ /* 0x000fe20000000200 */
[----:B------:R-:W-:Y:S02]  /*1aa0*/  IADD3 R248, R231, 0x800, RZ ;  /* 0x00000800e7f87810 */ /* 0x000fe40007ffe0ff */
[----:B------:R-:W-:Y:S01]  /*1ab0*/  LEA.HI.X R7, R10, c[0x0][0x1fc], R0, 0x1, P0 ;  /* 0x00007f000a077a11 */ /* 0x000fe200000f0c00 */
[----:B------:R-:W-:Y:S01]  /*1ac0*/  LDSM.16.M88.4 R220, [R220+0x8000] ;  /* 0x00800000dcdc783b */ /* 0x000fe20000000200 */
[----:B------:R-:W-:-:S02]  /*1ad0*/  IADD3 R16, P1, P0, R16, 0x80, R6 ;  /* 0x0000008010107810 */ /* 0x000fc4000783e006 */
[----:B------:R-:W-:Y:S01]  /*1ae0*/  IADD3 R10, P2, R6, UR13, RZ ;  /* 0x0000000d060a7c10 */ /* 0x000fe2000ff5e0ff */
[----:B------:R-:W-:Y:S01]  /*1af0*/  BAR.SYNC.DEFER_BLOCKING 0x0 ;  /* 0x0000000000007b1d */ /* 0x000fe20000010000 */
[----:B------:R-:W-:Y:S02]  /*1b00*/  IADD3.X R17, RZ, UR17, R7, P1, P0 ;  /* 0x00000011ff117c10 */ /* 0x000fe40008fe0407 */
[----:B------:R-:W-:Y:S02]  /*1b10*/  IADD3.X R11, R7, UR17, RZ, P2, !PT ;  /* 0x00000011070b7c10 */ /* 0x000fe400097fe4ff */
[----:B------:R-:W-:Y:S01]  /*1b20*/  ISETP.LT.OR P2, PT, R9, 0x1, P6 ;  /* 0x000000010900780c */ /* 0x000fe20003741670 */
[----:B------:R-:W-:Y:S01]  /*1b30*/  STL.64 [R1+0x8], R32 ;  /* 0x0000082001007387 */ /* 0x000fe20000100a00 */
[C---:B------:R-:W-:Y:S02]  /*1b40*/  IADD3 R247, R231.reuse, 0x1000, RZ ;  /* 0x00001000e7f77810 */ /* 0x040fe40007ffe0ff */
[C---:B------:R-:W-:Y:S01]  /*1b50*/  IADD3 R246, R231.reuse, 0x1800, RZ ;  /* 0x00001800e7f67810 */ /* 0x040fe20007ffe0ff */
[----:B------:R-:W-:Y:S01]  /*1b60*/  STL.64 [R1], R30 ;  /* 0x0000001e01007387 */ /* 0x000fe20000100a00 */
[----:B------:R-:W-:-:S02]  /*1b70*/  IADD3 R245, R231, 0x2000, RZ ;  /* 0x00002000e7f57810 */ /* 0x000fc40007ffe0ff */
[C---:B------:R-:W-:Y:S02]  /*1b80*/  IADD3 R244, R231.reuse, 0x2800, RZ ;  /* 0x00002800e7f47810 */ /* 0x040fe40007ffe0ff */
[C---:B------:R-:W-:Y:S02]  /*1b90*/  IADD3 R243, R231.reuse, 0x3000, RZ ;  /* 0x00003000e7f37810 */ /* 0x040fe40007ffe0ff */
[C---:B------:R-:W-:Y:S02]  /*1ba0*/  IADD3 R242, R231.reuse, 0x3800, RZ ;  /* 0x00003800e7f27810 */ /* 0x040fe40007ffe0ff */
[C---:B------:R-:W-:Y:S02]  /*1bb0*/  IADD3 R241, R231.reuse, 0x4000, RZ ;  /* 0x00004000e7f17810 */ /* 0x040fe40007ffe0ff */
[C---:B------:R-:W-:Y:S02]  /*1bc0*/  IADD3 R240, R231.reuse, 0x4800, RZ ;  /* 0x00004800e7f07810 */ /* 0x040fe40007ffe0ff */
[----:B------:R-:W-:Y:S01]  /*1bd0*/  IADD3 R239, R231, 0x5000, RZ ;  /* 0x00005000e7ef7810 */ /* 0x000fe20007ffe0ff */
[----:B------:R-:W-:-:S04]  /*1be0*/  DEPBAR.LE SB0, 0x0 ;  /* 0x000080000000791a */ /* 0x000fc80000000000 */
[----:B------:R-:W-:Y:S01]  /*1bf0*/  BAR.SYNC.DEFER_BLOCKING 0x0 ;  /* 0x0000000000007b1d */ /* 0x000fe20000010000 */
[C---:B------:R-:W-:Y:S02]  /*1c00*/  IADD3 R238, R231.reuse, 0x5800, RZ ;  /* 0x00005800e7ee7810 */ /* 0x040fe40007ffe0ff */
[C---:B------:R-:W-:Y:S02]  /*1c10*/  IADD3 R237, R231.reuse, 0x6000, RZ ;  /* 0x00006000e7ed7810 */ /* 0x040fe40007ffe0ff */
[C---:B------:R-:W-:Y:S02]  /*1c20*/  IADD3 R236, R231.reuse, 0x6800, RZ ;  /* 0x00006800e7ec7810 */ /* 0x040fe40007ffe0ff */
[C---:B------:R-:W-:Y:S02]  /*1c30*/  IADD3 R235, R231.reuse, 0x7000, RZ ;  /* 0x00007000e7eb7810 */ /* 0x040fe40007ffe0ff */
[C---:B------:R-:W-:Y:S02]  /*1c40*/  IADD3 R234, R231.reuse, 0x7800, RZ ;  /* 0x00007800e7ea7810 */ /* 0x040fe40007ffe0ff */
[----:B------:R-:W-:-:S02]  /*1c50*/  IADD3 R233, R231, 0x8000, RZ ;  /* 0x00008000e7e97810 */ /* 0x000fc40007ffe0ff */
[----:B------:R-:W-:Y:S01]  /*1c60*/  IADD3 R232, R231, 0x8800, RZ ;  /* 0x00008800e7e87810 */ /* 0x000fe20007ffe0ff */
[----:B------:R-:W1:Y:S04]  /*1c70*/  LDSM.16.M88.4 R12, [R224+0xc100] ;  /* 0x00c10000e00c783b */ /* 0x000e680000000200 */
[----:B------:R-:W-:Y:S04]  /*1c80*/  LDSM.16.M88.4 R36, [R231] ;  /* 0x00000000e724783b */ /* 0x000fe80000000200 */
[----:B------:R-:W2:Y:S04]  /*1c90*/  LDSM.16.M88.4 R48, [R224+0xc900] ;  /* 0x00c90000e030783b */ /* 0x000ea80000000200 */
[----:B------:R-:W3:Y:S04]  /*1ca0*/  LDSM.16.M88.4 R60, [R231+0x800] ;  /* 0x00080000e73c783b */ /* 0x000ee80000000200 */
[----:B------:R-:W4:Y:S04]  /*1cb0*/  LDSM.16.M88.4 R40, [R224+0xd100] ;  /* 0x00d10000e028783b */ /* 0x000f280000000200 */
[----:B------:R-:W-:Y:S04]  /*1cc0*/  LDSM.16.M88.4 R52, [R224+0xe900] ;  /* 0x00e90000e034783b */ /* 0x000fe80000000200 */
[----:B------:R-:W-:Y:S04]  /*1cd0*/  LDSM.16.M88.4 R56, [R231+0x1000] ;  /* 0x00100000e738783b */ /* 0x000fe80000000200 */
[----:B------:R-:W-:Y:S04]  /*1ce0*/  LDSM.16.M88.4 R64, [R231+0x1800] ;  /* 0x00180000e740783b */ /* 0x000fe80000000200 */
[----:B------:R-:W-:Y:S04]  /*1cf0*/  LDSM.16.M88.4 R68, [R231+0x2000] ;  /* 0x00200000e744783b */ /* 0x000fe80000000200 */
[----:B------:R-:W-:Y:S01]  /*1d00*/  LDSM.16.M88.4 R84, [R231+0x2800] ;  /* 0x00280000e754783b */ /* 0x000fe20000000200 */
[C---:B-1----:R-:W-:Y:S07]  /*1d10*/  HMMA.16816.F32.BF16 R20, R156.reuse, R12, RZ ;  /* 0x0000000c9c14723c */ /* 0x042fee00000418ff */
[----:B------:R-:W-:Y:S01]  /*1d20*/  SEL R12, RZ, 0x1, P6 ;  /* 0x00000001ff0c7807 */ /* 0x000fe20003000000 */
[----:B------:R-:W-:Y:S03]  /*1d30*/  HMMA.16816.F32.BF16 R28, R156, R14, RZ ;  /* 0x0000000e9c1c723c */ /* 0x000fe600000418ff */
[----:B------:R-:W-:-:S04]  /*1d40*/  IADD3 R0, R3, R8, R12 ;  /* 0x0000000803007210 */ /* 0x000fc80007ffe00c */
[----:B------:R-:W-:Y:S01]  /*1d50*/  IMAD.U32 R14, RZ, RZ, UR13 ;  /* 0x0000000dff0e7e24 */ /* 0x000fe2000f8e00ff */
[----:B------:R-:W-:Y:S01]  /*1d60*/  LOP3.LUT P3, RZ, R0, 0x2, RZ, 0xc0, !PT ;  /* 0x0000000200ff7812 */ /* 0x000fe2000786c0ff */
[----:B--2---:R-:W-:Y:S03]  /*1d70*/  HMMA.16816.F32.BF16 R32, R156, R48, RZ ;  /* 0x000000309c20723c */ /* 0x004fe600000418ff */
[----:B------:R-:W-:-:S04]  /*1d80*/  IADD3 R14, P1, P0, R14, 0x100, R6 ;  /* 0x000001000e0e7810 */ /* 0x000fc8000783e006 */
[----:B------:R-:W-:Y:S01]  /*1d90*/  IADD3.X R15, RZ, UR17, R7, P1, P0 ;  /* 0x00000011ff0f7c10 */ /* 0x000fe20008fe0407 */
[----:B------:R-:W-:Y:S01]  /*1da0*/  HMMA.16816.F32.BF16 R92, R160, R36, R20 ;  /* 0x00000024a05c723c */ /* 0x000fe20000041814 */
[----:B------:R-:W-:Y:S01]  /*1db0*/  ISETP.LT.OR P1, PT, R9, 0x1, !P3 ;  /* 0x000000010900780c */ /* 0x000fe20005f21670 */
[----:B------:R-:W1:Y:S01]  /*1dc0*/  LDSM.16.M88.4 R20, [R224+0xd900] ;  /* 0x00d90000e014783b */ /* 0x000e620000000200 */
[----:B------:R-:W-:-:S04]  /*1dd0*/  IADD3 R12, P0, R10, UR13, RZ ;  /* 0x0000000d0a0c7c10 */ /* 0x000fc8000ff1e0ff */
[----:B------:R-:W-:Y:S01]  /*1de0*/  IADD3.X R13, R11, UR17, RZ, P0, !PT ;  /* 0x000000110b0d7c10 */ /* 0x000fe200087fe4ff */
[----:B------:R-:W-:Y:S01]  /*1df0*/  HMMA.16816.F32.BF16 R96, R160, R38, R28 ;  /* 0x00000026a060723c */ /* 0x000fe2000004181c */
[----:B------:R-:W-:Y:S01]  /*1e00*/  LOP3.LUT P0, RZ, R0, 0x4, RZ, 0xc0, !PT ;  /* 0x0000000400ff7812 */ /* 0x000fe2000780c0ff */
[----:B------:R-:W2:Y:S01]  /*1e10*/  LDSM.16.M88.4 R28, [R224+0xe100] ;  /* 0x00e10000e01c783b */ /* 0x000ea20000000200 */
[----:B------:R-:W-:-:S03]  /*1e20*/  IMAD.MOV.U32 R0, RZ, RZ, 0x40 ;  /* 0x00000040ff007424 */ /* 0x000fc600078e00ff */
[----:B------:R-:W-:Y:S01]  /*1e30*/  @!PT LDS RZ, [RZ] ;  /* 0x00000000fffff984 */ /* 0x000fe20000000800 */
[----:B------:R-:W-:Y:S01]  /*1e40*/  @!PT LDS RZ, [RZ] ;  /* 0x00000000fffff984 */ /* 0x000fe20000000800 */
[----:B------:R-:W-:Y:S01]  /*1e50*/  @!PT LDS RZ, [RZ] ;  /* 0x00000000fffff984 */ /* 0x000fe20000000800 */
[----:B------:R1:W-:Y:S01]  /*1e60*/  LDGSTS.E.BYPASS.LTC128B.128 [R249+0x100], [R6.64], !P2 ;  /* 0x0010000006f97fae */ /* 0x0003e2000d101d4a */
[C---:B------:R-:W-:Y:S01]  /*1e70*/  ISETP.LT.OR P2, PT, R9.reuse, 0x1, !P0 ;  /* 0x000000010900780c */ /* 0x040fe20004741670 */
[----:B---3--:R-:W-:Y:S02]  /*1e80*/  HMMA.16816.F32.BF16 R88, R160, R60, R32 ;  /* 0x0000003ca058723c */ /* 0x008fe40000041820 */
[----:B------:R3:W-:Y:S01]  /*1e90*/  LDGSTS.E.BYPASS.LTC128B.128 [R249+0x3100], [R6.64+0x80], !P1 ;  /* 0x0310008006f97fae */ /* 0x0007e2000c901d4a */
[----:B------:R-:W-:-:S05]  /*1ea0*/  ISETP.LT.OR P1, PT, R9, 0x21, P6 ;  /* 0x000000210900780c */ /* 0x000fca0003721670 */
[C---:B----4-:R-:W-:Y:S04]  /*1eb0*/  HMMA.16816.F32.BF16 R44, R156.reuse, R40, RZ ;  /* 0x000000289c2c723c */ /* 0x050fe800000418ff */
[----:B------:R3:W-:Y:S01]  /*1ec0*/  LDGSTS.E.BYPASS.LTC128B.128 [R249+0x6100], [R6.64+0x100], !P2 ;  /* 0x0610010006f97fae */ /* 0x0007e2000d101d4a */
[C---:B------:R-:W-:Y:S02]  /*1ed0*/  ISETP.LT.OR P2, PT, R9.reuse, 0x21, !P3 ;  /* 0x000000210900780c */ /* 0x040fe40005f41670 */
[C---:B------:R-:W-:Y:S01]  /*1ee0*/  ISETP.LT.OR P3, PT, R9.reuse, 0x41, !P3 ;  /* 0x000000410900780c */ /* 0x040fe20005f61670 */
[----:B------:R4:W-:Y:S01]  /*1ef0*/  LDGSTS.E.BYPASS.LTC128B.128 [R249+0x1100], [R10.64], !P1 ;  /* 0x011000000af97fae */ /* 0x0009e2000c901d4a */
[C---:B------:R-:W-:Y:S01]  /*1f00*/  ISETP.LT.OR P1, PT, R9.reuse, 0x21, !P0 ;  /* 0x000000210900780c */ /* 0x040fe20004721670 */
[----:B------:R-:W-:Y:S01]  /*1f10*/  HMMA.16816.F32.BF16 R40, R156, R42, RZ ;  /* 0x0000002a9c28723c */ /* 0x000fe200000418ff */
[----:B------:R-:W-:-:S07]  /*1f20*/  ISETP.LT.OR P0, PT, R9, 0x41, !P0 ;  /* 0x000000410900780c */ /* 0x000fce0004701670 */
[----:B------:R5:W-:Y:S01]  /*1f30*/  LDGSTS.E.BYPASS.LTC128B.128 [R249+0x4100], [R16.64], !P2 ;  /* 0x0410000010f97fae */ /* 0x000be2000d101d4a */
[----:B------:R-:W-:Y:S01]  /*1f40*/  LOP3.LUT P2, RZ, R24, 0x4, RZ, 0xc0, !PT ;  /* 0x0000000418ff7812 */ /* 0x000fe2000784c0ff */
[----:B-1----:R-:W-:Y:S02]  /*1f50*/  HMMA.16816.F32.BF16 R36, R156, R20, RZ ;  /* 0x000000149c24723c */ /* 0x002fe400000418ff */
[----:B------:R1:W-:Y:S01]  /*1f60*/  LDGSTS.E.BYPASS.LTC128B.128 [R249+0x7100], [R14.64], !P1 ;  /* 0x071000000ef97fae */ /* 0x0003e2000c901d4a */
[----:B------:R-:W-:Y:S02]  /*1f70*/  ISETP.LT.OR P1, PT, R9, 0x41, P6 ;  /* 0x000000410900780c */ /* 0x000fe40003721670 */
[----:B------:R-:W-:-:S03]  /*1f80*/  SEL R0, R0, 0xffffffc0, !P2 ;  /* 0xffffffc000007807 */ /* 0x000fc60005000000 */
[----:B------:R-:W-:Y:S02]  /*1f90*/  HMMA.16816.F32.BF16 R32, R156, R22, RZ ;  /* 0x000000169c20723c */ /* 0x000fe400000418ff */
[----:B------:R-:W-:Y:S02]  /*1fa0*/  IMAD.IADD R230, R224, 0x1, R0 ;  /* 0x00000001e0e67824 */ /* 0x000fe400078e0200 */
[----:B------:R-:W-:-:S04]  /*1fb0*/  IMAD.IADD R227, R0, 0x1, R231 ;  /* 0x0000000100e37824 */ /* 0x000fc800078e02e7 */
[C---:B--2---:R-:W-:Y:S01]  /*1fc0*/  HMMA.16816.F32.BF16 R20, R156.reuse, R28, RZ ;  /* 0x0000001c9c14723c */ /* 0x044fe200000418ff */
[----:B------:R1:W-:Y:S04]  /*1fd0*/  LDGSTS.E.BYPASS.LTC128B.128 [R249+0x2100], [R12.64], !P1 ;  /* 0x021000000cf97fae */ /* 0x0003e8000c901d4a */
[----:B------:R1:W-:Y:S03]  /*1fe0*/  LDGSTS.E.BYPASS.LTC128B.128 [R249+0x5100], [R12.64+0x80], !P3 ;  /* 0x051000800cf97fae */ /* 0x0003e6000d901d4a */
[----:B------:R-:W-:Y:S01]  /*1ff0*/  HMMA.16816.F32.BF16 R48, R156, R50, RZ ;  /* 0x000000329c30723c */ /* 0x000fe200000418ff */
[----:B------:R1:W-:Y:S01]  /*2000*/  LDGSTS.E.BYPASS.LTC128B.128 [R249+0x8100], [R12.64+0x100], !P0 ;  /* 0x081001000cf97fae */ /* 0x0003e2000c101d4a */
[----:B------:R-:W-:-:S03]  /*2010*/  PLOP3.LUT P0, PT, PT, PT, UP0, 0x80, 0x0 ;  /* 0x000000000000781c */ /* 0x000fc60003f0f008 */
[----:B------:R-:W2:Y:S03]  /*2020*/  LDSM.16.M88.4 R24, [R230+0xd100] ;  /* 0x00d10000e618783b */ /* 0x000ea60000000200 */
[C---:B-----5:R-:W-:Y:S01]  /*2030*/  HMMA.16816.F32.BF16 R16, R156.reuse, R30, RZ ;  /* 0x0000001e9c10723c */ /* 0x060fe200000418ff */
[----:B------:R-:W5:Y:S04]  /*2040*/  LDSM.16.M88.4 R72, [R230+0xc100] ;  /* 0x00c10000e648783b */ /* 0x000f680000000200 */
[----:B------:R-:W-:Y:S03]  /*2050*/  LDSM.16.M88.4 R76, [R230+0xc900] ;  /* 0x00c90000e64c783b */ /* 0x000fe60000000200 */
[C---:B----4-:R-:W-:Y:S01]  /*2060*/  HMMA.16816.F32.BF16 R8, R156.reuse, R52, RZ ;  /* 0x000000349c08723c */ /* 0x050fe200000418ff */
[----:B------:R-:W-:Y:S04]  /*2070*/  LDSM.16.M88.4 R108, [R227+0x1800] ;  /* 0x00180000e36c783b */ /* 0x000fe80000000200 */
[----:B------:R-:W-:Y:S03]  /*2080*/  LDSM.16.M88.4 R112, [R227+0x2000] ;  /* 0x00200000e370783b */ /* 0x000fe60000000200 */
[----:B------:R-:W-:Y:S01]  /*2090*/  HMMA.16816.F32.BF16 R52, R156, R54, RZ ;  /* 0x000000369c34723c */ /* 0x000fe200000418ff */
[----:B------:R-:W-:Y:S04]  /*20a0*/  LDSM.16.M88.4 R104, [R224+0xf100] ;  /* 0x00f10000e068783b */ /* 0x000fe80000000200 */
[----:B-1----:R-:W1:Y:S03]  /*20b0*/  LDSM.16.M88.4 R12, [R230+0xe100] ;  /* 0x00e10000e60c783b */ /* 0x002e660000000200 */
[C---:B------:R-:W-:Y:S01]  /*20c0*/  HMMA.16816.F32.BF16 R28, R160.reuse, R68, R20 ;  /* 0x00000044a01c723c */ /* 0x040fe20000041814 */
[----:B------:R-:W0:Y:S07]  /*20d0*/  LDGDEPBAR ;  /* 0x00000000000079af */ /* 0x000e2e0000000000 */
[C---:B------:R-:W-:Y:S08]  /*20e0*/  HMMA.16816.F32.BF16 R44, R160.reuse, R56, R44 ;  /* 0x00000038a02c723c */ /* 0x040ff0000004182c */
[C---:B------:R-:W-:Y:S08]  /*20f0*/  HMMA.16816.F32.BF16 R40, R160.reuse, R58, R40 ;  /* 0x0000003aa028723c */ /* 0x040ff00000041828 */
[C---:B------:R-:W-:Y:S01]  /*2100*/  HMMA.16816.F32.BF16 R20, R160.reuse, R70, R16 ;  /* 0x00000046a014723c */ /* 0x040fe20000041810 */
[----:B------:R-:W4:Y:S07]  /*2110*/  LDSM.16.M88.4 R16, [R230+0xd900] ;  /* 0x00d90000e610783b */ /* 0x000f2e0000000200 */
[C---:B------:R-:W-:Y:S01]  /*2120*/  HMMA.16816.F32.BF16 R80, R160.reuse, R62, R48 ;  /* 0x0000003ea050723c */ /* 0x040fe20000041830 */
[----:B------:R-:W1:Y:S04]  /*2130*/  LDSM.16.M88.4 R48, [R230+0xe900] ;  /* 0x00e90000e630783b */ /* 0x000e680000000200 */
[----:B------:R-:W-:Y:S03]  /*2140*/  LDSM.16.M88.4 R60, [R227] ;  /* 0x00000000e33c783b */ /* 0x000fe60000000200 */
[C---:B------:R-:W-:Y:S08]  /*2150*/  HMMA.16816.F32.BF16 R8, R160.reuse, R84, R8 ;  /* 0x00000054a008723c */ /* 0x040ff00000041808 */
[C---:B------:R-:W-:Y:S01]  /*2160*/  HMMA.16816.F32.BF16 R52, R160.reuse, R86, R52 ;  /* 0x00000056a034723c */ /* 0x040fe20000041834 */
[----:B------:R-:W1:Y:S07]  /*2170*/  LDSM.16.M88.4 R84, [R227+0x1000] ;  /* 0x00100000e354783b */ /* 0x000e6e0000000200 */
[C---:B------:R-:W-:Y:S08]  /*2180*/  HMMA.16816.F32.BF16 R36, R160.reuse, R64, R36 ;  /* 0x00000040a024723c */ /* 0x040ff00000041824 */
[----:B------:R-:W-:Y:S08]  /*2190*/  HMMA.16816.F32.BF16 R32, R160, R66, R32 ;  /* 0x00000042a020723c */ /* 0x000ff00000041820 */
[C---:B--2---:R-:W-:Y:S08]  /*21a0*/  HMMA.16816.F32.BF16 R44, R176.reuse, R24, R44 ;  /* 0x00000018b02c723c */ /* 0x044ff0000004182c */
[C---:B------:R-:W-:Y:S08]  /*21b0*/  HMMA.16816.F32.BF16 R40, R176.reuse, R26, R40 ;  /* 0x0000001ab028723c */ /* 0x040ff00000041828 */
[C---:B-----5:R-:W-:Y:S01]  /*21c0*/  HMMA.16816.F32.BF16 R56, R176.reuse, R72, R92 ;  /* 0x00000048b038723c */ /* 0x060fe2000004185c */
[----:B------:R-:W2:Y:S07]  /*21d0*/  LDSM.16.M88.4 R92, [R227+0x800] ;  /* 0x00080000e35c783b */ /* 0x000eae0000000200 */
[C---:B-1----:R-:W-:Y:S01]  /*21e0*/  HMMA.16816.F32.BF16 R24, R176.reuse, R14, R20 ;  /* 0x0000000eb018723c */ /* 0x042fe20000041814 */
[----:B------:R-:W1:Y:S07]  /*21f0*/  LDSM.16.M88.4 R20, [R227+0x2800] ;  /* 0x00280000e314783b */ /* 0x000e6e0000000200 */
[C---:B------:R-:W-:Y:S08]  /*2200*/  HMMA.16816.F32.BF16 R72, R176.reuse, R74, R96 ;  /* 0x0000004ab048723c */ /* 0x040ff00000041860 */
[C---:B----4-:R-:W-:Y:S08]  /*2210*/  HMMA.16816.F32.BF16 R36, R176.reuse, R16, R36 ;  /* 0x00000010b024723c */ /* 0x050ff00000041824 */
[C---:B------:R-:W-:Y:S08]  /*2220*/  HMMA.16816.F32.BF16 R32, R176.reuse, R18, R32 ;  /* 0x00000012b020723c */ /* 0x040ff00000041820 */
[C---:B------:R-:W-:Y:S08]  /*2230*/  HMMA.16816.F32.BF16 R68, R176.reuse, R76, R88 ;  /* 0x0000004cb044723c */ /* 0x040ff00000041858 */
[C---:B------:R-:W-:Y:S08]  /*2240*/  HMMA.16816.F32.BF16 R16, R176.reuse, R48, R8 ;  /* 0x00000030b010723c */ /* 0x040ff00000041808 */
[C---:B------:R-:W-:Y:S08]  /*2250*/  HMMA.16816.F32.BF16 R28, R176.reuse, R12, R28 ;  /* 0x0000000cb01c723c */ /* 0x040ff0000004181c */
[----:B------:R-:W-:Y:S01]  /*2260*/  HMMA.16816.F32.BF16 R12, R176, R50, R52 ;  /* 0x00000032b00c723c */ /* 0x000fe20000041834 */
[----:B------:R-:W4:Y:S07]  /*2270*/  LDSM.16.M88.4 R52, [R224+0x10100] ;  /* 0x01010000e034783b */ /* 0x000f2e0000000200 */
[C---:B------:R-:W-:Y:S01]  /*2280*/  HMMA.16816.F32.BF16 R88, R188.reuse, R84, R44 ;  /* 0x00000054bc58723c */ /* 0x040fe2000004182c */
[----:B------:R-:W5:Y:S07]  /*2290*/  LDSM.16.M88.4 R44, [R224+0xf900] ;  /* 0x00f90000e02c783b */ /* 0x000f6e0000000200 */
[----:B------:R-:W-:Y:S01]  /*22a0*/  HMMA.16816.F32.BF16 R84, R188, R86, R40 ;  /* 0x00000056bc54723c */ /* 0x000fe20000041828 */
[----:B------:R-:W1:Y:S07]  /*22b0*/  LDSM.16.M88.4 R40, [R224+0x11900] ;  /* 0x01190000e028783b */ /* 0x000e6e0000000200 */
[----:B------:R-:W-:Y:S08]  /*22c0*/  HMMA.16816.F32.BF16 R64, R176, R78, R80 ;  /* 0x0000004eb040723c */ /* 0x000ff00000041850 */
[C---:B------:R-:W-:Y:S08]  /*22d0*/  HMMA.16816.F32.BF16 R8, R188.reuse, R60, R56 ;  /* 0x0000003cbc08723c */ /* 0x040ff00000041838 */
[C---:B------:R-:W-:Y:S01]  /*22e0*/  HMMA.16816.F32.BF16 R100, R188.reuse, R62, R72 ;  /* 0x0000003ebc64723c */ /* 0x040fe20000041848 */
[----:B------:R-:W3:Y:S07]  /*22f0*/  LDSM.16.M88.4 R60, [R224+0x11100] ;  /* 0x01110000e03c783b */ /* 0x000eee0000000200 */
[C---:B--2---:R-:W-:Y:S08]  /*2300*/  HMMA.16816.F32.BF16 R96, R188.reuse, R92, R68 ;  /* 0x0000005cbc60723c */ /* 0x044ff00000041844 */
[C---:B------:R-:W-:Y:S01]  /*2310*/  HMMA.16816.F32.BF16 R80, R188.reuse, R108, R36 ;  /* 0x0000006cbc50723c */ /* 0x040fe20000041824 */
[----:B------:R-:W2:Y:S07]  /*2320*/  LDSM.16.M88.4 R36, [R231+0x3000] ;  /* 0x00300000e724783b */ /* 0x000eae0000000200 */
[C---:B-1----:R-:W-:Y:S08]  /*2330*/  HMMA.16816.F32.BF16 R56, R188.reuse, R20, R16 ;  /* 0x00000014bc38723c */ /* 0x042ff00000041810 */
[C---:B------:R-:W-:Y:S01]  /*2340*/  HMMA.16816.F32.BF16 R76, R188.reuse, R110, R32 ;  /* 0x0000006ebc4c723c */ /* 0x040fe20000041820 */
[----:B------:R-:W1:Y:S07]  /*2350*/  LDSM.16.M88.4 R108, [R231+0x3800] ;  /* 0x00380000e76c783b */ /* 0x000e6e0000000200 */
[C---:B------:R-:W-:Y:S01]  /*2360*/  HMMA.16816.F32.BF16 R92, R188.reuse, R94, R64 ;  /* 0x0000005ebc5c723c */ /* 0x040fe20000041840 */
[----:B------:R-:W1:Y:S07]  /*2370*/  LDSM.16.M88.4 R64, [R224+0x10900] ;  /* 0x01090000e040783b */ /* 0x000e6e0000000200 */
[C---:B------:R-:W-:Y:S08]  /*2380*/  HMMA.16816.F32.BF16 R72, R188.reuse, R112, R28 ;  /* 0x00000070bc48723c */ /* 0x040ff0000004181c */
[----:B------:R-:W-:Y:S08]  /*2390*/  HMMA.16816.F32.BF16 R68, R188, R114, R24 ;  /* 0x00000072bc44723c */ /* 0x000ff00000041818 */
[C---:B------:R-:W-:Y:S08]  /*23a0*/  HMMA.16816.F32.BF16 R32, R192.reuse, R104, R8 ;  /* 0x00000068c020723c */ /* 0x040ff00000041808 */
[----:B------:R-:W-:Y:S01]  /*23b0*/  HMMA.16816.F32.BF16 R28, R192, R106, R100 ;  /* 0x0000006ac01c723c */ /* 0x000fe20000041864 */
[----:B------:R-:W1:Y:S04]  /*23c0*/  LDSM.16.M88.4 R100, [R231+0x4000] ;  /* 0x00400000e764783b */ /* 0x000e680000000200 */
[----:B------:R-:W-:Y:S03]  /*23d0*/  LDSM.16.M88.4 R104, [R231+0x4800] ;  /* 0x00480000e768783b */ /* 0x000fe60000000200 */
[----:B------:R-:W-:Y:S08]  /*23e0*/  HMMA.16816.F32.BF16 R48, R188, R22, R12 ;  /* 0x00000016bc30723c */ /* 0x000ff0000004180c */
[C---:B----4-:R-:W-:Y:S08]  /*23f0*/  HMMA.16816.F32.BF16 R16, R192.reuse, R52, R88 ;  /* 0x00000034c010723c */ /* 0x050ff00000041858 */
[C---:B-----5:R-:W-:Y:S08]  /*2400*/  HMMA.16816.F32.BF16 R24, R192.reuse, R44, R96 ;  /* 0x0000002cc018723c */ /* 0x060ff00000041860 */
[C---:B------:R-:W-:Y:S01]  /*2410*/  HMMA.16816.F32.BF16 R12, R192.reuse, R54, R84 ;  /* 0x00000036c00c723c */ /* 0x040fe20000041854 */
[----:B------:R-:W4:Y:S07]  /*2420*/  LDSM.16.M88.4 R84, [R231+0x5000] ;  /* 0x00500000e754783b */ /* 0x000f2e0000000200 */
[C---:B------:R-:W-:Y:S01]  /*2430*/  HMMA.16816.F32.BF16 R88, R192.reuse, R40, R56 ;  /* 0x00000028c058723c */ /* 0x040fe20000041838 */
[----:B------:R-:W5:Y:S07]  /*2440*/  LDSM.16.M88.4 R56, [R230+0xf100] ;  /* 0x00f10000e638783b */ /* 0x000f6e0000000200 */
[C---:B------:R-:W-:Y:S08]  /*2450*/  HMMA.16816.F32.BF16 R20, R192.reuse, R46, R92 ;  /* 0x0000002ec014723c */ /* 0x040ff0000004185c */
[C---:B---3--:R-:W-:Y:S08]  /*2460*/  HMMA.16816.F32.BF16 R92, R192.reuse, R60, R72 ;  /* 0x0000003cc05c723c */ /* 0x048ff00000041848 */
[----:B------:R-:W-:Y:S08]  /*2470*/  HMMA.16816.F32.BF16 R96, R192, R62, R68 ;  /* 0x0000003ec060723c */ /* 0x000ff00000041844 */
[C---:B--2---:R-:W-:Y:S01]  /*2480*/  HMMA.16816.F32.BF16 R52, R196.reuse, R36, R32 ;  /* 0x00000024c434723c */ /* 0x044fe20000041820 */
[----:B------:R-:W-:Y:S07]  /*2490*/  LDSM.16.M88.4 R32, [R230+0x10100] ;  /* 0x01010000e620783b */ /* 0x000fee0000000200 */
[C---:B------:R-:W-:Y:S01]  /*24a0*/  HMMA.16816.F32.BF16 R60, R196.reuse, R38, R28 ;  /* 0x00000026c43c723c */ /* 0x040fe2000004181c */
[----:B------:R-:W-:Y:S04]  /*24b0*/  LDSM.16.M88.4 R28, [R230+0x10900] ;  /* 0x01090000e61c783b */ /* 0x000fe80000000200 */
[----:B------:R-:W-:Y:S03]  /*24c0*/  LDSM.16.M88.4 R36, [R230+0xf900] ;  /* 0x00f90000e624783b */ /* 0x000fe60000000200 */
[----:B-1----:R-:W-:Y:S01]  /*24d0*/  HMMA.16816.F32.BF16 R68, R196, R108, R24 ;  /* 0x0000006cc444723c */ /* 0x002fe20000041818 */
[----:B------:R-:W1:Y:S07]  /*24e0*/  LDSM.16.M88.4 R24, [R230+0x11100] ;  /* 0x01110000e618783b */ /* 0x000e6e0000000200 */
[C---:B------:R-:W-:Y:S08]  /*24f0*/  HMMA.16816.F32.BF16 R8, R192.reuse, R64, R80 ;  /* 0x00000040c008723c */ /* 0x040ff00000041850 */
[C---:B------:R-:W-:Y:S08]  /*2500*/  HMMA.16816.F32.BF16 R80, R192.reuse, R66, R76 ;  /* 0x00000042c050723c */ /* 0x040ff0000004184c */
[----:B------:R-:W-:Y:S01]  /*2510*/  HMMA.16816.F32.BF16 R76, R192, R42, R48 ;  /* 0x0000002ac04c723c */ /* 0x000fe20000041830 */
[----:B------:R-:W2:Y:S07]  /*2520*/  LDSM.16.M88.4 R48, [R231+0x5800] ;  /* 0x00580000e730783b */ /* 0x000eae0000000200 */
[C---:B------:R-:W-:Y:S08]  /*2530*/  HMMA.16816.F32.BF16 R44, R196.reuse, R102, R12 ;  /* 0x00000066c42c723c */ /* 0x040ff0000004180c */
[----:B----4-:R-:W-:Y:S08]  /*2540*/  HMMA.16816.F32.BF16 R12, R196, R84, R92 ;  /* 0x00000054c40c723c */ /* 0x010ff0000004185c */
[C---:B-----5:R-:W-:Y:S08]  /*2550*/  HMMA.16816.F32.BF16 R52, R200.reuse, R56, R52 ;  /* 0x00000038c834723c */ /* 0x060ff00000041834 */
[----:B------:R-:W-:Y:S01]  /*2560*/  HMMA.16816.F32.BF16 R60, R200, R58, R60 ;  /* 0x0000003ac83c723c */ /* 0x000fe2000004183c */
[----:B------:R-:W3:Y:S07]  /*2570*/  LDSM.16.M88.4 R56, [R227+0x3000] ;  /* 0x00300000e338783b */ /* 0x000eee0000000200 */
[C---:B------:R-:W-:Y:S08]  /*2580*/  HMMA.16816.F32.BF16 R72, R196.reuse, R110, R20 ;  /* 0x0000006ec448723c */ /* 0x040ff00000041814 */
[C---:B------:R-:W-:Y:S08]  /*2590*/  HMMA.16816.F32.BF16 R64, R196.reuse, R100, R16 ;  /* 0x00000064c440723c */ /* 0x040ff00000041810 */
[C---:B------:R-:W-:Y:S08]  /*25a0*/  HMMA.16816.F32.BF16 R20, R196.reuse, R104, R8 ;  /* 0x00000068c414723c */ /* 0x040ff00000041808 */
[C---:B------:R-:W-:Y:S01]  /*25b0*/  HMMA.16816.F32.BF16 R16, R196.reuse, R106, R80 ;  /* 0x0000006ac410723c */ /* 0x040fe20000041850 */
[----:B------:R-:W-:Y:S07]  /*25c0*/  LDSM.16.M88.4 R80, [R230+0x11900] ;  /* 0x01190000e650783b */ /* 0x000fee0000000200 */
[----:B------:R-:W-:Y:S08]  /*25d0*/  HMMA.16816.F32.BF16 R8, R196, R86, R96 ;  /* 0x00000056c408723c */ /* 0x000ff00000041860 */
[----:B-1----:R-:W-:Y:S01]  /*25e0*/  HMMA.16816.F32.BF16 R96, R200, R24, R12 ;  /* 0x00000018c860723c */ /* 0x002fe2000004180c */
[----:B------:R-:W1:Y:S07]  /*25f0*/  LDSM.16.M88.4 R12, [R224+0x12100] ;  /* 0x01210000e00c783b */ /* 0x000e6e0000000200 */
[C---:B--2---:R-:W-:Y:S08]  /*2600*/  HMMA.16816.F32.BF16 R40, R196.reuse, R48, R88 ;  /* 0x00000030c428723c */ /* 0x044ff00000041858 */
[----:B------:R-:W-:Y:S08]  /*2610*/  HMMA.16816.F32.BF16 R48, R196, R50, R76 ;  /* 0x00000032c430723c */ /* 0x000ff0000004184c */
[C---:B------:R-:W-:Y:S01]  /*2620*/  HMMA.16816.F32.BF16 R76, R200.reuse, R30, R16 ;  /* 0x0000001ec84c723c */ /* 0x040fe20000041810 */
[----:B------:R-:W2:Y:S07]  /*2630*/  LDSM.16.M88.4 R16, [R227+0x3800] ;  /* 0x00380000e310783b */ /* 0x000eae0000000200 */
[----:B------:R-:W-:Y:S01]  /*2640*/  HMMA.16816.F32.BF16 R92, R200, R26, R8 ;  /* 0x0000001ac85c723c */ /* 0x000fe20000041808 */
[----:B------:R-:W-:Y:S07]  /*2650*/  LDSM.16.M88.4 R24, [R227+0x4000] ;  /* 0x00400000e318783b */ /* 0x000fee0000000200 */
[----:B---3--:R-:W-:Y:S01]  /*2660*/  HMMA.16816.F32.BF16 R8, R204, R56, R52 ;  /* 0x00000038cc08723c */ /* 0x008fe20000041834 */
[----:B------:R-:W-:Y:S07]  /*2670*/  LDSM.16.M88.4 R52, [R231+0x6800] ;  /* 0x00680000e734783b */ /* 0x000fee0000000200 */
[C---:B------:R-:W-:Y:S01]  /*2680*/  HMMA.16816.F32.BF16 R88, R200.reuse, R28, R20 ;  /* 0x0000001cc858723c */ /* 0x040fe20000041814 */
[----:B------:R-:W3:Y:S07]  /*2690*/  LDSM.16.M88.4 R28, [R231+0x6000] ;  /* 0x00600000e71c783b */ /* 0x000eee0000000200 */
[----:B------:R-:W-:Y:S08]  /*26a0*/  HMMA.16816.F32.BF16 R68, R200, R36, R68 ;  /* 0x00000024c844723c */ /* 0x000ff00000041844 */
[----:B------:R-:W-:Y:S01]  /*26b0*/  HMMA.16816.F32.BF16 R20, R204, R58, R60 ;  /* 0x0000003acc14723c */ /* 0x000fe2000004183c */
[----:B------:R-:W-:Y:S07]  /*26c0*/  LDSM.16.M88.4 R60, [R227+0x6800] ;  /* 0x00680000e33c783b */ /* 0x000fee0000000200 */
[C---:B------:R-:W-:Y:S08]  /*26d0*/  HMMA.16816.F32.BF16 R64, R200.reuse, R32, R64 ;  /* 0x00000020c840723c */ /* 0x040ff00000041840 */
[----:B------:R-:W-:Y:S01]  /*26e0*/  HMMA.16816.F32.BF16 R44, R200, R34, R44 ;  /* 0x00000022c82c723c */ /* 0x000fe2000004182c */
[----:B------:R-:W4:Y:S07]  /*26f0*/  LDSM.16.M88.4 R32, [R224+0x12900] ;  /* 0x01290000e020783b */ /* 0x000f2e0000000200 */
[----:B-1----:R-:W-:Y:S08]  /*2700*/  HMMA.16816.F32.BF16 R8, R208, R12, R8 ;  /* 0x0000000cd008723c */ /* 0x002ff00000041808 */
[C---:B------:R-:W-:Y:S08]  /*2710*/  HMMA.16816.F32.BF16 R72, R200.reuse, R38, R72 ;  /* 0x00000026c848723c */ /* 0x040ff00000041848 */
[C---:B------:R-:W-:Y:S01]  /*2720*/  HMMA.16816.F32.BF16 R84, R200.reuse, R80, R40 ;  /* 0x00000050c854723c */ /* 0x040fe20000041828 */
[----:B------:R-:W1:Y:S07]  /*2730*/  LDSM.16.M88.4 R40, [R227+0x4800] ;  /* 0x00480000e328783b */ /* 0x000e6e0000000200 */
[----:B------:R-:W-:Y:S01]  /*2740*/  HMMA.16816.F32.BF16 R80, R200, R82, R48 ;  /* 0x00000052c850723c */ /* 0x000fe20000041830 */
[----:B------:R-:W5:Y:S07]  /*2750*/  LDSM.16.M88.4 R48, [R230+0x12100] ;  /* 0x01210000e630783b */ /* 0x000f6e0000000200 */
[----:B--2---:R-:W-:Y:S08]  /*2760*/  HMMA.16816.F32.BF16 R36, R204, R16, R68 ;  /* 0x00000010cc24723c */ /* 0x004ff00000041844 */
[----:B------:R-:W-:Y:S01]  /*2770*/  HMMA.16816.F32.BF16 R12, R208, R14, R20 ;  /* 0x0000000ed00c723c */ /* 0x000fe20000041814 */
[----:B------:R-:W-:Y:S07]  /*2780*/  LDSM.16.M88.4 R20, [R227+0x5800] ;  /* 0x00580000e314783b */ /* 0x000fee0000000200 */
[----:B---3--:R-:W-:Y:S08]  /*2790*/  HMMA.16816.F32.BF16 R8, R212, R28, R8 ;  /* 0x0000001cd408723c */ /* 0x008ff00000041808 */
[C---:B------:R-:W-:Y:S08]  /*27a0*/  HMMA.16816.F32.BF16 R56, R204.reuse, R18, R72 ;  /* 0x00000012cc38723c */ /* 0x040ff00000041848 */
[C---:B------:R-:W-:Y:S01]  /*27b0*/  HMMA.16816.F32.BF16 R68, R204.reuse, R24, R64 ;  /* 0x00000018cc44723c */ /* 0x040fe20000041840 */
[----:B------:R-:W-:Y:S07]  /*27c0*/  LDSM.16.M88.4 R64, [R227+0x6000] ;  /* 0x00600000e340783b */ /* 0x000fee0000000200 */
[----:B------:R-:W-:Y:S01]  /*27d0*/  HMMA.16816.F32.BF16 R72, R204, R26, R44 ;  /* 0x0000001acc48723c */ /* 0x000fe2000004182c */
[----:B------:R-:W2:Y:S04]  /*27e0*/  LDSM.16.M88.4 R24, [R227+0x5000] ;  /* 0x00500000e318783b */ /* 0x000ea80000000200 */
[----:B------:R-:W-:Y:S03]  /*27f0*/  LDSM.16.M88.4 R44, [R230+0x12900] ;  /* 0x01290000e62c783b */ /* 0x000fe60000000200 */
[----:B----4-:R-:W-:Y:S08]  /*2800*/  HMMA.16816.F32.BF16 R16, R208, R32, R36 ;  /* 0x00000020d010723c */ /* 0x010ff00000041824 */
[C---:B-1----:R-:W-:Y:S08]  /*2810*/  HMMA.16816.F32.BF16 R88, R204.reuse, R40, R88 ;  /* 0x00000028cc58723c */ /* 0x042ff00000041858 */
[----:B------:R-:W-:Y:S01]  /*2820*/  HMMA.16816.F32.BF16 R76, R204, R42, R76 ;  /* 0x0000002acc4c723c */ /* 0x000fe2000004184c */
[----:B------:R-:W1:Y:S07]  /*2830*/  LDSM.16.M88.4 R40, [R224+0x13100] ;  /* 0x01310000e028783b */ /* 0x000e6e0000000200 */
[----:B------:R-:W-:Y:S08]  /*2840*/  HMMA.16816.F32.BF16 R12, R212, R30, R12 ;  /* 0x0000001ed40c723c */ /* 0x000ff0000004180c */
[----:B-----5:R-:W-:Y:S08]  /*2850*/  HMMA.16816.F32.BF16 R8, R216, R48, R8 ;  /* 0x00000030d808723c */ /* 0x020ff00000041808 */
[----:B------:R-:W-:Y:S01]  /*2860*/  HMMA.16816.F32.BF16 R32, R208, R34, R56 ;  /* 0x00000022d020723c */ /* 0x000fe20000041838 */
[----:B------:R-:W-:Y:S07]  /*2870*/  LDSM.16.M88.4 R56, [R227+0x7000] ;  /* 0x00700000e338783b */ /* 0x000fee0000000200 */
[----:B------:R-:W-:Y:S08]  /*2880*/  HMMA.16816.F32.BF16 R28, R212, R52, R16 ;  /* 0x00000034d41c723c */ /* 0x000ff00000041810 */
[C---:B--2---:R-:W-:Y:S08]  /*2890*/  HMMA.16816.F32.BF16 R96, R204.reuse, R24, R96 ;  /* 0x00000018cc60723c */ /* 0x044ff00000041860 */
[----:B------:R-:W-:Y:S08]  /*28a0*/  HMMA.16816.F32.BF16 R92, R204, R26, R92 ;  /* 0x0000001acc5c723c */ /* 0x000ff0000004185c */
[----:B------:R-:W-:Y:S01]  /*28b0*/  HMMA.16816.F32.BF16 R24, R216, R50, R12 ;  /* 0x00000032d818723c */ /* 0x000fe2000004180c */
[----:B------:R-:W2:Y:S07]  /*28c0*/  LDSM.16.M88.4 R48, [R231+0x7000] ;  /* 0x00700000e730783b */ /* 0x000eae0000000200 */
[----:B------:R-:W-:Y:S08]  /*28d0*/  HMMA.16816.F32.BF16 R8, R220, R64, R8 ;  /* 0x00000040dc08723c */ /* 0x000ff00000041808 */
[C---:B------:R-:W-:Y:S08]  /*28e0*/  HMMA.16816.F32.BF16 R84, R204.reuse, R20, R84 ;  /* 0x00000014cc54723c */ /* 0x040ff00000041854 */
[----:B------:R-:W-:Y:S08]  /*28f0*/  HMMA.16816.F32.BF16 R80, R204, R22, R80 ;  /* 0x00000016cc50723c */ /* 0x000ff00000041850 */
[----:B-1----:R-:W-:Y:S01]  /*2900*/  HMMA.16816.F32.BF16 R20, R208, R40, R68 ;  /* 0x00000028d014723c */ /* 0x002fe20000041844 */
[----:B------:R-:W1:Y:S01]  /*2910*/  LDSM.16.M88.4 R68, [R224+0x13900] ;  /* 0x01390000e044783b */ /* 0x000e620000000200 */
[----:B------:R-:W-:-:S04]  /*2920*/  FMUL.FTZ R0, R8, c[0x0][0x320] ;  /* 0x0000c80008007a20 */ /* 0x000fc80000410000 */
[----:B------:R3:W4:Y:S02]  /*2930*/  MUFU.TANH R104, R0 ;  /* 0x0000000000687308 */ /* 0x0007240000002400 */
[----:B------:R-:W-:Y:S01]  /*2940*/  HMMA.16816.F32.BF16 R16, R212, R54, R32 ;  /* 0x00000036d410723c */ /* 0x000fe20000041820 */
[----:B------:R-:W5:Y:S07]  /*2950*/  LDSM.16.M88.4 R52, [R230+0x13100] ;  /* 0x01310000e634783b */ /* 0x000f6e0000000200 */
[----:B------:R-:W-:Y:S01]  /*2960*/  HMMA.16816.F32.BF16 R12, R216, R44, R28 ;  /* 0x0000002cd80c723c */ /* 0x000fe2000004181c */
[----:B---3--:R-:W-:-:S07]  /*2970*/  FMUL.FTZ R0, R9, c[0x0][0x320] ;  /* 0x0000c80009007a20 */ /* 0x008fce0000410000 */
[----:B------:R-:W-:Y:S01]  /*2980*/  HMMA.16816.F32.BF16 R36, R220, R66, R24 ;  /* 0x00000042dc24723c */ /* 0x000fe20000041818 */
[----:B------:R-:W-:Y:S01]  /*2990*/  LDSM.16.M88.4 R64, [R231+0x8000] ;  /* 0x00800000e740783b */ /* 0x000fe20000000200 */
[----:B------:R3:W1:Y:S06]  /*29a0*/  MUFU.TANH R103, R0 ;  /* 0x0000000000677308 */ /* 0x00066c0000002400 */
[----:B------:R-:W-:Y:S01]  /*29b0*/  HMMA.16816.F32.BF16 R32, R208, R42, R72 ;  /* 0x0000002ad020723c */ /* 0x000fe20000041848 */
[----:B------:R-:W4:Y:S07]  /*29c0*/  LDSM.16.M88.4 R40, [R231+0x7800] ;  /* 0x00780000e728783b */ /* 0x000f2e0000000200 */
[----:B--2---:R-:W-:Y:S01]  /*29d0*/  HMMA.16816.F32.BF16 R28, R212, R48, R20 ;  /* 0x00000030d41c723c */ /* 0x004fe20000041814 */
[----:B---3--:R-:W-:-:S04]  /*29e0*/  FMUL.FTZ R0, R10, c[0x0][0x320] ;  /* 0x0000c8000a007a20 */ /* 0x008fc80000410000 */
[----:B------:R2:W3:Y:S03]  /*29f0*/  MUFU.TANH R102, R0 ;  /* 0x0000000000667308 */ /* 0x0004e60000002400 */
[----:B------:R-:W-:Y:S01]  /*2a00*/  HMMA.16816.F32.BF16 R24, R216, R46, R16 ;  /* 0x0000002ed818723c */ /* 0x000fe20000041810 */
[----:B------:R-:W3:Y:S07]  /*2a10*/  LDSM.16.M88.4 R44, [R224+0x14100] ;  /* 0x01410000e02c783b */ /* 0x000eee0000000200 */
[----:B-1----:R-:W-:Y:S01]  /*2a20*/  HMMA.16816.F32.BF16 R20, R208, R68, R88 ;  /* 0x00000044d014723c */ /* 0x002fe20000041858 */
[----:B--2---:R-:W-:-:S07]  /*2a30*/  FMUL.FTZ R0, R11, c[0x0][0x320] ;  /* 0x0000c8000b007a20 */ /* 0x004fce0000410000 */
[----:B------:R-:W-:Y:S01]  /*2a40*/  HMMA.16816.F32.BF16 R8, R220, R60, R12 ;  /* 0x0000003cdc08723c */ /* 0x000fe2000004180c */
[----:B------:R1:W2:Y:S07]  /*2a50*/  MUFU.TANH R101, R0 ;  /* 0x0000000000657308 */ /* 0x0002ae0000002400 */
[----:B------:R-:W-:Y:S01]  /*2a60*/  HMMA.16816.F32.BF16 R16, R212, R50, R32 ;  /* 0x00000032d410723c */ /* 0x000fe20000041820 */
[----:B------:R-:W-:Y:S07]  /*2a70*/  LDSM.16.M88.4 R48, [R227+0x8000] ;  /* 0x00800000e330783b */ /* 0x000fee0000000200 */
[----:B-----5:R-:W-:Y:S01]  /*2a80*/  HMMA.16816.F32.BF16 R12, R216, R52, R28 ;  /* 0x00000034d80c723c */ /* 0x020fe2000004181c */
[----:B-1----:R-:W-:-:S04]  /*2a90*/  FMUL.FTZ R0, R36, c[0x0][0x320] ;  /* 0x0000c80024007a20 */ /* 0x002fc80000410000 */
[----:B------:R1:W1:Y:S03]  /*2aa0*/  MUFU.TANH R100, R0 ;  /* 0x0000000000647308 */ /* 0x0002660000002400 */
[----:B------:R-:W-:Y:S08]  /*2ab0*/  HMMA.16816.F32.BF16 R28, R208, R70, R76 ;  /* 0x00000046d01c723c */ /* 0x000ff0000004184c */
[----:B------:R-:W-:Y:S01]  /*2ac0*/  HMMA.16816.F32.BF16 R32, R220, R62, R24 ;  /* 0x0000003edc20723c */ /* 0x000fe20000041818 */
[----:B------:R-:W-:Y:S01]  /*2ad0*/  LDSM.16.M88.4 R60, [R227+0x7800] ;  /* 0x00780000e33c783b */ /* 0x000fe20000000200 */
[----:B-1----:R-:W-:-:S06]  /*2ae0*/  FMUL.FTZ R0, R37, c[0x0][0x320] ;  /* 0x0000c80025007a20 */ /* 0x002fcc0000410000 */
[----:B----4-:R-:W-:Y:S01]  /*2af0*/  HMMA.16816.F32.BF16 R24, R212, R40, R20 ;  /* 0x00000028d418723c */ /* 0x010fe20000041814 */
[----:B------:R1:W4:Y:S07]  /*2b00*/  MUFU.TANH R91, R0 ;  /* 0x00000000005b7308 */ /* 0x00032e0000002400 */
[----:B------:R-:W-:Y:S01]  /*2b10*/  HMMA.16816.F32.BF16 R20, R216, R54, R16 ;  /* 0x00000036d814723c */ /* 0x000fe20000041810 */
[----:B------:R-:W-:Y:S07]  /*2b20*/  LDSM.16.M88.4 R52, [R224+0x14900] ;  /* 0x01490000e034783b */ /* 0x000fee0000000200 */
[----:B------:R-:W-:Y:S01]  /*2b30*/  HMMA.16816.F32.BF16 R16, R212, R42, R28 ;  /* 0x0000002ad410723c */ /* 0x000fe2000004181c */
[----:B------:R-:W-:Y:S01]  /*2b40*/  LDSM.16.M88.4 R40, [R230+0x14100] ;  /* 0x01410000e628783b */ /* 0x000fe20000000200 */
[----:B-1----:R-:W-:-:S04]  /*2b50*/  FMUL.FTZ R0, R38, c[0x0][0x320] ;  /* 0x0000c80026007a20 */ /* 0x002fc80000410000 */
[----:B------:R1:W1:Y:S02]  /*2b60*/  MUFU.TANH R90, R0 ;  /* 0x00000000005a7308 */ /* 0x0002640000002400 */
[----:B------:R-:W-:Y:S08]  /*2b70*/  HMMA.16816.F32.BF16 R12, R220, R56, R12 ;  /* 0x00000038dc0c723c */ /* 0x000ff0000004180c */
[----:B---3--:R-:W-:Y:S01]  /*2b80*/  HMMA.16816.F32.BF16 R28, R208, R46, R92 ;  /* 0x0000002ed01c723c */ /* 0x008fe2000004185c */
[----:B-1----:R-:W-:-:S02]  /*2b90*/  FMUL.FTZ R0, R39, c[0x0][0x320] ;  /* 0x0000c80027007a20 */ /* 0x002fc40000410000 */
[----:B------:R-:W1:Y:S02]  /*2ba0*/  LDSM.16.M88.4 R36, [R230+0x13900] ;  /* 0x01390000e624783b */ /* 0x000e640000000200 */
[----:B------:R3:W1:Y:S11]  /*2bb0*/  MUFU.TANH R89, R0 ;  /* 0x0000000000597308 */ /* 0x0006760000002400 */
[----:B------:R-:W-:Y:S08]  /*2bc0*/  @!UPT UIADD3 URZ, URZ, URZ, URZ ;  /* 0x0000003f3f3ff290 */ /* 0x000ff0000fffe03f */
[----:B------:R-:W-:Y:S01]  /*2bd0*/  HMMA.16816.F32.BF16 R28, R212, R66, R28 ;  /* 0x00000042d41c723c */ /* 0x000fe2000004181c */
[----:B---3--:R-:W-:-:S04]  /*2be0*/  FMUL.FTZ R0, R8, c[0x0][0x320] ;  /* 0x0000c80008007a20 */ /* 0x008fc80000410000 */
[----:B------:R3:W1:Y:S02]  /*2bf0*/  MUFU.TANH R88, R0 ;  /* 0x0000000000587308 */ /* 0x0006640000002400 */
[----:B---3--:R-:W-:Y:S01]  /*2c00*/  FMUL.FTZ R0, R9, c[0x0][0x320] ;  /* 0x0000c80009007a20 */ /* 0x008fe20000410000 */
[C---:B-1----:R-:W-:Y:S05]  /*2c10*/  HMMA.16816.F32.BF16 R24, R216.reuse, R36, R24 ;  /* 0x00000024d818723c */ /* 0x042fea0000041818 */
[----:B------:R1:W3:Y:S03]  /*2c20*/  MUFU.TANH R76, R0 ;  /* 0x00000000004c7308 */ /* 0x0002e60000002400 */
[C---:B------:R-:W-:Y:S01]  /*2c30*/  HMMA.16816.F32.BF16 R16, R216.reuse, R38, R16 ;  /* 0x00000026d810723c */ /* 0x040fe20000041810 */
[----:B------:R-:W-:Y:S07]  /*2c40*/  LDSM.16.M88.4 R36, [R230+0x14900] ;  /* 0x01490000e624783b */ /* 0x000fee0000000200 */
[----:B------:R-:W-:Y:S01]  /*2c50*/  HMMA.16816.F32.BF16 R28, R216, R42, R28 ;  /* 0x0000002ad81c723c */ /* 0x000fe2000004181c */
[----:B-1----:R-:W-:-:S04]  /*2c60*/  FMUL.FTZ R0, R10, c[0x0][0x320] ;  /* 0x0000c8000a007a20 */ /* 0x002fc80000410000 */
[----:B------:R1:W1:Y:S03]  /*2c70*/  MUFU.TANH R75, R0 ;  /* 0x00000000004b7308 */ /* 0x0002660000002400 */
[----:B------:R-:W-:Y:S01]  /*2c80*/  HMMA.16816.F32.BF16 R24, R220, R60, R24 ;  /* 0x0000003cdc18723c */ /* 0x000fe20000041818 */
[----:B-1----:R-:W-:-:S07]  /*2c90*/  FMUL.FTZ R0, R11, c[0x0][0x320] ;  /* 0x0000c8000b007a20 */ /* 0x002fce0000410000 */
[----:B------:R-:W-:Y:S01]  /*2ca0*/  HMMA.16816.F32.BF16 R8, R208, R44, R96 ;  /* 0x0000002cd008723c */ /* 0x000fe20000041860 */
[----:B------:R-:W1:Y:S01]  /*2cb0*/  LDSM.16.M88.4 R44, [R231+0x8800] ;  /* 0x00880000e72c783b */ /* 0x000e620000000200 */
[----:B------:R5:W1:Y:S11]  /*2cc0*/  MUFU.TANH R74, R0 ;  /* 0x00000000004a7308 */ /* 0x000a760000002400 */
[----:B------:R-:W-:Y:S03]  /*2cd0*/  @!UPT UIADD3 URZ, URZ, URZ, URZ ;  /* 0x0000003f3f3ff290 */ /* 0x000fe6000fffe03f */
[----:B------:R-:W-:Y:S02]  /*2ce0*/  FMUL.FTZ R25, R25, c[0x0][0x320] ;  /* 0x0000c80019197a20 */ /* 0x000fe40000410000 */
[----:B------:R-:W-:Y:S02]  /*2cf0*/  FMUL.FTZ R26, R26, c[0x0][0x320] ;  /* 0x0000c8001a1a7a20 */ /* 0x000fe40000410000 */
[----:B------:R-:W-:Y:S02]  /*2d00*/  FMUL.FTZ R27, R27, c[0x0][0x320] ;  /* 0x0000c8001b1b7a20 */ /* 0x000fe40000410000 */
[----:B-----5:R-:W-:-:S04]  /*2d10*/  FMUL.FTZ R0, R32, c[0x0][0x320] ;  /* 0x0000c80020007a20 */ /* 0x020fc80000410000 */
[----:B------:R5:W1:Y:S01]  /*2d20*/  MUFU.TANH R73, R0 ;  /* 0x0000000000497308 */ /* 0x000a620000002400 */
[----:B------:R-:W-:Y:S01]  /*2d30*/  HMMA.16816.F32.BF16 R8, R212, R64, R8 ;  /* 0x00000040d408723c */ /* 0x000fe20000041808 */
[----:B-----5:R-:W-:-:S06]  /*2d40*/  FMUL.FTZ R0, R33, c[0x0][0x320] ;  /* 0x0000c80021007a20 */ /* 0x020fcc0000410000 */
[----:B------:R5:W1:Y:S11]  /*2d50*/  MUFU.TANH R72, R0 ;  /* 0x0000000000487308 */ /* 0x000a760000002400 */
[----:B------:R-:W-:Y:S06]  /*2d60*/  @!UPT UIADD3 URZ, URZ, URZ, URZ ;  /* 0x0000003f3f3ff290 */ /* 0x000fec000fffe03f */
[----:B------:R-:W-:Y:S01]  /*2d70*/  HMMA.16816.F32.BF16 R8, R216, R40, R8 ;  /* 0x00000028d808723c */ /* 0x000fe20000041808 */
[----:B-----5:R-:W-:-:S04]  /*2d80*/  FMUL.FTZ R0, R34, c[0x0][0x320] ;  /* 0x0000c80022007a20 */ /* 0x020fc80000410000 */
[----:B------:R5:W1:Y:S02]  /*2d90*/  MUFU.TANH R71, R0 ;  /* 0x0000000000477308 */ /* 0x000a640000002400 */
[----:B-----5:R-:W-:Y:S02]  /*2da0*/  FMUL.FTZ R0, R35, c[0x0][0x320] ;  /* 0x0000c80023007a20 */ /* 0x020fe40000410000 */
[----:B------:R-:W-:Y:S04]  /*2db0*/  HMMA.16816.F32.BF16 R32, R220, R58, R20 ;  /* 0x0000003adc20723c */ /* 0x000fe80000041814 */
[----:B------:R5:W1:Y:S04]  /*2dc0*/  MUFU.TANH R70, R0 ;  /* 0x0000000000467308 */ /* 0x000a680000002400 */
[----:B------:R-:W-:Y:S04]  /*2dd0*/  HMMA.16816.F32.BF16 R20, R208, R52, R84 ;  /* 0x00000034d014723c */ /* 0x000fe80000041854 */
[----:B------:R-:W1:Y:S01]  /*2de0*/  MUFU.TANH R53, R26 ;  /* 0x0000001a00357308 */ /* 0x000e620000002400 */
[----:B-----5:R-:W-:-:S07]  /*2df0*/  FMUL.FTZ R0, R12, c[0x0][0x320] ;  /* 0x0000c8000c007a20 */ /* 0x020fce0000410000 */
[----:B------:R-:W1:Y:S08]  /*2e00*/  MUFU.TANH R52, R27 ;  /* 0x0000001b00347308 */ /* 0x000e700000002400 */
[----:B------:R5:W1:Y:S02]  /*2e10*/  MUFU.TANH R69, R0 ;  /* 0x0000000000457308 */ /* 0x000a640000002400 */
[----:B-----5:R-:W-:-:S06]  /*2e20*/  FMUL.FTZ R0, R13, c[0x0][0x320] ;  /* 0x0000c8000d007a20 */ /* 0x020fcc0000410000 */
[----:B------:R5:W1:Y:S02]  /*2e30*/  MUFU.TANH R68, R0 ;  /* 0x0000000000447308 */ /* 0x000a640000002400 */
[----:B-----5:R-:W-:-:S06]  /*2e40*/  FMUL.FTZ R0, R14, c[0x0][0x320] ;  /* 0x0000c8000e007a20 */ /* 0x020fcc0000410000 */
[----:B------:R5:W1:Y:S02]  /*2e50*/  MUFU.TANH R65, R0 ;  /* 0x0000000000417308 */ /* 0x000a640000002400 */
[----:B-----5:R-:W-:Y:S02]  /*2e60*/  FMUL.FTZ R0, R15, c[0x0][0x320] ;  /* 0x0000c8000f007a20 */ /* 0x020fe40000410000 */
[----:B------:R-:W-:Y:S04]  /*2e70*/  HMMA.16816.F32.BF16 R12, R208, R54, R80 ;  /* 0x00000036d00c723c */ /* 0x000fe80000041850 */
[----:B------:R-:W1:Y:S08]  /*2e80*/  MUFU.TANH R54, R25 ;  /* 0x0000001900367308 */ /* 0x000e700000002400 */
[----:B------:R5:W1:Y:S02]  /*2e90*/  MUFU.TANH R64, R0 ;  /* 0x0000000000407308 */ /* 0x000a640000002400 */
[----:B-----5:R-:W-:-:S06]  /*2ea0*/  FMUL.FTZ R0, R32, c[0x0][0x320] ;  /* 0x0000c80020007a20 */ /* 0x020fcc0000410000 */
[----:B------:R5:W1:Y:S02]  /*2eb0*/  MUFU.TANH R60, R0 ;  /* 0x00000000003c7308 */ /* 0x000a640000002400 */
[----:B-----5:R-:W-:-:S06]  /*2ec0*/  FMUL.FTZ R0, R33, c[0x0][0x320] ;  /* 0x0000c80021007a20 */ /* 0x020fcc0000410000 */
[----:B------:R5:W1:Y:S02]  /*2ed0*/  MUFU.TANH R59, R0 ;  /* 0x00000000003b7308 */ /* 0x000a640000002400 */
[----:B-----5:R-:W-:-:S06]  /*2ee0*/  FMUL.FTZ R0, R34, c[0x0][0x320] ;  /* 0x0000c80022007a20 */ /* 0x020fcc0000410000 */
[----:B------:R5:W1:Y:S02]  /*2ef0*/  MUFU.TANH R58, R0 ;  /* 0x00000000003a7308 */ /* 0x000a640000002400 */
[----:B-----5:R-:W-:Y:S02]  /*2f00*/  FMUL.FTZ R0, R35, c[0x0][0x320] ;  /* 0x0000c80023007a20 */ /* 0x020fe40000410000 */
[----:B------:R-:W-:Y:S04]  /*2f10*/  HMMA.16816.F32.BF16 R32, R220, R62, R16 ;  /* 0x0000003edc20723c */ /* 0x000fe80000041810 */
[----:B------:R5:W2:Y:S04]  /*2f20*/  MUFU.TANH R57, R0 ;  /* 0x0000000000397308 */ /* 0x000aa80000002400 */
[----:B-1----:R-:W-:Y:S08]  /*2f30*/  HMMA.16816.F32.BF16 R16, R212, R44, R20 ;  /* 0x0000002cd410723c */ /* 0x002ff00000041814 */
[----:B------:R-:W-:Y:S01]  /*2f40*/  HMMA.16816.F32.BF16 R20, R220, R48, R8 ;  /* 0x00000030dc14723c */ /* 0x000fe20000041808 */
[----:B-----5:R-:W-:-:S02]  /*2f50*/  FMUL.FTZ R0, R24, c[0x0][0x320] ;  /* 0x0000c80018007a20 */ /* 0x020fc40000410000 */
[----:B------:R-:W1:Y:S01]  /*2f60*/  LDSM.16.M88.4 R24, [R227+0x8800] ;  /* 0x00880000e318783b */ /* 0x000e620000000200 */
[----:B------:R-:W-:-:S04]  /*2f70*/  DEPBAR.LE SB0, 0x0 ;  /* 0x000080000000791a */ /* 0x000fc80000000000 */
[----:B------:R-:W-:Y:S01]  /*2f80*/  HMMA.16816.F32.BF16 R8, R212, R46, R12 ;  /* 0x0000002ed408723c */ /* 0x000fe2000004180c */
[----:B------:R-:W-:Y:S01]  /*2f90*/  FMUL.FTZ R32, R32, c[0x0][0x320] ;  /* 0x0000c80020207a20 */ /* 0x000fe20000410000 */
[----:B------:R1:W1:Y:S01]  /*2fa0*/  MUFU.TANH R56, R0 ;  /* 0x0000000000387308 */ /* 0x0002620000002400 */
[----:B------:R-:W-:Y:S02]  /*2fb0*/  FMUL.FTZ R33, R33, c[0x0][0x320] ;  /* 0x0000c80021217a20 */ /* 0x000fe40000410000 */
[----:B------:R-:W-:Y:S02]  /*2fc0*/  FMUL.FTZ R34, R34, c[0x0][0x320] ;  /* 0x0000c80022227a20 */ /* 0x000fe40000410000 */
[----:B------:R-:W-:Y:S01]  /*2fd0*/  FMUL.FTZ R35, R35, c[0x0][0x320] ;  /* 0x0000c80023237a20 */ /* 0x000fe20000410000 */
[----:B------:R-:W-:Y:S02]  /*2fe0*/  HMMA.16816.F32.BF16 R12, R216, R36, R16 ;  /* 0x00000024d80c723c */ /* 0x000fe40000041810 */
[----:B------:R1:W1:Y:S06]  /*2ff0*/  MUFU.TANH R43, R32 ;  /* 0x00000020002b7308 */ /* 0x00026c0000002400 */
[----:B------:R-:W-:Y:S01]  /*3000*/  FMUL.FTZ R20, R20, c[0x0][0x320] ;  /* 0x0000c80014147a20 */ /* 0x000fe20000410000 */
[----:B------:R-:W-:Y:S01]  /*3010*/  HMMA.16816.F32.BF16 R16, R220, R50, R28 ;  /* 0x00000032dc10723c */ /* 0x000fe2000004181c */
[----:B------:R-:W-:Y:S01]  /*3020*/  FMUL.FTZ R21, R21, c[0x0][0x320] ;  /* 0x0000c80015157a20 */ /* 0x000fe20000410000 */
[----:B------:R1:W1:Y:S01]  /*3030*/  MUFU.TANH R42, R33 ;  /* 0x00000021002a7308 */ /* 0x0002620000002400 */
[----:B------:R-:W-:-:S02]  /*3040*/  FMUL.FTZ R22, R22, c[0x0][0x320] ;  /* 0x0000c80016167a20 */ /* 0x000fc40000410000 */
[----:B------:R-:W-:-:S03]  /*3050*/  FMUL.FTZ R23, R23, c[0x0][0x320] ;  /* 0x0000c80017177a20 */ /* 0x000fc60000410000 */
[----:B------:R-:W-:Y:S02]  /*3060*/  HMMA.16816.F32.BF16 R8, R216, R38, R8 ;  /* 0x00000026d808723c */ /* 0x000fe40000041808 */
[----:B------:R2:W2:Y:S08]  /*3070*/  MUFU.TANH R41, R34 ;  /* 0x0000002200297308 */ /* 0x0004b00000002400 */
[----:B------:R2:W2:Y:S01]  /*3080*/  MUFU.TANH R40, R35 ;  /* 0x0000002300287308 */ /* 0x0004a20000002400 */
[----:B-1----:R-:W-:Y:S05]  /*3090*/  HMMA.16816.F32.BF16 R12, R220, R24, R12 ;  /* 0x00000018dc0c723c */ /* 0x002fea000004180c */
[----:B------:R-:W-:-:S02]  /*30a0*/  FMUL.FTZ R16, R16, c[0x0][0x320] ;  /* 0x0000c80010107a20 */ /* 0x000fc40000410000 */
[----:B------:R-:W-:Y:S01]  /*30b0*/  FMUL.FTZ R17, R17, c[0x0][0x320] ;  /* 0x0000c80011117a20 */ /* 0x000fe20000410000 */
[----:B------:R1:W1:Y:S01]  /*30c0*/  MUFU.TANH R37, R20 ;  /* 0x0000001400257308 */ /* 0x0002620000002400 */
[----:B------:R-:W-:Y:S02]  /*30d0*/  FMUL.FTZ R18, R18, c[0x0][0x320] ;  /* 0x0000c80012127a20 */ /* 0x000fe40000410000 */
[----:B------:R-:W-:Y:S02]  /*30e0*/  FMUL.FTZ R19, R19, c[0x0][0x320] ;  /* 0x0000c80013137a20 */ /* 0x000fe40000410000 */
[----:B------:R-:W-:Y:S03]  /*30f0*/  HMMA.16816.F32.BF16 R8, R220, R26, R8 ;  /* 0x0000001adc08723c */ /* 0x000fe60000041808 */
[----:B------:R1:W1:Y:S08]  /*3100*/  MUFU.TANH R33, R16 ;  /* 0x0000001000217308 */ /* 0x0002700000002400 */
[----:B------:R-:W-:Y:S01]  /*3110*/  FMUL.FTZ R12, R12, c[0x0][0x320] ;  /* 0x0000c8000c0c7a20 */ /* 0x000fe20000410000 */
[----:B------:R1:W1:Y:S01]  /*3120*/  MUFU.TANH R32, R17 ;  /* 0x0000001100207308 */ /* 0x0002620000002400 */
[----:B------:R-:W-:-:S02]  /*3130*/  FMUL.FTZ R13, R13, c[0x0][0x320] ;  /* 0x0000c8000d0d7a20 */ /* 0x000fc40000410000 */
[----:B------:R-:W-:Y:S02]  /*3140*/  FMUL.FTZ R14, R14, c[0x0][0x320] ;  /* 0x0000c8000e0e7a20 */ /* 0x000fe40000410000 */
[----:B------:R-:W-:-:S03]  /*3150*/  FMUL.FTZ R15, R15, c[0x0][0x320] ;  /* 0x0000c8000f0f7a20 */ /* 0x000fc60000410000 */
[----:B------:R1:W1:Y:S04]  /*3160*/  MUFU.TANH R30, R18 ;  /* 0x00000012001e7308 */ /* 0x0002680000002400 */
[----:B------:R-:W-:Y:S02]  /*3170*/  FMUL.FTZ R8, R8, c[0x0][0x320] ;  /* 0x0000c80008087a20 */ /* 0x000fe40000410000 */
[----:B------:R-:W-:Y:S02]  /*3180*/  FMUL.FTZ R9, R9, c[0x0][0x320] ;  /* 0x0000c80009097a20 */ /* 0x000fe40000410000 */
[----:B------:R-:W-:Y:S01]  /*3190*/  FMUL.FTZ R10, R10, c[0x0][0x320] ;  /* 0x0000c8000a0a7a20 */ /* 0x000fe20000410000 */
[----:B------:R1:W1:Y:S01]  /*31a0*/  MUFU.TANH R31, R19 ;  /* 0x00000013001f7308 */ /* 0x0002620000002400 */
[----:B------:R-:W-:-:S07]  /*31b0*/  FMUL.FTZ R11, R11, c[0x0][0x320] ;  /* 0x0000c8000b0b7a20 */ /* 0x000fce0000410000 */
[----:B------:R1:W1:Y:S08]  /*31c0*/  MUFU.TANH R36, R21 ;  /* 0x0000001500247308 */ /* 0x0002700000002400 */
        /* <DEDUP_REMOVED lines=9> */
[----:B------:R1:W1:Y:S01]  /*3260*/  MUFU.TANH R24, R11 ;  /* 0x0000000b00187308 */ /* 0x0002620000002400 */
[----:B------:R-:W-:Y:S06]  /*3270*/  BAR.SYNC.DEFER_BLOCKING 0x0 ;  /* 0x0000000000007b1d */ /* 0x000fec0000010000 */
[----:B------:R-:W-:Y:S05]  /*3280*/  @!P0 BRA `(.L_x_4) ;  /* 0x000001e000008947 */ /* 0x000fea0003800000 */
[----:B--234-:R-:W-:Y:S01]  /*3290*/  UIADD3 UR5, UR12, -0x2, URZ ;  /* 0xfffffffe0c057890 */ /* 0x01cfe2000fffe03f */
[C---:B-1----:R-:W-:Y:S01]  /*32a0*/  IMAD.SHL.U32 R10, R118.reuse, 0x40, RZ ;  /* 0x00000040760a7824 */ /* 0x042fe200078e00ff */
[----:B------:R-:W-:-:S02]  /*32b0*/  SHF.L.U64.HI R3, R118, 0x6, R119 ;  /* 0x0000000676037819 */ /* 0x000fc40000010277 */
[----:B------:R-:W-:Y:S02]  /*32c0*/  USHF.R.S32.HI UR4, URZ, 0x1f, UR5 ;  /* 0x0000001f3f047899 */ /* 0x000fe40008011405 */
[----:B------:R-:W-:Y:S01]  /*32d0*/  UIMAD UR16, UR16, UR5, URZ ;  /* 0x00000005101072a4 */ /* 0x000fe2000f8e023f */
[----:B------:R-:W-:-:S03]  /*32e0*/  IMAD.WIDE.U32 R8, R116, UR5, R120 ;  /* 0x0000000574087c25 */ /* 0x000fc6000f8e0078 */
[----:B------:R-:W-:Y:S02]  /*32f0*/  UIMAD UR4, UR4, UR14, UR16 ;  /* 0x0000000e040472a4 */ /* 0x000fe4000f8e0210 */
[----:B------:R-:W-:-:S04]  /*3300*/  LEA R6, P2, R8, c[0x0][0x1c8], 0x1 ;  /* 0x0000720008067a11 */ /* 0x000fc800078408ff */
[----:B------:R-:W-:Y:S02]  /*3310*/  IADD3 R0, R9, UR4, RZ ;  /* 0x0000000409007c10 */ /* 0x000fe4000fffe0ff */
[----:B------:R-:W-:Y:S02]  /*3320*/  IADD3 R14, P1, P0, R10, 0x80, R6 ;  /* 0x000000800a0e7810 */ /* 0x000fe4000783e006 */
[----:B------:R-:W-:Y:S02]  /*3330*/  LEA.HI.X R7, R8, c[0x0][0x1cc], R0, 0x1, P2 ;  /* 0x0000730008077a11 */ /* 0x000fe400010f0c00 */
[C---:B------:R-:W-:Y:S02]  /*3340*/  IADD3 R8, P3, R10.reuse, R6, RZ ;  /* 0x000000060a087210 */ /* 0x040fe40007f7e0ff */
[C-C-:B------:R-:W-:Y:S01]  /*3350*/  IADD3.X R15, R3.reuse, RZ, R7.reuse, P1, P0 ;  /* 0x000000ff030f7210 */ /* 0x140fe20000fe0407 */
[----:B------:R-:W-:Y:S01]  /*3360*/  @!PT LDS RZ, [RZ] ;  /* 0x00000000fffff984 */ /* 0x000fe20000000800 */
[----:B------:R-:W-:Y:S01]  /*3370*/  @!PT LDS RZ, [RZ] ;  /* 0x00000000fffff984 */ /* 0x000fe20000000800 */
[----:B------:R-:W-:Y:S01]  /*3380*/  @!PT LDS RZ, [RZ] ;  /* 0x00000000fffff984 */ /* 0x000fe20000000800 */
[----:B------:R1:W-:Y:S01]  /*3390*/  LDGSTS.E.BYPASS.LTC128B.128 [R249+0xc100], [R6.64], !P6 ;  /* 0x0c10000006f97fae */ /* 0x0003e2000f101d4a */
[----:B------:R-:W-:Y:S01]  /*33a0*/  IADD3 R12, P2, P1, R10, 0x100, R6 ;  /* 0x000001000a0c7810 */ /* 0x000fe2000795e006 */
[C-C-:B------:R-:W-:Y:S01]  /*33b0*/  IMAD.X R9, R3.reuse, 0x1, R7.reuse, P3 ;  /* 0x0000000103097824 */ /* 0x140fe200018e0607 */
[----:B------:R-:W-:Y:S01]  /*33c0*/  IADD3 R10, P0, R8, R10, RZ ;  /* 0x0000000a080a7210 */ /* 0x000fe20007f1e0ff */
[----:B------:R1:W-:Y:S01]  /*33d0*/  LDGSTS.E.BYPASS.LTC128B.128 [R249+0xf100], [R6.64+0x80], !P5 ;  /* 0x0f10008006f97fae */ /* 0x0003e2000e901d4a */
[----:B------:R-:W-:-:S03]  /*33e0*/  IADD3.X R13, R3, RZ, R7, P2, P1 ;  /* 0x000000ff030d7210 */ /* 0x000fc600017e2407 */
[----:B------:R-:W-:Y:S01]  /*33f0*/  IMAD.X R11, R9, 0x1, R3, P0 ;  /* 0x00000001090b7824 */ /* 0x000fe200000e0603 */
[----:B------:R1:W-:Y:S04]  /*3400*/  LDGSTS.E.BYPASS.LTC128B.128 [R249+0x12100], [R6.64+0x100], !P4 ;  /* 0x1210010006f97fae */ /* 0x0003e8000e101d4a */
[----:B------:R1:W-:Y:S04]  /*3410*/  LDGSTS.E.BYPASS.LTC128B.128 [R249+0xd100], [R8.64], !P6 ;  /* 0x0d10000008f97fae */ /* 0x0003e8000f101d4a */
[----:B------:R1:W-:Y:S04]  /*3420*/  LDGSTS.E.BYPASS.LTC128B.128 [R249+0x10100], [R14.64], !P5 ;  /* 0x101000000ef97fae */ /* 0x0003e8000e901d4a */
[----:B------:R1:W-:Y:S04]  /*3430*/  LDGSTS.E.BYPASS.LTC128B.128 [R249+0x13100], [R12.64], !P4 ;  /* 0x131000000cf97fae */ /* 0x0003e8000e101d4a */
[----:B------:R1:W-:Y:S04]  /*3440*/  LDGSTS.E.BYPASS.LTC128B.128 [R249+0xe100], [R10.64], !P6 ;  /* 0x0e1000000af97fae */ /* 0x0003e8000f101d4a */
[----:B------:R1:W-:Y:S04]  /*3450*/  LDGSTS.E.BYPASS.LTC128B.128 [R249+0x11100], [R10.64+0x80], !P5 ;  /* 0x111000800af97fae */ /* 0x0003e8000e901d4a */
[----:B------:R1:W-:Y:S02]  /*3460*/  LDGSTS.E.BYPASS.LTC128B.128 [R249+0x14100], [R10.64+0x100], !P4 ;  /* 0x141001000af97fae */ /* 0x0003e4000e101d4a */
.L_x_4:
[----:B--234-:R-:W-:Y:S01]  /*3470*/  LOP3.LUT R0, R117, 0xffffffe0, RZ, 0xc0, !PT ;  /* 0xffffffe075007812 */ /* 0x01cfe200078ec0ff */
[----:B------:R-:W-:Y:S01]  /*3480*/  ULDC UR4, c[0x0][0x1d0] ;  /* 0x0000740000047ab9 */ /* 0x000fe20000000800 */
[----:B------:R-:W-:Y:S01]  /*3490*/  IMAD.SHL.U32 R225, R4, 0x2, RZ ;  /* 0x0000000204e17824 */ /* 0x000fe200078e00ff */
[----:B------:R-:W-:Y:S01]  /*34a0*/  UIADD3 UR4, UR6, UR4, URZ ;  /* 0x0000000406047290 */ /* 0x000fe2000fffe03f */
[----:B------:R-:W0:Y:S01]  /*34b0*/  LDGDEPBAR ;  /* 0x00000000000079af */ /* 0x000e220000000000 */
[----:B------:R-:W-:Y:S01]  /*34c0*/  IMAD.IADD R0, R152, 0x1, -R0 ;  /* 0x0000000198007824 */ /* 0x000fe200078e0a00 */
[----:B------:R-:W-:Y:S01]  /*34d0*/  UIADD3 UR14, UR12, -0x2, URZ ;  /* 0xfffffffe0c0e7890 */ /* 0x000fe2000fffe03f */
[----:B------:R-:W-:Y:S01]  /*34e0*/  IMAD R226, R5, 0x2, R225 ;  /* 0x0000000205e27824 */ /* 0x000fe200078e02e1 */
[C---:B------:R-:W-:Y:S01]  /*34f0*/  LEA R229, R2.reuse, R225, 0x1 ;  /* 0x000000e102e57211 */ /* 0x040fe200078e08ff */
[----:B-1----:R-:W-:Y:S01]  /*3500*/  IMAD.U32 R6, RZ, RZ, UR4 ;  /* 0x00000004ff067e24 */ /* 0x002fe2000f8e00ff */
[----:B------:R-:W-:Y:S01]  /*3510*/  SHF.R.S32.HI R3, RZ, 0x1f, R0 ;  /* 0x0000001fff037819 */ /* 0x000fe20000011400 */
[----:B------:R-:W-:Y:S01]  /*3520*/  IMAD R228, R2, 0x2, R226 ;  /* 0x0000000202e47824 */ /* 0x000fe200078e02e2 */
[----:B------:R-:W-:Y:S01]  /*3530*/  LDSM.16.MT88.4 R48, [R226+0x3100] ;  /* 0x00310000e230783b */ /* 0x000fe20000004200 */
[----:B------:R-:W-:Y:S01]  /*3540*/  UISETP.GE.AND UP0, UPT, UR14, UR8, UPT ;  /* 0x000000080e00728c */ /* 0x000fe2000bf06270 */
[----:B------:R-:W-:-:S02]  /*3550*/  LEA.HI R3, R3, R0, RZ, 0x2 ;  /* 0x0000000003037211 */ /* 0x000fc400078f10ff */
[----:B------:R-:W-:Y:S02]  /*3560*/  LDSM.16.MT88.4 R84, [R228+0x6100] ;  /* 0x00610000e454783b */ /* 0x000fe40000004200 */
[----:B------:R-:W-:Y:S02]  /*3570*/  LOP3.LUT R3, R3, 0x7ffffffc, RZ, 0xc0, !PT ;  /* 0x7ffffffc03037812 */ /* 0x000fe400078ec0ff */
[----:B------:R-:W-:Y:S03]  /*3580*/  LDSM.16.MT88.4 R96, [R225+0x3900] ;  /* 0x00390000e160783b */ /* 0x000fe60000004200 */
[----:B------:R-:W-:Y:S01]  /*3590*/  IMAD.IADD R0, R0, 0x1, -R3 ;  /* 0x0000000100007824 */ /* 0x000fe200078e0a03 */
[----:B------:R-:W-:Y:S03]  /*35a0*/  LDSM.16.MT88.4 R80, [R228+0x3900] ;  /* 0x00390000e450783b */ /* 0x000fe60000004200 */
[----:B------:R-:W-:Y:S01]  /*35b0*/  IMAD R0, R0, -0x2, R6 ;  /* 0xfffffffe00007824 */ /* 0x000fe200078e0206 */
[----:B------:R-:W-:Y:S04]  /*35c0*/  LDSM.16.MT88.4 R92, [R226+0x3900] ;  /* 0x00390000e25c783b */ /* 0x000fe80000004200 */
[----:B------:R-:W-:-:S02]  /*35d0*/  ISETP.GT.AND P3, PT, R0, RZ, PT ;  /* 0x000000ff0000720c */ /* 0x000fc40003f64270 */
[C---:B------:R-:W-:Y:S02]  /*35e0*/  ISETP.GT.AND P2, PT, R0.reuse, 0x1, PT ;  /* 0x000000010000780c */ /* 0x040fe40003f44270 */
[----:B------:R-:W-:Y:S02]  /*35f0*/  ISETP.GT.AND P1, PT, R0, 0x8, PT ;  /* 0x000000080000780c */ /* 0x000fe40003f24270 */
[----:B------:R-:W-:Y:S02]  /*3600*/  FSEL R7, R104, -INF , P3 ;  /* 0xff80000068077808 */ /* 0x000fe40001800000 */
[----:B------:R-:W-:Y:S02]  /*3610*/  FSEL R8, R103, -INF , P2 ;  /* 0xff80000067087808 */ /* 0x000fe40001000000 */
[----:B------:R-:W-:Y:S02]  /*3620*/  FSEL R9, R100, -INF , P1 ;  /* 0xff80000064097808 */ /* 0x000fe40000800000 */
[----:B------:R-:W-:-:S02]  /*3630*/  ISETP.GT.AND P0, PT, R0, 0x9, PT ;  /* 0x000000090000780c */ /* 0x000fc40003f04270 */
[----:B------:R-:W-:Y:S02]  /*3640*/  FMNMX.FTZ R100, R7, R8, !PT ;  /* 0x0000000807647209 */ /* 0x000fe40007810000 */
[----:B------:R-:W-:Y:S02]  /*3650*/  FSEL R14, R102, -INF , P3 ;  /* 0xff800000660e7808 */ /* 0x000fe40001800000 */
[----:B------:R-:W-:Y:S02]  /*3660*/  ISETP.GT.AND P3, PT, R0, 0x10, PT ;  /* 0x000000100000780c */ /* 0x000fe40003f64270 */
[----:B------:R-:W-:Y:S02]  /*3670*/  FSEL R10, R91, -INF , P0 ;  /* 0xff8000005b0a7808 */ /* 0x000fe40000000000 */
[----:B------:R-:W-:Y:S02]  /*3680*/  FMNMX.FTZ R100, R9, R100, !PT ;  /* 0x0000006409647209 */ /* 0x000fe40007810000 */
[----:B------:R-:W-:-:S02]  /*3690*/  FSEL R15, R101, -INF , P2 ;  /* 0xff800000650f7808 */ /* 0x000fc40001000000 */
[----:B------:R-:W-:Y:S02]  /*36a0*/  ISETP.GT.AND P2, PT, R0, 0x11, PT ;  /* 0x000000110000780c */ /* 0x000fe40003f44270 */
[----:B------:R-:W-:Y:S02]  /*36b0*/  FSEL R11, R88, -INF , P3 ;  /* 0xff800000580b7808 */ /* 0x000fe40001800000 */
[----:B------:R-:W-:Y:S02]  /*36c0*/  FMNMX.FTZ R100, R10, R100, !PT ;  /* 0x000000640a647209 */ /* 0x000fe40007810000 */
[----:B------:R-:W-:Y:S02]  /*36d0*/  FSEL R20, R90, -INF , P1 ;  /* 0xff8000005a147808 */ /* 0x000fe40000800000 */
[----:B------:R-:W-:Y:S02]  /*36e0*/  ISETP.GT.AND P1, PT, R0, 0x18, PT ;  /* 0x000000180000780c */ /* 0x000fe40003f24270 */
[----:B------:R-:W-:-:S02]  /*36f0*/  FSEL R13, R76, -INF , P2 ;  /* 0xff8000004c0d7808 */ /* 0x000fc40001000000 */
[----:B------:R-:W-:Y:S01]  /*3700*/  FMNMX.FTZ R100, R11, R100, !PT ;  /* 0x000000640b647209 */ /* 0x000fe20007810000 */
[----:B------:R-:W-:Y:S01]  /*3710*/  LDSM.16.MT88.4 R76, [R229+0x6100] ;  /* 0x00610000e54c783b */ /* 0x000fe20000004200 */
[----:B------:R-:W-:Y:S02]  /*3720*/  FSEL R21, R89, -INF , P0 ;  /* 0xff80000059157808 */ /* 0x000fe40000000000 */
[----:B------:R-:W-:Y:S01]  /*3730*/  ISETP.GT.AND P0, PT, R0, 0x19, PT ;  /* 0x000000190000780c */ /* 0x000fe20003f04270 */
[----:B------:R-:W-:Y:S01]  /*3740*/  LDSM.16.MT88.4 R88, [R229+0x3900] ;  /* 0x00390000e558783b */ /* 0x000fe20000004200 */
[----:B------:R-:W-:Y:S02]  /*3750*/  FSEL R23, R73, -INF , P1 ;  /* 0xff80000049177808 */ /* 0x000fe40000800000 */
[----:B------:R-:W-:Y:S02]  /*3760*/  FMNMX.FTZ R100, R13, R100, !PT ;  /* 0x000000640d647209 */ /* 0x000fe40007810000 */
[----:B------:R-:W-:-:S02]  /*3770*/  FSEL R28, R75, -INF , P3 ;  /* 0xff8000004b1c7808 */ /* 0x000fc40001800000 */
[----:B------:R-:W-:Y:S02]  /*3780*/  ISETP.GT.AND P3, PT, R0, 0x20, PT ;  /* 0x000000200000780c */ /* 0x000fe40003f64270 */
[----:B------:R-:W-:Y:S02]  /*3790*/  FSEL R22, R72, -INF , P0 ;  /* 0xff80000048167808 */ /* 0x000fe40000000000 */
[----:B------:R-:W-:Y:S02]  /*37a0*/  FMNMX.FTZ R100, R23, R100, !PT ;  /* 0x0000006417647209 */ /* 0x000fe40007810000 */
[----:B------:R-:W-:Y:S02]  /*37b0*/  FSEL R29, R74, -INF , P2 ;  /* 0xff8000004a1d7808 */ /* 0x000fe40001000000 */
[----:B------:R-:W-:Y:S01]  /*37c0*/  ISETP.GT.AND P2, PT, R0, 0x21, PT ;  /* 0x000000210000780c */ /* 0x000fe20003f44270 */
[----:B------:R-:W-:Y:S01]  /*37d0*/  LDSM.16.MT88.4 R72, [R226+0x6100] ;  /* 0x00610000e248783b */ /* 0x000fe20000004200 */
[----:B------:R-:W-:-:S02]  /*37e0*/  FSEL R104, R69, -INF , P3 ;  /* 0xff80000045687808 */ /* 0x000fc40001800000 */
[----:B------:R-:W-:Y:S02]  /*37f0*/  FMNMX.FTZ R100, R22, R100, !PT ;  /* 0x0000006416647209 */ /* 0x000fe40007810000 */
[----:B------:R-:W-:Y:S02]  /*3800*/  FSEL R44, R71, -INF , P1 ;  /* 0xff800000472c7808 */ /* 0x000fe40000800000 */
[----:B------:R-:W-:Y:S02]  /*3810*/  ISETP.GT.AND P1, PT, R0, 0x28, PT ;  /* 0x000000280000780c */ /* 0x000fe40003f24270 */
[----:B------:R-:W-:Y:S02]  /*3820*/  FSEL R103, R68, -INF , P2 ;  /* 0xff80000044677808 */ /* 0x000fe40001000000 */
[----:B------:R-:W-:Y:S02]  /*3830*/  FMNMX.FTZ R100, R104, R100, !PT ;  /* 0x0000006468647209 */ /* 0x000fe40007810000 */
[----:B------:R-:W-:-:S02]  /*3840*/  FMNMX.FTZ R3, R14, R15, !PT ;  /* 0x0000000f0e037209 */ /* 0x000fc40007810000 */
[----:B------:R-:W-:Y:S02]  /*3850*/  FSEL R45, R70, -INF , P0 ;  /* 0xff800000462d7808 */ /* 0x000fe40000000000 */
[----:B------:R-:W-:Y:S02]  /*3860*/  ISETP.GT.AND P0, PT, R0, 0x29, PT ;  /* 0x000000290000780c */ /* 0x000fe40003f04270 */
[----:B------:R-:W-:Y:S02]  /*3870*/  FSEL R102, R60, -INF , P1 ;  /* 0xff8000003c667808 */ /* 0x000fe40000800000 */
[----:B------:R-:W-:Y:S01]  /*3880*/  FMNMX.FTZ R100, R103, R100, !PT ;  /* 0x0000006467647209 */ /* 0x000fe20007810000 */
[----:B------:R-:W-:Y:S01]  /*3890*/  LDSM.16.MT88.4 R60, [R229+0x900] ;  /* 0x00090000e53c783b */ /* 0x000fe20000004200 */
[----:B------:R-:W-:Y:S02]  /*38a0*/  FMNMX.FTZ R3, R20, R3, !PT ;  /* 0x0000000314037209 */ /* 0x000fe40007810000 */
[----:B------:R-:W-:-:S02]  /*38b0*/  FSEL R106, R65, -INF , P3 ;  /* 0xff800000416a7808 */ /* 0x000fc40001800000 */
[----:B------:R-:W-:Y:S02]  /*38c0*/  ISETP.GT.AND P3, PT, R0, 0x30, PT ;  /* 0x000000300000780c */ /* 0x000fe40003f64270 */
[----:B------:R-:W-:Y:S02]  /*38d0*/  FSEL R101, R59, -INF , P0 ;  /* 0xff8000003b657808 */ /* 0x000fe40000000000 */
[----:B------:R-:W-:Y:S02]  /*38e0*/  FMNMX.FTZ R100, R102, R100, !PT ;  /* 0x0000006466647209 */ /* 0x000fe40007810000 */
[----:B------:R-:W-:Y:S02]  /*38f0*/  FMNMX.FTZ R3, R21, R3, !PT ;  /* 0x0000000315037209 */ /* 0x000fe40007810000 */
[----:B------:R-:W-:Y:S02]  /*3900*/  FSEL R105, R64, -INF , P2 ;  /* 0xff80000040697808 */ /* 0x000fe40001000000 */
[----:B------:R-:W-:Y:S01]  /*3910*/  ISETP.GT.AND P2, PT, R0, 0x31, PT ;  /* 0x000000310000780c */ /* 0x000fe20003f44270 */
[----:B------:R-:W-:Y:S01]  /*3920*/  LDSM.16.MT88.4 R64, [R225+0x6100] ;  /* 0x00610000e140783b */ /* 0x000fe20000004200 */
[----:B------:R-:W-:-:S02]  /*3930*/  FSEL R155, R56, -INF , P3 ;  /* 0xff800000389b7808 */ /* 0x000fc40001800000 */
[----:B------:R-:W-:Y:S02]  /*3940*/  FMNMX.FTZ R100, R101, R100, !PT ;  /* 0x0000006465647209 */ /* 0x000fe40007810000 */
[----:B------:R-:W-:Y:S02]  /*3950*/  FMNMX.FTZ R3, R28, R3, !PT ;  /* 0x000000031c037209 */ /* 0x000fe40007810000 */
[----:B------:R-:W-:Y:S02]  /*3960*/  FSEL R107, R58, -INF , P1 ;  /* 0xff8000003a6b7808 */ /* 0x000fe40000800000 */
[----:B------:R-:W-:Y:S02]  /*3970*/  ISETP.GT.AND P1, PT, R0, 0x38, PT ;  /* 0x000000380000780c */ /* 0x000fe40003f24270 */
[----:B------:R-:W-:Y:S02]  /*3980*/  FSEL R154, R54, -INF , P2 ;  /* 0xff800000369a7808 */ /* 0x000fe40001000000 */
[----:B------:R-:W-:-:S02]  /*3990*/  FMNMX.FTZ R100, R155, R100, !PT ;  /* 0x000000649b647209 */ /* 0x000fc40007810000 */
[----:B------:R-:W-:Y:S02]  /*39a0*/  FMNMX.FTZ R3, R29, R3, !PT ;  /* 0x000000031d037209 */ /* 0x000fe40007810000 */
[----:B------:R-:W-:Y:S02]  /*39b0*/  FSEL R112, R57, -INF , P0 ;  /* 0xff80000039707808 */ /* 0x000fe40000000000 */
[----:B------:R-:W-:Y:S01]  /*39c0*/  ISETP.GT.AND P0, PT, R0, 0x39, PT ;  /* 0x000000390000780c */ /* 0x000fe20003f04270 */
[----:B------:R-:W-:Y:S01]  /*39d0*/  LDSM.16.MT88.4 R56, [R229+0x3100] ;  /* 0x00310000e538783b */ /* 0x000fe20000004200 */
[----:B------:R-:W-:Y:S02]  /*39e0*/  FSEL R153, R43, -INF , P1 ;  /* 0xff8000002b997808 */ /* 0x000fe40000800000 */
[----:B------:R-:W-:Y:S02]  /*39f0*/  FMNMX.FTZ R100, R154, R100, !PT ;  /* 0x000000649a647209 */ /* 0x000fe40007810000 */
[----:B------:R-:W-:-:S02]  /*3a00*/  FMNMX.FTZ R3, R44, R3, !PT ;  /* 0x000000032c037209 */ /* 0x000fc40007810000 */
[----:B------:R-:W-:Y:S02]  /*3a10*/  FSEL R167, R53, -INF , P3 ;  /* 0xff80000035a77808 */ /* 0x000fe40001800000 */
[----:B------:R-:W-:Y:S02]  /*3a20*/  ISETP.GT.AND P3, PT, R0, 0x40, PT ;  /* 0x000000400000780c */ /* 0x000fe40003f64270 */
[----:B------:R-:W-:Y:S02]  /*3a30*/  FSEL R152, R42, -INF , P0 ;  /* 0xff8000002a987808 */ /* 0x000fe40000000000 */
[----:B------:R-:W-:Y:S02]  /*3a40*/  FMNMX.FTZ R100, R153, R100, !PT ;  /* 0x0000006499647209 */ /* 0x000fe40007810000 */
[----:B------:R-:W-:Y:S02]  /*3a50*/  FMNMX.FTZ R3, R45, R3, !PT ;  /* 0x000000032d037209 */ /* 0x000fe40007810000 */
[----:B------:R-:W-:-:S02]  /*3a60*/  FSEL R165, R52, -INF , P2 ;  /* 0xff80000034a57808 */ /* 0x000fc40001000000 */
[----:B------:R-:W-:Y:S01]  /*3a70*/  ISETP.GT.AND P2, PT, R0, 0x41, PT ;  /* 0x000000410000780c */ /* 0x000fe20003f44270 */
[----:B------:R-:W-:Y:S01]  /*3a80*/  LDSM.16.MT88.4 R52, [R229+0x100] ;  /* 0x00010000e534783b */ /* 0x000fe20000004200 */
[----:B------:R-:W-:Y:S02]  /*3a90*/  FSEL R171, R37, -INF , P3 ;  /* 0xff80000025ab7808 */ /* 0x000fe40001800000 */
[----:B------:R-:W-:Y:S02]  /*3aa0*/  FMNMX.FTZ R100, R152, R100, !PT ;  /* 0x0000006498647209 */ /* 0x000fe40007810000 */
[----:B------:R-:W-:Y:S02]  /*3ab0*/  FMNMX.FTZ R3, R106, R3, !PT ;  /* 0x000000036a037209 */ /* 0x000fe40007810000 */
[----:B------:R-:W-:Y:S02]  /*3ac0*/  FSEL R166, R41, -INF , P1 ;  /* 0xff80000029a67808 */ /* 0x000fe40000800000 */
[----:B------:R-:W-:-:S02]  /*3ad0*/  ISETP.GT.AND P1, PT, R0, 0x48, PT ;  /* 0x000000480000780c */ /* 0x000fc40003f24270 */
[----:B------:R-:W-:Y:S02]  /*3ae0*/  FSEL R170, R36, -INF , P2 ;  /* 0xff80000024aa7808 */ /* 0x000fe40001000000 */
[----:B------:R-:W-:Y:S02]  /*3af0*/  FMNMX.FTZ R100, R171, R100, !PT ;  /* 0x00000064ab647209 */ /* 0x000fe40007810000 */
[----:B------:R-:W-:Y:S02]  /*3b00*/  FMNMX.FTZ R3, R105, R3, !PT ;  /* 0x0000000369037209 */ /* 0x000fe40007810000 */
[----:B------:R-:W-:Y:S02]  /*3b10*/  FSEL R164, R40, -INF , P0 ;  /* 0xff80000028a47808 */ /* 0x000fe40000000000 */
[----:B------:R-:W-:Y:S02]  /*3b20*/  ISETP.GT.AND P0, PT, R0, 0x49, PT ;  /* 0x000000490000780c */ /* 0x000fe40003f04270 */
        /* <DEDUP_REMOVED lines=17> */
[----:B------:R-:W-:Y:S02]  /*3c40*/  FSEL R181, R18, -INF , P2 ;  /* 0xff80000012b57808 */ /* 0x000fe40001000000 */
[----:B------:R-:W-:Y:S02]  /*3c50*/  FMNMX.FTZ R100, R250, R100, !PT ;  /* 0x00000064fa647209 */ /* 0x000fe40007810000 */
[----:B------:R-:W-:-:S02]  /*3c60*/  ISETP.GT.AND P0, PT, R0, 0x59, PT ;  /* 0x000000590000780c */ /* 0x000fc40003f04270 */
[----:B------:R-:W-:Y:S02]  /*3c70*/  FMNMX.FTZ R0, R165, R3, !PT ;  /* 0x00000003a5007209 */ /* 0x000fe40007810000 */
[----:B------:R-:W-:Y:S02]  /*3c80*/  FSEL R47, R17, -INF , P1 ;  /* 0xff800000112f7808 */ /* 0x000fe40000800000 */
[----:B------:R-:W-:Y:S02]  /*3c90*/  FMNMX.FTZ R100, R181, R100, !PT ;  /* 0x00000064b5647209 */ /* 0x000fe40007810000 */
[----:B------:R-:W-:Y:S01]  /*3ca0*/  FMNMX.FTZ R0, R166, R0, !PT ;  /* 0x00000000a6007209 */ /* 0x000fe20007810000 */
[----:B------:R-:W-:Y:S01]  /*3cb0*/  IMAD.MOV.U32 R2, RZ, RZ, R47 ;  /* 0x000000ffff027224 */ /* 0x000fe200078e002f */
[----:B------:R-:W-:Y:S02]  /*3cc0*/  FSEL R111, R16, -INF , P0 ;  /* 0xff800000106f7808 */ /* 0x000fe40000000000 */
[----:B------:R-:W-:Y:S01]  /*3cd0*/  FMNMX.FTZ R100, R47, R100, !PT ;  /* 0x000000642f647209 */ /* 0x000fe20007810000 */
[----:B------:R-:W-:Y:S01]  /*3ce0*/  LDSM.16.MT88.4 R16, [R225+0x100] ;  /* 0x00010000e110783b */ /* 0x000fe20000004200 */
[----:B------:R-:W-:-:S02]  /*3cf0*/  FMNMX.FTZ R0, R164, R0, !PT ;  /* 0x00000000a4007209 */ /* 0x000fc40007810000 */
[----:B------:R-:W-:Y:S02]  /*3d00*/  FMNMX.FTZ R100, R111, R100, !PT ;  /* 0x000000646f647209 */ /* 0x000fe40007810000 */
[----:B------:R-:W-:Y:S02]  /*3d10*/  FMNMX.FTZ R0, R174, R0, !PT ;  /* 0x00000000ae007209 */ /* 0x000fe40007810000 */
[----:B------:R-:W-:Y:S01]  /*3d20*/  FSEL R180, R27, -INF , P3 ;  /* 0xff8000001bb47808 */ /* 0x000fe20001800000 */
[----:B------:R-:W1:Y:S01]  /*3d30*/  SHFL.BFLY PT, R3, R100, 0x2, 0x1f ;  /* 0x0c401f0064037f89 */ /* 0x000e6200000e0000 */
[----:B------:R-:W-:Y:S02]  /*3d40*/  FMNMX.FTZ R0, R173, R0, !PT ;  /* 0x00000000ad007209 */ /* 0x000fe40007810000 */
[----:B------:R-:W-:Y:S02]  /*3d50*/  FSEL R46, R26, -INF , P2 ;  /* 0xff8000001a2e7808 */ /* 0x000fe40001000000 */
[----:B------:R-:W-:-:S02]  /*3d60*/  FMNMX.FTZ R0, R172, R0, !PT ;  /* 0x00000000ac007209 */ /* 0x000fc40007810000 */
[----:B------:R-:W-:Y:S02]  /*3d70*/  FSEL R132, R25, -INF , P1 ;  /* 0xff80000019847808 */ /* 0x000fe40000800000 */
[----:B------:R-:W-:Y:S02]  /*3d80*/  FMNMX.FTZ R0, R175, R0, !PT ;  /* 0x00000000af007209 */ /* 0x000fe40007810000 */
[----:B------:R-:W-:Y:S02]  /*3d90*/  FSEL R114, R24, -INF , P0 ;  /* 0xff80000018727808 */ /* 0x000fe40000000000 */
[----:B------:R-:W-:Y:S01]  /*3da0*/  FMNMX.FTZ R0, R180, R0, !PT ;  /* 0x00000000b4007209 */ /* 0x000fe20007810000 */
[----:B------:R-:W-:Y:S03]  /*3db0*/  LDSM.16.MT88.4 R24, [R226+0x100] ;  /* 0x00010000e218783b */ /* 0x000fe60000004200 */
[----:B------:R-:W-:-:S04]  /*3dc0*/  FMNMX.FTZ R0, R46, R0, !PT ;  /* 0x000000002e007209 */ /* 0x000fc80007810000 */
[----:B------:R-:W-:Y:S02]  /*3dd0*/  FMNMX.FTZ R0, R132, R0, !PT ;  /* 0x0000000084007209 */ /* 0x000fe40007810000 */
[----:B-1----:R-:W-:Y:S02]  /*3de0*/  FMNMX.FTZ R100, R100, R3, !PT ;  /* 0x0000000364647209 */ /* 0x002fe40007810000 */
[----:B------:R-:W-:-:S03]  /*3df0*/  FMNMX.FTZ R3, R114, R0, !PT ;  /* 0x0000000072037209 */ /* 0x000fc60007810000 */
[----:B------:R-:W1:Y:S04]  /*3e00*/  SHFL.BFLY PT, R0, R100, 0x1, 0x1f ;  /* 0x0c201f0064007f89 */ /* 0x000e6800000e0000 */
[----:B------:R-:W2:Y:S01]  /*3e10*/  SHFL.BFLY PT, R6, R3, 0x2, 0x1f ;  /* 0x0c401f0003067f89 */ /* 0x000ea200000e0000 */
[----:B-1----:R-:W-:Y:S02]  /*3e20*/  FMNMX.FTZ R100, R100, R0, !PT ;  /* 0x0000000064647209 */ /* 0x002fe40007810000 */
[----:B--2---:R-:W-:-:S03]  /*3e30*/  FMNMX.FTZ R3, R3, R6, !PT ;  /* 0x0000000603037209 */ /* 0x004fc60007810000 */
[C---:B------:R-:W-:Y:S01]  /*3e40*/  FMUL.FTZ R12, R100.reuse, c[0x0][0x2d0] ;  /* 0x0000b400640c7a20 */ /* 0x040fe20000410000 */
[----:B------:R-:W-:Y:S01]  /*3e50*/  FSETP.NEU.FTZ.AND P0, PT, R100, -INF , PT ;  /* 0xff8000006400780b */ /* 0x000fe20003f1d000 */
[----:B------:R-:W1:Y:S03]  /*3e60*/  SHFL.BFLY PT, R6, R3, 0x1, 0x1f ;  /* 0x0c201f0003067f89 */ /* 0x000e6600000e0000 */
[----:B------:R-:W-:-:S05]  /*3e70*/  FSEL R12, R12, RZ, P0 ;  /* 0x000000ff0c0c7208 */ /* 0x000fca0000000000 */
[----:B------:R-:W-:-:S04]  /*3e80*/  FFMA.FTZ R0, R7, c[0x0][0x2d0], -R12 ;  /* 0x0000b40007007a23 */ /* 0x000fc8000001080c */
[----:B------:R2:W-:Y:S01]  /*3e90*/  MUFU.EX2 R108, R0 ;  /* 0x00000000006c7308 */ /* 0x0005e20000000800 */
[----:B-1----:R-:W-:Y:S01]  /*3ea0*/  FMNMX.FTZ R3, R3, R6, !PT ;  /* 0x0000000603037209 */ /* 0x002fe20007810000 */
[--C-:B------:R-:W-:Y:S02]  /*3eb0*/  FFMA.FTZ R6, R11, c[0x0][0x2d0], -R12.reuse ;  /* 0x0000b4000b067a23 */ /* 0x100fe4000001080c */
[----:B--2---:R-:W-:Y:S01]  /*3ec0*/  FFMA.FTZ R0, R8, c[0x0][0x2d0], -R12 ;  /* 0x0000b40008007a23 */ /* 0x004fe2000001080c */
[----:B------:R-:W-:-:S03]  /*3ed0*/  FSETP.NEU.FTZ.AND P0, PT, R3, -INF , PT ;  /* 0xff8000000300780b */ /* 0x000fc60003f1d000 */
[----:B------:R1:W-:Y:S08]  /*3ee0*/  MUFU.EX2 R182, R6 ;  /* 0x0000000600b67308 */ /* 0x0003f00000000800 */
[----:B------:R2:W3:Y:S01]  /*3ef0*/  MUFU.EX2 R185, R0 ;  /* 0x0000000000b97308 */ /* 0x0004e20000000800 */
[----:B-1----:R-:W-:-:S07]  /*3f00*/  FFMA.FTZ R6, R13, c[0x0][0x2d0], -R12 ;  /* 0x0000b4000d067a23 */ /* 0x002fce000001080c */
[----:B------:R-:W-:Y:S01]  /*3f10*/  MUFU.EX2 R251, R6 ;  /* 0x0000000600fb7308 */ /* 0x000fe20000000800 */
[----:B--2---:R-:W-:Y:S01]  /*3f20*/  FFMA.FTZ R0, R9, c[0x0][0x2d0], -R12 ;  /* 0x0000b40009007a23 */ /* 0x004fe2000001080c */
[----:B---3--:R-:W-:-:S06]  /*3f30*/  F2FP.BF16.PACK_AB R8, R185, R108 ;  /* 0x0000006cb908723e */ /* 0x008fcc00000010ff */
[----:B------:R1:W-:Y:S02]  /*3f40*/  MUFU.EX2 R187, R0 ;  /* 0x0000000000bb7308 */ /* 0x0003e40000000800 */
[----:B-1----:R-:W-:-:S06]  /*3f50*/  FFMA.FTZ R0, R10, c[0x0][0x2d0], -R12 ;  /* 0x0000b4000a007a23 */ /* 0x002fcc000001080c */
[----:B------:R1:W2:Y:S02]  /*3f60*/  MUFU.EX2 R38, R0 ;  /* 0x0000000000267308 */ /* 0x0002a40000000800 */
[----:B-1----:R-:W-:Y:S01]  /*3f70*/  FMUL.FTZ R0, R3, c[0x0][0x2d0] ;  /* 0x0000b40003007a20 */ /* 0x002fe20000410000 */
[----:B--2---:R-:W-:Y:S02]  /*3f80*/  MOV R13, R38 ;  /* 0x00000026000d7202 */ /* 0x004fe40000000f00 */
[----:B------:R-:W1:Y:S02]  /*3f90*/  LDSM.16.MT88.4 R36, [R225+0x900] ;  /* 0x00090000e124783b */ /* 0x000e640000004200 */
[----:B------:R-:W-:Y:S02]  /*3fa0*/  FSEL R0, R0, RZ, P0 ;  /* 0x000000ff00007208 */ /* 0x000fe40000000000 */
[----:B------:R-:W-:Y:S02]  /*3fb0*/  F2FP.BF16.PACK_AB R10, R13, R187 ;  /* 0x000000bb0d0a723e */ /* 0x000fe400000010ff */
[----:B------:R-:W-:Y:S01]  /*3fc0*/  PLOP3.LUT P0, PT, PT, PT, UP0, 0x80, 0x0 ;  /* 0x000000000000781c */ /* 0x000fe20003f0f008 */
[----:B------:R-:W-:-:S04]  /*3fd0*/  FFMA.FTZ R4, R14, c[0x0][0x2d0], -R0 ;  /* 0x0000b4000e047a23 */ /* 0x000fc80000010800 */
[----:B------:R2:W-:Y:S02]  /*3fe0*/  MUFU.EX2 R186, R4 ;  /* 0x0000000400ba7308 */ /* 0x0005e40000000800 */
[----:B--2---:R-:W-:Y:S01]  /*3ff0*/  FFMA.FTZ R4, R15, c[0x0][0x2d0], -R0 ;  /* 0x0000b4000f047a23 */ /* 0x004fe20000010800 */
[----:B------:R-:W-:-:S05]  /*4000*/  MOV R15, R46 ;  /* 0x0000002e000f7202 */ /* 0x000fca0000000f00 */
[----:B------:R2:W3:Y:S02]  /*4010*/  MUFU.EX2 R110, R4 ;  /* 0x00000004006e7308 */ /* 0x0004e40000000800 */
[----:B--2---:R-:W-:Y:S01]  /*4020*/  FFMA.FTZ R4, R20, c[0x0][0x2d0], -R0 ;  /* 0x0000b40014047a23 */ /* 0x004fe20000010800 */
[----:B---3--:R-:W-:-:S05]  /*4030*/  F2FP.BF16.PACK_AB R9, R110, R186 ;  /* 0x000000ba6e09723e */ /* 0x008fca00000010ff */
[----:B------:R2:W-:Y:S02]  /*4040*/  MUFU.EX2 R133, R4 ;  /* 0x0000000400857308 */ /* 0x0005e40000000800 */
[----:B--2---:R-:W-:-:S06]  /*4050*/  FFMA.FTZ R4, R21, c[0x0][0x2d0], -R0 ;  /* 0x0000b40015047a23 */ /* 0x004fcc0000010800 */
[----:B------:R2:W3:Y:S02]  /*4060*/  MUFU.EX2 R183, R4 ;  /* 0x0000000400b77308 */ /* 0x0004e40000000800 */
[----:B--2---:R-:W-:Y:S01]  /*4070*/  FFMA.FTZ R4, R23, c[0x0][0x2d0], -R12 ;  /* 0x0000b40017047a23 */ /* 0x004fe2000001080c */
[----:B---3--:R-:W-:-:S05]  /*4080*/  F2FP.BF16.PACK_AB R11, R183, R133 ;  /* 0x00000085b70b723e */ /* 0x008fca00000010ff */
[----:B------:R2:W-:Y:S02]  /*4090*/  MUFU.EX2 R14, R4 ;  /* 0x00000004000e7308 */ /* 0x0005e40000000800 */
[C---:B------:R-:W-:Y:S08]  /*40a0*/  HMMA.16816.F32.BF16 R40, R8.reuse, R16, RZ ;  /* 0x000000100828723c */ /* 0x040ff000000418ff */
[----:B------:R-:W-:Y:S01]  /*40b0*/  HMMA.16816.F32.BF16 R68, R8, R64, RZ ;  /* 0x000000400844723c */ /* 0x000fe200000418ff */
[----:B--2---:R-:W-:-:S04]  /*40c0*/  FFMA.FTZ R4, R22, c[0x0][0x2d0], -R12 ;  /* 0x0000b40016047a23 */ /* 0x004fc8000001080c */
[----:B------:R2:W3:Y:S03]  /*40d0*/  MUFU.EX2 R115, R4 ;  /* 0x0000000400737308 */ /* 0x0004e60000000800 */
[C---:B------:R-:W-:Y:S08]  /*40e0*/  HMMA.16816.F32.BF16 R20, R8.reuse, R24, RZ ;  /* 0x000000180814723c */ /* 0x040ff000000418ff */
[----:B------:R-:W-:Y:S01]  /*40f0*/  HMMA.16816.F32.BF16 R64, R8, R66, RZ ;  /* 0x000000420840723c */ /* 0x000fe200000418ff */
[----:B--2---:R-:W-:Y:S01]  /*4100*/  FFMA.FTZ R4, R28, c[0x0][0x2d0], -R0 ;  /* 0x0000b4001c047a23 */ /* 0x004fe20000010800 */
[----:B---3--:R-:W-:-:S03]  /*4110*/  F2FP.BF16.PACK_AB R6, R115, R14 ;  /* 0x0000000e7306723e */ /* 0x008fc600000010ff */
[----:B------:R2:W-:Y:S02]  /*4120*/  MUFU.EX2 R113, R4 ;  /* 0x0000000400717308 */ /* 0x0005e40000000800 */
[--C-:B--2---:R-:W-:Y:S02]  /*4130*/  FFMA.FTZ R4, R29, c[0x0][0x2d0], -R0.reuse ;  /* 0x0000b4001d047a23 */ /* 0x104fe40000010800 */
[C---:B------:R-:W-:Y:S04]  /*4140*/  HMMA.16816.F32.BF16 R28, R8.reuse, R18, RZ ;  /* 0x00000012081c723c */ /* 0x040fe800000418ff */
[----:B------:R2:W3:Y:S04]  /*4150*/  MUFU.EX2 R252, R4 ;  /* 0x0000000400fc7308 */ /* 0x0004e80000000800 */
[C---:B------:R-:W-:Y:S08]  /*4160*/  HMMA.16816.F32.BF16 R16, R8.reuse, R26, RZ ;  /* 0x0000001a0810723c */ /* 0x040ff000000418ff */
[----:B------:R-:W-:Y:S01]  /*4170*/  HMMA.16816.F32.BF16 R24, R8, R54, RZ ;  /* 0x000000360818723c */ /* 0x000fe200000418ff */
[----:B--2---:R-:W-:Y:S01]  /*4180*/  FFMA.FTZ R4, R44, c[0x0][0x2d0], -R0 ;  /* 0x0000b4002c047a23 */ /* 0x004fe20000010800 */
[----:B---3--:R-:W-:-:S03]  /*4190*/  F2FP.BF16.PACK_AB R5, R252, R113 ;  /* 0x00000071fc05723e */ /* 0x008fc600000010ff */
[----:B------:R2:W-:Y:S02]  /*41a0*/  MUFU.EX2 R184, R4 ;  /* 0x0000000400b87308 */ /* 0x0005e40000000800 */
[----:B--2---:R-:W-:Y:S02]  /*41b0*/  FFMA.FTZ R4, R45, c[0x0][0x2d0], -R0 ;  /* 0x0000b4002d047a23 */ /* 0x004fe40000010800 */
[----:B------:R-:W2:Y:S04]  /*41c0*/  LDSM.16.MT88.4 R44, [R228+0x100] ;  /* 0x00010000e42c783b */ /* 0x000ea80000004200 */
[----:B------:R3:W4:Y:S02]  /*41d0*/  MUFU.EX2 R109, R4 ;  /* 0x00000004006d7308 */ /* 0x0007240000000800 */
[----:B---3--:R-:W-:-:S02]  /*41e0*/  F2FP.BF16.PACK_AB R4, R251, R182 ;  /* 0x000000b6fb04723e */ /* 0x008fc400000010ff */
[----:B----4-:R-:W-:-:S07]  /*41f0*/  F2FP.BF16.PACK_AB R7, R109, R184 ;  /* 0x000000b86d07723e */ /* 0x010fce00000010ff */
[C---:B-1----:R-:W-:Y:S08]  /*4200*/  HMMA.16816.F32.BF16 R148, R4.reuse, R36, R40 ;  /* 0x000000240494723c */ /* 0x042ff00000041828 */
[C---:B------:R-:W-:Y:S01]  /*4210*/  HMMA.16816.F32.BF16 R144, R4.reuse, R38, R28 ;  /* 0x000000260490723c */ /* 0x040fe2000004181c */
[----:B------:R-:W1:Y:S07]  /*4220*/  LDSM.16.MT88.4 R36, [R225+0x3100] ;  /* 0x00310000e124783b */ /* 0x000e6e0000004200 */
[C---:B------:R-:W-:Y:S08]  /*4230*/  HMMA.16816.F32.BF16 R140, R4.reuse, R32, R20 ;  /* 0x00000020048c723c */ /* 0x040ff00000041814 */
[----:B------:R-:W-:Y:S01]  /*4240*/  HMMA.16816.F32.BF16 R136, R4, R34, R16 ;  /* 0x000000220488723c */ /* 0x000fe20000041810 */
[----:B------:R-:W3:Y:S07]  /*4250*/  LDSM.16.MT88.4 R32, [R228+0x900] ;  /* 0x00090000e420783b */ /* 0x000eee0000004200 */
[C---:B------:R-:W-:Y:S01]  /*4260*/  HMMA.16816.F32.BF16 R28, R8.reuse, R52, RZ ;  /* 0x00000034081c723c */ /* 0x040fe200000418ff */
[----:B------:R-:W4:Y:S07]  /*4270*/  LDSM.16.MT88.4 R52, [R228+0x3100] ;  /* 0x00310000e434783b */ /* 0x000f2e0000004200 */
[C---:B--2---:R-:W-:Y:S08]  /*4280*/  HMMA.16816.F32.BF16 R20, R8.reuse, R44, RZ ;  /* 0x0000002c0814723c */ /* 0x044ff000000418ff */
[C---:B------:R-:W-:Y:S08]  /*4290*/  HMMA.16816.F32.BF16 R16, R8.reuse, R46, RZ ;  /* 0x0000002e0810723c */ /* 0x040ff000000418ff */
[C---:B-1----:R-:W-:Y:S08]  /*42a0*/  HMMA.16816.F32.BF16 R44, R8.reuse, R36, RZ ;  /* 0x00000024082c723c */ /* 0x042ff000000418ff */
[----:B------:R-:W-:Y:S08]  /*42b0*/  HMMA.16816.F32.BF16 R40, R8, R38, RZ ;  /* 0x000000260828723c */ /* 0x000ff000000418ff */
[----:B---3--:R-:W-:Y:S08]  /*42c0*/  HMMA.16816.F32.BF16 R128, R4, R32, R20 ;  /* 0x000000200480723c */ /* 0x008ff00000041814 */
[----:B----4-:R-:W-:Y:S08]  /*42d0*/  HMMA.16816.F32.BF16 R20, R8, R52, RZ ;  /* 0x000000340814723c */ /* 0x010ff000000418ff */
[C---:B------:R-:W-:Y:S08]  /*42e0*/  HMMA.16816.F32.BF16 R120, R4.reuse, R60, R28 ;  /* 0x0000003c0478723c */ /* 0x040ff0000004181c */
[C---:B------:R-:W-:Y:S08]  /*42f0*/  HMMA.16816.F32.BF16 R124, R4.reuse, R62, R24 ;  /* 0x0000003e047c723c */ /* 0x040ff00000041818 */
[----:B------:R-:W-:Y:S08]  /*4300*/  HMMA.16816.F32.BF16 R116, R4, R34, R16 ;  /* 0x000000220474723c */ /* 0x000ff00000041810 */
[C---:B------:R-:W-:Y:S08]  /*4310*/  HMMA.16816.F32.BF16 R36, R8.reuse, R48, RZ ;  /* 0x000000300824723c */ /* 0x040ff000000418ff */
        /* <DEDUP_REMOVED lines=9> */
[----:B------:R-:W-:Y:S07]  /*43b0*/  HMMA.16816.F32.BF16 R76, R8, R86, RZ ;  /* 0x00000056084c723c */ /* 0x000fee00000418ff */
[----:B------:R-:W-:Y:S01]  /*43c0*/  IMAD.MOV.U32 R8, RZ, RZ, R133 ;  /* 0x000000ffff087224 */ /* 0x000fe200078e0085 */
[----:B------:R-:W-:Y:S01]  /*43d0*/  MOV R10, R111 ;  /* 0x0000006f000a7202 */ /* 0x000fe20000000f00 */
[----:B------:R-:W-:Y:S01]  /*43e0*/  IMAD.MOV.U32 R9, RZ, RZ, R132 ;  /* 0x000000ffff097224 */ /* 0x000fe200078e0084 */
[----:B------:R-:W-:Y:S01]  /*43f0*/  HMMA.16816.F32.BF16 R84, R4, R88, R28 ;  /* 0x000000580454723c */ /* 0x000fe2000004181c */
[----:B------:R-:W-:-:S06]  /*4400*/  IMAD.MOV.U32 R11, RZ, RZ, R110 ;  /* 0x000000ffff0b7224 */ /* 0x000fcc00078e006e */
[----:B------:R-:W-:Y:S01]  /*4410*/  MOV R29, R8 ;  /* 0x00000008001d7202 */ /* 0x000fe20000000f00 */
[----:B------:R-:W-:Y:S01]  /*4420*/  HMMA.16816.F32.BF16 R132, R4, R96, R44 ;  /* 0x000000600484723c */ /* 0x000fe2000004182c */
[----:B------:R-:W-:-:S06]  /*4430*/  IMAD.MOV.U32 R30, RZ, RZ, R9 ;  /* 0x000000ffff1e7224 */ /* 0x000fcc00078e0009 */
[----:B------:R-:W-:Y:S01]  /*4440*/  IMAD.MOV.U32 R46, RZ, RZ, R109 ;  /* 0x000000ffff2e7224 */ /* 0x000fe200078e006d */
[----:B------:R-:W-:Y:S01]  /*4450*/  MOV R47, R108 ;  /* 0x0000006c002f7202 */ /* 0x000fe20000000f00 */
[----:B------:R-:W-:Y:S01]  /*4460*/  HMMA.16816.F32.BF16 R88, R4, R90, R24 ;  /* 0x0000005a0458723c */ /* 0x000fe20000041818 */
[----:B------:R-:W1:Y:S01]  /*4470*/  LDSM.16.MT88.4 R24, [R228+0x6900] ;  /* 0x00690000e418783b */ /* 0x000e620000004200 */
[----:B------:R-:W-:Y:S02]  /*4480*/  IMAD.MOV.U32 R31, RZ, RZ, R46 ;  /* 0x000000ffff1f7224 */ /* 0x000fe400078e002e */
[----:B------:R-:W-:-:S04]  /*4490*/  IMAD.MOV.U32 R28, RZ, RZ, R47 ;  /* 0x000000ffff1c7224 */ /* 0x000fc800078e002f */
[C---:B------:R-:W-:Y:S08]  /*44a0*/  HMMA.16816.F32.BF16 R108, R4.reuse, R98, R40 ;  /* 0x00000062046c723c */ /* 0x040ff00000041828 */
[C---:B------:R-:W-:Y:S01]  /*44b0*/  HMMA.16816.F32.BF16 R40, R4.reuse, R80, R20 ;  /* 0x000000500428723c */ /* 0x040fe20000041814 */
[----:B------:R-:W2:Y:S06]  /*44c0*/  LDSM.16.MT88.4 R20, [R225+0x6900] ;  /* 0x00690000e114783b */ /* 0x000eac0000004200 */
[----:B------:R-:W-:Y:S01]  /*44d0*/  IMAD.MOV.U32 R80, RZ, RZ, R10 ;  /* 0x000000ffff507224 */ /* 0x000fe200078e000a */
[----:B------:R-:W-:Y:S01]  /*44e0*/  MOV R81, R11 ;  /* 0x0000000b00517202 */ /* 0x000fe20000000f00 */
[C---:B------:R-:W-:Y:S01]  /*44f0*/  HMMA.16816.F32.BF16 R96, R4.reuse, R92, R36 ;  /* 0x0000005c0460723c */ /* 0x040fe20000041824 */
[----:B------:R-:W3:Y:S07]  /*4500*/  LDSM.16.MT88.4 R8, [R229+0x6900] ;  /* 0x00690000e508783b */ /* 0x000eee0000004200 */
[C---:B------:R-:W-:Y:S01]  /*4510*/  HMMA.16816.F32.BF16 R36, R4.reuse, R82, R16 ;  /* 0x000000520424723c */ /* 0x040fe20000041810 */
[----:B------:R-:W4:Y:S06]  /*4520*/  LDSM.16.MT88.4 R16, [R226+0x6900] ;  /* 0x00690000e210783b */ /* 0x000f2c0000004200 */
[----:B------:R-:W-:Y:S01]  /*4530*/  IMAD.MOV.U32 R82, RZ, RZ, R2 ;  /* 0x000000ffff527224 */ /* 0x000fe200078e0002 */
[----:B------:R-:W-:Y:S01]  /*4540*/  HMMA.16816.F32.BF16 R92, R4, R94, R32 ;  /* 0x0000005e045c723c */ /* 0x000fe20000041820 */
[----:B------:R-:W-:-:S07]  /*4550*/  FFMA.FTZ R2, R104, c[0x0][0x2d0], -R12 ;  /* 0x0000b40068027a23 */ /* 0x000fce000001080c */
[C---:B-1----:R-:W-:Y:S08]  /*4560*/  HMMA.16816.F32.BF16 R32, R4.reuse, R24, R72 ;  /* 0x000000180420723c */ /* 0x042ff00000041848 */
[C---:B--2---:R-:W-:Y:S07]  /*4570*/  HMMA.16816.F32.BF16 R68, R4.reuse, R20, R68 ;  /* 0x000000140444723c */ /* 0x044fee0000041844 */
[----:B------:R-:W-:Y:S01]  /*4580*/  IMAD.MOV.U32 R20, RZ, RZ, R14 ;  /* 0x000000ffff147224 */ /* 0x000fe200078e000e */
[----:B------:R-:W-:Y:S01]  /*4590*/  MOV R21, R113 ;  /* 0x0000007100157202 */ /* 0x000fe20000000f00 */
[----:B------:R1:W-:Y:S01]  /*45a0*/  MUFU.EX2 R14, R2 ;  /* 0x00000002000e7308 */ /* 0x0003e20000000800 */
[C---:B---3--:R-:W-:Y:S07]  /*45b0*/  HMMA.16816.F32.BF16 R44, R4.reuse, R8, R52 ;  /* 0x00000008042c723c */ /* 0x048fee0000041834 */
[----:B------:R-:W-:Y:S01]  /*45c0*/  MOV R55, R28 ;  /* 0x0000001c00377202 */ /* 0x000fe20000000f00 */
[----:B------:R-:W-:Y:S01]  /*45d0*/  IMAD.MOV.U32 R54, RZ, RZ, R29 ;  /* 0x000000ffff367224 */ /* 0x000fe200078e001d */
[----:B------:R-:W-:Y:S01]  /*45e0*/  MOV R52, R31 ;  /* 0x0000001f00347202 */ /* 0x000fe20000000f00 */
[----:B------:R-:W-:Y:S01]  /*45f0*/  IMAD.MOV.U32 R53, RZ, RZ, R30 ;  /* 0x000000ffff357224 */ /* 0x000fe200078e001e */
[----:B------:R-:W-:Y:S01]  /*4600*/  HMMA.16816.F32.BF16 R64, R4, R22, R64 ;  /* 0x000000160440723c */ /* 0x000fe20000041840 */
[----:B-1----:R-:W-:-:S04]  /*4610*/  FFMA.FTZ R2, R103, c[0x0][0x2d0], -R12 ;  /* 0x0000b40067027a23 */ /* 0x002fc8000001080c */
[----:B------:R1:W2:Y:S03]  /*4620*/  MUFU.EX2 R83, R2 ;  /* 0x0000000200537308 */ /* 0x0002a60000000800 */
[C---:B------:R-:W-:Y:S01]  /*4630*/  HMMA.16816.F32.BF16 R28, R4.reuse, R26, R76 ;  /* 0x0000001a041c723c */ /* 0x040fe2000004184c */
[----:B------:R-:W3:Y:S06]  /*4640*/  LDSM.16.MT88.4 R24, [R225+0x1100] ;  /* 0x00110000e118783b */ /* 0x000eec0000004200 */
[----:B------:R-:W-:Y:S01]  /*4650*/  IMAD.MOV.U32 R76, RZ, RZ, R20 ;  /* 0x000000ffff4c7224 */ /* 0x000fe200078e0014 */
[----:B----4-:R-:W-:Y:S01]  /*4660*/  HMMA.16816.F32.BF16 R60, R4, R16, R60 ;  /* 0x00000010043c723c */ /* 0x010fe2000004183c */
[----:B------:R-:W-:Y:S01]  /*4670*/  IMAD.MOV.U32 R77, RZ, RZ, R21 ;  /* 0x000000ffff4d7224 */ /* 0x000fe200078e0015 */
[----:B------:R-:W-:Y:S01]  /*4680*/  MOV R78, R252 ;  /* 0x000000fc004e7202 */ /* 0x000fe20000000f00 */
[----:B------:R-:W-:Y:S01]  /*4690*/  LDSM.16.MT88.4 R20, [R226+0x1100] ;  /* 0x00110000e214783b */ /* 0x000fe20000004200 */
[----:B------:R-:W-:-:S02]  /*46a0*/  IMAD.MOV.U32 R79, RZ, RZ, R251 ;  /* 0x000000ffff4f7224 */ /* 0x000fc400078e00fb */
[----:B-1----:R-:W-:Y:S02]  /*46b0*/  FFMA.FTZ R2, R102, c[0x0][0x2d0], -R12 ;  /* 0x0000b40066027a23 */ /* 0x002fe4000001080c */
[C---:B------:R-:W-:Y:S01]  /*46c0*/  HMMA.16816.F32.BF16 R56, R4.reuse, R18, R56 ;  /* 0x000000120438723c */ /* 0x040fe20000041838 */
[----:B------:R-:W1:Y:S01]  /*46d0*/  LDSM.16.MT88.4 R16, [R229+0x1100] ;  /* 0x00110000e510783b */ /* 0x000e620000004200 */
[----:B------:R4:W-:Y:S06]  /*46e0*/  MUFU.EX2 R113, R2 ;  /* 0x0000000200717308 */ /* 0x0009ec0000000800 */
[----:B------:R-:W-:Y:S01]  /*46f0*/  HMMA.16816.F32.BF16 R48, R4, R10, R48 ;  /* 0x0000000a0430723c */ /* 0x000fe20000041830 */
[----:B------:R-:W5:Y:S06]  /*4700*/  LDSM.16.MT88.4 R8, [R228+0x1100] ;  /* 0x00110000e408783b */ /* 0x000f6c0000004200 */
[----:B------:R-:W-:-:S02]  /*4710*/  FFMA.FTZ R4, R107, c[0x0][0x2d0], -R0 ;  /* 0x0000b4006b047a23 */ /* 0x000fc40000010800 */
[----:B----4-:R-:W-:Y:S02]  /*4720*/  FFMA.FTZ R2, R101, c[0x0][0x2d0], -R12 ;  /* 0x0000b40065027a23 */ /* 0x010fe4000001080c */
[----:B------:R4:W-:Y:S01]  /*4730*/  MUFU.EX2 R251, R4 ;  /* 0x0000000400fb7308 */ /* 0x0009e20000000800 */
[----:B--2---:R-:W-:Y:S02]  /*4740*/  IMAD.MOV.U32 R101, RZ, RZ, R83 ;  /* 0x000000ffff657224 */ /* 0x004fe400078e0053 */
[----:B------:R-:W-:-:S05]  /*4750*/  IMAD.MOV.U32 R83, RZ, RZ, R80 ;  /* 0x000000ffff537224 */ /* 0x000fca00078e0050 */
[----:B------:R2:W1:Y:S01]  /*4760*/  MUFU.EX2 R80, R2 ;  /* 0x0000000200507308 */ /* 0x0004620000000800 */
[----:B----4-:R-:W-:Y:S01]  /*4770*/  F2FP.BF16.PACK_AB R4, R101, R14 ;  /* 0x0000000e6504723e */ /* 0x010fe200000010ff */
[----:B--2---:R-:W-:Y:S01]  /*4780*/  FFMA.FTZ R2, R106, c[0x0][0x2d0], -R0 ;  /* 0x0000b4006a027a23 */ /* 0x004fe20000010800 */
[----:B-1----:R-:W-:-:S05]  /*4790*/  F2FP.BF16.PACK_AB R6, R80, R113 ;  /* 0x000000715006723e */ /* 0x002fca00000010ff */
[----:B------:R1:W-:Y:S02]  /*47a0*/  MUFU.EX2 R103, R2 ;  /* 0x0000000200677308 */ /* 0x0003e40000000800 */
[----:B-1----:R-:W-:-:S06]  /*47b0*/  FFMA.FTZ R2, R105, c[0x0][0x2d0], -R0 ;  /* 0x0000b40069027a23 */ /* 0x002fcc0000010800 */
[----:B------:R1:W2:Y:S02]  /*47c0*/  MUFU.EX2 R102, R2 ;  /* 0x0000000200667308 */ /* 0x0002a40000000800 */
[----:B-1----:R-:W-:Y:S01]  /*47d0*/  FFMA.FTZ R2, R112, c[0x0][0x2d0], -R0 ;  /* 0x0000b40070027a23 */ /* 0x002fe20000010800 */
[----:B--2---:R-:W-:-:S05]  /*47e0*/  F2FP.BF16.PACK_AB R5, R102, R103 ;  /* 0x000000676605723e */ /* 0x004fca00000010ff */
[----:B------:R-:W1:Y:S02]  /*47f0*/  MUFU.EX2 R252, R2 ;  /* 0x0000000200fc7308 */ /* 0x000e640000000800 */
[----:B-1----:R-:W-:Y:S01]  /*4800*/  F2FP.BF16.PACK_AB R7, R252, R251 ;  /* 0x000000fbfc07723e */ /* 0x002fe200000010ff */
[----:B------:R-:W-:-:S06]  /*4810*/  IMAD.MOV.U32 R2, RZ, RZ, R82 ;  /* 0x000000ffff027224 */ /* 0x000fcc00078e0052 */
[C---:B---3--:R-:W-:Y:S07]  /*4820*/  HMMA.16816.F32.BF16 R104, R4.reuse, R24, R148 ;  /* 0x000000180468723c */ /* 0x048fee0000041894 */
[----:B------:R-:W-:Y:S01]  /*4830*/  MOV R151, R83 ;  /* 0x0000005300977202 */ /* 0x000fe20000000f00 */
[----:B------:R-:W-:Y:S01]  /*4840*/  HMMA.16816.F32.BF16 R72, R4, R26, R144 ;  /* 0x0000001a0448723c */ /* 0x000fe20000041890 */
[----:B------:R-:W1:Y:S01]  /*4850*/  LDSM.16.MT88.4 R24, [R225+0x4100] ;  /* 0x00410000e118783b */ /* 0x000e620000004200 */
[----:B------:R-:W-:-:S02]  /*4860*/  IMAD.MOV.U32 R149, RZ, RZ, R81 ;  /* 0x000000ffff957224 */ /* 0x000fc400078e0051 */
[----:B------:R-:W-:Y:S02]  /*4870*/  IMAD.MOV.U32 R150, RZ, RZ, R53 ;  /* 0x000000ffff967224 */ /* 0x000fe400078e0035 */
[----:B------:R-:W-:Y:S01]  /*4880*/  IMAD.MOV.U32 R148, RZ, RZ, R78 ;  /* 0x000000ffff947224 */ /* 0x000fe200078e004e */
[----:B------:R-:W-:Y:S01]  /*4890*/  MOV R146, R114 ;  /* 0x0000007200927202 */ /* 0x000fe20000000f00 */
[----:B------:R-:W-:Y:S01]  /*48a0*/  IMAD.MOV.U32 R147, RZ, RZ, R115 ;  /* 0x000000ffff937224 */ /* 0x000fe200078e0073 */
[----:B------:R-:W-:Y:S01]  /*48b0*/  HMMA.16816.F32.BF16 R120, R4, R16, R120 ;  /* 0x000000100478723c */ /* 0x000fe20000041878 */
[----:B------:R-:W-:Y:S02]  /*48c0*/  IMAD.MOV.U32 R145, RZ, RZ, R113 ;  /* 0x000000ffff917224 */ /* 0x000fe400078e0071 */
[----:B------:R-:W-:-:S05]  /*48d0*/  IMAD.MOV.U32 R144, RZ, RZ, R80 ;  /* 0x000000ffff907224 */ /* 0x000fca00078e0050 */
[C---:B------:R-:W-:Y:S07]  /*48e0*/  HMMA.16816.F32.BF16 R112, R4.reuse, R20, R140 ;  /* 0x000000140470723c */ /* 0x040fee000004188c */
[----:B------:R-:W-:Y:S01]  /*48f0*/  IMAD.MOV.U32 R141, RZ, RZ, R2 ;  /* 0x000000ffff8d7224 */ /* 0x000fe200078e0002 */
[----:B------:R-:W-:Y:S01]  /*4900*/  HMMA.16816.F32.BF16 R80, R4, R22, R136 ;  /* 0x000000160450723c */ /* 0x000fe20000041888 */
[----:B------:R-:W2:Y:S01]  /*4910*/  LDSM.16.MT88.4 R20, [R226+0x4100] ;  /* 0x00410000e214783b */ /* 0x000ea20000004200 */
[----:B------:R-:W-:Y:S01]  /*4920*/  FFMA.FTZ R2, R155, c[0x0][0x2d0], -R12 ;  /* 0x0000b4009b027a23 */ /* 0x000fe2000001080c */
[----:B------:R-:W-:Y:S01]  /*4930*/  MOV R143, R77 ;  /* 0x0000004d008f7202 */ /* 0x000fe20000000f00 */
[----:B------:R-:W-:-:S02]  /*4940*/  IMAD.MOV.U32 R155, RZ, RZ, R185 ;  /* 0x000000ffff9b7224 */ /* 0x000fc400078e00b9 */
[----:B------:R3:W-:Y:S01]  /*4950*/  MUFU.EX2 R185, R2 ;  /* 0x0000000200b97308 */ /* 0x0007e20000000800 */
[----:B------:R-:W-:Y:S01]  /*4960*/  MOV R137, R150 ;  /* 0x0000009600897202 */ /* 0x000fe20000000f00 */
[C---:B------:R-:W-:Y:S01]  /*4970*/  HMMA.16816.F32.BF16 R124, R4.reuse, R18, R124 ;  /* 0x00000012047c723c */ /* 0x040fe2000004187c */
[----:B------:R-:W4:Y:S01]  /*4980*/  LDSM.16.MT88.4 R16, [R229+0x4100] ;  /* 0x00410000e510783b */ /* 0x000f220000004200 */
[----:B------:R-:W-:Y:S01]  /*4990*/  IMAD.MOV.U32 R150, RZ, RZ, R187 ;  /* 0x000000ffff967224 */ /* 0x000fe200078e00bb */
[----:B------:R-:W-:Y:S01]  /*49a0*/  MOV R139, R52 ;  /* 0x00000034008b7202 */ /* 0x000fe20000000f00 */
[----:B------:R-:W-:Y:S01]  /*49b0*/  IMAD.MOV.U32 R142, RZ, RZ, R76 ;  /* 0x000000ffff8e7224 */ /* 0x000fe200078e004c */
[----:B------:R-:W-:Y:S01]  /*49c0*/  MOV R136, R151 ;  /* 0x0000009700887202 */ /* 0x000fe20000000f00 */
[----:B------:R-:W-:Y:S01]  /*49d0*/  IMAD.MOV.U32 R151, RZ, RZ, R79 ;  /* 0x000000ffff977224 */ /* 0x000fe200078e004f */
[----:B------:R-:W-:Y:S01]  /*49e0*/  MOV R138, R55 ;  /* 0x00000037008a7202 */ /* 0x000fe20000000f00 */
[----:B-----5:R-:W-:Y:S01]  /*49f0*/  HMMA.16816.F32.BF16 R128, R4, R8, R128 ;  /* 0x000000080480723c */ /* 0x020fe20000041880 */
[----:B------:R-:W-:-:S02]  /*4a00*/  IMAD.MOV.U32 R140, RZ, RZ, R54 ;  /* 0x000000ffff8c7224 */ /* 0x000fc400078e0036 */
[----:B---3--:R-:W-:-:S05]  /*4a10*/  FFMA.FTZ R2, R154, c[0x0][0x2d0], -R12 ;  /* 0x0000b4009a027a23 */ /* 0x008fca000001080c */
[C---:B------:R-:W-:Y:S01]  /*4a20*/  HMMA.16816.F32.BF16 R116, R4.reuse, R10, R116 ;  /* 0x0000000a0474723c */ /* 0x040fe20000041874 */
[----:B------:R-:W3:Y:S01]  /*4a30*/  LDSM.16.MT88.4 R8, [R228+0x4100] ;  /* 0x00410000e408783b */ /* 0x000ee20000004200 */
[----:B------:R5:W-:Y:S01]  /*4a40*/  MUFU.EX2 R187, R2 ;  /* 0x0000000200bb7308 */ /* 0x000be20000000800 */
[----:B------:R-:W-:Y:S02]  /*4a50*/  IMAD.MOV.U32 R154, RZ, RZ, R138 ;  /* 0x000000ffff9a7224 */ /* 0x000fe400078e008a */
[----:B------:R-:W-:Y:S01]  /*4a60*/  IMAD.MOV.U32 R138, RZ, RZ, R141 ;  /* 0x000000ffff8a7224 */ /* 0x000fe200078e008d */
[----:B------:R-:W-:Y:S02]  /*4a70*/  MOV R141, R184 ;  /* 0x000000b8008d7202 */ /* 0x000fe40000000f00 */
[C---:B-1----:R-:W-:Y:S08]  /*4a80*/  HMMA.16816.F32.BF16 R132, R4.reuse, R24, R132 ;  /* 0x000000180484723c */ /* 0x042ff00000041884 */
[----:B------:R-:W-:Y:S01]  /*4a90*/  HMMA.16816.F32.BF16 R108, R4, R26, R108 ;  /* 0x0000001a046c723c */ /* 0x000fe2000004186c */
[----:B------:R-:W1:Y:S01]  /*4aa0*/  LDSM.16.MT88.4 R24, [R228+0x7100] ;  /* 0x00710000e418783b */ /* 0x000e620000004200 */
[----:B-----5:R-:W-:-:S02]  /*4ab0*/  FFMA.FTZ R2, R153, c[0x0][0x2d0], -R12 ;  /* 0x0000b40099027a23 */ /* 0x020fc4000001080c */
[----:B------:R-:W-:Y:S02]  /*4ac0*/  IMAD.MOV.U32 R153, RZ, RZ, R186 ;  /* 0x000000ffff997224 */ /* 0x000fe400078e00ba */
[----:B------:R5:W-:Y:S02]  /*4ad0*/  MUFU.EX2 R186, R2 ;  /* 0x0000000200ba7308 */ /* 0x000be40000000800 */
[C---:B--2---:R-:W-:Y:S08]  /*4ae0*/  HMMA.16816.F32.BF16 R96, R4.reuse, R20, R96 ;  /* 0x000000140460723c */ /* 0x044ff00000041860 */
[----:B------:R-:W-:Y:S01]  /*4af0*/  HMMA.16816.F32.BF16 R92, R4, R22, R92 ;  /* 0x00000016045c723c */ /* 0x000fe2000004185c */
[----:B------:R-:W2:Y:S01]  /*4b00*/  LDSM.16.MT88.4 R20, [R225+0x7100] ;  /* 0x00710000e114783b */ /* 0x000ea20000004200 */
[----:B-----5:R-:W-:Y:S01]  /*4b10*/  FFMA.FTZ R2, R152, c[0x0][0x2d0], -R12 ;  /* 0x0000b40098027a23 */ /* 0x020fe2000001080c */
[----:B------:R-:W-:-:S05]  /*4b20*/  MOV R152, R139 ;  /* 0x0000008b00987202 */ /* 0x000fca0000000f00 */
[C---:B----4-:R-:W-:Y:S01]  /*4b30*/  HMMA.16816.F32.BF16 R84, R4.reuse, R16, R84 ;  /* 0x000000100454723c */ /* 0x050fe20000041854 */
[----:B------:R-:W-:Y:S02]  /*4b40*/  IMAD.MOV.U32 R139, RZ, RZ, R250 ;  /* 0x000000ffff8b7224 */ /* 0x000fe400078e00fa */
[----:B------:R4:W5:Y:S05]  /*4b50*/  MUFU.EX2 R250, R2 ;  /* 0x0000000200fa7308 */ /* 0x00096a0000000800 */
[C---:B------:R-:W-:Y:S01]  /*4b60*/  HMMA.16816.F32.BF16 R88, R4.reuse, R18, R88 ;  /* 0x000000120458723c */ /* 0x040fe20000041858 */
[----:B------:R-:W5:Y:S07]  /*4b70*/  LDSM.16.MT88.4 R16, [R226+0x7100] ;  /* 0x00710000e210783b */ /* 0x000f6e0000004200 */
[----:B---3--:R-:W-:Y:S01]  /*4b80*/  HMMA.16816.F32.BF16 R40, R4, R8, R40 ;  /* 0x000000080428723c */ /* 0x008fe20000041828 */
[----:B----4-:R-:W-:-:S04]  /*4b90*/  FFMA.FTZ R2, R167, c[0x0][0x2d0], -R0 ;  /* 0x0000b400a7027a23 */ /* 0x010fc80000010800 */
[----:B------:R3:W-:Y:S03]  /*4ba0*/  MUFU.EX2 R167, R2 ;  /* 0x0000000200a77308 */ /* 0x0007e60000000800 */
[C---:B------:R-:W-:Y:S01]  /*4bb0*/  HMMA.16816.F32.BF16 R36, R4.reuse, R10, R36 ;  /* 0x0000000a0424723c */ /* 0x040fe20000041824 */
[----:B------:R-:W4:Y:S07]  /*4bc0*/  LDSM.16.MT88.4 R8, [R229+0x7100] ;  /* 0x00710000e508783b */ /* 0x000f2e0000004200 */
[----:B-1----:R-:W-:Y:S01]  /*4bd0*/  HMMA.16816.F32.BF16 R32, R4, R24, R32 ;  /* 0x000000180420723c */ /* 0x002fe20000041820 */
[----:B---3--:R-:W-:-:S07]  /*4be0*/  FFMA.FTZ R2, R165, c[0x0][0x2d0], -R0 ;  /* 0x0000b400a5027a23 */ /* 0x008fce0000010800 */
[C---:B------:R-:W-:Y:S01]  /*4bf0*/  HMMA.16816.F32.BF16 R28, R4.reuse, R26, R28 ;  /* 0x0000001a041c723c */ /* 0x040fe2000004181c */
[----:B------:R-:W1:Y:S01]  /*4c00*/  LDSM.16.MT88.4 R24, [R225+0x1900] ;  /* 0x00190000e118783b */ /* 0x000e620000004200 */
[----:B------:R3:W1:Y:S06]  /*4c10*/  MUFU.EX2 R184, R2 ;  /* 0x0000000200b87308 */ /* 0x00066c0000000800 */
[C---:B--2---:R-:W-:Y:S08]  /*4c20*/  HMMA.16816.F32.BF16 R76, R4.reuse, R20, R68 ;  /* 0x00000014044c723c */ /* 0x044ff00000041844 */
[----:B------:R-:W-:Y:S01]  /*4c30*/  HMMA.16816.F32.BF16 R64, R4, R22, R64 ;  /* 0x000000160440723c */ /* 0x000fe20000041840 */
[----:B------:R-:W2:Y:S01]  /*4c40*/  LDSM.16.MT88.4 R20, [R226+0x1900] ;  /* 0x00190000e214783b */ /* 0x000ea20000004200 */
[----:B---3--:R-:W-:-:S02]  /*4c50*/  FFMA.FTZ R2, R164, c[0x0][0x2d0], -R0 ;  /* 0x0000b400a4027a23 */ /* 0x008fc40000010800 */
[----:B------:R-:W-:-:S04]  /*4c60*/  IMAD.MOV.U32 R164, RZ, RZ, R136 ;  /* 0x000000ffffa47224 */ /* 0x000fc800078e0088 */
[C---:B-----5:R-:W-:Y:S08]  /*4c70*/  HMMA.16816.F32.BF16 R60, R4.reuse, R16, R60 ;  /* 0x00000010043c723c */ /* 0x060ff0000004183c */
[C---:B------:R-:W-:Y:S01]  /*4c80*/  HMMA.16816.F32.BF16 R52, R4.reuse, R18, R56 ;  /* 0x000000120434723c */ /* 0x040fe20000041838 */
[----:B------:R-:W3:Y:S07]  /*4c90*/  LDSM.16.MT88.4 R16, [R229+0x1900] ;  /* 0x00190000e510783b */ /* 0x000eee0000004200 */
[C---:B----4-:R-:W-:Y:S08]  /*4ca0*/  HMMA.16816.F32.BF16 R44, R4.reuse, R8, R44 ;  /* 0x00000008042c723c */ /* 0x050ff0000004182c */
[----:B------:R-:W-:Y:S01]  /*4cb0*/  HMMA.16816.F32.BF16 R48, R4, R10, R48 ;  /* 0x0000000a0430723c */ /* 0x000fe20000041830 */
[----:B------:R-:W4:Y:S06]  /*4cc0*/  LDSM.16.MT88.4 R8, [R228+0x1900] ;  /* 0x00190000e408783b */ /* 0x000f2c0000004200 */
[----:B------:R-:W-:Y:S01]  /*4cd0*/  FFMA.FTZ R4, R166, c[0x0][0x2d0], -R0 ;  /* 0x0000b400a6047a23 */ /* 0x000fe20000010800 */
[----:B------:R-:W-:Y:S01]  /*4ce0*/  F2FP.BF16.PACK_AB R6, R250, R186 ;  /* 0x000000bafa06723e */ /* 0x000fe200000010ff */
[----:B------:R5:W-:Y:S01]  /*4cf0*/  MUFU.EX2 R166, R2 ;  /* 0x0000000200a67308 */ /* 0x000be20000000800 */
[----:B-1----:R-:W-:-:S07]  /*4d00*/  F2FP.BF16.PACK_AB R5, R184, R167 ;  /* 0x000000a7b805723e */ /* 0x002fce00000010ff */
[----:B------:R1:W1:Y:S01]  /*4d10*/  MUFU.EX2 R165, R4 ;  /* 0x0000000400a57308 */ /* 0x0002620000000800 */
[----:B-----5:R-:W-:Y:S01]  /*4d20*/  IMAD.MOV.U32 R2, RZ, RZ, R137 ;  /* 0x000000ffff027224 */ /* 0x020fe200078e0089 */
[----:B-1----:R-:W-:Y:S02]  /*4d30*/  F2FP.BF16.PACK_AB R4, R187, R185 ;  /* 0x000000b9bb04723e */ /* 0x002fe400000010ff */
[----:B------:R-:W-:-:S07]  /*4d40*/  F2FP.BF16.PACK_AB R7, R166, R165 ;  /* 0x000000a5a607723e */ /* 0x000fce00000010ff */
[C---:B------:R-:W-:Y:S08]  /*4d50*/  HMMA.16816.F32.BF16 R104, R4.reuse, R24, R104 ;  /* 0x000000180468723c */ /* 0x040ff00000041868 */
[C---:B------:R-:W-:Y:S01]  /*4d60*/  HMMA.16816.F32.BF16 R56, R4.reuse, R26, R72 ;  /* 0x0000001a0438723c */ /* 0x040fe20000041848 */
[----:B------:R-:W1:Y:S07]  /*4d70*/  LDSM.16.MT88.4 R24, [R225+0x4900] ;  /* 0x00490000e118783b */ /* 0x000e6e0000004200 */
[C---:B--2---:R-:W-:Y:S08]  /*4d80*/  HMMA.16816.F32.BF16 R112, R4.reuse, R20, R112 ;  /* 0x000000140470723c */ /* 0x044ff00000041870 */
[C---:B------:R-:W-:Y:S01]  /*4d90*/  HMMA.16816.F32.BF16 R68, R4.reuse, R22, R80 ;  /* 0x000000160444723c */ /* 0x040fe20000041850 */
[----:B------:R-:W2:Y:S07]  /*4da0*/  LDSM.16.MT88.4 R20, [R226+0x4900] ;  /* 0x00490000e214783b */ /* 0x000eae0000004200 */
[C---:B---3--:R-:W-:Y:S08]  /*4db0*/  HMMA.16816.F32.BF16 R72, R4.reuse, R18, R124 ;  /* 0x000000120448723c */ /* 0x048ff0000004187c */
[C---:B----4-:R-:W-:Y:S08]  /*4dc0*/  HMMA.16816.F32.BF16 R128, R4.reuse, R8, R128 ;  /* 0x000000080480723c */ /* 0x050ff00000041880 */
[C---:B------:R-:W-:Y:S01]  /*4dd0*/  HMMA.16816.F32.BF16 R124, R4.reuse, R10, R116 ;  /* 0x0000000a047c723c */ /* 0x040fe20000041874 */
[----:B------:R-:W3:Y:S06]  /*4de0*/  LDSM.16.MT88.4 R8, [R228+0x4900] ;  /* 0x00490000e408783b */ /* 0x000eec0000004200 */
[----:B------:R-:W-:Y:S01]  /*4df0*/  MOV R118, R138 ;  /* 0x0000008a00767202 */ /* 0x000fe20000000f00 */
[----:B------:R-:W-:Y:S01]  /*4e00*/  IMAD.MOV.U32 R119, RZ, RZ, R139 ;  /* 0x000000ffff777224 */ /* 0x000fe200078e008b */
[C---:B------:R-:W-:Y:S01]  /*4e10*/  HMMA.16816.F32.BF16 R120, R4.reuse, R16, R120 ;  /* 0x000000100478723c */ /* 0x040fe20000041878 */
[----:B------:R-:W4:Y:S07]  /*4e20*/  LDSM.16.MT88.4 R16, [R229+0x4900] ;  /* 0x00490000e510783b */ /* 0x000f2e0000004200 */
[C---:B-1----:R-:W-:Y:S07]  /*4e30*/  HMMA.16816.F32.BF16 R136, R4.reuse, R24, R132 ;  /* 0x000000180488723c */ /* 0x042fee0000041884 */
[----:B------:R-:W-:Y:S01]  /*4e40*/  IMAD.MOV.U32 R133, RZ, RZ, R2 ;  /* 0x000000ffff857224 */ /* 0x000fe200078e0002 */
[----:B------:R-:W-:Y:S01]  /*4e50*/  MOV R132, R164 ;  /* 0x000000a400847202 */ /* 0x000fe20000000f00 */
[----:B------:R-:W-:Y:S01]  /*4e60*/  IMAD.MOV.U32 R134, RZ, RZ, R152 ;  /* 0x000000ffff867224 */ /* 0x000fe200078e0098 */
[----:B------:R-:W-:Y:S01]  /*4e70*/  MOV R2, R154 ;  /* 0x0000009a00027202 */ /* 0x000fe20000000f00 */
[----:B------:R-:W-:Y:S01]  /*4e80*/  IMAD.MOV.U32 R135, RZ, RZ, R153 ;  /* 0x000000ffff877224 */ /* 0x000fe200078e0099 */
[----:B------:R-:W-:Y:S01]  /*4e90*/  MOV R153, R145 ;  /* 0x0000009100997202 */ /* 0x000fe20000000f00 */
[----:B------:R-:W-:Y:S01]  /*4ea0*/  IMAD.MOV.U32 R164, RZ, RZ, R155 ;  /* 0x000000ffffa47224 */ /* 0x000fe200078e009b */
[----:B--2---:R-:W-:Y:S01]  /*4eb0*/  HMMA.16816.F32.BF16 R80, R4, R22, R92 ;  /* 0x000000160450723c */ /* 0x004fe2000004185c */
[----:B------:R-:W-:-:S02]  /*4ec0*/  IMAD.MOV.U32 R152, RZ, RZ, R144 ;  /* 0x000000ffff987224 */ /* 0x000fc400078e0090 */
[----:B------:R-:W-:Y:S02]  /*4ed0*/  IMAD.MOV.U32 R154, RZ, RZ, R146 ;  /* 0x000000ffff9a7224 */ /* 0x000fe400078e0092 */
[----:B------:R-:W-:-:S03]  /*4ee0*/  IMAD.MOV.U32 R155, RZ, RZ, R147 ;  /* 0x000000ffff9b7224 */ /* 0x000fc600078e0093 */
[C---:B------:R-:W-:Y:S01]  /*4ef0*/  HMMA.16816.F32.BF16 R144, R4.reuse, R20, R96 ;  /* 0x000000140490723c */ /* 0x040fe20000041860 */
[----:B------:R-:W1:Y:S07]  /*4f00*/  LDSM.16.MT88.4 R20, [R225+0x7900] ;  /* 0x00790000e114783b */ /* 0x000e6e0000004200 */
[C---:B---3--:R-:W-:Y:S07]  /*4f10*/  HMMA.16816.F32.BF16 R92, R4.reuse, R8, R40 ;  /* 0x00000008045c723c */ /* 0x048fee0000041828 */
[----:B------:R-:W-:Y:S01]  /*4f20*/  MOV R42, R118 ;  /* 0x00000076002a7202 */ /* 0x000fe20000000f00 */
[----:B------:R-:W-:Y:S01]  /*4f30*/  IMAD.MOV.U32 R43, RZ, RZ, R119 ;  /* 0x000000ffff2b7224 */ /* 0x000fe200078e0077 */
[C---:B------:R-:W-:Y:S01]  /*4f40*/  HMMA.16816.F32.BF16 R108, R4.reuse, R26, R108 ;  /* 0x0000001a046c723c */ /* 0x040fe2000004186c */
[----:B------:R-:W-:Y:S07]  /*4f50*/  LDSM.16.MT88.4 R24, [R228+0x7900] ;  /* 0x00790000e418783b */ /* 0x000fee0000004200 */
[C---:B------:R-:W-:Y:S01]  /*4f60*/  HMMA.16816.F32.BF16 R116, R4.reuse, R10, R36 ;  /* 0x0000000a0474723c */ /* 0x040fe20000041824 */
[----:B------:R-:W2:Y:S07]  /*4f70*/  LDSM.16.MT88.4 R8, [R229+0x7900] ;  /* 0x00790000e508783b */ /* 0x000eae0000004200 */
[C---:B----4-:R-:W-:Y:S08]  /*4f80*/  HMMA.16816.F32.BF16 R84, R4.reuse, R16, R84 ;  /* 0x000000100454723c */ /* 0x050ff00000041854 */
[C---:B-1----:R-:W-:Y:S08]  /*4f90*/  HMMA.16816.F32.BF16 R96, R4.reuse, R20, R76 ;  /* 0x000000140460723c */ /* 0x042ff0000004184c */
[C---:B------:R-:W-:Y:S01]  /*4fa0*/  HMMA.16816.F32.BF16 R76, R4.reuse, R22, R64 ;  /* 0x00000016044c723c */ /* 0x040fe20000041840 */
[----:B------:R-:W-:Y:S06]  /*4fb0*/  LDSM.16.MT88.4 R20, [R225+0x2100] ;  /* 0x00210000e114783b */ /* 0x000fec0000004200 */
[----:B------:R-:W-:Y:S01]  /*4fc0*/  IMAD.MOV.U32 R67, RZ, RZ, R42 ;  /* 0x000000ffff437224 */ /* 0x000fe200078e002a */
[----:B------:R-:W-:Y:S01]  /*4fd0*/  MOV R66, R43 ;  /* 0x0000002b00427202 */ /* 0x000fe20000000f00 */
[----:B------:R-:W-:Y:S01]  /*4fe0*/  IMAD.MOV.U32 R65, RZ, RZ, R134 ;  /* 0x000000ffff417224 */ /* 0x000fe200078e0086 */
[----:B------:R-:W-:Y:S01]  /*4ff0*/  HMMA.16816.F32.BF16 R88, R4, R18, R88 ;  /* 0x000000120458723c */ /* 0x000fe20000041858 */
[----:B------:R-:W-:Y:S01]  /*5000*/  IMAD.MOV.U32 R134, RZ, RZ, R154 ;  /* 0x000000ffff867224 */ /* 0x000fe200078e009a */
[----:B------:R-:W1:Y:S01]  /*5010*/  LDSM.16.MT88.4 R16, [R226+0x7900] ;  /* 0x00790000e210783b */ /* 0x000e620000004200 */
[----:B------:R-:W-:-:S02]  /*5020*/  IMAD.MOV.U32 R64, RZ, RZ, R135 ;  /* 0x000000ffff407224 */ /* 0x000fc400078e0087 */
[----:B------:R-:W-:-:S03]  /*5030*/  IMAD.MOV.U32 R135, RZ, RZ, R155 ;  /* 0x000000ffff877224 */ /* 0x000fc600078e009b */
[C---:B--2---:R-:W-:Y:S07]  /*5040*/  HMMA.16816.F32.BF16 R40, R4.reuse, R8, R44 ;  /* 0x000000080428723c */ /* 0x044fee000004182c */
[----:B------:R-:W-:Y:S01]  /*5050*/  MOV R47, R2 ;  /* 0x00000002002f7202 */ /* 0x000fe20000000f00 */
[----:B------:R-:W-:Y:S01]  /*5060*/  FFMA.FTZ R2, R171, c[0x0][0x2d0], -R12 ;  /* 0x0000b400ab027a23 */ /* 0x000fe2000001080c */
[----:B------:R-:W-:Y:S01]  /*5070*/  HMMA.16816.F32.BF16 R32, R4, R24, R32 ;  /* 0x000000180420723c */ /* 0x000fe20000041820 */
[----:B------:R-:W-:Y:S01]  /*5080*/  IMAD.MOV.U32 R45, RZ, RZ, R152 ;  /* 0x000000ffff2d7224 */ /* 0x000fe200078e0098 */
[----:B------:R-:W-:Y:S01]  /*5090*/  MOV R44, R153 ;  /* 0x00000099002c7202 */ /* 0x000fe20000000f00 */
[----:B------:R2:W-:Y:S01]  /*50a0*/  MUFU.EX2 R152, R2 ;  /* 0x0000000200987308 */ /* 0x0005e20000000800 */
[----:B------:R-:W-:-:S02]  /*50b0*/  IMAD.MOV.U32 R46, RZ, RZ, R164 ;  /* 0x000000ffff2e7224 */ /* 0x000fc400078e00a4 */
[----:B------:R-:W-:Y:S01]  /*50c0*/  IMAD.MOV.U32 R171, RZ, RZ, R103 ;  /* 0x000000ffffab7224 */ /* 0x000fe200078e0067 */
[----:B------:R-:W-:Y:S01]  /*50d0*/  MOV R24, R101 ;  /* 0x0000006500187202 */ /* 0x000fe20000000f00 */
[----:B------:R-:W-:Y:S01]  /*50e0*/  IMAD.MOV.U32 R25, RZ, RZ, R102 ;  /* 0x000000ffff197224 */ /* 0x000fe200078e0066 */
[C---:B------:R-:W-:Y:S01]  /*50f0*/  HMMA.16816.F32.BF16 R48, R4.reuse, R10, R48 ;  /* 0x0000000a0430723c */ /* 0x040fe20000041830 */
[----:B------:R-:W3:Y:S07]  /*5100*/  LDSM.16.MT88.4 R8, [R229+0x2100] ;  /* 0x00210000e508783b */ /* 0x000eee0000004200 */
[----:B------:R-:W-:Y:S01]  /*5110*/  HMMA.16816.F32.BF16 R28, R4, R26, R28 ;  /* 0x0000001a041c723c */ /* 0x000fe2000004181c */
[----:B--2---:R-:W-:Y:S01]  /*5120*/  FFMA.FTZ R2, R170, c[0x0][0x2d0], -R12 ;  /* 0x0000b400aa027a23 */ /* 0x004fe2000001080c */
[----:B------:R-:W-:-:S03]  /*5130*/  MOV R170, R66 ;  /* 0x0000004200aa7202 */ /* 0x000fc60000000f00 */
[----:B------:R2:W4:Y:S03]  /*5140*/  MUFU.EX2 R154, R2 ;  /* 0x00000002009a7308 */ /* 0x0005260000000800 */
[C---:B-1----:R-:W-:Y:S08]  /*5150*/  HMMA.16816.F32.BF16 R60, R4.reuse, R16, R60 ;  /* 0x00000010043c723c */ /* 0x042ff0000004183c */
[----:B------:R-:W-:Y:S01]  /*5160*/  HMMA.16816.F32.BF16 R52, R4, R18, R52 ;  /* 0x000000120434723c */ /* 0x000fe20000041834 */
[----:B------:R-:W1:Y:S01]  /*5170*/  LDSM.16.MT88.4 R16, [R226+0x2100] ;  /* 0x00210000e210783b */ /* 0x000e620000004200 */
[----:B--2---:R-:W-:-:S05]  /*5180*/  FFMA.FTZ R2, R169, c[0x0][0x2d0], -R12 ;  /* 0x0000b400a9027a23 */ /* 0x004fca000001080c */
[----:B----4-:R-:W-:Y:S01]  /*5190*/  F2FP.BF16.PACK_AB R4, R154, R152 ;  /* 0x000000989a04723e */ /* 0x010fe200000010ff */
[----:B------:R-:W-:Y:S01]  /*51a0*/  IMAD.MOV.U32 R169, RZ, RZ, R65 ;  /* 0x000000ffffa97224 */ /* 0x000fe200078e0041 */
[----:B------:R2:W-:Y:S02]  /*51b0*/  MUFU.EX2 R155, R2 ;  /* 0x00000002009b7308 */ /* 0x0005e40000000800 */
[----:B--2---:R-:W-:Y:S02]  /*51c0*/  FFMA.FTZ R2, R168, c[0x0][0x2d0], -R12 ;  /* 0x0000b400a8027a23 */ /* 0x004fe4000001080c */
[----:B------:R-:W-:-:S04]  /*51d0*/  IMAD.MOV.U32 R168, RZ, RZ, R64 ;  /* 0x000000ffffa87224 */ /* 0x000fc800078e0040 */
[----:B------:R2:W4:Y:S02]  /*51e0*/  MUFU.EX2 R164, R2 ;  /* 0x0000000200a47308 */ /* 0x0005240000000800 */
[----:B--2---:R-:W-:Y:S01]  /*51f0*/  FFMA.FTZ R2, R174, c[0x0][0x2d0], -R0 ;  /* 0x0000b400ae027a23 */ /* 0x004fe20000010800 */
[----:B----4-:R-:W-:Y:S02]  /*5200*/  F2FP.BF16.PACK_AB R6, R164, R155 ;  /* 0x0000009ba406723e */ /* 0x010fe400000010ff */
[----:B------:R-:W-:-:S03]  /*5210*/  MOV R174, R47 ;  /* 0x0000002f00ae7202 */ /* 0x000fc60000000f00 */
[----:B------:R2:W-:Y:S02]  /*5220*/  MUFU.EX2 R102, R2 ;  /* 0x0000000200667308 */ /* 0x0005e40000000800 */
[----:B--2---:R-:W-:Y:S02]  /*5230*/  FFMA.FTZ R2, R173, c[0x0][0x2d0], -R0 ;  /* 0x0000b400ad027a23 */ /* 0x004fe40000010800 */
[----:B------:R-:W-:-:S04]  /*5240*/  IMAD.MOV.U32 R173, RZ, RZ, R46 ;  /* 0x000000ffffad7224 */ /* 0x000fc800078e002e */
[----:B------:R2:W4:Y:S02]  /*5250*/  MUFU.EX2 R153, R2 ;  /* 0x0000000200997308 */ /* 0x0005240000000800 */
[----:B--2---:R-:W-:Y:S01]  /*5260*/  FFMA.FTZ R2, R172, c[0x0][0x2d0], -R0 ;  /* 0x0000b400ac027a23 */ /* 0x004fe20000010800 */
[----:B----4-:R-:W-:Y:S01]  /*5270*/  F2FP.BF16.PACK_AB R5, R153, R102 ;  /* 0x000000669905723e */ /* 0x010fe200000010ff */
[----:B------:R-:W-:-:S04]  /*5280*/  IMAD.MOV.U32 R172, RZ, RZ, R45 ;  /* 0x000000ffffac7224 */ /* 0x000fc800078e002d */
[----:B------:R2:W-:Y:S02]  /*5290*/  MUFU.EX2 R101, R2 ;  /* 0x0000000200657308 */ /* 0x0005e40000000800 */
[----:B--2---:R-:W-:Y:S01]  /*52a0*/  FFMA.FTZ R2, R175, c[0x0][0x2d0], -R0 ;  /* 0x0000b400af027a23 */ /* 0x004fe20000010800 */
[----:B------:R-:W-:-:S05]  /*52b0*/  MOV R175, R44 ;  /* 0x0000002c00af7202 */ /* 0x000fca0000000f00 */
[----:B------:R-:W2:Y:S02]  /*52c0*/  MUFU.EX2 R103, R2 ;  /* 0x0000000200677308 */ /* 0x000ea40000000800 */
[----:B--2---:R-:W-:Y:S01]  /*52d0*/  F2FP.BF16.PACK_AB R7, R103, R101 ;  /* 0x000000656707723e */ /* 0x004fe200000010ff */
[----:B------:R-:W-:-:S06]  /*52e0*/  IMAD.MOV.U32 R2, RZ, RZ, R25 ;  /* 0x000000ffff027224 */ /* 0x000fcc00078e0019 */
[C---:B------:R-:W-:Y:S08]  /*52f0*/  HMMA.16816.F32.BF16 R104, R4.reuse, R20, R104 ;  /* 0x000000140468723c */ /* 0x040ff00000041868 */
[C---:B------:R-:W-:Y:S01]  /*5300*/  HMMA.16816.F32.BF16 R36, R4.reuse, R22, R56 ;  /* 0x000000160424723c */ /* 0x040fe20000041838 */
[----:B------:R-:W2:Y:S06]  /*5310*/  LDSM.16.MT88.4 R20, [R225+0x5100] ;  /* 0x00510000e114783b */ /* 0x000eac0000004200 */
[----:B------:R-:W-:Y:S01]  /*5320*/  MOV R57, R171 ;  /* 0x000000ab00397202 */ /* 0x000fe20000000f00 */
[----:B------:R-:W-:Y:S01]  /*5330*/  IMAD.MOV.U32 R171, RZ, RZ, R67 ;  /* 0x000000ffffab7224 */ /* 0x000fe200078e0043 */
[----:B---3--:R-:W-:Y:S01]  /*5340*/  HMMA.16816.F32.BF16 R120, R4, R8, R120 ;  /* 0x000000080478723c */ /* 0x008fe20000041878 */
[----:B------:R-:W-:-:S02]  /*5350*/  IMAD.MOV.U32 R56, RZ, RZ, R24 ;  /* 0x000000ffff387224 */ /* 0x000fc400078e0018 */
[----:B------:R-:W3:Y:S01]  /*5360*/  LDSM.16.MT88.4 R24, [R228+0x2100] ;  /* 0x00210000e418783b */ /* 0x000ee20000004200 */
[----:B------:R-:W-:Y:S02]  /*5370*/  IMAD.MOV.U32 R59, RZ, RZ, R168 ;  /* 0x000000ffff3b7224 */ /* 0x000fe400078e00a8 */
[----:B------:R-:W-:Y:S02]  /*5380*/  IMAD.MOV.U32 R58, RZ, RZ, R169 ;  /* 0x000000ffff3a7224 */ /* 0x000fe400078e00a9 */
[C---:B------:R-:W-:Y:S01]  /*5390*/  HMMA.16816.F32.BF16 R64, R4.reuse, R10, R72 ;  /* 0x0000000a0440723c */ /* 0x040fe20000041848 */
[----:B------:R-:W4:Y:S07]  /*53a0*/  LDSM.16.MT88.4 R8, [R229+0x5100] ;  /* 0x00510000e508783b */ /* 0x000f2e0000004200 */
[C---:B-1----:R-:W-:Y:S08]  /*53b0*/  HMMA.16816.F32.BF16 R112, R4.reuse, R16, R112 ;  /* 0x000000100470723c */ /* 0x042ff00000041870 */
[C---:B------:R-:W-:Y:S01]  /*53c0*/  HMMA.16816.F32.BF16 R44, R4.reuse, R18, R68 ;  /* 0x00000012042c723c */ /* 0x040fe20000041844 */
[----:B------:R-:W1:Y:S07]  /*53d0*/  LDSM.16.MT88.4 R16, [R226+0x5100] ;  /* 0x00510000e210783b */ /* 0x000e6e0000004200 */
[C---:B--2---:R-:W-:Y:S08]  /*53e0*/  HMMA.16816.F32.BF16 R136, R4.reuse, R20, R136 ;  /* 0x000000140488723c */ /* 0x044ff00000041888 */
[C---:B------:R-:W-:Y:S01]  /*53f0*/  HMMA.16816.F32.BF16 R72, R4.reuse, R22, R108 ;  /* 0x000000160448723c */ /* 0x040fe2000004186c */
[----:B------:R-:W2:Y:S06]  /*5400*/  LDSM.16.MT88.4 R20, [R228+0x5100] ;  /* 0x00510000e414783b */ /* 0x000eac0000004200 */
[----:B------:R-:W-:Y:S01]  /*5410*/  MOV R111, R175 ;  /* 0x000000af006f7202 */ /* 0x000fe20000000f00 */
[----:B---3--:R-:W-:Y:S01]  /*5420*/  HMMA.16816.F32.BF16 R68, R4, R26, R124 ;  /* 0x0000001a0444723c */ /* 0x008fe2000004187c */
[----:B------:R-:W-:Y:S01]  /*5430*/  IMAD.MOV.U32 R110, RZ, RZ, R172 ;  /* 0x000000ffff6e7224 */ /* 0x000fe200078e00ac */
[----:B------:R-:W-:Y:S01]  /*5440*/  MOV R108, R174 ;  /* 0x000000ae006c7202 */ /* 0x000fe20000000f00 */
[----:B------:R-:W-:-:S04]  /*5450*/  IMAD.MOV.U32 R109, RZ, RZ, R173 ;  /* 0x000000ffff6d7224 */ /* 0x000fc800078e00ad */
[----:B------:R-:W-:Y:S01]  /*5460*/  IMAD.MOV.U32 R126, RZ, RZ, R132 ;  /* 0x000000ffff7e7224 */ /* 0x000fe200078e0084 */
[C---:B----4-:R-:W-:Y:S01]  /*5470*/  HMMA.16816.F32.BF16 R84, R4.reuse, R8, R84 ;  /* 0x000000080454723c */ /* 0x050fe20000041854 */
[----:B------:R-:W-:Y:S01]  /*5480*/  MOV R127, R133 ;  /* 0x00000085007f7202 */ /* 0x000fe20000000f00 */
[----:B------:R-:W-:Y:S01]  /*5490*/  IMAD.MOV.U32 R132, RZ, RZ, R134 ;  /* 0x000000ffff847224 */ /* 0x000fe200078e0086 */
[----:B------:R-:W-:Y:S01]  /*54a0*/  MOV R134, R140 ;  /* 0x0000008c00867202 */ /* 0x000fe20000000f00 */
[----:B------:R-:W-:Y:S02]  /*54b0*/  IMAD.MOV.U32 R133, RZ, RZ, R135 ;  /* 0x000000ffff857224 */ /* 0x000fe400078e0087 */
[----:B------:R-:W-:Y:S02]  /*54c0*/  IMAD.MOV.U32 R135, RZ, RZ, R183 ;  /* 0x000000ffff877224 */ /* 0x000fe400078e00b7 */
[----:B------:R-:W-:Y:S01]  /*54d0*/  HMMA.16816.F32.BF16 R88, R4, R10, R88 ;  /* 0x0000000a0458723c */ /* 0x000fe20000041858 */
[----:B------:R-:W3:Y:S01]  /*54e0*/  LDSM.16.MT88.4 R8, [R226+0x8100] ;  /* 0x00810000e208783b */ /* 0x000ee20000004200 */
[----:B------:R-:W-:-:S02]  /*54f0*/  IMAD.MOV.U32 R140, RZ, RZ, R182 ;  /* 0x000000ffff8c7224 */ /* 0x000fc400078e00b6 */
[----:B------:R-:W-:Y:S01]  /*5500*/  IMAD.MOV.U32 R124, RZ, RZ, R2 ;  /* 0x000000ffff7c7224 */ /* 0x000fe200078e0002 */
[----:B------:R-:W-:Y:S01]  /*5510*/  MOV R2, R170 ;  /* 0x000000aa00027202 */ /* 0x000fe20000000f00 */
[----:B------:R-:W-:Y:S02]  /*5520*/  IMAD.MOV.U32 R125, RZ, RZ, R171 ;  /* 0x000000ffff7d7224 */ /* 0x000fe400078e00ab */
[----:B-1----:R-:W-:Y:S02]  /*5530*/  HMMA.16816.F32.BF16 R144, R4, R16, R144 ;  /* 0x000000100490723c */ /* 0x002fe40000041890 */
[----:B------:R-:W-:-:S06]  /*5540*/  FFMA.FTZ R2, R2, c[0x0][0x2d0], -R12 ;  /* 0x0000b40002027a23 */ /* 0x000fcc000001080c */
[C---:B------:R-:W-:Y:S01]  /*5550*/  HMMA.16816.F32.BF16 R80, R4.reuse, R18, R80 ;  /* 0x000000120450723c */ /* 0x040fe20000041850 */
[----:B------:R-:W1:Y:S07]  /*5560*/  LDSM.16.MT88.4 R16, [R225+0x8100] ;  /* 0x00810000e110783b */ /* 0x000e6e0000004200 */
[C---:B--2---:R-:W-:Y:S08]  /*5570*/  HMMA.16816.F32.BF16 R92, R4.reuse, R20, R92 ;  /* 0x00000014045c723c */ /* 0x044ff0000004185c */
[C---:B------:R-:W-:Y:S07]  /*5580*/  HMMA.16816.F32.BF16 R20, R4.reuse, R22, R116 ;  /* 0x000000160414723c */ /* 0x040fee0000041874 */
[----:B------:R-:W-:Y:S01]  /*5590*/  MOV R118, R181 ;  /* 0x000000b500767202 */ /* 0x000fe20000000f00 */
[----:B------:R-:W-:Y:S01]  /*55a0*/  IMAD.MOV.U32 R119, RZ, RZ, R180 ;  /* 0x000000ffff777224 */ /* 0x000fe200078e00b4 */
[----:B---3--:R-:W-:Y:S01]  /*55b0*/  HMMA.16816.F32.BF16 R172, R4, R8, R60 ;  /* 0x0000000804ac723c */ /* 0x008fe2000004183c */
[----:B------:R-:W-:Y:S01]  /*55c0*/  IMAD.MOV.U32 R117, RZ, RZ, R126 ;  /* 0x000000ffff757224 */ /* 0x000fe200078e007e */
[----:B------:R-:W-:Y:S01]  /*55d0*/  MOV R126, R127 ;  /* 0x0000007f007e7202 */ /* 0x000fe20000000f00 */
[----:B------:R-:W-:-:S02]  /*55e0*/  IMAD.MOV.U32 R127, RZ, RZ, R132 ;  /* 0x000000ffff7f7224 */ /* 0x000fc400078e0084 */
[----:B------:R-:W-:Y:S01]  /*55f0*/  IMAD.MOV.U32 R132, RZ, RZ, R133 ;  /* 0x000000ffff847224 */ /* 0x000fe200078e0085 */
[----:B------:R-:W-:Y:S01]  /*5600*/  MOV R133, R134 ;  /* 0x0000008600857202 */ /* 0x000fe20000000f00 */
[----:B------:R-:W-:Y:S01]  /*5610*/  IMAD.MOV.U32 R134, RZ, RZ, R135 ;  /* 0x000000ffff867224 */ /* 0x000fe200078e0087 */
[C---:B------:R-:W-:Y:S01]  /*5620*/  HMMA.16816.F32.BF16 R180, R4.reuse, R10, R52 ;  /* 0x0000000a04b4723c */ /* 0x040fe20000041834 */
[----:B------:R-:W2:Y:S01]  /*5630*/  LDSM.16.MT88.4 R8, [R228+0x8100] ;  /* 0x00810000e408783b */ /* 0x000ea20000004200 */
[----:B------:R-:W-:Y:S01]  /*5640*/  IMAD.MOV.U32 R135, RZ, RZ, R140 ;  /* 0x000000ffff877224 */ /* 0x000fe200078e008c */
[----:B------:R-:W-:Y:S01]  /*5650*/  MOV R140, R141 ;  /* 0x0000008d008c7202 */ /* 0x000fe20000000f00 */
[----:B------:R-:W-:Y:S02]  /*5660*/  IMAD.MOV.U32 R141, RZ, RZ, R142 ;  /* 0x000000ffff8d7224 */ /* 0x000fe400078e008e */
[----:B------:R-:W-:Y:S01]  /*5670*/  IMAD.MOV.U32 R142, RZ, RZ, R143 ;  /* 0x000000ffff8e7224 */ /* 0x000fe200078e008f */
[----:B------:R-:W-:Y:S01]  /*5680*/  MOV R143, R148 ;  /* 0x00000094008f7202 */ /* 0x000fe20000000f00 */
[----:B------:R-:W-:Y:S01]  /*5690*/  IMAD.MOV.U32 R148, RZ, RZ, R151 ;  /* 0x000000ffff947224 */ /* 0x000fe200078e0097 */
[C---:B------:R-:W-:Y:S01]  /*56a0*/  HMMA.16816.F32.BF16 R128, R4.reuse, R24, R128 ;  /* 0x000000180480723c */ /* 0x040fe20000041880 */
[----:B------:R-:W-:Y:S01]  /*56b0*/  IMAD.MOV.U32 R151, RZ, RZ, R13 ;  /* 0x000000ffff977224 */ /* 0x000fe200078e000d */
[----:B------:R-:W3:Y:S01]  /*56c0*/  LDSM.16.MT88.4 R24, [R229+0x8100] ;  /* 0x00810000e518783b */ /* 0x000ee20000004200 */
[----:B------:R4:W-:Y:S05]  /*56d0*/  MUFU.EX2 R13, R2 ;  /* 0x00000002000d7308 */ /* 0x0009ea0000000800 */
[C---:B-1----:R-:W-:Y:S08]  /*56e0*/  HMMA.16816.F32.BF16 R168, R4.reuse, R16, R96 ;  /* 0x0000001004a8723c */ /* 0x042ff00000041860 */
[----:B------:R-:W-:Y:S01]  /*56f0*/  HMMA.16816.F32.BF16 R76, R4, R18, R76 ;  /* 0x00000012044c723c */ /* 0x000fe2000004184c */
[----:B----4-:R-:W-:Y:S01]  /*5700*/  FFMA.FTZ R2, R118, c[0x0][0x2d0], -R12 ;  /* 0x0000b40076027a23 */ /* 0x010fe2000001080c */
[----:B------:R-:W-:Y:S01]  /*5710*/  MOV R118, R119 ;  /* 0x0000007700767202 */ /* 0x000fe20000000f00 */
[----:B------:R-:W-:-:S02]  /*5720*/  IMAD.MOV.U32 R119, RZ, RZ, R108 ;  /* 0x000000ffff777224 */ /* 0x000fc400078e006c */
[----:B------:R-:W-:Y:S01]  /*5730*/  IMAD.MOV.U32 R108, RZ, RZ, R109 ;  /* 0x000000ffff6c7224 */ /* 0x000fe200078e006d */
[----:B------:R-:W-:Y:S01]  /*5740*/  MOV R109, R110 ;  /* 0x0000006e006d7202 */ /* 0x000fe20000000f00 */
[----:B------:R-:W-:Y:S02]  /*5750*/  IMAD.MOV.U32 R110, RZ, RZ, R111 ;  /* 0x000000ffff6e7224 */ /* 0x000fe400078e006f */
[----:B------:R-:W-:Y:S01]  /*5760*/  IMAD.MOV.U32 R111, RZ, RZ, R124 ;  /* 0x000000ffff6f7224 */ /* 0x000fe200078e007c */
[----:B------:R-:W-:Y:S01]  /*5770*/  MOV R124, R56 ;  /* 0x00000038007c7202 */ /* 0x000fe20000000f00 */
[----:B------:R-:W-:Y:S01]  /*5780*/  IMAD.MOV.U32 R56, RZ, RZ, R57 ;  /* 0x000000ffff387224 */ /* 0x000fe200078e0039 */
[----:B------:R-:W-:Y:S01]  /*5790*/  MOV R96, R109 ;  /* 0x0000006d00607202 */ /* 0x000fe20000000f00 */
[----:B------:R-:W-:Y:S01]  /*57a0*/  IMAD.MOV.U32 R57, RZ, RZ, R14 ;  /* 0x000000ffff397224 */ /* 0x000fe200078e000e */
[----:B--2---:R-:W-:Y:S01]  /*57b0*/  HMMA.16816.F32.BF16 R32, R4, R8, R32 ;  /* 0x000000080420723c */ /* 0x004fe20000041820 */
[----:B------:R1:W2:Y:S01]  /*57c0*/  MUFU.EX2 R14, R2 ;  /* 0x00000002000e7308 */ /* 0x0002a20000000800 */
[----:B------:R-:W-:Y:S01]  /*57d0*/  IMAD.MOV.U32 R17, RZ, RZ, R119 ;  /* 0x000000ffff117224 */ /* 0x000fe200078e0077 */
[----:B------:R-:W-:Y:S01]  /*57e0*/  MOV R99, R124 ;  /* 0x0000007c00637202 */ /* 0x000fe20000000f00 */
[----:B------:R-:W-:-:S02]  /*57f0*/  IMAD.MOV.U32 R16, RZ, RZ, R108 ;  /* 0x000000ffff107224 */ /* 0x000fc400078e006c */
[----:B------:R-:W-:Y:S02]  /*5800*/  IMAD.MOV.U32 R97, RZ, RZ, R110 ;  /* 0x000000ffff617224 */ /* 0x000fe400078e006e */
[----:B------:R-:W-:Y:S01]  /*5810*/  IMAD.MOV.U32 R98, RZ, RZ, R111 ;  /* 0x000000ffff627224 */ /* 0x000fe200078e006f */
[----:B------:R-:W-:Y:S01]  /*5820*/  HMMA.16816.F32.BF16 R28, R4, R10, R28 ;  /* 0x0000000a041c723c */ /* 0x000fe2000004181c */
[----:B------:R-:W-:Y:S01]  /*5830*/  LDSM.16.MT88.4 R108, [R225+0x2900] ;  /* 0x00290000e16c783b */ /* 0x000fe20000004200 */
[----:B------:R-:W-:Y:S02]  /*5840*/  IMAD.MOV.U32 R18, RZ, RZ, R148 ;  /* 0x000000ffff127224 */ /* 0x000fe400078e0094 */
[----:B------:R-:W-:-:S03]  /*5850*/  IMAD.MOV.U32 R19, RZ, RZ, R143 ;  /* 0x000000ffff137224 */ /* 0x000fc600078e008f */
[----:B------:R-:W-:Y:S01]  /*5860*/  MOV R10, R57 ;  /* 0x00000039000a7202 */ /* 0x000fe20000000f00 */
[----:B-1----:R-:W-:Y:S01]  /*5870*/  FFMA.FTZ R2, R125, c[0x0][0x2d0], -R12 ;  /* 0x0000b4007d027a23 */ /* 0x002fe2000001080c */
[----:B------:R-:W-:Y:S01]  /*5880*/  MOV R125, R15 ;  /* 0x0000000f007d7202 */ /* 0x000fe20000000f00 */
[C---:B---3--:R-:W-:Y:S01]  /*5890*/  HMMA.16816.F32.BF16 R40, R4.reuse, R24, R40 ;  /* 0x000000180428723c */ /* 0x048fe20000041828 */
[----:B------:R-:W-:Y:S01]  /*58a0*/  IMAD.MOV.U32 R11, RZ, RZ, R56 ;  /* 0x000000ffff0b7224 */ /* 0x000fe200078e0038 */
[----:B------:R1:W-:Y:S05]  /*58b0*/  MUFU.EX2 R15, R2 ;  /* 0x00000002000f7308 */ /* 0x0003ea0000000800 */
[----:B------:R-:W-:Y:S01]  /*58c0*/  IMAD.MOV.U32 R25, RZ, RZ, R96 ;  /* 0x000000ffff197224 */ /* 0x000fe200078e0060 */
[----:B------:R-:W-:Y:S01]  /*58d0*/  HMMA.16816.F32.BF16 R48, R4, R26, R48 ;  /* 0x0000001a0430723c */ /* 0x000fe20000041830 */
[----:B------:R-:W-:Y:S01]  /*58e0*/  IMAD.MOV.U32 R24, RZ, RZ, R97 ;  /* 0x000000ffff187224 */ /* 0x000fe200078e0061 */
[----:B--2---:R-:W-:-:S05]  /*58f0*/  F2FP.BF16.PACK_AB R96, R14, R13 ;  /* 0x0000000d0e60723e */ /* 0x004fca00000010ff */
[----:B------:R-:W-:Y:S01]  /*5900*/  MOV R27, R98 ;  /* 0x00000062001b7202 */ /* 0x000fe20000000f00 */
[----:B------:R-:W-:Y:S02]  /*5910*/  IMAD.MOV.U32 R26, RZ, RZ, R99 ;  /* 0x000000ffff1a7224 */ /* 0x000fe400078e0063 */
[----:B-1----:R-:W-:Y:S02]  /*5920*/  FFMA.FTZ R2, R117, c[0x0][0x2d0], -R12 ;  /* 0x0000b40075027a23 */ /* 0x002fe4000001080c */
[----:B------:R-:W-:Y:S02]  /*5930*/  IMAD.MOV.U32 R4, RZ, RZ, R59 ;  /* 0x000000ffff047224 */ /* 0x000fe400078e003b */
[----:B------:R1:W2:Y:S01]  /*5940*/  MUFU.EX2 R12, R2 ;  /* 0x00000002000c7308 */ /* 0x0002a20000000800 */
[----:B------:R-:W-:Y:S02]  /*5950*/  FADD.FTZ R6, R17, R16 ;  /* 0x0000001011067221 */ /* 0x000fe40000010000 */
[----:B------:R-:W-:-:S02]  /*5960*/  IMAD.MOV.U32 R5, RZ, RZ, R133 ;  /* 0x000000ffff057224 */ /* 0x000fc400078e0085 */
[----:B------:R-:W-:Y:S02]  /*5970*/  IMAD.MOV.U32 R16, RZ, RZ, R141 ;  /* 0x000000ffff107224 */ /* 0x000fe400078e008d */
[----:B------:R-:W-:Y:S02]  /*5980*/  IMAD.MOV.U32 R17, RZ, RZ, R140 ;  /* 0x000000ffff117224 */ /* 0x000fe400078e008c */
[----:B------:R-:W-:Y:S02]  /*5990*/  IMAD.MOV.U32 R7, RZ, RZ, R58 ;  /* 0x000000ffff077224 */ /* 0x000fe400078e003a */
[----:B------:R-:W-:Y:S01]  /*59a0*/  LDSM.16.MT88.4 R56, [R229+0x5900] ;  /* 0x00590000e538783b */ /* 0x000fe20000004200 */
[--C-:B-1----:R-:W-:Y:S01]  /*59b0*/  FFMA.FTZ R2, R118, c[0x0][0x2d0], -R0.reuse ;  /* 0x0000b40076027a23 */ /* 0x102fe20000010800 */
[----:B--2---:R-:W-:Y:S02]  /*59c0*/  F2FP.BF16.PACK_AB R98, R12, R15 ;  /* 0x0000000f0c62723e */ /* 0x004fe400000010ff */
[----:B------:R-:W1:Y:S01]  /*59d0*/  LDSM.16.MT88.4 R116, [R226+0x2900] ;  /* 0x00290000e274783b */ /* 0x000e620000004200 */
[----:B------:R2:W-:Y:S02]  /*59e0*/  MUFU.EX2 R8, R2 ;  /* 0x0000000200087308 */ /* 0x0005e40000000800 */
[----:B--2---:R-:W-:-:S06]  /*59f0*/  FFMA.FTZ R2, R125, c[0x0][0x2d0], -R0 ;  /* 0x0000b4007d027a23 */ /* 0x004fcc0000010800 */
[----:B------:R2:W3:Y:S02]  /*5a00*/  MUFU.EX2 R9, R2 ;  /* 0x0000000200097308 */ /* 0x0004e40000000800 */
[--C-:B--2---:R-:W-:Y:S01]  /*5a10*/  FFMA.FTZ R2, R126, c[0x0][0x2d0], -R0.reuse ;  /* 0x0000b4007e027a23 */ /* 0x104fe20000010800 */
[----:B---3--:R-:W-:Y:S01]  /*5a20*/  F2FP.BF16.PACK_AB R97, R9, R8 ;  /* 0x000000080961723e */ /* 0x008fe200000010ff */
[----:B------:R-:W-:Y:S02]  /*5a30*/  FFMA.FTZ R0, R127, c[0x0][0x2d0], -R0 ;  /* 0x0000b4007f007a23 */ /* 0x000fe40000010800 */
[----:B------:R-:W2:Y:S02]  /*5a40*/  LDSM.16.MT88.4 R124, [R229+0x2900] ;  /* 0x00290000e57c783b */ /* 0x000ea40000004200 */
[----:B------:R-:W-:Y:S08]  /*5a50*/  MUFU.EX2 R2, R2 ;  /* 0x0000000200027308 */ /* 0x000ff00000000800 */
[----:B------:R-:W3:Y:S02]  /*5a60*/  MUFU.EX2 R0, R0 ;  /* 0x0000000000007308 */ /* 0x000ee40000000800 */
[----:B---3--:R-:W-:-:S07]  /*5a70*/  F2FP.BF16.PACK_AB R99, R0, R2 ;  /* 0x000000020063723e */ /* 0x008fce00000010ff */
[C---:B-1----:R-:W-:Y:S08]  /*5a80*/  HMMA.16816.F32.BF16 R112, R96.reuse, R116, R112 ;  /* 0x000000746070723c */ /* 0x042ff00000041870 */
[C---:B------:R-:W-:Y:S07]  /*5a90*/  HMMA.16816.F32.BF16 R116, R96.reuse, R118, R44 ;  /* 0x000000766074723c */ /* 0x040fee000004182c */
[----:B------:R-:W-:Y:S01]  /*5aa0*/  MOV R45, R149 ;  /* 0x00000095002d7202 */ /* 0x000fe20000000f00 */
[----:B------:R-:W-:Y:S01]  /*5ab0*/  IMAD.MOV.U32 R46, RZ, RZ, R150 ;  /* 0x000000ffff2e7224 */ /* 0x000fe200078e0096 */
[----:B------:R-:W-:Y:S01]  /*5ac0*/  HMMA.16816.F32.BF16 R104, R96, R108, R104 ;  /* 0x0000006c6068723c */ /* 0x000fe20000041868 */
[----:B------:R-:W-:-:S02]  /*5ad0*/  MOV R47, R151 ;  /* 0x00000097002f7202 */ /* 0x000fc40000000f00 */
[----:B------:R-:W-:Y:S01]  /*5ae0*/  FADD.FTZ R4, R4, R45 ;  /* 0x0000002d04047221 */ /* 0x000fe20000010000 */
[----:B------:R-:W1:Y:S01]  /*5af0*/  LDSM.16.MT88.4 R148, [R226+0x5900] ;  /* 0x00590000e294783b */ /* 0x000e620000004200 */
[----:B------:R-:W-:Y:S02]  /*5b00*/  FADD.FTZ R6, R46, R6 ;  /* 0x000000062e067221 */ /* 0x000fe40000010000 */
[----:B------:R-:W-:Y:S01]  /*5b10*/  FADD.FTZ R5, R5, R4 ;  /* 0x0000000405057221 */ /* 0x000fe20000010000 */
[----:B------:R-:W-:Y:S01]  /*5b20*/  HMMA.16816.F32.BF16 R108, R96, R110, R36 ;  /* 0x0000006e606c723c */ /* 0x000fe20000041824 */
[----:B------:R-:W-:-:S06]  /*5b30*/  FADD.FTZ R4, R47, R6 ;  /* 0x000000062f047221 */ /* 0x000fcc0000010000 */
[----:B------:R-:W-:Y:S01]  /*5b40*/  IMAD.MOV.U32 R36, RZ, RZ, R134 ;  /* 0x000000ffff247224 */ /* 0x000fe200078e0086 */
[----:B------:R-:W-:Y:S01]  /*5b50*/  MOV R37, R135 ;  /* 0x0000008700257202 */ /* 0x000fe20000000f00 */
[C---:B--2---:R-:W-:Y:S01]  /*5b60*/  HMMA.16816.F32.BF16 R120, R96.reuse, R124, R120 ;  /* 0x0000007c6078723c */ /* 0x044fe20000041878 */
[----:B------:R-:W-:Y:S01]  /*5b70*/  MOV R38, R142 ;  /* 0x0000008e00267202 */ /* 0x000fe20000000f00 */
[----:B------:R-:W-:Y:S01]  /*5b80*/  FADD.FTZ R5, R36, R5 ;  /* 0x0000000524057221 */ /* 0x000fe20000010000 */
[----:B------:R-:W-:Y:S01]  /*5b90*/  MOV R39, R132 ;  /* 0x0000008400277202 */ /* 0x000fe20000000f00 */
[----:B------:R-:W-:Y:S01]  /*5ba0*/  FADD.FTZ R6, R37, R4 ;  /* 0x0000000425067221 */ /* 0x000fe20000010000 */
[----:B------:R-:W2:Y:S01]  /*5bb0*/  LDSM.16.MT88.4 R140, [R225+0x5900] ;  /* 0x00590000e18c783b */ /* 0x000ea20000004200 */
[----:B------:R-:W-:Y:S02]  /*5bc0*/  FADD.FTZ R4, R38, R5 ;  /* 0x0000000526047221 */ /* 0x000fe40000010000 */
[----:B------:R-:W-:Y:S01]  /*5bd0*/  FADD.FTZ R5, R18, R6 ;  /* 0x0000000612057221 */ /* 0x000fe20000010000 */
[----:B------:R-:W3:Y:S01]  /*5be0*/  LDSM.16.MT88.4 R132, [R228+0x2900] ;  /* 0x00290000e484783b */ /* 0x000ee20000004200 */
[----:B------:R-:W-:Y:S01]  /*5bf0*/  FADD.FTZ R4, R19, R4 ;  /* 0x0000000413047221 */ /* 0x000fe20000010000 */
[----:B------:R-:W-:Y:S01]  /*5c00*/  HMMA.16816.F32.BF16 R52, R96, R56, R84 ;  /* 0x000000386034723c */ /* 0x000fe20000041854 */
[----:B------:R-:W-:-:S02]  /*5c10*/  FADD.FTZ R5, R16, R5 ;  /* 0x0000000510057221 */ /* 0x000fc40000010000 */
[----:B------:R-:W-:Y:S02]  /*5c20*/  FADD.FTZ R4, R17, R4 ;  /* 0x0000000411047221 */ /* 0x000fe40000010000 */
[----:B------:R-:W-:Y:S01]  /*5c30*/  FADD.FTZ R5, R39, R5 ;  /* 0x0000000527057221 */ /* 0x000fe20000010000 */
[----:B------:R-:W-:Y:S01]  /*5c40*/  LDSM.16.MT88.4 R16, [R228+0x8900] ;  /* 0x00890000e410783b */ /* 0x000fe20000004200 */
[----:B------:R-:W-:Y:S01]  /*5c50*/  FADD.FTZ R4, R7, R4 ;  /* 0x0000000407047221 */ /* 0x000fe20000010000 */
[----:B------:R-:W-:Y:S01]  /*5c60*/  HMMA.16816.F32.BF16 R124, R96, R126, R64 ;  /* 0x0000007e607c723c */ /* 0x000fe20000041840 */
[----:B------:R-:W-:Y:S01]  /*5c70*/  FADD.FTZ R5, R10, R5 ;  /* 0x000000050a057221 */ /* 0x000fe20000010000 */
[----:B------:R-:W4:Y:S01]  /*5c80*/  LDSM.16.MT88.4 R64, [R228+0x5900] ;  /* 0x00590000e440783b */ /* 0x000f220000004200 */
[----:B------:R-:W-:Y:S02]  /*5c90*/  FADD.FTZ R4, R11, R4 ;  /* 0x000000040b047221 */ /* 0x000fe40000010000 */
[----:B------:R-:W-:-:S02]  /*5ca0*/  FADD.FTZ R5, R26, R5 ;  /* 0x000000051a057221 */ /* 0x000fc40000010000 */
[----:B------:R-:W-:Y:S01]  /*5cb0*/  FADD.FTZ R4, R27, R4 ;  /* 0x000000041b047221 */ /* 0x000fe20000010000 */
[C---:B-1----:R-:W-:Y:S01]  /*5cc0*/  HMMA.16816.F32.BF16 R144, R96.reuse, R148, R144 ;  /* 0x000000946090723c */ /* 0x042fe20000041890 */
[----:B------:R-:W-:Y:S02]  /*5cd0*/  FADD.FTZ R5, R24, R5 ;  /* 0x0000000518057221 */ /* 0x000fe40000010000 */
[----:B------:R-:W-:Y:S02]  /*5ce0*/  FADD.FTZ R4, R251, R4 ;  /* 0x00000004fb047221 */ /* 0x000fe40000010000 */
[----:B------:R-:W-:Y:S02]  /*5cf0*/  FADD.FTZ R5, R25, R5 ;  /* 0x0000000519057221 */ /* 0x000fe40000010000 */
[----:B------:R-:W-:Y:S01]  /*5d00*/  FADD.FTZ R4, R252, R4 ;  /* 0x00000004fc047221 */ /* 0x000fe20000010000 */
[----:B------:R-:W-:Y:S01]  /*5d10*/  HMMA.16816.F32.BF16 R148, R96, R150, R80 ;  /* 0x000000966094723c */ /* 0x000fe20000041850 */
[----:B------:R-:W-:Y:S01]  /*5d20*/  FADD.FTZ R5, R185, R5 ;  /* 0x00000005b9057221 */ /* 0x000fe20000010000 */
[----:B------:R-:W-:Y:S01]  /*5d30*/  LDSM.16.MT88.4 R80, [R226+0x8900] ;  /* 0x00890000e250783b */ /* 0x000fe20000004200 */
[----:B------:R-:W-:-:S02]  /*5d40*/  FADD.FTZ R4, R167, R4 ;  /* 0x00000004a7047221 */ /* 0x000fc40000010000 */
[----:B------:R-:W-:Y:S02]  /*5d50*/  FADD.FTZ R5, R187, R5 ;  /* 0x00000005bb057221 */ /* 0x000fe40000010000 */
[----:B------:R-:W-:Y:S01]  /*5d60*/  FADD.FTZ R4, R184, R4 ;  /* 0x00000004b8047221 */ /* 0x000fe20000010000 */
[C---:B------:R-:W-:Y:S01]  /*5d70*/  HMMA.16816.F32.BF16 R56, R96.reuse, R58, R88 ;  /* 0x0000003a6038723c */ /* 0x040fe20000041858 */
[----:B------:R-:W-:Y:S01]  /*5d80*/  FADD.FTZ R5, R186, R5 ;  /* 0x00000005ba057221 */ /* 0x000fe20000010000 */
[----:B------:R-:W1:Y:S01]  /*5d90*/  LDSM.16.MT88.4 R88, [R229+0x8900] ;  /* 0x00890000e558783b */ /* 0x000e620000004200 */
[----:B------:R-:W-:Y:S02]  /*5da0*/  FADD.FTZ R4, R165, R4 ;  /* 0x00000004a5047221 */ /* 0x000fe40000010000 */
[----:B------:R-:W-:Y:S02]  /*5db0*/  FADD.FTZ R5, R250, R5 ;  /* 0x00000005fa057221 */ /* 0x000fe40000010000 */
[----:B------:R-:W-:Y:S01]  /*5dc0*/  FADD.FTZ R4, R166, R4 ;  /* 0x00000004a6047221 */ /* 0x000fe20000010000 */
[----:B--2---:R-:W-:Y:S01]  /*5dd0*/  HMMA.16816.F32.BF16 R136, R96, R140, R136 ;  /* 0x0000008c6088723c */ /* 0x004fe20000041888 */
[----:B------:R-:W-:-:S02]  /*5de0*/  FADD.FTZ R5, R152, R5 ;  /* 0x0000000598057221 */ /* 0x000fc40000010000 */
[----:B------:R-:W-:Y:S02]  /*5df0*/  FADD.FTZ R4, R102, R4 ;  /* 0x0000000466047221 */ /* 0x000fe40000010000 */
[----:B------:R-:W-:Y:S02]  /*5e00*/  FADD.FTZ R5, R154, R5 ;  /* 0x000000059a057221 */ /* 0x000fe40000010000 */
[----:B------:R-:W-:Y:S01]  /*5e10*/  FADD.FTZ R4, R153, R4 ;  /* 0x0000000499047221 */ /* 0x000fe20000010000 */
[----:B------:R-:W-:Y:S01]  /*5e20*/  HMMA.16816.F32.BF16 R140, R96, R142, R72 ;  /* 0x0000008e608c723c */ /* 0x000fe20000041848 */
[----:B------:R-:W2:Y:S01]  /*5e30*/  LDSM.16.MT88.4 R72, [R225+0x8900] ;  /* 0x00890000e148783b */ /* 0x000ea20000004200 */
[----:B------:R-:W-:Y:S02]  /*5e40*/  FADD.FTZ R6, R155, R5 ;  /* 0x000000059b067221 */ /* 0x000fe40000010000 */
[----:B------:R-:W-:Y:S02]  /*5e50*/  FADD.FTZ R5, R101, R4 ;  /* 0x0000000465057221 */ /* 0x000fe40000010000 */
[----:B------:R-:W-:-:S02]  /*5e60*/  FADD.FTZ R4, R164, R6 ;  /* 0x00000006a4047221 */ /* 0x000fc40000010000 */
[----:B------:R-:W-:Y:S01]  /*5e70*/  FADD.FTZ R5, R103, R5 ;  /* 0x0000000567057221 */ /* 0x000fe20000010000 */
[C---:B---3--:R-:W-:Y:S01]  /*5e80*/  HMMA.16816.F32.BF16 R128, R96.reuse, R132, R128 ;  /* 0x000000846080723c */ /* 0x048fe20000041880 */
[----:B------:R-:W-:Y:S02]  /*5e90*/  FADD.FTZ R4, R13, R4 ;  /* 0x000000040d047221 */ /* 0x000fe40000010000 */
[----:B------:R-:W-:Y:S02]  /*5ea0*/  FADD.FTZ R5, R8, R5 ;  /* 0x0000000508057221 */ /* 0x000fe40000010000 */
[----:B------:R-:W-:Y:S02]  /*5eb0*/  FADD.FTZ R4, R14, R4 ;  /* 0x000000040e047221 */ /* 0x000fe40000010000 */
[----:B------:R-:W-:Y:S01]  /*5ec0*/  FADD.FTZ R5, R9, R5 ;  /* 0x0000000509057221 */ /* 0x000fe20000010000 */
[----:B------:R-:W-:Y:S01]  /*5ed0*/  HMMA.16816.F32.BF16 R132, R96, R134, R68 ;  /* 0x000000866084723c */ /* 0x000fe20000041844 */
[----:B------:R-:W-:-:S02]  /*5ee0*/  FADD.FTZ R4, R15, R4 ;  /* 0x000000040f047221 */ /* 0x000fc40000010000 */
[----:B------:R-:W-:Y:S02]  /*5ef0*/  FADD.FTZ R2, R2, R5 ;  /* 0x0000000502027221 */ /* 0x000fe40000010000 */
[----:B------:R-:W-:Y:S02]  /*5f00*/  FADD.FTZ R4, R12, R4 ;  /* 0x000000040c047221 */ /* 0x000fe40000010000 */
[----:B------:R-:W-:Y:S01]  /*5f10*/  FADD.FTZ R0, R0, R2 ;  /* 0x0000000200007221 */ /* 0x000fe20000010000 */
[C---:B----4-:R-:W-:Y:S04]  /*5f20*/  HMMA.16816.F32.BF16 R60, R96.reuse, R64, R92 ;  /* 0x00000040603c723c */ /* 0x050fe8000004185c */
[----:B------:R3:W-:Y:S04]  /*5f30*/  STL [R1+0x14], R0 ;  /* 0x0000140001007387 */ /* 0x0007e80000100800 */
[----:B------:R3:W-:Y:S01]  /*5f40*/  STL [R1+0x10], R4 ;  /* 0x0000100401007387 */ /* 0x0007e20000100800 */
[C---:B-1----:R-:W-:Y:S08]  /*5f50*/  HMMA.16816.F32.BF16 R84, R96.reuse, R88, R40 ;  /* 0x000000586054723c */ /* 0x042ff00000041828 */
[C---:B--2---:R-:W-:Y:S08]  /*5f60*/  HMMA.16816.F32.BF16 R68, R96.reuse, R72, R168 ;  /* 0x000000486044723c */ /* 0x044ff000000418a8 */
[C---:B------:R-:W-:Y:S08]  /*5f70*/  HMMA.16816.F32.BF16 R72, R96.reuse, R74, R76 ;  /* 0x0000004a6048723c */ /* 0x040ff0000004184c */
[C---:B------:R-:W-:Y:S08]  /*5f80*/  HMMA.16816.F32.BF16 R76, R96.reuse, R80, R172 ;  /* 0x00000050604c723c */ /* 0x040ff000000418ac */
[C---:B------:R-:W-:Y:S08]  /*5f90*/  HMMA.16816.F32.BF16 R64, R96.reuse, R66, R20 ;  /* 0x000000426040723c */ /* 0x040ff00000041814 */
[C---:B------:R-:W-:Y:S08]  /*5fa0*/  HMMA.16816.F32.BF16 R80, R96.reuse, R82, R180 ;  /* 0x000000526050723c */ /* 0x040ff000000418b4 */
[C---:B------:R-:W-:Y:S08]  /*5fb0*/  HMMA.16816.F32.BF16 R88, R96.reuse, R90, R48 ;  /* 0x0000005a6058723c */ /* 0x040ff00000041830 */
[C---:B------:R-:W-:Y:S08]  /*5fc0*/  HMMA.16816.F32.BF16 R92, R96.reuse, R16, R32 ;  /* 0x00000010605c723c */ /* 0x040ff00000041820 */
[----:B------:R-:W-:Y:S01]  /*5fd0*/  HMMA.16816.F32.BF16 R96, R96, R18, R28 ;  /* 0x000000126060723c */ /* 0x000fe2000004181c */
[----:B------:R-:W-:Y:S08]  /*5fe0*/  @!P0 BRA `(.L_x_5) ;  /* 0x0000412000008947 */ /* 0x000ff00003800000 */
[----:B---3--:R-:W2:Y:S01]  /*5ff0*/  LDL.LU.64 R26, [R1] ;  /* 0x00000000011a7983 */ /* 0x008ea20000300a00 */
[----:B------:R-:W-:Y:S01]  /*6000*/  IMAD.MOV.U32 R102, RZ, RZ, R3 ;  /* 0x000000ffff667224 */ /* 0x000fe200078e0003 */
[----:B------:R-:W-:Y:S01]  /*6010*/  ULDC.64 UR6, c[0x0][0x208] ;  /* 0x0000820000067ab9 */ /* 0x000fe20000000a00 */
[----:B------:R-:W-:Y:S01]  /*6020*/  IMAD.MOV.U32 R101, RZ, RZ, R100 ;  /* 0x000000ffff657224 */ /* 0x000fe200078e0064 */
[----:B------:R-:W3:Y:S01]  /*6030*/  LDL.LU.64 R24, [R1+0x8] ;  /* 0x0000080001187983 */ /* 0x000ee20000300a00 */
[----:B------:R-:W-:Y:S01]  /*6040*/  ULDC.64 UR4, c[0x0][0x1e0] ;  /* 0x0000780000047ab9 */ /* 0x000fe20000000a00 */
[----:B--2---:R-:W-:-:S02]  /*6050*/  MOV R3, R27 ;  /* 0x0000001b00037202 */ /* 0x004fc40000000f00 */
[----:B---3--:R-:W-:-:S05]  /*6060*/  MOV R2, R24 ;  /* 0x0000001800027202 */ /* 0x008fca0000000f00 */
[----:B------:R1:W-:Y:S02]  /*6070*/  STL.64 [R1+0x18], R2 ;  /* 0x0000180201007387 */ /* 0x0003e40000100a00 */
.L_x_6:
[----:B-1--4-:R-:W2:Y:S01]  /*6080*/  LDL.64 R2, [R1+0x18] ;  /* 0x0000180001027983 */ /* 0x012ea20000100a00 */
[----:B------:R-:W-:Y:S04]  /*6090*/  DEPBAR.LE SB0, 0x0 ;  /* 0x000080000000791a */ /* 0x000fe80000000000 */
[----:B------:R-:W-:Y:S01]  /*60a0*/  USHF.R.S32.HI UR12, URZ, 0x1f, UR14 ;  /* 0x0000001f3f0c7899 */ /* 0x000fe2000801140e */
[----:B------:R-:W-:Y:S01]  /*60b0*/  BAR.SYNC.DEFER_BLOCKING 0x0 ;  /* 0x0000000000007b1d */ /* 0x000fe20000010000 */
[----:B------:R-:W-:Y:S02]  /*60c0*/  UIMAD.WIDE.U32 UR18, UR14, UR6, URZ ;  /* 0x000000060e1272a5 */ /* 0x000fe4000f8e003f */
[----:B------:R-:W-:Y:S02]  /*60d0*/  UIMAD UR12, UR12, UR6, URZ ;  /* 0x000000060c0c72a4 */ /* 0x000fe4000f8e023f */
[----:B------:R-:W-:Y:S02]  /*60e0*/  UISETP.GT.AND UP0, UPT, UR14, UR8, UPT ;  /* 0x000000080e00728c */ /* 0x000fe4000bf04270 */
[----:B------:R-:W-:Y:S01]  /*60f0*/  UIMAD UR12, UR14, UR7, UR12 ;  /* 0x000000070e0c72a4 */ /* 0x000fe2000f8e020c */
[----:B-----5:R-:W-:Y:S01]  /*6100*/  STL [R1+0x30], R231 ;  /* 0x000030e701007387 */ /* 0x020fe20000100800 */
[----:B------:R-:W-:Y:S02]  /*6110*/  UIADD3 UR14, UR14, -0x1, URZ ;  /* 0xffffffff0e0e7890 */ /* 0x000fe4000fffe03f */
[----:B------:R-:W-:Y:S01]  /*6120*/  UIADD3 UR12, UR19, UR12, URZ ;  /* 0x0000000c130c7290 */ /* 0x000fe2000fffe03f */
[----:B------:R-:W-:Y:S03]  /*6130*/  STL [R1+0x34], R248 ;  /* 0x000034f801007387 */ /* 0x000fe60000100800 */
[----:B------:R-:W-:Y:S01]  /*6140*/  UIMAD UR12, UR12, 0x60, URZ ;  /* 0x000000600c0c78a4 */ /* 0x000fe2000f8e023f */
[----:B------:R-:W-:Y:S01]  /*6150*/  STL [R1+0x40], R157 ;  /* 0x0000409d01007387 */ /* 0x000fe20000100800 */
[----:B------:R-:W-:Y:S03]  /*6160*/  @UP0 USHF.L.U64.HI UR15, UR4, 0x6, UR5 ;  /* 0x00000006040f0899 */ /* 0x000fe60008010205 */
[----:B------:R-:W-:Y:S04]  /*6170*/  STL [R1+0x3c], R158 ;  /* 0x00003c9e01007387 */ /* 0x000fe80000100800 */
[----:B------:R-:W1:Y:S08]  /*6180*/  LDSM.16.M88.4 R8, [R224+0xc100] ;  /* 0x00c10000e008783b */ /* 0x000e700000000200 */
[----:B------:R-:W3:Y:S08]  /*6190*/  LDSM.16.M88.4 R16, [R224+0xc900] ;  /* 0x00c90000e010783b */ /* 0x000ef00000000200 */
[----:B------:R-:W4:Y:S08]  /*61a0*/  LDSM.16.M88.4 R24, [R224+0xd100] ;  /* 0x00d10000e018783b */ /* 0x000f300000000200 */
[----:B------:R-:W4:Y:S08]  /*61b0*/  LDSM.16.M88.4 R32, [R224+0xd900] ;  /* 0x00d90000e020783b */ /* 0x000f300000000200 */
[----:B------:R-:W4:Y:S01]  /*61c0*/  LDSM.16.M88.4 R40, [R224+0xe100] ;  /* 0x00e10000e028783b */ /* 0x000f220000000200 */
[C---:B-1----:R-:W-:Y:S07]  /*61d0*/  HMMA.16816.F32.BF16 R4, R156.reuse, R8, RZ ;  /* 0x000000089c04723c */ /* 0x042fee00000418ff */
[----:B------:R-:W1:Y:S01]  /*61e0*/  LDSM.16.M88.4 R48, [R224+0xe900] ;  /* 0x00e90000e030783b */ /* 0x000e620000000200 */
[C---:B------:R-:W-:Y:S07]  /*61f0*/  HMMA.16816.F32.BF16 R8, R156.reuse, R10, RZ ;  /* 0x0000000a9c08723c */ /* 0x040fee00000418ff */
[----:B------:R-:W1:Y:S01]  /*6200*/  LDSM.16.M88.4 R152, [R231] ;  /* 0x00000000e798783b */ /* 0x000e620000000200 */
[C---:B---3--:R-:W-:Y:S07]  /*6210*/  HMMA.16816.F32.BF16 R12, R156.reuse, R16, RZ ;  /* 0x000000109c0c723c */ /* 0x048fee00000418ff */
[----:B------:R-:W3:Y:S01]  /*6220*/  LDSM.16.M88.4 R164, [R248] ;  /* 0x00000000f8a4783b */ /* 0x000ee20000000200 */
[C---:B------:R-:W-:Y:S07]  /*6230*/  HMMA.16816.F32.BF16 R16, R156.reuse, R18, RZ ;  /* 0x000000129c10723c */ /* 0x040fee00000418ff */
[----:B------:R-:W-:Y:S01]  /*6240*/  LDSM.16.M88.4 R168, [R245] ;  /* 0x00000000f5a8783b */ /* 0x000fe20000000200 */
[C---:B----4-:R-:W-:Y:S07]  /*6250*/  HMMA.16816.F32.BF16 R20, R156.reuse, R24, RZ ;  /* 0x000000189c14723c */ /* 0x050fee00000418ff */
[----:B------:R-:W-:Y:S01]  /*6260*/  LDSM.16.M88.4 R172, [R244] ;  /* 0x00000000f4ac783b */ /* 0x000fe20000000200 */
[C---:B------:R-:W-:Y:S07]  /*6270*/  HMMA.16816.F32.BF16 R24, R156.reuse, R26, RZ ;  /* 0x0000001a9c18723c */ /* 0x040fee00000418ff */
[----:B------:R-:W-:Y:S01]  /*6280*/  STL [R1+0x38], R159 ;  /* 0x0000389f01007387 */ /* 0x000fe20000100800 */
[C---:B------:R-:W-:Y:S08]  /*6290*/  HMMA.16816.F32.BF16 R28, R156.reuse, R32, RZ ;  /* 0x000000209c1c723c */ /* 0x040ff000000418ff */
[C---:B------:R-:W-:Y:S08]  /*62a0*/  HMMA.16816.F32.BF16 R32, R156.reuse, R34, RZ ;  /* 0x000000229c20723c */ /* 0x040ff000000418ff */
[C---:B------:R-:W-:Y:S08]  /*62b0*/  HMMA.16816.F32.BF16 R36, R156.reuse, R40, RZ ;  /* 0x000000289c24723c */ /* 0x040ff000000418ff */
[C---:B------:R-:W-:Y:S08]  /*62c0*/  HMMA.16816.F32.BF16 R40, R156.reuse, R42, RZ ;  /* 0x0000002a9c28723c */ /* 0x040ff000000418ff */
[C---:B-1----:R-:W-:Y:S08]  /*62d0*/  HMMA.16816.F32.BF16 R44, R156.reuse, R48, RZ ;  /* 0x000000309c2c723c */ /* 0x042ff000000418ff */
[----:B------:R-:W-:Y:S08]  /*62e0*/  HMMA.16816.F32.BF16 R48, R156, R50, RZ ;  /* 0x000000329c30723c */ /* 0x000ff000000418ff */
[C---:B------:R-:W-:Y:S07]  /*62f0*/  HMMA.16816.F32.BF16 R4, R160.reuse, R152, R4 ;  /* 0x00000098a004723c */ /* 0x040fee0000041804 */
[----:B------:R-:W-:Y:S01]  /*6300*/  MOV R152, UR18 ;  /* 0x0000001200987c02 */ /* 0x000fe20008000f00 */
[C---:B------:R-:W-:Y:S01]  /*6310*/  HMMA.16816.F32.BF16 R8, R160.reuse, R154, R8 ;  /* 0x0000009aa008723c */ /* 0x040fe20000041808 */
[----:B------:R-:W-:Y:S07]  /*6320*/  @UP0 UIMAD.WIDE.U32 UR18, UR14, UR4, URZ ;  /* 0x000000040e1202a5 */ /* 0x000fee000f8e003f */
[C---:B---3--:R-:W-:Y:S08]  /*6330*/  HMMA.16816.F32.BF16 R12, R160.reuse, R164, R12 ;  /* 0x000000a4a00c723c */ /* 0x048ff0000004180c */
[C---:B------:R-:W-:Y:S01]  /*6340*/  HMMA.16816.F32.BF16 R16, R160.reuse, R166, R16 ;  /* 0x000000a6a010723c */ /* 0x040fe20000041810 */
[----:B------:R-:W-:Y:S03]  /*6350*/  LDSM.16.M88.4 R164, [R246] ;  /* 0x00000000f6a4783b */ /* 0x000fe60000000200 */
[----:B--2---:R-:W-:Y:S05]  /*6360*/  IMAD.WIDE.U32 R152, R152, 0x60, R2 ;  /* 0x0000006098987825 */ /* 0x004fea00078e0002 */
[----:B------:R-:W-:Y:S01]  /*6370*/  IADD3 R0, R153, UR12, RZ ;  /* 0x0000000c99007c10 */ /* 0x000fe2000fffe0ff */
[----:B------:R-:W-:Y:S02]  /*6380*/  @UP0 USHF.R.S32.HI UR12, URZ, 0x1f, UR14 ;  /* 0x0000001f3f0c0899 */ /* 0x000fe4000801140e */
[C---:B------:R-:W-:Y:S02]  /*6390*/  SHF.L.U32 R100, R152.reuse, 0x1, RZ ;  /* 0x0000000198647819 */ /* 0x040fe400000006ff */
[----:B------:R-:W-:Y:S01]  /*63a0*/  SHF.L.U64.HI R0, R152, 0x1, R0 ;  /* 0x0000000198007819 */ /* 0x000fe20000010200 */
[----:B------:R-:W-:Y:S01]  /*63b0*/  @UP0 UIMAD UR12, UR12, UR4, URZ ;  /* 0x000000040c0c02a4 */ /* 0x000fe2000f8e023f */
[C---:B------:R-:W-:Y:S01]  /*63c0*/  IADD3 R2, P0, R100.reuse, c[0x0][0x1f8], RZ ;  /* 0x00007e0064027a10 */ /* 0x040fe20007f1e0ff */
[----:B------:R-:W1:Y:S01]  /*63d0*/  LDSM.16.M88.4 R152, [R247] ;  /* 0x00000000f798783b */ /* 0x000e620000000200 */
[----:B------:R-:W-:Y:S01]  /*63e0*/  IADD3 R180, P1, R100, 0x80, RZ ;  /* 0x0000008064b47810 */ /* 0x000fe20007f3e0ff */
[----:B------:R-:W-:Y:S01]  /*63f0*/  @UP0 UIMAD UR12, UR14, UR5, UR12 ;  /* 0x000000050e0c02a4 */ /* 0x000fe2000f8e020c */
[----:B------:R-:W-:Y:S02]  /*6400*/  IADD3.X R3, R0, c[0x0][0x1fc], RZ, P0, !PT ;  /* 0x00007f0000037a10 */ /* 0x000fe400007fe4ff */
[----:B------:R-:W-:Y:S01]  /*6410*/  IADD3 R180, P0, R180, c[0x0][0x1f8], RZ ;  /* 0x00007e00b4b47a10 */ /* 0x000fe20007f1e0ff */
[----:B------:R-:W-:Y:S01]  /*6420*/  @UP0 UIADD3 UR12, UR19, UR12, URZ ;  /* 0x0000000c130c0290 */ /* 0x000fe2000fffe03f */
[----:B------:R-:W-:Y:S01]  /*6430*/  IADD3 R100, P3, R100, 0x100, RZ ;  /* 0x0000010064647810 */ /* 0x000fe20007f7e0ff */
[----:B------:R-:W-:Y:S01]  /*6440*/  @!PT LDS RZ, [RZ] ;  /* 0x00000000fffff984 */ /* 0x000fe20000000800 */
[----:B------:R-:W-:Y:S01]  /*6450*/  @!PT LDS RZ, [RZ] ;  /* 0x00000000fffff984 */ /* 0x000fe20000000800 */
[----:B------:R-:W-:Y:S01]  /*6460*/  @!PT LDS RZ, [RZ] ;  /* 0x00000000fffff984 */ /* 0x000fe20000000800 */
[----:B------:R2:W-:Y:S01]  /*6470*/  LDGSTS.E.BYPASS.LTC128B.128 [R249+0x100], [R2.64], !P6 ;  /* 0x0010000002f97fae */ /* 0x0005e2000f101d4a */
[--C-:B------:R-:W-:Y:S01]  /*6480*/  IADD3.X R181, RZ, c[0x0][0x1fc], R0.reuse, P0, P1 ;  /* 0x00007f00ffb57a10 */ /* 0x100fe200007e2400 */
[----:B------:R-:W-:Y:S01]  /*6490*/  @UP0 UIMAD UR12, UR12, 0x60, URZ ;  /* 0x000000600c0c08a4 */ /* 0x000fe2000f8e023f */
[----:B------:R-:W-:Y:S04]  /*64a0*/  IADD3 R182, P2, R100, c[0x0][0x1f8], RZ ;  /* 0x00007e0064b67a10 */ /* 0x000fe80007f5e0ff */
[----:B------:R-:W-:Y:S01]  /*64b0*/  IADD3.X R183, RZ, c[0x0][0x1fc], R0, P2, P3 ;  /* 0x00007f00ffb77a10 */ /* 0x000fe200017e6400 */
[----:B------:R3:W-:Y:S08]  /*64c0*/  LDGSTS.E.BYPASS.LTC128B.128 [R249+0x3100], [R180.64], !P5 ;  /* 0x03100000b4f97fae */ /* 0x0007f0000e901d4a */
[----:B------:R4:W-:Y:S01]  /*64d0*/  LDGSTS.E.BYPASS.LTC128B.128 [R249+0x6100], [R182.64], !P4 ;  /* 0x06100000b6f97fae */ /* 0x0009e2000e101d4a */
[----:B--2---:R-:W-:Y:S04]  /*64e0*/  IADD3 R2, P1, R2, UR13, RZ ;  /* 0x0000000d02027c10 */ /* 0x004fe8000ff3e0ff */
[----:B------:R-:W-:Y:S01]  /*64f0*/  IADD3.X R3, R3, UR17, RZ, P1, !PT ;  /* 0x0000001103037c10 */ /* 0x000fe20008ffe4ff */
[C---:B-1----:R-:W-:Y:S03]  /*6500*/  HMMA.16816.F32.BF16 R20, R160.reuse, R152, R20 ;  /* 0x00000098a014723c */ /* 0x042fe60000041814 */
[----:B---3--:R-:W-:Y:S01]  /*6510*/  IADD3 R180, P0, R2, UR13, RZ ;  /* 0x0000000d02b47c10 */ /* 0x008fe2000ff1e0ff */
[----:B------:R1:W-:Y:S03]  /*6520*/  LDGSTS.E.BYPASS.LTC128B.128 [R249+0x1100], [R2.64], !P6 ;  /* 0x0110000002f97fae */ /* 0x0003e6000f101d4a */
[----:B------:R-:W-:Y:S01]  /*6530*/  IADD3.X R181, R3, UR17, RZ, P0, !PT ;  /* 0x0000001103b57c10 */ /* 0x000fe200087fe4ff */
[C---:B------:R-:W-:Y:S01]  /*6540*/  HMMA.16816.F32.BF16 R24, R160.reuse, R154, R24 ;  /* 0x0000009aa018723c */ /* 0x040fe20000041818 */
[----:B------:R-:W-:Y:S03]  /*6550*/  PLOP3.LUT P0, PT, PT, PT, UP0, 0x80, 0x0 ;  /* 0x000000000000781c */ /* 0x000fe60003f0f008 */
[----:B------:R1:W-:Y:S04]  /*6560*/  LDGSTS.E.BYPASS.LTC128B.128 [R249+0x4100], [R2.64+0x80], !P5 ;  /* 0x0410008002f97fae */ /* 0x0003e8000e901d4a */
[C---:B------:R-:W-:Y:S04]  /*6570*/  HMMA.16816.F32.BF16 R28, R160.reuse, R164, R28 ;  /* 0x000000a4a01c723c */ /* 0x040fe8000004181c */
[----:B------:R1:W-:Y:S04]  /*6580*/  LDGSTS.E.BYPASS.LTC128B.128 [R249+0x7100], [R2.64+0x100], !P4 ;  /* 0x0710010002f97fae */ /* 0x0003e8000e101d4a */
[C---:B------:R-:W-:Y:S04]  /*6590*/  HMMA.16816.F32.BF16 R32, R160.reuse, R166, R32 ;  /* 0x000000a6a020723c */ /* 0x040fe80000041820 */
[----:B------:R4:W-:Y:S04]  /*65a0*/  LDGSTS.E.BYPASS.LTC128B.128 [R249+0x2100], [R180.64], !P6 ;  /* 0x02100000b4f97fae */ /* 0x0009e8000f101d4a */
[C---:B------:R-:W-:Y:S04]  /*65b0*/  HMMA.16816.F32.BF16 R36, R160.reuse, R168, R36 ;  /* 0x000000a8a024723c */ /* 0x040fe80000041824 */
[----:B------:R4:W-:Y:S04]  /*65c0*/  LDGSTS.E.BYPASS.LTC128B.128 [R249+0x5100], [R180.64+0x80], !P5 ;  /* 0x05100080b4f97fae */ /* 0x0009e8000e901d4a */
[C---:B------:R-:W-:Y:S04]  /*65d0*/  HMMA.16816.F32.BF16 R40, R160.reuse, R170, R40 ;  /* 0x000000aaa028723c */ /* 0x040fe80000041828 */
[----:B------:R4:W-:Y:S04]  /*65e0*/  LDGSTS.E.BYPASS.LTC128B.128 [R249+0x8100], [R180.64+0x100], !P4 ;  /* 0x08100100b4f97fae */ /* 0x0009e8000e101d4a */
[C---:B------:R-:W-:Y:S04]  /*65f0*/  HMMA.16816.F32.BF16 R44, R160.reuse, R172, R44 ;  /* 0x000000aca02c723c */ /* 0x040fe8000004182c */
[----:B------:R-:W-:Y:S04]  /*6600*/  LDSM.16.M88.4 R152, [R230+0xc900] ;  /* 0x00c90000e698783b */ /* 0x000fe80000000200 */
[----:B------:R-:W-:Y:S04]  /*6610*/  HMMA.16816.F32.BF16 R48, R160, R174, R48 ;  /* 0x000000aea030723c */ /* 0x000fe80000041830 */
[----:B------:R-:W-:Y:S08]  /*6620*/  LDSM.16.M88.4 R184, [R230+0xd100] ;  /* 0x00d10000e6b8783b */ /* 0x000ff00000000200 */
[----:B------:R-:W-:Y:S08]  /*6630*/  LDSM.16.M88.4 R164, [R230+0xd900] ;  /* 0x00d90000e6a4783b */ /* 0x000ff00000000200 */
[----:B----4-:R-:W2:Y:S08]  /*6640*/  LDSM.16.M88.4 R180, [R230+0xc100] ;  /* 0x00c10000e6b4783b */ /* 0x010eb00000000200 */
[----:B------:R-:W0:Y:S08]  /*6650*/  LDGDEPBAR ;  /* 0x00000000000079af */ /* 0x000e300000000000 */
[----:B------:R-:W3:Y:S08]  /*6660*/  LDSM.16.M88.4 R168, [R230+0xe100] ;  /* 0x00e10000e6a8783b */ /* 0x000ef00000000200 */
[----:B------:R-:W4:Y:S01]  /*6670*/  LDSM.16.M88.4 R172, [R230+0xe900] ;  /* 0x00e90000e6ac783b */ /* 0x000f220000000200 */
[C---:B--2---:R-:W-:Y:S08]  /*6680*/  HMMA.16816.F32.BF16 R4, R176.reuse, R180, R4 ;  /* 0x000000b4b004723c */ /* 0x044ff00000041804 */
[C---:B------:R-:W-:Y:S01]  /*6690*/  HMMA.16816.F32.BF16 R8, R176.reuse, R182, R8 ;  /* 0x000000b6b008723c */ /* 0x040fe20000041808 */
[----:B------:R-:W-:Y:S07]  /*66a0*/  LDSM.16.M88.4 R180, [R227+0x800] ;  /* 0x00080000e3b4783b */ /* 0x000fee0000000200 */
[C---:B------:R-:W-:Y:S08]  /*66b0*/  HMMA.16816.F32.BF16 R12, R176.reuse, R152, R12 ;  /* 0x00000098b00c723c */ /* 0x040ff0000004180c */
[C---:B------:R-:W-:Y:S01]  /*66c0*/  HMMA.16816.F32.BF16 R16, R176.reuse, R154, R16 ;  /* 0x0000009ab010723c */ /* 0x040fe20000041810 */
[----:B------:R-:W2:Y:S07]  /*66d0*/  LDSM.16.M88.4 R152, [R227] ;  /* 0x00000000e398783b */ /* 0x000eae0000000200 */
[C---:B------:R-:W-:Y:S08]  /*66e0*/  HMMA.16816.F32.BF16 R20, R176.reuse, R184, R20 ;  /* 0x000000b8b014723c */ /* 0x040ff00000041814 */
[C---:B------:R-:W-:Y:S01]  /*66f0*/  HMMA.16816.F32.BF16 R24, R176.reuse, R186, R24 ;  /* 0x000000bab018723c */ /* 0x040fe20000041818 */
[----:B------:R-:W-:Y:S07]  /*6700*/  LDSM.16.M88.4 R184, [R227+0x1800] ;  /* 0x00180000e3b8783b */ /* 0x000fee0000000200 */
[C---:B------:R-:W-:Y:S08]  /*6710*/  HMMA.16816.F32.BF16 R28, R176.reuse, R164, R28 ;  /* 0x000000a4b01c723c */ /* 0x040ff0000004181c */
[C---:B------:R-:W-:Y:S01]  /*6720*/  HMMA.16816.F32.BF16 R32, R176.reuse, R166, R32 ;  /* 0x000000a6b020723c */ /* 0x040fe20000041820 */
[----:B------:R-:W1:Y:S07]  /*6730*/  LDSM.16.M88.4 R164, [R227+0x1000] ;  /* 0x00100000e3a4783b */ /* 0x000e6e0000000200 */
[C---:B---3--:R-:W-:Y:S08]  /*6740*/  HMMA.16816.F32.BF16 R36, R176.reuse, R168, R36 ;  /* 0x000000a8b024723c */ /* 0x048ff00000041824 */
[C---:B------:R-:W-:Y:S01]  /*6750*/  HMMA.16816.F32.BF16 R40, R176.reuse, R170, R40 ;  /* 0x000000aab028723c */ /* 0x040fe20000041828 */
[----:B------:R-:W3:Y:S07]  /*6760*/  LDSM.16.M88.4 R168, [R227+0x2000] ;  /* 0x00200000e3a8783b */ /* 0x000eee0000000200 */
[C---:B----4-:R-:W-:Y:S08]  /*6770*/  HMMA.16816.F32.BF16 R44, R176.reuse, R172, R44 ;  /* 0x000000acb02c723c */ /* 0x050ff0000004182c */
[----:B------:R-:W-:Y:S01]  /*6780*/  HMMA.16816.F32.BF16 R48, R176, R174, R48 ;  /* 0x000000aeb030723c */ /* 0x000fe20000041830 */
[----:B------:R-:W-:Y:S07]  /*6790*/  LDSM.16.M88.4 R172, [R224+0xf100] ;  /* 0x00f10000e0ac783b */ /* 0x000fee0000000200 */
[C---:B--2---:R-:W-:Y:S08]  /*67a0*/  HMMA.16816.F32.BF16 R4, R188.reuse, R152, R4 ;  /* 0x00000098bc04723c */ /* 0x044ff00000041804 */
[C---:B------:R-:W-:Y:S01]  /*67b0*/  HMMA.16816.F32.BF16 R8, R188.reuse, R154, R8 ;  /* 0x0000009abc08723c */ /* 0x040fe20000041808 */
[----:B------:R-:W2:Y:S07]  /*67c0*/  LDSM.16.M88.4 R152, [R227+0x2800] ;  /* 0x00280000e398783b */ /* 0x000eae0000000200 */
[C---:B------:R-:W-:Y:S08]  /*67d0*/  HMMA.16816.F32.BF16 R12, R188.reuse, R180, R12 ;  /* 0x000000b4bc0c723c */ /* 0x040ff0000004180c */
[C---:B------:R-:W-:Y:S01]  /*67e0*/  HMMA.16816.F32.BF16 R16, R188.reuse, R182, R16 ;  /* 0x000000b6bc10723c */ /* 0x040fe20000041810 */
[----:B------:R-:W-:Y:S07]  /*67f0*/  LDSM.16.M88.4 R180, [R224+0x10100] ;  /* 0x01010000e0b4783b */ /* 0x000fee0000000200 */
[C---:B-1----:R-:W-:Y:S08]  /*6800*/  HMMA.16816.F32.BF16 R20, R188.reuse, R164, R20 ;  /* 0x000000a4bc14723c */ /* 0x042ff00000041814 */
[C---:B------:R-:W-:Y:S01]  /*6810*/  HMMA.16816.F32.BF16 R24, R188.reuse, R166, R24 ;  /* 0x000000a6bc18723c */ /* 0x040fe20000041818 */
[----:B------:R-:W1:Y:S07]  /*6820*/  LDSM.16.M88.4 R164, [R224+0xf900] ;  /* 0x00f90000e0a4783b */ /* 0x000e6e0000000200 */
[C---:B------:R-:W-:Y:S08]  /*6830*/  HMMA.16816.F32.BF16 R28, R188.reuse, R184, R28 ;  /* 0x000000b8bc1c723c */ /* 0x040ff0000004181c */
[C---:B------:R-:W-:Y:S01]  /*6840*/  HMMA.16816.F32.BF16 R32, R188.reuse, R186, R32 ;  /* 0x000000babc20723c */ /* 0x040fe20000041820 */
[----:B------:R-:W-:Y:S07]  /*6850*/  LDSM.16.M88.4 R184, [R224+0x11900] ;  /* 0x01190000e0b8783b */ /* 0x000fee0000000200 */
[C---:B---3--:R-:W-:Y:S08]  /*6860*/  HMMA.16816.F32.BF16 R36, R188.reuse, R168, R36 ;  /* 0x000000a8bc24723c */ /* 0x048ff00000041824 */
[C---:B------:R-:W-:Y:S01]  /*6870*/  HMMA.16816.F32.BF16 R40, R188.reuse, R170, R40 ;  /* 0x000000aabc28723c */ /* 0x040fe20000041828 */
[----:B------:R-:W3:Y:S07]  /*6880*/  LDSM.16.M88.4 R168, [R224+0x10900] ;  /* 0x01090000e0a8783b */ /* 0x000eee0000000200 */
[C---:B--2---:R-:W-:Y:S08]  /*6890*/  HMMA.16816.F32.BF16 R44, R188.reuse, R152, R44 ;  /* 0x00000098bc2c723c */ /* 0x044ff0000004182c */
[----:B------:R-:W-:Y:S01]  /*68a0*/  HMMA.16816.F32.BF16 R48, R188, R154, R48 ;  /* 0x0000009abc30723c */ /* 0x000fe20000041830 */
[----:B------:R-:W2:Y:S07]  /*68b0*/  LDSM.16.M88.4 R152, [R224+0x11100] ;  /* 0x01110000e098783b */ /* 0x000eae0000000200 */
[C---:B------:R-:W-:Y:S08]  /*68c0*/  HMMA.16816.F32.BF16 R4, R192.reuse, R172, R4 ;  /* 0x000000acc004723c */ /* 0x040ff00000041804 */
[C---:B------:R-:W-:Y:S01]  /*68d0*/  HMMA.16816.F32.BF16 R8, R192.reuse, R174, R8 ;  /* 0x000000aec008723c */ /* 0x040fe20000041808 */
[----:B------:R-:W4:Y:S07]  /*68e0*/  LDSM.16.M88.4 R172, [R243] ;  /* 0x00000000f3ac783b */ /* 0x000f2e0000000200 */
[C---:B-1----:R-:W-:Y:S08]  /*68f0*/  HMMA.16816.F32.BF16 R12, R192.reuse, R164, R12 ;  /* 0x000000a4c00c723c */ /* 0x042ff0000004180c */
[C---:B------:R-:W-:Y:S01]  /*6900*/  HMMA.16816.F32.BF16 R16, R192.reuse, R166, R16 ;  /* 0x000000a6c010723c */ /* 0x040fe20000041810 */
[----:B------:R-:W1:Y:S07]  /*6910*/  LDSM.16.M88.4 R164, [R242] ;  /* 0x00000000f2a4783b */ /* 0x000e6e0000000200 */
[C---:B------:R-:W-:Y:S08]  /*6920*/  HMMA.16816.F32.BF16 R20, R192.reuse, R180, R20 ;  /* 0x000000b4c014723c */ /* 0x040ff00000041814 */
[C---:B------:R-:W-:Y:S01]  /*6930*/  HMMA.16816.F32.BF16 R24, R192.reuse, R182, R24 ;  /* 0x000000b6c018723c */ /* 0x040fe20000041818 */
[----:B------:R-:W1:Y:S07]  /*6940*/  LDSM.16.M88.4 R180, [R241] ;  /* 0x00000000f1b4783b */ /* 0x000e6e0000000200 */
[C---:B---3--:R-:W-:Y:S08]  /*6950*/  HMMA.16816.F32.BF16 R28, R192.reuse, R168, R28 ;  /* 0x000000a8c01c723c */ /* 0x048ff0000004181c */
[C---:B------:R-:W-:Y:S01]  /*6960*/  HMMA.16816.F32.BF16 R32, R192.reuse, R170, R32 ;  /* 0x000000aac020723c */ /* 0x040fe20000041820 */
[----:B------:R-:W-:Y:S07]  /*6970*/  LDSM.16.M88.4 R168, [R239] ;  /* 0x00000000efa8783b */ /* 0x000fee0000000200 */
[C---:B--2---:R-:W-:Y:S08]  /*6980*/  HMMA.16816.F32.BF16 R36, R192.reuse, R152, R36 ;  /* 0x00000098c024723c */ /* 0x044ff00000041824 */
[C---:B------:R-:W-:Y:S01]  /*6990*/  HMMA.16816.F32.BF16 R40, R192.reuse, R154, R40 ;  /* 0x0000009ac028723c */ /* 0x040fe20000041828 */
[----:B------:R-:W2:Y:S07]  /*69a0*/  LDSM.16.M88.4 R152, [R240] ;  /* 0x00000000f098783b */ /* 0x000eae0000000200 */
[C---:B------:R-:W-:Y:S08]  /*69b0*/  HMMA.16816.F32.BF16 R44, R192.reuse, R184, R44 ;  /* 0x000000b8c02c723c */ /* 0x040ff0000004182c */
[----:B------:R-:W-:Y:S01]  /*69c0*/  HMMA.16816.F32.BF16 R48, R192, R186, R48 ;  /* 0x000000bac030723c */ /* 0x000fe20000041830 */
[----:B------:R-:W3:Y:S07]  /*69d0*/  LDSM.16.M88.4 R184, [R238] ;  /* 0x00000000eeb8783b */ /* 0x000eee0000000200 */
[C---:B----4-:R-:W-:Y:S08]  /*69e0*/  HMMA.16816.F32.BF16 R4, R196.reuse, R172, R4 ;  /* 0x000000acc404723c */ /* 0x050ff00000041804 */
        /* <DEDUP_REMOVED lines=8> */
[C---:B--2---:R-:W-:Y:S08]  /*6a70*/  HMMA.16816.F32.BF16 R28, R196.reuse, R152, R28 ;  /* 0x00000098c41c723c */ /* 0x044ff0000004181c */
[C---:B------:R-:W-:Y:S01]  /*6a80*/  HMMA.16816.F32.BF16 R32, R196.reuse, R154, R32 ;  /* 0x0000009ac420723c */ /* 0x040fe20000041820 */
[----:B------:R-:W2:Y:S07]  /*6a90*/  LDSM.16.M88.4 R152, [R230+0x10100] ;  /* 0x01010000e698783b */ /* 0x000eae0000000200 */
[C---:B------:R-:W-:Y:S08]  /*6aa0*/  HMMA.16816.F32.BF16 R36, R196.reuse, R168, R36 ;  /* 0x000000a8c424723c */ /* 0x040ff00000041824 */
[C---:B------:R-:W-:Y:S01]  /*6ab0*/  HMMA.16816.F32.BF16 R40, R196.reuse, R170, R40 ;  /* 0x000000aac428723c */ /* 0x040fe20000041828 */
[----:B------:R-:W4:Y:S07]  /*6ac0*/  LDSM.16.M88.4 R168, [R230+0x11100] ;  /* 0x01110000e6a8783b */ /* 0x000f2e0000000200 */
[C---:B---3--:R-:W-:Y:S08]  /*6ad0*/  HMMA.16816.F32.BF16 R44, R196.reuse, R184, R44 ;  /* 0x000000b8c42c723c */ /* 0x048ff0000004182c */
[----:B------:R-:W-:Y:S01]  /*6ae0*/  HMMA.16816.F32.BF16 R48, R196, R186, R48 ;  /* 0x000000bac430723c */ /* 0x000fe20000041830 */
        /* <DEDUP_REMOVED lines=12> */
[----:B------:R-:W3:Y:S07]  /*6bb0*/  LDSM.16.M88.4 R180, [R227+0x4800] ;  /* 0x00480000e3b4783b */ /* 0x000eee0000000200 */
[C---:B----4-:R-:W-:Y:S08]  /*6bc0*/  HMMA.16816.F32.BF16 R36, R200.reuse, R168, R36 ;  /* 0x000000a8c824723c */ /* 0x050ff00000041824 */
[C---:B------:R-:W-:Y:S01]  /*6bd0*/  HMMA.16816.F32.BF16 R40, R200.reuse, R170, R40 ;  /* 0x000000aac828723c */ /* 0x040fe20000041828 */
[----:B------:R-:W4:Y:S07]  /*6be0*/  LDSM.16.M88.4 R168, [R227+0x5000] ;  /* 0x00500000e3a8783b */ /* 0x000f2e0000000200 */
[C---:B-1----:R-:W-:Y:S08]  /*6bf0*/  HMMA.16816.F32.BF16 R44, R200.reuse, R164, R44 ;  /* 0x000000a4c82c723c */ /* 0x042ff0000004182c */
[----:B------:R-:W-:Y:S01]  /*6c00*/  HMMA.16816.F32.BF16 R48, R200, R166, R48 ;  /* 0x000000a6c830723c */ /* 0x000fe20000041830 */
[----:B------:R-:W-:Y:S07]  /*6c10*/  LDSM.16.M88.4 R164, [R224+0x12100] ;  /* 0x01210000e0a4783b */ /* 0x000fee0000000200 */
[C---:B--2---:R-:W-:Y:S08]  /*6c20*/  HMMA.16816.F32.BF16 R4, R204.reuse, R152, R4 ;  /* 0x00000098cc04723c */ /* 0x044ff00000041804 */
[C---:B------:R-:W-:Y:S01]  /*6c30*/  HMMA.16816.F32.BF16 R8, R204.reuse, R154, R8 ;  /* 0x0000009acc08723c */ /* 0x040fe20000041808 */
[----:B------:R-:W1:Y:S07]  /*6c40*/  LDSM.16.M88.4 R152, [R227+0x5800] ;  /* 0x00580000e398783b */ /* 0x000e6e0000000200 */
[C---:B------:R-:W-:Y:S08]  /*6c50*/  HMMA.16816.F32.BF16 R12, R204.reuse, R172, R12 ;  /* 0x000000accc0c723c */ /* 0x040ff0000004180c */
[C---:B------:R-:W-:Y:S01]  /*6c60*/  HMMA.16816.F32.BF16 R16, R204.reuse, R174, R16 ;  /* 0x000000aecc10723c */ /* 0x040fe20000041810 */
[----:B------:R-:W2:Y:S07]  /*6c70*/  LDSM.16.M88.4 R172, [R224+0x12900] ;  /* 0x01290000e0ac783b */ /* 0x000eae0000000200 */
[C---:B------:R-:W-:Y:S08]  /*6c80*/  HMMA.16816.F32.BF16 R20, R204.reuse, R184, R20 ;  /* 0x000000b8cc14723c */ /* 0x040ff00000041814 */
[C---:B------:R-:W-:Y:S01]  /*6c90*/  HMMA.16816.F32.BF16 R24, R204.reuse, R186, R24 ;  /* 0x000000bacc18723c */ /* 0x040fe20000041818 */
[----:B------:R-:W2:Y:S07]  /*6ca0*/  LDSM.16.M88.4 R184, [R224+0x13100] ;  /* 0x01310000e0b8783b */ /* 0x000eae0000000200 */
[C---:B---3--:R-:W-:Y:S08]  /*6cb0*/  HMMA.16816.F32.BF16 R28, R204.reuse, R180, R28 ;  /* 0x000000b4cc1c723c */ /* 0x048ff0000004181c */
[C---:B------:R-:W-:Y:S01]  /*6cc0*/  HMMA.16816.F32.BF16 R32, R204.reuse, R182, R32 ;  /* 0x000000b6cc20723c */ /* 0x040fe20000041820 */
[----:B------:R-:W3:Y:S07]  /*6cd0*/  LDSM.16.M88.4 R180, [R224+0x13900] ;  /* 0x01390000e0b4783b */ /* 0x000eee0000000200 */
[C---:B----4-:R-:W-:Y:S08]  /*6ce0*/  HMMA.16816.F32.BF16 R36, R204.reuse, R168, R36 ;  /* 0x000000a8cc24723c */ /* 0x050ff00000041824 */
[C---:B------:R-:W-:Y:S01]  /*6cf0*/  HMMA.16816.F32.BF16 R40, R204.reuse, R170, R40 ;  /* 0x000000aacc28723c */ /* 0x040fe20000041828 */
[----:B------:R-:W-:Y:S07]  /*6d00*/  LDSM.16.M88.4 R168, [R237] ;  /* 0x00000000eda8783b */ /* 0x000fee0000000200 */
[C---:B-1----:R-:W-:Y:S08]  /*6d10*/  HMMA.16816.F32.BF16 R44, R204.reuse, R152, R44 ;  /* 0x00000098cc2c723c */ /* 0x042ff0000004182c */
[----:B------:R-:W-:Y:S01]  /*6d20*/  HMMA.16816.F32.BF16 R48, R204, R154, R48 ;  /* 0x0000009acc30723c */ /* 0x000fe20000041830 */
[----:B------:R-:W1:Y:S07]  /*6d30*/  LDSM.16.M88.4 R152, [R224+0x14100] ;  /* 0x01410000e098783b */ /* 0x000e6e0000000200 */
[C---:B------:R-:W-:Y:S08]  /*6d40*/  HMMA.16816.F32.BF16 R4, R208.reuse, R164, R4 ;  /* 0x000000a4d004723c */ /* 0x040ff00000041804 */
[C---:B------:R-:W-:Y:S01]  /*6d50*/  HMMA.16816.F32.BF16 R8, R208.reuse, R166, R8 ;  /* 0x000000a6d008723c */ /* 0x040fe20000041808 */
[----:B------:R-:W4:Y:S07]  /*6d60*/  LDSM.16.M88.4 R164, [R224+0x14900] ;  /* 0x01490000e0a4783b */ /* 0x000f2e0000000200 */
[C---:B--2---:R-:W-:Y:S08]  /*6d70*/  HMMA.16816.F32.BF16 R12, R208.reuse, R172, R12 ;  /* 0x000000acd00c723c */ /* 0x044ff0000004180c */
[C---:B------:R-:W-:Y:S01]  /*6d80*/  HMMA.16816.F32.BF16 R16, R208.reuse, R174, R16 ;  /* 0x000000aed010723c */ /* 0x040fe20000041810 */
[----:B------:R-:W2:Y:S07]  /*6d90*/  LDSM.16.M88.4 R172, [R236] ;  /* 0x00000000ecac783b */ /* 0x000eae0000000200 */
[C---:B------:R-:W-:Y:S08]  /*6da0*/  HMMA.16816.F32.BF16 R20, R208.reuse, R184, R20 ;  /* 0x000000b8d014723c */ /* 0x040ff00000041814 */
[C---:B------:R-:W-:Y:S01]  /*6db0*/  HMMA.16816.F32.BF16 R24, R208.reuse, R186, R24 ;  /* 0x000000bad018723c */ /* 0x040fe20000041818 */
[----:B------:R-:W2:Y:S07]  /*6dc0*/  LDSM.16.M88.4 R184, [R235] ;  /* 0x00000000ebb8783b */ /* 0x000eae0000000200 */
[C---:B---3--:R-:W-:Y:S08]  /*6dd0*/  HMMA.16816.F32.BF16 R28, R208.reuse, R180, R28 ;  /* 0x000000b4d01c723c */ /* 0x048ff0000004181c */
[C---:B------:R-:W-:Y:S01]  /*6de0*/  HMMA.16816.F32.BF16 R32, R208.reuse, R182, R32 ;  /* 0x000000b6d020723c */ /* 0x040fe20000041820 */
[----:B------:R-:W-:Y:S07]  /*6df0*/  LDSM.16.M88.4 R180, [R230+0x12900] ;  /* 0x01290000e6b4783b */ /* 0x000fee0000000200 */
[C---:B-1----:R-:W-:Y:S08]  /*6e00*/  HMMA.16816.F32.BF16 R36, R208.reuse, R152, R36 ;  /* 0x00000098d024723c */ /* 0x042ff00000041824 */
[C---:B------:R-:W-:Y:S01]  /*6e10*/  HMMA.16816.F32.BF16 R40, R208.reuse, R154, R40 ;  /* 0x0000009ad028723c */ /* 0x040fe20000041828 */
[----:B------:R-:W1:Y:S07]  /*6e20*/  LDSM.16.M88.4 R152, [R234] ;  /* 0x00000000ea98783b */ /* 0x000e6e0000000200 */
[C---:B----4-:R-:W-:Y:S08]  /*6e30*/  HMMA.16816.F32.BF16 R44, R208.reuse, R164, R44 ;  /* 0x000000a4d02c723c */ /* 0x050ff0000004182c */
[----:B------:R-:W-:Y:S01]  /*6e40*/  HMMA.16816.F32.BF16 R48, R208, R166, R48 ;  /* 0x000000a6d030723c */ /* 0x000fe20000041830 */
[----:B------:R-:W3:Y:S07]  /*6e50*/  LDSM.16.M88.4 R164, [R233] ;  /* 0x00000000e9a4783b */ /* 0x000eee0000000200 */
[C---:B------:R-:W-:Y:S08]  /*6e60*/  HMMA.16816.F32.BF16 R4, R212.reuse, R168, R4 ;  /* 0x000000a8d404723c */ /* 0x040ff00000041804 */
[C---:B------:R-:W-:Y:S01]  /*6e70*/  HMMA.16816.F32.BF16 R8, R212.reuse, R170, R8 ;  /* 0x000000aad408723c */ /* 0x040fe20000041808 */
[----:B------:R-:W4:Y:S07]  /*6e80*/  LDSM.16.M88.4 R168, [R232] ;  /* 0x00000000e8a8783b */ /* 0x000f2e0000000200 */
        /* <DEDUP_REMOVED lines=9> */
[C---:B---3--:R-:W-:Y:S08]  /*6f20*/  HMMA.16816.F32.BF16 R36, R212.reuse, R164, R36 ;  /* 0x000000a4d424723c */ /* 0x048ff00000041824 */
[C---:B------:R-:W-:Y:S01]  /*6f30*/  HMMA.16816.F32.BF16 R40, R212.reuse, R166, R40 ;  /* 0x000000a6d428723c */ /* 0x040fe20000041828 */
[----:B------:R-:W3:Y:S07]  /*6f40*/  LDSM.16.M88.4 R164, [R230+0x13900] ;  /* 0x01390000e6a4783b */ /* 0x000eee0000000200 */
[C---:B----4-:R-:W-:Y:S08]  /*6f50*/  HMMA.16816.F32.BF16 R44, R212.reuse, R168, R44 ;  /* 0x000000a8d42c723c */ /* 0x050ff0000004182c */
[----:B------:R-:W-:Y:S01]  /*6f60*/  HMMA.16816.F32.BF16 R48, R212, R170, R48 ;  /* 0x000000aad430723c */ /* 0x000fe20000041830 */
[----:B------:R-:W4:Y:S07]  /*6f70*/  LDSM.16.M88.4 R168, [R230+0x14100] ;  /* 0x01410000e6a8783b */ /* 0x000f2e0000000200 */
[C---:B--2---:R-:W-:Y:S08]  /*6f80*/  HMMA.16816.F32.BF16 R4, R216.reuse, R172, R4 ;  /* 0x000000acd804723c */ /* 0x044ff00000041804 */
[C---:B------:R-:W-:Y:S01]  /*6f90*/  HMMA.16816.F32.BF16 R8, R216.reuse, R174, R8 ;  /* 0x000000aed808723c */ /* 0x040fe20000041808 */
[----:B------:R-:W2:Y:S07]  /*6fa0*/  LDSM.16.M88.4 R172, [R230+0x14900] ;  /* 0x01490000e6ac783b */ /* 0x000eae0000000200 */
[C---:B------:R-:W-:Y:S08]  /*6fb0*/  HMMA.16816.F32.BF16 R12, R216.reuse, R180, R12 ;  /* 0x000000b4d80c723c */ /* 0x040ff0000004180c */
[C---:B------:R-:W-:Y:S08]  /*6fc0*/  HMMA.16816.F32.BF16 R16, R216.reuse, R182, R16 ;  /* 0x000000b6d810723c */ /* 0x040ff00000041810 */
[C---:B-1----:R-:W-:Y:S08]  /*6fd0*/  HMMA.16816.F32.BF16 R20, R216.reuse, R152, R20 ;  /* 0x00000098d814723c */ /* 0x042ff00000041814 */
[C---:B------:R-:W-:Y:S01]  /*6fe0*/  HMMA.16816.F32.BF16 R24, R216.reuse, R154, R24 ;  /* 0x0000009ad818723c */ /* 0x040fe20000041818 */
[----:B------:R-:W1:Y:S07]  /*6ff0*/  LDSM.16.M88.4 R152, [R227+0x6800] ;  /* 0x00680000e398783b */ /* 0x000e6e0000000200 */
[C---:B---3--:R-:W-:Y:S08]  /*7000*/  HMMA.16816.F32.BF16 R28, R216.reuse, R164, R28 ;  /* 0x000000a4d81c723c */ /* 0x048ff0000004181c */
[C---:B------:R-:W-:Y:S08]  /*7010*/  HMMA.16816.F32.BF16 R32, R216.reuse, R166, R32 ;  /* 0x000000a6d820723c */ /* 0x040ff00000041820 */
[C---:B----4-:R-:W-:Y:S08]  /*7020*/  HMMA.16816.F32.BF16 R36, R216.reuse, R168, R36 ;  /* 0x000000a8d824723c */ /* 0x050ff00000041824 */
[C---:B------:R-:W-:Y:S08]  /*7030*/  HMMA.16816.F32.BF16 R40, R216.reuse, R170, R40 ;  /* 0x000000aad828723c */ /* 0x040ff00000041828 */
[C---:B--2---:R-:W-:Y:S08]  /*7040*/  HMMA.16816.F32.BF16 R44, R216.reuse, R172, R44 ;  /* 0x000000acd82c723c */ /* 0x044ff0000004182c */
[----:B------:R-:W-:Y:S08]  /*7050*/  HMMA.16816.F32.BF16 R48, R216, R174, R48 ;  /* 0x000000aed830723c */ /* 0x000ff00000041830 */
[C---:B------:R-:W-:Y:S08]  /*7060*/  HMMA.16816.F32.BF16 R4, R220.reuse, R184, R4 ;  /* 0x000000b8dc04723c */ /* 0x040ff00000041804 */
[C---:B------:R-:W-:Y:S08]  /*7070*/  HMMA.16816.F32.BF16 R8, R220.reuse, R186, R8 ;  /* 0x000000badc08723c */ /* 0x040ff00000041808 */
[C---:B-1----:R-:W-:Y:S08]  /*7080*/  HMMA.16816.F32.BF16 R12, R220.reuse, R152, R12 ;  /* 0x00000098dc0c723c */ /* 0x042ff0000004180c */
[C---:B------:R-:W-:Y:S04]  /*7090*/  HMMA.16816.F32.BF16 R16, R220.reuse, R154, R16 ;  /* 0x0000009adc10723c */ /* 0x040fe80000041810 */
[----:B------:R-:W-:Y:S02]  /*70a0*/  FMUL.FTZ R4, R4, c[0x0][0x320] ;  /* 0x0000c80004047a20 */ /* 0x000fe40000410000 */
[----:B------:R-:W-:Y:S02]  /*70b0*/  FMUL.FTZ R5, R5, c[0x0][0x320] ;  /* 0x0000c80005057a20 */ /* 0x000fe40000410000 */
[----:B------:R-:W-:Y:S01]  /*70c0*/  FMUL.FTZ R6, R6, c[0x0][0x320] ;  /* 0x0000c80006067a20 */ /* 0x000fe20000410000 */
[----:B------:R-:W-:Y:S03]  /*70d0*/  MUFU.TANH R165, R4 ;  /* 0x0000000400a57308 */ /* 0x000fe60000002400 */
[----:B------:R-:W-:Y:S02]  /*70e0*/  FMUL.FTZ R7, R7, c[0x0][0x320] ;  /* 0x0000c80007077a20 */ /* 0x000fe40000410000 */
[----:B------:R-:W-:Y:S02]  /*70f0*/  FMUL.FTZ R8, R8, c[0x0][0x320] ;  /* 0x0000c80008087a20 */ /* 0x000fe40000410000 */
[----:B------:R-:W-:Y:S02]  /*7100*/  FMUL.FTZ R9, R9, c[0x0][0x320] ;  /* 0x0000c80009097a20 */ /* 0x000fe40000410000 */
[----:B------:R-:W-:Y:S01]  /*7110*/  FMUL.FTZ R10, R10, c[0x0][0x320] ;  /* 0x0000c8000a0a7a20 */ /* 0x000fe20000410000 */
[----:B------:R-:W-:Y:S01]  /*7120*/  MUFU.TANH R167, R5 ;  /* 0x0000000500a77308 */ /* 0x000fe20000002400 */
[----:B------:R-:W-:Y:S02]  /*7130*/  FMUL.FTZ R11, R11, c[0x0][0x320] ;  /* 0x0000c8000b0b7a20 */ /* 0x000fe40000410000 */
        /* <DEDUP_REMOVED lines=8> */
[----:B------:R-:W-:Y:S03]  /*71c0*/  FMUL.FTZ R19, R19, c[0x0][0x320] ;  /* 0x0000c80013137a20 */ /* 0x000fe60000410000 */
[----:B------:R1:W-:Y:S10]  /*71d0*/  MUFU.TANH R171, R7 ;  /* 0x0000000700ab7308 */ /* 0x0003f40000002400 */
[----:B------:R-:W-:Y:S10]  /*71e0*/  MUFU.TANH R166, R8 ;  /* 0x0000000800a67308 */ /* 0x000ff40000002400 */
[----:B------:R-:W-:Y:S01]  /*71f0*/  MUFU.TANH R164, R9 ;  /* 0x0000000900a47308 */ /* 0x000fe20000002400 */
[----:B-1----:R-:W1:Y:S09]  /*7200*/  LDSM.16.M88.4 R4, [R227+0x7000] ;  /* 0x00700000e304783b */ /* 0x002e720000000200 */
[----:B------:R-:W-:Y:S10]  /*7210*/  MUFU.TANH R168, R10 ;  /* 0x0000000a00a87308 */ /* 0x000ff40000002400 */
[----:B------:R2:W-:Y:S10]  /*7220*/  MUFU.TANH R169, R11 ;  /* 0x0000000b00a97308 */ /* 0x0005f40000002400 */
[----:B------:R-:W-:Y:S10]  /*7230*/  MUFU.TANH R173, R13 ;  /* 0x0000000d00ad7308 */ /* 0x000ff40000002400 */
[----:B------:R-:W-:Y:S01]  /*7240*/  MUFU.TANH R180, R14 ;  /* 0x0000000e00b47308 */ /* 0x000fe20000002400 */
[C---:B-1----:R-:W-:Y:S01]  /*7250*/  HMMA.16816.F32.BF16 R20, R220.reuse, R4, R20 ;  /* 0x00000004dc14723c */ /* 0x042fe20000041814 */
[----:B--2---:R-:W1:Y:S08]  /*7260*/  LDSM.16.M88.4 R8, [R227+0x7800] ;  /* 0x00780000e308783b */ /* 0x004e700000000200 */
[----:B------:R-:W-:Y:S01]  /*7270*/  MUFU.TANH R182, R15 ;  /* 0x0000000f00b67308 */ /* 0x000fe20000002400 */
[C---:B------:R-:W-:Y:S01]  /*7280*/  HMMA.16816.F32.BF16 R24, R220.reuse, R6, R24 ;  /* 0x00000006dc18723c */ /* 0x040fe20000041818 */
[----:B------:R-:W2:Y:S08]  /*7290*/  LDSM.16.M88.4 R4, [R227+0x8000] ;  /* 0x00800000e304783b */ /* 0x000eb00000000200 */
[----:B------:R-:W-:Y:S05]  /*72a0*/  MUFU.TANH R172, R12 ;  /* 0x0000000c00ac7308 */ /* 0x000fea0000002400 */
[----:B------:R-:W-:Y:S02]  /*72b0*/  FMUL.FTZ R20, R20, c[0x0][0x320] ;  /* 0x0000c80014147a20 */ /* 0x000fe40000410000 */
[----:B------:R-:W-:Y:S03]  /*72c0*/  FMUL.FTZ R21, R21, c[0x0][0x320] ;  /* 0x0000c80015157a20 */ /* 0x000fe60000410000 */
[----:B------:R-:W-:Y:S01]  /*72d0*/  MUFU.TANH R183, R19 ;  /* 0x0000001300b77308 */ /* 0x000fe20000002400 */
[----:B------:R-:W-:Y:S02]  /*72e0*/  FMUL.FTZ R22, R22, c[0x0][0x320] ;  /* 0x0000c80016167a20 */ /* 0x000fe40000410000 */
[----:B------:R-:W-:Y:S02]  /*72f0*/  FMUL.FTZ R23, R23, c[0x0][0x320] ;  /* 0x0000c80017177a20 */ /* 0x000fe40000410000 */
[----:B------:R-:W-:Y:S02]  /*7300*/  FMUL.FTZ R26, R26, c[0x0][0x320] ;  /* 0x0000c8001a1a7a20 */ /* 0x000fe40000410000 */
[----:B------:R-:W-:Y:S02]  /*7310*/  FMUL.FTZ R27, R27, c[0x0][0x320] ;  /* 0x0000c8001b1b7a20 */ /* 0x000fe40000410000 */
[----:B------:R-:W-:Y:S01]  /*7320*/  FMUL.FTZ R24, R24, c[0x0][0x320] ;  /* 0x0000c80018187a20 */ /* 0x000fe20000410000 */
[----:B------:R-:W-:Y:S01]  /*7330*/  MUFU.TANH R184, R20 ;  /* 0x0000001400b87308 */ /* 0x000fe20000002400 */
[----:B------:R-:W-:Y:S01]  /*7340*/  FMUL.FTZ R25, R25, c[0x0][0x320] ;  /* 0x0000c80019197a20 */ /* 0x000fe20000410000 */
[C---:B-1----:R-:W-:Y:S08]  /*7350*/  HMMA.16816.F32.BF16 R28, R220.reuse, R8, R28 ;  /* 0x00000008dc1c723c */ /* 0x042ff0000004181c */
[----:B------:R-:W-:Y:S01]  /*7360*/  MUFU.TANH R186, R21 ;  /* 0x0000001500ba7308 */ /* 0x000fe20000002400 */
[C---:B------:R-:W-:Y:S01]  /*7370*/  HMMA.16816.F32.BF16 R32, R220.reuse, R10, R32 ;  /* 0x0000000adc20723c */ /* 0x040fe20000041820 */
[----:B------:R-:W1:Y:S01]  /*7380*/  LDSM.16.M88.4 R8, [R227+0x8800] ;  /* 0x00880000e308783b */ /* 0x000e620000000200 */
[----:B------:R-:W-:Y:S06]  /*7390*/  DEPBAR.LE SB0, 0x0 ;  /* 0x000080000000791a */ /* 0x000fec0000000000 */
[C---:B--2---:R-:W-:Y:S01]  /*73a0*/  HMMA.16816.F32.BF16 R36, R220.reuse, R4, R36 ;  /* 0x00000004dc24723c */ /* 0x044fe20000041824 */
[----:B------:R-:W-:Y:S07]  /*73b0*/  BAR.SYNC.DEFER_BLOCKING 0x0 ;  /* 0x0000000000007b1d */ /* 0x000fee0000010000 */
[C---:B------:R-:W-:Y:S04]  /*73c0*/  HMMA.16816.F32.BF16 R40, R220.reuse, R6, R40 ;  /* 0x00000006dc28723c */ /* 0x040fe80000041828 */
[----:B------:R-:W-:Y:S02]  /*73d0*/  FMUL.FTZ R28, R28, c[0x0][0x320] ;  /* 0x0000c8001c1c7a20 */ /* 0x000fe40000410000 */
[----:B------:R-:W-:Y:S02]  /*73e0*/  FMUL.FTZ R29, R29, c[0x0][0x320] ;  /* 0x0000c8001d1d7a20 */ /* 0x000fe40000410000 */
[----:B------:R-:W-:Y:S04]  /*73f0*/  FMUL.FTZ R30, R30, c[0x0][0x320] ;  /* 0x0000c8001e1e7a20 */ /* 0x000fe80000410000 */
[----:B------:R-:W-:Y:S02]  /*7400*/  FMUL.FTZ R31, R31, c[0x0][0x320] ;  /* 0x0000c8001f1f7a20 */ /* 0x000fe40000410000 */
[----:B------:R-:W-:Y:S02]  /*7410*/  FMUL.FTZ R34, R34, c[0x0][0x320] ;  /* 0x0000c80022227a20 */ /* 0x000fe40000410000 */
[----:B------:R-:W-:Y:S01]  /*7420*/  FMUL.FTZ R36, R36, c[0x0][0x320] ;  /* 0x0000c80024247a20 */ /* 0x000fe20000410000 */
[----:B------:R-:W-:Y:S01]  /*7430*/  MUFU.TANH R251, R22 ;  /* 0x0000001600fb7308 */ /* 0x000fe20000002400 */
[----:B------:R-:W-:Y:S02]  /*7440*/  FMUL.FTZ R37, R37, c[0x0][0x320] ;  /* 0x0000c80025257a20 */ /* 0x000fe40000410000 */
[----:B------:R-:W-:Y:S02]  /*7450*/  FMUL.FTZ R38, R38, c[0x0][0x320] ;  /* 0x0000c80026267a20 */ /* 0x000fe40000410000 */
[----:B------:R-:W-:Y:S02]  /*7460*/  FMUL.FTZ R39, R39, c[0x0][0x320] ;  /* 0x0000c80027277a20 */ /* 0x000fe40000410000 */
[----:B------:R-:W-:Y:S01]  /*7470*/  FMUL.FTZ R40, R40, c[0x0][0x320] ;  /* 0x0000c80028287a20 */ /* 0x000fe20000410000 */
[C---:B-1----:R-:W-:Y:S01]  /*7480*/  HMMA.16816.F32.BF16 R44, R220.reuse, R8, R44 ;  /* 0x00000008dc2c723c */ /* 0x042fe2000004182c */
[----:B------:R-:W2:Y:S01]  /*7490*/  LDL.64 R8, [R1+0x28] ;  /* 0x0000280001087983 */ /* 0x000ea20000100a00 */
[----:B------:R-:W1:Y:S01]  /*74a0*/  MUFU.TANH R3, R36 ;  /* 0x0000002400037308 */ /* 0x000e620000002400 */
[----:B------:R-:W-:Y:S02]  /*74b0*/  FMUL.FTZ R35, R35, c[0x0][0x320] ;  /* 0x0000c80023237a20 */ /* 0x000fe40000410000 */
[----:B------:R-:W-:Y:S02]  /*74c0*/  FMUL.FTZ R33, R33, c[0x0][0x320] ;  /* 0x0000c80021217a20 */ /* 0x000fe40000410000 */
[----:B------:R-:W-:Y:S01]  /*74d0*/  FMUL.FTZ R32, R32, c[0x0][0x320] ;  /* 0x0000c80020207a20 */ /* 0x000fe20000410000 */
[----:B------:R-:W-:Y:S01]  /*74e0*/  HMMA.16816.F32.BF16 R48, R220, R10, R48 ;  /* 0x0000000adc30723c */ /* 0x000fe20000041830 */
[----:B------:R-:W3:Y:S03]  /*74f0*/  LDL.64 R10, [R1+0x20] ;  /* 0x00002000010a7983 */ /* 0x000ee60000100a00 */
[----:B------:R-:W-:Y:S01]  /*7500*/  MUFU.TANH R250, R26 ;  /* 0x0000001a00fa7308 */ /* 0x000fe20000002400 */
[----:B------:R-:W-:Y:S02]  /*7510*/  FMUL.FTZ R42, R42, c[0x0][0x320] ;  /* 0x0000c8002a2a7a20 */ /* 0x000fe40000410000 */
[----:B------:R-:W-:Y:S02]  /*7520*/  FMUL.FTZ R41, R41, c[0x0][0x320] ;  /* 0x0000c80029297a20 */ /* 0x000fe40000410000 */
[----:B------:R-:W-:Y:S05]  /*7530*/  FMUL.FTZ R43, R43, c[0x0][0x320] ;  /* 0x0000c8002b2b7a20 */ /* 0x000fea0000410000 */
[----:B------:R1:W-:Y:S02]  /*7540*/  MUFU.TANH R26, R40 ;  /* 0x00000028001a7308 */ /* 0x0003e40000002400 */
[----:B------:R-:W-:Y:S02]  /*7550*/  FMUL.FTZ R46, R46, c[0x0][0x320] ;  /* 0x0000c8002e2e7a20 */ /* 0x000fe40000410000 */
[----:B------:R-:W-:Y:S02]  /*7560*/  FMUL.FTZ R47, R47, c[0x0][0x320] ;  /* 0x0000c8002f2f7a20 */ /* 0x000fe40000410000 */
[----:B------:R-:W-:Y:S02]  /*7570*/  FMUL.FTZ R44, R44, c[0x0][0x320] ;  /* 0x0000c8002c2c7a20 */ /* 0x000fe40000410000 */
[----:B------:R-:W-:Y:S02]  /*7580*/  FMUL.FTZ R45, R45, c[0x0][0x320] ;  /* 0x0000c8002d2d7a20 */ /* 0x000fe40000410000 */
[----:B------:R-:W4:Y:S01]  /*7590*/  MUFU.TANH R0, R37 ;  /* 0x0000002500007308 */ /* 0x000f220000002400 */
[----:B------:R-:W-:Y:S02]  /*75a0*/  FMUL.FTZ R50, R50, c[0x0][0x320] ;  /* 0x0000c80032327a20 */ /* 0x000fe40000410000 */
[----:B------:R-:W-:Y:S02]  /*75b0*/  FMUL.FTZ R49, R49, c[0x0][0x320] ;  /* 0x0000c80031317a20 */ /* 0x000fe40000410000 */
[----:B------:R-:W-:Y:S05]  /*75c0*/  FMUL.FTZ R48, R48, c[0x0][0x320] ;  /* 0x0000c80030307a20 */ /* 0x000fea0000410000 */
[----:B------:R-:W-:Y:S01]  /*75d0*/  MUFU.TANH R175, R17 ;  /* 0x0000001100af7308 */ /* 0x000fe20000002400 */
[----:B-1----:R-:W-:Y:S09]  /*75e0*/  MOV R40, R3 ;  /* 0x0000000300287202 */ /* 0x002ff20000000f00 */
[----:B------:R-:W-:Y:S10]  /*75f0*/  MUFU.TANH R17, R27 ;  /* 0x0000001b00117308 */ /* 0x000ff40000002400 */
[----:B------:R4:W-:Y:S10]  /*7600*/  MUFU.TANH R27, R42 ;  /* 0x0000002a001b7308 */ /* 0x0009f40000002400 */
[----:B------:R-:W1:Y:S10]  /*7610*/  MUFU.TANH R2, R35 ;  /* 0x0000002300027308 */ /* 0x000e740000002400 */
[----:B------:R-:W-:Y:S01]  /*7620*/  MUFU.TANH R3, R41 ;  /* 0x0000002900037308 */ /* 0x000fe20000002400 */
[----:B----4-:R-:W-:Y:S02]  /*7630*/  MOV R42, R0 ;  /* 0x00000000002a7202 */ /* 0x010fe40000000f00 */
[----:B------:R-:W-:Y:S07]  /*7640*/  FMNMX.FTZ R0, R165, R101, !PT ;  /* 0x00000065a5007209 */ /* 0x000fee0007810000 */
[----:B------:R1:W-:Y:S01]  /*7650*/  MUFU.TANH R41, R43 ;  /* 0x0000002b00297308 */ /* 0x0003e20000002400 */
[----:B------:R-:W-:Y:S04]  /*7660*/  FMNMX.FTZ R0, R167, R0, !PT ;  /* 0x00000000a7007209 */ /* 0x000fe80007810000 */
[----:B------:R-:W-:Y:S04]  /*7670*/  FMNMX.FTZ R0, R166, R0, !PT ;  /* 0x00000000a6007209 */ /* 0x000fe80007810000 */
[----:B------:R-:W-:Y:S01]  /*7680*/  FMNMX.FTZ R0, R164, R0, !PT ;  /* 0x00000000a4007209 */ /* 0x000fe20007810000 */
[----:B------:R-:W4:Y:S03]  /*7690*/  MUFU.TANH R174, R16 ;  /* 0x0000001000ae7308 */ /* 0x000f260000002400 */
[----:B------:R-:W-:Y:S04]  /*76a0*/  FMNMX.FTZ R0, R172, R0, !PT ;  /* 0x00000000ac007209 */ /* 0x000fe80007810000 */
[----:B------:R-:W-:Y:S03]  /*76b0*/  FMNMX.FTZ R0, R173, R0, !PT ;  /* 0x00000000ad007209 */ /* 0x000fe60007810000 */
[----:B------:R-:W4:Y:S01]  /*76c0*/  MUFU.TANH R181, R18 ;  /* 0x0000001200b57308 */ /* 0x000f220000002400 */
[----:B-1----:R-:W-:Y:S02]  /*76d0*/  MOV R43, R2 ;  /* 0x00000002002b7202 */ /* 0x002fe40000000f00 */
[----:B------:R-:W-:Y:S04]  /*76e0*/  FMNMX.FTZ R2, R170, R102, !PT ;  /* 0x00000066aa027209 */ /* 0x000fe80007810000 */
[----:B------:R-:W-:Y:S03]  /*76f0*/  FMNMX.FTZ R2, R171, R2, !PT ;  /* 0x00000002ab027209 */ /* 0x000fe60007810000 */
[----:B------:R-:W1:Y:S01]  /*7700*/  MUFU.TANH R248, R23 ;  /* 0x0000001700f87308 */ /* 0x000e620000002400 */
[----:B------:R-:W-:Y:S02]  /*7710*/  FMNMX.FTZ R2, R168, R2, !PT ;  /* 0x00000002a8027209 */ /* 0x000fe40007810000 */
[----:B----4-:R-:W-:Y:S02]  /*7720*/  FMNMX.FTZ R0, R174, R0, !PT ;  /* 0x00000000ae007209 */ /* 0x010fe40007810000 */
[----:B------:R-:W-:Y:S02]  /*7730*/  FMNMX.FTZ R2, R169, R2, !PT ;  /* 0x00000002a9027209 */ /* 0x000fe40007810000 */
[----:B------:R-:W-:Y:S03]  /*7740*/  FMNMX.FTZ R0, R175, R0, !PT ;  /* 0x00000000af007209 */ /* 0x000fe60007810000 */
[----:B------:R1:W4:Y:S01]  /*7750*/  MUFU.TANH R158, R34 ;  /* 0x00000022009e7308 */ /* 0x0003220000002400 */
[----:B------:R-:W-:Y:S02]  /*7760*/  FMNMX.FTZ R2, R180, R2, !PT ;  /* 0x00000002b4027209 */ /* 0x000fe40007810000 */
[----:B------:R-:W-:Y:S02]  /*7770*/  FMNMX.FTZ R0, R184, R0, !PT ;  /* 0x00000000b8007209 */ /* 0x000fe40007810000 */
[----:B------:R-:W-:Y:S02]  /*7780*/  FMNMX.FTZ R2, R182, R2, !PT ;  /* 0x00000002b6027209 */ /* 0x000fe40007810000 */
[----:B------:R-:W-:Y:S02]  /*7790*/  FMNMX.FTZ R0, R186, R0, !PT ;  /* 0x00000000ba007209 */ /* 0x000fe40007810000 */
[----:B------:R-:W-:Y:S01]  /*77a0*/  FMNMX.FTZ R2, R181, R2, !PT ;  /* 0x00000002b5027209 */ /* 0x000fe20007810000 */
[----:B------:R-:W4:Y:S03]  /*77b0*/  MUFU.TANH R185, R24 ;  /* 0x0000001800b97308 */ /* 0x000f260000002400 */
[----:B------:R-:W-:Y:S04]  /*77c0*/  FMNMX.FTZ R2, R183, R2, !PT ;  /* 0x00000002b7027209 */ /* 0x000fe80007810000 */
[----:B------:R-:W-:Y:S03]  /*77d0*/  FMNMX.FTZ R2, R251, R2, !PT ;  /* 0x00000002fb027209 */ /* 0x000fe60007810000 */
[----:B------:R-:W4:Y:S01]  /*77e0*/  MUFU.TANH R231, R28 ;  /* 0x0000001c00e77308 */ /* 0x000f220000002400 */
[----:B-1----:R-:W-:Y:S02]  /*77f0*/  MOV R34, R248 ;  /* 0x000000f800227202 */ /* 0x002fe40000000f00 */
[----:B----4-:R-:W-:Y:S02]  /*7800*/  MOV R35, R158 ;  /* 0x0000009e00237202 */ /* 0x010fe40000000f00 */
[----:B------:R-:W-:Y:S05]  /*7810*/  FMNMX.FTZ R2, R34, R2, !PT ;  /* 0x0000000222027209 */ /* 0x000fea0007810000 */
[----:B------:R1:W-:Y:S01]  /*7820*/  MUFU.TANH R103, R33 ;  /* 0x0000002100677308 */ /* 0x0003e20000002400 */
[----:B------:R-:W-:Y:S02]  /*7830*/  FMNMX.FTZ R2, R250, R2, !PT ;  /* 0x00000002fa027209 */ /* 0x000fe40007810000 */
[----:B------:R-:W-:Y:S02]  /*7840*/  FMNMX.FTZ R0, R185, R0, !PT ;  /* 0x00000000b9007209 */ /* 0x000fe40007810000 */
[----:B------:R-:W-:Y:S05]  /*7850*/  FMNMX.FTZ R2, R17, R2, !PT ;  /* 0x0000000211027209 */ /* 0x000fea0007810000 */
[----:B------:R-:W4:Y:S10]  /*7860*/  MUFU.TANH R187, R25 ;  /* 0x0000001900bb7308 */ /* 0x000f340000002400 */
[----:B------:R-:W4:Y:S01]  /*7870*/  MUFU.TANH R159, R29 ;  /* 0x0000001d009f7308 */ /* 0x000f220000002400 */
[----:B-1----:R-:W-:Y:S09]  /*7880*/  MOV R33, R231 ;  /* 0x000000e700217202 */ /* 0x002ff20000000f00 */
[----:B------:R1:W1:Y:S01]  /*7890*/  MUFU.TANH R157, R32 ;  /* 0x00000020009d7308 */ /* 0x0002620000002400 */
[----:B----4-:R-:W-:Y:S04]  /*78a0*/  FMNMX.FTZ R0, R187, R0, !PT ;  /* 0x00000000bb007209 */ /* 0x010fe80007810000 */
[----:B------:R-:W-:Y:S05]  /*78b0*/  FMNMX.FTZ R0, R33, R0, !PT ;  /* 0x0000000021007209 */ /* 0x000fea0007810000 */
[----:B------:R4:W-:Y:S10]  /*78c0*/  MUFU.TANH R16, R46 ;  /* 0x0000002e00107308 */ /* 0x0009f40000002400 */
[----:B------:R-:W4:Y:S01]  /*78d0*/  MUFU.TANH R154, R30 ;  /* 0x0000001e009a7308 */ /* 0x000f220000002400 */
[----:B-1----:R-:W-:Y:S04]  /*78e0*/  MOV R32, R159 ;  /* 0x0000009f00207202 */ /* 0x002fe80000000f00 */
[----:B------:R-:W-:Y:S05]  /*78f0*/  FMNMX.FTZ R0, R32, R0, !PT ;  /* 0x0000000020007209 */ /* 0x000fea0007810000 */
[----:B------:R1:W-:Y:S01]  /*7900*/  MUFU.TANH R24, R47 ;  /* 0x0000002f00187308 */ /* 0x0003e20000002400 */
[----:B----4-:R-:W-:Y:S04]  /*7910*/  MOV R46, R157 ;  /* 0x0000009d002e7202 */ /* 0x010fe80000000f00 */
[----:B------:R-:W-:Y:S05]  /*7920*/  FMNMX.FTZ R0, R46, R0, !PT ;  /* 0x000000002e007209 */ /* 0x000fea0007810000 */
[----:B------:R-:W4:Y:S01]  /*7930*/  MUFU.TANH R252, R31 ;  /* 0x0000001f00fc7308 */ /* 0x000f220000002400 */
[----:B------:R-:W-:Y:S09]  /*7940*/  FMNMX.FTZ R2, R154, R2, !PT ;  /* 0x000000029a027209 */ /* 0x000ff20007810000 */
[----:B------:R4:W-:Y:S01]  /*7950*/  MUFU.TANH R152, R50 ;  /* 0x0000003200987308 */ /* 0x0009e20000002400 */
[----:B-1----:R-:W-:Y:S04]  /*7960*/  MOV R47, R103 ;  /* 0x00000067002f7202 */ /* 0x002fe80000000f00 */
[----:B------:R-:W-:Y:S05]  /*7970*/  FMNMX.FTZ R0, R47, R0, !PT ;  /* 0x000000002f007209 */ /* 0x000fea0007810000 */
[----:B------:R-:W1:Y:S01]  /*7980*/  MUFU.TANH R6, R44 ;  /* 0x0000002c00067308 */ /* 0x000e620000002400 */
[----:B------:R-:W-:Y:S02]  /*7990*/  FMNMX.FTZ R0, R40, R0, !PT ;  /* 0x0000000028007209 */ /* 0x000fe40007810000 */
[----:B----4-:R-:W-:Y:S04]  /*79a0*/  FMNMX.FTZ R2, R252, R2, !PT ;  /* 0x00000002fc027209 */ /* 0x010fe80007810000 */
[----:B------:R-:W-:Y:S03]  /*79b0*/  FMNMX.FTZ R2, R35, R2, !PT ;  /* 0x0000000223027209 */ /* 0x000fe60007810000 */
[----:B------:R1:W4:Y:S01]  /*79c0*/  MUFU.TANH R44, R45 ;  /* 0x0000002d002c7308 */ /* 0x0003220000002400 */
[----:B------:R-:W-:Y:S02]  /*79d0*/  MOV R50, R3 ;  /* 0x0000000300327202 */ /* 0x000fe40000000f00 */
[----:B------:R-:W-:Y:S02]  /*79e0*/  FMNMX.FTZ R3, R43, R2, !PT ;  /* 0x000000022b037209 */ /* 0x000fe40007810000 */
[----:B------:R-:W-:Y:S01]  /*79f0*/  FMNMX.FTZ R2, R42, R0, !PT ;  /* 0x000000002a027209 */ /* 0x000fe20007810000 */
[----:B------:R-:W-:Y:S04]  /*7a00*/  FMUL.FTZ R0, R51, c[0x0][0x320] ;  /* 0x0000c80033007a20 */ /* 0x000fe80000410000 */
[----:B------:R-:W2:Y:S01]  /*7a10*/  MUFU.TANH R4, R38 ;  /* 0x0000002600047308 */ /* 0x000ea20000002400 */
[----:B------:R-:W-:Y:S02]  /*7a20*/  MOV R51, R17 ;  /* 0x0000001100337202 */ /* 0x000fe40000000f00 */
[----:B------:R-:W-:Y:S07]  /*7a30*/  FMNMX.FTZ R2, R26, R2, !PT ;  /* 0x000000021a027209 */ /* 0x000fee0007810000 */
[----:B------:R2:W-:Y:S01]  /*7a40*/  MUFU.TANH R103, R0 ;  /* 0x0000000000677308 */ /* 0x0005e20000002400 */
[----:B-1----:R-:W-:Y:S02]  /*7a50*/  MOV R45, R6 ;  /* 0x00000006002d7202 */ /* 0x002fe40000000f00 */
[----:B------:R-:W-:Y:S07]  /*7a60*/  MOV R6, UR18 ;  /* 0x0000001200067c02 */ /* 0x000fee0008000f00 */
[----:B------:R1:W-:Y:S10]  /*7a70*/  MUFU.TANH R157, R49 ;  /* 0x00000031009d7308 */ /* 0x0003f40000002400 */
[----:B------:R-:W3:Y:S01]  /*7a80*/  MUFU.TANH R5, R39 ;  /* 0x0000002700057308 */ /* 0x000ee20000002400 */
[----:B--2---:R-:W-:Y:S04]  /*7a90*/  FMNMX.FTZ R0, R50, R2, !PT ;  /* 0x0000000232007209 */ /* 0x004fe80007810000 */
[----:B------:R-:W-:Y:S05]  /*7aa0*/  FMNMX.FTZ R0, R45, R0, !PT ;  /* 0x000000002d007209 */ /* 0x000fea0007810000 */
[----:B------:R3:W2:Y:S01]  /*7ab0*/  MUFU.TANH R25, R48 ;  /* 0x0000003000197308 */ /* 0x0006a20000002400 */
[----:B----4-:R-:W-:Y:S02]  /*7ac0*/  FMNMX.FTZ R0, R44, R0, !PT ;  /* 0x000000002c007209 */ /* 0x010fe40007810000 */
[----:B-1----:R-:W-:Y:S04]  /*7ad0*/  MOV R49, R4 ;  /* 0x0000000400317202 */ /* 0x002fe80000000f00 */
[----:B------:R-:W-:Y:S02]  /*7ae0*/  FMNMX.FTZ R3, R49, R3, !PT ;  /* 0x0000000331037209 */ /* 0x000fe40007810000 */
[----:B---3--:R-:W-:Y:S02]  /*7af0*/  MOV R48, R5 ;  /* 0x0000000500307202 */ /* 0x008fe40000000f00 */
[----:B--2---:R-:W-:Y:S02]  /*7b00*/  FMNMX.FTZ R100, R25, R0, !PT ;  /* 0x0000000019647209 */ /* 0x004fe40007810000 */
[----:B------:R-:W-:Y:S02]  /*7b10*/  FMNMX.FTZ R3, R48, R3, !PT ;  /* 0x0000000330037209 */ /* 0x000fe40007810000 */
[----:B------:R-:W-:Y:S02]  /*7b20*/  FMNMX.FTZ R100, R157, R100, !PT ;  /* 0x000000649d647209 */ /* 0x000fe40007810000 */
[----:B------:R-:W-:Y:S02]  /*7b30*/  FMNMX.FTZ R2, R27, R3, !PT ;  /* 0x000000031b027209 */ /* 0x000fe40007810000 */
[----:B------:R-:W-:Y:S01]  /*7b40*/  @P0 MOV R5, R11 ;  /* 0x0000000b00050202 */ /* 0x000fe20000000f00 */
[----:B------:R-:W1:Y:S01]  /*7b50*/  SHFL.BFLY PT, R3, R100, 0x2, 0x1f ;  /* 0x0c401f0064037f89 */ /* 0x000e6200000e0000 */
[----:B------:R-:W-:Y:S04]  /*7b60*/  FMNMX.FTZ R2, R41, R2, !PT ;  /* 0x0000000229027209 */ /* 0x000fe80007810000 */
[----:B------:R-:W-:Y:S04]  /*7b70*/  FMNMX.FTZ R2, R16, R2, !PT ;  /* 0x0000000210027209 */ /* 0x000fe80007810000 */
[----:B------:R-:W-:Y:S04]  /*7b80*/  FMNMX.FTZ R0, R24, R2, !PT ;  /* 0x0000000218007209 */ /* 0x000fe80007810000 */
[----:B------:R-:W-:Y:S04]  /*7b90*/  FMNMX.FTZ R0, R152, R0, !PT ;  /* 0x0000000098007209 */ /* 0x000fe80007810000 */
[----:B------:R-:W-:Y:S05]  /*7ba0*/  FMNMX.FTZ R0, R103, R0, !PT ;  /* 0x0000000067007209 */ /* 0x000fea0007810000 */
[----:B------:R-:W2:Y:S01]  /*7bb0*/  SHFL.BFLY PT, R2, R0, 0x2, 0x1f ;  /* 0x0c401f0000027f89 */ /* 0x000ea200000e0000 */
[----:B-1----:R-:W-:Y:S07]  /*7bc0*/  FMNMX.FTZ R100, R100, R3, !PT ;  /* 0x0000000364647209 */ /* 0x002fee0007810000 */
[----:B------:R-:W1:Y:S01]  /*7bd0*/  SHFL.BFLY PT, R4, R100, 0x1, 0x1f ;  /* 0x0c201f0064047f89 */ /* 0x000e6200000e0000 */
[----:B--2---:R-:W-:Y:S07]  /*7be0*/  FMNMX.FTZ R0, R0, R2, !PT ;  /* 0x0000000200007209 */ /* 0x004fee0007810000 */
[----:B------:R-:W2:Y:S01]  /*7bf0*/  SHFL.BFLY PT, R3, R0, 0x1, 0x1f ;  /* 0x0c201f0000037f89 */ /* 0x000ea200000e0000 */
[----:B-1----:R-:W-:Y:S05]  /*7c00*/  FMNMX.FTZ R100, R100, R4, !PT ;  /* 0x0000000464647209 */ /* 0x002fea0007810000 */
[C---:B------:R-:W-:Y:S02]  /*7c10*/  FMUL.FTZ R153, R100.reuse, c[0x0][0x2d0] ;  /* 0x0000b40064997a20 */ /* 0x040fe40000410000 */
[----:B------:R-:W-:Y:S02]  /*7c20*/  FADD.FTZ R2, -R100, R101 ;  /* 0x0000006564027221 */ /* 0x000fe40000010100 */
[--C-:B------:R-:W-:Y:S01]  /*7c30*/  FFMA.FTZ R4, R165, c[0x0][0x2d0], -R153.reuse ;  /* 0x0000b400a5047a23 */ /* 0x100fe20000010899 */
[----:B------:R-:W-:Y:S01]  /*7c40*/  MOV R165, R16 ;  /* 0x0000001000a57202 */ /* 0x000fe20000000f00 */
[----:B------:R-:W-:Y:S01]  /*7c50*/  FFMA.FTZ R9, R164, c[0x0][0x2d0], -R153 ;  /* 0x0000b400a4097a23 */ /* 0x000fe20000010899 */
[----:B------:R-:W-:Y:S01]  /*7c60*/  MOV R164, R24 ;  /* 0x0000001800a47202 */ /* 0x000fe20000000f00 */
[----:B------:R1:W-:Y:S01]  /*7c70*/  MUFU.EX2 R18, R4 ;  /* 0x0000000400127308 */ /* 0x0003e20000000800 */
[----:B--2---:R-:W-:Y:S01]  /*7c80*/  FMNMX.FTZ R3, R0, R3, !PT ;  /* 0x0000000300037209 */ /* 0x004fe20007810000 */
[----:B------:R-:W-:Y:S08]  /*7c90*/  FMUL.FTZ R0, R2, c[0x0][0x2d0] ;  /* 0x0000b40002007a20 */ /* 0x000ff00000410000 */
[----:B------:R-:W-:Y:S01]  /*7ca0*/  MUFU.EX2 R231, R9 ;  /* 0x0000000900e77308 */ /* 0x000fe20000000800 */
[----:B------:R-:W-:Y:S04]  /*7cb0*/  FMUL.FTZ R101, R3, c[0x0][0x2d0] ;  /* 0x0000b40003657a20 */ /* 0x000fe80000410000 */
[--C-:B------:R-:W-:Y:S01]  /*7cc0*/  FFMA.FTZ R11, R170, c[0x0][0x2d0], -R101.reuse ;  /* 0x0000b400aa0b7a23 */ /* 0x100fe20000010865 */
[----:B------:R-:W-:Y:S01]  /*7cd0*/  MOV R170, R25 ;  /* 0x0000001900aa7202 */ /* 0x000fe20000000f00 */
[--C-:B------:R-:W-:Y:S03]  /*7ce0*/  FFMA.FTZ R152, R152, c[0x0][0x2d0], -R101.reuse ;  /* 0x0000b40098987a23 */ /* 0x100fe60000010865 */
[----:B------:R2:W3:Y:S01]  /*7cf0*/  MUFU.EX2 R2, R0 ;  /* 0x0000000000027308 */ /* 0x0004e20000000800 */
[----:B------:R-:W-:Y:S02]  /*7d00*/  FFMA.FTZ R164, R164, c[0x0][0x2d0], -R101 ;  /* 0x0000b400a4a47a23 */ /* 0x000fe40000010865 */
[----:B------:R-:W-:Y:S01]  /*7d10*/  FFMA.FTZ R170, R170, c[0x0][0x2d0], -R153 ;  /* 0x0000b400aaaa7a23 */ /* 0x000fe20000010899 */
[----:B-1----:R-:W-:Y:S05]  /*7d20*/  @P0 MOV R4, R8 ;  /* 0x0000000800040202 */ /* 0x002fea0000000f00 */
[----:B------:R-:W-:Y:S01]  /*7d30*/  @P0 IMAD.WIDE.U32 R4, R6, 0x60, R4 ;  /* 0x0000006006040825 */ /* 0x000fe200078e0004 */
[----:B------:R-:W-:Y:S03]  /*7d40*/  MUFU.EX2 R12, R11 ;  /* 0x0000000b000c7308 */ /* 0x000fe60000000800 */
[--C-:B------:R-:W-:Y:S01]  /*7d50*/  FFMA.FTZ R6, R167, c[0x0][0x2d0], -R153.reuse ;  /* 0x0000b400a7067a23 */ /* 0x100fe20000010899 */
[----:B------:R-:W-:Y:S01]  /*7d60*/  @P0 IADD3 R7, R5, UR12, RZ ;  /* 0x0000000c05070c10 */ /* 0x000fe2000fffe0ff */
[----:B------:R-:W-:Y:S01]  /*7d70*/  FFMA.FTZ R5, R166, c[0x0][0x2d0], -R153 ;  /* 0x0000b400a6057a23 */ /* 0x000fe20000010899 */
[----:B------:R-:W-:Y:S01]  /*7d80*/  @UP0 USHF.L.U32 UR12, UR4, 0x6, URZ ;  /* 0x00000006040c0899 */ /* 0x000fe2000800063f */
[----:B------:R-:W-:Y:S02]  /*7d90*/  MOV R166, R27 ;  /* 0x0000001b00a67202 */ /* 0x000fe40000000f00 */
[----:B------:R-:W-:Y:S01]  /*7da0*/  @P0 SHF.L.U64.HI R7, R4, 0x1, R7 ;  /* 0x0000000104070819 */ /* 0x000fe20000010207 */
[----:B------:R1:W-:Y:S01]  /*7db0*/  MUFU.EX2 R158, R6 ;  /* 0x00000006009e7308 */ /* 0x0003e20000000800 */
[----:B------:R-:W-:Y:S01]  /*7dc0*/  MOV R167, R48 ;  /* 0x0000003000a77202 */ /* 0x000fe20000000f00 */
[----:B--2---:R-:W-:Y:S01]  /*7dd0*/  FADD.FTZ R0, -R3, R102 ;  /* 0x0000006603007221 */ /* 0x004fe20000010100 */
[----:B------:R-:W-:Y:S01]  /*7de0*/  MOV R102, R154 ;  /* 0x0000009a00667202 */ /* 0x000fe20000000f00 */
[----:B---3--:R-:W-:Y:S02]  /*7df0*/  FMUL.FTZ R16, R2, R116 ;  /* 0x0000007402107220 */ /* 0x008fe40000410000 */
[----:B------:R-:W-:Y:S04]  /*7e00*/  FMUL.FTZ R0, R0, c[0x0][0x2d0] ;  /* 0x0000b40000007a20 */ /* 0x000fe80000410000 */
[----:B------:R2:W-:Y:S01]  /*7e10*/  MUFU.EX2 R248, R5 ;  /* 0x0000000500f87308 */ /* 0x0005e20000000800 */
[C---:B------:R-:W-:Y:S02]  /*7e20*/  FMUL.FTZ R17, R2.reuse, R117 ;  /* 0x0000007502117220 */ /* 0x040fe40000410000 */
[C---:B------:R-:W-:Y:S01]  /*7e30*/  FMUL.FTZ R24, R2.reuse, R124 ;  /* 0x0000007c02187220 */ /* 0x040fe20000410000 */
[----:B------:R-:W-:Y:S01]  /*7e40*/  MOV R124, R26 ;  /* 0x0000001a007c7202 */ /* 0x000fe20000000f00 */
[C---:B------:R-:W-:Y:S01]  /*7e50*/  FMUL.FTZ R25, R2.reuse, R125 ;  /* 0x0000007d02197220 */ /* 0x040fe20000410000 */
[----:B------:R-:W-:Y:S01]  /*7e60*/  MOV R125, R165 ;  /* 0x000000a5007d7202 */ /* 0x000fe20000000f00 */
[----:B------:R-:W-:Y:S01]  /*7e70*/  FMUL.FTZ R48, R2, R148 ;  /* 0x0000009402307220 */ /* 0x000fe20000410000 */
[----:B------:R-:W-:Y:S01]  /*7e80*/  MOV R148, R102 ;  /* 0x0000006600947202 */ /* 0x000fe20000000f00 */
[----:B------:R-:W-:Y:S01]  /*7e90*/  FFMA.FTZ R102, R172, c[0x0][0x2d0], -R153 ;  /* 0x0000b400ac667a23 */ /* 0x000fe20000010899 */
[----:B------:R-:W3:Y:S01]  /*7ea0*/  MUFU.EX2 R0, R0 ;  /* 0x0000000000007308 */ /* 0x000ee20000000800 */
[----:B------:R-:W-:Y:S01]  /*7eb0*/  MOV R165, R41 ;  /* 0x0000002900a57202 */ /* 0x000fe20000000f00 */
[C---:B------:R-:W-:Y:S01]  /*7ec0*/  FMUL.FTZ R41, R2.reuse, R141 ;  /* 0x0000008d02297220 */ /* 0x040fe20000410000 */
[----:B------:R-:W-:Y:S01]  /*7ed0*/  MOV R141, R252 ;  /* 0x000000fc008d7202 */ /* 0x000fe20000000f00 */
[----:B------:R-:W-:Y:S01]  /*7ee0*/  FMUL.FTZ R52, R2, R52 ;  /* 0x0000003402347220 */ /* 0x000fe20000410000 */
[----:B-1----:R-:W-:Y:S01]  /*7ef0*/  @P0 SHF.L.U32 R6, R4, 0x1, RZ ;  /* 0x0000000104060819 */ /* 0x002fe200000006ff */
[C---:B------:R-:W-:Y:S02]  /*7f00*/  FMUL.FTZ R53, R2.reuse, R53 ;  /* 0x0000003502357220 */ /* 0x040fe40000410000 */
[----:B------:R-:W-:Y:S01]  /*7f10*/  FMUL.FTZ R56, R2, R56 ;  /* 0x0000003802387220 */ /* 0x000fe20000410000 */
[----:B------:R-:W-:Y:S01]  /*7f20*/  @P0 IADD3 R4, P1, R6, c[0x0][0x1c8], RZ ;  /* 0x0000720006040a10 */ /* 0x000fe20007f3e0ff */
[----:B------:R-:W-:Y:S01]  /*7f30*/  FMUL.FTZ R57, R2, R57 ;  /* 0x0000003902397220 */ /* 0x000fe20000410000 */
[----:B------:R-:W-:Y:S01]  /*7f40*/  @P0 IADD3 R8, P2, R6, 0x80, RZ ;  /* 0x0000008006080810 */ /* 0x000fe20007f5e0ff */
[----:B------:R-:W-:Y:S01]  /*7f50*/  FMUL.FTZ R60, R2, R60 ;  /* 0x0000003c023c7220 */ /* 0x000fe20000410000 */
[----:B------:R-:W-:Y:S01]  /*7f60*/  @P0 IADD3 R6, P3, R6, 0x100, RZ ;  /* 0x0000010006060810 */ /* 0x000fe20007f7e0ff */
[C---:B------:R-:W-:Y:S01]  /*7f70*/  FMUL.FTZ R61, R2.reuse, R61 ;  /* 0x0000003d023d7220 */ /* 0x040fe20000410000 */
[----:B--2---:R-:W-:Y:S01]  /*7f80*/  @P0 IADD3.X R5, R7, c[0x0][0x1cc], RZ, P1, !PT ;  /* 0x0000730007050a10 */ /* 0x004fe20000ffe4ff */
[----:B------:R-:W-:Y:S01]  /*7f90*/  FMUL.FTZ R64, R2, R64 ;  /* 0x0000004002407220 */ /* 0x000fe20000410000 */
[----:B------:R-:W-:Y:S01]  /*7fa0*/  @P0 IADD3 R8, P1, R8, c[0x0][0x1c8], RZ ;  /* 0x0000720008080a10 */ /* 0x000fe20007f3e0ff */
[C---:B------:R-:W-:Y:S01]  /*7fb0*/  FMUL.FTZ R65, R2.reuse, R65 ;  /* 0x0000004102417220 */ /* 0x040fe20000410000 */
[----:B------:R-:W-:Y:S01]  /*7fc0*/  MUFU.EX2 R164, R164 ;  /* 0x000000a400a47308 */ /* 0x000fe20000000800 */
[----:B------:R1:W-:Y:S01]  /*7fd0*/  @P0 LDGSTS.E.BYPASS.LTC128B.128 [R249+0xc100], [R4.64], !P6 ;  /* 0x0c10000004f90fae */ /* 0x0003e2000f101d4a */
[--C-:B------:R-:W-:Y:S01]  /*7fe0*/  @P0 IADD3.X R9, RZ, c[0x0][0x1cc], R7.reuse, P1, P2 ;  /* 0x00007300ff090a10 */ /* 0x100fe20000fe4407 */
[----:B------:R-:W-:Y:S01]  /*7ff0*/  FMUL.FTZ R68, R2, R68 ;  /* 0x0000004402447220 */ /* 0x000fe20000410000 */
[----:B------:R-:W-:Y:S01]  /*8000*/  @P0 IADD3 R10, P2, R6, c[0x0][0x1c8], RZ ;  /* 0x00007200060a0a10 */ /* 0x000fe20007f5e0ff */
[C---:B---3--:R-:W-:Y:S02]  /*8010*/  FMUL.FTZ R19, R0.reuse, R119 ;  /* 0x0000007700137220 */ /* 0x048fe40000410000 */
[C---:B------:R-:W-:Y:S01]  /*8020*/  FMUL.FTZ R26, R0.reuse, R126 ;  /* 0x0000007e001a7220 */ /* 0x040fe20000410000 */
[----:B------:R-:W-:Y:S01]  /*8030*/  @P0 IADD3.X R11, RZ, c[0x0][0x1cc], R7, P2, P3 ;  /* 0x00007300ff0b0a10 */ /* 0x000fe200017e6407 */
[----:B------:R2:W-:Y:S01]  /*8040*/  @P0 LDGSTS.E.BYPASS.LTC128B.128 [R249+0xf100], [R8.64], !P5 ;  /* 0x0f10000008f90fae */ /* 0x0005e2000e901d4a */
[C---:B------:R-:W-:Y:S01]  /*8050*/  FMUL.FTZ R27, R0.reuse, R127 ;  /* 0x0000007f001b7220 */ /* 0x040fe20000410000 */
[----:B------:R-:W-:Y:S01]  /*8060*/  MOV R127, R43 ;  /* 0x0000002b007f7202 */ /* 0x000fe20000000f00 */
[C---:B------:R-:W-:Y:S01]  /*8070*/  FMUL.FTZ R43, R0.reuse, R143 ;  /* 0x0000008f002b7220 */ /* 0x040fe20000410000 */
[----:B------:R-:W-:Y:S01]  /*8080*/  MOV R126, R50 ;  /* 0x00000032007e7202 */ /* 0x000fe20000000f00 */
[C---:B------:R-:W-:Y:S01]  /*8090*/  FMUL.FTZ R50, R0.reuse, R150 ;  /* 0x0000009600327220 */ /* 0x040fe20000410000 */
[----:B------:R-:W-:Y:S01]  /*80a0*/  MUFU.EX2 R170, R170 ;  /* 0x000000aa00aa7308 */ /* 0x000fe20000000800 */
[C---:B------:R-:W-:Y:S01]  /*80b0*/  FMUL.FTZ R54, R0.reuse, R54 ;  /* 0x0000003600367220 */ /* 0x040fe20000410000 */
[----:B------:R3:W-:Y:S01]  /*80c0*/  @P0 LDGSTS.E.BYPASS.LTC128B.128 [R249+0x12100], [R10.64], !P4 ;  /* 0x121000000af90fae */ /* 0x0007e2000e101d4a */
[C---:B------:R-:W-:Y:S02]  /*80d0*/  FMUL.FTZ R55, R0.reuse, R55 ;  /* 0x0000003700377220 */ /* 0x040fe40000410000 */
[C---:B------:R-:W-:Y:S02]  /*80e0*/  FMUL.FTZ R58, R0.reuse, R58 ;  /* 0x0000003a003a7220 */ /* 0x040fe40000410000 */
[C---:B------:R-:W-:Y:S02]  /*80f0*/  FMUL.FTZ R59, R0.reuse, R59 ;  /* 0x0000003b003b7220 */ /* 0x040fe40000410000 */
[C---:B------:R-:W-:Y:S02]  /*8100*/  FMUL.FTZ R62, R0.reuse, R62 ;  /* 0x0000003e003e7220 */ /* 0x040fe40000410000 */
[----:B------:R-:W-:Y:S01]  /*8110*/  FMUL.FTZ R63, R0, R63 ;  /* 0x0000003f003f7220 */ /* 0x000fe20000410000 */
[----:B-1----:R-:W-:Y:S01]  /*8120*/  @P0 IADD3 R4, P1, R4, UR12, RZ ;  /* 0x0000000c04040c10 */ /* 0x002fe2000ff3e0ff */
[C---:B------:R-:W-:Y:S02]  /*8130*/  FMUL.FTZ R66, R0.reuse, R66 ;  /* 0x0000004200427220 */ /* 0x040fe40000410000 */
[----:B------:R-:W-:Y:S01]  /*8140*/  FMUL.FTZ R67, R0, R67 ;  /* 0x0000004300437220 */ /* 0x000fe20000410000 */
[----:B------:R-:W-:Y:S01]  /*8150*/  @P0 IADD3.X R5, R5, UR15, RZ, P1, !PT ;  /* 0x0000000f05050c10 */ /* 0x000fe20008ffe4ff */
[----:B------:R-:W-:Y:S01]  /*8160*/  FMUL.FTZ R69, R2, R69 ;  /* 0x0000004502457220 */ /* 0x000fe20000410000 */
[----:B------:R-:W-:Y:S01]  /*8170*/  @P0 IADD3 R6, P2, R4, UR12, RZ ;  /* 0x0000000c04060c10 */ /* 0x000fe2000ff5e0ff */
[----:B------:R-:W-:Y:S02]  /*8180*/  FMUL.FTZ R70, R0, R70 ;  /* 0x0000004600467220 */ /* 0x000fe40000410000 */
[----:B------:R1:W-:Y:S01]  /*8190*/  @P0 LDGSTS.E.BYPASS.LTC128B.128 [R249+0xd100], [R4.64], !P6 ;  /* 0x0d10000004f90fae */ /* 0x0003e2000f101d4a */
[----:B------:R-:W-:Y:S01]  /*81a0*/  @P0 IADD3.X R7, R5, UR15, RZ, P2, !PT ;  /* 0x0000000f05070c10 */ /* 0x000fe200097fe4ff */
[--C-:B--2---:R-:W-:Y:S01]  /*81b0*/  FFMA.FTZ R8, R171, c[0x0][0x2d0], -R101.reuse ;  /* 0x0000b400ab087a23 */ /* 0x104fe20000010865 */
[----:B------:R-:W-:Y:S01]  /*81c0*/  MOV R171, R12 ;  /* 0x0000000c00ab7202 */ /* 0x000fe20000000f00 */
[----:B------:R-:W-:Y:S02]  /*81d0*/  FMUL.FTZ R9, R2, R109 ;  /* 0x0000006d02097220 */ /* 0x000fe40000410000 */
[----:B------:R2:W4:Y:S01]  /*81e0*/  MUFU.EX2 R159, R8 ;  /* 0x00000008009f7308 */ /* 0x0005220000000800 */
[C---:B---3--:R-:W-:Y:S01]  /*81f0*/  FMUL.FTZ R10, R0.reuse, R110 ;  /* 0x0000006e000a7220 */ /* 0x048fe20000410000 */
[----:B------:R1:W-:Y:S01]  /*8200*/  @P0 LDGSTS.E.BYPASS.LTC128B.128 [R249+0x10100], [R4.64+0x80], !P5 ;  /* 0x1010008004f90fae */ /* 0x0003e2000e901d4a */
[C---:B------:R-:W-:Y:S02]  /*8210*/  FMUL.FTZ R11, R0.reuse, R111 ;  /* 0x0000006f000b7220 */ /* 0x040fe40000410000 */
[----:B------:R-:W-:Y:S02]  /*8220*/  FMUL.FTZ R71, R0, R71 ;  /* 0x0000004700477220 */ /* 0x000fe40000410000 */
[C---:B------:R-:W-:Y:S02]  /*8230*/  FMUL.FTZ R72, R2.reuse, R72 ;  /* 0x0000004802487220 */ /* 0x040fe40000410000 */
[----:B------:R-:W-:Y:S01]  /*8240*/  FMUL.FTZ R73, R2, R73 ;  /* 0x0000004902497220 */ /* 0x000fe20000410000 */
[----:B------:R1:W-:Y:S01]  /*8250*/  @P0 LDGSTS.E.BYPASS.LTC128B.128 [R249+0x13100], [R4.64+0x100], !P4 ;  /* 0x1310010004f90fae */ /* 0x0003e2000e101d4a */
[C---:B------:R-:W-:Y:S02]  /*8260*/  FMUL.FTZ R74, R0.reuse, R74 ;  /* 0x0000004a004a7220 */ /* 0x040fe40000410000 */
[----:B------:R-:W-:Y:S02]  /*8270*/  FMUL.FTZ R75, R0, R75 ;  /* 0x0000004b004b7220 */ /* 0x000fe40000410000 */
[C---:B------:R-:W-:Y:S02]  /*8280*/  FMUL.FTZ R76, R2.reuse, R76 ;  /* 0x0000004c024c7220 */ /* 0x040fe40000410000 */
[----:B------:R-:W-:Y:S01]  /*8290*/  FMUL.FTZ R77, R2, R77 ;  /* 0x0000004d024d7220 */ /* 0x000fe20000410000 */
[----:B------:R3:W-:Y:S01]  /*82a0*/  @P0 LDGSTS.E.BYPASS.LTC128B.128 [R249+0xe100], [R6.64], !P6 ;  /* 0x0e10000006f90fae */ /* 0x0007e2000f101d4a */
[C---:B------:R-:W-:Y:S02]  /*82b0*/  FMUL.FTZ R78, R0.reuse, R78 ;  /* 0x0000004e004e7220 */ /* 0x040fe40000410000 */
[----:B------:R-:W-:Y:S02]  /*82c0*/  FMUL.FTZ R79, R0, R79 ;  /* 0x0000004f004f7220 */ /* 0x000fe40000410000 */
[C---:B------:R-:W-:Y:S02]  /*82d0*/  FMUL.FTZ R80, R2.reuse, R80 ;  /* 0x0000005002507220 */ /* 0x040fe40000410000 */
[C---:B--2---:R-:W-:Y:S01]  /*82e0*/  FMUL.FTZ R8, R2.reuse, R108 ;  /* 0x0000006c02087220 */ /* 0x044fe20000410000 */
[----:B------:R3:W-:Y:S01]  /*82f0*/  @P0 LDGSTS.E.BYPASS.LTC128B.128 [R249+0x11100], [R6.64+0x80], !P5 ;  /* 0x1110008006f90fae */ /* 0x0007e2000e901d4a */
[----:B------:R-:W-:Y:S02]  /*8300*/  FMUL.FTZ R81, R2, R81 ;  /* 0x0000005102517220 */ /* 0x000fe40000410000 */
[C---:B------:R-:W-:Y:S02]  /*8310*/  FMUL.FTZ R82, R0.reuse, R82 ;  /* 0x0000005200527220 */ /* 0x040fe40000410000 */
[----:B------:R-:W-:Y:S02]  /*8320*/  FMUL.FTZ R83, R0, R83 ;  /* 0x0000005300537220 */ /* 0x000fe40000410000 */
[C---:B------:R-:W-:Y:S01]  /*8330*/  FMUL.FTZ R84, R2.reuse, R84 ;  /* 0x0000005402547220 */ /* 0x040fe20000410000 */
[----:B------:R3:W-:Y:S01]  /*8340*/  @P0 LDGSTS.E.BYPASS.LTC128B.128 [R249+0x14100], [R6.64+0x100], !P4 ;  /* 0x1410010006f90fae */ /* 0x0007e2000e101d4a */
[----:B------:R-:W-:Y:S02]  /*8350*/  FMUL.FTZ R85, R2, R85 ;  /* 0x0000005502557220 */ /* 0x000fe40000410000 */
[--C-:B-1----:R-:W-:Y:S01]  /*8360*/  FFMA.FTZ R4, R168, c[0x0][0x2d0], -R101.reuse ;  /* 0x0000b400a8047a23 */ /* 0x102fe20000010865 */
[----:B------:R-:W-:Y:S01]  /*8370*/  MOV R168, R49 ;  /* 0x0000003100a87202 */ /* 0x000fe20000000f00 */
[C---:B------:R-:W-:Y:S01]  /*8380*/  FMUL.FTZ R5, R2.reuse, R105 ;  /* 0x0000006902057220 */ /* 0x040fe20000410000 */
[----:B----4-:R-:W-:Y:S01]  /*8390*/  F2FP.BF16.PACK_AB R105, R159, R171 ;  /* 0x000000ab9f69723e */ /* 0x010fe200000010ff */
[----:B------:R1:W-:Y:S01]  /*83a0*/  MUFU.EX2 R155, R4 ;  /* 0x00000004009b7308 */ /* 0x0003e20000000800 */
[----:B------:R-:W2:Y:S01]  /*83b0*/  LDSM.16.MT88.4 R12, [R225+0x100] ;  /* 0x00010000e10c783b */ /* 0x000ea20000004200 */
[----:B------:R-:W-:Y:S01]  /*83c0*/  FMUL.FTZ R49, R2, R149 ;  /* 0x0000009502317220 */ /* 0x000fe20000410000 */
[----:B------:R-:W-:Y:S01]  /*83d0*/  MOV R149, R51 ;  /* 0x0000003300957202 */ /* 0x000fe20000000f00 */
[C---:B------:R-:W-:Y:S01]  /*83e0*/  FMUL.FTZ R51, R0.reuse, R151 ;  /* 0x0000009700337220 */ /* 0x040fe20000410000 */
[----:B------:R-:W-:Y:S01]  /*83f0*/  MOV R151, R251 ;  /* 0x000000fb00977202 */ /* 0x000fe20000000f00 */
[C---:B------:R-:W-:Y:S02]  /*8400*/  FMUL.FTZ R86, R0.reuse, R86 ;  /* 0x0000005600567220 */ /* 0x040fe40000410000 */
[----:B------:R-:W-:Y:S01]  /*8410*/  FMUL.FTZ R87, R0, R87 ;  /* 0x0000005700577220 */ /* 0x000fe20000410000 */
[----:B------:R-:W4:Y:S01]  /*8420*/  LDSM.16.MT88.4 R20, [R226+0x100] ;  /* 0x00010000e214783b */ /* 0x000f220000004200 */
[C---:B------:R-:W-:Y:S02]  /*8430*/  FMUL.FTZ R88, R2.reuse, R88 ;  /* 0x0000005802587220 */ /* 0x040fe40000410000 */
[----:B------:R-:W-:Y:S02]  /*8440*/  FMUL.FTZ R89, R2, R89 ;  /* 0x0000005902597220 */ /* 0x000fe40000410000 */
[C---:B------:R-:W-:Y:S02]  /*8450*/  FMUL.FTZ R90, R0.reuse, R90 ;  /* 0x0000005a005a7220 */ /* 0x040fe40000410000 */
[----:B------:R-:W-:Y:S01]  /*8460*/  FMUL.FTZ R91, R0, R91 ;  /* 0x0000005b005b7220 */ /* 0x000fe20000410000 */
[----:B------:R-:W2:Y:S01]  /*8470*/  LDSM.16.MT88.4 R28, [R229+0x100] ;  /* 0x00010000e51c783b */ /* 0x000ea20000004200 */
[----:B------:R-:W-:Y:S02]  /*8480*/  FMUL.FTZ R92, R2, R92 ;  /* 0x0000005c025c7220 */ /* 0x000fe40000410000 */
[C---:B---3--:R-:W-:Y:S01]  /*8490*/  FMUL.FTZ R6, R0.reuse, R106 ;  /* 0x0000006a00067220 */ /* 0x048fe20000410000 */
[----:B------:R-:W-:Y:S01]  /*84a0*/  F2FP.BF16.PACK_AB R106, R231, R248 ;  /* 0x000000f8e76a723e */ /* 0x000fe200000010ff */
[C---:B------:R-:W-:Y:S02]  /*84b0*/  FMUL.FTZ R7, R0.reuse, R107 ;  /* 0x0000006b00077220 */ /* 0x040fe40000410000 */
[----:B-1----:R-:W-:Y:S01]  /*84c0*/  FFMA.FTZ R4, R169, c[0x0][0x2d0], -R101 ;  /* 0x0000b400a9047a23 */ /* 0x002fe20000010865 */
[----:B------:R-:W-:Y:S01]  /*84d0*/  MOV R169, R18 ;  /* 0x0000001200a97202 */ /* 0x000fe20000000f00 */
[----:B------:R-:W-:Y:S01]  /*84e0*/  FMUL.FTZ R18, R0, R118 ;  /* 0x0000007600127220 */ /* 0x000fe20000410000 */
[----:B------:R-:W1:Y:S01]  /*84f0*/  LDSM.16.MT88.4 R36, [R228+0x100] ;  /* 0x00010000e424783b */ /* 0x000e620000004200 */
[----:B------:R3:W3:Y:S01]  /*8500*/  MUFU.EX2 R154, R4 ;  /* 0x00000004009a7308 */ /* 0x0006e20000000800 */
[----:B------:R-:W-:Y:S02]  /*8510*/  FMUL.FTZ R93, R2, R93 ;  /* 0x0000005d025d7220 */ /* 0x000fe40000410000 */
[C---:B------:R-:W-:Y:S02]  /*8520*/  FMUL.FTZ R94, R0.reuse, R94 ;  /* 0x0000005e005e7220 */ /* 0x040fe40000410000 */
[----:B------:R-:W-:Y:S02]  /*8530*/  FMUL.FTZ R95, R0, R95 ;  /* 0x0000005f005f7220 */ /* 0x000fe40000410000 */
[----:B------:R-:W-:Y:S01]  /*8540*/  LDSM.16.MT88.4 R108, [R226+0x3100] ;  /* 0x00310000e26c783b */ /* 0x000fe20000004200 */
[C---:B------:R-:W-:Y:S02]  /*8550*/  FMUL.FTZ R96, R2.reuse, R96 ;  /* 0x0000006002607220 */ /* 0x040fe40000410000 */
[----:B------:R-:W-:Y:S02]  /*8560*/  FMUL.FTZ R97, R2, R97 ;  /* 0x0000006102617220 */ /* 0x000fe40000410000 */
[C---:B------:R-:W-:Y:S02]  /*8570*/  FMUL.FTZ R98, R0.reuse, R98 ;  /* 0x0000006200627220 */ /* 0x040fe40000410000 */
[----:B------:R-:W-:Y:S01]  /*8580*/  FMUL.FTZ R99, R0, R99 ;  /* 0x0000006300637220 */ /* 0x000fe20000410000 */
[----:B------:R-:W-:Y:S08]  /*8590*/  LDSM.16.MT88.4 R116, [R228+0x3100] ;  /* 0x00310000e474783b */ /* 0x000ff00000004200 */
[----:B------:R-:W0:Y:S01]  /*85a0*/  LDGDEPBAR ;  /* 0x00000000000079af */ /* 0x000e220000000000 */
[----:B---3--:R-:W-:Y:S01]  /*85b0*/  FMUL.FTZ R4, R2, R104 ;  /* 0x0000006802047220 */ /* 0x008fe20000410000 */
[----:B------:R-:W-:Y:S02]  /*85c0*/  F2FP.BF16.PACK_AB R104, R158, R169 ;  /* 0x000000a99e68723e */ /* 0x000fe400000010ff */
[----:B------:R-:W-:Y:S07]  /*85d0*/  F2FP.BF16.PACK_AB R107, R154, R155 ;  /* 0x0000009b9a6b723e */ /* 0x000fee00000010ff */
[C---:B--2---:R-:W-:Y:S07]  /*85e0*/  HMMA.16816.F32.BF16 R4, R104.reuse, R12, R4 ;  /* 0x0000000c6804723c */ /* 0x044fee0000041804 */
[C---:B------:R-:W-:Y:S01]  /*85f0*/  FMUL.FTZ R12, R2.reuse, R112 ;  /* 0x00000070020c7220 */ /* 0x040fe20000410000 */
[C---:B------:R-:W-:Y:S04]  /*8600*/  HMMA.16816.F32.BF16 R8, R104.reuse, R14, R8 ;  /* 0x0000000e6808723c */ /* 0x040fe80000041808 */
[----:B------:R-:W-:Y:S03]  /*8610*/  FMUL.FTZ R13, R2, R113 ;  /* 0x00000071020d7220 */ /* 0x000fe60000410000 */
[C---:B------:R-:W-:Y:S02]  /*8620*/  FMUL.FTZ R14, R0.reuse, R114 ;  /* 0x00000072000e7220 */ /* 0x040fe40000410000 */
[----:B------:R-:W-:Y:S02]  /*8630*/  FMUL.FTZ R15, R0, R115 ;  /* 0x00000073000f7220 */ /* 0x000fe40000410000 */
[----:B------:R-:W-:Y:S05]  /*8640*/  LDSM.16.MT88.4 R112, [R229+0x3100] ;  /* 0x00310000e570783b */ /* 0x000fea0000004200 */
[C---:B----4-:R-:W-:Y:S07]  /*8650*/  HMMA.16816.F32.BF16 R12, R104.reuse, R20, R12 ;  /* 0x00000014680c723c */ /* 0x050fee000004180c */
[C---:B------:R-:W-:Y:S01]  /*8660*/  FMUL.FTZ R20, R2.reuse, R120 ;  /* 0x0000007802147220 */ /* 0x040fe20000410000 */
[C---:B------:R-:W-:Y:S04]  /*8670*/  HMMA.16816.F32.BF16 R16, R104.reuse, R22, R16 ;  /* 0x000000166810723c */ /* 0x040fe80000041810 */
[----:B------:R-:W-:Y:S01]  /*8680*/  FMUL.FTZ R21, R2, R121 ;  /* 0x0000007902157220 */ /* 0x000fe20000410000 */
[----:B------:R-:W-:Y:S02]  /*8690*/  MOV R120, R47 ;  /* 0x0000002f00787202 */ /* 0x000fe40000000f00 */
[C---:B------:R-:W-:Y:S01]  /*86a0*/  FMUL.FTZ R22, R0.reuse, R122 ;  /* 0x0000007a00167220 */ /* 0x040fe20000410000 */
[----:B------:R-:W-:Y:S01]  /*86b0*/  MOV R121, R46 ;  /* 0x0000002e00797202 */ /* 0x000fe20000000f00 */
[----:B------:R-:W-:Y:S03]  /*86c0*/  FMUL.FTZ R23, R0, R123 ;  /* 0x0000007b00177220 */ /* 0x000fe60000410000 */
[----:B------:R-:W-:Y:S02]  /*86d0*/  MOV R122, R45 ;  /* 0x0000002d007a7202 */ /* 0x000fe40000000f00 */
[----:B------:R-:W-:Y:S02]  /*86e0*/  MOV R123, R44 ;  /* 0x0000002c007b7202 */ /* 0x000fe40000000f00 */
[C---:B------:R-:W-:Y:S01]  /*86f0*/  HMMA.16816.F32.BF16 R20, R104.reuse, R28, R20 ;  /* 0x0000001c6814723c */ /* 0x040fe20000041814 */
[----:B------:R-:W2:Y:S06]  /*8700*/  LDSM.16.MT88.4 R44, [R225+0x3100] ;  /* 0x00310000e12c783b */ /* 0x000eac0000004200 */
[C---:B------:R-:W-:Y:S01]  /*8710*/  FMUL.FTZ R28, R2.reuse, R128 ;  /* 0x00000080021c7220 */ /* 0x040fe20000410000 */
[C---:B------:R-:W-:Y:S04]  /*8720*/  HMMA.16816.F32.BF16 R24, R104.reuse, R30, R24 ;  /* 0x0000001e6818723c */ /* 0x040fe80000041818 */
[C---:B------:R-:W-:Y:S01]  /*8730*/  FMUL.FTZ R29, R2.reuse, R129 ;  /* 0x00000081021d7220 */ /* 0x040fe20000410000 */
[----:B------:R-:W-:Y:S01]  /*8740*/  MOV R129, R40 ;  /* 0x0000002800817202 */ /* 0x000fe20000000f00 */
[----:B------:R-:W-:Y:S01]  /*8750*/  FMUL.FTZ R40, R2, R140 ;  /* 0x0000008c02287220 */ /* 0x000fe20000410000 */
[----:B------:R-:W-:Y:S01]  /*8760*/  MOV R128, R42 ;  /* 0x0000002a00807202 */ /* 0x000fe20000000f00 */
[C---:B------:R-:W-:Y:S01]  /*8770*/  FMUL.FTZ R30, R0.reuse, R130 ;  /* 0x00000082001e7220 */ /* 0x040fe20000410000 */
[----:B------:R-:W-:Y:S03]  /*8780*/  MOV R130, R35 ;  /* 0x0000002300827202 */ /* 0x000fe60000000f00 */
[C---:B------:R-:W-:Y:S01]  /*8790*/  FMUL.FTZ R31, R0.reuse, R131 ;  /* 0x00000083001f7220 */ /* 0x040fe20000410000 */
[----:B------:R-:W-:Y:S01]  /*87a0*/  MOV R140, R130 ;  /* 0x00000082008c7202 */ /* 0x000fe20000000f00 */
[C---:B------:R-:W-:Y:S01]  /*87b0*/  FMUL.FTZ R35, R0.reuse, R135 ;  /* 0x0000008700237220 */ /* 0x040fe20000410000 */
[----:B------:R-:W-:Y:S01]  /*87c0*/  MOV R135, R127 ;  /* 0x0000007f00877202 */ /* 0x000fe20000000f00 */
[----:B------:R-:W-:Y:S01]  /*87d0*/  FMUL.FTZ R42, R0, R142 ;  /* 0x0000008e002a7220 */ /* 0x000fe20000410000 */
[----:B------:R-:W-:Y:S02]  /*87e0*/  MOV R127, R122 ;  /* 0x0000007a007f7202 */ /* 0x000fe40000000f00 */
[C---:B-1----:R-:W-:Y:S03]  /*87f0*/  HMMA.16816.F32.BF16 R28, R104.reuse, R36, R28 ;  /* 0x00000024681c723c */ /* 0x042fe6000004181c */
[----:B------:R-:W-:Y:S01]  /*8800*/  MOV R131, R32 ;  /* 0x0000002000837202 */ /* 0x000fe20000000f00 */
[C---:B------:R-:W-:Y:S01]  /*8810*/  FMUL.FTZ R32, R2.reuse, R132 ;  /* 0x0000008402207220 */ /* 0x040fe20000410000 */
[----:B------:R-:W-:Y:S01]  /*8820*/  MOV R132, R33 ;  /* 0x0000002100847202 */ /* 0x000fe20000000f00 */
[----:B------:R-:W-:Y:S01]  /*8830*/  FMUL.FTZ R33, R2, R133 ;  /* 0x0000008502217220 */ /* 0x000fe20000410000 */
[----:B------:R-:W-:Y:S01]  /*8840*/  MOV R133, R34 ;  /* 0x0000002200857202 */ /* 0x000fe20000000f00 */
[----:B------:R-:W-:Y:S01]  /*8850*/  FMUL.FTZ R34, R0, R134 ;  /* 0x0000008600227220 */ /* 0x000fe20000410000 */
[----:B------:R-:W-:Y:S03]  /*8860*/  MOV R134, R129 ;  /* 0x0000008100867202 */ /* 0x000fe60000000f00 */
[C---:B------:R-:W-:Y:S01]  /*8870*/  FMUL.FTZ R37, R2.reuse, R137 ;  /* 0x0000008902257220 */ /* 0x040fe20000410000 */
[----:B------:R-:W-:Y:S01]  /*8880*/  MOV R150, R133 ;  /* 0x0000008500967202 */ /* 0x000fe20000000f00 */
[----:B------:R1:W-:Y:S01]  /*8890*/  MUFU.EX2 R137, R102 ;  /* 0x0000006600897308 */ /* 0x0003e20000000800 */
[C---:B------:R-:W-:Y:S03]  /*88a0*/  HMMA.16816.F32.BF16 R32, R104.reuse, R38, R32 ;  /* 0x000000266820723c */ /* 0x040fe60000041820 */
[----:B------:R-:W-:Y:S01]  /*88b0*/  FMUL.FTZ R36, R2, R136 ;  /* 0x0000008802247220 */ /* 0x000fe20000410000 */
[----:B------:R-:W-:Y:S02]  /*88c0*/  MOV R142, R131 ;  /* 0x00000083008e7202 */ /* 0x000fe40000000f00 */
[----:B------:R-:W-:Y:S01]  /*88d0*/  MOV R133, R120 ;  /* 0x0000007800857202 */ /* 0x000fe20000000f00 */
[C---:B------:R-:W-:Y:S01]  /*88e0*/  FMUL.FTZ R38, R0.reuse, R138 ;  /* 0x0000008a00267220 */ /* 0x040fe20000410000 */
[----:B------:R-:W-:Y:S01]  /*88f0*/  MOV R143, R132 ;  /* 0x00000084008f7202 */ /* 0x000fe20000000f00 */
[----:B------:R-:W-:Y:S03]  /*8900*/  FMUL.FTZ R39, R0, R139 ;  /* 0x0000008b00277220 */ /* 0x000fe60000410000 */
[----:B------:R-:W-:Y:S02]  /*8910*/  MOV R132, R121 ;  /* 0x0000007900847202 */ /* 0x000fe40000000f00 */
[----:B------:R-:W-:Y:S02]  /*8920*/  MOV R129, R128 ;  /* 0x0000008000817202 */ /* 0x000fe40000000f00 */
[C---:B--2---:R-:W-:Y:S03]  /*8930*/  HMMA.16816.F32.BF16 R36, R104.reuse, R44, R36 ;  /* 0x0000002c6824723c */ /* 0x044fe60000041824 */
[----:B------:R-:W-:Y:S02]  /*8940*/  MOV R128, R126 ;  /* 0x0000007e00807202 */ /* 0x000fe40000000f00 */
[----:B------:R-:W-:Y:S01]  /*8950*/  MOV R126, R123 ;  /* 0x0000007b007e7202 */ /* 0x000fe20000000f00 */
[--C-:B-1----:R-:W-:Y:S02]  /*8960*/  FFMA.FTZ R102, R173, c[0x0][0x2d0], -R153.reuse ;  /* 0x0000b400ad667a23 */ /* 0x102fe40000010899 */
[C---:B------:R-:W-:Y:S01]  /*8970*/  HMMA.16816.F32.BF16 R40, R104.reuse, R46, R40 ;  /* 0x0000002e6828723c */ /* 0x040fe20000041828 */
[----:B------:R-:W-:Y:S03]  /*8980*/  LDSM.16.MT88.4 R120, [R229+0x900] ;  /* 0x00090000e578783b */ /* 0x000fe60000004200 */
[C---:B------:R-:W-:Y:S02]  /*8990*/  FMUL.FTZ R45, R2.reuse, R145 ;  /* 0x00000091022d7220 */ /* 0x040fe40000410000 */
[----:B------:R1:W2:Y:S01]  /*89a0*/  MUFU.EX2 R145, R102 ;  /* 0x0000006600917308 */ /* 0x0002a20000000800 */
[----:B------:R-:W-:Y:S02]  /*89b0*/  FMUL.FTZ R44, R2, R144 ;  /* 0x00000090022c7220 */ /* 0x000fe40000410000 */
[C---:B------:R-:W-:Y:S03]  /*89c0*/  FMUL.FTZ R47, R0.reuse, R147 ;  /* 0x00000093002f7220 */ /* 0x040fe60000410000 */
[----:B------:R-:W-:Y:S07]  /*89d0*/  FMUL.FTZ R46, R0, R146 ;  /* 0x00000092002e7220 */ /* 0x000fee0000410000 */
[C---:B------:R-:W-:Y:S08]  /*89e0*/  HMMA.16816.F32.BF16 R44, R104.reuse, R108, R44 ;  /* 0x0000006c682c723c */ /* 0x040ff0000004182c */
[C---:B------:R-:W-:Y:S01]  /*89f0*/  HMMA.16816.F32.BF16 R48, R104.reuse, R110, R48 ;  /* 0x0000006e6830723c */ /* 0x040fe20000041830 */
[----:B------:R-:W3:Y:S03]  /*8a00*/  LDSM.16.MT88.4 R108, [R225+0x6100] ;  /* 0x00610000e16c783b */ /* 0x000ee60000004200 */
[--C-:B-1----:R-:W-:Y:S04]  /*8a10*/  FFMA.FTZ R102, R174, c[0x0][0x2d0], -R153.reuse ;  /* 0x0000b400ae667a23 */ /* 0x102fe80000010899 */
[C---:B------:R-:W-:Y:S01]  /*8a20*/  HMMA.16816.F32.BF16 R52, R104.reuse, R112, R52 ;  /* 0x000000706834723c */ /* 0x040fe20000041834 */
[----:B------:R1:W-:Y:S07]  /*8a30*/  MUFU.EX2 R139, R102 ;  /* 0x00000066008b7308 */ /* 0x0003ee0000000800 */
[C---:B------:R-:W-:Y:S01]  /*8a40*/  HMMA.16816.F32.BF16 R56, R104.reuse, R114, R56 ;  /* 0x000000726838723c */ /* 0x040fe20000041838 */
[----:B------:R-:W4:Y:S07]  /*8a50*/  LDSM.16.MT88.4 R112, [R226+0x6100] ;  /* 0x00610000e270783b */ /* 0x000f2e0000004200 */
[C---:B------:R-:W-:Y:S08]  /*8a60*/  HMMA.16816.F32.BF16 R60, R104.reuse, R116, R60 ;  /* 0x00000074683c723c */ /* 0x040ff0000004183c */
[C---:B------:R-:W-:Y:S01]  /*8a70*/  HMMA.16816.F32.BF16 R64, R104.reuse, R118, R64 ;  /* 0x000000766840723c */ /* 0x040fe20000041840 */
[----:B------:R-:W2:Y:S03]  /*8a80*/  LDSM.16.MT88.4 R116, [R229+0x6100] ;  /* 0x00610000e574783b */ /* 0x000ea60000004200 */
[----:B-1----:R-:W-:Y:S04]  /*8a90*/  FFMA.FTZ R102, R175, c[0x0][0x2d0], -R153 ;  /* 0x0000b400af667a23 */ /* 0x002fe80000010899 */
[----:B------:R1:W1:Y:S01]  /*8aa0*/  MUFU.EX2 R138, R102 ;  /* 0x00000066008a7308 */ /* 0x0002620000000800 */
[C---:B---3--:R-:W-:Y:S08]  /*8ab0*/  HMMA.16816.F32.BF16 R68, R104.reuse, R108, R68 ;  /* 0x0000006c6844723c */ /* 0x048ff00000041844 */
[C---:B------:R-:W-:Y:S01]  /*8ac0*/  HMMA.16816.F32.BF16 R72, R104.reuse, R110, R72 ;  /* 0x0000006e6848723c */ /* 0x040fe20000041848 */
[----:B------:R-:W3:Y:S07]  /*8ad0*/  LDSM.16.MT88.4 R108, [R228+0x6100] ;  /* 0x00610000e46c783b */ /* 0x000eee0000004200 */
[C---:B----4-:R-:W-:Y:S04]  /*8ae0*/  HMMA.16816.F32.BF16 R76, R104.reuse, R112, R76 ;  /* 0x00000070684c723c */ /* 0x050fe8000004184c */
[--C-:B-1----:R-:W-:Y:S04]  /*8af0*/  FFMA.FTZ R102, R180, c[0x0][0x2d0], -R101.reuse ;  /* 0x0000b400b4667a23 */ /* 0x102fe80000010865 */
[C---:B------:R-:W-:Y:S01]  /*8b00*/  HMMA.16816.F32.BF16 R80, R104.reuse, R114, R80 ;  /* 0x000000726850723c */ /* 0x040fe20000041850 */
[----:B------:R-:W1:Y:S01]  /*8b10*/  LDSM.16.MT88.4 R112, [R225+0x900] ;  /* 0x00090000e170783b */ /* 0x000e620000004200 */
[----:B------:R4:W-:Y:S06]  /*8b20*/  MUFU.EX2 R136, R102 ;  /* 0x0000006600887308 */ /* 0x0009ec0000000800 */
[C---:B--2---:R-:W-:Y:S08]  /*8b30*/  HMMA.16816.F32.BF16 R84, R104.reuse, R116, R84 ;  /* 0x000000746854723c */ /* 0x044ff00000041854 */
[C---:B------:R-:W-:Y:S01]  /*8b40*/  HMMA.16816.F32.BF16 R88, R104.reuse, R118, R88 ;  /* 0x000000766858723c */ /* 0x040fe20000041858 */
[----:B------:R-:W2:Y:S07]  /*8b50*/  LDSM.16.MT88.4 R116, [R226+0x900] ;  /* 0x00090000e274783b */ /* 0x000eae0000004200 */
[C---:B---3--:R-:W-:Y:S04]  /*8b60*/  HMMA.16816.F32.BF16 R92, R104.reuse, R108, R92 ;  /* 0x0000006c685c723c */ /* 0x048fe8000004185c */
[--C-:B----4-:R-:W-:Y:S04]  /*8b70*/  FFMA.FTZ R102, R182, c[0x0][0x2d0], -R101.reuse ;  /* 0x0000b400b6667a23 */ /* 0x110fe80000010865 */
[----:B------:R3:W4:Y:S01]  /*8b80*/  MUFU.EX2 R144, R102 ;  /* 0x0000006600907308 */ /* 0x0007220000000800 */
[----:B------:R-:W-:Y:S01]  /*8b90*/  HMMA.16816.F32.BF16 R96, R104, R110, R96 ;  /* 0x0000006e6860723c */ /* 0x000fe20000041860 */
[----:B------:R-:W1:Y:S06]  /*8ba0*/  LDSM.16.MT88.4 R108, [R228+0x900] ;  /* 0x00090000e46c783b */ /* 0x000e6c0000004200 */
[----:B------:R-:W-:Y:S02]  /*8bb0*/  F2FP.BF16.PACK_AB R104, R145, R137 ;  /* 0x000000899168723e */ /* 0x000fe400000010ff */
[----:B------:R-:W-:Y:S03]  /*8bc0*/  F2FP.BF16.PACK_AB R106, R138, R139 ;  /* 0x0000008b8a6a723e */ /* 0x000fe600000010ff */
[--C-:B---3--:R-:W-:Y:S01]  /*8bd0*/  FFMA.FTZ R102, R181, c[0x0][0x2d0], -R101.reuse ;  /* 0x0000b400b5667a23 */ /* 0x108fe20000010865 */
[----:B----4-:R-:W-:Y:S03]  /*8be0*/  F2FP.BF16.PACK_AB R105, R144, R136 ;  /* 0x000000889069723e */ /* 0x010fe600000010ff */
[----:B------:R3:W-:Y:S02]  /*8bf0*/  MUFU.EX2 R252, R102 ;  /* 0x0000006600fc7308 */ /* 0x0007e40000000800 */
[----:B---3--:R-:W-:Y:S08]  /*8c00*/  FFMA.FTZ R102, R183, c[0x0][0x2d0], -R101 ;  /* 0x0000b400b7667a23 */ /* 0x008ff00000010865 */
[----:B------:R3:W4:Y:S02]  /*8c10*/  MUFU.EX2 R251, R102 ;  /* 0x0000006600fb7308 */ /* 0x0007240000000800 */
[--C-:B---3--:R-:W-:Y:S01]  /*8c20*/  FFMA.FTZ R102, R184, c[0x0][0x2d0], -R153.reuse ;  /* 0x0000b400b8667a23 */ /* 0x108fe20000010899 */
[----:B----4-:R-:W-:Y:S07]  /*8c30*/  F2FP.BF16.PACK_AB R107, R251, R252 ;  /* 0x000000fcfb6b723e */ /* 0x010fee00000010ff */
[----:B------:R3:W-:Y:S01]  /*8c40*/  MUFU.EX2 R147, R102 ;  /* 0x0000006600937308 */ /* 0x0007e20000000800 */
[C---:B-1----:R-:W-:Y:S08]  /*8c50*/  HMMA.16816.F32.BF16 R4, R104.reuse, R112, R4 ;  /* 0x000000706804723c */ /* 0x042ff00000041804 */
[C---:B------:R-:W-:Y:S01]  /*8c60*/  HMMA.16816.F32.BF16 R8, R104.reuse, R114, R8 ;  /* 0x000000726808723c */ /* 0x040fe20000041808 */
[----:B------:R-:W1:Y:S07]  /*8c70*/  LDSM.16.MT88.4 R112, [R225+0x3900] ;  /* 0x00390000e170783b */ /* 0x000e6e0000004200 */
[C---:B--2---:R-:W-:Y:S04]  /*8c80*/  HMMA.16816.F32.BF16 R12, R104.reuse, R116, R12 ;  /* 0x00000074680c723c */ /* 0x044fe8000004180c */
[--C-:B---3--:R-:W-:Y:S04]  /*8c90*/  FFMA.FTZ R102, R186, c[0x0][0x2d0], -R153.reuse ;  /* 0x0000b400ba667a23 */ /* 0x108fe80000010899 */
[C---:B------:R-:W-:Y:S01]  /*8ca0*/  HMMA.16816.F32.BF16 R16, R104.reuse, R118, R16 ;  /* 0x000000766810723c */ /* 0x040fe20000041810 */
[----:B------:R2:W3:Y:S01]  /*8cb0*/  MUFU.EX2 R146, R102 ;  /* 0x0000006600927308 */ /* 0x0004e20000000800 */
[----:B------:R-:W4:Y:S06]  /*8cc0*/  LDSM.16.MT88.4 R116, [R226+0x3900] ;  /* 0x00390000e274783b */ /* 0x000f2c0000004200 */
[C---:B------:R-:W-:Y:S08]  /*8cd0*/  HMMA.16816.F32.BF16 R20, R104.reuse, R120, R20 ;  /* 0x000000786814723c */ /* 0x040ff00000041814 */
[C---:B------:R-:W-:Y:S01]  /*8ce0*/  HMMA.16816.F32.BF16 R24, R104.reuse, R122, R24 ;  /* 0x0000007a6818723c */ /* 0x040fe20000041818 */
[----:B------:R-:W3:Y:S07]  /*8cf0*/  LDSM.16.MT88.4 R120, [R229+0x3900] ;  /* 0x00390000e578783b */ /* 0x000eee0000004200 */
[C---:B------:R-:W-:Y:S04]  /*8d00*/  HMMA.16816.F32.BF16 R28, R104.reuse, R108, R28 ;  /* 0x0000006c681c723c */ /* 0x040fe8000004181c */
[--C-:B--2---:R-:W-:Y:S04]  /*8d10*/  FFMA.FTZ R102, R185, c[0x0][0x2d0], -R153.reuse ;  /* 0x0000b400b9667a23 */ /* 0x104fe80000010899 */
[C---:B------:R-:W-:Y:S01]  /*8d20*/  HMMA.16816.F32.BF16 R32, R104.reuse, R110, R32 ;  /* 0x0000006e6820723c */ /* 0x040fe20000041820 */
[----:B------:R2:W-:Y:S01]  /*8d30*/  MUFU.EX2 R131, R102 ;  /* 0x0000006600837308 */ /* 0x0005e20000000800 */
[----:B------:R-:W3:Y:S06]  /*8d40*/  LDSM.16.MT88.4 R108, [R228+0x3900] ;  /* 0x00390000e46c783b */ /* 0x000eec0000004200 */
[C---:B-1----:R-:W-:Y:S08]  /*8d50*/  HMMA.16816.F32.BF16 R36, R104.reuse, R112, R36 ;  /* 0x000000706824723c */ /* 0x042ff00000041824 */
[C---:B------:R-:W-:Y:S01]  /*8d60*/  HMMA.16816.F32.BF16 R40, R104.reuse, R114, R40 ;  /* 0x000000726828723c */ /* 0x040fe20000041828 */
[----:B------:R-:W1:Y:S07]  /*8d70*/  LDSM.16.MT88.4 R112, [R225+0x6900] ;  /* 0x00690000e170783b */ /* 0x000e6e0000004200 */
[C---:B----4-:R-:W-:Y:S04]  /*8d80*/  HMMA.16816.F32.BF16 R44, R104.reuse, R116, R44 ;  /* 0x00000074682c723c */ /* 0x050fe8000004182c */
[----:B--2---:R-:W-:Y:S04]  /*8d90*/  FFMA.FTZ R102, R187, c[0x0][0x2d0], -R153 ;  /* 0x0000b400bb667a23 */ /* 0x004fe80000010899 */
[C---:B------:R-:W-:Y:S01]  /*8da0*/  HMMA.16816.F32.BF16 R48, R104.reuse, R118, R48 ;  /* 0x000000766830723c */ /* 0x040fe20000041830 */
[----:B------:R2:W4:Y:S01]  /*8db0*/  MUFU.EX2 R130, R102 ;  /* 0x0000006600827308 */ /* 0x0005220000000800 */
[----:B------:R-:W4:Y:S06]  /*8dc0*/  LDSM.16.MT88.4 R116, [R226+0x6900] ;  /* 0x00690000e274783b */ /* 0x000f2c0000004200 */
[C---:B---3--:R-:W-:Y:S08]  /*8dd0*/  HMMA.16816.F32.BF16 R52, R104.reuse, R120, R52 ;  /* 0x000000786834723c */ /* 0x048ff00000041834 */
        /* <DEDUP_REMOVED lines=11> */
[--C-:B--2---:R-:W-:Y:S04]  /*8e90*/  FFMA.FTZ R102, R150, c[0x0][0x2d0], -R101.reuse ;  /* 0x0000b40096667a23 */ /* 0x104fe80000010865 */
[C---:B------:R-:W-:Y:S01]  /*8ea0*/  HMMA.16816.F32.BF16 R80, R104.reuse, R118, R80 ;  /* 0x000000766850723c */ /* 0x040fe20000041850 */
[----:B------:R2:W4:Y:S01]  /*8eb0*/  MUFU.EX2 R183, R102 ;  /* 0x0000006600b77308 */ /* 0x0005220000000800 */
[----:B------:R-:W1:Y:S06]  /*8ec0*/  LDSM.16.MT88.4 R116, [R226+0x1100] ;  /* 0x00110000e274783b */ /* 0x000e6c0000004200 */
[C---:B---3--:R-:W-:Y:S08]  /*8ed0*/  HMMA.16816.F32.BF16 R84, R104.reuse, R120, R84 ;  /* 0x000000786854723c */ /* 0x048ff00000041854 */
[C---:B------:R-:W-:Y:S01]  /*8ee0*/  HMMA.16816.F32.BF16 R88, R104.reuse, R122, R88 ;  /* 0x0000007a6858723c */ /* 0x040fe20000041858 */
[----:B------:R-:W3:Y:S07]  /*8ef0*/  LDSM.16.MT88.4 R120, [R229+0x1100] ;  /* 0x00110000e578783b */ /* 0x000eee0000004200 */
[C---:B------:R-:W-:Y:S04]  /*8f00*/  HMMA.16816.F32.BF16 R92, R104.reuse, R108, R92 ;  /* 0x0000006c685c723c */ /* 0x040fe8000004185c */
[--C-:B--2---:R-:W-:Y:S04]  /*8f10*/  FFMA.FTZ R102, R250, c[0x0][0x2d0], -R101.reuse ;  /* 0x0000b400fa667a23 */ /* 0x104fe80000010865 */
[----:B------:R-:W-:Y:S01]  /*8f20*/  HMMA.16816.F32.BF16 R96, R104, R110, R96 ;  /* 0x0000006e6860723c */ /* 0x000fe20000041860 */
[----:B------:R2:W-:Y:S01]  /*8f30*/  MUFU.EX2 R182, R102 ;  /* 0x0000006600b67308 */ /* 0x0005e20000000800 */
[----:B------:R-:W1:Y:S05]  /*8f40*/  LDSM.16.MT88.4 R108, [R228+0x1100] ;  /* 0x00110000e46c783b */ /* 0x000e6a0000004200 */
[----:B------:R-:W-:Y:S02]  /*8f50*/  F2FP.BF16.PACK_AB R104, R146, R147 ;  /* 0x000000939268723e */ /* 0x000fe400000010ff */
[----:B------:R-:W-:Y:S03]  /*8f60*/  F2FP.BF16.PACK_AB R106, R130, R131 ;  /* 0x00000083826a723e */ /* 0x000fe600000010ff */
[----:B----4-:R-:W-:Y:S01]  /*8f70*/  F2FP.BF16.PACK_AB R105, R183, R184 ;  /* 0x000000b8b769723e */ /* 0x010fe200000010ff */
[----:B--2---:R-:W-:Y:S04]  /*8f80*/  FFMA.FTZ R102, R149, c[0x0][0x2d0], -R101 ;  /* 0x0000b40095667a23 */ /* 0x004fe80000010865 */
[----:B------:R2:W4:Y:S02]  /*8f90*/  MUFU.EX2 R181, R102 ;  /* 0x0000006600b57308 */ /* 0x0005240000000800 */
[--C-:B--2---:R-:W-:Y:S01]  /*8fa0*/  FFMA.FTZ R102, R143, c[0x0][0x2d0], -R153.reuse ;  /* 0x0000b4008f667a23 */ /* 0x104fe20000010899 */
[----:B------:R-:W-:Y:S02]  /*8fb0*/  MOV R143, R141 ;  /* 0x0000008d008f7202 */ /* 0x000fe40000000f00 */
[----:B----4-:R-:W-:Y:S05]  /*8fc0*/  F2FP.BF16.PACK_AB R107, R181, R182 ;  /* 0x000000b6b56b723e */ /* 0x010fea00000010ff */
[----:B------:R2:W-:Y:S02]  /*8fd0*/  MUFU.EX2 R141, R102 ;  /* 0x00000066008d7308 */ /* 0x0005e40000000800 */
[C---:B-1----:R-:W-:Y:S08]  /*8fe0*/  HMMA.16816.F32.BF16 R4, R104.reuse, R112, R4 ;  /* 0x000000706804723c */ /* 0x042ff00000041804 */
[C---:B------:R-:W-:Y:S01]  /*8ff0*/  HMMA.16816.F32.BF16 R8, R104.reuse, R114, R8 ;  /* 0x000000726808723c */ /* 0x040fe20000041808 */
[----:B------:R-:W1:Y:S07]  /*9000*/  LDSM.16.MT88.4 R112, [R225+0x4100] ;  /* 0x00410000e170783b */ /* 0x000e6e0000004200 */
[C---:B------:R-:W-:Y:S04]  /*9010*/  HMMA.16816.F32.BF16 R12, R104.reuse, R116, R12 ;  /* 0x00000074680c723c */ /* 0x040fe8000004180c */
[--C-:B--2---:R-:W-:Y:S01]  /*9020*/  FFMA.FTZ R102, R142, c[0x0][0x2d0], -R153.reuse ;  /* 0x0000b4008e667a23 */ /* 0x104fe20000010899 */
[----:B------:R-:W-:Y:S03]  /*9030*/  MOV R142, R140 ;  /* 0x0000008c008e7202 */ /* 0x000fe60000000f00 */
        /* <DEDUP_REMOVED lines=23> */
[--C-:B--2---:R-:W-:Y:S02]  /*91b0*/  FFMA.FTZ R102, R148, c[0x0][0x2d0], -R101.reuse ;  /* 0x0000b40094667a23 */ /* 0x104fe40000010865 */
[----:B------:R-:W-:Y:S02]  /*91c0*/  LDSM.16.MT88.4 R148, [R226+0x5900] ;  /* 0x00590000e294783b */ /* 0x000fe40000004200 */
[C---:B------:R-:W-:Y:S01]  /*91d0*/  HMMA.16816.F32.BF16 R64, R104.reuse, R110, R64 ;  /* 0x0000006e6840723c */ /* 0x040fe20000041840 */
[----:B------:R2:W-:Y:S05]  /*91e0*/  MUFU.EX2 R180, R102 ;  /* 0x0000006600b47308 */ /* 0x0005ea0000000800 */
[----:B------:R-:W3:Y:S02]  /*91f0*/  LDSM.16.MT88.4 R108, [R228+0x7100] ;  /* 0x00710000e46c783b */ /* 0x000ee40000004200 */
        /* <DEDUP_REMOVED lines=19> */
[----:B--2---:R-:W-:Y:S01]  /*9330*/  FFMA.FTZ R102, R135, c[0x0][0x2d0], -R101 ;  /* 0x0000b40087667a23 */ /* 0x004fe20000010865 */
[----:B------:R-:W-:Y:S03]  /*9340*/  MOV R135, R171 ;  /* 0x000000ab00877202 */ /* 0x000fe60000000f00 */
[----:B------:R2:W4:Y:S02]  /*9350*/  MUFU.EX2 R172, R102 ;  /* 0x0000006600ac7308 */ /* 0x0005240000000800 */
[--C-:B--2---:R-:W-:Y:S01]  /*9360*/  FFMA.FTZ R102, R134, c[0x0][0x2d0], -R153.reuse ;  /* 0x0000b40086667a23 */ /* 0x104fe20000010899 */
[----:B----4-:R-:W-:Y:S07]  /*9370*/  F2FP.BF16.PACK_AB R107, R172, R173 ;  /* 0x000000adac6b723e */ /* 0x010fee00000010ff */
[----:B------:R2:W-:Y:S01]  /*9380*/  MUFU.EX2 R250, R102 ;  /* 0x0000006600fa7308 */ /* 0x0005e20000000800 */
[C---:B-1----:R-:W-:Y:S08]  /*9390*/  HMMA.16816.F32.BF16 R4, R104.reuse, R112, R4 ;  /* 0x000000706804723c */ /* 0x042ff00000041804 */
[C---:B------:R-:W-:Y:S01]  /*93a0*/  HMMA.16816.F32.BF16 R8, R104.reuse, R114, R8 ;  /* 0x000000726808723c */ /* 0x040fe20000041808 */
[----:B------:R-:W1:Y:S07]  /*93b0*/  LDSM.16.MT88.4 R112, [R225+0x4900] ;  /* 0x00490000e170783b */ /* 0x000e6e0000004200 */
[C---:B------:R-:W-:Y:S04]  /*93c0*/  HMMA.16816.F32.BF16 R12, R104.reuse, R116, R12 ;  /* 0x00000074680c723c */ /* 0x040fe8000004180c */
[--C-:B--2---:R-:W-:Y:S02]  /*93d0*/  FFMA.FTZ R102, R129, c[0x0][0x2d0], -R153.reuse ;  /* 0x0000b40081667a23 */ /* 0x104fe40000010899 */
[--C-:B------:R-:W-:Y:S02]  /*93e0*/  FFMA.FTZ R129, R126, c[0x0][0x2d0], -R153.reuse ;  /* 0x0000b4007e817a23 */ /* 0x100fe40000010899 */
[C---:B------:R-:W-:Y:S01]  /*93f0*/  HMMA.16816.F32.BF16 R16, R104.reuse, R118, R16 ;  /* 0x000000766810723c */ /* 0x040fe20000041810 */
[----:B------:R2:W4:Y:S01]  /*9400*/  MUFU.EX2 R187, R102 ;  /* 0x0000006600bb7308 */ /* 0x0005220000000800 */
[----:B------:R-:W4:Y:S06]  /*9410*/  LDSM.16.MT88.4 R116, [R226+0x4900] ;  /* 0x00490000e274783b */ /* 0x000f2c0000004200 */
[C---:B---3--:R-:W-:Y:S03]  /*9420*/  HMMA.16816.F32.BF16 R20, R104.reuse, R120, R20 ;  /* 0x000000786814723c */ /* 0x048fe60000041814 */
[----:B------:R3:W-:Y:S05]  /*9430*/  MUFU.EX2 R171, R129 ;  /* 0x0000008100ab7308 */ /* 0x0007ea0000000800 */
[C---:B------:R-:W-:Y:S01]  /*9440*/  HMMA.16816.F32.BF16 R24, R104.reuse, R122, R24 ;  /* 0x0000007a6818723c */ /* 0x040fe20000041818 */
[----:B------:R-:W4:Y:S07]  /*9450*/  LDSM.16.MT88.4 R120, [R229+0x4900] ;  /* 0x00490000e578783b */ /* 0x000f2e0000004200 */
[C---:B------:R-:W-:Y:S04]  /*9460*/  HMMA.16816.F32.BF16 R28, R104.reuse, R108, R28 ;  /* 0x0000006c681c723c */ /* 0x040fe8000004181c */
[--C-:B--2---:R-:W-:Y:S02]  /*9470*/  FFMA.FTZ R102, R124, c[0x0][0x2d0], -R153.reuse ;  /* 0x0000b4007c667a23 */ /* 0x104fe40000010899 */
[----:B------:R-:W2:Y:S02]  /*9480*/  LDL.LU R124, [R1+0x10] ;  /* 0x00001000017c7983 */ /* 0x000ea40000300800 */
[C---:B------:R-:W-:Y:S01]  /*9490*/  HMMA.16816.F32.BF16 R32, R104.reuse, R110, R32 ;  /* 0x0000006e6820723c */ /* 0x040fe20000041820 */
[----:B------:R4:W-:Y:S01]  /*94a0*/  MUFU.EX2 R186, R102 ;  /* 0x0000006600ba7308 */ /* 0x0009e20000000800 */
[----:B------:R-:W4:Y:S02]  /*94b0*/  LDSM.16.MT88.4 R108, [R228+0x4900] ;  /* 0x00490000e46c783b */ /* 0x000f240000004200 */
[----:B---3--:R-:W-:Y:S04]  /*94c0*/  MOV R129, R140 ;  /* 0x0000008c00817202 */ /* 0x008fe80000000f00 */
[C---:B-1----:R-:W-:Y:S08]  /*94d0*/  HMMA.16816.F32.BF16 R36, R104.reuse, R112, R36 ;  /* 0x000000706824723c */ /* 0x042ff00000041824 */
[C---:B------:R-:W-:Y:S01]  /*94e0*/  HMMA.16816.F32.BF16 R40, R104.reuse, R114, R40 ;  /* 0x000000726828723c */ /* 0x040fe20000041828 */
[----:B------:R-:W1:Y:S07]  /*94f0*/  LDSM.16.MT88.4 R112, [R225+0x7900] ;  /* 0x00790000e170783b */ /* 0x000e6e0000004200 */
[C---:B----4-:R-:W-:Y:S04]  /*9500*/  HMMA.16816.F32.BF16 R44, R104.reuse, R116, R44 ;  /* 0x00000074682c723c */ /* 0x050fe8000004182c */
[--C-:B------:R-:W-:Y:S02]  /*9510*/  FFMA.FTZ R102, R128, c[0x0][0x2d0], -R153.reuse ;  /* 0x0000b40080667a23 */ /* 0x100fe40000010899 */
[--C-:B------:R-:W-:Y:S02]  /*9520*/  FFMA.FTZ R128, R127, c[0x0][0x2d0], -R153.reuse ;  /* 0x0000b4007f807a23 */ /* 0x100fe40000010899 */
[C---:B------:R-:W-:Y:S01]  /*9530*/  HMMA.16816.F32.BF16 R48, R104.reuse, R118, R48 ;  /* 0x000000766830723c */ /* 0x040fe20000041830 */
[----:B------:R3:W4:Y:S01]  /*9540*/  MUFU.EX2 R185, R102 ;  /* 0x0000006600b97308 */ /* 0x0007220000000800 */
[----:B------:R-:W4:Y:S02]  /*9550*/  LDSM.16.MT88.4 R116, [R226+0x7900] ;  /* 0x00790000e274783b */ /* 0x000f240000004200 */
[----:B------:R-:W-:Y:S04]  /*9560*/  FFMA.FTZ R153, R157, c[0x0][0x2d0], -R153 ;  /* 0x0000b4009d997a23 */ /* 0x000fe80000010899 */
[C---:B------:R-:W-:Y:S02]  /*9570*/  HMMA.16816.F32.BF16 R52, R104.reuse, R120, R52 ;  /* 0x000000786834723c */ /* 0x040fe40000041834 */
[----:B------:R1:W5:Y:S01]  /*9580*/  LDL.LU R157, [R1+0x40] ;  /* 0x00004000019d7983 */ /* 0x0003620000300800 */
[----:B------:R1:W-:Y:S03]  /*9590*/  MUFU.EX2 R174, R128 ;  /* 0x0000008000ae7308 */ /* 0x0003e60000000800 */
[----:B------:R-:W2:Y:S02]  /*95a0*/  LDL.LU R134, [R1+0x14] ;  /* 0x0000140001867983 */ /* 0x000ea40000300800 */
[C---:B------:R-:W-:Y:S02]  /*95b0*/  HMMA.16816.F32.BF16 R56, R104.reuse, R122, R56 ;  /* 0x0000007a6838723c */ /* 0x040fe40000041838 */
[----:B------:R-:W4:Y:S06]  /*95c0*/  LDSM.16.MT88.4 R120, [R229+0x7900] ;  /* 0x00790000e578783b */ /* 0x000f2c0000004200 */
[C---:B------:R-:W-:Y:S04]  /*95d0*/  HMMA.16816.F32.BF16 R60, R104.reuse, R108, R60 ;  /* 0x0000006c683c723c */ /* 0x040fe8000004183c */
[--C-:B---3--:R-:W-:Y:S04]  /*95e0*/  FFMA.FTZ R102, R168, c[0x0][0x2d0], -R101.reuse ;  /* 0x0000b400a8667a23 */ /* 0x108fe80000010865 */
[C---:B------:R-:W-:Y:S01]  /*95f0*/  HMMA.16816.F32.BF16 R64, R104.reuse, R110, R64 ;  /* 0x0000006e6840723c */ /* 0x040fe20000041840 */
[----:B------:R3:W-:Y:S01]  /*9600*/  MUFU.EX2 R168, R102 ;  /* 0x0000006600a87308 */ /* 0x0007e20000000800 */
[----:B------:R-:W3:Y:S02]  /*9610*/  LDSM.16.MT88.4 R108, [R228+0x7900] ;  /* 0x00790000e46c783b */ /* 0x000ee40000004200 */
[----:B-1----:R-:W-:Y:S04]  /*9620*/  MOV R128, R141 ;  /* 0x0000008d00807202 */ /* 0x002fe80000000f00 */
[C---:B------:R-:W-:Y:S02]  /*9630*/  HMMA.16816.F32.BF16 R68, R104.reuse, R112, R68 ;  /* 0x000000706844723c */ /* 0x040fe40000041844 */
[----:B------:R-:W-:Y:S06]  /*9640*/  LDSM.16.MT88.4 R140, [R225+0x5900] ;  /* 0x00590000e18c783b */ /* 0x000fec0000004200 */
[C---:B------:R-:W-:Y:S02]  /*9650*/  HMMA.16816.F32.BF16 R72, R104.reuse, R114, R72 ;  /* 0x000000726848723c */ /* 0x040fe40000041848 */
[----:B------:R-:W1:Y:S06]  /*9660*/  LDSM.16.MT88.4 R112, [R225+0x2100] ;  /* 0x00210000e170783b */ /* 0x000e6c0000004200 */
[C---:B----4-:R-:W-:Y:S04]  /*9670*/  HMMA.16816.F32.BF16 R76, R104.reuse, R116, R76 ;  /* 0x00000074684c723c */ /* 0x050fe8000004184c */
[--C-:B---3--:R-:W-:Y:S04]  /*9680*/  FFMA.FTZ R102, R167, c[0x0][0x2d0], -R101.reuse ;  /* 0x0000b400a7667a23 */ /* 0x108fe80000010865 */
[C---:B------:R-:W-:Y:S01]  /*9690*/  HMMA.16816.F32.BF16 R80, R104.reuse, R118, R80 ;  /* 0x000000766850723c */ /* 0x040fe20000041850 */
[----:B------:R3:W4:Y:S01]  /*96a0*/  MUFU.EX2 R167, R102 ;  /* 0x0000006600a77308 */ /* 0x0007220000000800 */
[----:B------:R-:W1:Y:S06]  /*96b0*/  LDSM.16.MT88.4 R116, [R226+0x2100] ;  /* 0x00210000e274783b */ /* 0x000e6c0000004200 */
[C---:B------:R-:W-:Y:S08]  /*96c0*/  HMMA.16816.F32.BF16 R84, R104.reuse, R120, R84 ;  /* 0x000000786854723c */ /* 0x040ff00000041854 */
[C---:B------:R-:W-:Y:S01]  /*96d0*/  HMMA.16816.F32.BF16 R88, R104.reuse, R122, R88 ;  /* 0x0000007a6858723c */ /* 0x040fe20000041858 */
[----:B------:R-:W1:Y:S07]  /*96e0*/  LDSM.16.MT88.4 R120, [R229+0x2100] ;  /* 0x00210000e578783b */ /* 0x000e6e0000004200 */
[C---:B------:R-:W-:Y:S04]  /*96f0*/  HMMA.16816.F32.BF16 R92, R104.reuse, R108, R92 ;  /* 0x0000006c685c723c */ /* 0x040fe8000004185c */
[--C-:B---3--:R-:W-:Y:S04]  /*9700*/  FFMA.FTZ R102, R166, c[0x0][0x2d0], -R101.reuse ;  /* 0x0000b400a6667a23 */ /* 0x108fe80000010865 */
[----:B------:R-:W-:Y:S01]  /*9710*/  HMMA.16816.F32.BF16 R96, R104, R110, R96 ;  /* 0x0000006e6860723c */ /* 0x000fe20000041860 */
[----:B------:R3:W-:Y:S01]  /*9720*/  MUFU.EX2 R166, R102 ;  /* 0x0000006600a67308 */ /* 0x0007e20000000800 */
[----:B------:R-:W1:Y:S05]  /*9730*/  LDSM.16.MT88.4 R108, [R228+0x2100] ;  /* 0x00210000e46c783b */ /* 0x000e6a0000004200 */
[----:B------:R-:W-:Y:S02]  /*9740*/  F2FP.BF16.PACK_AB R104, R187, R250 ;  /* 0x000000fabb68723e */ /* 0x000fe400000010ff */
[----:B------:R-:W-:Y:S03]  /*9750*/  F2FP.BF16.PACK_AB R106, R185, R186 ;  /* 0x000000bab96a723e */ /* 0x000fe600000010ff */
[----:B----4-:R-:W-:Y:S01]  /*9760*/  F2FP.BF16.PACK_AB R105, R167, R168 ;  /* 0x000000a8a769723e */ /* 0x010fe200000010ff */
[--C-:B---3--:R-:W-:Y:S04]  /*9770*/  FFMA.FTZ R102, R165, c[0x0][0x2d0], -R101.reuse ;  /* 0x0000b400a5667a23 */ /* 0x108fe80000010865 */
[----:B------:R-:W3:Y:S02]  /*9780*/  MUFU.EX2 R165, R102 ;  /* 0x0000006600a57308 */ /* 0x000ee40000000800 */
[----:B---3--:R-:W-:Y:S01]  /*9790*/  F2FP.BF16.PACK_AB R107, R165, R166 ;  /* 0x000000a6a56b723e */ /* 0x008fe200000010ff */
[--C-:B------:R-:W-:Y:S02]  /*97a0*/  FFMA.FTZ R102, R125, c[0x0][0x2d0], -R101.reuse ;  /* 0x0000b4007d667a23 */ /* 0x100fe40000010865 */
[----:B------:R-:W-:Y:S05]  /*97b0*/  FFMA.FTZ R101, R103, c[0x0][0x2d0], -R101 ;  /* 0x0000b40067657a23 */ /* 0x000fea0000010865 */
[----:B------:R-:W3:Y:S01]  /*97c0*/  MUFU.EX2 R103, R102 ;  /* 0x0000006600677308 */ /* 0x000ee20000000800 */
[C---:B-1----:R-:W-:Y:S08]  /*97d0*/  HMMA.16816.F32.BF16 R4, R104.reuse, R112, R4 ;  /* 0x000000706804723c */ /* 0x042ff00000041804 */
[C---:B------:R-:W-:Y:S01]  /*97e0*/  HMMA.16816.F32.BF16 R8, R104.reuse, R114, R8 ;  /* 0x000000726808723c */ /* 0x040fe20000041808 */
[----:B------:R-:W1:Y:S01]  /*97f0*/  LDSM.16.MT88.4 R112, [R225+0x5100] ;  /* 0x00510000e170783b */ /* 0x000e620000004200 */
[----:B------:R-:W-:Y:S06]  /*9800*/  MUFU.EX2 R101, R101 ;  /* 0x0000006500657308 */ /* 0x000fec0000000800 */
[C---:B------:R-:W-:Y:S04]  /*9810*/  HMMA.16816.F32.BF16 R12, R104.reuse, R116, R12 ;  /* 0x00000074680c723c */ /* 0x040fe8000004180c */
[----:B------:R4:W1:Y:S04]  /*9820*/  MUFU.EX2 R102, R152 ;  /* 0x0000009800667308 */ /* 0x0008680000000800 */
[C---:B------:R-:W-:Y:S01]  /*9830*/  HMMA.16816.F32.BF16 R16, R104.reuse, R118, R16 ;  /* 0x000000766810723c */ /* 0x040fe20000041810 */
[----:B------:R-:W-:Y:S07]  /*9840*/  LDSM.16.MT88.4 R116, [R229+0x5100] ;  /* 0x00510000e574783b */ /* 0x000fee0000004200 */
[C---:B------:R-:W-:Y:S08]  /*9850*/  HMMA.16816.F32.BF16 R20, R104.reuse, R120, R20 ;  /* 0x000000786814723c */ /* 0x040ff00000041814 */
[C---:B------:R-:W-:Y:S01]  /*9860*/  HMMA.16816.F32.BF16 R24, R104.reuse, R122, R24 ;  /* 0x0000007a6818723c */ /* 0x040fe20000041818 */
[----:B------:R-:W-:Y:S03]  /*9870*/  LDSM.16.MT88.4 R120, [R228+0x5100] ;  /* 0x00510000e478783b */ /* 0x000fe60000004200 */
[----:B----4-:R-:W-:Y:S04]  /*9880*/  F2FP.BF16.PACK_AB R152, R171, R174 ;  /* 0x000000aeab98723e */ /* 0x010fe800000010ff */
[C---:B------:R-:W-:Y:S08]  /*9890*/  HMMA.16816.F32.BF16 R28, R104.reuse, R108, R28 ;  /* 0x0000006c681c723c */ /* 0x040ff0000004181c */
[C---:B------:R-:W-:Y:S01]  /*98a0*/  HMMA.16816.F32.BF16 R32, R104.reuse, R110, R32 ;  /* 0x0000006e6820723c */ /* 0x040fe20000041820 */
[----:B------:R-:W-:Y:S07]  /*98b0*/  LDSM.16.MT88.4 R108, [R225+0x8100] ;  /* 0x00810000e16c783b */ /* 0x000fee0000004200 */
[C---:B-1----:R-:W-:Y:S08]  /*98c0*/  HMMA.16816.F32.BF16 R36, R104.reuse, R112, R36 ;  /* 0x000000706824723c */ /* 0x042ff00000041824 */
[C---:B------:R-:W-:Y:S01]  /*98d0*/  HMMA.16816.F32.BF16 R40, R104.reuse, R114, R40 ;  /* 0x000000726828723c */ /* 0x040fe20000041828 */
[----:B------:R-:W-:Y:S03]  /*98e0*/  LDSM.16.MT88.4 R112, [R226+0x8100] ;  /* 0x00810000e270783b */ /* 0x000fe60000004200 */
[----:B--2---:R-:W-:Y:S05]  /*98f0*/  FFMA.FTZ R2, R2, R124, R169 ;  /* 0x0000007c02027223 */ /* 0x004fea00000100a9 */
[----:B------:R-:W1:Y:S01]  /*9900*/  LDSM.16.MT88.4 R124, [R226+0x5100] ;  /* 0x00510000e27c783b */ /* 0x000e620000004200 */
[----:B------:R3:W2:Y:S02]  /*9910*/  MUFU.EX2 R169, R153 ;  /* 0x0000009900a97308 */ /* 0x0006a40000000800 */
[----:B------:R-:W-:Y:S04]  /*9920*/  FADD.FTZ R2, R158, R2 ;  /* 0x000000029e027221 */ /* 0x000fe80000010000 */
[----:B------:R-:W-:Y:S01]  /*9930*/  FADD.FTZ R2, R248, R2 ;  /* 0x00000002f8027221 */ /* 0x000fe20000010000 */
[----:B------:R4:W5:Y:S03]  /*9940*/  LDL.LU R158, [R1+0x3c] ;  /* 0x00003c00019e7983 */ /* 0x0009660000300800 */
[----:B------:R-:W-:Y:S01]  /*9950*/  FADD.FTZ R2, R231, R2 ;  /* 0x00000002e7027221 */ /* 0x000fe20000010000 */
[----:B---3--:R-:W-:Y:S01]  /*9960*/  F2FP.BF16.PACK_AB R153, R164, R103 ;  /* 0x00000067a499723e */ /* 0x008fe200000010ff */
[C---:B-1----:R-:W-:Y:S03]  /*9970*/  HMMA.16816.F32.BF16 R44, R104.reuse, R124, R44 ;  /* 0x0000007c682c723c */ /* 0x042fe6000004182c */
[----:B------:R-:W-:Y:S05]  /*9980*/  FFMA.FTZ R0, R0, R134, R135 ;  /* 0x0000008600007223 */ /* 0x000fea0000010087 */
[C---:B------:R-:W-:Y:S01]  /*9990*/  HMMA.16816.F32.BF16 R48, R104.reuse, R126, R48 ;  /* 0x0000007e6830723c */ /* 0x040fe20000041830 */
[----:B------:R-:W1:Y:S03]  /*99a0*/  LDSM.16.MT88.4 R124, [R229+0x8100] ;  /* 0x00810000e57c783b */ /* 0x000e660000004200 */
[----:B------:R-:W-:Y:S04]  /*99b0*/  FADD.FTZ R0, R159, R0 ;  /* 0x000000009f007221 */ /* 0x000fe80000010000 */
[C---:B------:R-:W-:Y:S01]  /*99c0*/  HMMA.16816.F32.BF16 R52, R104.reuse, R116, R52 ;  /* 0x000000746834723c */ /* 0x040fe20000041834 */
[----:B------:R4:W5:Y:S03]  /*99d0*/  LDL.LU R159, [R1+0x38] ;  /* 0x00003800019f7983 */ /* 0x0009660000300800 */
[----:B------:R-:W-:Y:S01]  /*99e0*/  FADD.FTZ R0, R155, R0 ;  /* 0x000000009b007221 */ /* 0x000fe20000010000 */
[----:B------:R4:W5:Y:S01]  /*99f0*/  LDL.LU R248, [R1+0x34] ;  /* 0x0000340001f87983 */ /* 0x0009620000300800 */
[----:B------:R-:W-:Y:S02]  /*9a00*/  F2FP.BF16.PACK_AB R155, R101, R102 ;  /* 0x00000066659b723e */ /* 0x000fe400000010ff */
[C---:B------:R-:W-:Y:S01]  /*9a10*/  HMMA.16816.F32.BF16 R56, R104.reuse, R118, R56 ;  /* 0x000000766838723c */ /* 0x040fe20000041838 */
[----:B------:R4:W5:Y:S03]  /*9a20*/  LDL.LU R231, [R1+0x30] ;  /* 0x0000300001e77983 */ /* 0x0009660000300800 */
[----:B------:R-:W-:Y:S01]  /*9a30*/  FADD.FTZ R0, R154, R0 ;  /* 0x000000009a007221 */ /* 0x000fe20000010000 */
[----:B------:R-:W3:Y:S01]  /*9a40*/  LDSM.16.MT88.4 R116, [R228+0x8100] ;  /* 0x00810000e474783b */ /* 0x000ee20000004200 */
[----:B--2---:R-:W-:Y:S02]  /*9a50*/  F2FP.BF16.PACK_AB R154, R169, R170 ;  /* 0x000000aaa99a723e */ /* 0x004fe400000010ff */
[C---:B------:R-:W-:Y:S08]  /*9a60*/  HMMA.16816.F32.BF16 R60, R104.reuse, R120, R60 ;  /* 0x00000078683c723c */ /* 0x040ff0000004183c */
[C---:B------:R-:W-:Y:S01]  /*9a70*/  HMMA.16816.F32.BF16 R64, R104.reuse, R122, R64 ;  /* 0x0000007a6840723c */ /* 0x040fe20000041840 */
[----:B------:R-:W-:Y:S07]  /*9a80*/  LDSM.16.MT88.4 R120, [R226+0x2900] ;  /* 0x00290000e278783b */ /* 0x000fee0000004200 */
[C---:B------:R-:W-:Y:S08]  /*9a90*/  HMMA.16816.F32.BF16 R68, R104.reuse, R108, R68 ;  /* 0x0000006c6844723c */ /* 0x040ff00000041844 */
[C---:B------:R-:W-:Y:S01]  /*9aa0*/  HMMA.16816.F32.BF16 R72, R104.reuse, R110, R72 ;  /* 0x0000006e6848723c */ /* 0x040fe20000041848 */
[----:B------:R-:W2:Y:S07]  /*9ab0*/  LDSM.16.MT88.4 R108, [R225+0x2900] ;  /* 0x00290000e16c783b */ /* 0x000eae0000004200 */
[C---:B------:R-:W-:Y:S08]  /*9ac0*/  HMMA.16816.F32.BF16 R76, R104.reuse, R112, R76 ;  /* 0x00000070684c723c */ /* 0x040ff0000004184c */
[C---:B------:R-:W-:Y:S08]  /*9ad0*/  HMMA.16816.F32.BF16 R80, R104.reuse, R114, R80 ;  /* 0x000000726850723c */ /* 0x040ff00000041850 */
[C---:B-1----:R-:W-:Y:S08]  /*9ae0*/  HMMA.16816.F32.BF16 R84, R104.reuse, R124, R84 ;  /* 0x0000007c6854723c */ /* 0x042ff00000041854 */
[C---:B------:R-:W-:Y:S01]  /*9af0*/  HMMA.16816.F32.BF16 R88, R104.reuse, R126, R88 ;  /* 0x0000007e6858723c */ /* 0x040fe20000041858 */
[----:B------:R-:W1:Y:S07]  /*9b00*/  LDSM.16.MT88.4 R124, [R229+0x2900] ;  /* 0x00290000e57c783b */ /* 0x000e6e0000004200 */
[C---:B---3--:R-:W-:Y:S07]  /*9b10*/  HMMA.16816.F32.BF16 R92, R104.reuse, R116, R92 ;  /* 0x00000074685c723c */ /* 0x048fee000004185c */
[----:B------:R-:W-:Y:S01]  /*9b20*/  MOV R116, R133 ;  /* 0x0000008500747202 */ /* 0x000fe20000000f00 */
[----:B------:R-:W-:Y:S04]  /*9b30*/  HMMA.16816.F32.BF16 R96, R104, R118, R96 ;  /* 0x000000766860723c */ /* 0x000fe80000041860 */
[----:B------:R-:W-:Y:S02]  /*9b40*/  MOV R117, R132 ;  /* 0x0000008400757202 */ /* 0x000fe40000000f00 */
[----:B------:R-:W3:Y:S02]  /*9b50*/  LDSM.16.MT88.4 R132, [R228+0x2900] ;  /* 0x00290000e484783b */ /* 0x000ee40000004200 */
[C---:B--2---:R-:W-:Y:S06]  /*9b60*/  HMMA.16816.F32.BF16 R104, R152.reuse, R108, R4 ;  /* 0x0000006c9868723c */ /* 0x044fec0000041804 */
[----:B------:R-:W2:Y:S02]  /*9b70*/  LDSM.16.MT88.4 R4, [R229+0x5900] ;  /* 0x00590000e504783b */ /* 0x000ea40000004200 */
[C---:B------:R-:W-:Y:S06]  /*9b80*/  HMMA.16816.F32.BF16 R108, R152.reuse, R110, R8 ;  /* 0x0000006e986c723c */ /* 0x040fec0000041808 */
[----:B------:R-:W2:Y:S02]  /*9b90*/  LDSM.16.MT88.4 R8, [R228+0x5900] ;  /* 0x00590000e408783b */ /* 0x000ea40000004200 */
[C---:B------:R-:W-:Y:S07]  /*9ba0*/  HMMA.16816.F32.BF16 R112, R152.reuse, R120, R12 ;  /* 0x000000789870723c */ /* 0x040fee000004180c */
[----:B------:R-:W-:Y:S02]  /*9bb0*/  MOV R14, R116 ;  /* 0x00000074000e7202 */ /* 0x000fe40000000f00 */
[----:B------:R-:W-:Y:S02]  /*9bc0*/  MOV R15, R117 ;  /* 0x00000075000f7202 */ /* 0x000fe40000000f00 */
[C---:B------:R-:W-:Y:S01]  /*9bd0*/  HMMA.16816.F32.BF16 R116, R152.reuse, R122, R16 ;  /* 0x0000007a9874723c */ /* 0x040fe20000041810 */
[----:B------:R-:W-:Y:S07]  /*9be0*/  LDSM.16.MT88.4 R16, [R226+0x8900] ;  /* 0x00890000e210783b */ /* 0x000fee0000004200 */
[C---:B-1----:R-:W-:Y:S07]  /*9bf0*/  HMMA.16816.F32.BF16 R120, R152.reuse, R124, R20 ;  /* 0x0000007c9878723c */ /* 0x042fee0000041814 */
[----:B------:R-:W-:Y:S01]  /*9c00*/  MOV R23, R14 ;  /* 0x0000000e00177202 */ /* 0x000fe20000000f00 */
[C---:B------:R-:W-:Y:S04]  /*9c10*/  HMMA.16816.F32.BF16 R124, R152.reuse, R126, R24 ;  /* 0x0000007e987c723c */ /* 0x040fe80000041818 */
[----:B------:R-:W-:Y:S02]  /*9c20*/  MOV R21, R129 ;  /* 0x0000008100157202 */ /* 0x000fe40000000f00 */
[----:B------:R-:W-:Y:S02]  /*9c30*/  MOV R20, R128 ;  /* 0x0000008000147202 */ /* 0x000fe40000000f00 */
[----:B------:R-:W-:Y:S04]  /*9c40*/  MOV R26, R131 ;  /* 0x00000083001a7202 */ /* 0x000fe80000000f00 */
[----:B------:R-:W-:Y:S02]  /*9c50*/  MOV R27, R130 ;  /* 0x00000082001b7202 */ /* 0x000fe40000000f00 */
[C---:B---3--:R-:W-:Y:S03]  /*9c60*/  HMMA.16816.F32.BF16 R128, R152.reuse, R132, R28 ;  /* 0x000000849880723c */ /* 0x048fe6000004181c */
[----:B------:R-:W-:Y:S02]  /*9c70*/  MOV R22, R15 ;  /* 0x0000000f00167202 */ /* 0x000fe40000000f00 */
[----:B------:R-:W1:Y:S01]  /*9c80*/  LDSM.16.MT88.4 R12, [R225+0x8900] ;  /* 0x00890000e10c783b */ /* 0x000e620000004200 */
[----:B------:R-:W-:Y:S02]  /*9c90*/  MOV R24, R147 ;  /* 0x0000009300187202 */ /* 0x000fe40000000f00 */
[C---:B------:R-:W-:Y:S04]  /*9ca0*/  HMMA.16816.F32.BF16 R132, R152.reuse, R134, R32 ;  /* 0x000000869884723c */ /* 0x040fe80000041820 */
[----:B------:R-:W-:Y:S02]  /*9cb0*/  MOV R30, R139 ;  /* 0x0000008b001e7202 */ /* 0x000fe40000000f00 */
[----:B------:R-:W-:Y:S02]  /*9cc0*/  MOV R31, R138 ;  /* 0x0000008a001f7202 */ /* 0x000fe40000000f00 */
[----:B------:R-:W-:Y:S04]  /*9cd0*/  MOV R34, R137 ;  /* 0x0000008900227202 */ /* 0x000fe80000000f00 */
[----:B------:R-:W-:Y:S01]  /*9ce0*/  MOV R35, R136 ;  /* 0x0000008800237202 */ /* 0x000fe20000000f00 */
[----:B------:R-:W-:Y:S01]  /*9cf0*/  FADD.FTZ R2, R34, R2 ;  /* 0x0000000222027221 */ /* 0x000fe20000010000 */
[C---:B------:R-:W-:Y:S03]  /*9d00*/  HMMA.16816.F32.BF16 R136, R152.reuse, R140, R36 ;  /* 0x0000008c9888723c */ /* 0x040fe60000041824 */
[----:B------:R-:W-:Y:S01]  /*9d10*/  MOV R25, R146 ;  /* 0x0000009200197202 */ /* 0x000fe20000000f00 */
[----:B------:R-:W-:Y:S01]  /*9d20*/  FADD.FTZ R0, R35, R0 ;  /* 0x0000000023007221 */ /* 0x000fe20000010000 */
[----:B------:R-:W-:Y:S02]  /*9d30*/  MOV R28, R145 ;  /* 0x00000091001c7202 */ /* 0x000fe40000000f00 */
[----:B------:R-:W-:Y:S01]  /*9d40*/  MOV R29, R144 ;  /* 0x00000090001d7202 */ /* 0x000fe20000000f00 */
[C---:B------:R-:W-:Y:S04]  /*9d50*/  HMMA.16816.F32.BF16 R140, R152.reuse, R142, R40 ;  /* 0x0000008e988c723c */ /* 0x040fe80000041828 */
[----:B------:R-:W-:Y:S02]  /*9d60*/  FADD.FTZ R2, R28, R2 ;  /* 0x000000021c027221 */ /* 0x000fe40000010000 */
[----:B------:R-:W-:Y:S02]  /*9d70*/  FADD.FTZ R0, R29, R0 ;  /* 0x000000001d007221 */ /* 0x000fe40000010000 */
[C---:B------:R-:W-:Y:S04]  /*9d80*/  HMMA.16816.F32.BF16 R144, R152.reuse, R148, R44 ;  /* 0x000000949890723c */ /* 0x040fe8000004182c */
[----:B------:R-:W-:Y:S02]  /*9d90*/  FADD.FTZ R2, R30, R2 ;  /* 0x000000021e027221 */ /* 0x000fe40000010000 */
[----:B------:R-:W-:Y:S02]  /*9da0*/  FADD.FTZ R0, R252, R0 ;  /* 0x00000000fc007221 */ /* 0x000fe40000010000 */
[C---:B------:R-:W-:Y:S04]  /*9db0*/  HMMA.16816.F32.BF16 R148, R152.reuse, R150, R48 ;  /* 0x000000969894723c */ /* 0x040fe80000041830 */
[----:B------:R-:W-:Y:S02]  /*9dc0*/  FADD.FTZ R2, R31, R2 ;  /* 0x000000021f027221 */ /* 0x000fe40000010000 */
[----:B------:R-:W-:Y:S02]  /*9dd0*/  FADD.FTZ R0, R251, R0 ;  /* 0x00000000fb007221 */ /* 0x000fe40000010000 */
[C---:B--2---:R-:W-:Y:S04]  /*9de0*/  HMMA.16816.F32.BF16 R52, R152.reuse, R4, R52 ;  /* 0x000000049834723c */ /* 0x044fe80000041834 */
[----:B------:R-:W-:Y:S02]  /*9df0*/  FADD.FTZ R2, R24, R2 ;  /* 0x0000000218027221 */ /* 0x000fe40000010000 */
[----:B------:R-:W-:Y:S02]  /*9e00*/  FADD.FTZ R0, R184, R0 ;  /* 0x00000000b8007221 */ /* 0x000fe40000010000 */
[C---:B------:R-:W-:Y:S01]  /*9e10*/  HMMA.16816.F32.BF16 R56, R152.reuse, R6, R56 ;  /* 0x000000069838723c */ /* 0x040fe20000041838 */
[----:B------:R-:W2:Y:S03]  /*9e20*/  LDSM.16.MT88.4 R4, [R229+0x8900] ;  /* 0x00890000e504783b */ /* 0x000ea60000004200 */
[----:B------:R-:W-:Y:S02]  /*9e30*/  FADD.FTZ R2, R25, R2 ;  /* 0x0000000219027221 */ /* 0x000fe40000010000 */
[----:B------:R-:W-:Y:S02]  /*9e40*/  FADD.FTZ R0, R183, R0 ;  /* 0x00000000b7007221 */ /* 0x000fe40000010000 */
[C---:B------:R-:W-:Y:S04]  /*9e50*/  HMMA.16816.F32.BF16 R60, R152.reuse, R8, R60 ;  /* 0x00000008983c723c */ /* 0x040fe8000004183c */
[----:B------:R-:W-:Y:S02]  /*9e60*/  FADD.FTZ R2, R26, R2 ;  /* 0x000000021a027221 */ /* 0x000fe40000010000 */
[----:B------:R-:W-:Y:S02]  /*9e70*/  FADD.FTZ R0, R182, R0 ;  /* 0x00000000b6007221 */ /* 0x000fe40000010000 */
[C---:B------:R-:W-:Y:S01]  /*9e80*/  HMMA.16816.F32.BF16 R64, R152.reuse, R10, R64 ;  /* 0x0000000a9840723c */ /* 0x040fe20000041840 */
[----:B------:R-:W3:Y:S03]  /*9e90*/  LDSM.16.MT88.4 R8, [R228+0x8900] ;  /* 0x00890000e408783b */ /* 0x000ee60000004200 */
[----:B------:R-:W-:Y:S02]  /*9ea0*/  FADD.FTZ R2, R27, R2 ;  /* 0x000000021b027221 */ /* 0x000fe40000010000 */
[----:B------:R-:W-:Y:S02]  /*9eb0*/  FADD.FTZ R0, R181, R0 ;  /* 0x00000000b5007221 */ /* 0x000fe40000010000 */
[C---:B-1----:R-:W-:Y:S04]  /*9ec0*/  HMMA.16816.F32.BF16 R68, R152.reuse, R12, R68 ;  /* 0x0000000c9844723c */ /* 0x042fe80000041844 */
        /* <DEDUP_REMOVED lines=14> */
[----:B------:R-:W-:Y:S01]  /*9fb0*/  FADD.FTZ R2, R187, R2 ;  /* 0x00000002bb027221 */ /* 0x000fe20000010000 */
[C---:B------:R-:W-:Y:S03]  /*9fc0*/  HMMA.16816.F32.BF16 R88, R152.reuse, R6, R88 ;  /* 0x000000069858723c */ /* 0x040fe60000041858 */
[----:B------:R-:W-:Y:S02]  /*9fd0*/  FADD.FTZ R0, R167, R0 ;  /* 0x00000000a7007221 */ /* 0x000fe40000010000 */
[----:B------:R-:W-:Y:S02]  /*9fe0*/  FADD.FTZ R2, R186, R2 ;  /* 0x00000002ba027221 */ /* 0x000fe40000010000 */
[----:B------:R-:W-:Y:S01]  /*9ff0*/  FADD.FTZ R0, R166, R0 ;  /* 0x00000000a6007221 */ /* 0x000fe20000010000 */
[C---:B---3--:R-:W-:Y:S04]  /*a000*/  HMMA.16816.F32.BF16 R92, R152.reuse, R8, R92 ;  /* 0x00000008985c723c */ /* 0x048fe8000004185c */
[----:B------:R-:W-:Y:S02]  /*a010*/  FADD.FTZ R2, R185, R2 ;  /* 0x00000002b9027221 */ /* 0x000fe40000010000 */
[----:B------:R-:W-:Y:S02]  /*a020*/  FADD.FTZ R4, R165, R0 ;  /* 0x00000000a5047221 */ /* 0x000fe40000010000 */
[----:B------:R-:W-:Y:S01]  /*a030*/  FADD.FTZ R0, R174, R2 ;  /* 0x00000002ae007221 */ /* 0x000fe20000010000 */
[----:B------:R-:W-:Y:S03]  /*a040*/  HMMA.16816.F32.BF16 R96, R152, R10, R96 ;  /* 0x0000000a9860723c */ /* 0x000fe60000041860 */
[----:B------:R-:W-:Y:S02]  /*a050*/  FADD.FTZ R4, R103, R4 ;  /* 0x0000000467047221 */ /* 0x000fe40000010000 */
[----:B------:R-:W-:Y:S02]  /*a060*/  FADD.FTZ R0, R171, R0 ;  /* 0x00000000ab007221 */ /* 0x000fe40000010000 */
[----:B------:R-:W-:Y:S02]  /*a070*/  FADD.FTZ R4, R164, R4 ;  /* 0x00000004a4047221 */ /* 0x000fe40000010000 */
[----:B------:R-:W-:Y:S03]  /*a080*/  FADD.FTZ R2, R170, R0 ;  /* 0x00000000aa027221 */ /* 0x000fe60000010000 */
[----:B------:R-:W-:Y:S01]  /*a090*/  FADD.FTZ R0, R102, R4 ;  /* 0x0000000466007221 */ /* 0x000fe20000010000 */
[----:B------:R-:W-:Y:S01]  /*a0a0*/  MOV R102, R3 ;  /* 0x0000000300667202 */ /* 0x000fe20000000f00 */
[----:B------:R-:W-:Y:S02]  /*a0b0*/  FADD.FTZ R2, R169, R2 ;  /* 0x00000002a9027221 */ /* 0x000fe40000010000 */
[----:B------:R-:W-:Y:S01]  /*a0c0*/  FADD.FTZ R0, R101, R0 ;  /* 0x0000000065007221 */ /* 0x000fe20000010000 */
[----:B------:R-:W-:Y:S02]  /*a0d0*/  MOV R101, R100 ;  /* 0x0000006400657202 */ /* 0x000fe40000000f00 */
[----:B------:R4:W-:Y:S04]  /*a0e0*/  STL [R1+0x10], R2 ;  /* 0x0000100201007387 */ /* 0x0009e80000100800 */
[----:B------:R4:W-:Y:S01]  /*a0f0*/  STL [R1+0x14], R0 ;  /* 0x0000140001007387 */ /* 0x0009e20000100800 */
[----:B------:R-:W-:-:S05]  /*a100*/  @P0 BRA `(.L_x_6) ;  /* 0xffffbf7000000947 */ /* 0x000fca000383ffff */
.L_x_5:
[----:B---34-:R-:W2:Y:S04]  /*a110*/  LDL.LU R0, [R1+0x10] ;  /* 0x0000100001007983 */ /* 0x018ea80000300800 */
[----:B------:R-:W3:Y:S01]  /*a120*/  LDL.LU R2, [R1+0x14] ;  /* 0x0000140001027983 */ /* 0x000ee20000300800 */
[----:B------:R-:W-:-:S02]  /*a130*/  MOV R16, 0xff800000 ;  /* 0xff80000000107802 */ /* 0x000fc40000000f00 */
[----:B------:R-:W-:Y:S02]  /*a140*/  MOV R17, 0xff800000 ;  /* 0xff80000000117802 */ /* 0x000fe40000000f00 */
[----:B------:R-:W-:Y:S01]  /*a150*/  PLOP3.LUT P2, PT, PT, PT, PT, 0x8, 0x0 ;  /* 0x000000000000781c */ /* 0x000fe20003f4e170 */
[----:B--2---:R-:W1:Y:S04]  /*a160*/  SHFL.BFLY PT, R6, R0, 0x2, 0x1f ;  /* 0x0c401f0000067f89 */ /* 0x004e6800000e0000 */
[----:B---3--:R-:W2:Y:S01]  /*a170*/  SHFL.BFLY PT, R7, R2, 0x2, 0x1f ;  /* 0x0c401f0002077f89 */ /* 0x008ea200000e0000 */
[----:B-1----:R-:W-:Y:S02]  /*a180*/  FADD.FTZ R6, R6, R0 ;  /* 0x0000000006067221 */ /* 0x002fe40000010000 */
[----:B--2---:R-:W-:-:S03]  /*a190*/  FADD.FTZ R7, R7, R2 ;  /* 0x0000000207077221 */ /* 0x004fc60000010000 */
[----:B------:R-:W1:Y:S01]  /*a1a0*/  SHFL.BFLY PT, R0, R6, 0x1, 0x1f ;  /* 0x0c201f0006007f89 */ /* 0x000e6200000e0000 */
[----:B------:R-:W-:-:S03]  /*a1b0*/  MOV R2, RZ ;  /* 0x000000ff00027202 */ /* 0x000fc60000000f00 */
[----:B------:R-:W2:Y:S01]  /*a1c0*/  SHFL.BFLY PT, R4, R7, 0x1, 0x1f ;  /* 0x0c201f0007047f89 */ /* 0x000ea200000e0000 */
[----:B-1----:R-:W-:Y:S01]  /*a1d0*/  FADD.FTZ R6, R6, R0 ;  /* 0x0000000006067221 */ /* 0x002fe20000010000 */
[----:B------:R-:W-:Y:S01]  /*a1e0*/  MOV R0, RZ ;  /* 0x000000ff00007202 */ /* 0x000fe20000000f00 */
[----:B--2---:R-:W-:-:S03]  /*a1f0*/  FADD.FTZ R7, R4, R7 ;  /* 0x0000000704077221 */ /* 0x004fc60000010000 */
[----:B------:R-:W-:Y:S02]  /*a200*/  FSETP.NE.FTZ.AND P1, PT, R6, RZ, PT ;  /* 0x000000ff0600720b */ /* 0x000fe40003f35000 */
[----:B------:R-:W-:-:S11]  /*a210*/  FSETP.NE.FTZ.AND P0, PT, R7, RZ, PT ;  /* 0x000000ff0700720b */ /* 0x000fd60003f15000 */
[----:B------:R-:W1:Y:S01]  /*a220*/  @P1 MUFU.RCP R2, R6 ;  /* 0x0000000600021308 */ /* 0x000e620000001000 */
[----:B------:R-:W-:-:S05]  /*a230*/  @P1 MOV R4, 0x3f317218 ;  /* 0x3f31721800041802 */ /* 0x000fca0000000f00 */
[----:B------:R-:W-:Y:S02]  /*a240*/  @P1 FMUL.FTZ R5, R4, c[0x0][0x2d0] ;  /* 0x0000b40004051a20 */ /* 0x000fe40000410000 */
[----:B------:R-:W-:Y:S08]  /*a250*/  @P0 MUFU.RCP R0, R7 ;  /* 0x0000000700000308 */ /* 0x000ff00000001000 */
[----:B------:R-:W2:Y:S01]  /*a260*/  @P1 MUFU.LG2 R6, R6 ;  /* 0x0000000600061308 */ /* 0x000ea20000000c00 */
[----:B-1----:R-:W-:-:S02]  /*a270*/  FMUL.FTZ R104, R2, R104 ;  /* 0x0000006802687220 */ /* 0x002fc40000410000 */
[C---:B------:R-:W-:Y:S02]  /*a280*/  FMUL.FTZ R105, R2.reuse, R105 ;  /* 0x0000006902697220 */ /* 0x040fe40000410000 */
[C---:B------:R-:W-:Y:S02]  /*a290*/  FMUL.FTZ R108, R2.reuse, R108 ;  /* 0x0000006c026c7220 */ /* 0x040fe40000410000 */
[C---:B------:R-:W-:Y:S01]  /*a2a0*/  FMUL.FTZ R109, R2.reuse, R109 ;  /* 0x0000006d026d7220 */ /* 0x040fe20000410000 */
[----:B------:R-:W1:Y:S01]  /*a2b0*/  @P0 MUFU.LG2 R7, R7 ;  /* 0x0000000700070308 */ /* 0x000e620000000c00 */
[C---:B------:R-:W-:Y:S02]  /*a2c0*/  FMUL.FTZ R112, R2.reuse, R112 ;  /* 0x0000007002707220 */ /* 0x040fe40000410000 */
[C---:B------:R-:W-:Y:S02]  /*a2d0*/  FMUL.FTZ R113, R2.reuse, R113 ;  /* 0x0000007102717220 */ /* 0x040fe40000410000 */
[----:B------:R-:W-:-:S02]  /*a2e0*/  FMUL.FTZ R116, R2, R116 ;  /* 0x0000007402747220 */ /* 0x000fc40000410000 */
[C---:B------:R-:W-:Y:S02]  /*a2f0*/  FMUL.FTZ R117, R2.reuse, R117 ;  /* 0x0000007502757220 */ /* 0x040fe40000410000 */
[C---:B------:R-:W-:Y:S02]  /*a300*/  FMUL.FTZ R120, R2.reuse, R120 ;  /* 0x0000007802787220 */ /* 0x040fe40000410000 */
[C---:B------:R-:W-:Y:S02]  /*a310*/  FMUL.FTZ R121, R2.reuse, R121 ;  /* 0x0000007902797220 */ /* 0x040fe40000410000 */
        /* <DEDUP_REMOVED lines=37> */
[----:B------:R-:W-:Y:S01]  /*a570*/  FMUL.FTZ R97, R2, R97 ;  /* 0x0000006102617220 */ /* 0x000fe20000410000 */
[----:B------:R-:W-:Y:S01]  /*a580*/  @P0 MOV R2, 0x3f317218 ;  /* 0x3f31721800020802 */ /* 0x000fe20000000f00 */
[----:B--2---:R-:W-:-:S02]  /*a590*/  @P1 FMUL.FTZ R6, R6, 0.69314718246459960938 ;  /* 0x3f31721806061820 */ /* 0x004fc40000410000 */
[----:B-1----:R-:W-:Y:S02]  /*a5a0*/  @P0 FMUL.FTZ R4, R7, 0.69314718246459960938 ;  /* 0x3f31721807040820 */ /* 0x002fe40000410000 */
[----:B------:R-:W-:Y:S02]  /*a5b0*/  @P0 FMUL.FTZ R2, R2, c[0x0][0x2d0] ;  /* 0x0000b40002020a20 */ /* 0x000fe40000410000 */
        /* <DEDUP_REMOVED lines=47> */
[----:B------:R-:W-:Y:S02]  /*a8b0*/  FMUL.FTZ R99, R0, R99 ;  /* 0x0000006300637220 */ /* 0x000fe40000410000 */
[----:B------:R-:W-:Y:S02]  /*a8c0*/  @P1 FFMA.FTZ R16, R5, R100, R6 ;  /* 0x0000006405101223 */ /* 0x000fe40000010006 */
[----:B------:R-:W-:Y:S02]  /*a8d0*/  @P0 FFMA.FTZ R17, R2, R3, R4 ;  /* 0x0000000302110223 */ /* 0x000fe40000010004 */
.L_x_3:
[----:B------:R-:W-:Y:S05]  /*a8e0*/  @P2 BRA `(.L_x_7) ;  /* 0x0000198000002947 */ /* 0x000fea0003800000 */
[----:B------:R-:W1:Y:S01]  /*a8f0*/  S2R R7, SR_TID.X ;  /* 0x0000000000077919 */ /* 0x000e620000002100 */
[----:B------:R-:W-:Y:S01]  /*a900*/  IMAD R0, RZ, RZ, -UR9 ;  /* 0x80000009ff007e24 */ /* 0x000fe2000f8e02ff */
[----:B------:R-:W-:Y:S01]  /*a910*/  ULDC.64 UR4, c[0x0][0x4d0] ;  /* 0x0001340000047ab9 */ /* 0x000fe20000000a00 */
[----:B------:R-:W-:Y:S01]  /*a920*/  MOV R20, c[0x0][0x4e8] ;  /* 0x00013a0000147a02 */ /* 0x000fe20000000f00 */
[----:B------:R-:W2:Y:S01]  /*a930*/  S2R R9, SR_CTAID.Y ;  /* 0x0000000000097919 */ /* 0x000ea20000002600 */
[----:B------:R-:W-:Y:S01]  /*a940*/  UIMAD.WIDE.U32 UR12, UR9, UR4, URZ ;  /* 0x00000004090c72a5 */ /* 0x000fe2000f8e003f */
[----:B------:R-:W-:Y:S01]  /*a950*/  BSSY B0, `(.L_x_8) ;  /* 0x00000ff000007945 */ /* 0x000fe20003800000 */
[----:B------:R-:W-:Y:S01]  /*a960*/  USHF.R.S32.HI UR6, URZ, 0x1f, UR9 ;  /* 0x0000001f3f067899 */ /* 0x000fe20008011409 */
[----:B------:R-:W3:Y:S01]  /*a970*/  S2R R10, SR_CTAID.Z ;  /* 0x00000000000a7919 */ /* 0x000ee20000002700 */
[----:B------:R-:W-:-:S02]  /*a980*/  ISETP.NE.AND P1, PT, R20, 0x1, PT ;  /* 0x000000011400780c */ /* 0x000fc40003f25270 */
[----:B------:R-:W-:Y:S01]  /*a990*/  IMAD.U32 R2, RZ, RZ, UR12 ;  /* 0x0000000cff027e24 */ /* 0x000fe2000f8e00ff */
[----:B------:R-:W-:Y:S01]  /*a9a0*/  MOV R3, UR13 ;  /* 0x0000000d00037c02 */ /* 0x000fe20008000f00 */
[----:B------:R-:W4:Y:S01]  /*a9b0*/  S2R R19, SR_CTAID.X ;  /* 0x0000000000137919 */ /* 0x000f220000002500 */
[----:B------:R-:W-:-:S04]  /*a9c0*/  UIMAD UR7, UR6, UR4, URZ ;  /* 0x00000004060772a4 */ /* 0x000fc8000f8e023f */
[----:B------:R-:W-:-:S03]  /*a9d0*/  UIMAD UR7, UR9, UR5, UR7 ;  /* 0x00000005090772a4 */ /* 0x000fc6000f8e0207 */
[----:B------:R-:W-:Y:S02]  /*a9e0*/  ULDC.64 UR4, c[0x0][0x438] ;  /* 0x00010e0000047ab9 */ /* 0x000fe40000000a00 */
[----:B------:R-:W-:Y:S01]  /*a9f0*/  UIMAD.WIDE.U32 UR14, UR9, UR4, URZ ;  /* 0x00000004090e72a5 */ /* 0x000fe2000f8e003f */
[----:B-1----:R-:W-:Y:S01]  /*aa00*/  SHF.R.S32.HI R5, RZ, 0x1f, R7 ;  /* 0x0000001fff057819 */ /* 0x002fe20000011407 */
[----:B------:R-:W-:Y:S02]  /*aa10*/  UIMAD UR4, UR6, UR4, URZ ;  /* 0x00000004060472a4 */ /* 0x000fe4000f8e023f */
[----:B------:R-:W-:Y:S01]  /*aa20*/  UIADD3 UR7, UR13, UR7, URZ ;  /* 0x000000070d077290 */ /* 0x000fe2000fffe03f */
[----:B--2---:R-:W-:Y:S01]  /*aa30*/  IMAD R9, R0, c[0x0][0x550], R9 ;  /* 0x0001540000097a24 */ /* 0x004fe200078e0209 */
[CC--:B------:R-:W-:Y:S01]  /*aa40*/  LEA.HI R0, R5.reuse, R7.reuse, RZ, 0x5 ;  /* 0x0000000705007211 */ /* 0x0c0fe200078f28ff */
[----:B------:R-:W-:Y:S01]  /*aa50*/  UIMAD UR4, UR9, UR5, UR4 ;  /* 0x00000005090472a4 */ /* 0x000fe2000f8e0204 */
[----:B------:R-:W-:-:S02]  /*aa60*/  LEA.HI R5, R5, R7, RZ, 0x2 ;  /* 0x0000000705057211 */ /* 0x000fc400078f10ff */
[----:B------:R-:W-:Y:S01]  /*aa70*/  LOP3.LUT R4, R0, 0xffffffe0, RZ, 0xc0, !PT ;  /* 0xffffffe000047812 */ /* 0x000fe200078ec0ff */
[----:B------:R-:W-:Y:S01]  /*aa80*/  UIADD3 UR4, UR15, UR4, URZ ;  /* 0x000000040f047290 */ /* 0x000fe2000fffe03f */
[--C-:B------:R-:W-:Y:S02]  /*aa90*/  SHF.R.S32.HI R6, RZ, 0x5, R0.reuse ;  /* 0x00000005ff067819 */ /* 0x100fe40000011400 */
[----:B------:R-:W-:Y:S01]  /*aaa0*/  SHF.R.S32.HI R0, RZ, 0x1f, R0 ;  /* 0x0000001fff007819 */ /* 0x000fe20000011400 */
[----:B------:R-:W-:Y:S01]  /*aab0*/  IMAD.IADD R14, R7, 0x1, -R4 ;  /* 0x00000001070e7824 */ /* 0x000fe200078e0a04 */
[----:B------:R-:W-:Y:S01]  /*aac0*/  LOP3.LUT R3, R5, 0xfffffffc, RZ, 0xc0, !PT ;  /* 0xfffffffc05037812 */ /* 0x000fe200078ec0ff */
[----:B------:R-:W-:Y:S01]  /*aad0*/  IMAD.MOV.U32 R4, RZ, RZ, R2 ;  /* 0x000000ffff047224 */ /* 0x000fe200078e0002 */
[----:B------:R-:W-:Y:S01]  /*aae0*/  LEA.HI R0, R0, R6, RZ, 0x3 ;  /* 0x0000000600007211 */ /* 0x000fe200078f18ff */
[----:B------:R-:W-:Y:S01]  /*aaf0*/  IMAD.U32 R5, RZ, RZ, UR7 ;  /* 0x00000007ff057e24 */ /* 0x000fe2000f8e00ff */
[----:B------:R-:W-:Y:S01]  /*ab00*/  IADD3 R7, -R3, R7, RZ ;  /* 0x0000000703077210 */ /* 0x000fe20007ffe1ff */
[----:B------:R-:W-:Y:S01]  /*ab10*/  IMAD.U32 R3, RZ, RZ, UR15 ;  /* 0x0000000fff037e24 */ /* 0x000fe2000f8e00ff */
[----:B------:R-:W-:Y:S01]  /*ab20*/  LOP3.LUT R0, R0, 0xffffff8, RZ, 0xc0, !PT ;  /* 0x0ffffff800007812 */ /* 0x000fe200078ec0ff */
[----:B---3--:R-:W-:Y:S01]  /*ab30*/  IMAD.WIDE.U32 R4, R10, c[0x0][0x4d8], R4 ;  /* 0x000136000a047a25 */ /* 0x008fe200078e0004 */
[----:B------:R-:W-:-:S02]  /*ab40*/  SHF.R.S32.HI R2, RZ, 0x1f, R14 ;  /* 0x0000001fff027819 */ /* 0x000fc4000001140e */
[----:B------:R-:W-:Y:S01]  /*ab50*/  SHF.R.S32.HI R11, RZ, 0x1f, R10 ;  /* 0x0000001fff0b7819 */ /* 0x000fe2000001140a */
[----:B------:R-:W-:Y:S01]  /*ab60*/  IMAD.IADD R8, R6, 0x1, -R0 ;  /* 0x0000000106087824 */ /* 0x000fe200078e0a00 */
[C---:B------:R-:W-:Y:S02]  /*ab70*/  LEA.HI R0, R7.reuse, R7, RZ, 0x1 ;  /* 0x0000000707007211 */ /* 0x040fe400078f08ff */
[----:B------:R-:W-:Y:S01]  /*ab80*/  LEA.HI R18, R2, R14, RZ, 0x2 ;  /* 0x0000000e02127211 */ /* 0x000fe200078f10ff */
[----:B------:R-:W-:Y:S01]  /*ab90*/  IMAD.U32 R2, RZ, RZ, UR14 ;  /* 0x0000000eff027e24 */ /* 0x000fe2000f8e00ff */
[----:B------:R-:W-:Y:S02]  /*aba0*/  LOP3.LUT R0, R0, 0x1ffffffe, RZ, 0xc0, !PT ;  /* 0x1ffffffe00007812 */ /* 0x000fe400078ec0ff */
[----:B------:R-:W-:Y:S02]  /*abb0*/  SHF.R.S32.HI R6, RZ, 0x2, R18 ;  /* 0x00000002ff067819 */ /* 0x000fe40000011412 */
[----:B------:R-:W-:Y:S01]  /*abc0*/  MOV R3, UR4 ;  /* 0x0000000400037c02 */ /* 0x000fe20008000f00 */
[----:B------:R-:W-:-:S02]  /*abd0*/  IMAD.IADD R0, R7, 0x1, -R0 ;  /* 0x0000000107007824 */ /* 0x000fc400078e0a00 */
[----:B------:R-:W-:Y:S02]  /*abe0*/  IMAD R15, R8, 0x10, R6 ;  /* 0x00000010080f7824 */ /* 0x000fe400078e0206 */
[C---:B------:R-:W-:Y:S02]  /*abf0*/  IMAD R7, R11.reuse, c[0x0][0x4d8], RZ ;  /* 0x000136000b077a24 */ /* 0x040fe400078e02ff */
[----:B------:R-:W-:Y:S01]  /*ac00*/  IMAD R6, R11, c[0x0][0x440], RZ ;  /* 0x000110000b067a24 */ /* 0x000fe200078e02ff */
[----:B------:R-:W-:Y:S01]  /*ac10*/  LEA R0, R0, R15, 0x3 ;  /* 0x0000000f00007211 */ /* 0x000fe200078e18ff */
[C---:B------:R-:W-:Y:S02]  /*ac20*/  IMAD R7, R10.reuse, c[0x0][0x4dc], R7 ;  /* 0x000137000a077a24 */ /* 0x040fe400078e0207 */
[----:B------:R-:W-:Y:S02]  /*ac30*/  IMAD R6, R10, c[0x0][0x444], R6 ;  /* 0x000111000a067a24 */ /* 0x000fe400078e0206 */
[----:B----4-:R-:W-:Y:S01]  /*ac40*/  IMAD R8, R19, 0x80, R0 ;  /* 0x0000008013087824 */ /* 0x010fe200078e0200 */
[----:B------:R-:W-:Y:S01]  /*ac50*/  SHF.R.S32.HI R0, RZ, 0x1f, R9 ;  /* 0x0000001fff007819 */ /* 0x000fe20000011409 */
[----:B------:R-:W-:-:S02]  /*ac60*/  IMAD.IADD R5, R5, 0x1, R7 ;  /* 0x0000000105057824 */ /* 0x000fc400078e0207 */
[----:B------:R-:W-:-:S04]  /*ac70*/  @P1 IMAD.HI.U32 R7, R8, c[0x0][0x4ec], RZ ;  /* 0x00013b0008071a27 */ /* 0x000fc800078e00ff */
[----:B------:R-:W-:-:S04]  /*ac80*/  IMAD.WIDE.U32 R2, R10, c[0x0][0x440], R2 ;  /* 0x000110000a027a25 */ /* 0x000fc800078e0002 */
[----:B------:R-:W-:Y:S01]  /*ac90*/  IMAD.MOV.U32 R10, RZ, RZ, R8 ;  /* 0x000000ffff0a7224 */ /* 0x000fe200078e0008 */
[----:B------:R-:W-:Y:S02]  /*aca0*/  @P1 SHF.R.U32.HI R10, RZ, c[0x0][0x4f0], R7 ;  /* 0x00013c00ff0a1a19 */ /* 0x000fe40000011607 */
[----:B------:R-:W-:Y:S01]  /*acb0*/  IADD3 R3, R3, R6, RZ ;  /* 0x0000000603037210 */ /* 0x000fe20007ffe0ff */
[C---:B------:R-:W-:Y:S02]  /*acc0*/  IMAD R6, R0.reuse, c[0x0][0x4e0], RZ ;  /* 0x0001380000067a24 */ /* 0x040fe400078e02ff */
[----:B------:R-:W-:Y:S02]  /*acd0*/  IMAD R0, R0, c[0x0][0x448], RZ ;  /* 0x0001120000007a24 */ /* 0x000fe400078e02ff */
[----:B------:R-:W-:Y:S02]  /*ace0*/  IMAD.MOV R11, RZ, RZ, -R10 ;  /* 0x000000ffff0b7224 */ /* 0x000fe400078e0a0a */
[----:B------:R-:W-:-:S02]  /*acf0*/  IMAD R13, R9, c[0x0][0x4e4], R6 ;  /* 0x00013900090d7a24 */ /* 0x000fc400078e0206 */
[----:B------:R-:W-:-:S04]  /*ad00*/  IMAD.WIDE.U32 R6, R9, c[0x0][0x448], R2 ;  /* 0x0001120009067a25 */ /* 0x000fc800078e0002 */
[C---:B------:R-:W-:Y:S01]  /*ad10*/  IMAD R12, R9.reuse, c[0x0][0x44c], R0 ;  /* 0x00011300090c7a24 */ /* 0x040fe200078e0200 */
[----:B------:R-:W-:Y:S01]  /*ad20*/  MOV R0, R8 ;  /* 0x0000000800007202 */ /* 0x000fe20000000f00 */
[----:B------:R-:W-:-:S04]  /*ad30*/  IMAD.WIDE.U32 R2, R9, c[0x0][0x4e0], R4 ;  /* 0x0001380009027a25 */ /* 0x000fc800078e0004 */
[----:B------:R-:W-:Y:S01]  /*ad40*/  IMAD R9, R11, c[0x0][0x4e8], R8 ;  /* 0x00013a000b097a24 */ /* 0x000fe200078e0208 */
[----:B------:R-:W-:Y:S01]  /*ad50*/  SHF.R.S32.HI R11, RZ, 0x1f, R10 ;  /* 0x0000001fff0b7819 */ /* 0x000fe2000001140a */
[----:B------:R-:W-:Y:S01]  /*ad60*/  @P1 IMAD.HI.U32 R4, R8, c[0x0][0x4ec], RZ ;  /* 0x00013b0008041a27 */ /* 0x000fe200078e00ff */
[----:B------:R-:W-:Y:S01]  /*ad70*/  BAR.SYNC.DEFER_BLOCKING 0x1, 0x100 ;  /* 0x0044000000007b1d */ /* 0x000fe20000010000 */
[----:B------:R-:W-:Y:S02]  /*ad80*/  IADD3 R2, P0, R10, R2, RZ ;  /* 0x000000020a027210 */ /* 0x000fe40007f1e0ff */
[----:B------:R-:W-:Y:S01]  /*ad90*/  IMAD.IADD R5, R7, 0x1, R12 ;  /* 0x0000000107057824 */ /* 0x000fe200078e020c */
[----:B------:R-:W-:Y:S02]  /*ada0*/  SHF.R.S32.HI R7, RZ, 0x1f, R9 ;  /* 0x0000001fff077819 */ /* 0x000fe40000011409 */
[----:B------:R-:W-:Y:S02]  /*adb0*/  @P1 SHF.R.U32.HI R0, RZ, c[0x0][0x4f0], R4 ;  /* 0x00013c00ff001a19 */ /* 0x000fe40000011604 */
[----:B------:R-:W-:Y:S01]  /*adc0*/  IADD3.X R3, R11, R3, R13, P0, !PT ;  /* 0x000000030b037210 */ /* 0x000fe200007fe40d */
[----:B------:R-:W-:Y:S01]  /*add0*/  IMAD R11, R19, 0x80, R15 ;  /* 0x00000080130b7824 */ /* 0x000fe200078e020f */
[----:B------:R-:W-:Y:S01]  /*ade0*/  MOV R4, R6 ;  /* 0x0000000600047202 */ /* 0x000fe20000000f00 */
[----:B------:R-:W-:Y:S01]  /*adf0*/  IMAD R6, R7, c[0x0][0x4c8], RZ ;  /* 0x0001320007067a24 */ /* 0x000fe200078e02ff */
[----:B------:R-:W-:Y:S01]  /*ae00*/  SHF.R.S32.HI R7, RZ, 0x1f, R0 ;  /* 0x0000001fff077819 */ /* 0x000fe20000011400 */
[----:B------:R-:W-:Y:S01]  /*ae10*/  IMAD.WIDE.U32 R2, R9, c[0x0][0x4c8], R2 ;  /* 0x0001320009027a25 */ /* 0x000fe200078e0002 */
[----:B------:R-:W-:-:S03]  /*ae20*/  LOP3.LUT P1, RZ, R14, 0x3, RZ, 0xc0, !PT ;  /* 0x000000030eff7812 */ /* 0x000fc6000782c0ff */
[----:B------:R-:W-:Y:S02]  /*ae30*/  IMAD.MOV R10, RZ, RZ, -R0 ;  /* 0x000000ffff0a7224 */ /* 0x000fe400078e0a00 */
[----:B------:R-:W-:Y:S01]  /*ae40*/  IMAD R9, R9, c[0x0][0x4cc], R6 ;  /* 0x0001330009097a24 */ /* 0x000fe200078e0206 */
[----:B------:R-:W-:Y:S01]  /*ae50*/  LEA R6, P0, R2, c[0x0][0x4a8], 0x2 ;  /* 0x00012a0002067a11 */ /* 0x000fe200078010ff */
[----:B------:R-:W-:Y:S02]  /*ae60*/  IMAD R10, R10, c[0x0][0x4e8], R8 ;  /* 0x00013a000a0a7a24 */ /* 0x000fe400078e0208 */
[----:B------:R-:W-:Y:S01]  /*ae70*/  IMAD R7, R7, c[0x0][0x430], RZ ;  /* 0x00010c0007077a24 */ /* 0x000fe200078e02ff */
[----:B------:R-:W-:Y:S01]  /*ae80*/  IADD3 R3, R3, R9, RZ ;  /* 0x0000000903037210 */ /* 0x000fe20007ffe0ff */
[----:B------:R-:W-:Y:S01]  /*ae90*/  IMAD.WIDE.U32 R4, R0, c[0x0][0x430], R4 ;  /* 0x00010c0000047a25 */ /* 0x000fe200078e0004 */
[----:B------:R-:W-:Y:S02]  /*aea0*/  SHFL.IDX PT, R8, R6, RZ, 0x1c1f ;  /* 0x001c1fff06087589 */ /* 0x000fe400000e0000 */
[----:B------:R-:W-:Y:S01]  /*aeb0*/  LEA.HI.X R2, R2, c[0x0][0x4ac], R3, 0x2, P0 ;  /* 0x00012b0002027a11 */ /* 0x000fe200000f1403 */
[----:B------:R-:W-:Y:S01]  /*aec0*/  IMAD R0, R0, c[0x0][0x434], R7 ;  /* 0x00010d0000007a24 */ /* 0x000fe200078e0207 */
[----:B------:R-:W-:Y:S01]  /*aed0*/  SHF.R.S32.HI R7, RZ, 0x1f, R10 ;  /* 0x0000001fff077819 */ /* 0x000fe2000001140a */
[----:B------:R-:W-:Y:S03]  /*aee0*/  SHFL.IDX PT, R6, R6, 0x1, 0x1c1f ;  /* 0x003c1f0006067f89 */ /* 0x000fe600000e0000 */
[----:B------:R-:W-:Y:S01]  /*aef0*/  IADD3 R3, R5, R0, RZ ;  /* 0x0000000005037210 */ /* 0x000fe20007ffe0ff */
[----:B------:R-:W-:Y:S01]  /*af00*/  IMAD R0, R7, c[0x0][0x428], RZ ;  /* 0x00010a0007007a24 */ /* 0x000fe200078e02ff */
[----:B------:R-:W1:Y:S01]  /*af10*/  SHFL.IDX PT, R9, R2, RZ, 0x1c1f ;  /* 0x001c1fff02097589 */ /* 0x000e6200000e0000 */
[----:B------:R-:W-:-:S02]  /*af20*/  IMAD R5, R20, c[0x0][0x388], RZ ;  /* 0x0000e20014057a24 */ /* 0x000fc400078e02ff */
[----:B------:R-:W-:Y:S01]  /*af30*/  IMAD R0, R10, c[0x0][0x42c], R0 ;  /* 0x00010b000a007a24 */ /* 0x000fe200078e0200 */
[----:B------:R2:W3:Y:S02]  /*af40*/  SHFL.IDX PT, R7, R2, 0x1, 0x1c1f ;  /* 0x003c1f0002077f89 */ /* 0x0004e400000e0000 */
[----:B------:R-:W-:-:S13]  /*af50*/  ISETP.GE.OR P2, PT, R11, R5, P1 ;  /* 0x000000050b00720c */ /* 0x000fda0000f46670 */
[----:B-1----:R1:W-:Y:S01]  /*af60*/  @!P2 ST.E [R8.64], R16 ;  /* 0x000000100800a985 */ /* 0x0023e2000c10190a */
[----:B--2---:R-:W-:Y:S01]  /*af70*/  IMAD.MOV.U32 R2, RZ, RZ, R4 ;  /* 0x000000ffff027224 */ /* 0x004fe200078e0004 */
[----:B------:R-:W-:-:S03]  /*af80*/  IADD3 R4, R11, 0x8, RZ ;  /* 0x000000080b047810 */ /* 0x000fc60007ffe0ff */
[----:B------:R-:W-:Y:S01]  /*af90*/  IMAD.WIDE.U32 R2, R10, c[0x0][0x428], R2 ;  /* 0x00010a000a027a25 */ /* 0x000fe200078e0002 */
[----:B------:R-:W-:-:S04]  /*afa0*/  ISETP.GE.OR P1, PT, R4, R5, P1 ;  /* 0x000000050400720c */ /* 0x000fc80000f26670 */
[----:B------:R-:W-:Y:S02]  /*afb0*/  IADD3 R0, R3, R0, RZ ;  /* 0x0000000003007210 */ /* 0x000fe40007ffe0ff */
[----:B------:R-:W-:-:S04]  /*afc0*/  LEA R20, P0, R2, c[0x0][0x400], 0x2 ;  /* 0x0001000002147a11 */ /* 0x000fc800078010ff */
[----:B------:R-:W-:Y:S02]  /*afd0*/  LEA.HI.X R19, R2, c[0x0][0x404], R0, 0x2, P0 ;  /* 0x0001010002137a11 */ /* 0x000fe400000f1400 */
[----:B------:R-:W-:Y:S01]  /*afe0*/  LOP3.LUT R0, R18, 0x7ffffffc, RZ, 0xc0, !PT ;  /* 0x7ffffffc12007812 */ /* 0x000fe200078ec0ff */
[----:B---3--:R1:W-:Y:S01]  /*aff0*/  @!P1 ST.E [R6.64], R17 ;  /* 0x0000001106009985 */ /* 0x0083e2000c10190a */
[-C--:B------:R-:W-:Y:S02]  /*b000*/  ISETP.GE.AND P1, PT, R11, R5.reuse, PT ;  /* 0x000000050b00720c */ /* 0x080fe40003f26270 */
[----:B------:R-:W-:Y:S01]  /*b010*/  ISETP.GE.AND P0, PT, R4, R5, PT ;  /* 0x000000050400720c */ /* 0x000fe20003f06270 */
[----:B------:R-:W-:Y:S01]  /*b020*/  IMAD.IADD R0, R14, 0x1, -R0 ;  /* 0x000000010e007824 */ /* 0x000fe200078e0a00 */
[----:B------:R1:W2:Y:S04]  /*b030*/  SHFL.IDX PT, R2, R20, RZ, 0x1c1f ;  /* 0x001c1fff14027589 */ /* 0x0002a800000e0000 */
[----:B------:R1:W3:Y:S01]  /*b040*/  SHFL.IDX PT, R3, R19, RZ, 0x1c1f ;  /* 0x001c1fff13037589 */ /* 0x0002e200000e0000 */
[----:B------:R-:W-:-:S04]  /*b050*/  SHF.L.U32 R4, R0, 0x1, RZ ;  /* 0x0000000100047819 */ /* 0x000fc800000006ff */
[----:B------:R-:W-:Y:S05]  /*b060*/  @P1 BRA `(.L_x_9) ;  /* 0x000008d000001947 */ /* 0x000fea0003800000 */
[C---:B-1----:R-:W-:Y:S02]  /*b070*/  IADD3 R7, R4.reuse, 0x8, RZ ;  /* 0x0000000804077810 */ /* 0x042fe40007ffe0ff */
[C---:B------:R-:W-:Y:S02]  /*b080*/  IADD3 R6, R4.reuse, 0x10, RZ ;  /* 0x0000001004067810 */ /* 0x040fe40007ffe0ff */
[C---:B------:R-:W-:Y:S02]  /*b090*/  IADD3 R5, R4.reuse, 0x18, RZ ;  /* 0x0000001804057810 */ /* 0x040fe40007ffe0ff */
[----:B------:R-:W-:Y:S02]  /*b0a0*/  ISETP.GE.AND P1, PT, R4, c[0x0][0x3c8], PT ;  /* 0x0000f20004007a0c */ /* 0x000fe40003f26270 */
[----:B------:R-:W-:Y:S02]  /*b0b0*/  ISETP.GE.AND P5, PT, R7, c[0x0][0x3c8], PT ;  /* 0x0000f20007007a0c */ /* 0x000fe40003fa6270 */
[----:B------:R-:W-:-:S02]  /*b0c0*/  ISETP.GE.AND P4, PT, R6, c[0x0][0x3c8], PT ;  /* 0x0000f20006007a0c */ /* 0x000fc40003f86270 */
[----:B------:R-:W-:Y:S02]  /*b0d0*/  ISETP.GE.AND P3, PT, R5, c[0x0][0x3c8], PT ;  /* 0x0000f20005007a0c */ /* 0x000fe40003f66270 */
[C---:B------:R-:W-:Y:S02]  /*b0e0*/  IADD3 R0, R4.reuse, 0x20, RZ ;  /* 0x0000002004007810 */ /* 0x040fe40007ffe0ff */
[----:B------:R-:W-:Y:S02]  /*b0f0*/  IADD3 R15, R4, 0x28, RZ ;  /* 0x00000028040f7810 */ /* 0x000fe40007ffe0ff */
[----:B------:R-:W-:Y:S01]  /*b100*/  ISETP.GE.AND P2, PT, R0, c[0x0][0x3c8], PT ;  /* 0x0000f20000007a0c */ /* 0x000fe20003f46270 */
[C---:B--23--:R-:W-:Y:S01]  /*b110*/  @!P1 IMAD.WIDE R8, R4.reuse, 0x4, R2 ;  /* 0x0000000404089825 */ /* 0x04cfe200078e0202 */
[----:B------:R-:W-:Y:S02]  /*b120*/  IADD3 R14, R4, 0x30, RZ ;  /* 0x00000030040e7810 */ /* 0x000fe40007ffe0ff */
[----:B------:R-:W-:-:S02]  /*b130*/  @!P5 LEA.HI R7, R7, R7, RZ, 0x1 ;  /* 0x000000070707d211 */ /* 0x000fc400078f08ff */
[----:B------:R-:W-:Y:S01]  /*b140*/  @!P4 LEA.HI R10, R6, R6, RZ, 0x1 ;  /* 0x00000006060ac211 */ /* 0x000fe200078f08ff */
[----:B------:R1:W-:Y:S01]  /*b150*/  @!P1 ST.E.64 [R8.64], R104 ;  /* 0x0000006808009985 */ /* 0x0003e2000c101b0a */
[----:B------:R-:W-:Y:S02]  /*b160*/  @!P3 LEA.HI R6, R5, R5, RZ, 0x1 ;  /* 0x000000050506b211 */ /* 0x000fe400078f08ff */
[----:B------:R-:W-:Y:S02]  /*b170*/  ISETP.GE.AND P6, PT, R15, c[0x0][0x3c8], PT ;  /* 0x0000f2000f007a0c */ /* 0x000fe40003fc6270 */
[----:B------:R-:W-:Y:S02]  /*b180*/  @!P5 LOP3.LUT R5, R7, 0xfffffffe, RZ, 0xc0, !PT ;  /* 0xfffffffe0705d812 */ /* 0x000fe400078ec0ff */
[----:B------:R-:W-:Y:S02]  /*b190*/  @!P4 LOP3.LUT R10, R10, 0xfffffffe, RZ, 0xc0, !PT ;  /* 0xfffffffe0a0ac812 */ /* 0x000fe400078ec0ff */
[----:B------:R-:W-:Y:S01]  /*b1a0*/  ISETP.GE.AND P1, PT, R14, c[0x0][0x3c8], PT ;  /* 0x0000f2000e007a0c */ /* 0x000fe20003f26270 */
[----:B------:R-:W-:Y:S01]  /*b1b0*/  @!P5 IMAD.WIDE R12, R5, 0x4, R2 ;  /* 0x00000004050cd825 */ /* 0x000fe200078e0202 */
[----:B------:R-:W-:-:S02]  /*b1c0*/  @!P3 LOP3.LUT R6, R6, 0xfffffffe, RZ, 0xc0, !PT ;  /* 0xfffffffe0606b812 */ /* 0x000fc400078ec0ff */
[----:B------:R-:W-:Y:S01]  /*b1d0*/  @!P2 LEA.HI R0, R0, R0, RZ, 0x1 ;  /* 0x000000000000a211 */ /* 0x000fe200078f08ff */
[--C-:B------:R-:W-:Y:S01]  /*b1e0*/  @!P4 IMAD.WIDE R10, R10, 0x4, R2.reuse ;  /* 0x000000040a0ac825 */ /* 0x100fe200078e0202 */
[----:B------:R2:W-:Y:S01]  /*b1f0*/  @!P5 ST.E.64 [R12.64], R108 ;  /* 0x0000006c0c00d985 */ /* 0x0005e2000c101b0a */
[----:B------:R-:W-:Y:S02]  /*b200*/  IADD3 R5, R4, 0x38, RZ ;  /* 0x0000003804057810 */ /* 0x000fe40007ffe0ff */
[----:B------:R-:W-:Y:S01]  /*b210*/  @!P2 LOP3.LUT R0, R0, 0xfffffffe, RZ, 0xc0, !PT ;  /* 0xfffffffe0000a812 */ /* 0x000fe200078ec0ff */
[----:B------:R3:W-:Y:S01]  /*b220*/  @!P4 ST.E.64 [R10.64], R112 ;  /* 0x000000700a00c985 */ /* 0x0007e2000c101b0a */
[----:B------:R-:W-:Y:S01]  /*b230*/  ISETP.GE.AND P5, PT, R5, c[0x0][0x3c8], PT ;  /* 0x0000f20005007a0c */ /* 0x000fe20003fa6270 */
[----:B-1----:R-:W-:-:S04]  /*b240*/  @!P3 IMAD.WIDE R8, R6, 0x4, R2 ;  /* 0x000000040608b825 */ /* 0x002fc800078e0202 */
[----:B------:R-:W-:Y:S01]  /*b250*/  @!P2 IMAD.WIDE R6, R0, 0x4, R2 ;  /* 0x000000040006a825 */ /* 0x000fe200078e0202 */
[----:B------:R1:W-:Y:S01]  /*b260*/  @!P3 ST.E.64 [R8.64], R116 ;  /* 0x000000740800b985 */ /* 0x0003e2000c101b0a */
[----:B------:R-:W-:Y:S02]  /*b270*/  @!P1 LEA.HI R0, R14, R14, RZ, 0x1 ;  /* 0x0000000e0e009211 */ /* 0x000fe400078f08ff */
[----:B------:R-:W-:Y:S01]  /*b280*/  IADD3 R14, R4, 0x60, RZ ;  /* 0x00000060040e7810 */ /* 0x000fe20007ffe0ff */
[----:B------:R4:W-:Y:S01]  /*b290*/  @!P2 ST.E.64 [R6.64], R120 ;  /* 0x000000780600a985 */ /* 0x0009e2000c101b0a */
[----:B------:R-:W-:Y:S02]  /*b2a0*/  @!P1 LOP3.LUT R0, R0, 0xfffffffe, RZ, 0xc0, !PT ;  /* 0xfffffffe00009812 */ /* 0x000fe400078ec0ff */
[C---:B--2---:R-:W-:Y:S02]  /*b2b0*/  IADD3 R12, R4.reuse, 0x50, RZ ;  /* 0x00000050040c7810 */ /* 0x044fe40007ffe0ff */
[----:B---3--:R-:W-:-:S02]  /*b2c0*/  IADD3 R10, R4, 0x40, RZ ;  /* 0x00000040040a7810 */ /* 0x008fc40007ffe0ff */
[----:B------:R-:W-:Y:S02]  /*b2d0*/  IADD3 R11, R4, 0x48, RZ ;  /* 0x00000048040b7810 */ /* 0x000fe40007ffe0ff */
[----:B------:R-:W-:Y:S02]  /*b2e0*/  ISETP.GE.AND P4, PT, R10, c[0x0][0x3c8], PT ;  /* 0x0000f2000a007a0c */ /* 0x000fe40003f86270 */
[----:B------:R-:W-:Y:S02]  /*b2f0*/  ISETP.GE.AND P3, PT, R11, c[0x0][0x3c8], PT ;  /* 0x0000f2000b007a0c */ /* 0x000fe40003f66270 */
[----:B------:R-:W-:Y:S02]  /*b300*/  ISETP.GE.AND P2, PT, R12, c[0x0][0x3c8], PT ;  /* 0x0000f2000c007a0c */ /* 0x000fe40003f46270 */
[----:B-1----:R-:W-:Y:S02]  /*b310*/  @!P6 LEA.HI R8, R15, R15, RZ, 0x1 ;  /* 0x0000000f0f08e211 */ /* 0x002fe400078f08ff */
[----:B------:R-:W-:-:S02]  /*b320*/  IADD3 R15, R4, 0x58, RZ ;  /* 0x00000058040f7810 */ /* 0x000fc40007ffe0ff */
[----:B------:R-:W-:Y:S01]  /*b330*/  @!P6 LOP3.LUT R8, R8, 0xfffffffe, RZ, 0xc0, !PT ;  /* 0xfffffffe0808e812 */ /* 0x000fe200078ec0ff */
[----:B----4-:R-:W-:Y:S01]  /*b340*/  @!P1 IMAD.WIDE R6, R0, 0x4, R2 ;  /* 0x0000000400069825 */ /* 0x010fe200078e0202 */
[----:B------:R-:W-:-:S05]  /*b350*/  @!P5 LEA.HI R0, R5, R5, RZ, 0x1 ;  /* 0x000000050500d211 */ /* 0x000fca00078f08ff */
[----:B------:R-:W-:Y:S01]  /*b360*/  @!P2 LEA.HI R5, R12, R12, RZ, 0x1 ;  /* 0x0000000c0c05a211 */ /* 0x000fe200078f08ff */
[--C-:B------:R-:W-:Y:S01]  /*b370*/  @!P6 IMAD.WIDE R8, R8, 0x4, R2.reuse ;  /* 0x000000040808e825 */ /* 0x100fe200078e0202 */
[----:B------:R-:W-:Y:S02]  /*b380*/  @!P5 LOP3.LUT R0, R0, 0xfffffffe, RZ, 0xc0, !PT ;  /* 0xfffffffe0000d812 */ /* 0x000fe400078ec0ff */
[----:B------:R-:W-:Y:S02]  /*b390*/  @!P2 LOP3.LUT R5, R5, 0xfffffffe, RZ, 0xc0, !PT ;  /* 0xfffffffe0505a812 */ /* 0x000fe400078ec0ff */
[----:B------:R-:W-:Y:S01]  /*b3a0*/  @!P6 ST.E.64 [R8.64], R124 ;  /* 0x0000007c0800e985 */ /* 0x000fe2000c101b0a */
[----:B------:R-:W-:Y:S02]  /*b3b0*/  ISETP.GE.AND P6, PT, R14, c[0x0][0x3c8], PT ;  /* 0x0000f2000e007a0c */ /* 0x000fe40003fc6270 */
[----:B------:R-:W-:Y:S01]  /*b3c0*/  @!P2 IMAD.WIDE R12, R5, 0x4, R2 ;  /* 0x00000004050ca825 */ /* 0x000fe200078e0202 */
[----:B------:R1:W-:Y:S01]  /*b3d0*/  @!P1 ST.E.64 [R6.64], R128 ;  /* 0x0000008006009985 */ /* 0x0003e2000c101b0a */
[----:B------:R-:W-:-:S02]  /*b3e0*/  ISETP.GE.AND P1, PT, R15, c[0x0][0x3c8], PT ;  /* 0x0000f2000f007a0c */ /* 0x000fc40003f26270 */
[----:B------:R-:W-:Y:S02]  /*b3f0*/  IADD3 R5, R4, 0x68, RZ ;  /* 0x0000006804057810 */ /* 0x000fe40007ffe0ff */
[----:B-1----:R-:W-:Y:S02]  /*b400*/  @!P4 LEA.HI R7, R10, R10, RZ, 0x1 ;  /* 0x0000000a0a07c211 */ /* 0x002fe400078f08ff */
[----:B------:R-:W-:Y:S01]  /*b410*/  @!P3 LEA.HI R6, R11, R11, RZ, 0x1 ;  /* 0x0000000b0b06b211 */ /* 0x000fe200078f08ff */
[--C-:B------:R-:W-:Y:S01]  /*b420*/  @!P5 IMAD.WIDE R10, R0, 0x4, R2.reuse ;  /* 0x00000004000ad825 */ /* 0x100fe200078e0202 */
[----:B------:R-:W-:Y:S02]  /*b430*/  @!P4 LOP3.LUT R7, R7, 0xfffffffe, RZ, 0xc0, !PT ;  /* 0xfffffffe0707c812 */ /* 0x000fe400078ec0ff */
[----:B------:R-:W-:Y:S02]  /*b440*/  @!P3 LOP3.LUT R6, R6, 0xfffffffe, RZ, 0xc0, !PT ;  /* 0xfffffffe0606b812 */ /* 0x000fe400078ec0ff */
[----:B------:R1:W-:Y:S01]  /*b450*/  @!P5 ST.E.64 [R10.64], R132 ;  /* 0x000000840a00d985 */ /* 0x0003e2000c101b0a */
[----:B------:R-:W-:Y:S01]  /*b460*/  @!P4 IMAD.WIDE R8, R7, 0x4, R2 ;  /* 0x000000040708c825 */ /* 0x000fe200078e0202 */
[----:B------:R-:W-:-:S02]  /*b470*/  ISETP.GE.AND P5, PT, R5, c[0x0][0x3c8], PT ;  /* 0x0000f20005007a0c */ /* 0x000fc40003fa6270 */
[----:B------:R-:W-:Y:S01]  /*b480*/  @!P6 LEA.HI R0, R14, R14, RZ, 0x1 ;  /* 0x0000000e0e00e211 */ /* 0x000fe200078f08ff */
[----:B------:R-:W-:Y:S01]  /*b490*/  @!P3 IMAD.WIDE R6, R6, 0x4, R2 ;  /* 0x000000040606b825 */ /* 0x000fe200078e0202 */
[----:B------:R2:W-:Y:S02]  /*b4a0*/  @!P4 ST.E.64 [R8.64], R136 ;  /* 0x000000880800c985 */ /* 0x0005e4000c101b0a */
[----:B------:R-:W-:Y:S02]  /*b4b0*/  @!P6 LOP3.LUT R0, R0, 0xfffffffe, RZ, 0xc0, !PT ;  /* 0xfffffffe0000e812 */ /* 0x000fe400078ec0ff */
[----:B------:R3:W-:Y:S04]  /*b4c0*/  @!P3 ST.E.64 [R6.64], R140 ;  /* 0x0000008c0600b985 */ /* 0x0007e8000c101b0a */
[----:B------:R4:W-:Y:S01]  /*b4d0*/  @!P2 ST.E.64 [R12.64], R144 ;  /* 0x000000900c00a985 */ /* 0x0009e2000c101b0a */
[----:B-1----:R-:W-:-:S02]  /*b4e0*/  IADD3 R10, R4, 0x78, RZ ;  /* 0x00000078040a7810 */ /* 0x002fc40007ffe0ff */
[----:B------:R-:W-:Y:S02]  /*b4f0*/  IADD3 R11, R4, 0x80, RZ ;  /* 0x00000080040b7810 */ /* 0x000fe40007ffe0ff */
[----:B------:R-:W-:Y:S02]  /*b500*/  ISETP.GE.AND P3, PT, R10, c[0x0][0x3c8], PT ;  /* 0x0000f2000a007a0c */ /* 0x000fe40003f66270 */
[----:B--2---:R-:W-:Y:S02]  /*b510*/  IADD3 R9, R4, 0x70, RZ ;  /* 0x0000007004097810 */ /* 0x004fe40007ffe0ff */
[----:B------:R-:W-:Y:S02]  /*b520*/  ISETP.GE.AND P2, PT, R11, c[0x0][0x3c8], PT ;  /* 0x0000f2000b007a0c */ /* 0x000fe40003f46270 */
[----:B---3--:R-:W-:Y:S02]  /*b530*/  @!P1 LEA.HI R6, R15, R15, RZ, 0x1 ;  /* 0x0000000f0f069211 */ /* 0x008fe400078f08ff */
[----:B------:R-:W-:-:S02]  /*b540*/  ISETP.GE.AND P4, PT, R9, c[0x0][0x3c8], PT ;  /* 0x0000f20009007a0c */ /* 0x000fc40003f86270 */
[----:B------:R-:W-:Y:S02]  /*b550*/  @!P1 LOP3.LUT R6, R6, 0xfffffffe, RZ, 0xc0, !PT ;  /* 0xfffffffe06069812 */ /* 0x000fe400078ec0ff */
[----:B----4-:R-:W-:Y:S02]  /*b560*/  IADD3 R12, R4, 0x88, RZ ;  /* 0x00000088040c7810 */ /* 0x010fe40007ffe0ff */
[----:B------:R-:W-:Y:S01]  /*b570*/  @!P5 LEA.HI R8, R5, R5, RZ, 0x1 ;  /* 0x000000050508d211 */ /* 0x000fe200078f08ff */
[----:B------:R-:W-:-:S05]  /*b580*/  @!P1 IMAD.WIDE R6, R6, 0x4, R2 ;  /* 0x0000000406069825 */ /* 0x000fca00078e0202 */
[----:B------:R1:W-:Y:S01]  /*b590*/  @!P1 ST.E.64 [R6.64], R148 ;  /* 0x0000009406009985 */ /* 0x0003e2000c101b0a */
[----:B------:R-:W-:Y:S02]  /*b5a0*/  ISETP.GE.AND P1, PT, R12, c[0x0][0x3c8], PT ;  /* 0x0000f2000c007a0c */ /* 0x000fe40003f26270 */
[----:B------:R-:W-:-:S04]  /*b5b0*/  @!P4 LEA.HI R5, R9, R9, RZ, 0x1 ;  /* 0x000000090905c211 */ /* 0x000fc800078f08ff */
[----:B------:R-:W-:-:S07]  /*b5c0*/  @!P4 LOP3.LUT R5, R5, 0xfffffffe, RZ, 0xc0, !PT ;  /* 0xfffffffe0505c812 */ /* 0x000fce00078ec0ff */
[----:B------:R-:W-:Y:S01]  /*b5d0*/  @!P1 LEA.HI R9, R12, R12, RZ, 0x1 ;  /* 0x0000000c0c099211 */ /* 0x000fe200078f08ff */
[----:B-1----:R-:W-:Y:S01]  /*b5e0*/  @!P6 IMAD.WIDE R6, R0, 0x4, R2 ;  /* 0x000000040006e825 */ /* 0x002fe200078e0202 */
[----:B------:R-:W-:-:S04]  /*b5f0*/  @!P3 LEA.HI R0, R10, R10, RZ, 0x1 ;  /* 0x0000000a0a00b211 */ /* 0x000fc800078f08ff */
[----:B------:R1:W-:Y:S01]  /*b600*/  @!P6 ST.E.64 [R6.64], R52 ;  /* 0x000000340600e985 */ /* 0x0003e2000c101b0a */
[----:B------:R-:W-:Y:S02]  /*b610*/  @!P3 LOP3.LUT R12, R0, 0xfffffffe, RZ, 0xc0, !PT ;  /* 0xfffffffe000cb812 */ /* 0x000fe400078ec0ff */
[----:B------:R-:W-:-:S03]  /*b620*/  @!P1 LOP3.LUT R0, R9, 0xfffffffe, RZ, 0xc0, !PT ;  /* 0xfffffffe09009812 */ /* 0x000fc600078ec0ff */
[--C-:B------:R-:W-:Y:S01]  /*b630*/  @!P3 IMAD.WIDE R12, R12, 0x4, R2.reuse ;  /* 0x000000040c0cb825 */ /* 0x100fe200078e0202 */
[----:B-1----:R-:W-:Y:S02]  /*b640*/  @!P5 LOP3.LUT R6, R8, 0xfffffffe, RZ, 0xc0, !PT ;  /* 0xfffffffe0806d812 */ /* 0x002fe400078ec0ff */
[----:B------:R-:W-:Y:S01]  /*b650*/  @!P2 LEA.HI R8, R11, R11, RZ, 0x1 ;  /* 0x0000000b0b08a211 */ /* 0x000fe200078f08ff */
[--C-:B------:R-:W-:Y:S01]  /*b660*/  @!P4 IMAD.WIDE R10, R5, 0x4, R2.reuse ;  /* 0x00000004050ac825 */ /* 0x100fe200078e0202 */
[----:B------:R-:W-:Y:S02]  /*b670*/  IADD3 R5, R4, 0xb0, RZ ;  /* 0x000000b004057810 */ /* 0x000fe40007ffe0ff */
[----:B------:R-:W-:Y:S01]  /*b680*/  @!P2 LOP3.LUT R8, R8, 0xfffffffe, RZ, 0xc0, !PT ;  /* 0xfffffffe0808a812 */ /* 0x000fe200078ec0ff */
[----:B------:R-:W-:-:S04]  /*b690*/  @!P5 IMAD.WIDE R6, R6, 0x4, R2 ;  /* 0x000000040606d825 */ /* 0x000fc800078e0202 */
[--C-:B------:R-:W-:Y:S01]  /*b6a0*/  @!P2 IMAD.WIDE R8, R8, 0x4, R2.reuse ;  /* 0x000000040808a825 */ /* 0x100fe200078e0202 */
[----:B------:R1:W-:Y:S04]  /*b6b0*/  @!P5 ST.E.64 [R6.64], R56 ;  /* 0x000000380600d985 */ /* 0x0003e8000c101b0a */
[----:B------:R2:W-:Y:S04]  /*b6c0*/  @!P4 ST.E.64 [R10.64], R60 ;  /* 0x0000003c0a00c985 */ /* 0x0005e8000c101b0a */
[----:B------:R-:W-:Y:S04]  /*b6d0*/  @!P3 ST.E.64 [R12.64], R64 ;  /* 0x000000400c00b985 */ /* 0x000fe8000c101b0a */
[----:B------:R3:W-:Y:S01]  /*b6e0*/  @!P2 ST.E.64 [R8.64], R68 ;  /* 0x000000440800a985 */ /* 0x0007e2000c101b0a */
[----:B------:R-:W-:Y:S01]  /*b6f0*/  ISETP.GE.AND P2, PT, R5, c[0x0][0x3c8], PT ;  /* 0x0000f20005007a0c */ /* 0x000fe20003f46270 */
[----:B-1----:R-:W-:Y:S01]  /*b700*/  @!P1 IMAD.WIDE R6, R0, 0x4, R2 ;  /* 0x0000000400069825 */ /* 0x002fe200078e0202 */
[----:B------:R-:W-:-:S02]  /*b710*/  IADD3 R0, R4, 0xb8, RZ ;  /* 0x000000b804007810 */ /* 0x000fc40007ffe0ff */
[----:B--2---:R-:W-:Y:S02]  /*b720*/  IADD3 R10, R4, 0x90, RZ ;  /* 0x00000090040a7810 */ /* 0x004fe40007ffe0ff */
[----:B------:R1:W-:Y:S01]  /*b730*/  @!P1 ST.E.64 [R6.64], R72 ;  /* 0x0000004806009985 */ /* 0x0003e2000c101b0a */
[----:B------:R-:W-:Y:S02]  /*b740*/  ISETP.GE.AND P1, PT, R0, c[0x0][0x3c8], PT ;  /* 0x0000f20000007a0c */ /* 0x000fe40003f26270 */
[----:B------:R-:W-:Y:S02]  /*b750*/  ISETP.GE.AND P6, PT, R10, c[0x0][0x3c8], PT ;  /* 0x0000f2000a007a0c */ /* 0x000fe40003fc6270 */
[----:B---3--:R-:W-:-:S04]  /*b760*/  IADD3 R8, R4, 0x98, RZ ;  /* 0x0000009804087810 */ /* 0x008fc80007ffe0ff */
[----:B------:R-:W-:-:S05]  /*b770*/  ISETP.GE.AND P5, PT, R8, c[0x0][0x3c8], PT ;  /* 0x0000f20008007a0c */ /* 0x000fca0003fa6270 */
[----:B------:R-:W-:Y:S02]  /*b780*/  @!P1 LEA.HI R0, R0, R0, RZ, 0x1 ;  /* 0x0000000000009211 */ /* 0x000fe400078f08ff */
[----:B------:R-:W-:Y:S02]  /*b790*/  @!P6 LEA.HI R10, R10, R10, RZ, 0x1 ;  /* 0x0000000a0a0ae211 */ /* 0x000fe400078f08ff */
[----:B------:R-:W-:-:S04]  /*b7a0*/  @!P1 LOP3.LUT R0, R0, 0xfffffffe, RZ, 0xc0, !PT ;  /* 0xfffffffe00009812 */ /* 0x000fc800078ec0ff */
[----:B------:R-:W-:-:S04]  /*b7b0*/  @!P5 LEA.HI R12, R8, R8, RZ, 0x1 ;  /* 0x00000008080cd211 */ /* 0x000fc800078f08ff */
[----:B------:R-:W-:Y:S02]  /*b7c0*/  @!P5 LOP3.LUT R12, R12, 0xfffffffe, RZ, 0xc0, !PT ;  /* 0xfffffffe0c0cd812 */ /* 0x000fe400078ec0ff */
[C---:B-1----:R-:W-:Y:S02]  /*b7d0*/  IADD3 R7, R4.reuse, 0xa0, RZ ;  /* 0x000000a004077810 */ /* 0x042fe40007ffe0ff */
[----:B------:R-:W-:Y:S01]  /*b7e0*/  IADD3 R6, R4, 0xa8, RZ ;  /* 0x000000a804067810 */ /* 0x000fe20007ffe0ff */
[----:B------:R-:W-:Y:S01]  /*b7f0*/  @!P5 IMAD.WIDE R12, R12, 0x4, R2 ;  /* 0x000000040c0cd825 */ /* 0x000fe200078e0202 */
[----:B------:R-:W-:Y:S02]  /*b800*/  ISETP.GE.AND P4, PT, R7, c[0x0][0x3c8], PT ;  /* 0x0000f20007007a0c */ /* 0x000fe40003f86270 */
[----:B------:R-:W-:-:S11]  /*b810*/  ISETP.GE.AND P3, PT, R6, c[0x0][0x3c8], PT ;  /* 0x0000f20006007a0c */ /* 0x000fd60003f66270 */
[----:B------:R-:W-:Y:S02]  /*b820*/  @!P4 LEA.HI R8, R7, R7, RZ, 0x1 ;  /* 0x000000070708c211 */ /* 0x000fe400078f08ff */
[----:B------:R-:W-:Y:S02]  /*b830*/  @!P3 LEA.HI R7, R6, R6, RZ, 0x1 ;  /* 0x000000060607b211 */ /* 0x000fe400078f08ff */
[----:B------:R-:W-:Y:S02]  /*b840*/  @!P2 LEA.HI R6, R5, R5, RZ, 0x1 ;  /* 0x000000050506a211 */ /* 0x000fe400078f08ff */
[----:B------:R-:W-:Y:S02]  /*b850*/  @!P6 LOP3.LUT R5, R10, 0xfffffffe, RZ, 0xc0, !PT ;  /* 0xfffffffe0a05e812 */ /* 0x000fe400078ec0ff */
[----:B------:R-:W-:Y:S02]  /*b860*/  @!P4 LOP3.LUT R8, R8, 0xfffffffe, RZ, 0xc0, !PT ;  /* 0xfffffffe0808c812 */ /* 0x000fe400078ec0ff */
[----:B------:R-:W-:Y:S01]  /*b870*/  @!P3 LOP3.LUT R7, R7, 0xfffffffe, RZ, 0xc0, !PT ;  /* 0xfffffffe0707b812 */ /* 0x000fe200078ec0ff */
[----:B------:R-:W-:Y:S01]  /*b880*/  @!P6 IMAD.WIDE R14, R5, 0x4, R2 ;  /* 0x00000004050ee825 */ /* 0x000fe200078e0202 */
[----:B------:R-:W-:-:S03]  /*b890*/  @!P2 LOP3.LUT R6, R6, 0xfffffffe, RZ, 0xc0, !PT ;  /* 0xfffffffe0606a812 */ /* 0x000fc600078ec0ff */
[--C-:B------:R-:W-:Y:S01]  /*b8a0*/  @!P4 IMAD.WIDE R10, R8, 0x4, R2.reuse ;  /* 0x00000004080ac825 */ /* 0x100fe200078e0202 */
[----:B------:R1:W-:Y:S03]  /*b8b0*/  @!P6 ST.E.64 [R14.64], R76 ;  /* 0x0000004c0e00e985 */ /* 0x0003e6000c101b0a */
[--C-:B------:R-:W-:Y:S01]  /*b8c0*/  @!P3 IMAD.WIDE R8, R7, 0x4, R2.reuse ;  /* 0x000000040708b825 */ /* 0x100fe200078e0202 */
[----:B------:R1:W-:Y:S03]  /*b8d0*/  @!P5 ST.E.64 [R12.64], R80 ;  /* 0x000000500c00d985 */ /* 0x0003e6000c101b0a */
[--C-:B------:R-:W-:Y:S01]  /*b8e0*/  @!P2 IMAD.WIDE R6, R6, 0x4, R2.reuse ;  /* 0x000000040606a825 */ /* 0x100fe200078e0202 */
[----:B------:R1:W-:Y:S03]  /*b8f0*/  @!P4 ST.E.64 [R10.64], R84 ;  /* 0x000000540a00c985 */ /* 0x0003e6000c101b0a */
[----:B------:R-:W-:Y:S01]  /*b900*/  @!P1 IMAD.WIDE R2, R0, 0x4, R2 ;  /* 0x0000000400029825 */ /* 0x000fe200078e0202 */
[----:B------:R1:W-:Y:S04]  /*b910*/  @!P3 ST.E.64 [R8.64], R88 ;  /* 0x000000580800b985 */ /* 0x0003e8000c101b0a */
[----:B------:R1:W-:Y:S04]  /*b920*/  @!P2 ST.E.64 [R6.64], R92 ;  /* 0x0000005c0600a985 */ /* 0x0003e8000c101b0a */
[----:B------:R1:W-:Y:S02]  /*b930*/  @!P1 ST.E.64 [R2.64], R96 ;  /* 0x0000006002009985 */ /* 0x0003e4000c101b0a */
.L_x_9:
[----:B------:R-:W-:Y:S05]  /*b940*/  BSYNC B0 ;  /* 0x0000000000007941 */ /* 0x000fea0003800000 */
.L_x_8:
[----:B-1-3--:R1:W3:Y:S04]  /*b950*/  SHFL.IDX PT, R3, R19, 0x1, 0x1c1f ;  /* 0x003c1f0013037f89 */ /* 0x00a2e800000e0000 */
[----:B--2---:R1:W2:Y:S01]  /*b960*/  SHFL.IDX PT, R2, R20, 0x1, 0x1c1f ;  /* 0x003c1f0014027f89 */ /* 0x0042a200000e0000 */
[----:B------:R-:W-:Y:S05]  /*b970*/  @P0 EXIT ;  /* 0x000000000000094d */ /* 0x000fea0003800000 */
[C---:B------:R-:W-:Y:S02]  /*b980*/  IADD3 R0, R4.reuse, 0x8, RZ ;  /* 0x0000000804007810 */ /* 0x040fe40007ffe0ff */
[----:B------:R-:W-:-:S02]  /*b990*/  IADD3 R5, R4, 0x10, RZ ;  /* 0x0000001004057810 */ /* 0x000fc40007ffe0ff */
[----:B------:R-:W-:Y:S02]  /*b9a0*/  ISETP.GE.AND P0, PT, R0, c[0x0][0x3c8], PT ;  /* 0x0000f20000007a0c */ /* 0x000fe40003f06270 */
[----:B------:R-:W-:Y:S02]  /*b9b0*/  IADD3 R10, R4, 0x18, RZ ;  /* 0x00000018040a7810 */ /* 0x000fe40007ffe0ff */
[----:B------:R-:W-:Y:S02]  /*b9c0*/  ISETP.GE.AND P6, PT, R5, c[0x0][0x3c8], PT ;  /* 0x0000f20005007a0c */ /* 0x000fe40003fc6270 */
[----:B------:R-:W-:Y:S02]  /*b9d0*/  ISETP.GE.AND P5, PT, R10, c[0x0][0x3c8], PT ;  /* 0x0000f2000a007a0c */ /* 0x000fe40003fa6270 */
[C---:B------:R-:W-:Y:S02]  /*b9e0*/  ISETP.GE.AND P1, PT, R4.reuse, c[0x0][0x3c8], PT ;  /* 0x0000f20004007a0c */ /* 0x040fe40003f26270 */
[----:B------:R-:W-:-:S02]  /*b9f0*/  IADD3 R11, R4, 0x20, RZ ;  /* 0x00000020040b7810 */ /* 0x000fc40007ffe0ff */
[----:B------:R-:W-:Y:S02]  /*ba00*/  IADD3 R12, R4, 0x28, RZ ;  /* 0x00000028040c7810 */ /* 0x000fe40007ffe0ff */
[----:B------:R-:W-:Y:S02]  /*ba10*/  @!P0 LEA.HI R0, R0, R0, RZ, 0x1 ;  /* 0x0000000000008211 */ /* 0x000fe400078f08ff */
[----:B------:R-:W-:Y:S02]  /*ba20*/  IADD3 R13, R4, 0x30, RZ ;  /* 0x00000030040d7810 */ /* 0x000fe40007ffe0ff */
[----:B------:R-:W-:Y:S02]  /*ba30*/  @!P0 LOP3.LUT R0, R0, 0xfffffffe, RZ, 0xc0, !PT ;  /* 0xfffffffe00008812 */ /* 0x000fe400078ec0ff */
[----:B------:R-:W-:Y:S01]  /*ba40*/  ISETP.GE.AND P4, PT, R11, c[0x0][0x3c8], PT ;  /* 0x0000f2000b007a0c */ /* 0x000fe20003f86270 */
[----:B--23--:R-:W-:Y:S01]  /*ba50*/  @!P1 IMAD.WIDE R8, R4, 0x4, R2 ;  /* 0x0000000404089825 */ /* 0x00cfe200078e0202 */
[----:B------:R-:W-:-:S02]  /*ba60*/  ISETP.GE.AND P3, PT, R12, c[0x0][0x3c8], PT ;  /* 0x0000f2000c007a0c */ /* 0x000fc40003f66270 */
[----:B------:R-:W-:Y:S01]  /*ba70*/  ISETP.GE.AND P2, PT, R13, c[0x0][0x3c8], PT ;  /* 0x0000f2000d007a0c */ /* 0x000fe20003f46270 */
[----:B------:R-:W-:Y:S01]  /*ba80*/  @!P0 IMAD.WIDE R6, R0, 0x4, R2 ;  /* 0x0000000400068825 */ /* 0x000fe200078e0202 */
[----:B------:R-:W-:Y:S01]  /*ba90*/  @!P6 LEA.HI R0, R5, R5, RZ, 0x1 ;  /* 0x000000050500e211 */ /* 0x000fe200078f08ff */
[----:B------:R2:W-:Y:S01]  /*baa0*/  @!P1 ST.E.64 [R8.64], R106 ;  /* 0x0000006a08009985 */ /* 0x0005e2000c101b0a */
[----:B------:R-:W-:Y:S02]  /*bab0*/  @!P5 LEA.HI R5, R10, R10, RZ, 0x1 ;  /* 0x0000000a0a05d211 */ /* 0x000fe400078f08ff */
[----:B------:R-:W-:Y:S01]  /*bac0*/  @!P6 LOP3.LUT R0, R0, 0xfffffffe, RZ, 0xc0, !PT ;  /* 0xfffffffe0000e812 */ /* 0x000fe200078ec0ff */
[----:B------:R3:W-:Y:S01]  /*bad0*/  @!P0 ST.E.64 [R6.64], R110 ;  /* 0x0000006e06008985 */ /* 0x0007e2000c101b0a */
[C---:B------:R-:W-:Y:S02]  /*bae0*/  IADD3 R14, R4.reuse, 0x38, RZ ;  /* 0x00000038040e7810 */ /* 0x040fe40007ffe0ff */
[----:B------:R-:W-:-:S02]  /*baf0*/  IADD3 R15, R4, 0x40, RZ ;  /* 0x00000040040f7810 */ /* 0x000fc40007ffe0ff */
[----:B------:R-:W-:Y:S02]  /*bb00*/  @!P5 LOP3.LUT R5, R5, 0xfffffffe, RZ, 0xc0, !PT ;  /* 0xfffffffe0505d812 */ /* 0x000fe400078ec0ff */
[----:B------:R-:W-:Y:S02]  /*bb10*/  ISETP.GE.AND P1, PT, R14, c[0x0][0x3c8], PT ;  /* 0x0000f2000e007a0c */ /* 0x000fe40003f26270 */
[----:B------:R-:W-:Y:S02]  /*bb20*/  ISETP.GE.AND P0, PT, R15, c[0x0][0x3c8], PT ;  /* 0x0000f2000f007a0c */ /* 0x000fe40003f06270 */
[C---:B------:R-:W-:Y:S02]  /*bb30*/  IADD3 R16, R4.reuse, 0x48, RZ ;  /* 0x0000004804107810 */ /* 0x040fe40007ffe0ff */
[----:B------:R-:W-:Y:S01]  /*bb40*/  IADD3 R17, R4, 0x50, RZ ;  /* 0x0000005004117810 */ /* 0x000fe20007ffe0ff */
[----:B--2---:R-:W-:Y:S01]  /*bb50*/  @!P6 IMAD.WIDE R8, R0, 0x4, R2 ;  /* 0x000000040008e825 */ /* 0x004fe200078e0202 */
[----:B------:R-:W-:-:S03]  /*bb60*/  @!P4 LEA.HI R0, R11, R11, RZ, 0x1 ;  /* 0x0000000b0b00c211 */ /* 0x000fc600078f08ff */
[----:B---3--:R-:W-:Y:S01]  /*bb70*/  @!P5 IMAD.WIDE R6, R5, 0x4, R2 ;  /* 0x000000040506d825 */ /* 0x008fe200078e0202 */
[----:B------:R2:W-:Y:S01]  /*bb80*/  @!P6 ST.E.64 [R8.64], R114 ;  /* 0x000000720800e985 */ /* 0x0005e2000c101b0a */
[----:B------:R-:W-:Y:S02]  /*bb90*/  @!P4 LOP3.LUT R0, R0, 0xfffffffe, RZ, 0xc0, !PT ;  /* 0xfffffffe0000c812 */ /* 0x000fe400078ec0ff */
[----:B------:R-:W-:Y:S01]  /*bba0*/  ISETP.GE.AND P6, PT, R16, c[0x0][0x3c8], PT ;  /* 0x0000f20010007a0c */ /* 0x000fe20003fc6270 */
[----:B------:R3:W-:Y:S01]  /*bbb0*/  @!P5 ST.E.64 [R6.64], R118 ;  /* 0x000000760600d985 */ /* 0x0007e2000c101b0a */
[----:B------:R-:W-:Y:S02]  /*bbc0*/  ISETP.GE.AND P5, PT, R17, c[0x0][0x3c8], PT ;  /* 0x0000f20011007a0c */ /* 0x000fe40003fa6270 */
[----:B------:R-:W-:-:S04]  /*bbd0*/  @!P0 LEA.HI R5, R15, R15, RZ, 0x1 ;  /* 0x0000000f0f058211 */ /* 0x000fc800078f08ff */
[----:B------:R-:W-:Y:S02]  /*bbe0*/  @!P0 LOP3.LUT R5, R5, 0xfffffffe, RZ, 0xc0, !PT ;  /* 0xfffffffe05058812 */ /* 0x000fe400078ec0ff */
[----:B--2---:R-:W-:Y:S02]  /*bbf0*/  @!P3 LEA.HI R8, R12, R12, RZ, 0x1 ;  /* 0x0000000c0c08b211 */ /* 0x004fe400078f08ff */
[----:B---3--:R-:W-:Y:S02]  /*bc00*/  @!P2 LEA.HI R7, R13, R13, RZ, 0x1 ;  /* 0x0000000d0d07a211 */ /* 0x008fe400078f08ff */
[----:B------:R-:W-:Y:S02]  /*bc10*/  @!P3 LOP3.LUT R8, R8, 0xfffffffe, RZ, 0xc0, !PT ;  /* 0xfffffffe0808b812 */ /* 0x000fe400078ec0ff */
[----:B------:R-:W-:Y:S02]  /*bc20*/  @!P2 LOP3.LUT R7, R7, 0xfffffffe, RZ, 0xc0, !PT ;  /* 0xfffffffe0707a812 */ /* 0x000fe400078ec0ff */
[----:B------:R-:W-:Y:S01]  /*bc30*/  @!P1 LEA.HI R6, R14, R14, RZ, 0x1 ;  /* 0x0000000e0e069211 */ /* 0x000fe200078f08ff */
[----:B------:R-:W-:Y:S01]  /*bc40*/  @!P4 IMAD.WIDE R14, R0, 0x4, R2 ;  /* 0x00000004000ec825 */ /* 0x000fe200078e0202 */
[----:B------:R-:W-:-:S02]  /*bc50*/  @!P6 LEA.HI R0, R16, R16, RZ, 0x1 ;  /* 0x000000101000e211 */ /* 0x000fc400078f08ff */
[----:B------:R-:W-:Y:S01]  /*bc60*/  @!P1 LOP3.LUT R6, R6, 0xfffffffe, RZ, 0xc0, !PT ;  /* 0xfffffffe06069812 */ /* 0x000fe200078ec0ff */
[--C-:B------:R-:W-:Y:S01]  /*bc70*/  @!P3 IMAD.WIDE R12, R8, 0x4, R2.reuse ;  /* 0x00000004080cb825 */ /* 0x100fe200078e0202 */
[----:B------:R2:W-:Y:S01]  /*bc80*/  @!P4 ST.E.64 [R14.64], R122 ;  /* 0x0000007a0e00c985 */ /* 0x0005e2000c101b0a */
[----:B------:R-:W-:Y:S02]  /*bc90*/  @!P6 LOP3.LUT R0, R0, 0xfffffffe, RZ, 0xc0, !PT ;  /* 0xfffffffe0000e812 */ /* 0x000fe400078ec0ff */
[--C-:B------:R-:W-:Y:S01]  /*bca0*/  @!P2 IMAD.WIDE R10, R7, 0x4, R2.reuse ;  /* 0x00000004070aa825 */ /* 0x100fe200078e0202 */
[----:B------:R3:W-:Y:S01]  /*bcb0*/  @!P3 ST.E.64 [R12.64], R126 ;  /* 0x0000007e0c00b985 */ /* 0x0007e2000c101b0a */
[----:B------:R-:W-:Y:S02]  /*bcc0*/  IADD3 R16, R4, 0x80, RZ ;  /* 0x0000008004107810 */ /* 0x000fe40007ffe0ff */
[--C-:B------:R-:W-:Y:S01]  /*bcd0*/  @!P1 IMAD.WIDE R8, R6, 0x4, R2.reuse ;  /* 0x0000000406089825 */ /* 0x100fe200078e0202 */
[----:B------:R4:W-:Y:S03]  /*bce0*/  @!P2 ST.E.64 [R10.64], R130 ;  /* 0x000000820a00a985 */ /* 0x0009e6000c101b0a */
[----:B------:R-:W-:Y:S01]  /*bcf0*/  @!P0 IMAD.WIDE R6, R5, 0x4, R2 ;  /* 0x0000000405068825 */ /* 0x000fe200078e0202 */
[----:B------:R-:W-:Y:S01]  /*bd00*/  @!P5 LEA.HI R5, R17, R17, RZ, 0x1 ;  /* 0x000000111105d211 */ /* 0x000fe200078f08ff */
[----:B------:R1:W-:Y:S01]  /*bd10*/  @!P1 ST.E.64 [R8.64], R134 ;  /* 0x0000008608009985 */ /* 0x0003e2000c101b0a */
[----:B------:R-:W-:-:S02]  /*bd20*/  IADD3 R17, R4, 0x88, RZ ;  /* 0x0000008804117810 */ /* 0x000fc40007ffe0ff */
[----:B------:R-:W-:Y:S01]  /*bd30*/  @!P5 LOP3.LUT R5, R5, 0xfffffffe, RZ, 0xc0, !PT ;  /* 0xfffffffe0505d812 */ /* 0x000fe200078ec0ff */
[----:B------:R1:W-:Y:S01]  /*bd40*/  @!P0 ST.E.64 [R6.64], R138 ;  /* 0x0000008a06008985 */ /* 0x0003e2000c101b0a */
[C---:B--2---:R-:W-:Y:S02]  /*bd50*/  IADD3 R14, R4.reuse, 0x78, RZ ;  /* 0x00000078040e7810 */ /* 0x044fe40007ffe0ff */
[C---:B---3--:R-:W-:Y:S02]  /*bd60*/  IADD3 R12, R4.reuse, 0x68, RZ ;  /* 0x00000068040c7810 */ /* 0x048fe40007ffe0ff */
[C---:B------:R-:W-:Y:S02]  /*bd70*/  IADD3 R13, R4.reuse, 0x70, RZ ;  /* 0x00000070040d7810 */ /* 0x040fe40007ffe0ff */
[C---:B----4-:R-:W-:Y:S02]  /*bd80*/  IADD3 R10, R4.reuse, 0x58, RZ ;  /* 0x00000058040a7810 */ /* 0x050fe40007ffe0ff */
[----:B------:R-:W-:-:S02]  /*bd90*/  IADD3 R11, R4, 0x60, RZ ;  /* 0x00000060040b7810 */ /* 0x000fc40007ffe0ff */
[----:B------:R-:W-:Y:S01]  /*bda0*/  ISETP.GE.AND P4, PT, R10, c[0x0][0x3c8], PT ;  /* 0x0000f2000a007a0c */ /* 0x000fe20003f86270 */
[--C-:B-1----:R-:W-:Y:S01]  /*bdb0*/  @!P6 IMAD.WIDE R8, R0, 0x4, R2.reuse ;  /* 0x000000040008e825 */ /* 0x102fe200078e0202 */
[----:B------:R-:W-:Y:S02]  /*bdc0*/  ISETP.GE.AND P3, PT, R11, c[0x0][0x3c8], PT ;  /* 0x0000f2000b007a0c */ /* 0x000fe40003f66270 */
[----:B------:R-:W-:Y:S01]  /*bdd0*/  ISETP.GE.AND P2, PT, R12, c[0x0][0x3c8], PT ;  /* 0x0000f2000c007a0c */ /* 0x000fe20003f46270 */
[----:B------:R-:W-:Y:S01]  /*bde0*/  @!P5 IMAD.WIDE R6, R5, 0x4, R2 ;  /* 0x000000040506d825 */ /* 0x000fe200078e0202 */
[----:B------:R-:W-:Y:S01]  /*bdf0*/  ISETP.GE.AND P0, PT, R14, c[0x0][0x3c8], PT ;  /* 0x0000f2000e007a0c */ /* 0x000fe20003f06270 */
[----:B------:R1:W-:Y:S01]  /*be00*/  @!P6 ST.E.64 [R8.64], R142 ;  /* 0x0000008e0800e985 */ /* 0x0003e2000c101b0a */
[----:B------:R-:W-:Y:S02]  /*be10*/  ISETP.GE.AND P1, PT, R13, c[0x0][0x3c8], PT ;  /* 0x0000f2000d007a0c */ /* 0x000fe40003f26270 */
[----:B------:R-:W-:Y:S01]  /*be20*/  ISETP.GE.AND P6, PT, R16, c[0x0][0x3c8], PT ;  /* 0x0000f20010007a0c */ /* 0x000fe20003fc6270 */
[----:B------:R2:W-:Y:S01]  /*be30*/  @!P5 ST.E.64 [R6.64], R146 ;  /* 0x000000920600d985 */ /* 0x0005e2000c101b0a */
[----:B------:R-:W-:-:S02]  /*be40*/  ISETP.GE.AND P5, PT, R17, c[0x0][0x3c8], PT ;  /* 0x0000f20011007a0c */ /* 0x000fc40003fa6270 */
[----:B------:R-:W-:-:S04]  /*be50*/  @!P4 LEA.HI R0, R10, R10, RZ, 0x1 ;  /* 0x0000000a0a00c211 */ /* 0x000fc800078f08ff */
[----:B------:R-:W-:Y:S02]  /*be60*/  @!P4 LOP3.LUT R0, R0, 0xfffffffe, RZ, 0xc0, !PT ;  /* 0xfffffffe0000c812 */ /* 0x000fe400078ec0ff */
[----:B------:R-:W-:-:S03]  /*be70*/  @!P0 LEA.HI R5, R14, R14, RZ, 0x1 ;  /* 0x0000000e0e058211 */ /* 0x000fc600078f08ff */
[----:B------:R-:W-:Y:S01]  /*be80*/  @!P4 IMAD.WIDE R14, R0, 0x4, R2 ;  /* 0x00000004000ec825 */ /* 0x000fe200078e0202 */
[----:B------:R-:W-:Y:S02]  /*be90*/  @!P0 LOP3.LUT R5, R5, 0xfffffffe, RZ, 0xc0, !PT ;  /* 0xfffffffe05058812 */ /* 0x000fe400078ec0ff */
[----:B------:R-:W-:Y:S02]  /*bea0*/  @!P6 LEA.HI R0, R16, R16, RZ, 0x1 ;  /* 0x000000101000e211 */ /* 0x000fe400078f08ff */
[----:B------:R3:W-:Y:S02]  /*beb0*/  @!P4 ST.E.64 [R14.64], R150 ;  /* 0x000000960e00c985 */ /* 0x0007e4000c101b0a */
[----:B------:R-:W-:Y:S02]  /*bec0*/  @!P6 LOP3.LUT R0, R0, 0xfffffffe, RZ, 0xc0, !PT ;  /* 0xfffffffe0000e812 */ /* 0x000fe400078ec0ff */
[----:B-1----:R-:W-:Y:S02]  /*bed0*/  @!P3 LEA.HI R8, R11, R11, RZ, 0x1 ;  /* 0x0000000b0b08b211 */ /* 0x002fe400078f08ff */
[----:B--2---:R-:W-:-:S02]  /*bee0*/  @!P2 LEA.HI R7, R12, R12, RZ, 0x1 ;  /* 0x0000000c0c07a211 */ /* 0x004fc400078f08ff */
[----:B------:R-:W-:Y:S02]  /*bef0*/  @!P3 LOP3.LUT R8, R8, 0xfffffffe, RZ, 0xc0, !PT ;  /* 0xfffffffe0808b812 */ /* 0x000fe400078ec0ff */
[----:B------:R-:W-:Y:S02]  /*bf00*/  @!P2 LOP3.LUT R7, R7, 0xfffffffe, RZ, 0xc0, !PT ;  /* 0xfffffffe0707a812 */ /* 0x000fe400078ec0ff */
[----:B------:R-:W-:Y:S01]  /*bf10*/  @!P1 LEA.HI R6, R13, R13, RZ, 0x1 ;  /* 0x0000000d0d069211 */ /* 0x000fe200078f08ff */
[----:B------:R-:W-:-:S03]  /*bf20*/  @!P3 IMAD.WIDE R12, R8, 0x4, R2 ;  /* 0x00000004080cb825 */ /* 0x000fc600078e0202 */
[----:B------:R-:W-:Y:S01]  /*bf30*/  @!P1 LOP3.LUT R6, R6, 0xfffffffe, RZ, 0xc0, !PT ;  /* 0xfffffffe06069812 */ /* 0x000fe200078ec0ff */
[--C-:B------:R-:W-:Y:S01]  /*bf40*/  @!P2 IMAD.WIDE R10, R7, 0x4, R2.reuse ;  /* 0x00000004070aa825 */ /* 0x100fe200078e0202 */
[----:B------:R1:W-:Y:S03]  /*bf50*/  @!P3 ST.E.64 [R12.64], R54 ;  /* 0x000000360c00b985 */ /* 0x0003e6000c101b0a */
[--C-:B------:R-:W-:Y:S01]  /*bf60*/  @!P1 IMAD.WIDE R8, R6, 0x4, R2.reuse ;  /* 0x0000000406089825 */ /* 0x100fe200078e0202 */
[----:B------:R2:W-:Y:S01]  /*bf70*/  @!P2 ST.E.64 [R10.64], R58 ;  /* 0x0000003a0a00a985 */ /* 0x0005e2000c101b0a */
[----:B---3--:R-:W-:Y:S02]  /*bf80*/  IADD3 R14, R4, 0xb0, RZ ;  /* 0x000000b0040e7810 */ /* 0x008fe40007ffe0ff */
[----:B------:R-:W-:Y:S01]  /*bf90*/  @!P0 IMAD.WIDE R6, R5, 0x4, R2 ;  /* 0x0000000405068825 */ /* 0x000fe200078e0202 */
[----:B------:R-:W-:Y:S01]  /*bfa0*/  @!P5 LEA.HI R5, R17, R17, RZ, 0x1 ;  /* 0x000000111105d211 */ /* 0x000fe200078f08ff */
[----:B------:R3:W-:Y:S03]  /*bfb0*/  @!P1 ST.E.64 [R8.64], R62 ;  /* 0x0000003e08009985 */ /* 0x0007e6000c101b0a */
[----:B------:R-:W-:Y:S01]  /*bfc0*/  @!P5 LOP3.LUT R5, R5, 0xfffffffe, RZ, 0xc0, !PT ;  /* 0xfffffffe0505d812 */ /* 0x000fe200078ec0ff */
[----:B------:R4:W-:Y:S01]  /*bfd0*/  @!P0 ST.E.64 [R6.64], R66 ;  /* 0x0000004206008985 */ /* 0x0009e2000c101b0a */
[----:B------:R-:W-:-:S02]  /*bfe0*/  ISETP.GE.AND P0, PT, R14, c[0x0][0x3c8], PT ;  /* 0x0000f2000e007a0c */ /* 0x000fc40003f06270 */
[C---:B-1----:R-:W-:Y:S02]  /*bff0*/  IADD3 R12, R4.reuse, 0xa0, RZ ;  /* 0x000000a0040c7810 */ /* 0x042fe40007ffe0ff */
[C---:B------:R-:W-:Y:S02]  /*c000*/  IADD3 R13, R4.reuse, 0xa8, RZ ;  /* 0x000000a8040d7810 */ /* 0x040fe40007ffe0ff */
[C---:B--2---:R-:W-:Y:S02]  /*c010*/  IADD3 R10, R4.reuse, 0x90, RZ ;  /* 0x00000090040a7810 */ /* 0x044fe40007ffe0ff */
[----:B------:R-:W-:Y:S02]  /*c020*/  IADD3 R11, R4, 0x98, RZ ;  /* 0x00000098040b7810 */ /* 0x000fe40007ffe0ff */
[----:B------:R-:W-:Y:S01]  /*c030*/  ISETP.GE.AND P4, PT, R10, c[0x0][0x3c8], PT ;  /* 0x0000f2000a007a0c */ /* 0x000fe20003f86270 */
[----:B---3--:R-:W-:Y:S01]  /*c040*/  @!P6 IMAD.WIDE R8, R0, 0x4, R2 ;  /* 0x000000040008e825 */ /* 0x008fe200078e0202 */
[----:B------:R-:W-:-:S02]  /*c050*/  ISETP.GE.AND P3, PT, R11, c[0x0][0x3c8], PT ;  /* 0x0000f2000b007a0c */ /* 0x000fc40003f66270 */
[----:B------:R-:W-:Y:S01]  /*c060*/  ISETP.GE.AND P2, PT, R12, c[0x0][0x3c8], PT ;  /* 0x0000f2000c007a0c */ /* 0x000fe20003f46270 */
[----:B----4-:R-:W-:Y:S01]  /*c070*/  @!P5 IMAD.WIDE R6, R5, 0x4, R2 ;  /* 0x000000040506d825 */ /* 0x010fe200078e0202 */
[----:B------:R-:W-:Y:S01]  /*c080*/  ISETP.GE.AND P1, PT, R13, c[0x0][0x3c8], PT ;  /* 0x0000f2000d007a0c */ /* 0x000fe20003f26270 */
[----:B------:R1:W-:Y:S01]  /*c090*/  @!P6 ST.E.64 [R8.64], R70 ;  /* 0x000000460800e985 */ /* 0x0003e2000c101b0a */
[----:B------:R-:W-:-:S03]  /*c0a0*/  @!P0 LEA.HI R5, R14, R14, RZ, 0x1 ;  /* 0x0000000e0e058211 */ /* 0x000fc600078f08ff */
[----:B------:R2:W-:Y:S01]  /*c0b0*/  @!P5 ST.E.64 [R6.64], R74 ;  /* 0x0000004a0600d985 */ /* 0x0005e2000c101b0a */
[----:B------:R-:W-:Y:S02]  /*c0c0*/  @!P0 LOP3.LUT R5, R5, 0xfffffffe, RZ, 0xc0, !PT ;  /* 0xfffffffe05058812 */ /* 0x000fe400078ec0ff */
[----:B------:R-:W-:-:S04]  /*c0d0*/  @!P4 LEA.HI R0, R10, R10, RZ, 0x1 ;  /* 0x0000000a0a00c211 */ /* 0x000fc800078f08ff */
[----:B------:R-:W-:-:S05]  /*c0e0*/  @!P4 LOP3.LUT R0, R0, 0xfffffffe, RZ, 0xc0, !PT ;  /* 0xfffffffe0000c812 */ /* 0x000fca00078ec0ff */
[----:B------:R-:W-:Y:S01]  /*c0f0*/  @!P4 IMAD.WIDE R14, R0, 0x4, R2 ;  /* 0x00000004000ec825 */ /* 0x000fe200078e0202 */
[----:B------:R-:W-:-:S04]  /*c100*/  IADD3 R0, R4, 0xb8, RZ ;  /* 0x000000b804007810 */ /* 0x000fc80007ffe0ff */
[----:B------:R3:W-:Y:S01]  /*c110*/  @!P4 ST.E.64 [R14.64], R78 ;  /* 0x0000004e0e00c985 */ /* 0x0007e2000c101b0a */
[----:B-1----:R-:W-:Y:S02]  /*c120*/  @!P3 LEA.HI R8, R11, R11, RZ, 0x1 ;  /* 0x0000000b0b08b211 */ /* 0x002fe400078f08ff */
[----:B--2---:R-:W-:Y:S02]  /*c130*/  @!P2 LEA.HI R7, R12, R12, RZ, 0x1 ;  /* 0x0000000c0c07a211 */ /* 0x004fe400078f08ff */
[----:B------:R-:W-:Y:S02]  /*c140*/  @!P1 LEA.HI R6, R13, R13, RZ, 0x1 ;  /* 0x0000000d0d069211 */ /* 0x000fe400078f08ff */
[----:B------:R-:W-:Y:S02]  /*c150*/  @!P3 LOP3.LUT R8, R8, 0xfffffffe, RZ, 0xc0, !PT ;  /* 0xfffffffe0808b812 */ /* 0x000fe400078ec0ff */
[----:B------:R-:W-:Y:S02]  /*c160*/  @!P2 LOP3.LUT R7, R7, 0xfffffffe, RZ, 0xc0, !PT ;  /* 0xfffffffe0707a812 */ /* 0x000fe400078ec0ff */
[----:B------:R-:W-:Y:S01]  /*c170*/  @!P1 LOP3.LUT R6, R6, 0xfffffffe, RZ, 0xc0, !PT ;  /* 0xfffffffe06069812 */ /* 0x000fe200078ec0ff */
[----:B------:R-:W-:-:S04]  /*c180*/  @!P3 IMAD.WIDE R12, R8, 0x4, R2 ;  /* 0x00000004080cb825 */ /* 0x000fc800078e0202 */
[--C-:B------:R-:W-:Y:S01]  /*c190*/  @!P2 IMAD.WIDE R10, R7, 0x4, R2.reuse ;  /* 0x00000004070aa825 */ /* 0x100fe200078e0202 */
[----:B------:R3:W-:Y:S03]  /*c1a0*/  @!P3 ST.E.64 [R12.64], R82 ;  /* 0x000000520c00b985 */ /* 0x0007e6000c101b0a */
[--C-:B------:R-:W-:Y:S01]  /*c1b0*/  @!P1 IMAD.WIDE R8, R6, 0x4, R2.reuse ;  /* 0x0000000406089825 */ /* 0x100fe200078e0202 */
[----:B------:R3:W-:Y:S03]  /*c1c0*/  @!P2 ST.E.64 [R10.64], R86 ;  /* 0x000000560a00a985 */ /* 0x0007e6000c101b0a */
[----:B------:R-:W-:Y:S01]  /*c1d0*/  @!P0 IMAD.WIDE R6, R5, 0x4, R2 ;  /* 0x0000000405068825 */ /* 0x000fe200078e0202 */
[----:B------:R3:W-:Y:S04]  /*c1e0*/  @!P1 ST.E.64 [R8.64], R90 ;  /* 0x0000005a08009985 */ /* 0x0007e8000c101b0a */
[----:B------:R3:W-:Y:S01]  /*c1f0*/  @!P0 ST.E.64 [R6.64], R94 ;  /* 0x0000005e06008985 */ /* 0x0007e2000c101b0a */
[----:B------:R-:W-:-:S13]  /*c200*/  ISETP.GE.AND P0, PT, R0, c[0x0][0x3c8], PT ;  /* 0x0000f20000007a0c */ /* 0x000fda0003f06270 */
[----:B------:R-:W-:Y:S05]  /*c210*/  @P0 EXIT ;  /* 0x000000000000094d */ /* 0x000fea0003800000 */
[----:B------:R-:W-:-:S04]  /*c220*/  LEA.HI R0, R0, R0, RZ, 0x1 ;  /* 0x0000000000007211 */ /* 0x000fc800078f08ff */
[----:B------:R-:W-:-:S05]  /*c230*/  LOP3.LUT R0, R0, 0xfffffffe, RZ, 0xc0, !PT ;  /* 0xfffffffe00007812 */ /* 0x000fca00078ec0ff */
[----:B------:R-:W-:-:S05]  /*c240*/  IMAD.WIDE R2, R0, 0x4, R2 ;  /* 0x0000000400027825 */ /* 0x000fca00078e0202 */
[----:B------:R-:W-:Y:S01]  /*c250*/  ST.E.64 [R2.64], R98 ;  /* 0x0000006202007985 */ /* 0x000fe2000c101b0a */
[----:B------:R-:W-:Y:S05]  /*c260*/  EXIT ;  /* 0x000000000000794d */ /* 0x000fea0003800000 */
.L_x_7:
[----:B------:R-:W1:Y:S02]  /*c270*/  S2R R0, SR_TID.X ;  /* 0x0000000000007919 */ /* 0x000e640000002100 */
[----:B-1----:R-:W-:-:S13]  /*c280*/  ISETP.GT.AND P0, PT, R0, 0x7f, PT ;  /* 0x0000007f0000780c */ /* 0x002fda0003f04270 */
[----:B------:R-:W-:Y:S05]  /*c290*/  @P0 EXIT ;  /* 0x000000000000094d */ /* 0x000fea0003800000 */
[----:B------:R-:W1:Y:S01]  /*c2a0*/  S2R R8, SR_CTAID.X ;  /* 0x0000000000087919 */ /* 0x000e620000002500 */
[----:B------:R-:W-:-:S05]  /*c2b0*/  MOV R3, c[0x0][0x4e8] ;  /* 0x00013a0000037a02 */ /* 0x000fca0000000f00 */
[----:B------:R-:W-:Y:S01]  /*c2c0*/  IMAD R2, R3, c[0x0][0x388], RZ ;  /* 0x0000e20003027a24 */ /* 0x000fe200078e02ff */
[----:B-1----:R-:W-:-:S04]  /*c2d0*/  LEA R8, R8, R0, 0x7 ;  /* 0x0000000008087211 */ /* 0x002fc800078e38ff */
[----:B------:R-:W-:-:S13]  /*c2e0*/  ISETP.GE.AND P0, PT, R8, R2, PT ;  /* 0x000000020800720c */ /* 0x000fda0003f06270 */
[----:B------:R-:W-:Y:S05]  /*c2f0*/  @P0 EXIT ;  /* 0x000000000000094d */ /* 0x000fea0003800000 */
[----:B------:R-:W1:Y:S01]  /*c300*/  S2R R7, SR_CTAID.Z ;  /* 0x0000000000077919 */ /* 0x000e620000002700 */
[----:B------:R-:W-:Y:S01]  /*c310*/  USHF.R.S32.HI UR6, URZ, 0x1f, UR9 ;  /* 0x0000001f3f067899 */ /* 0x000fe20008011409 */
[----:B------:R-:W-:Y:S01]  /*c320*/  ISETP.NE.AND P0, PT, R3, 0x1, PT ;  /* 0x000000010300780c */ /* 0x000fe20003f05270 */
[----:B------:R-:W-:Y:S01]  /*c330*/  ULDC.64 UR4, c[0x0][0x4d0] ;  /* 0x0001340000047ab9 */ /* 0x000fe20000000a00 */
[----:B------:R-:W2:Y:S01]  /*c340*/  S2R R9, SR_CTAID.Y ;  /* 0x0000000000097919 */ /* 0x000ea20000002600 */
[----:B------:R-:W-:Y:S01]  /*c350*/  UIMAD UR6, UR6, UR4, URZ ;  /* 0x00000004060672a4 */ /* 0x000fe2000f8e023f */
[----:B------:R-:W-:Y:S01]  /*c360*/  IADD3 R4, RZ, -UR9, RZ ;  /* 0x80000009ff047c10 */ /* 0x000fe2000fffe0ff */
[----:B------:R-:W-:Y:S01]  /*c370*/  UIMAD.WIDE.U32 UR12, UR9, UR4, URZ ;  /* 0x00000004090c72a5 */ /* 0x000fe2000f8e003f */
[----:B------:R-:W-:Y:S01]  /*c380*/  MOV R0, R8 ;  /* 0x0000000800007202 */ /* 0x000fe20000000f00 */
[----:B------:R-:W-:-:S04]  /*c390*/  UIMAD UR4, UR9, UR5, UR6 ;  /* 0x00000005090472a4 */ /* 0x000fc8000f8e0206 */
[----:B------:R-:W-:Y:S01]  /*c3a0*/  UIADD3 UR4, UR13, UR4, URZ ;  /* 0x000000040d047290 */ /* 0x000fe2000fffe03f */
[----:B------:R-:W-:Y:S01]  /*c3b0*/  MOV R3, UR13 ;  /* 0x0000000d00037c02 */ /* 0x000fe20008000f00 */
[----:B------:R-:W-:-:S04]  /*c3c0*/  @P0 IMAD.HI.U32 R5, R8, c[0x0][0x4ec], RZ ;  /* 0x00013b0008050a27 */ /* 0x000fc800078e00ff */
[----:B------:R-:W-:Y:S01]  /*c3d0*/  IMAD.U32 R2, RZ, RZ, UR12 ;  /* 0x0000000cff027e24 */ /* 0x000fe2000f8e00ff */
[----:B------:R-:W-:Y:S01]  /*c3e0*/  @P0 SHF.R.U32.HI R0, RZ, c[0x0][0x4f0], R5 ;  /* 0x00013c00ff000a19 */ /* 0x000fe20000011605 */
[----:B------:R-:W-:Y:S01]  /*c3f0*/  IMAD.U32 R3, RZ, RZ, UR4 ;  /* 0x00000004ff037e24 */ /* 0x000fe2000f8e00ff */
[----:B-1----:R-:W-:-:S03]  /*c400*/  SHF.R.S32.HI R6, RZ, 0x1f, R7 ;  /* 0x0000001fff067819 */ /* 0x002fc60000011407 */
[----:B------:R-:W-:-:S04]  /*c410*/  IMAD.WIDE.U32 R2, R7, c[0x0][0x4d8], R2 ;  /* 0x0001360007027a25 */ /* 0x000fc800078e0002 */
[----:B------:R-:W-:Y:S02]  /*c420*/  IMAD R6, R6, c[0x0][0x4d8], RZ ;  /* 0x0001360006067a24 */ /* 0x000fe400078e02ff */
[----:B--2---:R-:W-:Y:S02]  /*c430*/  IMAD R4, R4, c[0x0][0x550], R9 ;  /* 0x0001540004047a24 */ /* 0x004fe400078e0209 */
[----:B------:R-:W-:Y:S01]  /*c440*/  IMAD R5, R7, c[0x0][0x4dc], R6 ;  /* 0x0001370007057a24 */ /* 0x000fe200078e0206 */
[----:B------:R-:W-:Y:S02]  /*c450*/  IADD3 R7, -R0, RZ, RZ ;  /* 0x000000ff00077210 */ /* 0x000fe40007ffe1ff */
[----:B------:R-:W-:Y:S01]  /*c460*/  SHF.R.S32.HI R6, RZ, 0x1f, R4 ;  /* 0x0000001fff067819 */ /* 0x000fe20000011404 */
[----:B------:R-:W-:Y:S02]  /*c470*/  IMAD.IADD R3, R5, 0x1, R3 ;  /* 0x0000000105037824 */ /* 0x000fe400078e0203 */
[----:B------:R-:W-:Y:S01]  /*c480*/  IMAD R5, R7, c[0x0][0x4e8], R8 ;  /* 0x00013a0007057a24 */ /* 0x000fe200078e0208 */
[----:B------:R-:W-:Y:S01]  /*c490*/  SHF.R.S32.HI R7, RZ, 0x1f, R0 ;  /* 0x0000001fff077819 */ /* 0x000fe20000011400 */
[----:B------:R-:W-:-:S02]  /*c4a0*/  IMAD R6, R6, c[0x0][0x4e0], RZ ;  /* 0x0001380006067a24 */ /* 0x000fc400078e02ff */
[----:B------:R-:W-:-:S04]  /*c4b0*/  IMAD.WIDE.U32 R2, R4, c[0x0][0x4e0], R2 ;  /* 0x0001380004027a25 */ /* 0x000fc800078e0002 */
[----:B------:R-:W-:Y:S01]  /*c4c0*/  IMAD R6, R4, c[0x0][0x4e4], R6 ;  /* 0x0001390004067a24 */ /* 0x000fe200078e0206 */
[----:B------:R-:W-:Y:S02]  /*c4d0*/  SHF.R.S32.HI R4, RZ, 0x1f, R5 ;  /* 0x0000001fff047819 */ /* 0x000fe40000011405 */
[----:B------:R-:W-:-:S03]  /*c4e0*/  IADD3 R2, P0, R0, R2, RZ ;  /* 0x0000000200027210 */ /* 0x000fc60007f1e0ff */
[----:B------:R-:W-:Y:S01]  /*c4f0*/  IMAD R0, R4, c[0x0][0x4c8], RZ ;  /* 0x0001320004007a24 */ /* 0x000fe200078e02ff */
[----:B------:R-:W-:-:S03]  /*c500*/  IADD3.X R3, R7, R3, R6, P0, !PT ;  /* 0x0000000307037210 */ /* 0x000fc600007fe406 */
[C---:B------:R-:W-:Y:S02]  /*c510*/  IMAD R0, R5.reuse, c[0x0][0x4cc], R0 ;  /* 0x0001330005007a24 */ /* 0x040fe400078e0200 */
[----:B------:R-:W-:-:S05]  /*c520*/  IMAD.WIDE.U32 R2, R5, c[0x0][0x4c8], R2 ;  /* 0x0001320005027a25 */ /* 0x000fca00078e0002 */
[----:B------:R-:W-:Y:S02]  /*c530*/  IADD3 R0, R3, R0, RZ ;  /* 0x0000000003007210 */ /* 0x000fe40007ffe0ff */
[----:B------:R-:W-:-:S04]  /*c540*/  LEA R4, P0, R2, c[0x0][0x4a8], 0x2 ;  /* 0x00012a0002047a11 */ /* 0x000fc800078010ff */
[----:B------:R-:W-:Y:S02]  /*c550*/  LEA.HI.X R5, R2, c[0x0][0x4ac], R0, 0x2, P0 ;  /* 0x00012b0002057a11 */ /* 0x000fe400000f1400 */
[----:B------:R-:W-:-:S05]  /*c560*/  MOV R0, 0xff800000 ;  /* 0xff80000000007802 */ /* 0x000fca0000000f00 */
[----:B------:R-:W-:Y:S01]  /*c570*/  STG.E [R4.64], R0 ;  /* 0x0000000004007986 */ /* 0x000fe2000c10190a */
[----:B------:R-:W-:Y:S05]  /*c580*/  EXIT ;  /* 0x000000000000794d */ /* 0x000fea0003800000 */
.L_x_10:
[----:B------:R-:W-:-:S00]  /*c590*/  BRA `(.L_x_10) ;  /* 0xfffffff000007947 */ /* 0x000fc0000383ffff */
[----:B------:R-:W-:-:S00]  /*c5a0*/  NOP ;  /* 0x0000000000007918 */ /* 0x000fc00000000000 */
        /* <DEDUP_REMOVED lines=13> */
.L_x_2467:


//--------------------- .text._ZN7cutlass13device_kernelIN5flash19enable_sm80_to_sm89INS1_16FlashAttnFwdSm80INS1_25CollectiveMainloopFwdSm80ILi8ELi1ELb0EN4cute5tupleIJNS5_1CILi128EEENS7_ILi64EEENS7_ILi192EEEEEELi192ENS_10bfloat16_tEfNS_4arch4Sm80ELb0ELb0ELb1ELb1ELb0ELb0ELb1ELb1EEENS1_21CollectiveEpilogueFwdINS6_IJS8_SA_S9_EEENS6_IJNS7_ILi1EEESI_SI_EEESC_SE_Li256ELb1ELb1ELb1ELb0EEENS1_36VarlenDynamicPersistentTileSchedulerILi128ELi64ELi256ELi256ELb1ELb1ELb0ELb0ELb1ELb1EEEEEEEEEvNT_6ParamsE --------------------------
	.section	.text._ZN7cutlass13device_kernelIN5flash19enable_sm80_to_sm89INS1_16FlashAttnFwdSm80INS1_25CollectiveMainloopFwdSm80ILi8ELi1ELb0EN4cute5tupleIJNS5_1CILi128EEENS7_ILi64EEENS7_ILi192EEEEEELi192ENS_10bfloat16_tEfNS_4arch4Sm80ELb0ELb0ELb1ELb1ELb0ELb0ELb1ELb1EEENS1_21CollectiveEpilogueFwdINS6_IJS8_SA_S9_EEENS6_IJNS7_ILi1EEESI_SI_EEESC_SE_Li256ELb1ELb1ELb1ELb0EEENS1_36VarlenDynamicPersistentTileSchedulerILi128ELi64ELi256ELi256ELb1ELb1ELb0ELb0ELb1ELb1EEEEEEEEEvNT_6ParamsE,"ax",@progbits
	.sectioninfo	@"SHI_REGISTERS=255"
	.align	128
.text._ZN7cutlass13device_kernelIN5flash19enable_sm80_to_sm89INS1_16FlashAttnFwdSm80INS1_25CollectiveMainloopFwdSm80ILi8ELi1ELb0EN4cute5tupleIJNS5_1CILi128EEENS7_ILi64EEENS7_ILi192EEEEEELi192ENS_10bfloat16_tEfNS_4arch4Sm80ELb0ELb0ELb1ELb1ELb0ELb0ELb1ELb1EEENS1_21CollectiveEpilogueFwdINS6_IJS8_SA_S9_EEENS6_IJNS7_ILi1EEESI_SI_EEESC_SE_Li256ELb1ELb1ELb1ELb0EEENS1_36VarlenDynamicPersistentTileSchedulerILi128ELi64ELi256ELi256ELb1ELb1ELb0ELb0ELb1ELb1EEEEEEEEEvNT_6ParamsE:
        .type           _ZN7cutlass13device_kernelIN5flash19enable_sm80_to_sm89INS1_16FlashAttnFwdSm80INS1_25CollectiveMainloopFwdSm80ILi8ELi1ELb0EN4cute5tupleIJNS5_1CILi128EEENS7_ILi64EEENS7_ILi192EEEEEELi192ENS_10bfloat16_tEfNS_4arch4Sm80ELb0ELb0ELb1ELb1ELb0ELb0ELb1ELb1EEENS1_21CollectiveEpilogueFwdINS6_IJS8_SA_S9_EEENS6_IJNS7_ILi1EEESI_SI_EEESC_SE_Li256ELb1ELb1ELb1ELb0EEENS1_36VarlenDynamicPersistentTileSchedulerILi128ELi64ELi256ELi256ELb1ELb1ELb0ELb0ELb1ELb1EEEEEEEEEvNT_6ParamsE,@function
        .size           _ZN7cutlass13device_kernelIN5flash19enable_sm80_to_sm89INS1_16FlashAttnFwdSm80INS1_25CollectiveMainloopFwdSm80ILi8ELi1ELb0EN4cute5tupleIJNS5_1CILi128EEENS7_ILi64EEENS7_ILi192EEEEEELi192ENS_10bfloat16_tEfNS_4arch4Sm80ELb0ELb0ELb1ELb1ELb0ELb0ELb1ELb1EEENS1_21CollectiveEpilogueFwdINS6_IJS8_SA_S9_EEENS6_IJNS7_ILi1EEESI_SI_EEESC_SE_Li256ELb1ELb1ELb1ELb0EEENS1_36VarlenDynamicPersistentTileSchedulerILi128ELi64ELi256ELi256ELb1ELb1ELb0ELb0ELb1ELb1EEEEEEEEEvNT_6ParamsE,(.L_x_2468 - _ZN7cutlass13device_kernelIN5flash19enable_sm80_to_sm89INS1_16FlashAttnFwdSm80INS1_25CollectiveMainloopFwdSm80ILi8ELi1ELb0EN4cute5tupleIJNS5_1CILi128EEENS7_ILi64EEENS7_ILi192EEEEEELi192ENS_10bfloat16_tEfNS_4arch4Sm80ELb0ELb0ELb1ELb1ELb0ELb0ELb1ELb1EEENS1_21CollectiveEpilogueFwdINS6_IJS8_SA_S9_EEENS6_IJNS7_ILi1EEESI_SI_EEESC_SE_Li256ELb1ELb1ELb1ELb0EEENS1_36VarlenDynamicPersistentTileSchedulerILi128ELi64ELi256ELi256ELb1ELb1ELb0ELb0ELb1ELb1EEEEEEEEEvNT_6ParamsE)
        .other          _ZN7cutlass13device_kernelIN5flash19enable_sm80_to_sm89INS1_16FlashAttnFwdSm80INS1_25CollectiveMainloopFwdSm80ILi8ELi1ELb0EN4cute5tupleIJNS5_1CILi128EEENS7_ILi64EEENS7_ILi192EEEEEELi192ENS_10bfloat16_tEfNS_4arch4Sm80ELb0ELb0ELb1ELb1ELb0ELb0ELb1ELb1EEENS1_21CollectiveEpilogueFwdINS6_IJS8_SA_S9_EEENS6_IJNS7_ILi1EEESI_SI_EEESC_SE_Li256ELb1ELb1ELb1ELb0EEENS1_36VarlenDynamicPersistentTileSchedulerILi128ELi64ELi256ELi256ELb1ELb1ELb0ELb0ELb1ELb1EEEEEEEEEvNT_6ParamsE,@"STO_CUDA_ENTRY STV_DEFAULT"
_ZN7cutlass13device_kernelIN5flash19enable_sm80_to_sm89INS1_16FlashAttnFwdSm80INS1_25CollectiveMainloopFwdSm80ILi8ELi1ELb0EN4cute5tupleIJNS5_1CILi128EEENS7_ILi64EEENS7_ILi192EEEEEELi192ENS_10bfloat16_tEfNS_4arch4Sm80ELb0ELb0ELb1ELb1ELb0ELb0ELb1ELb1EEENS1_21CollectiveEpilogueFwdINS6_IJS8_SA_S9_EEENS6_IJNS7_ILi1EEESI_SI_EEESC_SE_Li256ELb1ELb1ELb1ELb0EEENS1_36VarlenDynamicPersistentTileSchedulerILi128ELi64ELi256ELi256ELb1ELb1ELb0ELb0ELb1ELb1EEEEEEEEEvNT_6ParamsE:
[----:B------:R-:W-:-:S03]  /*0000*/  MOV R1, c[0x0][0x28] ;  /* 0x00000a0000017a02 */ /* 0x000fc60000000f00 */
[----:B------:R-:W1:Y:S01]  /*0010*/  S2R R2, SR_TID.X ;  /* 0x0000000000027919 */ /* 0x000e620000002100 */
[----:B------:R-:W-:Y:S01]  /*0020*/  IADD3 R1, R1, -0x40, RZ ;  /* 0xffffffc001017810 */ /* 0x000fe20007ffe0ff */
[----:B------:R-:W-:Y:S01]  /*0030*/  ULDC.64 UR6, c[0x0][0x118] ;  /* 0x0000460000067ab9 */ /* 0x000fe20000000a00 */
[----:B-1----:R-:W-:-:S05]  /*0040*/  SHF.R.U32.HI R0, RZ, 0x5, R2 ;  /* 0x00000005ff007819 */ /* 0x002fca0000011602 */
[----:B------:R-:W1:Y:S02]  /*0050*/  SHFL.IDX PT, R3, R0, RZ, 0x1f ;  /* 0x00001fff00037589 */ /* 0x000e6400000e0000 */
[----:B-1----:R-:W-:Y:S02]  /*0060*/  ISETP.NE.AND P0, PT, R3, RZ, PT ;  /* 0x000000ff0300720c */ /* 0x002fe40003f05270 */
[----:B------:R1:W-:Y:S11]  /*0070*/  STL [R1+0x34], R3 ;  /* 0x0000340301007387 */ /* 0x0003f60000100800 */
[----:B------:R-:W-:Y:S06]  /*0080*/  @P0 BAR.SYNC.DEFER_BLOCKING 0x5, 0x100 ;  /* 0x0144000000000b1d */ /* 0x000fec0000010000 */
[----:B------:R-:W2:Y:S04]  /*0090*/  @P0 LDS.128 R224, [0x18100] ;  /* 0x01810000ffe00984 */ /* 0x000ea80000000c00 */
[----:B------:R-:W-:Y:S06]  /*00a0*/  @P0 BAR.ARV 0x4, 0x100 ;  /* 0x0104000000000b1d */ /* 0x000fec0000002000 */
[----:B------:R-:W-:Y:S05]  /*00b0*/  @P0 BRA `(.L_x_11) ;  /* 0x00000a7000000947 */ /* 0x000fea0003800000 */
[----:B-1----:R-:W-:Y:S01]  /*00c0*/  LOP3.LUT R12, R2, 0x1f, RZ, 0xc0, !PT ;  /* 0x0000001f020c7812 */ /* 0x002fe200078ec0ff */
[----:B------:R-:W-:Y:S01]  /*00d0*/  CS2R R8, SRZ ;  /* 0x0000000000087805 */ /* 0x000fe2000001ff00 */
[----:B------:R-:W-:-:S02]  /*00e0*/  IMAD.MOV.U32 R7, RZ, RZ, RZ ;  /* 0x000000ffff077224 */ /* 0x000fc400078e00ff */
[----:B------:R-:W-:-:S04]  /*00f0*/  ISETP.NE.AND P6, PT, R12, 0x1f, PT ;  /* 0x0000001f0c00780c */ /* 0x000fc80003fc5270 */
[----:B------:R-:W-:-:S13]  /*0100*/  ISETP.GE.OR P0, PT, R12, c[0x0][0x53c], !P6 ;  /* 0x00014f000c007a0c */ /* 0x000fda0007706670 */
[----:B------:R-:W-:Y:S02]  /*0110*/  @!P0 IMAD.MOV.U32 R4, RZ, RZ, 0x4 ;  /* 0x00000004ff048424 */ /* 0x000fe400078e00ff */
[----:B------:R-:W-:Y:S02]  /*0120*/  @!P0 IMAD.MOV.U32 R2, RZ, RZ, 0x4 ;  /* 0x00000004ff028424 */ /* 0x000fe400078e00ff */
[----:B------:R-:W-:-:S04]  /*0130*/  @!P0 IMAD.WIDE.U32 R4, R12, R4, c[0x0][0x580] ;  /* 0x000160000c048625 */ /* 0x000fc800078e0004 */
[C---:B------:R-:W-:Y:S01]  /*0140*/  @!P0 IMAD.WIDE.U32 R2, R12.reuse, R2, c[0x0][0x578] ;  /* 0x00015e000c028625 */ /* 0x040fe200078e0002 */
[----:B------:R-:W3:Y:S04]  /*0150*/  @!P0 LDG.E R8, [R4.64] ;  /* 0x0000000604088981 */ /* 0x000ee8000c1e1900 */
[----:B------:R-:W3:Y:S01]  /*0160*/  @!P0 LDG.E R7, [R2.64] ;  /* 0x0000000602078981 */ /* 0x000ee2000c1e1900 */
[C---:B------:R-:W-:Y:S01]  /*0170*/  ISETP.NE.AND P5, PT, R12.reuse, RZ, PT ;  /* 0x000000ff0c00720c */ /* 0x040fe20003fa5270 */
[----:B------:R-:W1:Y:S01]  /*0180*/  S2UR UR4, SR_CTAID.X ;  /* 0x00000000000479c3 */ /* 0x000e620000002500 */
[C---:B------:R-:W-:Y:S02]  /*0190*/  ISETP.GE.U32.AND P4, PT, R12.reuse, 0x2, PT ;  /* 0x000000020c00780c */ /* 0x040fe40003f86070 */
[----:B------:R-:W-:-:S02]  /*01a0*/  ISETP.GE.U32.AND P3, PT, R12, 0x4, PT ;  /* 0x000000040c00780c */ /* 0x000fc40003f66070 */
[C---:B------:R-:W-:Y:S02]  /*01b0*/  ISETP.GE.U32.AND P2, PT, R12.reuse, 0x8, PT ;  /* 0x000000080c00780c */ /* 0x040fe40003f46070 */
[----:B------:R-:W-:Y:S01]  /*01c0*/  ISETP.GE.U32.AND P1, PT, R12, 0x10, PT ;  /* 0x000000100c00780c */ /* 0x000fe20003f26070 */
[----:B---3--:R-:W-:-:S05]  /*01d0*/  IMAD R4, R8, R7, RZ ;  /* 0x0000000708047224 */ /* 0x008fca00078e02ff */
[----:B------:R-:W3:Y:S02]  /*01e0*/  SHFL.UP PT, R0, R4, 0x1, RZ ;  /* 0x0420000004007989 */ /* 0x000ee400000e00ff */
[----:B---3--:R-:W-:-:S05]  /*01f0*/  SEL R0, R0, RZ, P5 ;  /* 0x000000ff00007207 */ /* 0x008fca0002800000 */
[----:B------:R-:W-:-:S05]  /*0200*/  IMAD.IADD R4, R4, 0x1, R0 ;  /* 0x0000000104047824 */ /* 0x000fca00078e0200 */
        /* <DEDUP_REMOVED lines=12> */
[----:B------:R-:W3:Y:S02]  /*02d0*/  SHFL.IDX PT, R6, R4, 0x1f, 0x1f ;  /* 0x03e01f0004067f89 */ /* 0x000ee400000e0000 */
[----:B---3--:R-:W-:-:S04]  /*02e0*/  IMAD R6, R6, c[0x0][0x538], RZ ;  /* 0x00014e0006067a24 */ /* 0x008fc800078e02ff */
[----:B------:R-:W-:Y:S01]  /*02f0*/  IMAD.MOV.U32 R0, RZ, RZ, R6 ;  /* 0x000000ffff007224 */ /* 0x000fe200078e0006 */
[----:B-1----:R-:W-:-:S13]  /*0300*/  ISETP.GT.AND P0, PT, R6, UR4, PT ;  /* 0x0000000406007c0c */ /* 0x002fda000bf04270 */
[----:B------:R-:W-:Y:S05]  /*0310*/  @P0 BRA `(.L_x_12) ;  /* 0x0000027000000947 */ /* 0x000fea0003800000 */
[----:B------:R-:W-:Y:S02]  /*0320*/  MOV R6, R0 ;  /* 0x0000000000067202 */ /* 0x000fe40000000f00 */
[----:B------:R-:W-:-:S04]  /*0330*/  MOV R9, RZ ;  /* 0x000000ff00097202 */ /* 0x000fc80000000f00 */
.L_x_16:
[----:B------:R-:W-:-:S04]  /*0340*/  IADD3 R0, R9, 0x1f, RZ ;  /* 0x0000001f09007810 */ /* 0x000fc80007ffe0ff */
[----:B------:R-:W-:-:S13]  /*0350*/  ISETP.GE.AND P0, PT, R0, c[0x0][0x53c], PT ;  /* 0x00014f0000007a0c */ /* 0x000fda0003f06270 */
[----:B------:R-:W-:Y:S05]  /*0360*/  @P0 BRA `(.L_x_13) ;  /* 0x0000074000000947 */ /* 0x000fea0003800000 */
[----:B------:R-:W-:Y:S01]  /*0370*/  MOV R9, R0 ;  /* 0x0000000000097202 */ /* 0x000fe20000000f00 */
[----:B------:R-:W-:Y:S01]  /*0380*/  IMAD.MOV.U32 R7, RZ, RZ, RZ ;  /* 0x000000ffff077224 */ /* 0x000fe200078e00ff */
[----:B------:R-:W-:Y:S02]  /*0390*/  MOV R8, RZ ;  /* 0x000000ff00087202 */ /* 0x000fe40000000f00 */
[----:B------:R-:W-:-:S04]  /*03a0*/  IADD3 R0, R12, R9, RZ ;  /* 0x000000090c007210 */ /* 0x000fc80007ffe0ff */
[----:B------:R-:W-:-:S13]  /*03b0*/  ISETP.GE.OR P0, PT, R0, c[0x0][0x53c], !P6 ;  /* 0x00014f0000007a0c */ /* 0x000fda0007706670 */
[----:B------:R-:W-:Y:S01]  /*03c0*/  @!P0 MOV R2, 0x4 ;  /* 0x0000000400028802 */ /* 0x000fe20000000f00 */
[----:B------:R-:W-:-:S04]  /*03d0*/  @!P0 IMAD.MOV.U32 R3, RZ, RZ, 0x4 ;  /* 0x00000004ff038424 */ /* 0x000fc800078e00ff */
[----:B------:R-:W-:-:S04]  /*03e0*/  @!P0 IMAD.WIDE R4, R0, R2, c[0x0][0x580] ;  /* 0x0001600000048625 */ /* 0x000fc800078e0202 */
[----:B------:R-:W-:Y:S01]  /*03f0*/  @!P0 IMAD.WIDE R2, R0, R3, c[0x0][0x578] ;  /* 0x00015e0000028625 */ /* 0x000fe200078e0203 */
[----:B------:R-:W3:Y:S04]  /*0400*/  @!P0 LDG.E R8, [R4.64] ;  /* 0x0000000604088981 */ /* 0x000ee8000c1e1900 */
[----:B------:R-:W3:Y:S02]  /*0410*/  @!P0 LDG.E R7, [R2.64] ;  /* 0x0000000602078981 */ /* 0x000ee4000c1e1900 */
[----:B---3--:R-:W-:Y:S01]  /*0420*/  IMAD R5, R8, R7, RZ ;  /* 0x0000000708057224 */ /* 0x008fe200078e02ff */
[----:B------:R-:W-:Y:S05]  /*0430*/  BRA.DIV ~URZ, `(.L_x_14) ;  /* 0x0000c6b27f007947 */ /* 0x000fea000b800000 */
[----:B------:R1:W3:Y:S02]  /*0440*/  SHFL.UP PT, R0, R5, 0x1, RZ ;  /* 0x0420000005007989 */ /* 0x0002e400000e00ff */
.L_x_104:
[----:B---3--:R-:W-:-:S04]  /*0450*/  SEL R0, R0, RZ, P5 ;  /* 0x000000ff00007207 */ /* 0x008fc80002800000 */
[----:B-1----:R-:W-:Y:S01]  /*0460*/  IADD3 R5, R5, R0, RZ ;  /* 0x0000000005057210 */ /* 0x002fe20007ffe0ff */
[----:B------:R-:W-:Y:S05]  /*0470*/  BRA.DIV ~URZ, `(.L_x_15) ;  /* 0x0000c6d27f007947 */ /* 0x000fea000b800000 */
[----:B------:R-:W1:Y:S02]  /*0480*/  SHFL.UP PT, R0, R5, 0x2, RZ ;  /* 0x0440000005007989 */ /* 0x000e6400000e00ff */
[----:B-1----:R-:W-:-:S05]  /*0490*/  SEL R0, R0, RZ, P4 ;  /* 0x000000ff00007207 */ /* 0x002fca0002000000 */
[----:B------:R-:W-:-:S05]  /*04a0*/  IMAD.IADD R0, R5, 0x1, R0 ;  /* 0x0000000105007824 */ /* 0x000fca00078e0200 */
        /* <DEDUP_REMOVED lines=9> */
[----:B------:R1:W3:Y:S02]  /*0540*/  SHFL.IDX PT, R0, R4, 0x1f, 0x1f ;  /* 0x03e01f0004007f89 */ /* 0x0002e400000e0000 */
.L_x_105:
[----:B---3--:R-:W-:-:S05]  /*0550*/  IMAD R0, R0, c[0x0][0x538], RZ ;  /* 0x00014e0000007a24 */ /* 0x008fca00078e02ff */
[----:B------:R-:W-:-:S04]  /*0560*/  IADD3 R6, R0, R6, RZ ;  /* 0x0000000600067210 */ /* 0x000fc80007ffe0ff */
[----:B------:R-:W-:-:S13]  /*0570*/  ISETP.GT.AND P0, PT, R6, UR4, PT ;  /* 0x0000000406007c0c */ /* 0x000fda000bf04270 */
[----:B-12---:R-:W-:Y:S05]  /*0580*/  @!P0 BRA `(.L_x_16) ;  /* 0xfffffdb000008947 */ /* 0x006fea000383ffff */
.L_x_12:
[----:B--2---:R-:W-:-:S05]  /*0590*/  IADD3 R224, -R0, R6, RZ ;  /* 0x0000000600e07210 */ /* 0x004fca0007ffe1ff */
[----:B------:R-:W-:-:S05]  /*05a0*/  IMAD R0, R4, c[0x0][0x538], R224 ;  /* 0x00014e0004007a24 */ /* 0x000fca00078e02e0 */
[----:B------:R-:W-:Y:S01]  /*05b0*/  ISETP.GT.AND P0, PT, R0, UR4, PT ;  /* 0x0000000400007c0c */ /* 0x000fe2000bf04270 */
[----:B------:R-:W-:-:S12]  /*05c0*/  BRA.DIV ~URZ, `(.L_x_17) ;  /* 0x0000c7327f007947 */ /* 0x000fd8000b800000 */
[----:B------:R-:W-:-:S04]  /*05d0*/  VOTE.ANY R6, PT, !P0 ;  /* 0x0000000000067806 */ /* 0x000fc800040e0100 */
.L_x_106:
[----:B------:R1:W2:Y:S01]  /*05e0*/  POPC R227, R6 ;  /* 0x0000000600e37309 */ /* 0x0002a20000000000 */
[----:B------:R-:W-:Y:S05]  /*05f0*/  BRA.DIV ~URZ, `(.L_x_18) ;  /* 0x0000c7527f007947 */ /* 0x000fea000b800000 */
[----:B--2---:R-:W2:Y:S04]  /*0600*/  SHFL.IDX PT, R11, R8, R227, 0x1f ;  /* 0x00001fe3080b7589 */ /* 0x004ea800000e0000 */
[----:B------:R3:W4:Y:S02]  /*0610*/  SHFL.IDX PT, R10, R7, R227, 0x1f ;  /* 0x00001fe3070a7589 */ /* 0x00072400000e0000 */
[----:B---3--:R-:W-:Y:S02]  /*0620*/  MOV R7, RZ ;  /* 0x000000ff00077202 */ /* 0x008fe40000000f00 */
.L_x_107:
[----:B--2-4-:R-:W-:Y:S01]  /*0630*/  ISETP.NE.AND P0, PT, R6, RZ, PT ;  /* 0x000000ff0600720c */ /* 0x014fe20003f05270 */
[----:B------:R-:W-:-:S12]  /*0640*/  BSSY B0, `(.L_x_19) ;  /* 0x0000005000007945 */ /* 0x000fd80003800000 */
[----:B------:R-:W-:Y:S05]  /*0650*/  @!P0 BRA `(.L_x_20) ;  /* 0x0000003000008947 */ /* 0x000fea0003800000 */
[----:B------:R-:W-:Y:S01]  /*0660*/  IADD3 R3, R227, -0x1, RZ ;  /* 0xffffffffe3037810 */ /* 0x000fe20007ffe0ff */
[----:B------:R-:W-:Y:S05]  /*0670*/  BRA.DIV ~URZ, `(.L_x_21) ;  /* 0x0000c7b27f007947 */ /* 0x000fea000b800000 */
[----:B------:R2:W3:Y:S02]  /*0680*/  SHFL.IDX PT, R7, R4, R3, 0x1f ;  /* 0x00001f0304077589 */ /* 0x0004e400000e0000 */
.L_x_20:
[----:B------:R-:W-:Y:S05]  /*0690*/  BSYNC B0 ;  /* 0x0000000000007941 */ /* 0x000fea0003800000 */
.L_x_19:
[----:B------:R-:W-:Y:S01]  /*06a0*/  IABS R0, R11 ;  /* 0x0000000b00007213 */ /* 0x000fe20000000000 */
[----:B---3--:R-:W-:Y:S02]  /*06b0*/  IMAD R224, R7, c[0x0][0x538], R224 ;  /* 0x00014e0007e07a24 */ /* 0x008fe400078e02e0 */
[----:B------:R-:W-:Y:S02]  /*06c0*/  IMAD.IADD R227, R227, 0x1, R9 ;  /* 0x00000001e3e37824 */ /* 0x000fe400078e0209 */
[----:B------:R-:W-:Y:S01]  /*06d0*/  IMAD.MOV.U32 R5, RZ, RZ, R0 ;  /* 0x000000ffff057224 */ /* 0x000fe200078e0000 */
[----:B------:R-:W-:Y:S02]  /*06e0*/  IABS R0, R10 ;  /* 0x0000000a00007213 */ /* 0x000fe40000000000 */
[----:B------:R-:W-:Y:S01]  /*06f0*/  IADD3 R225, -R224, UR4, RZ ;  /* 0x00000004e0e17c10 */ /* 0x000fe2000fffe1ff */
[----:B------:R-:W3:Y:S02]  /*0700*/  I2F.RP R2, R5 ;  /* 0x0000000500027306 */ /* 0x000ee40000209400 */
[----:B------:R-:W-:Y:S01]  /*0710*/  IMAD.MOV.U32 R7, RZ, RZ, R0 ;  /* 0x000000ffff077224 */ /* 0x000fe200078e0000 */
[----:B-1----:R-:W-:-:S02]  /*0720*/  IABS R6, R225 ;  /* 0x000000e100067213 */ /* 0x002fc40000000000 */
[----:B------:R-:W-:-:S03]  /*0730*/  IABS R0, R11 ;  /* 0x0000000b00007213 */ /* 0x000fc60000000000 */
[----:B------:R-:W-:Y:S01]  /*0740*/  I2F.RP R8, R7 ;  /* 0x0000000700087306 */ /* 0x000fe20000209400 */
[----:B------:R-:W-:-:S07]  /*0750*/  IADD3 R0, RZ, -R0, RZ ;  /* 0x80000000ff007210 */ /* 0x000fce0007ffe0ff */
[----:B---3--:R-:W1:Y:S02]  /*0760*/  MUFU.RCP R2, R2 ;  /* 0x0000000200027308 */ /* 0x008e640000001000 */
[----:B-1----:R-:W-:-:S06]  /*0770*/  IADD3 R2, R2, 0xffffffe, RZ ;  /* 0x0ffffffe02027810 */ /* 0x002fcc0007ffe0ff */
[----:B--2---:R-:W1:Y:S02]  /*0780*/  F2I.FTZ.U32.TRUNC.NTZ R3, R2 ;  /* 0x0000000200037305 */ /* 0x004e64000021f000 */
[----:B-1----:R-:W-:-:S04]  /*0790*/  IMAD.MOV R2, RZ, RZ, -R3 ;  /* 0x000000ffff027224 */ /* 0x002fc800078e0a03 */
[----:B------:R-:W-:Y:S02]  /*07a0*/  IMAD R4, R2, R5, RZ ;  /* 0x0000000502047224 */ /* 0x000fe400078e02ff */
[----:B------:R-:W-:-:S04]  /*07b0*/  IMAD.MOV.U32 R2, RZ, RZ, RZ ;  /* 0x000000ffff027224 */ /* 0x000fc800078e00ff */
[----:B------:R-:W-:-:S04]  /*07c0*/  IMAD.HI.U32 R2, R3, R4, R2 ;  /* 0x0000000403027227 */ /* 0x000fc800078e0002 */
[----:B------:R-:W-:-:S04]  /*07d0*/  IMAD.MOV.U32 R3, RZ, RZ, R6 ;  /* 0x000000ffff037224 */ /* 0x000fc800078e0006 */
[----:B------:R-:W-:-:S04]  /*07e0*/  IMAD.HI.U32 R2, R2, R3, RZ ;  /* 0x0000000302027227 */ /* 0x000fc800078e00ff */
[----:B------:R-:W-:Y:S02]  /*07f0*/  IMAD R0, R2, R0, R3 ;  /* 0x0000000002007224 */ /* 0x000fe400078e0203 */
[----:B------:R-:W1:Y:S03]  /*0800*/  MUFU.RCP R3, R8 ;  /* 0x0000000800037308 */ /* 0x000e660000001000 */
[----:B------:R-:W-:-:S13]  /*0810*/  ISETP.GT.U32.AND P1, PT, R5, R0, PT ;  /* 0x000000000500720c */ /* 0x000fda0003f24070 */
[----:B------:R-:W-:Y:S01]  /*0820*/  @!P1 IMAD.IADD R0, R0, 0x1, -R5 ;  /* 0x0000000100009824 */ /* 0x000fe200078e0a05 */
[----:B-1----:R-:W-:Y:S02]  /*0830*/  IADD3 R3, R3, 0xffffffe, RZ ;  /* 0x0ffffffe03037810 */ /* 0x002fe40007ffe0ff */
[----:B------:R-:W-:Y:S02]  /*0840*/  @!P1 IADD3 R2, R2, 0x1, RZ ;  /* 0x0000000102029810 */ /* 0x000fe40007ffe0ff */
[----:B------:R-:W-:Y:S02]  /*0850*/  ISETP.GE.U32.AND P2, PT, R0, R5, PT ;  /* 0x000000050000720c */ /* 0x000fe40003f46070 */
[----:B------:R-:W1:Y:S01]  /*0860*/  F2I.FTZ.U32.TRUNC.NTZ R3, R3 ;  /* 0x0000000300037305 */ /* 0x000e62000021f000 */
[----:B------:R-:W-:Y:S02]  /*0870*/  LOP3.LUT R0, R225, R11, RZ, 0x3c, !PT ;  /* 0x0000000be1007212 */ /* 0x000fe400078e3cff */
[----:B------:R-:W-:-:S02]  /*0880*/  ISETP.NE.AND P1, PT, R11, RZ, PT ;  /* 0x000000ff0b00720c */ /* 0x000fc40003f25270 */
[----:B------:R-:W-:-:S06]  /*0890*/  ISETP.GE.AND P0, PT, R0, RZ, PT ;  /* 0x000000ff0000720c */ /* 0x000fcc0003f06270 */
[----:B------:R-:W-:Y:S02]  /*08a0*/  @P2 IADD3 R2, R2, 0x1, RZ ;  /* 0x0000000102022810 */ /* 0x000fe40007ffe0ff */
[----:B-1----:R-:W-:-:S03]  /*08b0*/  IADD3 R0, RZ, -R3, RZ ;  /* 0x80000003ff007210 */ /* 0x002fc60007ffe0ff */
[----:B------:R-:W-:Y:S01]  /*08c0*/  IMAD.MOV.U32 R4, RZ, RZ, R2 ;  /* 0x000000ffff047224 */ /* 0x000fe200078e0002 */
[----:B------:R-:W-:-:S03]  /*08d0*/  MOV R2, RZ ;  /* 0x000000ff00027202 */ /* 0x000fc60000000f00 */
[----:B------:R-:W-:Y:S01]  /*08e0*/  @!P0 IMAD.MOV R4, RZ, RZ, -R4 ;  /* 0x000000ffff048224 */ /* 0x000fe200078e0a04 */
[----:B------:R-:W-:Y:S01]  /*08f0*/  @!P1 LOP3.LUT R4, RZ, R11, RZ, 0x33, !PT ;  /* 0x0000000bff049212 */ /* 0x000fe200078e33ff */
[----:B------:R-:W-:Y:S01]  /*0900*/  IMAD.MOV.U32 R5, RZ, RZ, R0 ;  /* 0x000000ffff057224 */ /* 0x000fe200078e0000 */
[----:B------:R-:W-:Y:S02]  /*0910*/  IABS R0, R10 ;  /* 0x0000000a00007213 */ /* 0x000fe40000000000 */
[----:B------:R-:W-:Y:S01]  /*0920*/  IABS R8, R4 ;  /* 0x0000000400087213 */ /* 0x000fe20000000000 */
[----:B------:R-:W-:Y:S02]  /*0930*/  IMAD R5, R5, R7, RZ ;  /* 0x0000000705057224 */ /* 0x000fe400078e02ff */
[----:B------:R-:W-:Y:S02]  /*0940*/  IMAD.MOV R6, RZ, RZ, -R0 ;  /* 0x000000ffff067224 */ /* 0x000fe400078e0a00 */
[----:B------:R-:W-:-:S04]  /*0950*/  IMAD.HI.U32 R0, R3, R5, R2 ;  /* 0x0000000503007227 */ /* 0x000fc800078e0002 */
[----:B------:R-:W-:Y:S02]  /*0960*/  IMAD.MOV.U32 R2, RZ, RZ, R8 ;  /* 0x000000ffff027224 */ /* 0x000fe400078e0008 */
[----:B------:R-:W-:Y:S02]  /*0970*/  IMAD.MOV.U32 R3, RZ, RZ, R6 ;  /* 0x000000ffff037224 */ /* 0x000fe400078e0006 */
[----:B------:R-:W-:-:S04]  /*0980*/  IMAD.HI.U32 R0, R0, R2, RZ ;  /* 0x0000000200007227 */ /* 0x000fc800078e00ff */
[----:B------:R-:W-:Y:S02]  /*0990*/  IMAD R2, R0, R3, R2 ;  /* 0x0000000300027224 */ /* 0x000fe400078e0202 */
[----:B------:R-:W-:-:S03]  /*09a0*/  IMAD R3, R4, R11, RZ ;  /* 0x0000000b04037224 */ /* 0x000fc600078e02ff */
[----:B------:R-:W-:Y:S02]  /*09b0*/  ISETP.GT.U32.AND P1, PT, R7, R2, PT ;  /* 0x000000020700720c */ /* 0x000fe40003f24070 */
[----:B------:R-:W-:-:S11]  /*09c0*/  IADD3 R225, R225, -R3, RZ ;  /* 0x80000003e1e17210 */ /* 0x000fd60007ffe0ff */
[----:B------:R-:W-:Y:S01]  /*09d0*/  @!P1 IMAD.IADD R2, R2, 0x1, -R7 ;  /* 0x0000000102029824 */ /* 0x000fe200078e0a07 */
[----:B------:R-:W-:Y:S02]  /*09e0*/  @!P1 IADD3 R0, R0, 0x1, RZ ;  /* 0x0000000100009810 */ /* 0x000fe40007ffe0ff */
[----:B------:R-:W-:Y:S02]  /*09f0*/  ISETP.NE.AND P1, PT, R10, RZ, PT ;  /* 0x000000ff0a00720c */ /* 0x000fe40003f25270 */
[----:B------:R-:W-:Y:S02]  /*0a00*/  ISETP.GE.U32.AND P2, PT, R2, R7, PT ;  /* 0x000000070200720c */ /* 0x000fe40003f46070 */
[----:B------:R-:W-:-:S04]  /*0a10*/  LOP3.LUT R2, R4, R10, RZ, 0x3c, !PT ;  /* 0x0000000a04027212 */ /* 0x000fc800078e3cff */
[----:B------:R-:W-:-:S07]  /*0a20*/  ISETP.GE.AND P0, PT, R2, RZ, PT ;  /* 0x000000ff0200720c */ /* 0x000fce0003f06270 */
[----:B------:R-:W-:-:S06]  /*0a30*/  @P2 IADD3 R0, R0, 0x1, RZ ;  /* 0x0000000100002810 */ /* 0x000fcc0007ffe0ff */
[----:B------:R-:W-:Y:S02]  /*0a40*/  @!P0 IADD3 R0, -R0, RZ, RZ ;  /* 0x000000ff00008210 */ /* 0x000fe40007ffe1ff */
[----:B------:R-:W-:-:S05]  /*0a50*/  @!P1 LOP3.LUT R0, RZ, R10, RZ, 0x33, !PT ;  /* 0x0000000aff009212 */ /* 0x000fca00078e33ff */
[--C-:B------:R-:W-:Y:S02]  /*0a60*/  IMAD.MOV R2, RZ, RZ, -R0.reuse ;  /* 0x000000ffff027224 */ /* 0x100fe400078e0a00 */
[C---:B------:R-:W-:Y:S02]  /*0a70*/  IMAD R0, R10.reuse, 0x1000000, R0 ;  /* 0x010000000a007824 */ /* 0x040fe400078e0200 */
[----:B------:R-:W-:-:S04]  /*0a80*/  IMAD R2, R10, R2, R4 ;  /* 0x000000020a027224 */ /* 0x000fc800078e0204 */
[----:B------:R-:W-:Y:S01]  /*0a90*/  IMAD R226, R2, 0x10000, R0 ;  /* 0x0001000002e27824 */ /* 0x000fe200078e0200 */
[----:B------:R-:W-:Y:S05]  /*0aa0*/  BRA `(.L_x_22) ;  /* 0x0000004000007947 */ /* 0x000fea0003800000 */
.L_x_13:
[----:B--2---:R-:W-:Y:S01]  /*0ab0*/  IMAD.MOV.U32 R225, RZ, RZ, RZ ;  /* 0x000000ffffe17224 */ /* 0x004fe200078e00ff */
[----:B------:R-:W-:Y:S01]  /*0ac0*/  MOV R226, RZ ;  /* 0x000000ff00e27202 */ /* 0x000fe20000000f00 */
[----:B------:R-:W-:Y:S01]  /*0ad0*/  IMAD.U32 R224, RZ, RZ, UR4 ;  /* 0x00000004ffe07e24 */ /* 0x000fe2000f8e00ff */
[----:B------:R-:W-:Y:S02]  /*0ae0*/  MOV R227, c[0x0][0x53c] ;  /* 0x00014f0000e37a02 */ /* 0x000fe40000000f00 */
.L_x_22:
[----:B------:R-:W-:Y:S01]  /*0af0*/  ISETP.NE.AND P0, PT, R12, RZ, PT ;  /* 0x000000ff0c00720c */ /* 0x000fe20003f05270 */
[----:B------:R-:W-:-:S12]  /*0b00*/  WARPSYNC 0xffffffff ;  /* 0xffffffff00007948 */ /* 0x000fd80003800000 */
[----:B------:R1:W-:Y:S04]  /*0b10*/  @!P0 STS.128 [0x18100], R224 ;  /* 0x018100e0ff008388 */ /* 0x0003e80000000c00 */
[----:B------:R-:W-:Y:S06]  /*0b20*/  BAR.ARV 0x5, 0x100 ;  /* 0x0144000000007b1d */ /* 0x000fec0000002000 */
.L_x_11:
[----:B-12---:R-:W-:-:S13]  /*0b30*/  ISETP.GE.AND P0, PT, R227, c[0x0][0x53c], PT ;  /* 0x00014f00e3007a0c */ /* 0x006fda0003f06270 */
[----:B------:R-:W-:Y:S05]  /*0b40*/  @P0 EXIT ;  /* 0x000000000000094d */ /* 0x000fea0003800000 */
[----:B------:R-:W1:Y:S02]  /*0b50*/  S2R R15, SR_TID.X ;  /* 0x00000000000f7919 */ /* 0x000e640000002100 */
[----:B-1----:R-:W-:-:S04]  /*0b60*/  SHF.R.S32.HI R10, RZ, 0x1f, R15 ;  /* 0x0000001fff0a7819 */ /* 0x002fc8000001140f */
[CC--:B------:R-:W-:Y:S02]  /*0b70*/  LEA.HI R2, R10.reuse, R15.reuse, RZ, 0x4 ;  /* 0x0000000f0a027211 */ /* 0x0c0fe400078f20ff */
[----:B------:R-:W-:Y:S02]  /*0b80*/  LEA.HI R8, R10, R15, RZ, 0x3 ;  /* 0x0000000f0a087211 */ /* 0x000fe400078f18ff */
[----:B------:R-:W-:Y:S02]  /*0b90*/  SHF.R.S32.HI R3, RZ, 0x4, R2 ;  /* 0x00000004ff037819 */ /* 0x000fe40000011402 */
[----:B------:R-:W-:Y:S02]  /*0ba0*/  LOP3.LUT R9, R8, 0xfffffff8, RZ, 0xc0, !PT ;  /* 0xfffffff808097812 */ /* 0x000fe400078ec0ff */
[----:B------:R-:W-:Y:S02]  /*0bb0*/  LEA.HI R0, R2, R3, RZ, 0x1 ;  /* 0x0000000302007211 */ /* 0x000fe400078f08ff */
[----:B------:R-:W-:Y:S01]  /*0bc0*/  SHF.R.S32.HI R17, RZ, 0x3, R8 ;  /* 0x00000003ff117819 */ /* 0x000fe20000011408 */
[----:B------:R-:W-:Y:S01]  /*0bd0*/  IMAD.IADD R9, R15, 0x1, -R9 ;  /* 0x000000010f097824 */ /* 0x000fe200078e0a09 */
[----:B------:R-:W-:-:S02]  /*0be0*/  LOP3.LUT R0, R0, 0xfffffffe, RZ, 0xc0, !PT ;  /* 0xfffffffe00007812 */ /* 0x000fc400078ec0ff */
[----:B------:R-:W-:Y:S01]  /*0bf0*/  LEA.HI R11, R10, R15, RZ, 0x2 ;  /* 0x0000000f0a0b7211 */ /* 0x000fe200078f10ff */
[----:B------:R-:W-:Y:S02]  /*0c00*/  IMAD.SHL.U32 R4, R17, 0x40, RZ ;  /* 0x0000004011047824 */ /* 0x000fe400078e00ff */
[----:B------:R-:W-:Y:S01]  /*0c10*/  IMAD.IADD R13, R3, 0x1, -R0 ;  /* 0x00000001030d7824 */ /* 0x000fe200078e0a00 */
[----:B------:R-:W-:Y:S01]  /*0c20*/  LOP3.LUT R0, R2, 0xfffffff0, RZ, 0xc0, !PT ;  /* 0xfffffff002007812 */ /* 0x000fe200078ec0ff */
[C---:B------:R-:W-:Y:S01]  /*0c30*/  IMAD.SHL.U32 R220, R9.reuse, 0x8, RZ ;  /* 0x0000000809dc7824 */ /* 0x040fe200078e00ff */
[--C-:B------:R-:W-:Y:S01]  /*0c40*/  SHF.R.S32.HI R7, RZ, 0x2, R11.reuse ;  /* 0x00000002ff077819 */ /* 0x100fe2000001140b */
[----:B------:R-:W-:Y:S01]  /*0c50*/  IMAD.SHL.U32 R6, R9, 0x40, RZ ;  /* 0x0000004009067824 */ /* 0x000fe200078e00ff */
[----:B------:R-:W-:Y:S01]  /*0c60*/  SHF.R.S32.HI R3, RZ, 0x1f, R11 ;  /* 0x0000001fff037819 */ /* 0x000fe2000001140b */
[----:B------:R-:W-:Y:S01]  /*0c70*/  IMAD.IADD R2, R15, 0x1, -R0 ;  /* 0x000000010f027824 */ /* 0x000fe200078e0a00 */
[----:B------:R-:W-:-:S02]  /*0c80*/  LOP3.LUT R0, R4, 0x1c0, RZ, 0xc0, !PT ;  /* 0x000001c004007812 */ /* 0x000fc400078ec0ff */
[----:B------:R-:W-:Y:S02]  /*0c90*/  LEA.HI R3, R3, R7, RZ, 0x3 ;  /* 0x0000000703037211 */ /* 0x000fe400078f18ff */
[----:B------:R-:W-:Y:S02]  /*0ca0*/  SHF.R.S32.HI R12, RZ, 0x1f, R2 ;  /* 0x0000001fff0c7819 */ /* 0x000fe40000011402 */
[----:B------:R-:W-:Y:S02]  /*0cb0*/  LOP3.LUT R4, R3, 0xfffffff8, RZ, 0xc0, !PT ;  /* 0xfffffff803047812 */ /* 0x000fe400078ec0ff */
[----:B------:R-:W-:Y:S02]  /*0cc0*/  LOP3.LUT R5, R0, 0x38, R220, 0xf8, !PT ;  /* 0x0000003800057812 */ /* 0x000fe400078ef8dc */
[----:B------:R-:W-:Y:S01]  /*0cd0*/  SHF.R.U32.HI R3, RZ, 0x3, R0 ;  /* 0x00000003ff037819 */ /* 0x000fe20000011600 */
[----:B------:R-:W-:Y:S01]  /*0ce0*/  IMAD.IADD R7, R7, 0x1, -R4 ;  /* 0x0000000107077824 */ /* 0x000fe200078e0a04 */
[----:B------:R-:W-:-:S02]  /*0cf0*/  LOP3.LUT R0, R6, 0x1c0, RZ, 0xc0, !PT ;  /* 0x000001c006007812 */ /* 0x000fc400078ec0ff */
[----:B------:R-:W-:Y:S02]  /*0d00*/  LEA.HI R12, R12, R2, RZ, 0x3 ;  /* 0x000000020c0c7211 */ /* 0x000fe400078f18ff */
[----:B------:R-:W-:Y:S02]  /*0d10*/  LOP3.LUT R5, R5, R3, RZ, 0x3c, !PT ;  /* 0x0000000305057212 */ /* 0x000fe400078e3cff */
[----:B------:R-:W-:Y:S02]  /*0d20*/  LOP3.LUT R3, R0, 0x8, R8, 0xf8, !PT ;  /* 0x0000000800037812 */ /* 0x000fe400078ef808 */
[----:B------:R-:W-:Y:S02]  /*0d30*/  SHF.R.U32.HI R0, RZ, 0x3, R0 ;  /* 0x00000003ff007819 */ /* 0x000fe40000011600 */
[----:B------:R-:W-:Y:S02]  /*0d40*/  LEA.HI R8, R10, R15, RZ, 0x5 ;  /* 0x0000000f0a087211 */ /* 0x000fe400078f28ff */
[----:B------:R-:W-:-:S02]  /*0d50*/  LOP3.LUT R4, R12, 0xfffffff8, RZ, 0xc0, !PT ;  /* 0xfffffff80c047812 */ /* 0x000fc400078ec0ff */
[----:B------:R-:W-:Y:S02]  /*0d60*/  LEA.HI R6, R10, R15, RZ, 0x6 ;  /* 0x0000000f0a067211 */ /* 0x000fe400078f30ff */
[----:B------:R-:W-:Y:S01]  /*0d70*/  LOP3.LUT R14, R3, R0, RZ, 0x3c, !PT ;  /* 0x00000000030e7212 */ /* 0x000fe200078e3cff */
[----:B------:R-:W-:Y:S01]  /*0d80*/  IMAD.IADD R10, R2, 0x1, -R4 ;  /* 0x00000001020a7824 */ /* 0x000fe200078e0a04 */
[----:B------:R-:W-:Y:S01]  /*0d90*/  LOP3.LUT R0, R8, 0xffffffe0, RZ, 0xc0, !PT ;  /* 0xffffffe008007812 */ /* 0x000fe200078ec0ff */
[----:B------:R-:W-:Y:S01]  /*0da0*/  IMAD.SHL.U32 R4, R6, 0x8, RZ ;  /* 0x0000000806047824 */ /* 0x000fe200078e00ff */
[--C-:B------:R-:W-:Y:S02]  /*0db0*/  SHF.R.S32.HI R6, RZ, 0x5, R8.reuse ;  /* 0x00000005ff067819 */ /* 0x100fe40000011408 */
[----:B------:R-:W-:Y:S01]  /*0dc0*/  SHF.R.S32.HI R2, RZ, 0x1f, R8 ;  /* 0x0000001fff027819 */ /* 0x000fe20000011408 */
[----:B------:R-:W-:Y:S01]  /*0dd0*/  IMAD.IADD R16, R15, 0x1, -R0 ;  /* 0x000000010f107824 */ /* 0x000fe200078e0a00 */
[----:B------:R-:W-:Y:S01]  /*0de0*/  LOP3.LUT R3, R11, 0xfffffffc, RZ, 0xc0, !PT ;  /* 0xfffffffc0b037812 */ /* 0x000fe200078ec0ff */
[----:B------:R-:W-:Y:S01]  /*0df0*/  IMAD.SHL.U32 R8, R13, 0x8, RZ ;  /* 0x000000080d087824 */ /* 0x000fe200078e00ff */
[----:B------:R-:W-:Y:S01]  /*0e00*/  LEA.HI R0, R2, R6, RZ, 0x3 ;  /* 0x0000000602007211 */ /* 0x000fe200078f18ff */
[----:B------:R-:W-:Y:S01]  /*0e10*/  IMAD.SHL.U32 R2, R10, 0x40, RZ ;  /* 0x000000400a027824 */ /* 0x000fe200078e00ff */
[----:B------:R-:W-:-:S02]  /*0e20*/  SHF.R.S32.HI R11, RZ, 0x1f, R16 ;  /* 0x0000001fff0b7819 */ /* 0x000fc40000011410 */
[----:B------:R-:W-:Y:S02]  /*0e30*/  LOP3.LUT R0, R0, 0xffffff8, RZ, 0xc0, !PT ;  /* 0x0ffffff800007812 */ /* 0x000fe400078ec0ff */
[----:B------:R-:W-:Y:S02]  /*0e40*/  LEA.HI R11, R11, R16, RZ, 0x2 ;  /* 0x000000100b0b7211 */ /* 0x000fe400078f10ff */
[----:B------:R-:W-:Y:S01]  /*0e50*/  LOP3.LUT R195, R5, 0x7ffffe00, R4, 0xf8, !PT ;  /* 0x7ffffe0005c37812 */ /* 0x000fe200078ef804 */
[----:B------:R-:W-:Y:S01]  /*0e60*/  IMAD.IADD R4, R15, 0x1, -R3 ;  /* 0x000000010f047824 */ /* 0x000fe200078e0a03 */
[----:B------:R-:W-:Y:S01]  /*0e70*/  LOP3.LUT R2, R2, 0x1c0, RZ, 0xc0, !PT ;  /* 0x000001c002027812 */ /* 0x000fe200078ec0ff */
[----:B------:R-:W-:Y:S01]  /*0e80*/  IMAD.IADD R3, R6, 0x1, -R0 ;  /* 0x0000000106037824 */ /* 0x000fe200078e0a00 */
[----:B------:R-:W-:Y:S01]  /*0e90*/  SHF.R.S32.HI R0, RZ, 0x2, R11 ;  /* 0x00000002ff007819 */ /* 0x000fe2000001140b */
[----:B------:R-:W-:Y:S01]  /*0ea0*/  IMAD.SHL.U32 R195, R195, 0x2, RZ ;  /* 0x00000002c3c37824 */ /* 0x000fe200078e00ff */
[----:B------:R-:W-:-:S02]  /*0eb0*/  LOP3.LUT R5, R7, 0x1, RZ, 0xc0, !PT ;  /* 0x0000000107057812 */ /* 0x000fc400078ec0ff */
[----:B------:R-:W-:Y:S01]  /*0ec0*/  LOP3.LUT R8, R2, 0x8, R8, 0xf8, !PT ;  /* 0x0000000802087812 */ /* 0x000fe200078ef808 */
[----:B------:R-:W-:Y:S01]  /*0ed0*/  IMAD R15, R3, 0x10, R0 ;  /* 0x00000010030f7824 */ /* 0x000fe200078e0200 */
[----:B------:R-:W-:Y:S01]  /*0ee0*/  SHF.R.U32.HI R2, RZ, 0x3, R2 ;  /* 0x00000003ff027819 */ /* 0x000fe20000011602 */
[----:B------:R-:W-:Y:S01]  /*0ef0*/  IMAD.SHL.U32 R3, R7, 0x40, RZ ;  /* 0x0000004007037824 */ /* 0x000fe200078e00ff */
[----:B------:R-:W-:Y:S02]  /*0f00*/  LEA.HI R0, R4, R4, RZ, 0x1 ;  /* 0x0000000404007211 */ /* 0x000fe400078f08ff */
[----:B------:R-:W-:Y:S01]  /*0f10*/  ISETP.NE.U32.AND P0, PT, R5, 0x1, PT ;  /* 0x000000010500780c */ /* 0x000fe20003f05070 */
[----:B------:R-:W-:Y:S01]  /*0f20*/  STL [R1+0x38], R15 ;  /* 0x0000380f01007387 */ /* 0x000fe20000100800 */
[----:B------:R-:W-:Y:S01]  /*0f30*/  LOP3.LUT R8, R8, R2, RZ, 0x3c, !PT ;  /* 0x0000000208087212 */ /* 0x000fe200078e3cff */
[----:B------:R-:W-:Y:S01]  /*0f40*/  IMAD.SHL.U32 R2, R6, 0x400, RZ ;  /* 0x0000040006027824 */ /* 0x000fe200078e00ff */
[----:B------:R-:W-:-:S02]  /*0f50*/  LOP3.LUT R0, R0, 0x1ffffffe, RZ, 0xc0, !PT ;  /* 0x1ffffffe00007812 */ /* 0x000fc400078ec0ff */
[----:B------:R-:W-:Y:S01]  /*0f60*/  R2P PR, R7, 0x6 ;  /* 0x0000000607007804 */ /* 0x000fe20000000000 */
[----:B------:R-:W-:Y:S01]  /*0f70*/  IMAD.SHL.U32 R7, R12, 0x40, RZ ;  /* 0x000000400c077824 */ /* 0x000fe200078e00ff */
[----:B------:R-:W-:Y:S01]  /*0f80*/  LOP3.LUT R6, R3, 0x1c0, RZ, 0xc0, !PT ;  /* 0x000001c003067812 */ /* 0x000fe200078ec0ff */
[----:B------:R-:W-:Y:S01]  /*0f90*/  IMAD.IADD R12, R4, 0x1, -R0 ;  /* 0x00000001040c7824 */ /* 0x000fe200078e0a00 */
[----:B------:R-:W-:Y:S01]  /*0fa0*/  LOP3.LUT P6, RZ, R10, 0x2, RZ, 0xc0, !PT ;  /* 0x000000020aff7812 */ /* 0x000fe200078cc0ff */
[----:B------:R-:W-:Y:S01]  /*0fb0*/  IMAD R5, R4, 0x2, R2 ;  /* 0x0000000204057824 */ /* 0x000fe200078e0202 */
[----:B------:R-:W-:Y:S01]  /*0fc0*/  LEA.HI R4, R6, R6, RZ, 0x1d ;  /* 0x0000000606047211 */ /* 0x000fe200078fe8ff */
[----:B------:R-:W-:Y:S01]  /*0fd0*/  IMAD R0, R13, 0x200, R14 ;  /* 0x000002000d007824 */ /* 0x000fe200078e020e */
[----:B------:R-:W-:Y:S01]  /*0fe0*/  LOP3.LUT R3, R7, 0xfffffe00, RZ, 0xc0, !PT ;  /* 0xfffffe0007037812 */ /* 0x000fe200078ec0ff */
[----:B------:R-:W-:Y:S01]  /*0ff0*/  IMAD.MOV.U32 R13, RZ, RZ, 0x20 ;  /* 0x00000020ff0d7424 */ /* 0x000fe200078e00ff */
[----:B------:R-:W-:Y:S01]  /*1000*/  LOP3.LUT P5, RZ, R10, 0x4, RZ, 0xc0, !PT ;  /* 0x000000040aff7812 */ /* 0x000fe200078ac0ff */
[----:B------:R-:W-:Y:S01]  /*1010*/  IMAD.IADD R10, R5, 0x1, R4 ;  /* 0x00000001050a7824 */ /* 0x000fe200078e0204 */
[----:B------:R-:W-:-:S02]  /*1020*/  IADD3 R4, R8, R3, R2 ;  /* 0x0000000308047210 */ /* 0x000fc40007ffe002 */
[----:B------:R-:W-:Y:S01]  /*1030*/  LOP3.LUT R5, R8, R3, RZ, 0xfc, !PT ;  /* 0x0000000308057212 */ /* 0x000fe200078efcff */
[C---:B------:R-:W-:Y:S01]  /*1040*/  IMAD R3, R9.reuse, 0x20, R17 ;  /* 0x0000002009037824 */ /* 0x040fe200078e0211 */
[----:B------:R-:W-:Y:S01]  /*1050*/  IADD3 R222, R220, 0x40, RZ ;  /* 0x00000040dcde7810 */ /* 0x000fe20007ffe0ff */
[----:B------:R-:W-:Y:S01]  /*1060*/  IMAD.MOV.U32 R8, RZ, RZ, 0x40 ;  /* 0x00000040ff087424 */ /* 0x000fe200078e00ff */
[C---:B------:R-:W-:Y:S02]  /*1070*/  LOP3.LUT P4, RZ, R9.reuse, 0x2, RZ, 0xc0, !PT ;  /* 0x0000000209ff7812 */ /* 0x040fe4000788c0ff */
[----:B------:R1:W-:Y:S01]  /*1080*/  STL [R1+0x30], R3 ;  /* 0x0000300301007387 */ /* 0x0003e20000100800 */
[----:B------:R-:W-:Y:S01]  /*1090*/  LOP3.LUT P3, RZ, R9, 0x4, RZ, 0xc0, !PT ;  /* 0x0000000409ff7812 */ /* 0x000fe2000786c0ff */
[----:B------:R-:W-:Y:S01]  /*10a0*/  IMAD R9, R12, 0x8, R15 ;  /* 0x000000080c097824 */ /* 0x000fe200078e020f */
[----:B------:R-:W-:Y:S02]  /*10b0*/  SHF.R.S32.HI R6, RZ, 0x1f, R222 ;  /* 0x0000001fff067819 */ /* 0x000fe400000114de */
[----:B------:R-:W-:-:S02]  /*10c0*/  SEL R7, R13, 0xffffffe0, !P1 ;  /* 0xffffffe00d077807 */ /* 0x000fc40004800000 */
[----:B------:R-:W-:Y:S01]  /*10d0*/  LEA R172, R0, 0x6100, 0x1 ;  /* 0x0000610000ac7811 */ /* 0x000fe200078e08ff */
[----:B------:R2:W-:Y:S01]  /*10e0*/  STL [R1], R6 ;  /* 0x0000000601007387 */ /* 0x0005e20000100800 */
[C---:B------:R-:W-:Y:S02]  /*10f0*/  SEL R2, R8.reuse, 0xffffffc0, !P3 ;  /* 0xffffffc008027807 */ /* 0x040fe40005800000 */
[----:B------:R-:W-:Y:S01]  /*1100*/  SEL R0, R8, 0xffffffc0, !P5 ;  /* 0xffffffc008007807 */ /* 0x000fe20006800000 */
[----:B------:R3:W-:Y:S01]  /*1110*/  STL [R1+0x3c], R9 ;  /* 0x00003c0901007387 */ /* 0x0007e20000100800 */
[----:B------:R-:W-:Y:S01]  /*1120*/  LEA R10, R10, 0x80, 0x1 ;  /* 0x000000800a0a7811 */ /* 0x000fe200078e08ff */
[C---:B------:R-:W-:Y:S01]  /*1130*/  IMAD.IADD R178, R172.reuse, 0x1, R2 ;  /* 0x00000001acb27824 */ /* 0x040fe200078e0202 */
[C---:B------:R-:W-:Y:S02]  /*1140*/  IADD3 R183, R172.reuse, 0x20, RZ ;  /* 0x00000020acb77810 */ /* 0x040fe40007ffe0ff */
[----:B------:R-:W-:Y:S01]  /*1150*/  @P4 IADD3 R183, R172, -0x20, RZ ;  /* 0xffffffe0acb74810 */ /* 0x000fe20007ffe0ff */
[----:B------:R-:W-:Y:S01]  /*1160*/  STL [R1+0x10], R10 ;  /* 0x0000100a01007387 */ /* 0x000fe20000100800 */
[----:B------:R-:W-:-:S02]  /*1170*/  LEA R179, R4, 0xc100, 0x1 ;  /* 0x0000c10004b37811 */ /* 0x000fc400078e08ff */
[----:B------:R-:W-:Y:S01]  /*1180*/  LEA R173, R5, 0x100, 0x1 ;  /* 0x0000010005ad7811 */ /* 0x000fe200078e08ff */
[----:B------:R-:W-:Y:S01]  /*1190*/  IMAD.IADD R175, R2, 0x1, R183 ;  /* 0x0000000102af7824 */ /* 0x000fe200078e02b7 */
[----:B------:R-:W-:Y:S01]  /*11a0*/  IADD3 R223, R220, 0x80, RZ ;  /* 0x00000080dcdf7810 */ /* 0x000fe20007ffe0ff */
[----:B------:R-:W-:Y:S01]  /*11b0*/  IMAD.IADD R182, R179, 0x1, R0 ;  /* 0x00000001b3b67824 */ /* 0x000fe200078e0200 */
[----:B-1----:R-:W-:Y:S01]  /*11c0*/  LOP3.LUT R3, R11, 0x7ffffffc, RZ, 0xc0, !PT ;  /* 0x7ffffffc0b037812 */ /* 0x002fe200078ec0ff */
[----:B------:R-:W-:Y:S01]  /*11d0*/  IMAD.IADD R177, R0, 0x1, R173 ;  /* 0x0000000100b17824 */ /* 0x000fe200078e02ad */
[----:B------:R-:W-:Y:S02]  /*11e0*/  SHF.R.S32.HI R221, RZ, 0x1f, R220 ;  /* 0x0000001fffdd7819 */ /* 0x000fe400000114dc */
[----:B------:R-:W-:Y:S01]  /*11f0*/  SHF.R.S32.HI R252, RZ, 0x1f, R223 ;  /* 0x0000001ffffc7819 */ /* 0x000fe200000114df */
[----:B------:R-:W-:Y:S01]  /*1200*/  IMAD.IADD R3, R16, 0x1, -R3 ;  /* 0x0000000110037824 */ /* 0x000fe200078e0a03 */
[----:B------:R-:W-:-:S02]  /*1210*/  IADD3 R194, R183, 0x800, RZ ;  /* 0x00000800b7c27810 */ /* 0x000fc40007ffe0ff */
[----:B--2---:R-:W-:Y:S01]  /*1220*/  SEL R6, R8, 0xffffffc0, !P2 ;  /* 0xffffffc008067807 */ /* 0x004fe20005000000 */
[----:B------:R-:W-:Y:S01]  /*1230*/  IMAD.SHL.U32 R233, R3, 0x2, RZ ;  /* 0x0000000203e97824 */ /* 0x000fe200078e00ff */
[----:B------:R-:W-:Y:S02]  /*1240*/  SEL R3, R13, 0xffffffe0, !P6 ;  /* 0xffffffe00d037807 */ /* 0x000fe40007000000 */
[----:B------:R-:W-:Y:S02]  /*1250*/  IADD3 R193, R183, 0x1000, RZ ;  /* 0x00001000b7c17810 */ /* 0x000fe40007ffe0ff */
[----:B------:R-:W-:Y:S01]  /*1260*/  IADD3 R15, R233, 0x88, RZ ;  /* 0x00000088e90f7810 */ /* 0x000fe20007ffe0ff */
[----:B------:R-:W-:Y:S01]  /*1270*/  IMAD.IADD R180, R179, 0x1, R3 ;  /* 0x00000001b3b47824 */ /* 0x000fe200078e0203 */
[----:B------:R-:W-:Y:S01]  /*1280*/  IADD3 R14, R233, 0x90, RZ ;  /* 0x00000090e90e7810 */ /* 0x000fe20007ffe0ff */
[----:B------:R-:W-:Y:S01]  /*1290*/  IMAD.IADD R174, R3, 0x1, R173 ;  /* 0x0000000103ae7824 */ /* 0x000fe200078e02ad */
[C---:B------:R-:W-:Y:S01]  /*12a0*/  IADD3 R13, R233.reuse, 0x98, RZ ;  /* 0x00000098e90d7810 */ /* 0x040fe20007ffe0ff */
[----:B------:R-:W-:Y:S01]  /*12b0*/  IMAD.IADD R181, R180, 0x1, R0 ;  /* 0x00000001b4b57824 */ /* 0x000fe200078e0200 */
[C---:B------:R-:W-:Y:S01]  /*12c0*/  IADD3 R12, R233.reuse, 0xa0, RZ ;  /* 0x000000a0e90c7810 */ /* 0x040fe20007ffe0ff */
[----:B------:R-:W-:Y:S01]  /*12d0*/  IMAD.IADD R176, R0, 0x1, R174 ;  /* 0x0000000100b07824 */ /* 0x000fe200078e02ae */
[----:B------:R-:W-:-:S02]  /*12e0*/  IADD3 R11, R233, 0xa8, RZ ;  /* 0x000000a8e90b7810 */ /* 0x000fc40007ffe0ff */
[----:B------:R-:W-:Y:S02]  /*12f0*/  SHF.R.S32.HI R16, RZ, 0x1f, R15 ;  /* 0x0000001fff107819 */ /* 0x000fe4000001140f */
[C---:B------:R-:W-:Y:S02]  /*1300*/  IADD3 R8, R233.reuse, 0x80, RZ ;  /* 0x00000080e9087810 */ /* 0x040fe40007ffe0ff */
[C---:B---3--:R-:W-:Y:S02]  /*1310*/  IADD3 R9, R233.reuse, 0xb0, RZ ;  /* 0x000000b0e9097810 */ /* 0x048fe40007ffe0ff */
[----:B------:R-:W-:Y:S02]  /*1320*/  SHF.R.S32.HI R15, RZ, 0x1f, R14 ;  /* 0x0000001fff0f7819 */ /* 0x000fe4000001140e */
[----:B------:R-:W-:Y:S02]  /*1330*/  IADD3 R8, R233, 0xb8, RZ ;  /* 0x000000b8e9087810 */ /* 0x000fe40007ffe0ff */
[----:B------:R-:W-:-:S02]  /*1340*/  SHF.R.S32.HI R14, RZ, 0x1f, R13 ;  /* 0x0000001fff0e7819 */ /* 0x000fc4000001140d */
[----:B------:R-:W-:Y:S02]  /*1350*/  SHF.R.S32.HI R13, RZ, 0x1f, R12 ;  /* 0x0000001fff0d7819 */ /* 0x000fe4000001140c */
[----:B------:R-:W-:Y:S02]  /*1360*/  SHF.R.S32.HI R12, RZ, 0x1f, R11 ;  /* 0x0000001fff0c7819 */ /* 0x000fe4000001140b */
[----:B------:R-:W-:Y:S01]  /*1370*/  SHF.R.S32.HI R11, RZ, 0x1f, R9 ;  /* 0x0000001fff0b7819 */ /* 0x000fe20000011409 */
[C---:B------:R-:W-:Y:S01]  /*1380*/  IMAD.IADD R11, R10.reuse, 0x1, R6 ;  /* 0x000000010a0b7824 */ /* 0x040fe200078e0206 */
[----:B------:R-:W-:Y:S01]  /*1390*/  SHF.R.S32.HI R9, RZ, 0x1f, R8 ;  /* 0x0000001fff097819 */ /* 0x000fe20000011408 */
[C---:B------:R-:W-:Y:S01]  /*13a0*/  IMAD.IADD R9, R10.reuse, 0x1, R7 ;  /* 0x000000010a097824 */ /* 0x040fe200078e0207 */
[C---:B------:R-:W-:Y:S02]  /*13b0*/  IADD3 R8, R10.reuse, -0x10, RZ ;  /* 0xfffffff00a087810 */ /* 0x040fe40007ffe0ff */
[----:B------:R-:W-:Y:S01]  /*13c0*/  @P0 IADD3 R8, R10, 0x10, RZ ;  /* 0x000000100a080810 */ /* 0x000fe20007ffe0ff */
[----:B------:R-:W-:Y:S01]  /*13d0*/  IMAD.IADD R2, R9, 0x1, R6 ;  /* 0x0000000109027824 */ /* 0x000fe200078e0206 */
[----:B------:R-:W-:Y:S01]  /*13e0*/  STL [R1+0x2c], R11 ;  /* 0x00002c0b01007387 */ /* 0x000fe20000100800 */
[----:B------:R-:W-:-:S02]  /*13f0*/  IADD3 R192, R183, 0x1800, RZ ;  /* 0x00001800b7c07810 */ /* 0x000fc40007ffe0ff */
[----:B------:R-:W-:Y:S01]  /*1400*/  IMAD.IADD R4, R6, 0x1, R8 ;  /* 0x0000000106047824 */ /* 0x000fe200078e0208 */
[----:B------:R-:W-:Y:S01]  /*1410*/  STL [R1+0x1c], R9 ;  /* 0x00001c0901007387 */ /* 0x000fe20000100800 */
[C---:B------:R-:W-:Y:S02]  /*1420*/  IADD3 R191, R183.reuse, 0x2000, RZ ;  /* 0x00002000b7bf7810 */ /* 0x040fe40007ffe0ff */
[C---:B------:R-:W-:Y:S01]  /*1430*/  IADD3 R190, R183.reuse, 0x2800, RZ ;  /* 0x00002800b7be7810 */ /* 0x040fe20007ffe0ff */
[----:B------:R1:W-:Y:S01]  /*1440*/  STL [R1+0x28], R2 ;  /* 0x0000280201007387 */ /* 0x0003e20000100800 */
[C---:B------:R-:W-:Y:S02]  /*1450*/  IADD3 R189, R183.reuse, 0x3000, RZ ;  /* 0x00003000b7bd7810 */ /* 0x040fe40007ffe0ff */
[C---:B------:R-:W-:Y:S01]  /*1460*/  IADD3 R188, R183.reuse, 0x3800, RZ ;  /* 0x00003800b7bc7810 */ /* 0x040fe20007ffe0ff */
[----:B------:R-:W-:Y:S01]  /*1470*/  STL [R1+0x14], R8 ;  /* 0x0000140801007387 */ /* 0x000fe20000100800 */
[----:B------:R-:W-:-:S02]  /*1480*/  IADD3 R187, R183, 0x4000, RZ ;  /* 0x00004000b7bb7810 */ /* 0x000fc40007ffe0ff */
[C---:B------:R-:W-:Y:S01]  /*1490*/  IADD3 R186, R183.reuse, 0x4800, RZ ;  /* 0x00004800b7ba7810 */ /* 0x040fe20007ffe0ff */
[----:B------:R-:W-:Y:S01]  /*14a0*/  STL [R1+0x24], R4 ;  /* 0x0000240401007387 */ /* 0x000fe20000100800 */
[C---:B------:R-:W-:Y:S02]  /*14b0*/  IADD3 R185, R183.reuse, 0x5000, RZ ;  /* 0x00005000b7b97810 */ /* 0x040fe40007ffe0ff */
[----:B------:R-:W-:Y:S01]  /*14c0*/  IADD3 R184, R183, 0x5800, RZ ;  /* 0x00005800b7b87810 */ /* 0x000fe20007ffe0ff */
[----:B-1----:R-:W-:-:S05]  /*14d0*/  IMAD.IADD R2, R7, 0x1, R8 ;  /* 0x0000000107027824 */ /* 0x002fca00078e0208 */
[----:B------:R1:W-:Y:S02]  /*14e0*/  STL [R1+0x18], R2 ;  /* 0x0000180201007387 */ /* 0x0003e40000100800 */
[----:B-1----:R-:W-:-:S05]  /*14f0*/  IMAD.IADD R2, R2, 0x1, R6 ;  /* 0x0000000102027824 */ /* 0x002fca00078e0206 */
[----:B------:R1:W-:Y:S02]  /*1500*/  STL [R1+0x20], R2 ;  /* 0x0000200201007387 */ /* 0x0003e40000100800 */
.L_x_103:
[----:B------:R-:W-:-:S04]  /*1510*/  IMAD.MOV.U32 R13, RZ, RZ, 0x4 ;  /* 0x00000004ff0d7424 */ /* 0x000fc800078e00ff */
[----:B-1----:R-:W-:-:S05]  /*1520*/  IMAD.WIDE R2, R227, R13, c[0x0][0x588] ;  /* 0x00016200e3027625 */ /* 0x002fca00078e020d */
[----:B------:R-:W2:Y:S01]  /*1530*/  LDG.E R228, [R2.64] ;  /* 0x0000000602e47981 */ /* 0x000ea2000c1e1900 */
[----:B------:R-:W-:Y:S01]  /*1540*/  ISETP.NE.U32.AND P1, PT, RZ, c[0x0][0x370], PT ;  /* 0x0000dc00ff007a0c */ /* 0x000fe20003f25070 */
[----:B------:R-:W-:Y:S01]  /*1550*/  CS2R R6, SRZ ;  /* 0x0000000000067805 */ /* 0x000fe2000001ff00 */
[----:B------:R-:W-:Y:S02]  /*1560*/  ISETP.NE.U32.AND P5, PT, RZ, c[0x0][0x360], PT ;  /* 0x0000d800ff007a0c */ /* 0x000fe40003fa5070 */
[----:B------:R-:W-:Y:S02]  /*1570*/  ISETP.NE.AND.EX P1, PT, RZ, c[0x0][0x374], PT, P1 ;  /* 0x0000dd00ff007a0c */ /* 0x000fe40003f25310 */
[----:B------:R-:W-:Y:S02]  /*1580*/  ISETP.NE.AND.EX P5, PT, RZ, c[0x0][0x364], PT, P5 ;  /* 0x0000d900ff007a0c */ /* 0x000fe40003fa5350 */
[----:B------:R-:W-:-:S04]  /*1590*/  ISETP.NE.U32.AND P3, PT, RZ, c[0x0][0x348], PT ;  /* 0x0000d200ff007a0c */ /* 0x000fc80003f65070 */
[----:B------:R-:W-:Y:S01]  /*15a0*/  ISETP.NE.AND.EX P3, PT, RZ, c[0x0][0x34c], PT, P3 ;  /* 0x0000d300ff007a0c */ /* 0x000fe20003f65330 */
[----:B------:R-:W-:Y:S01]  /*15b0*/  IMAD.MOV.U32 R10, RZ, RZ, RZ ;  /* 0x000000ffff0a7224 */ /* 0x000fe200078e00ff */
[----:B--2---:R-:W-:-:S03]  /*15c0*/  SHF.R.S32.HI R251, RZ, 0x1f, R228 ;  /* 0x0000001ffffb7819 */ /* 0x004fc600000114e4 */
[----:B------:R-:W-:-:S04]  /*15d0*/  @P1 LEA R2, P0, R228, c[0x0][0x370], 0x2 ;  /* 0x0000dc00e4021a11 */ /* 0x000fc800078010ff */
[C-C-:B------:R-:W-:Y:S02]  /*15e0*/  @P1 LEA.HI.X R3, R228.reuse, c[0x0][0x374], R251.reuse, 0x2, P0 ;  /* 0x0000dd00e4031a11 */ /* 0x140fe400000f14fb */
[----:B------:R-:W-:Y:S02]  /*15f0*/  ISETP.NE.U32.AND P0, PT, RZ, c[0x0][0x350], PT ;  /* 0x0000d400ff007a0c */ /* 0x000fe40003f05070 */
[C---:B------:R-:W-:Y:S01]  /*1600*/  LEA R4, P4, R228.reuse, c[0x0][0x348], 0x2 ;  /* 0x0000d200e4047a11 */ /* 0x040fe200078810ff */
[----:B------:R1:W5:Y:S01]  /*1610*/  @P1 LDG.E R7, [R2.64] ;  /* 0x0000000602071981 */ /* 0x000362000c1e1900 */
[----:B------:R-:W-:Y:S02]  /*1620*/  ISETP.NE.AND.EX P0, PT, RZ, c[0x0][0x354], PT, P0 ;  /* 0x0000d500ff007a0c */ /* 0x000fe40003f05300 */
[C---:B------:R-:W-:Y:S02]  /*1630*/  @P5 LEA R8, P1, R228.reuse, c[0x0][0x360], 0x2 ;  /* 0x0000d800e4085a11 */ /* 0x040fe400078210ff */
[----:B------:R-:W-:-:S02]  /*1640*/  LEA.HI.X R5, R228, c[0x0][0x34c], R251, 0x2, P4 ;  /* 0x0000d300e4057a11 */ /* 0x000fc400020f14fb */
[----:B------:R-:W-:-:S03]  /*1650*/  @P5 LEA.HI.X R9, R228, c[0x0][0x364], R251, 0x2, P1 ;  /* 0x0000d900e4095a11 */ /* 0x000fc600008f14fb */
[----:B------:R2:W5:Y:S04]  /*1660*/  @P3 LDG.E R6, [R4.64] ;  /* 0x0000000604063981 */ /* 0x000568000c1e1900 */
[----:B------:R2:W5:Y:S01]  /*1670*/  @P5 LDG.E R17, [R8.64] ;  /* 0x0000000608115981 */ /* 0x000562000c1e1900 */
[----:B-1----:R-:W-:-:S04]  /*1680*/  LEA R2, P2, R228, c[0x0][0x350], 0x2 ;  /* 0x0000d400e4027a11 */ /* 0x002fc800078410ff */
[----:B------:R-:W-:-:S05]  /*1690*/  LEA.HI.X R3, R228, c[0x0][0x354], R251, 0x2, P2 ;  /* 0x0000d500e4037a11 */ /* 0x000fca00010f14fb */
[----:B------:R2:W5:Y:S01]  /*16a0*/  @P0 LDG.E R10, [R2.64] ;  /* 0x00000006020a0981 */ /* 0x000562000c1e1900 */
[----:B------:R-:W-:Y:S01]  /*16b0*/  YIELD ;  /* 0x0000000000007946 */ /* 0x000fe20003800000 */
[----:B------:R-:W-:Y:S01]  /*16c0*/  LOP3.LUT R234, R226, 0xffff, RZ, 0xc0, !PT ;  /* 0x0000ffffe2ea7812 */ /* 0x000fe200078ec0ff */
[----:B------:R-:W-:Y:S05]  /*16d0*/  @P5 BRA `(.L_x_23) ;  /* 0x0000005000005947 */ /* 0x000fea0003800000 */
[----:B-----5:R-:W-:Y:S01]  /*16e0*/  MOV R17, c[0x0][0x168] ;  /* 0x00005a0000117a02 */ /* 0x020fe20000000f00 */
[----:B------:R-:W-:Y:S05]  /*16f0*/  @!P3 BRA `(.L_x_23) ;  /* 0x000000300000b947 */ /* 0x000fea0003800000 */
[----:B--2---:R-:W2:Y:S04]  /*1700*/  LDG.E R8, [R4.64] ;  /* 0x0000000604087981 */ /* 0x004ea8000c1e1900 */
[----:B------:R-:W2:Y:S02]  /*1710*/  LDG.E R0, [R4.64+0x4] ;  /* 0x0000040604007981 */ /* 0x000ea4000c1e1900 */
[----:B--2---:R-:W-:-:S02]  /*1720*/  IADD3 R17, -R8, R0, RZ ;  /* 0x0000000008117210 */ /* 0x004fc40007ffe1ff */
.L_x_23:
[----:B------:R-:W-:-:S04]  /*1730*/  ISETP.NE.U32.AND P1, PT, RZ, c[0x0][0x368], PT ;  /* 0x0000da00ff007a0c */ /* 0x000fc80003f25070 */
[----:B------:R-:W-:-:S13]  /*1740*/  ISETP.NE.AND.EX P1, PT, RZ, c[0x0][0x36c], PT, P1 ;  /* 0x0000db00ff007a0c */ /* 0x000fda0003f25310 */
[----:B------:R-:W-:Y:S05]  /*1750*/  @!P1 BRA `(.L_x_24) ;  /* 0x0000004000009947 */ /* 0x000fea0003800000 */
[----:B--2---:R-:W-:-:S04]  /*1760*/  LEA R2, P1, R228, c[0x0][0x368], 0x2 ;  /* 0x0000da00e4027a11 */ /* 0x004fc800078210ff */
[----:B------:R-:W-:-:S05]  /*1770*/  LEA.HI.X R3, R228, c[0x0][0x36c], R251, 0x2, P1 ;  /* 0x0000db00e4037a11 */ /* 0x000fca00008f14fb */
[----:B------:R1:W5:Y:S01]  /*1780*/  LDG.E R0, [R2.64] ;  /* 0x0000000602007981 */ /* 0x000362000c1e1900 */
[----:B------:R-:W-:Y:S05]  /*1790*/  BRA `(.L_x_25) ;  /* 0x0000005000007947 */ /* 0x000fea0003800000 */
.L_x_24:
[----:B------:R-:W-:Y:S01]  /*17a0*/  MOV R0, c[0x0][0x1d0] ;  /* 0x0000740000007a02 */ /* 0x000fe20000000f00 */
[----:B------:R-:W-:Y:S05]  /*17b0*/  @!P0 BRA `(.L_x_25) ;  /* 0x0000003000008947 */ /* 0x000fea0003800000 */
[----:B--2---:R-:W2:Y:S04]  /*17c0*/  LDG.E R4, [R2.64] ;  /* 0x0000000602047981 */ /* 0x004ea8000c1e1900 */
[----:B------:R-:W2:Y:S02]  /*17d0*/  LDG.E R0, [R2.64+0x4] ;  /* 0x0000040602007981 */ /* 0x000ea4000c1e1900 */
[----:B--2---:R-:W-:-:S04]  /*17e0*/  IADD3 R0, -R4, R0, RZ ;  /* 0x0000000004007210 */ /* 0x004fc80007ffe1ff */
.L_x_25:
[----:B-12---:R-:W-:Y:S01]  /*17f0*/  LOP3.LUT R2, R226, 0xff000000, RZ, 0xc0, !PT ;  /* 0xff000000e2027812 */ /* 0x006fe200078ec0ff */
[--C-:B-----5:R-:W-:Y:S01]  /*1800*/  IMAD.IADD R19, R0, 0x1, -R7.reuse ;  /* 0x0000000100137824 */ /* 0x120fe200078e0a07 */
[----:B------:R-:W-:Y:S01]  /*1810*/  LOP3.LUT R3, R226, 0xff0000, RZ, 0xc0, !PT ;  /* 0x00ff0000e2037812 */ /* 0x000fe200078ec0ff */
[----:B------:R-:W-:Y:S01]  /*1820*/  BSSY B0, `(.L_x_26) ;  /* 0x000002d000007945 */ /* 0x000fe20003800000 */
[----:B------:R-:W-:Y:S01]  /*1830*/  SHF.R.U32.HI R4, RZ, 0x8, R2 ;  /* 0x00000008ff047819 */ /* 0x000fe20000011602 */
[----:B------:R-:W-:Y:S01]  /*1840*/  IMAD.IADD R12, R10, 0x1, R7 ;  /* 0x000000010a0c7824 */ /* 0x000fe200078e0207 */
[----:B------:R-:W-:-:S02]  /*1850*/  ISETP.GE.AND P1, PT, R19, 0x1, PT ;  /* 0x000000011300780c */ /* 0x000fc40003f26270 */
[----:B------:R-:W-:Y:S02]  /*1860*/  LEA.HI R3, R3, R4, RZ, 0x10 ;  /* 0x0000000403037211 */ /* 0x000fe400078f80ff */
[----:B------:R-:W-:Y:S02]  /*1870*/  IADD3 R0, R19, 0x3f, RZ ;  /* 0x0000003f13007810 */ /* 0x000fe40007ffe0ff */
[----:B------:R-:W-:Y:S02]  /*1880*/  LOP3.LUT R14, R3, 0xff, RZ, 0xc0, !PT ;  /* 0x000000ff030e7812 */ /* 0x000fe400078ec0ff */
[----:B------:R-:W-:Y:S02]  /*1890*/  SHF.R.U32.HI R5, RZ, 0x10, R3 ;  /* 0x00000010ff057819 */ /* 0x000fe40000011603 */
[----:B------:R-:W-:Y:S01]  /*18a0*/  SHF.R.S32.HI R2, RZ, 0x1f, R0 ;  /* 0x0000001fff027819 */ /* 0x000fe20000011400 */
[----:B------:R1:W-:Y:S03]  /*18b0*/  STL [R1+0xc], R14 ;  /* 0x00000c0e01007387 */ /* 0x0003e60000100800 */
[----:B------:R-:W-:Y:S01]  /*18c0*/  LEA.HI R0, R2, R0, RZ, 0x6 ;  /* 0x0000000002007211 */ /* 0x000fe200078f30ff */
[----:B------:R1:W-:Y:S01]  /*18d0*/  STL [R1+0x8], R5 ;  /* 0x0000080501007387 */ /* 0x0003e20000100800 */
[----:B------:R-:W-:-:S02]  /*18e0*/  IMAD.MOV.U32 R2, RZ, RZ, RZ ;  /* 0x000000ffff027224 */ /* 0x000fc400078e00ff */
[----:B------:R-:W-:Y:S01]  /*18f0*/  SHF.R.S32.HI R8, RZ, 0x6, R0 ;  /* 0x00000006ff087819 */ /* 0x000fe20000011400 */
[----:B------:R-:W-:Y:S05]  /*1900*/  @!P1 BRA `(.L_x_27) ;  /* 0x000001e000009947 */ /* 0x000fea0003800000 */
[----:B------:R-:W-:-:S04]  /*1910*/  ISETP.NE.AND P1, PT, R5, RZ, PT ;  /* 0x000000ff0500720c */ /* 0x000fc80003f25270 */
[----:B------:R-:W-:-:S04]  /*1920*/  SEL R0, R5, c[0x0][0x338], P1 ;  /* 0x0000ce0005007a07 */ /* 0x000fc80000800000 */
[----:B------:R-:W-:Y:S02]  /*1930*/  IABS R3, R0 ;  /* 0x0000000000037213 */ /* 0x000fe40000000000 */
[----:B------:R-:W-:Y:S02]  /*1940*/  IADD3 R7, R8, -0x1, R0 ;  /* 0xffffffff08077810 */ /* 0x000fe40007ffe000 */
[----:B------:R-:W2:Y:S02]  /*1950*/  I2F.RP R2, R3 ;  /* 0x0000000300027306 */ /* 0x000ea40000209400 */
[----:B------:R-:W-:-:S06]  /*1960*/  IABS R11, R7 ;  /* 0x00000007000b7213 */ /* 0x000fcc0000000000 */
[----:B--2---:R-:W2:Y:S02]  /*1970*/  MUFU.RCP R2, R2 ;  /* 0x0000000200027308 */ /* 0x004ea40000001000 */
[----:B--2---:R-:W-:-:S06]  /*1980*/  IADD3 R2, R2, 0xffffffe, RZ ;  /* 0x0ffffffe02027810 */ /* 0x004fcc0007ffe0ff */
[----:B-1----:R-:W1:Y:S02]  /*1990*/  F2I.FTZ.U32.TRUNC.NTZ R5, R2 ;  /* 0x0000000200057305 */ /* 0x002e64000021f000 */
[----:B-1----:R-:W-:-:S04]  /*19a0*/  IMAD.MOV R2, RZ, RZ, -R5 ;  /* 0x000000ffff027224 */ /* 0x002fc800078e0a05 */
[----:B------:R-:W-:Y:S01]  /*19b0*/  IMAD.MOV.U32 R4, RZ, RZ, R2 ;  /* 0x000000ffff047224 */ /* 0x000fe200078e0002 */
[----:B------:R-:W-:-:S03]  /*19c0*/  IABS R2, R0 ;  /* 0x0000000000027213 */ /* 0x000fc60000000000 */
[----:B------:R-:W-:Y:S02]  /*19d0*/  IMAD R9, R4, R3, RZ ;  /* 0x0000000304097224 */ /* 0x000fe400078e02ff */
[----:B------:R-:W-:Y:S02]  /*19e0*/  IMAD.MOV.U32 R4, RZ, RZ, RZ ;  /* 0x000000ffff047224 */ /* 0x000fe400078e00ff */
[----:B------:R-:W-:Y:S02]  /*19f0*/  IMAD.MOV R10, RZ, RZ, -R2 ;  /* 0x000000ffff0a7224 */ /* 0x000fe400078e0a02 */
[----:B------:R-:W-:-:S04]  /*1a00*/  IMAD.HI.U32 R2, R5, R9, R4 ;  /* 0x0000000905027227 */ /* 0x000fc800078e0004 */
[----:B------:R-:W-:Y:S02]  /*1a10*/  IMAD.MOV.U32 R4, RZ, RZ, R11 ;  /* 0x000000ffff047224 */ /* 0x000fe400078e000b */
[----:B------:R-:W-:Y:S02]  /*1a20*/  IMAD.MOV.U32 R5, RZ, RZ, R10 ;  /* 0x000000ffff057224 */ /* 0x000fe400078e000a */
[----:B------:R-:W-:-:S04]  /*1a30*/  IMAD.HI.U32 R2, R2, R4, RZ ;  /* 0x0000000402027227 */ /* 0x000fc800078e00ff */
[----:B------:R-:W-:-:S05]  /*1a40*/  IMAD R4, R2, R5, R4 ;  /* 0x0000000502047224 */ /* 0x000fca00078e0204 */
[----:B------:R-:W-:-:S13]  /*1a50*/  ISETP.GT.U32.AND P2, PT, R3, R4, PT ;  /* 0x000000040300720c */ /* 0x000fda0003f44070 */
[----:B------:R-:W-:Y:S01]  /*1a60*/  @!P2 IMAD.IADD R4, R4, 0x1, -R3 ;  /* 0x000000010404a824 */ /* 0x000fe200078e0a03 */
[----:B------:R-:W-:Y:S02]  /*1a70*/  @!P2 IADD3 R2, R2, 0x1, RZ ;  /* 0x000000010202a810 */ /* 0x000fe40007ffe0ff */
[----:B------:R-:W-:Y:S02]  /*1a80*/  ISETP.NE.AND P2, PT, R0, RZ, PT ;  /* 0x000000ff0000720c */ /* 0x000fe40003f45270 */
[----:B------:R-:W-:Y:S02]  /*1a90*/  ISETP.GE.U32.AND P4, PT, R4, R3, PT ;  /* 0x000000030400720c */ /* 0x000fe40003f86070 */
[----:B------:R-:W-:-:S04]  /*1aa0*/  LOP3.LUT R3, R7, R0, RZ, 0x3c, !PT ;  /* 0x0000000007037212 */ /* 0x000fc800078e3cff */
[----:B------:R-:W-:-:S07]  /*1ab0*/  ISETP.GE.AND P1, PT, R3, RZ, PT ;  /* 0x000000ff0300720c */ /* 0x000fce0003f26270 */
[----:B------:R-:W-:-:S06]  /*1ac0*/  @P4 IADD3 R2, R2, 0x1, RZ ;  /* 0x0000000102024810 */ /* 0x000fcc0007ffe0ff */
[----:B------:R-:W-:Y:S01]  /*1ad0*/  @!P1 IMAD.MOV R2, RZ, RZ, -R2 ;  /* 0x000000ffff029224 */ /* 0x000fe200078e0a02 */
[----:B------:R-:W-:Y:S02]  /*1ae0*/  @!P2 LOP3.LUT R2, RZ, R0, RZ, 0x33, !PT ;  /* 0x00000000ff02a212 */ /* 0x000fe400078e33ff */
.L_x_27:
[----:B------:R-:W-:Y:S05]  /*1af0*/  BSYNC B0 ;  /* 0x0000000000007941 */ /* 0x000fea0003800000 */
.L_x_26:
[----:B------:R-:W-:Y:S01]  /*1b00*/  IMAD R226, R14, R2, RZ ;  /* 0x000000020ee27224 */ /* 0x000fe200078e02ff */
[----:B------:R-:W-:Y:S01]  /*1b10*/  PRMT R0, RZ, 0x7610, R0 ;  /* 0x00007610ff007816 */ /* 0x000fe20000000000 */
[----:B------:R-:W-:Y:S01]  /*1b20*/  CS2R R20, SRZ ;  /* 0x0000000000147805 */ /* 0x000fe2000001ff00 */
[----:B------:R-:W-:Y:S01]  /*1b30*/  CS2R R46, SRZ ;  /* 0x00000000002e7805 */ /* 0x000fe2000001ff00 */
[----:B------:R-:W-:Y:S01]  /*1b40*/  IMAD.IADD R2, R226, 0x1, R2 ;  /* 0x00000001e2027824 */ /* 0x000fe200078e0202 */
[----:B------:R-:W-:Y:S01]  /*1b50*/  CS2R R48, SRZ ;  /* 0x0000000000307805 */ /* 0x000fe2000001ff00 */
[----:B------:R-:W-:Y:S01]  /*1b60*/  CS2R R54, SRZ ;  /* 0x0000000000367805 */ /* 0x000fe2000001ff00 */
[----:B------:R-:W-:Y:S01]  /*1b70*/  CS2R R80, SRZ ;  /* 0x0000000000507805 */ /* 0x000fe2000001ff00 */
[----:B------:R-:W-:Y:S01]  /*1b80*/  CS2R R66, SRZ ;  /* 0x0000000000427805 */ /* 0x000fe2000001ff00 */
[----:B------:R-:W-:Y:S01]  /*1b90*/  IMNMX R23, R8, R2, PT ;  /* 0x0000000208177217 */ /* 0x000fe20003800200 */
[----:B------:R-:W-:Y:S01]  /*1ba0*/  CS2R R84, SRZ ;  /* 0x0000000000547805 */ /* 0x000fe2000001ff00 */
[----:B------:R-:W-:Y:S01]  /*1bb0*/  CS2R R70, SRZ ;  /* 0x0000000000467805 */ /* 0x000fe2000001ff00 */
[----:B------:R-:W-:Y:S01]  /*1bc0*/  CS2R R142, SRZ ;  /* 0x00000000008e7805 */ /* 0x000fe2000001ff00 */
[----:B------:R-:W-:Y:S01]  /*1bd0*/  ISETP.GT.AND P1, PT, R23, R226, PT ;  /* 0x000000e21700720c */ /* 0x000fe20003f24270 */
[----:B------:R2:W-:Y:S01]  /*1be0*/  STL [R1+0x4], R23 ;  /* 0x0000041701007387 */ /* 0x0005e20000100800 */
        /* <DEDUP_REMOVED lines=41> */
[----:B--2---:R-:W2:Y:S01]  /*1e80*/  LDL R4, [R1+0x30] ;  /* 0x0000300001047983 */ /* 0x004ea20000100800 */
[----:B------:R-:W-:-:S04]  /*1e90*/  ISETP.NE.U32.AND P2, PT, RZ, c[0x0][0x340], PT ;  /* 0x0000d000ff007a0c */ /* 0x000fc80003f45070 */
[----:B------:R-:W-:-:S13]  /*1ea0*/  ISETP.NE.AND.EX P2, PT, RZ, c[0x0][0x344], PT, P2 ;  /* 0x0000d100ff007a0c */ /* 0x000fda0003f45320 */
[----:B------:R-:W-:-:S05]  /*1eb0*/  @P2 IMAD.WIDE R2, R228, R13, c[0x0][0x340] ;  /* 0x0000d000e4022625 */ /* 0x000fca00078e020d */
[----:B------:R3:W4:Y:S01]  /*1ec0*/  @P2 LDG.E R13, [R2.64] ;  /* 0x00000006020d2981 */ /* 0x000722000c1e1900 */
[----:B------:R-:W-:Y:S02]  /*1ed0*/  SHF.R.S32.HI R0, RZ, 0x1f, R6 ;  /* 0x0000001fff007819 */ /* 0x000fe40000011406 */
[----:B------:R-:W-:Y:S01]  /*1ee0*/  ISETP.GE.AND P5, PT, R222, c[0x0][0x1d4], PT ;  /* 0x00007500de007a0c */ /* 0x000fe20003fa6270 */
[----:B------:R-:W5:Y:S01]  /*1ef0*/  S2R R9, SR_TID.X ;  /* 0x0000000000097919 */ /* 0x000f620000002100 */
[----:B------:R-:W-:Y:S01]  /*1f00*/  ISETP.GE.AND P4, PT, R220, c[0x0][0x1d4], PT ;  /* 0x00007500dc007a0c */ /* 0x000fe20003f86270 */
[----:B------:R-:W-:Y:S01]  /*1f10*/  IMAD R0, R0, c[0x0][0x178], RZ ;  /* 0x00005e0000007a24 */ /* 0x000fe200078e02ff */
[----:B------:R-:W-:Y:S02]  /*1f20*/  ISETP.GE.AND P6, PT, R223, c[0x0][0x1d4], PT ;  /* 0x00007500df007a0c */ /* 0x000fe40003fc6270 */
[----:B------:R-:W-:Y:S01]  /*1f30*/  SEL R7, RZ, 0x1, P4 ;  /* 0x00000001ff077807 */ /* 0x000fe20002000000 */
[----:B-1----:R-:W-:Y:S01]  /*1f40*/  IMAD R5, R6, c[0x0][0x17c], R0 ;  /* 0x00005f0006057a24 */ /* 0x002fe200078e0200 */
[----:B------:R-:W-:-:S02]  /*1f50*/  SEL R11, R228, RZ, !P3 ;  /* 0x000000ffe40b7207 */ /* 0x000fc40005800000 */
[----:B------:R-:W-:Y:S02]  /*1f60*/  P2R R21, PR, RZ, 0x20 ;  /* 0x00000020ff157803 */ /* 0x000fe40000000000 */
[----:B------:R-:W-:Y:S02]  /*1f70*/  P2R R20, PR, RZ, 0x10 ;  /* 0x00000010ff147803 */ /* 0x000fe40000000000 */
[----:B------:R-:W-:Y:S02]  /*1f80*/  ISETP.GE.AND P4, PT, R223, c[0x0][0x198], PT ;  /* 0x00006600df007a0c */ /* 0x000fe40003f86270 */
[----:B------:R-:W-:Y:S01]  /*1f90*/  IADD3 R76, R23, -0x1, RZ ;  /* 0xffffffff174c7810 */ /* 0x000fe20007ffe0ff */
[----:B---3--:R-:W-:Y:S01]  /*1fa0*/  IMAD.MOV.U32 R2, RZ, RZ, c[0x0][0x2c4] ;  /* 0x0000b100ff027624 */ /* 0x008fe200078e00ff */
[----:B-----5:R-:W-:-:S04]  /*1fb0*/  SHF.R.S32.HI R22, RZ, 0x1f, R9 ;  /* 0x0000001fff167819 */ /* 0x020fc80000011409 */
[----:B------:R-:W-:Y:S01]  /*1fc0*/  ISETP.NE.AND P1, PT, R2, 0x1, PT ;  /* 0x000000010200780c */ /* 0x000fe20003f25270 */
[----:B------:R-:W-:Y:S01]  /*1fd0*/  IMAD.WIDE.U32 R2, R6, c[0x0][0x178], RZ ;  /* 0x00005e0006027a25 */ /* 0x000fe200078e00ff */
[----:B------:R-:W-:-:S03]  /*1fe0*/  LEA.HI R22, R22, R9, RZ, 0x3 ;  /* 0x0000000916167211 */ /* 0x000fc600078f18ff */
[----:B------:R-:W-:Y:S01]  /*1ff0*/  IMAD.IADD R5, R3, 0x1, R5 ;  /* 0x0000000103057824 */ /* 0x000fe200078e0205 */
[----:B------:R-:W-:Y:S02]  /*2000*/  SHF.R.S32.HI R22, RZ, 0x3, R22 ;  /* 0x00000003ff167819 */ /* 0x000fe40000011416 */
[----:B------:R-:W-:-:S05]  /*2010*/  SEL R3, R251, RZ, !P3 ;  /* 0x000000fffb037207 */ /* 0x000fca0005800000 */
[----:B------:R-:W-:Y:S01]  /*2020*/  IMAD R16, R3, c[0x0][0x1c0], RZ ;  /* 0x0000700003107a24 */ /* 0x000fe200078e02ff */
[----:B--2---:R-:W-:Y:S02]  /*2030*/  LEA R10, R225, R4, 0x7 ;  /* 0x00000004e10a7211 */ /* 0x004fe400078e38ff */
[----:B------:R-:W-:Y:S02]  /*2040*/  SEL R4, RZ, 0xffffffff, P5 ;  /* 0xffffffffff047807 */ /* 0x000fe40002800000 */
[----:B------:R-:W-:Y:S01]  /*2050*/  ISETP.GE.AND P5, PT, R222, c[0x0][0x198], PT ;  /* 0x00006600de007a0c */ /* 0x000fe20003fa6270 */
[----:B------:R-:W-:Y:S01]  /*2060*/  @P1 IMAD.HI.U32 R6, R10, c[0x0][0x2c8], RZ ;  /* 0x0000b2000a061a27 */ /* 0x000fe200078e00ff */
[----:B------:R-:W-:-:S03]  /*2070*/  SHF.L.U32 R4, R4, 0x1, RZ ;  /* 0x0000000104047819 */ /* 0x000fc600000006ff */
[----:B------:R-:W-:Y:S01]  /*2080*/  IMAD.MOV.U32 R0, RZ, RZ, R10 ;  /* 0x000000ffff007224 */ /* 0x000fe200078e000a */
[----:B------:R-:W-:Y:S02]  /*2090*/  LOP3.LUT R18, R4, 0x2, R7, 0xe2, !PT ;  /* 0x0000000204127812 */ /* 0x000fe400078ee207 */
[----:B------:R-:W-:Y:S02]  /*20a0*/  @P1 SHF.R.U32.HI R0, RZ, c[0x0][0x2cc], R6 ;  /* 0x0000b300ff001a19 */ /* 0x000fe40000011606 */
[----:B------:R-:W-:Y:S02]  /*20b0*/  MOV R4, R2 ;  /* 0x0000000200047202 */ /* 0x000fe40000000f00 */
[----:B------:R-:W-:Y:S02]  /*20c0*/  SHF.R.S32.HI R6, RZ, 0x1f, R12 ;  /* 0x0000001fff067819 */ /* 0x000fe4000001140c */
[----:B------:R-:W-:Y:S01]  /*20d0*/  IADD3 R2, P1, R22, R12, RZ ;  /* 0x0000000c16027210 */ /* 0x000fe20007f3e0ff */
[----:B------:R-:W-:Y:S01]  /*20e0*/  IMAD.WIDE.U32 R4, R234, c[0x0][0x1b8], R4 ;  /* 0x00006e00ea047a25 */ /* 0x000fe200078e0004 */
[----:B------:R-:W-:-:S02]  /*20f0*/  SEL R12, RZ, 0x4, P6 ;  /* 0x00000004ff0c7807 */ /* 0x000fc40003000000 */
[----:B------:R-:W-:Y:S01]  /*2100*/  LEA.HI.X.SX32 R8, R22, R6, 0x1, P1 ;  /* 0x0000000616087211 */ /* 0x000fe200008f0eff */
[----:B------:R-:W-:Y:S01]  /*2110*/  IMAD R3, R234, c[0x0][0x1bc], R5 ;  /* 0x00006f00ea037a24 */ /* 0x000fe200078e0205 */
[----:B------:R-:W-:Y:S01]  /*2120*/  ISETP.GE.AND P1, PT, R220, c[0x0][0x198], PT ;  /* 0x00006600dc007a0c */ /* 0x000fe20003f26270 */
[----:B------:R-:W-:-:S04]  /*2130*/  IMAD.WIDE.U32 R6, R2, c[0x0][0x1e0], R220 ;  /* 0x0000780002067a25 */ /* 0x000fc800078e00dc */
[C---:B------:R-:W-:Y:S02]  /*2140*/  IMAD R15, R8.reuse, c[0x0][0x1e0], RZ ;  /* 0x00007800080f7a24 */ /* 0x040fe400078e02ff */
[----:B------:R-:W-:Y:S02]  /*2150*/  IMAD R14, R8, c[0x0][0x208], RZ ;  /* 0x00008200080e7a24 */ /* 0x000fe400078e02ff */
[----:B------:R-:W-:-:S04]  /*2160*/  IMAD.WIDE.U32 R8, R2, c[0x0][0x208], R220 ;  /* 0x0000820002087a25 */ /* 0x000fc800078e00dc */
[C---:B------:R-:W-:Y:S02]  /*2170*/  IMAD R15, R2.reuse, c[0x0][0x1e4], R15 ;  /* 0x00007900020f7a24 */ /* 0x040fe400078e020f */
[----:B------:R-:W-:Y:S01]  /*2180*/  IMAD R5, R2, c[0x0][0x20c], R14 ;  /* 0x0000830002057a24 */ /* 0x000fe200078e020e */
[----:B------:R-:W-:Y:S01]  /*2190*/  LOP3.LUT R14, R18, R12, RZ, 0xfc, !PT ;  /* 0x0000000c120e7212 */ /* 0x000fe200078efcff */
[----:B------:R-:W-:Y:S01]  /*21a0*/  IMAD.MOV.U32 R2, RZ, RZ, R4 ;  /* 0x000000ffff027224 */ /* 0x000fe200078e0004 */
[----:B------:R-:W-:Y:S01]  /*21b0*/  IADD3 R4, -R0, RZ, RZ ;  /* 0x000000ff00047210 */ /* 0x000fe20007ffe1ff */
[----:B------:R-:W-:Y:S01]  /*21c0*/  IMAD R12, R11, c[0x0][0x1c4], R16 ;  /* 0x000071000b0c7a24 */ /* 0x000fe200078e0210 */
[----:B------:R-:W-:Y:S01]  /*21d0*/  IADD3 R5, R9, R5, RZ ;  /* 0x0000000509057210 */ /* 0x000fe20007ffe0ff */
[----:B------:R-:W-:Y:S01]  /*21e0*/  IMAD.WIDE.U32 R2, R11, c[0x0][0x1c0], R2 ;  /* 0x000070000b027a25 */ /* 0x000fe200078e0002 */
[----:B------:R-:W-:-:S03]  /*21f0*/  SHF.R.S32.HI R11, RZ, 0x1f, R0 ;  /* 0x0000001fff0b7819 */ /* 0x000fc60000011400 */
[----:B------:R-:W-:Y:S01]  /*2200*/  IMAD R9, R4, c[0x0][0x2c4], R10 ;  /* 0x0000b10004097a24 */ /* 0x000fe200078e020a */
[----:B------:R-:W-:Y:S01]  /*2210*/  MOV R4, R8 ;  /* 0x0000000800047202 */ /* 0x000fe20000000f00 */
[----:B------:R-:W-:Y:S02]  /*2220*/  IMAD.IADD R3, R3, 0x1, R12 ;  /* 0x0000000103037824 */ /* 0x000fe400078e020c */
[----:B------:R-:W-:Y:S01]  /*2230*/  IMAD R8, R11, c[0x0][0x1b0], RZ ;  /* 0x00006c000b087a24 */ /* 0x000fe200078e02ff */
[----:B------:R-:W-:Y:S01]  /*2240*/  SHF.R.S32.HI R10, RZ, 0x1f, R9 ;  /* 0x0000001fff0a7819 */ /* 0x000fe20000011409 */
[----:B------:R-:W-:-:S04]  /*2250*/  IMAD.WIDE.U32 R2, R0, c[0x0][0x1b0], R2 ;  /* 0x00006c0000027a25 */ /* 0x000fc800078e0002 */
[----:B------:R-:W-:Y:S01]  /*2260*/  IMAD R8, R0, c[0x0][0x1b4], R8 ;  /* 0x00006d0000087a24 */ /* 0x000fe200078e0208 */
[----:B----4-:R-:W-:Y:S01]  /*2270*/  @P2 SHF.R.S32.HI R0, RZ, 0x1f, R13 ;  /* 0x0000001fff002819 */ /* 0x010fe2000001140d */
[----:B------:R-:W-:Y:S01]  /*2280*/  IMAD.IADD R7, R7, 0x1, R15 ;  /* 0x0000000107077824 */ /* 0x000fe200078e020f */
[----:B------:R-:W-:Y:S01]  /*2290*/  @!P2 MOV R0, R251 ;  /* 0x000000fb0000a202 */ /* 0x000fe20000000f00 */
[----:B------:R-:W-:Y:S02]  /*22a0*/  IMAD.IADD R3, R3, 0x1, R8 ;  /* 0x0000000103037824 */ /* 0x000fe400078e0208 */
[----:B------:R-:W-:Y:S01]  /*22b0*/  @!P2 IMAD.MOV.U32 R13, RZ, RZ, R228 ;  /* 0x000000ffff0da224 */ /* 0x000fe200078e00e4 */
[----:B------:R-:W-:Y:S01]  /*22c0*/  SEL R8, R0, RZ, !P0 ;  /* 0x000000ff00087207 */ /* 0x000fe20004000000 */
[----:B------:R-:W-:-:S03]  /*22d0*/  IMAD.WIDE.U32 R6, R234, c[0x0][0x1e8], R6 ;  /* 0x00007a00ea067a25 */ /* 0x000fc600078e0006 */
[----:B------:R-:W-:Y:S01]  /*22e0*/  SEL R0, R13, RZ, !P0 ;  /* 0x000000ff0d007207 */ /* 0x000fe20004000000 */
[----:B------:R-:W-:Y:S02]  /*22f0*/  IMAD R10, R10, c[0x0][0x1a8], RZ ;  /* 0x00006a000a0a7a24 */ /* 0x000fe400078e02ff */
[----:B------:R-:W-:-:S04]  /*2300*/  IMAD.WIDE.U32 R4, R234, c[0x0][0x210], R4 ;  /* 0x00008400ea047a25 */ /* 0x000fc800078e0004 */
[----:B------:R-:W-:Y:S02]  /*2310*/  IMAD R7, R234, c[0x0][0x1ec], R7 ;  /* 0x00007b00ea077a24 */ /* 0x000fe400078e0207 */
[C---:B------:R-:W-:Y:S02]  /*2320*/  IMAD R10, R9.reuse, c[0x0][0x1ac], R10 ;  /* 0x00006b00090a7a24 */ /* 0x040fe400078e020a */
[----:B------:R-:W-:-:S04]  /*2330*/  IMAD.WIDE.U32 R2, R9, c[0x0][0x1a8], R2 ;  /* 0x00006a0009027a25 */ /* 0x000fc800078e0002 */
[----:B------:R-:W-:Y:S01]  /*2340*/  IMAD R11, R8, c[0x0][0x1f0], RZ ;  /* 0x00007c00080b7a24 */ /* 0x000fe200078e02ff */
[----:B------:R-:W-:Y:S01]  /*2350*/  IADD3 R3, R3, R10, RZ ;  /* 0x0000000a03037210 */ /* 0x000fe20007ffe0ff */
[----:B------:R-:W-:Y:S01]  /*2360*/  IMAD R5, R234, c[0x0][0x214], R5 ;  /* 0x00008500ea057a24 */ /* 0x000fe200078e0205 */
[----:B------:R-:W-:Y:S01]  /*2370*/  LEA R12, P0, R2, c[0x0][0x160], 0x1 ;  /* 0x00005800020c7a11 */ /* 0x000fe200078008ff */
[----:B------:R-:W-:Y:S02]  /*2380*/  IMAD R8, R8, c[0x0][0x218], RZ ;  /* 0x0000860008087a24 */ /* 0x000fe400078e02ff */
[----:B------:R-:W-:Y:S01]  /*2390*/  IMAD R11, R0, c[0x0][0x1f4], R11 ;  /* 0x00007d00000b7a24 */ /* 0x000fe200078e020b */
[----:B------:R-:W-:Y:S01]  /*23a0*/  LEA.HI.X R10, R2, c[0x0][0x164], R3, 0x1, P0 ;  /* 0x00005900020a7a11 */ /* 0x000fe200000f0c03 */
[----:B------:R-:W-:-:S04]  /*23b0*/  IMAD.WIDE.U32 R208, R0, c[0x0][0x1f0], R6 ;  /* 0x00007c0000d07a25 */ /* 0x000fc800078e0006 */
[C---:B------:R-:W-:Y:S01]  /*23c0*/  IMAD R8, R0.reuse, c[0x0][0x21c], R8 ;  /* 0x0000870000087a24 */ /* 0x040fe200078e0208 */
[----:B------:R-:W-:Y:S01]  /*23d0*/  IADD3 R212, R209, R11, RZ ;  /* 0x0000000bd1d47210 */ /* 0x000fe20007ffe0ff */
[----:B------:R-:W-:-:S04]  /*23e0*/  IMAD.WIDE.U32 R210, R0, c[0x0][0x218], R4 ;  /* 0x0000860000d27a25 */ /* 0x000fc800078e0004 */
[----:B------:R-:W-:Y:S02]  /*23f0*/  IMAD R9, R225, 0x80, R22 ;  /* 0x00000080e1097824 */ /* 0x000fe400078e0216 */
[----:B------:R-:W-:Y:S01]  /*2400*/  IMAD.IADD R213, R211, 0x1, R8 ;  /* 0x00000001d3d57824 */ /* 0x000fe200078e0208 */
[----:B------:R-:W-:Y:S05]  /*2410*/  BRA.DIV ~URZ, `(.L_x_29) ;  /* 0x0000aa727f007947 */ /* 0x000fea000b800000 */
[----:B------:R1:W2:Y:S02]  /*2420*/  SHFL.IDX PT, R8, R10, RZ, 0x181f ;  /* 0x00181fff0a087589 */ /* 0x0002a400000e0000 */
.L_x_108:
[----:B------:R-:W-:Y:S05]  /*2430*/  BRA.DIV ~URZ, `(.L_x_30) ;  /* 0x0000aac27f007947 */ /* 0x000fea000b800000 */
[----:B------:R3:W4:Y:S02]  /*2440*/  SHFL.IDX PT, R0, R12, RZ, 0x181f ;  /* 0x00181fff0c007589 */ /* 0x00072400000e0000 */
.L_x_109:
[----:B------:R-:W-:Y:S01]  /*2450*/  IMAD R11, R17, c[0x0][0x2c4], RZ ;  /* 0x0000b100110b7a24 */ /* 0x000fe200078e02ff */
[----:B------:R-:W-:Y:S04]  /*2460*/  BSSY B0, `(.L_x_31) ;  /* 0x0000010000007945 */ /* 0x000fe80003800000 */
[----:B------:R-:W-:-:S13]  /*2470*/  ISETP.GE.AND P0, PT, R9, R11, PT ;  /* 0x0000000b0900720c */ /* 0x000fda0003f06270 */
[----:B------:R-:W-:Y:S05]  /*2480*/  @P0 BRA `(.L_x_32) ;  /* 0x000000d000000947 */ /* 0x000fea0003800000 */
[----:B------:R-:W5:Y:S01]  /*2490*/  LDL R2, [R1] ;  /* 0x0000000001027983 */ /* 0x000f620000100800 */
[----:B----4-:R-:W-:-:S04]  /*24a0*/  LEA R6, P0, R220, R0, 0x1 ;  /* 0x00000000dc067211 */ /* 0x010fc800078008ff */
[----:B--2---:R-:W-:Y:S02]  /*24b0*/  LEA.HI.X R7, R220, R8, R221, 0x1, P0 ;  /* 0x00000008dc077211 */ /* 0x004fe400000f0cdd */
[----:B------:R-:W-:-:S03]  /*24c0*/  LEA R4, P0, R222, R0, 0x1 ;  /* 0x00000000de047211 */ /* 0x000fc600078008ff */
[----:B------:R-:W-:Y:S01]  /*24d0*/  @!PT LDS RZ, [RZ] ;  /* 0x00000000fffff984 */ /* 0x000fe20000000800 */
[----:B------:R-:W-:Y:S01]  /*24e0*/  @!PT LDS RZ, [RZ] ;  /* 0x00000000fffff984 */ /* 0x000fe20000000800 */
[----:B------:R-:W-:Y:S01]  /*24f0*/  @!PT LDS RZ, [RZ] ;  /* 0x00000000fffff984 */ /* 0x000fe20000000800 */
[----:B------:R2:W-:Y:S01]  /*2500*/  LDGSTS.E.BYPASS.LTC128B.128 [R195+0xc100], [R6.64], !P1 ;  /* 0x0c10000006c37fae */ /* 0x0005e2000c901d46 */
[----:B-----5:R-:W-:Y:S02]  /*2510*/  LEA.HI.X R5, R222, R8, R2, 0x1, P0 ;  /* 0x00000008de057211 */ /* 0x020fe400000f0c02 */
[----:B------:R-:W-:-:S03]  /*2520*/  LEA R2, P0, R223, R0, 0x1 ;  /* 0x00000000df027211 */ /* 0x000fc600078008ff */
[----:B------:R2:W-:Y:S01]  /*2530*/  LDGSTS.E.BYPASS.LTC128B.128 [R195+0x10100], [R4.64], !P5 ;  /* 0x1010000004c37fae */ /* 0x0005e2000e901d46 */
[----:B------:R-:W-:-:S05]  /*2540*/  LEA.HI.X R3, R223, R8, R252, 0x1, P0 ;  /* 0x00000008df037211 */ /* 0x000fca00000f0cfc */
[----:B------:R2:W-:Y:S04]  /*2550*/  LDGSTS.E.BYPASS.LTC128B.128 [R195+0x14100], [R2.64], !P4 ;  /* 0x1410000002c37fae */ /* 0x0005e8000e101d46 */
.L_x_32:
[----:B------:R-:W-:Y:S05]  /*2560*/  BSYNC B0 ;  /* 0x0000000000007941 */ /* 0x000fea0003800000 */
.L_x_31:
[----:B------:R-:W-:Y:S05]  /*2570*/  BRA.DIV ~URZ, `(.L_x_33) ;  /* 0x0000a9e27f007947 */ /* 0x000fea000b800000 */
[----:B--2---:R2:W1:Y:S04]  /*2580*/  SHFL.IDX PT, R8, R10, 0x1, 0x181f ;  /* 0x00381f000a087f89 */ /* 0x00446800000e0000 */
[----:B----4-:R2:W4:Y:S02]  /*2590*/  SHFL.IDX PT, R0, R12, 0x1, 0x181f ;  /* 0x00381f000c007f89 */ /* 0x01052400000e0000 */
.L_x_110:
[----:B------:R-:W-:Y:S01]  /*25a0*/  IADD3 R2, R9, 0x20, RZ ;  /* 0x0000002009027810 */ /* 0x000fe20007ffe0ff */
[----:B------:R-:W-:Y:S03]  /*25b0*/  BSSY B0, `(.L_x_34) ;  /* 0x0000010000007945 */ /* 0x000fe60003800000 */
[----:B------:R-:W-:-:S13]  /*25c0*/  ISETP.GE.AND P0, PT, R2, R11, PT ;  /* 0x0000000b0200720c */ /* 0x000fda0003f06270 */
[----:B------:R-:W-:Y:S05]  /*25d0*/  @P0 BRA `(.L_x_35) ;  /* 0x000000d000000947 */ /* 0x000fea0003800000 */
[----:B------:R-:W5:Y:S01]  /*25e0*/  LDL R3, [R1] ;  /* 0x0000000001037983 */ /* 0x000f620000100800 */
[----:B----4-:R-:W-:-:S04]  /*25f0*/  LEA R6, P0, R220, R0, 0x1 ;  /* 0x00000000dc067211 */ /* 0x010fc800078008ff */
[----:B-1----:R-:W-:Y:S02]  /*2600*/  LEA.HI.X R7, R220, R8, R221, 0x1, P0 ;  /* 0x00000008dc077211 */ /* 0x002fe400000f0cdd */
        /* <DEDUP_REMOVED lines=10> */
.L_x_35:
[----:B------:R-:W-:Y:S05]  /*26b0*/  BSYNC B0 ;  /* 0x0000000000007941 */ /* 0x000fea0003800000 */
.L_x_34:
[----:B------:R-:W-:Y:S05]  /*26c0*/  BRA.DIV ~URZ, `(.L_x_36) ;  /* 0x0000a9527f007947 */ /* 0x000fea000b800000 */
[----:B-1----:R1:W2:Y:S02]  /*26d0*/  SHFL.IDX PT, R8, R10, 0x2, 0x181f ;  /* 0x00581f000a087f89 */ /* 0x0022a400000e0000 */
.L_x_111:
[----:B------:R-:W-:Y:S05]  /*26e0*/  BRA.DIV ~URZ, `(.L_x_37) ;  /* 0x0000a9a27f007947 */ /* 0x000fea000b800000 */
[----:B----4-:R4:W1:Y:S02]  /*26f0*/  SHFL.IDX PT, R0, R12, 0x2, 0x181f ;  /* 0x00581f000c007f89 */ /* 0x01086400000e0000 */
.L_x_112:
[----:B------:R-:W-:Y:S01]  /*2700*/  IADD3 R2, R9, 0x40, RZ ;  /* 0x0000004009027810 */ /* 0x000fe20007ffe0ff */
[----:B------:R-:W-:Y:S03]  /*2710*/  BSSY B0, `(.L_x_38) ;  /* 0x0000010000007945 */ /* 0x000fe60003800000 */
[----:B------:R-:W-:-:S13]  /*2720*/  ISETP.GE.AND P0, PT, R2, R11, PT ;  /* 0x0000000b0200720c */ /* 0x000fda0003f06270 */
[----:B------:R-:W-:Y:S05]  /*2730*/  @P0 BRA `(.L_x_39) ;  /* 0x000000d000000947 */ /* 0x000fea0003800000 */
[----:B------:R-:W5:Y:S01]  /*2740*/  LDL R3, [R1] ;  /* 0x0000000001037983 */ /* 0x000f620000100800 */
[----:B-1----:R-:W-:-:S04]  /*2750*/  LEA R6, P0, R220, R0, 0x1 ;  /* 0x00000000dc067211 */ /* 0x002fc800078008ff */
        /* <DEDUP_REMOVED lines=11> */
.L_x_39:
[----:B------:R-:W-:Y:S05]  /*2810*/  BSYNC B0 ;  /* 0x0000000000007941 */ /* 0x000fea0003800000 */
.L_x_38:
[----:B------:R-:W-:Y:S05]  /*2820*/  BRA.DIV ~URZ, `(.L_x_40) ;  /* 0x0000a8c27f007947 */ /* 0x000fea000b800000 */
[----:B-1----:R1:W3:Y:S04]  /*2830*/  SHFL.IDX PT, R7, R10, 0x3, 0x181f ;  /* 0x00781f000a077f89 */ /* 0x0022e800000e0000 */
[----:B------:R1:W4:Y:S02]  /*2840*/  SHFL.IDX PT, R0, R12, 0x3, 0x181f ;  /* 0x00781f000c007f89 */ /* 0x00032400000e0000 */
.L_x_113:
[----:B----4-:R-:W4:Y:S01]  /*2850*/  LDL R15, [R1] ;  /* 0x00000000010f7983 */ /* 0x010f220000100800 */
[----:B------:R-:W-:Y:S01]  /*2860*/  IADD3 R2, R9, 0x60, RZ ;  /* 0x0000006009027810 */ /* 0x000fe20007ffe0ff */
[----:B------:R-:W-:Y:S01]  /*2870*/  IMAD R100, R76, -0x40, R19 ;  /* 0xffffffc04c647824 */ /* 0x000fe200078e0213 */
[----:B-123--:R-:W-:Y:S01]  /*2880*/  SHF.R.S32.HI R12, RZ, 0x1f, R76 ;  /* 0x0000001fff0c7819 */ /* 0x00efe2000001144c */
[----:B------:R-:W1:Y:S01]  /*2890*/  S2R R4, SR_TID.X ;  /* 0x0000000000047919 */ /* 0x000e620000002100 */
[----:B------:R-:W-:-:S03]  /*28a0*/  ISETP.GE.AND P3, PT, R2, R11, PT ;  /* 0x0000000b0200720c */ /* 0x000fc60003f66270 */
[----:B------:R-:W-:Y:S01]  /*28b0*/  IMAD R6, R12, c[0x0][0x1e0], RZ ;  /* 0x000078000c067a24 */ /* 0x000fe200078e02ff */
[----:B------:R2:W5:Y:S03]  /*28c0*/  LDL R104, [R1+0x4] ;  /* 0x0000040001687983 */ /* 0x0005660000100800 */
[----:B------:R-:W-:-:S06]  /*28d0*/  IMAD R6, R76, c[0x0][0x1e4], R6 ;  /* 0x000079004c067a24 */ /* 0x000fcc00078e0206 */
[----:B------:R-:W-:-:S04]  /*28e0*/  @!P3 LEA R2, P0, R220, R0, 0x1 ;  /* 0x00000000dc02b211 */ /* 0x000fc800078008ff */
[----:B------:R-:W-:-:S05]  /*28f0*/  @!P3 LEA.HI.X R3, R220, R7, R221, 0x1, P0 ;  /* 0x00000007dc03b211 */ /* 0x000fca00000f0cdd */
[----:B------:R-:W-:Y:S01]  /*2900*/  @!PT LDS RZ, [RZ] ;  /* 0x00000000fffff984 */ /* 0x000fe20000000800 */
[----:B------:R-:W-:Y:S01]  /*2910*/  @!PT LDS RZ, [RZ] ;  /* 0x00000000fffff984 */ /* 0x000fe20000000800 */
[----:B------:R-:W-:Y:S01]  /*2920*/  @!PT LDS RZ, [RZ] ;  /* 0x00000000fffff984 */ /* 0x000fe20000000800 */
[----:B------:R3:W-:Y:S01]  /*2930*/  @!P3 LDGSTS.E.BYPASS.LTC128B.128 [R195+0xf100], [R2.64], !P1 ;  /* 0x0f10000002c3bfae */ /* 0x0007e2000c901d46 */
[----:B-1----:R-:W-:-:S04]  /*2940*/  SHF.R.S32.HI R13, RZ, 0x1f, R4 ;  /* 0x0000001fff0d7819 */ /* 0x002fc80000011404 */
[----:B------:R-:W-:Y:S01]  /*2950*/  LEA.HI R13, R13, R4, RZ, 0x3 ;  /* 0x000000040d0d7211 */ /* 0x000fe200078f18ff */
[----:B------:R-:W-:-:S03]  /*2960*/  IMAD.WIDE.U32 R4, R76, c[0x0][0x1e0], RZ ;  /* 0x000078004c047a25 */ /* 0x000fc600078e00ff */
[----:B------:R-:W-:Y:S02]  /*2970*/  SHF.R.S32.HI R13, RZ, 0x3, R13 ;  /* 0x00000003ff0d7819 */ /* 0x000fe4000001140d */
[----:B------:R-:W-:Y:S02]  /*2980*/  IADD3 R5, R5, R6, RZ ;  /* 0x0000000605057210 */ /* 0x000fe40007ffe0ff */
[----:B------:R-:W-:-:S05]  /*2990*/  IADD3 R8, -R13, R19, RZ ;  /* 0x000000130d087210 */ /* 0x000fca0007ffe1ff */
[----:B---3--:R-:W-:Y:S01]  /*29a0*/  IMAD R3, R76, -0x40, R8 ;  /* 0xffffffc04c037824 */ /* 0x008fe200078e0208 */
[----:B------:R-:W-:-:S04]  /*29b0*/  LEA R2, P0, R4, R208, 0x6 ;  /* 0x000000d004027211 */ /* 0x000fc800078030ff */
[C---:B------:R-:W-:Y:S02]  /*29c0*/  ISETP.GE.AND P1, PT, R3.reuse, 0x21, PT ;  /* 0x000000210300780c */ /* 0x040fe40003f26270 */
[----:B------:R-:W-:Y:S01]  /*29d0*/  LEA.HI.X R5, R4, R212, R5, 0x6, P0 ;  /* 0x000000d404057211 */ /* 0x000fe200000f3405 */
[----:B------:R-:W-:Y:S01]  /*29e0*/  IMAD.MOV.U32 R4, RZ, RZ, 0x20 ;  /* 0x00000020ff047424 */ /* 0x000fe200078e00ff */
[----:B------:R-:W-:-:S03]  /*29f0*/  ISETP.GE.AND P2, PT, R3, 0x1, PT ;  /* 0x000000010300780c */ /* 0x000fc60003f46270 */
[----:B------:R-:W-:-:S04]  /*2a00*/  IMAD.WIDE.U32 R8, R4, c[0x0][0x1e0], RZ ;  /* 0x0000780004087a25 */ /* 0x000fc800078e00ff */
[----:B------:R-:W-:Y:S02]  /*2a10*/  IMAD R11, R4, c[0x0][0x1e4], RZ ;  /* 0x00007900040b7a24 */ /* 0x000fe400078e02ff */
[----:B------:R-:W-:-:S04]  /*2a20*/  @P1 IADD3 R10, P0, R2, R8, RZ ;  /* 0x00000008020a1210 */ /* 0x000fc80007f1e0ff */
[----:B------:R-:W-:Y:S02]  /*2a30*/  @P1 IADD3.X R11, R5, R9, R11, P0, !PT ;  /* 0x00000009050b1210 */ /* 0x000fe400007fe40b */
[----:B------:R-:W-:-:S04]  /*2a40*/  @P2 LEA R4, P0, R2, c[0x0][0x1c8], 0x1 ;  /* 0x0000720002042a11 */ /* 0x000fc800078008ff */
[----:B------:R-:W-:Y:S02]  /*2a50*/  @P2 LEA.HI.X R5, R2, c[0x0][0x1cc], R5, 0x1, P0 ;  /* 0x0000730002052a11 */ /* 0x000fe400000f0c05 */
[----:B------:R-:W-:-:S04]  /*2a60*/  @!P3 LEA R8, P0, R222, R0, 0x1 ;  /* 0x00000000de08b211 */ /* 0x000fc800078008ff */
[-C--:B----4-:R-:W-:Y:S02]  /*2a70*/  @!P3 LEA.HI.X R9, R222, R7.reuse, R15, 0x1, P0 ;  /* 0x00000007de09b211 */ /* 0x090fe400000f0c0f */
[C---:B------:R-:W-:Y:S01]  /*2a80*/  @!P3 LEA R6, P0, R223.reuse, R0, 0x1 ;  /* 0x00000000df06b211 */ /* 0x040fe200078008ff */
[----:B------:R-:W-:Y:S02]  /*2a90*/  IMAD R0, R12, c[0x0][0x208], RZ ;  /* 0x000082000c007a24 */ /* 0x000fe400078e02ff */
[----:B------:R1:W-:Y:S01]  /*2aa0*/  @!P3 LDGSTS.E.BYPASS.LTC128B.128 [R195+0x13100], [R8.64], !P5 ;  /* 0x1310000008c3bfae */ /* 0x0003e2000e901d46 */
[----:B------:R-:W-:Y:S02]  /*2ab0*/  @!P3 LEA.HI.X R7, R223, R7, R252, 0x1, P0 ;  /* 0x00000007df07b211 */ /* 0x000fe400000f0cfc */
[----:B------:R-:W-:Y:S02]  /*2ac0*/  ISETP.NE.AND P5, PT, R21, RZ, PT ;  /* 0x000000ff1500720c */ /* 0x000fe40003fa5270 */
[----:B------:R-:W-:Y:S01]  /*2ad0*/  @P1 LEA R2, P0, R10, c[0x0][0x1c8], 0x1 ;  /* 0x000072000a021a11 */ /* 0x000fe200078008ff */
[----:B------:R3:W-:Y:S01]  /*2ae0*/  @!P3 LDGSTS.E.BYPASS.LTC128B.128 [R195+0x17100], [R6.64], !P4 ;  /* 0x1710000006c3bfae */ /* 0x0007e2000e101d46 */
[----:B------:R-:W-:-:S02]  /*2af0*/  ISETP.NE.AND P4, PT, R20, RZ, PT ;  /* 0x000000ff1400720c */ /* 0x000fc40003f85270 */
[----:B------:R-:W-:Y:S01]  /*2b00*/  @P1 LEA.HI.X R3, R10, c[0x0][0x1cc], R11, 0x1, P0 ;  /* 0x000073000a031a11 */ /* 0x000fe200000f0c0b */
[----:B------:R-:W0:Y:S01]  /*2b10*/  LDGDEPBAR ;  /* 0x00000000000079af */ /* 0x000e220000000000 */
[----:B------:R-:W-:Y:S03]  /*2b20*/  WARPSYNC 0xffffffff ;  /* 0xffffffff00007948 */ /* 0x000fe60003800000 */
[----:B------:R-:W-:Y:S06]  /*2b30*/  BAR.SYNC.DEFER_BLOCKING 0x0 ;  /* 0x0000000000007b1d */ /* 0x000fec0000010000 */
[----:B------:R-:W-:Y:S01]  /*2b40*/  @!PT LDS RZ, [RZ] ;  /* 0x00000000fffff984 */ /* 0x000fe20000000800 */
[----:B------:R-:W-:Y:S01]  /*2b50*/  @!PT LDS RZ, [RZ] ;  /* 0x00000000fffff984 */ /* 0x000fe20000000800 */
[----:B------:R-:W-:Y:S01]  /*2b60*/  @!PT LDS RZ, [RZ] ;  /* 0x00000000fffff984 */ /* 0x000fe20000000800 */
[----:B------:R4:W-:Y:S04]  /*2b70*/  @P2 LDGSTS.E.BYPASS.LTC128B.128 [R195+0x6100], [R4.64], !P4 ;  /* 0x0610000004c32fae */ /* 0x0009e8000e101d46 */
[----:B------:R4:W-:Y:S04]  /*2b80*/  @P2 LDGSTS.E.BYPASS.LTC128B.128 [R195+0x8100], [R4.64+0x80], !P5 ;  /* 0x0810008004c32fae */ /* 0x0009e8000e901d46 */
[----:B------:R4:W-:Y:S04]  /*2b90*/  @P2 LDGSTS.E.BYPASS.LTC128B.128 [R195+0xa100], [R4.64+0x100], !P6 ;  /* 0x0a10010004c32fae */ /* 0x0009e8000f101d46 */
[----:B------:R1:W-:Y:S04]  /*2ba0*/  @P1 LDGSTS.E.BYPASS.LTC128B.128 [R195+0x7100], [R2.64], !P4 ;  /* 0x0710000002c31fae */ /* 0x0003e8000e101d46 */
[----:B------:R1:W-:Y:S04]  /*2bb0*/  @P1 LDGSTS.E.BYPASS.LTC128B.128 [R195+0x9100], [R2.64+0x80], !P5 ;  /* 0x0910008002c31fae */ /* 0x0003e8000e901d46 */
[----:B------:R1:W-:Y:S04]  /*2bc0*/  @P1 LDGSTS.E.BYPASS.LTC128B.128 [R195+0xb100], [R2.64+0x100], !P6 ;  /* 0x0b10010002c31fae */ /* 0x0003e8000f101d46 */
[----:B------:R-:W0:Y:S01]  /*2bd0*/  LDGDEPBAR ;  /* 0x00000000000079af */ /* 0x000e220000000000 */
[----:B----4-:R-:W-:-:S02]  /*2be0*/  IMAD R4, R76, c[0x0][0x20c], R0 ;  /* 0x000083004c047a24 */ /* 0x010fc400078e0200 */
[----:B-1----:R-:W-:Y:S01]  /*2bf0*/  IMAD.WIDE.U32 R2, R76, c[0x0][0x208], RZ ;  /* 0x000082004c027a25 */ /* 0x002fe200078e00ff */
[----:B------:R-:W-:-:S04]  /*2c00*/  DEPBAR.LE SB0, 0x1 ;  /* 0x000080400000791a */ /* 0x000fc80000000000 */
[----:B------:R-:W-:-:S04]  /*2c10*/  DEPBAR.LE SB0, 0x0 ;  /* 0x000080000000791a */ /* 0x000fc80000000000 */
[----:B------:R-:W-:Y:S01]  /*2c20*/  BAR.SYNC.DEFER_BLOCKING 0x0 ;  /* 0x0000000000007b1d */ /* 0x000fe20000010000 */
[----:B------:R-:W-:Y:S02]  /*2c30*/  LEA R0, P0, R2, R210, 0x6 ;  /* 0x000000d202007211 */ /* 0x000fe400078030ff */
[----:B------:R-:W-:Y:S02]  /*2c40*/  IADD3 R3, R3, R4, RZ ;  /* 0x0000000403037210 */ /* 0x000fe40007ffe0ff */
[----:B------:R-:W-:Y:S02]  /*2c50*/  LOP3.LUT R4, R14, 0x1, RZ, 0xc0, !PT ;  /* 0x000000010e047812 */ /* 0x000fe400078ec0ff */
[----:B------:R-:W-:Y:S02]  /*2c60*/  LEA.HI.X R3, R2, R213, R3, 0x6, P0 ;  /* 0x000000d502037211 */ /* 0x000fe400000f3403 */
[----:B------:R-:W-:Y:S02]  /*2c70*/  LEA R2, P0, R0, c[0x0][0x1f8], 0x1 ;  /* 0x00007e0000027a11 */ /* 0x000fe400078008ff */
[----:B------:R-:W-:Y:S01]  /*2c80*/  ISETP.NE.U32.AND P2, PT, R4, 0x1, PT ;  /* 0x000000010400780c */ /* 0x000fe20003f45070 */
[----:B------:R-:W-:Y:S01]  /*2c90*/  IMAD.MOV.U32 R4, RZ, RZ, c[0x0][0x208] ;  /* 0x00008200ff047624 */ /* 0x000fe200078e00ff */
[----:B------:R-:W-:-:S02]  /*2ca0*/  LEA.HI.X R3, R0, c[0x0][0x1fc], R3, 0x1, P0 ;  /* 0x00007f0000037a11 */ /* 0x000fc400000f0c03 */
[----:B------:R-:W-:Y:S01]  /*2cb0*/  IADD3 R0, -R13, R100, RZ ;  /* 0x000000640d007210 */ /* 0x000fe20007ffe1ff */
[----:B------:R-:W-:Y:S04]  /*2cc0*/  LDSM.16.M88.4 R8, [R179] ;  /* 0x00000000b308783b */ /* 0x000fe80000000200 */
[----:B------:R-:W1:Y:S04]  /*2cd0*/  LDSM.16.M88.4 R32, [R172] ;  /* 0x00000000ac20783b */ /* 0x000e680000000200 */
[----:B------:R-:W4:Y:S01]  /*2ce0*/  LDSM.16.M88.4 R20, [R172+0x800] ;  /* 0x00080000ac14783b */ /* 0x000f220000000200 */
[----:B------:R-:W-:Y:S01]  /*2cf0*/  IMAD.MOV.U32 R5, RZ, RZ, c[0x0][0x20c] ;  /* 0x00008300ff057624 */ /* 0x000fe200078e00ff */
[----:B------:R-:W-:-:S02]  /*2d00*/  LEA R12, P0, R4, R2, 0x6 ;  /* 0x00000002040c7211 */ /* 0x000fc400078030ff */
[----:B------:R-:W1:Y:S01]  /*2d10*/  LDSM.16.M88.4 R24, [R172+0x1000] ;  /* 0x00100000ac18783b */ /* 0x000e620000000200 */
[----:B------:R-:W-:Y:S02]  /*2d20*/  LOP3.LUT P1, RZ, R14, 0x2, RZ, 0xc0, !PT ;  /* 0x000000020eff7812 */ /* 0x000fe4000782c0ff */
[----:B------:R-:W-:Y:S01]  /*2d30*/  ISETP.LT.OR P3, PT, R0, 0x1, P2 ;  /* 0x000000010000780c */ /* 0x000fe20001761670 */
[----:B------:R-:W2:Y:S01]  /*2d40*/  LDSM.16.M88.4 R16, [R172+0x1800] ;  /* 0x00180000ac10783b */ /* 0x000ea20000000200 */
[----:B------:R-:W-:Y:S02]  /*2d50*/  LEA.HI.X R13, R4, R3, R5, 0x6, P0 ;  /* 0x00000003040d7211 */ /* 0x000fe400000f3405 */
[----:B------:R-:W-:Y:S01]  /*2d60*/  ISETP.LT.OR P0, PT, R0, 0x1, !P1 ;  /* 0x000000010000780c */ /* 0x000fe20004f01670 */
[----:B---3--:R-:W-:Y:S04]  /*2d70*/  LDSM.16.M88.4 R4, [R180] ;  /* 0x00000000b404783b */ /* 0x008fe80000000200 */
[----:B------:R-:W3:Y:S04]  /*2d80*/  LDSM.16.M88.4 R36, [R183] ;  /* 0x00000000b724783b */ /* 0x000ee80000000200 */
[----:B------:R-:W2:Y:S04]  /*2d90*/  LDSM.16.M88.4 R56, [R194] ;  /* 0x00000000c238783b */ /* 0x000ea80000000200 */
[----:B------:R-:W2:Y:S04]  /*2da0*/  LDSM.16.M88.4 R60, [R193] ;  /* 0x00000000c13c783b */ /* 0x000ea80000000200 */
[----:B------:R-:W2:Y:S04]  /*2db0*/  LDSM.16.M88.4 R68, [R192] ;  /* 0x00000000c044783b */ /* 0x000ea80000000200 */
[----:B------:R-:W-:Y:S01]  /*2dc0*/  @!PT LDS RZ, [RZ] ;  /* 0x00000000fffff984 */ /* 0x000fe20000000800 */
[----:B------:R-:W-:Y:S01]  /*2dd0*/  @!PT LDS RZ, [RZ] ;  /* 0x00000000fffff984 */ /* 0x000fe20000000800 */
[----:B------:R-:W-:Y:S01]  /*2de0*/  @!PT LDS RZ, [RZ] ;  /* 0x00000000fffff984 */ /* 0x000fe20000000800 */
[----:B------:R2:W-:Y:S01]  /*2df0*/  LDGSTS.E.BYPASS.LTC128B.128 [R195+0x100], [R2.64], !P3 ;  /* 0x0010000002c37fae */ /* 0x0005e2000d901d46 */
[----:B------:R-:W-:-:S03]  /*2e00*/  LOP3.LUT P3, RZ, R14, 0x4, RZ, 0xc0, !PT ;  /* 0x000000040eff7812 */ /* 0x000fc6000786c0ff */
[----:B------:R2:W-:Y:S01]  /*2e10*/  LDGSTS.E.BYPASS.LTC128B.128 [R195+0x2100], [R2.64+0x80], !P0 ;  /* 0x0210008002c37fae */ /* 0x0005e2000c101d46 */
[C---:B------:R-:W-:Y:S02]  /*2e20*/  ISETP.LT.OR P0, PT, R0.reuse, 0x1, !P3 ;  /* 0x000000010000780c */ /* 0x040fe40005f01670 */
[C---:B------:R-:W-:Y:S02]  /*2e30*/  ISETP.LT.OR P2, PT, R0.reuse, 0x21, P2 ;  /* 0x000000210000780c */ /* 0x040fe40001741670 */
[C---:B------:R-:W-:Y:S02]  /*2e40*/  ISETP.LT.OR P1, PT, R0.reuse, 0x21, !P1 ;  /* 0x000000210000780c */ /* 0x040fe40004f21670 */
[----:B------:R-:W-:Y:S01]  /*2e50*/  ISETP.LT.OR P3, PT, R0, 0x21, !P3 ;  /* 0x000000210000780c */ /* 0x000fe20005f61670 */
[C---:B-1----:R-:W-:Y:S06]  /*2e60*/  HMMA.16816.F32.BF16 R28, R8.reuse, R32, RZ ;  /* 0x00000020081c723c */ /* 0x042fec00000418ff */
[----:B------:R1:W-:Y:S02]  /*2e70*/  LDGSTS.E.BYPASS.LTC128B.128 [R195+0x4100], [R2.64+0x100], !P0 ;  /* 0x0410010002c37fae */ /* 0x0003e4000c101d46 */
[C---:B------:R-:W-:Y:S02]  /*2e80*/  HMMA.16816.F32.BF16 R32, R8.reuse, R34, RZ ;  /* 0x000000220820723c */ /* 0x040fe400000418ff */
[----:B------:R1:W-:Y:S04]  /*2e90*/  LDGSTS.E.BYPASS.LTC128B.128 [R195+0x1100], [R12.64], !P2 ;  /* 0x011000000cc37fae */ /* 0x0003e8000d101d46 */
[----:B------:R1:W-:Y:S02]  /*2ea0*/  LDGSTS.E.BYPASS.LTC128B.128 [R195+0x3100], [R12.64+0x80], !P1 ;  /* 0x031000800cc37fae */ /* 0x0003e4000c901d46 */
[C---:B----4-:R-:W-:Y:S02]  /*2eb0*/  HMMA.16816.F32.BF16 R48, R8.reuse, R22, RZ ;  /* 0x000000160830723c */ /* 0x050fe400000418ff */
[----:B------:R1:W-:Y:S04]  /*2ec0*/  LDGSTS.E.BYPASS.LTC128B.128 [R195+0x5100], [R12.64+0x100], !P3 ;  /* 0x051001000cc37fae */ /* 0x0003e8000d901d46 */
[----:B------:R-:W-:Y:S02]  /*2ed0*/  LDSM.16.M88.4 R64, [R178] ;  /* 0x00000000b240783b */ /* 0x000fe40000000200 */
[C---:B------:R-:W-:Y:S02]  /*2ee0*/  HMMA.16816.F32.BF16 R40, R8.reuse, R20, RZ ;  /* 0x000000140828723c */ /* 0x040fe400000418ff */
[----:B------:R-:W4:Y:S04]  /*2ef0*/  LDSM.16.M88.4 R20, [R182] ;  /* 0x00000000b614783b */ /* 0x000f280000000200 */
[----:B------:R-:W4:Y:S02]  /*2f00*/  LDSM.16.M88.4 R72, [R178+0x800] ;  /* 0x00080000b248783b */ /* 0x000f240000000200 */
[C---:B------:R-:W-:Y:S02]  /*2f10*/  HMMA.16816.F32.BF16 R44, R8.reuse, R24, RZ ;  /* 0x00000018082c723c */ /* 0x040fe400000418ff */
[----:B------:R-:W4:Y:S04]  /*2f20*/  LDSM.16.M88.4 R84, [R178+0x1000] ;  /* 0x00100000b254783b */ /* 0x000f280000000200 */
[----:B------:R-:W-:Y:S02]  /*2f30*/  LDSM.16.M88.4 R80, [R175+0x800] ;  /* 0x00080000af50783b */ /* 0x000fe40000000200 */
[C---:B------:R-:W-:Y:S02]  /*2f40*/  HMMA.16816.F32.BF16 R24, R8.reuse, R26, RZ ;  /* 0x0000001a0818723c */ /* 0x040fe400000418ff */
[----:B------:R-:W-:Y:S04]  /*2f50*/  LDSM.16.M88.4 R92, [R175+0x1000] ;  /* 0x00100000af5c783b */ /* 0x000fe80000000200 */
[----:B------:R-:W-:Y:S02]  /*2f60*/  LDSM.16.M88.4 R88, [R172+0x3000] ;  /* 0x00300000ac58783b */ /* 0x000fe40000000200 */
[C---:B--2---:R-:W-:Y:S02]  /*2f70*/  HMMA.16816.F32.BF16 R52, R8.reuse, R16, RZ ;  /* 0x000000100834723c */ /* 0x044fe400000418ff */
[----:B------:R-:W0:Y:S06]  /*2f80*/  LDGDEPBAR ;  /* 0x00000000000079af */ /* 0x000e2c0000000000 */
[----:B-1----:R-:W-:Y:S01]  /*2f90*/  HMMA.16816.F32.BF16 R12, R8, R18, RZ ;  /* 0x00000012080c723c */ /* 0x002fe200000418ff */
[----:B------:R-:W-:Y:S07]  /*2fa0*/  LDSM.16.M88.4 R16, [R181] ;  /* 0x00000000b510783b */ /* 0x000fee0000000200 */
[C---:B---3--:R-:W-:Y:S08]  /*2fb0*/  HMMA.16816.F32.BF16 R8, R4.reuse, R36, R28 ;  /* 0x000000240408723c */ /* 0x048ff0000004181c */
[C---:B------:R-:W-:Y:S08]  /*2fc0*/  HMMA.16816.F32.BF16 R28, R4.reuse, R38, R32 ;  /* 0x00000026041c723c */ /* 0x040ff00000041820 */
[C---:B------:R-:W-:Y:S01]  /*2fd0*/  HMMA.16816.F32.BF16 R36, R4.reuse, R58, R48 ;  /* 0x0000003a0424723c */ /* 0x040fe20000041830 */
[----:B------:R-:W1:Y:S07]  /*2fe0*/  LDSM.16.M88.4 R48, [R178+0x1800] ;  /* 0x00180000b230783b */ /* 0x000e6e0000000200 */
[C---:B------:R-:W-:Y:S01]  /*2ff0*/  HMMA.16816.F32.BF16 R32, R4.reuse, R56, R40 ;  /* 0x000000380420723c */ /* 0x040fe20000041828 */
[----:B------:R-:W2:Y:S07]  /*3000*/  LDSM.16.M88.4 R56, [R175] ;  /* 0x00000000af38783b */ /* 0x000eae0000000200 */
[C---:B------:R-:W-:Y:S08]  /*3010*/  HMMA.16816.F32.BF16 R40, R4.reuse, R60, R44 ;  /* 0x0000003c0428723c */ /* 0x040ff0000004182c */
[C---:B------:R-:W-:Y:S01]  /*3020*/  HMMA.16816.F32.BF16 R44, R4.reuse, R62, R24 ;  /* 0x0000003e042c723c */ /* 0x040fe20000041818 */
[----:B------:R-:W3:Y:S07]  /*3030*/  LDSM.16.M88.4 R60, [R175+0x1800] ;  /* 0x00180000af3c783b */ /* 0x000eee0000000200 */
[C---:B------:R-:W-:Y:S08]  /*3040*/  HMMA.16816.F32.BF16 R52, R4.reuse, R68, R52 ;  /* 0x000000440434723c */ /* 0x040ff00000041834 */
[----:B------:R-:W-:Y:S01]  /*3050*/  HMMA.16816.F32.BF16 R24, R4, R70, R12 ;  /* 0x000000460418723c */ /* 0x000fe2000004180c */
[----:B------:R-:W-:Y:S04]  /*3060*/  LDSM.16.M88.4 R12, [R179+0x4000] ;  /* 0x00400000b30c783b */ /* 0x000fe80000000200 */
[----:B------:R-:W1:Y:S03]  /*3070*/  LDSM.16.M88.4 R68, [R172+0x2000] ;  /* 0x00200000ac44783b */ /* 0x000e660000000200 */
[C---:B----4-:R-:W-:Y:S08]  /*3080*/  HMMA.16816.F32.BF16 R8, R20.reuse, R64, R8 ;  /* 0x000000401408723c */ /* 0x050ff00000041808 */
[C---:B------:R-:W-:Y:S01]  /*3090*/  HMMA.16816.F32.BF16 R4, R20.reuse, R66, R28 ;  /* 0x000000421404723c */ /* 0x040fe2000004181c */
[----:B------:R-:W-:Y:S07]  /*30a0*/  LDSM.16.M88.4 R64, [R191] ;  /* 0x00000000bf40783b */ /* 0x000fee0000000200 */
[C---:B------:R-:W-:Y:S08]  /*30b0*/  HMMA.16816.F32.BF16 R32, R20.reuse, R72, R32 ;  /* 0x000000481420723c */ /* 0x040ff00000041820 */
[C---:B------:R-:W-:Y:S01]  /*30c0*/  HMMA.16816.F32.BF16 R36, R20.reuse, R74, R36 ;  /* 0x0000004a1424723c */ /* 0x040fe20000041824 */
[----:B------:R-:W4:Y:S07]  /*30d0*/  LDSM.16.M88.4 R72, [R172+0x2800] ;  /* 0x00280000ac48783b */ /* 0x000f2e0000000200 */
[C---:B------:R-:W-:Y:S08]  /*30e0*/  HMMA.16816.F32.BF16 R40, R20.reuse, R84, R40 ;  /* 0x000000541428723c */ /* 0x040ff00000041828 */
[C---:B------:R-:W-:Y:S01]  /*30f0*/  HMMA.16816.F32.BF16 R44, R20.reuse, R86, R44 ;  /* 0x00000056142c723c */ /* 0x040fe2000004182c */
[----:B------:R-:W-:Y:S07]  /*3100*/  LDSM.16.M88.4 R84, [R178+0x2800] ;  /* 0x00280000b254783b */ /* 0x000fee0000000200 */
[C---:B-1----:R-:W-:Y:S08]  /*3110*/  HMMA.16816.F32.BF16 R52, R20.reuse, R48, R52 ;  /* 0x000000301434723c */ /* 0x042ff00000041834 */
[----:B------:R-:W-:Y:S08]  /*3120*/  HMMA.16816.F32.BF16 R28, R20, R50, R24 ;  /* 0x00000032141c723c */ /* 0x000ff00000041818 */
[C---:B--2---:R-:W-:Y:S01]  /*3130*/  HMMA.16816.F32.BF16 R24, R16.reuse, R56, R8 ;  /* 0x000000381018723c */ /* 0x044fe20000041808 */
[----:B------:R-:W-:Y:S07]  /*3140*/  LDSM.16.M88.4 R8, [R180+0x4000] ;  /* 0x00400000b408783b */ /* 0x000fee0000000200 */
[C---:B------:R-:W-:Y:S01]  /*3150*/  HMMA.16816.F32.BF16 R20, R16.reuse, R58, R4 ;  /* 0x0000003a1014723c */ /* 0x040fe20000041804 */
[----:B------:R-:W1:Y:S07]  /*3160*/  LDSM.16.M88.4 R56, [R172+0x3800] ;  /* 0x00380000ac38783b */ /* 0x000e6e0000000200 */
[C---:B------:R-:W-:Y:S08]  /*3170*/  HMMA.16816.F32.BF16 R4, R16.reuse, R80, R32 ;  /* 0x000000501004723c */ /* 0x040ff00000041820 */
[C---:B------:R-:W-:Y:S01]  /*3180*/  HMMA.16816.F32.BF16 R36, R16.reuse, R82, R36 ;  /* 0x000000521024723c */ /* 0x040fe20000041824 */
[----:B------:R-:W2:Y:S07]  /*3190*/  LDSM.16.M88.4 R80, [R190] ;  /* 0x00000000be50783b */ /* 0x000eae0000000200 */
[C---:B------:R-:W-:Y:S08]  /*31a0*/  HMMA.16816.F32.BF16 R40, R16.reuse, R92, R40 ;  /* 0x0000005c1028723c */ /* 0x040ff00000041828 */
[C---:B------:R-:W-:Y:S01]  /*31b0*/  HMMA.16816.F32.BF16 R44, R16.reuse, R94, R44 ;  /* 0x0000005e102c723c */ /* 0x040fe2000004182c */
[----:B------:R-:W1:Y:S07]  /*31c0*/  LDSM.16.M88.4 R92, [R189] ;  /* 0x00000000bd5c783b */ /* 0x000e6e0000000200 */
[C---:B---3--:R-:W-:Y:S08]  /*31d0*/  HMMA.16816.F32.BF16 R52, R16.reuse, R60, R52 ;  /* 0x0000003c1034723c */ /* 0x048ff00000041834 */
[----:B------:R-:W-:Y:S01]  /*31e0*/  HMMA.16816.F32.BF16 R32, R16, R62, R28 ;  /* 0x0000003e1020723c */ /* 0x000fe2000004181c */
[----:B------:R-:W3:Y:S07]  /*31f0*/  LDSM.16.M88.4 R60, [R188] ;  /* 0x00000000bc3c783b */ /* 0x000eee0000000200 */
[C---:B------:R-:W-:Y:S08]  /*3200*/  HMMA.16816.F32.BF16 R28, R12.reuse, R68, R24 ;  /* 0x000000440c1c723c */ /* 0x040ff00000041818 */
[C---:B------:R-:W-:Y:S01]  /*3210*/  HMMA.16816.F32.BF16 R24, R12.reuse, R70, R20 ;  /* 0x000000460c18723c */ /* 0x040fe20000041814 */
[----:B------:R-:W-:Y:S07]  /*3220*/  LDSM.16.M88.4 R68, [R175+0x2000] ;  /* 0x00200000af44783b */ /* 0x000fee0000000200 */
[C---:B----4-:R-:W-:Y:S01]  /*3230*/  HMMA.16816.F32.BF16 R20, R12.reuse, R72, R4 ;  /* 0x000000480c14723c */ /* 0x050fe20000041804 */
[----:B------:R-:W-:Y:S07]  /*3240*/  LDSM.16.M88.4 R4, [R182+0x4000] ;  /* 0x00400000b604783b */ /* 0x000fee0000000200 */
[C---:B------:R-:W-:Y:S01]  /*3250*/  HMMA.16816.F32.BF16 R16, R12.reuse, R74, R36 ;  /* 0x0000004a0c10723c */ /* 0x040fe20000041824 */
[----:B------:R-:W4:Y:S07]  /*3260*/  LDSM.16.M88.4 R72, [R178+0x2000] ;  /* 0x00200000b248783b */ /* 0x000f2e0000000200 */
[C---:B------:R-:W-:Y:S08]  /*3270*/  HMMA.16816.F32.BF16 R40, R12.reuse, R88, R40 ;  /* 0x000000580c28723c */ /* 0x040ff00000041828 */
[C---:B------:R-:W-:Y:S01]  /*3280*/  HMMA.16816.F32.BF16 R48, R12.reuse, R90, R44 ;  /* 0x0000005a0c30723c */ /* 0x040fe2000004182c */
[----:B------:R-:W3:Y:S07]  /*3290*/  LDSM.16.M88.4 R88, [R178+0x3000] ;  /* 0x00300000b258783b */ /* 0x000eee0000000200 */
[C---:B-1----:R-:W-:Y:S08]  /*32a0*/  HMMA.16816.F32.BF16 R44, R12.reuse, R56, R52 ;  /* 0x000000380c2c723c */ /* 0x042ff00000041834 */
[----:B------:R-:W-:Y:S08]  /*32b0*/  HMMA.16816.F32.BF16 R36, R12, R58, R32 ;  /* 0x0000003a0c24723c */ /* 0x000ff00000041820 */
[C---:B------:R-:W-:Y:S08]  /*32c0*/  HMMA.16816.F32.BF16 R32, R8.reuse, R64, R28 ;  /* 0x000000400820723c */ /* 0x040ff0000004181c */
[C---:B------:R-:W-:Y:S01]  /*32d0*/  HMMA.16816.F32.BF16 R28, R8.reuse, R66, R24 ;  /* 0x00000042081c723c */ /* 0x040fe20000041818 */
[----:B------:R-:W1:Y:S07]  /*32e0*/  LDSM.16.M88.4 R64, [R178+0x3800] ;  /* 0x00380000b240783b */ /* 0x000e6e0000000200 */
[C---:B--2---:R-:W-:Y:S01]  /*32f0*/  HMMA.16816.F32.BF16 R24, R8.reuse, R80, R20 ;  /* 0x000000500818723c */ /* 0x044fe20000041814 */
[----:B------:R-:W2:Y:S07]  /*3300*/  LDSM.16.M88.4 R20, [R181+0x4000] ;  /* 0x00400000b514783b */ /* 0x000eae0000000200 */
[C---:B------:R-:W-:Y:S01]  /*3310*/  HMMA.16816.F32.BF16 R16, R8.reuse, R82, R16 ;  /* 0x000000520810723c */ /* 0x040fe20000041810 */
[----:B------:R-:W1:Y:S07]  /*3320*/  LDSM.16.M88.4 R80, [R175+0x2800] ;  /* 0x00280000af50783b */ /* 0x000e6e0000000200 */
[C---:B------:R-:W-:Y:S01]  /*3330*/  HMMA.16816.F32.BF16 R12, R8.reuse, R92, R40 ;  /* 0x0000005c080c723c */ /* 0x040fe20000041828 */
[----:B------:R-:W-:Y:S07]  /*3340*/  LDSM.16.M88.4 R40, [R175+0x3000] ;  /* 0x00300000af28783b */ /* 0x000fee0000000200 */
[C---:B------:R-:W-:Y:S08]  /*3350*/  HMMA.16816.F32.BF16 R56, R8.reuse, R94, R48 ;  /* 0x0000005e0838723c */ /* 0x040ff00000041830 */
[C---:B---3--:R-:W-:Y:S08]  /*3360*/  HMMA.16816.F32.BF16 R48, R8.reuse, R60, R44 ;  /* 0x0000003c0830723c */ /* 0x048ff0000004182c */
[----:B------:R-:W-:Y:S01]  /*3370*/  HMMA.16816.F32.BF16 R44, R8, R62, R36 ;  /* 0x0000003e082c723c */ /* 0x000fe20000041824 */
[----:B------:R-:W-:Y:S07]  /*3380*/  LDSM.16.M88.4 R60, [R172+0x4000] ;  /* 0x00400000ac3c783b */ /* 0x000fee0000000200 */
[C---:B----4-:R-:W-:Y:S08]  /*3390*/  HMMA.16816.F32.BF16 R36, R4.reuse, R72, R32 ;  /* 0x000000480424723c */ /* 0x050ff00000041820 */
[C---:B------:R-:W-:Y:S01]  /*33a0*/  HMMA.16816.F32.BF16 R52, R4.reuse, R86, R16 ;  /* 0x000000560434723c */ /* 0x040fe20000041810 */
[----:B------:R-:W3:Y:S07]  /*33b0*/  LDSM.16.M88.4 R16, [R179+0x8000] ;  /* 0x00800000b310783b */ /* 0x000eee0000000200 */
[C---:B------:R-:W-:Y:S08]  /*33c0*/  HMMA.16816.F32.BF16 R32, R4.reuse, R84, R24 ;  /* 0x000000540420723c */ /* 0x040ff00000041818 */
[C---:B------:R-:W-:Y:S01]  /*33d0*/  HMMA.16816.F32.BF16 R24, R4.reuse, R88, R12 ;  /* 0x000000580418723c */ /* 0x040fe2000004180c */
[----:B------:R-:W-:Y:S07]  /*33e0*/  LDSM.16.M88.4 R12, [R180+0x8000] ;  /* 0x00800000b40c783b */ /* 0x000fee0000000200 */
[C---:B------:R-:W-:Y:S01]  /*33f0*/  HMMA.16816.F32.BF16 R8, R4.reuse, R90, R56 ;  /* 0x0000005a0408723c */ /* 0x040fe20000041838 */
[----:B------:R-:W4:Y:S04]  /*3400*/  LDSM.16.M88.4 R88, [R175+0x3800] ;  /* 0x00380000af58783b */ /* 0x000f280000000200 */
[----:B------:R-:W-:Y:S03]  /*3410*/  LDSM.16.M88.4 R56, [R175+0x4000] ;  /* 0x00400000af38783b */ /* 0x000fe60000000200 */
[C---:B------:R-:W-:Y:S01]  /*3420*/  HMMA.16816.F32.BF16 R28, R4.reuse, R74, R28 ;  /* 0x0000004a041c723c */ /* 0x040fe2000004181c */
[----:B------:R-:W-:Y:S07]  /*3430*/  LDSM.16.M88.4 R72, [R172+0x5800] ;  /* 0x00580000ac48783b */ /* 0x000fee0000000200 */
[C---:B-1----:R-:W-:Y:S08]  /*3440*/  HMMA.16816.F32.BF16 R48, R4.reuse, R64, R48 ;  /* 0x000000400430723c */ /* 0x042ff00000041830 */
[----:B------:R-:W-:Y:S01]  /*3450*/  HMMA.16816.F32.BF16 R96, R4, R66, R44 ;  /* 0x000000420460723c */ /* 0x000fe2000004182c */
[----:B------:R-:W-:Y:S04]  /*3460*/  LDSM.16.M88.4 R64, [R186] ;  /* 0x00000000ba40783b */ /* 0x000fe80000000200 */
[----:B------:R-:W-:Y:S03]  /*3470*/  LDSM.16.M88.4 R44, [R172+0x5000] ;  /* 0x00500000ac2c783b */ /* 0x000fe60000000200 */
[C---:B--2---:R-:W-:Y:S01]  /*3480*/  HMMA.16816.F32.BF16 R4, R20.reuse, R68, R36 ;  /* 0x000000441404723c */ /* 0x044fe20000041824 */
[----:B------:R-:W1:Y:S07]  /*3490*/  LDSM.16.M88.4 R36, [R187] ;  /* 0x00000000bb24783b */ /* 0x000e6e0000000200 */
[C---:B------:R-:W-:Y:S08]  /*34a0*/  HMMA.16816.F32.BF16 R28, R20.reuse, R70, R28 ;  /* 0x00000046141c723c */ /* 0x040ff0000004181c */
[----:B------:R-:W-:Y:S01]  /*34b0*/  HMMA.16816.F32.BF16 R68, R20, R82, R52 ;  /* 0x000000521444723c */ /* 0x000fe20000041834 */
[----:B------:R-:W2:Y:S07]  /*34c0*/  LDSM.16.M88.4 R52, [R172+0x4800] ;  /* 0x00480000ac34783b */ /* 0x000eae0000000200 */
[----:B---3--:R-:W-:Y:S08]  /*34d0*/  HMMA.16816.F32.BF16 R4, R16, R60, R4 ;  /* 0x0000003c1004723c */ /* 0x008ff00000041804 */
[C---:B------:R-:W-:Y:S08]  /*34e0*/  HMMA.16816.F32.BF16 R32, R20.reuse, R80, R32 ;  /* 0x000000501420723c */ /* 0x040ff00000041820 */
[C---:B------:R-:W-:Y:S01]  /*34f0*/  HMMA.16816.F32.BF16 R80, R20.reuse, R42, R8 ;  /* 0x0000002a1450723c */ /* 0x040fe20000041808 */
[----:B------:R-:W-:Y:S07]  /*3500*/  LDSM.16.M88.4 R8, [R182+0x8000] ;  /* 0x00800000b608783b */ /* 0x000fee0000000200 */
[----:B----4-:R-:W-:Y:S01]  /*3510*/  HMMA.16816.F32.BF16 R92, R20, R88, R48 ;  /* 0x00000058145c723c */ /* 0x010fe20000041830 */
[----:B------:R-:W3:Y:S07]  /*3520*/  LDSM.16.M88.4 R48, [R178+0x4000] ;  /* 0x00400000b230783b */ /* 0x000eee0000000200 */
[----:B------:R-:W-:Y:S01]  /*3530*/  HMMA.16816.F32.BF16 R28, R16, R62, R28 ;  /* 0x0000003e101c723c */ /* 0x000fe2000004181c */
[----:B------:R-:W-:Y:S07]  /*3540*/  LDSM.16.M88.4 R60, [R178+0x4800] ;  /* 0x00480000b23c783b */ /* 0x000fee0000000200 */
[----:B------:R-:W-:Y:S08]  /*3550*/  HMMA.16816.F32.BF16 R84, R20, R40, R24 ;  /* 0x000000281454723c */ /* 0x000ff00000041818 */
[C---:B-1----:R-:W-:Y:S01]  /*3560*/  HMMA.16816.F32.BF16 R24, R12.reuse, R36, R4 ;  /* 0x000000240c18723c */ /* 0x042fe20000041804 */
[----:B------:R-:W1:Y:S07]  /*3570*/  LDSM.16.M88.4 R4, [R181+0x8000] ;  /* 0x00800000b504783b */ /* 0x000e6e0000000200 */
[----:B------:R-:W-:Y:S08]  /*3580*/  HMMA.16816.F32.BF16 R28, R12, R38, R28 ;  /* 0x000000260c1c723c */ /* 0x000ff0000004181c */
[----:B--2---:R-:W-:Y:S08]  /*3590*/  HMMA.16816.F32.BF16 R32, R16, R52, R32 ;  /* 0x000000341020723c */ /* 0x004ff00000041820 */
[----:B---3--:R-:W-:Y:S08]  /*35a0*/  HMMA.16816.F32.BF16 R24, R8, R48, R24 ;  /* 0x000000300818723c */ /* 0x008ff00000041818 */
[----:B------:R-:W-:Y:S01]  /*35b0*/  HMMA.16816.F32.BF16 R40, R16, R54, R68 ;  /* 0x000000361028723c */ /* 0x000fe20000041844 */
[----:B------:R-:W2:Y:S04]  /*35c0*/  LDSM.16.M88.4 R68, [R185] ;  /* 0x00000000b944783b */ /* 0x000ea80000000200 */
[----:B------:R-:W3:Y:S03]  /*35d0*/  LDSM.16.M88.4 R52, [R175+0x4800] ;  /* 0x00480000af34783b */ /* 0x000ee60000000200 */
[----:B------:R-:W-:Y:S08]  /*35e0*/  HMMA.16816.F32.BF16 R28, R8, R50, R28 ;  /* 0x00000032081c723c */ /* 0x000ff0000004181c */
[----:B------:R-:W-:Y:S08]  /*35f0*/  HMMA.16816.F32.BF16 R36, R12, R64, R32 ;  /* 0x000000400c24723c */ /* 0x000ff00000041820 */
[----:B-1----:R-:W-:Y:S08]  /*3600*/  HMMA.16816.F32.BF16 R48, R4, R56, R24 ;  /* 0x000000380430723c */ /* 0x002ff00000041818 */
[----:B------:R-:W-:Y:S08]  /*3610*/  HMMA.16816.F32.BF16 R88, R20, R90, R96 ;  /* 0x0000005a1458723c */ /* 0x000ff00000041860 */
[----:B------:R-:W-:Y:S08]  /*3620*/  HMMA.16816.F32.BF16 R20, R16, R44, R84 ;  /* 0x0000002c1014723c */ /* 0x000ff00000041854 */
[----:B------:R-:W-:Y:S08]  /*3630*/  HMMA.16816.F32.BF16 R32, R12, R66, R40 ;  /* 0x000000420c20723c */ /* 0x000ff00000041828 */
[----:B------:R-:W-:Y:S01]  /*3640*/  HMMA.16816.F32.BF16 R28, R4, R58, R28 ;  /* 0x0000003a041c723c */ /* 0x000fe2000004181c */
[----:B------:R-:W1:Y:S07]  /*3650*/  LDSM.16.M88.4 R56, [R178+0x5000] ;  /* 0x00500000b238783b */ /* 0x000e6e0000000200 */
[----:B------:R-:W-:Y:S01]  /*3660*/  HMMA.16816.F32.BF16 R36, R8, R60, R36 ;  /* 0x0000003c0824723c */ /* 0x000fe20000041824 */
[----:B------:R-:W-:-:S04]  /*3670*/  FMUL.FTZ R0, R48, c[0x0][0x320] ;  /* 0x0000c80030007a20 */ /* 0x000fc80000410000 */
[----:B------:R4:W1:Y:S03]  /*3680*/  MUFU.TANH R79, R0 ;  /* 0x00000000004f7308 */ /* 0x0008660000002400 */
[----:B------:R-:W-:Y:S08]  /*3690*/  HMMA.16816.F32.BF16 R44, R16, R46, R80 ;  /* 0x0000002e102c723c */ /* 0x000ff00000041850 */
[----:B--2---:R-:W-:Y:S01]  /*36a0*/  HMMA.16816.F32.BF16 R24, R12, R68, R20 ;  /* 0x000000440c18723c */ /* 0x004fe20000041814 */
[----:B----4-:R-:W-:-:S07]  /*36b0*/  FMUL.FTZ R0, R49, c[0x0][0x320] ;  /* 0x0000c80031007a20 */ /* 0x010fce0000410000 */
[----:B------:R-:W-:Y:S01]  /*36c0*/  HMMA.16816.F32.BF16 R20, R8, R62, R32 ;  /* 0x0000003e0814723c */ /* 0x000fe20000041820 */
[----:B------:R-:W2:Y:S01]  /*36d0*/  LDSM.16.M88.4 R60, [R184] ;  /* 0x00000000b83c783b */ /* 0x000ea20000000200 */
[----:B------:R4:W1:Y:S06]  /*36e0*/  MUFU.TANH R78, R0 ;  /* 0x00000000004e7308 */ /* 0x00086c0000002400 */
[----:B---3--:R-:W-:Y:S01]  /*36f0*/  HMMA.16816.F32.BF16 R36, R4, R52, R36 ;  /* 0x000000340424723c */ /* 0x008fe20000041824 */
[----:B----4-:R-:W-:-:S04]  /*3700*/  FMUL.FTZ R0, R50, c[0x0][0x320] ;  /* 0x0000c80032007a20 */ /* 0x010fc80000410000 */
[----:B------:R3:W4:Y:S03]  /*3710*/  MUFU.TANH R77, R0 ;  /* 0x00000000004d7308 */ /* 0x0007260000002400 */
[----:B------:R-:W-:Y:S01]  /*3720*/  HMMA.16816.F32.BF16 R64, R16, R72, R92 ;  /* 0x000000481040723c */ /* 0x000fe2000004185c */
[----:B---3--:R-:W-:Y:S02]  /*3730*/  FMUL.FTZ R0, R51, c[0x0][0x320] ;  /* 0x0000c80033007a20 */ /* 0x008fe40000410000 */
[----:B------:R-:W3:Y:S02]  /*3740*/  LDSM.16.M88.4 R48, [R175+0x5000] ;  /* 0x00500000af30783b */ /* 0x000ee40000000200 */
[----:B------:R1:W1:Y:S03]  /*3750*/  MUFU.TANH R73, R0 ;  /* 0x0000000000497308 */ /* 0x0002660000002400 */
[----:B------:R-:W-:Y:S01]  /*3760*/  HMMA.16816.F32.BF16 R40, R12, R70, R44 ;  /* 0x000000460c28723c */ /* 0x000fe2000004182c */
[----:B------:R-:W2:Y:S01]  /*3770*/  LDSM.16.M88.4 R44, [R178+0x5800] ;  /* 0x00580000b22c783b */ /* 0x000ea20000000200 */
[----:B-1----:R-:W-:-:S04]  /*3780*/  FMUL.FTZ R0, R28, c[0x0][0x320] ;  /* 0x0000c8001c007a20 */ /* 0x002fc80000410000 */
[----:B------:R1:W1:Y:S02]  /*3790*/  MUFU.TANH R72, R0 ;  /* 0x0000000000487308 */ /* 0x0002640000002400 */
[----:B------:R-:W-:Y:S01]  /*37a0*/  HMMA.16816.F32.BF16 R32, R8, R56, R24 ;  /* 0x000000380820723c */ /* 0x000fe20000041818 */
[----:B-1----:R-:W-:-:S05]  /*37b0*/  FMUL.FTZ R0, R29, c[0x0][0x320] ;  /* 0x0000c8001d007a20 */ /* 0x002fca0000410000 */
[----:B------:R1:W1:Y:S02]  /*37c0*/  MUFU.TANH R69, R0 ;  /* 0x0000000000457308 */ /* 0x0002640000002400 */
[----:B------:R-:W-:Y:S01]  /*37d0*/  HMMA.16816.F32.BF16 R24, R4, R54, R20 ;  /* 0x000000360418723c */ /* 0x000fe20000041814 */
[----:B-1----:R-:W-:-:S05]  /*37e0*/  FMUL.FTZ R0, R30, c[0x0][0x320] ;  /* 0x0000c8001e007a20 */ /* 0x002fca0000410000 */
[----:B------:R1:W1:Y:S02]  /*37f0*/  MUFU.TANH R68, R0 ;  /* 0x0000000000447308 */ /* 0x0002640000002400 */
[----:B------:R-:W-:Y:S01]  /*3800*/  HMMA.16816.F32.BF16 R16, R16, R74, R88 ;  /* 0x0000004a1010723c */ /* 0x000fe20000041858 */
[----:B-1----:R-:W-:-:S05]  /*3810*/  FMUL.FTZ R0, R31, c[0x0][0x320] ;  /* 0x0000c8001f007a20 */ /* 0x002fca0000410000 */
[----:B------:R1:W1:Y:S02]  /*3820*/  MUFU.TANH R56, R0 ;  /* 0x0000000000387308 */ /* 0x0002640000002400 */
[----:B--2---:R-:W-:Y:S01]  /*3830*/  HMMA.16816.F32.BF16 R20, R12, R60, R64 ;  /* 0x0000003c0c14723c */ /* 0x004fe20000041840 */
[----:B-1----:R-:W-:-:S05]  /*3840*/  FMUL.FTZ R0, R36, c[0x0][0x320] ;  /* 0x0000c80024007a20 */ /* 0x002fca0000410000 */
[----:B------:R1:W2:Y:S02]  /*3850*/  MUFU.TANH R55, R0 ;  /* 0x0000000000377308 */ /* 0x0002a40000002400 */
[----:B------:R-:W-:Y:S01]  /*3860*/  HMMA.16816.F32.BF16 R28, R8, R58, R40 ;  /* 0x0000003a081c723c */ /* 0x000fe20000041828 */
[----:B-1----:R-:W-:-:S05]  /*3870*/  FMUL.FTZ R0, R37, c[0x0][0x320] ;  /* 0x0000c80025007a20 */ /* 0x002fca0000410000 */
[----:B------:R1:W1:Y:S02]  /*3880*/  MUFU.TANH R54, R0 ;  /* 0x0000000000367308 */ /* 0x0002640000002400 */
[----:B---3--:R-:W-:Y:S01]  /*3890*/  HMMA.16816.F32.BF16 R32, R4, R48, R32 ;  /* 0x000000300420723c */ /* 0x008fe20000041820 */
[----:B-1----:R-:W-:-:S05]  /*38a0*/  FMUL.FTZ R0, R38, c[0x0][0x320] ;  /* 0x0000c80026007a20 */ /* 0x002fca0000410000 */
[----:B------:R1:W3:Y:S02]  /*38b0*/  MUFU.TANH R53, R0 ;  /* 0x0000000000357308 */ /* 0x0002e40000002400 */
[----:B------:R-:W-:Y:S01]  /*38c0*/  HMMA.16816.F32.BF16 R12, R12, R62, R16 ;  /* 0x0000003e0c0c723c */ /* 0x000fe20000041810 */
[----:B-1----:R-:W-:Y:S02]  /*38d0*/  FMUL.FTZ R0, R39, c[0x0][0x320] ;  /* 0x0000c80027007a20 */ /* 0x002fe40000410000 */
[----:B------:R-:W1:Y:S05]  /*38e0*/  LDSM.16.M88.4 R36, [R175+0x5800] ;  /* 0x00580000af24783b */ /* 0x000e6a0000000200 */
[----:B------:R-:W-:Y:S01]  /*38f0*/  HMMA.16816.F32.BF16 R16, R8, R44, R20 ;  /* 0x0000002c0810723c */ /* 0x000fe20000041814 */
[----:B------:R2:W1:Y:S01]  /*3900*/  MUFU.TANH R52, R0 ;  /* 0x0000000000347308 */ /* 0x0004620000002400 */
[----:B------:R-:W-:Y:S01]  /*3910*/  ISETP.GT.AND P0, PT, R76, R226, PT ;  /* 0x000000e24c00720c */ /* 0x000fe20003f04270 */
[----:B------:R-:W-:-:S04]  /*3920*/  DEPBAR.LE SB0, 0x0 ;  /* 0x000080000000791a */ /* 0x000fc80000000000 */
[----:B--2---:R-:W-:-:S04]  /*3930*/  FMUL.FTZ R0, R24, c[0x0][0x320] ;  /* 0x0000c80018007a20 */ /* 0x004fc80000410000 */
[----:B------:R2:W1:Y:S01]  /*3940*/  MUFU.TANH R43, R0 ;  /* 0x00000000002b7308 */ /* 0x0004620000002400 */
[----:B------:R-:W-:Y:S01]  /*3950*/  HMMA.16816.F32.BF16 R20, R4, R50, R28 ;  /* 0x000000320414723c */ /* 0x000fe2000004181c */
[----:B--2---:R-:W-:-:S06]  /*3960*/  FMUL.FTZ R0, R25, c[0x0][0x320] ;  /* 0x0000c80019007a20 */ /* 0x004fcc0000410000 */
[----:B------:R2:W1:Y:S02]  /*3970*/  MUFU.TANH R42, R0 ;  /* 0x00000000002a7308 */ /* 0x0004640000002400 */
[----:B--2---:R-:W-:-:S06]  /*3980*/  FMUL.FTZ R0, R26, c[0x0][0x320] ;  /* 0x0000c8001a007a20 */ /* 0x004fcc0000410000 */
[----:B------:R2:W1:Y:S02]  /*3990*/  MUFU.TANH R49, R0 ;  /* 0x0000000000317308 */ /* 0x0004640000002400 */
[----:B--2---:R-:W-:-:S06]  /*39a0*/  FMUL.FTZ R0, R27, c[0x0][0x320] ;  /* 0x0000c8001b007a20 */ /* 0x004fcc0000410000 */
[----:B------:R2:W1:Y:S01]  /*39b0*/  MUFU.TANH R48, R0 ;  /* 0x0000000000307308 */ /* 0x0004620000002400 */
[----:B------:R-:W-:Y:S01]  /*39c0*/  HMMA.16816.F32.BF16 R8, R8, R46, R12 ;  /* 0x0000002e0808723c */ /* 0x000fe2000004180c */
[----:B--2---:R-:W-:-:S06]  /*39d0*/  FMUL.FTZ R0, R32, c[0x0][0x320] ;  /* 0x0000c80020007a20 */ /* 0x004fcc0000410000 */
[----:B------:R2:W2:Y:S01]  /*39e0*/  MUFU.TANH R29, R0 ;  /* 0x00000000001d7308 */ /* 0x0004a20000002400 */
[----:B-1----:R-:W-:Y:S01]  /*39f0*/  HMMA.16816.F32.BF16 R12, R4, R36, R16 ;  /* 0x00000024040c723c */ /* 0x002fe20000041810 */
[----:B--2---:R-:W-:-:S06]  /*3a00*/  FMUL.FTZ R0, R33, c[0x0][0x320] ;  /* 0x0000c80021007a20 */ /* 0x004fcc0000410000 */
[----:B------:R1:W2:Y:S02]  /*3a10*/  MUFU.TANH R28, R0 ;  /* 0x00000000001c7308 */ /* 0x0002a40000002400 */
[----:B-1----:R-:W-:-:S06]  /*3a20*/  FMUL.FTZ R0, R34, c[0x0][0x320] ;  /* 0x0000c80022007a20 */ /* 0x002fcc0000410000 */
[----:B------:R1:W1:Y:S02]  /*3a30*/  MUFU.TANH R30, R0 ;  /* 0x00000000001e7308 */ /* 0x0002640000002400 */
[----:B-1----:R-:W-:-:S06]  /*3a40*/  FMUL.FTZ R0, R35, c[0x0][0x320] ;  /* 0x0000c80023007a20 */ /* 0x002fcc0000410000 */
[----:B------:R1:W1:Y:S02]  /*3a50*/  MUFU.TANH R27, R0 ;  /* 0x00000000001b7308 */ /* 0x0002640000002400 */
[----:B-1----:R-:W-:-:S06]  /*3a60*/  FMUL.FTZ R0, R20, c[0x0][0x320] ;  /* 0x0000c80014007a20 */ /* 0x002fcc0000410000 */
[----:B------:R1:W1:Y:S01]  /*3a70*/  MUFU.TANH R25, R0 ;  /* 0x0000000000197308 */ /* 0x0002620000002400 */
[----:B------:R-:W-:Y:S01]  /*3a80*/  HMMA.16816.F32.BF16 R4, R4, R38, R8 ;  /* 0x000000260404723c */ /* 0x000fe20000041808 */
[----:B-1----:R-:W-:-:S06]  /*3a90*/  FMUL.FTZ R0, R21, c[0x0][0x320] ;  /* 0x0000c80015007a20 */ /* 0x002fcc0000410000 */
[----:B------:R1:W1:Y:S02]  /*3aa0*/  MUFU.TANH R24, R0 ;  /* 0x0000000000187308 */ /* 0x0002640000002400 */
        /* <DEDUP_REMOVED lines=17> */
[----:B------:R1:W1:Y:S01]  /*3bc0*/  MUFU.TANH R19, R0 ;  /* 0x0000000000137308 */ /* 0x0002620000002400 */
[----:B------:R-:W-:Y:S01]  /*3bd0*/  BSSY B0, `(.L_x_41) ;  /* 0x000001c000007945 */ /* 0x000fe20003800000 */
[----:B-1----:R-:W-:-:S06]  /*3be0*/  FMUL.FTZ R0, R7, c[0x0][0x320] ;  /* 0x0000c80007007a20 */ /* 0x002fcc0000410000 */
[----:B------:R1:W1:Y:S01]  /*3bf0*/  MUFU.TANH R16, R0 ;  /* 0x0000000000107308 */ /* 0x0002620000002400 */
[----:B------:R-:W-:Y:S06]  /*3c00*/  BAR.SYNC.DEFER_BLOCKING 0x0 ;  /* 0x0000000000007b1d */ /* 0x000fec0000010000 */
[----:B------:R-:W-:Y:S05]  /*3c10*/  @!P0 BRA `(.L_x_42) ;  /* 0x0000017000008947 */ /* 0x000fea0003800000 */
[----:B-12345:R-:W-:Y:S01]  /*3c20*/  IADD3 R0, R104, -0x2, RZ ;  /* 0xfffffffe68007810 */ /* 0x03efe20007ffe0ff */
[----:B------:R-:W-:-:S03]  /*3c30*/  IMAD.MOV.U32 R6, RZ, RZ, c[0x0][0x1e4] ;  /* 0x00007900ff067624 */ /* 0x000fc600078e00ff */
[----:B------:R-:W-:Y:S01]  /*3c40*/  SHF.R.S32.HI R2, RZ, 0x1f, R0 ;  /* 0x0000001fff027819 */ /* 0x000fe20000011400 */
[----:B------:R-:W-:-:S04]  /*3c50*/  IMAD.WIDE.U32 R4, R0, c[0x0][0x1e0], RZ ;  /* 0x0000780000047a25 */ /* 0x000fc800078e00ff */
[----:B------:R-:W-:-:S04]  /*3c60*/  IMAD R2, R2, c[0x0][0x1e0], RZ ;  /* 0x0000780002027a24 */ /* 0x000fc800078e02ff */
[----:B------:R-:W-:Y:S01]  /*3c70*/  IMAD R2, R0, c[0x0][0x1e4], R2 ;  /* 0x0000790000027a24 */ /* 0x000fe200078e0202 */
[----:B------:R-:W-:-:S03]  /*3c80*/  LEA R0, P0, R4, R208, 0x6 ;  /* 0x000000d004007211 */ /* 0x000fc600078030ff */
[----:B------:R-:W-:Y:S01]  /*3c90*/  IMAD.IADD R3, R5, 0x1, R2 ;  /* 0x0000000105037824 */ /* 0x000fe200078e0202 */
[----:B------:R-:W-:Y:S01]  /*3ca0*/  LEA R2, P1, R0, c[0x0][0x1c8], 0x1 ;  /* 0x0000720000027a11 */ /* 0x000fe200078208ff */
[----:B------:R-:W-:-:S03]  /*3cb0*/  IMAD.MOV.U32 R5, RZ, RZ, c[0x0][0x1e0] ;  /* 0x00007800ff057624 */ /* 0x000fc600078e00ff */
[----:B------:R-:W-:Y:S02]  /*3cc0*/  LEA.HI.X R3, R4, R212, R3, 0x6, P0 ;  /* 0x000000d404037211 */ /* 0x000fe400000f3403 */
[----:B------:R-:W-:Y:S02]  /*3cd0*/  LEA R4, P0, R5, R2, 0x6 ;  /* 0x0000000205047211 */ /* 0x000fe400078030ff */
[----:B------:R-:W-:-:S04]  /*3ce0*/  LEA.HI.X R3, R0, c[0x0][0x1cc], R3, 0x1, P1 ;  /* 0x0000730000037a11 */ /* 0x000fc800008f0c03 */
[----:B------:R-:W-:Y:S01]  /*3cf0*/  LEA.HI.X R5, R5, R3, R6, 0x6, P0 ;  /* 0x0000000305057211 */ /* 0x000fe200000f3406 */
[----:B------:R-:W-:Y:S01]  /*3d00*/  @!PT LDS RZ, [RZ] ;  /* 0x00000000fffff984 */ /* 0x000fe20000000800 */
[----:B------:R-:W-:Y:S01]  /*3d10*/  @!PT LDS RZ, [RZ] ;  /* 0x00000000fffff984 */ /* 0x000fe20000000800 */
[----:B------:R-:W-:Y:S01]  /*3d20*/  @!PT LDS RZ, [RZ] ;  /* 0x00000000fffff984 */ /* 0x000fe20000000800 */
[----:B------:R1:W-:Y:S04]  /*3d30*/  LDGSTS.E.BYPASS.LTC128B.128 [R195+0x6100], [R2.64], !P4 ;  /* 0x0610000002c37fae */ /* 0x0003e8000e101d46 */
[----:B------:R1:W-:Y:S04]  /*3d40*/  LDGSTS.E.BYPASS.LTC128B.128 [R195+0x8100], [R2.64+0x80], !P5 ;  /* 0x0810008002c37fae */ /* 0x0003e8000e901d46 */
[----:B------:R1:W-:Y:S04]  /*3d50*/  LDGSTS.E.BYPASS.LTC128B.128 [R195+0xa100], [R2.64+0x100], !P6 ;  /* 0x0a10010002c37fae */ /* 0x0003e8000f101d46 */
[----:B------:R1:W-:Y:S04]  /*3d60*/  LDGSTS.E.BYPASS.LTC128B.128 [R195+0x7100], [R4.64], !P4 ;  /* 0x0710000004c37fae */ /* 0x0003e8000e101d46 */
[----:B------:R1:W-:Y:S04]  /*3d70*/  LDGSTS.E.BYPASS.LTC128B.128 [R195+0x9100], [R4.64+0x80], !P5 ;  /* 0x0910008004c37fae */ /* 0x0003e8000e901d46 */
[----:B------:R1:W-:Y:S02]  /*3d80*/  LDGSTS.E.BYPASS.LTC128B.128 [R195+0xb100], [R4.64+0x100], !P6 ;  /* 0x0b10010004c37fae */ /* 0x0003e4000f101d46 */
.L_x_42:
[----:B--234-:R-:W-:Y:S05]  /*3d90*/  BSYNC B0 ;  /* 0x0000000000007941 */ /* 0x01cfea0003800000 */
.L_x_41:
[----:B-1----:R-:W-:Y:S01]  /*3da0*/  IMAD.IADD R0, R100, 0x1, -R233 ;  /* 0x0000000164007824 */ /* 0x002fe200078e0ae9 */
[----:B------:R-:W-:Y:S04]  /*3db0*/  LDSM.16.MT88.4 R32, [R173] ;  /* 0x00000000ad20783b */ /* 0x000fe80000004200 */
[C---:B------:R-:W-:Y:S01]  /*3dc0*/  ISETP.GT.AND P6, PT, R0.reuse, RZ, PT ;  /* 0x000000ff0000720c */ /* 0x040fe20003fc4270 */
[----:B------:R-:W-:Y:S01]  /*3dd0*/  LDSM.16.MT88.4 R36, [R177+0x2000] ;  /* 0x00200000b124783b */ /* 0x000fe20000004200 */
[----:B------:R-:W-:-:S02]  /*3de0*/  ISETP.GT.AND P1, PT, R0, 0x1, PT ;  /* 0x000000010000780c */ /* 0x000fc40003f24270 */
[----:B------:R-:W-:Y:S01]  /*3df0*/  ISETP.GT.AND P0, PT, R0, 0x8, PT ;  /* 0x000000080000780c */ /* 0x000fe20003f04270 */
[----:B------:R-:W0:Y:S01]  /*3e00*/  LDGDEPBAR ;  /* 0x00000000000079af */ /* 0x000e220000000000 */
[----:B------:R-:W-:Y:S02]  /*3e10*/  FSEL R6, R79, -INF , P6 ;  /* 0xff8000004f067808 */ /* 0x000fe40003000000 */
[----:B------:R-:W-:Y:S02]  /*3e20*/  FSEL R7, R78, -INF , P1 ;  /* 0xff8000004e077808 */ /* 0x000fe40000800000 */
[----:B------:R-:W-:Y:S02]  /*3e30*/  ISETP.GT.AND P5, PT, R0, 0x9, PT ;  /* 0x000000090000780c */ /* 0x000fe40003fa4270 */
[----:B------:R-:W-:Y:S02]  /*3e40*/  FSEL R9, R72, -INF , P0 ;  /* 0xff80000048097808 */ /* 0x000fe40000000000 */
[----:B------:R-:W-:-:S02]  /*3e50*/  FMNMX.FTZ R2, R6, R7, !PT ;  /* 0x0000000706027209 */ /* 0x000fc40007810000 */
[C---:B------:R-:W-:Y:S02]  /*3e60*/  ISETP.GT.AND P4, PT, R0.reuse, 0x10, PT ;  /* 0x000000100000780c */ /* 0x040fe40003f84270 */
[----:B------:R-:W-:Y:S02]  /*3e70*/  FSEL R10, R69, -INF , P5 ;  /* 0xff800000450a7808 */ /* 0x000fe40002800000 */
[----:B------:R-:W-:Y:S02]  /*3e80*/  FMNMX.FTZ R2, R9, R2, !PT ;  /* 0x0000000209027209 */ /* 0x000fe40007810000 */
[----:B------:R-:W-:Y:S02]  /*3e90*/  ISETP.GT.AND P3, PT, R0, 0x11, PT ;  /* 0x000000110000780c */ /* 0x000fe40003f64270 */
[----:B------:R-:W-:Y:S02]  /*3ea0*/  FSEL R40, R55, -INF , P4 ;  /* 0xff80000037287808 */ /* 0x000fe40002000000 */
[----:B------:R-:W-:-:S02]  /*3eb0*/  FMNMX.FTZ R2, R10, R2, !PT ;  /* 0x000000020a027209 */ /* 0x000fc40007810000 */
[----:B------:R-:W-:Y:S02]  /*3ec0*/  ISETP.GT.AND P2, PT, R0, 0x18, PT ;  /* 0x000000180000780c */ /* 0x000fe40003f44270 */
[----:B------:R-:W-:Y:S02]  /*3ed0*/  FSEL R41, R54, -INF , P3 ;  /* 0xff80000036297808 */ /* 0x000fe40001800000 */
[----:B------:R-:W-:Y:S02]  /*3ee0*/  FMNMX.FTZ R2, R40, R2, !PT ;  /* 0x0000000228027209 */ /* 0x000fe40007810000 */
[----:B------:R-:W-:Y:S02]  /*3ef0*/  FSEL R12, R73, -INF , P1 ;  /* 0xff800000490c7808 */ /* 0x000fe40000800000 */
[----:B------:R-:W-:Y:S02]  /*3f00*/  FSEL R11, R77, -INF , P6 ;  /* 0xff8000004d0b7808 */ /* 0x000fe40003000000 */
[----:B------:R-:W-:-:S02]  /*3f10*/  ISETP.GT.AND P1, PT, R0, 0x19, PT ;  /* 0x000000190000780c */ /* 0x000fc40003f24270 */
[----:B------:R-:W-:Y:S02]  /*3f20*/  FSEL R43, R43, -INF , P2 ;  /* 0xff8000002b2b7808 */ /* 0x000fe40001000000 */
[----:B------:R-:W-:Y:S02]  /*3f30*/  FMNMX.FTZ R2, R41, R2, !PT ;  /* 0x0000000229027209 */ /* 0x000fe40007810000 */
[----:B------:R-:W-:Y:S02]  /*3f40*/  FSEL R13, R68, -INF , P0 ;  /* 0xff800000440d7808 */ /* 0x000fe40000000000 */
[----:B------:R-:W-:Y:S02]  /*3f50*/  ISETP.GT.AND P0, PT, R0, 0x20, PT ;  /* 0x000000200000780c */ /* 0x000fe40003f04270 */
[----:B------:R-:W-:Y:S02]  /*3f60*/  FSEL R42, R42, -INF , P1 ;  /* 0xff8000002a2a7808 */ /* 0x000fe40000800000 */
[----:B------:R-:W-:-:S02]  /*3f70*/  FMNMX.FTZ R3, R11, R12, !PT ;  /* 0x0000000c0b037209 */ /* 0x000fc40007810000 */
        /* <DEDUP_REMOVED lines=12> */
[----:B------:R-:W-:Y:S02]  /*4040*/  ISETP.GT.AND P4, PT, R0, 0x29, PT ;  /* 0x000000290000780c */ /* 0x000fe40003f84270 */
[----:B------:R-:W-:Y:S02]  /*4050*/  FSEL R103, R25, -INF , P5 ;  /* 0xff80000019677808 */ /* 0x000fe40002800000 */
[----:B------:R-:W-:Y:S02]  /*4060*/  FMNMX.FTZ R3, R44, R3, !PT ;  /* 0x000000032c037209 */ /* 0x000fe40007810000 */
[----:B------:R-:W-:Y:S02]  /*4070*/  FMNMX.FTZ R2, R102, R2, !PT ;  /* 0x0000000266027209 */ /* 0x000fe40007810000 */
[----:B------:R-:W-:Y:S02]  /*4080*/  ISETP.GT.AND P3, PT, R0, 0x30, PT ;  /* 0x000000300000780c */ /* 0x000fe40003f64270 */
[----:B------:R-:W-:-:S02]  /*4090*/  FSEL R45, R49, -INF , P2 ;  /* 0xff800000312d7808 */ /* 0x000fc40001000000 */
[----:B------:R-:W-:Y:S02]  /*40a0*/  FSEL R116, R24, -INF , P4 ;  /* 0xff80000018747808 */ /* 0x000fe40002000000 */
[----:B------:R-:W-:Y:S02]  /*40b0*/  FMNMX.FTZ R3, R47, R3, !PT ;  /* 0x000000032f037209 */ /* 0x000fe40007810000 */
[----:B------:R-:W-:Y:S02]  /*40c0*/  FMNMX.FTZ R2, R103, R2, !PT ;  /* 0x0000000267027209 */ /* 0x000fe40007810000 */
[----:B------:R-:W-:Y:S02]  /*40d0*/  ISETP.GT.AND P2, PT, R0, 0x31, PT ;  /* 0x000000310000780c */ /* 0x000fe40003f44270 */
[----:B------:R-:W-:Y:S02]  /*40e0*/  FSEL R46, R48, -INF , P1 ;  /* 0xff800000302e7808 */ /* 0x000fe40000800000 */
[----:B------:R-:W-:-:S02]  /*40f0*/  FSEL R125, R18, -INF , P3 ;  /* 0xff800000127d7808 */ /* 0x000fc40001800000 */
[----:B------:R-:W-:Y:S02]  /*4100*/  FMNMX.FTZ R3, R45, R3, !PT ;  /* 0x000000032d037209 */ /* 0x000fe40007810000 */
[----:B------:R-:W-:Y:S02]  /*4110*/  FMNMX.FTZ R2, R116, R2, !PT ;  /* 0x0000000274027209 */ /* 0x000fe40007810000 */
[----:B------:R-:W-:Y:S02]  /*4120*/  FSEL R118, R30, -INF , P0 ;  /* 0xff8000001e767808 */ /* 0x000fe40000000000 */
[C---:B------:R-:W-:Y:S01]  /*4130*/  ISETP.GT.AND P1, PT, R0.reuse, 0x38, PT ;  /* 0x000000380000780c */ /* 0x040fe20003f24270 */
[----:B------:R-:W-:Y:S01]  /*4140*/  LDSM.16.MT88.4 R28, [R174] ;  /* 0x00000000ae1c783b */ /* 0x000fe20000004200 */
[----:B------:R-:W-:Y:S02]  /*4150*/  ISETP.GT.AND P0, PT, R0, 0x39, PT ;  /* 0x000000390000780c */ /* 0x000fe40003f04270 */
[----:B------:R-:W-:-:S02]  /*4160*/  FSEL R126, R17, -INF , P2 ;  /* 0xff800000117e7808 */ /* 0x000fc40001000000 */
[----:B------:R-:W-:Y:S02]  /*4170*/  FMNMX.FTZ R3, R46, R3, !PT ;  /* 0x000000032e037209 */ /* 0x000fe40007810000 */
[----:B------:R-:W-:Y:S02]  /*4180*/  FMNMX.FTZ R0, R125, R2, !PT ;  /* 0x000000027d007209 */ /* 0x000fe40007810000 */
[----:B------:R-:W-:Y:S02]  /*4190*/  FSEL R119, R27, -INF , P6 ;  /* 0xff8000001b777808 */ /* 0x000fe40003000000 */
[----:B------:R-:W-:Y:S02]  /*41a0*/  FSEL R127, R15, -INF , P1 ;  /* 0xff8000000f7f7808 */ /* 0x000fe40000800000 */
[----:B------:R-:W-:Y:S02]  /*41b0*/  FMNMX.FTZ R2, R118, R3, !PT ;  /* 0x0000000376027209 */ /* 0x000fe40007810000 */
[----:B------:R-:W-:-:S02]  /*41c0*/  FMNMX.FTZ R0, R126, R0, !PT ;  /* 0x000000007e007209 */ /* 0x000fc40007810000 */
[----:B------:R-:W-:Y:S02]  /*41d0*/  FSEL R117, R26, -INF , P5 ;  /* 0xff8000001a757808 */ /* 0x000fe40002800000 */
[----:B------:R-:W-:Y:S01]  /*41e0*/  FSEL R219, R8, -INF , P0 ;  /* 0xff80000008db7808 */ /* 0x000fe20000000000 */
[----:B------:R-:W-:Y:S01]  /*41f0*/  LDSM.16.MT88.4 R24, [R177] ;  /* 0x00000000b118783b */ /* 0x000fe20000004200 */
[----:B------:R-:W-:Y:S02]  /*4200*/  FMNMX.FTZ R2, R119, R2, !PT ;  /* 0x0000000277027209 */ /* 0x000fe40007810000 */
[----:B------:R-:W-:Y:S02]  /*4210*/  FMNMX.FTZ R0, R127, R0, !PT ;  /* 0x000000007f007209 */ /* 0x000fe40007810000 */
[----:B------:R-:W-:Y:S02]  /*4220*/  FSEL R124, R22, -INF , P4 ;  /* 0xff800000167c7808 */ /* 0x000fe40002000000 */
[----:B------:R-:W-:-:S02]  /*4230*/  FMNMX.FTZ R2, R117, R2, !PT ;  /* 0x0000000275027209 */ /* 0x000fc40007810000 */
[----:B------:R-:W-:Y:S02]  /*4240*/  FMNMX.FTZ R0, R219, R0, !PT ;  /* 0x00000000db007209 */ /* 0x000fe40007810000 */
[----:B------:R-:W-:Y:S02]  /*4250*/  FSEL R229, R21, -INF , P3 ;  /* 0xff80000015e57808 */ /* 0x000fe40001800000 */
[----:B------:R-:W-:Y:S01]  /*4260*/  FMNMX.FTZ R2, R124, R2, !PT ;  /* 0x000000027c027209 */ /* 0x000fe20007810000 */
[----:B------:R-:W1:Y:S01]  /*4270*/  SHFL.BFLY PT, R4, R0, 0x2, 0x1f ;  /* 0x0c401f0000047f89 */ /* 0x000e6200000e0000 */
[----:B------:R-:W-:Y:S02]  /*4280*/  FSEL R230, R20, -INF , P2 ;  /* 0xff80000014e67808 */ /* 0x000fe40001000000 */
[----:B------:R-:W-:Y:S01]  /*4290*/  FMNMX.FTZ R2, R229, R2, !PT ;  /* 0x00000002e5027209 */ /* 0x000fe20007810000 */
[----:B------:R-:W-:Y:S01]  /*42a0*/  LDSM.16.MT88.4 R20, [R176] ;  /* 0x00000000b014783b */ /* 0x000fe20000004200 */
[----:B------:R-:W-:-:S02]  /*42b0*/  FSEL R232, R19, -INF , P1 ;  /* 0xff80000013e87808 */ /* 0x000fc40000800000 */
[----:B------:R-:W-:Y:S02]  /*42c0*/  FMNMX.FTZ R2, R230, R2, !PT ;  /* 0x00000002e6027209 */ /* 0x000fe40007810000 */
[----:B------:R-:W-:Y:S02]  /*42d0*/  FSEL R231, R16, -INF , P0 ;  /* 0xff80000010e77808 */ /* 0x000fe40000000000 */
[----:B------:R-:W-:Y:S01]  /*42e0*/  FMNMX.FTZ R2, R232, R2, !PT ;  /* 0x00000002e8027209 */ /* 0x000fe20007810000 */
[----:B------:R-:W-:Y:S03]  /*42f0*/  LDSM.16.MT88.4 R16, [R173+0x2000] ;  /* 0x00200000ad10783b */ /* 0x000fe60000004200 */
[----:B------:R-:W-:-:S05]  /*4300*/  FMNMX.FTZ R2, R231, R2, !PT ;  /* 0x00000002e7027209 */ /* 0x000fca0007810000 */
[----:B------:R-:W2:Y:S01]  /*4310*/  SHFL.BFLY PT, R3, R2, 0x2, 0x1f ;  /* 0x0c401f0002037f89 */ /* 0x000ea200000e0000 */
[----:B-1----:R-:W-:-:S05]  /*4320*/  FMNMX.FTZ R0, R0, R4, !PT ;  /* 0x0000000400007209 */ /* 0x002fca0007810000 */
[----:B------:R-:W1:Y:S01]  /*4330*/  SHFL.BFLY PT, R4, R0, 0x1, 0x1f ;  /* 0x0c201f0000047f89 */ /* 0x000e6200000e0000 */
[----:B--2---:R-:W-:-:S05]  /*4340*/  FMNMX.FTZ R3, R2, R3, !PT ;  /* 0x0000000302037209 */ /* 0x004fca0007810000 */
[----:B------:R-:W2:Y:S01]  /*4350*/  SHFL.BFLY PT, R5, R3, 0x1, 0x1f ;  /* 0x0c201f0003057f89 */ /* 0x000ea200000e0000 */
[----:B-1----:R-:W-:-:S04]  /*4360*/  FMNMX.FTZ R100, R0, R4, !PT ;  /* 0x0000000400647209 */ /* 0x002fc80007810000 */
[C---:B------:R-:W-:Y:S01]  /*4370*/  FSETP.NEU.FTZ.AND P0, PT, R100.reuse, -INF , PT ;  /* 0xff8000006400780b */ /* 0x040fe20003f1d000 */
[----:B------:R-:W-:-:S05]  /*4380*/  FMUL.FTZ R2, R100, c[0x0][0x2d0] ;  /* 0x0000b40064027a20 */ /* 0x000fca0000410000 */
[----:B------:R-:W-:-:S05]  /*4390*/  FSEL R2, R2, RZ, P0 ;  /* 0x000000ff02027208 */ /* 0x000fca0000000000 */
[----:B------:R-:W-:-:S04]  /*43a0*/  FFMA.FTZ R0, R6, c[0x0][0x2d0], -R2 ;  /* 0x0000b40006007a23 */ /* 0x000fc80000010802 */
[----:B------:R1:W-:Y:S01]  /*43b0*/  MUFU.EX2 R250, R0 ;  /* 0x0000000000fa7308 */ /* 0x0003e20000000800 */
[----:B--2---:R-:W-:Y:S01]  /*43c0*/  FMNMX.FTZ R8, R3, R5, !PT ;  /* 0x0000000503087209 */ /* 0x004fe20007810000 */
[----:B------:R-:W-:Y:S02]  /*43d0*/  FFMA.FTZ R3, R9, c[0x0][0x2d0], -R2 ;  /* 0x0000b40009037a23 */ /* 0x000fe40000010802 */
[----:B-----5:R-:W-:Y:S01]  /*43e0*/  IMAD.MOV.U32 R9, RZ, RZ, R104 ;  /* 0x000000ffff097224 */ /* 0x020fe200078e0068 */
[----:B------:R-:W-:-:S03]  /*43f0*/  FSETP.NEU.FTZ.AND P0, PT, R8, -INF , PT ;  /* 0xff8000000800780b */ /* 0x000fc60003f1d000 */
[----:B------:R2:W-:Y:S01]  /*4400*/  MUFU.EX2 R247, R3 ;  /* 0x0000000300f77308 */ /* 0x0005e20000000800 */
[----:B-1----:R-:W-:-:S07]  /*4410*/  FFMA.FTZ R0, R7, c[0x0][0x2d0], -R2 ;  /* 0x0000b40007007a23 */ /* 0x002fce0000010802 */
[----:B------:R1:W3:Y:S01]  /*4420*/  MUFU.EX2 R248, R0 ;  /* 0x0000000000f87308 */ /* 0x0002e20000000800 */
[----:B--2---:R-:W-:-:S07]  /*4430*/  FFMA.FTZ R3, R10, c[0x0][0x2d0], -R2 ;  /* 0x0000b4000a037a23 */ /* 0x004fce0000010802 */
[----:B------:R-:W2:Y:S01]  /*4440*/  MUFU.EX2 R249, R3 ;  /* 0x0000000300f97308 */ /* 0x000ea20000000800 */
[----:B-1----:R-:W-:Y:S01]  /*4450*/  FMUL.FTZ R0, R8, c[0x0][0x2d0] ;  /* 0x0000b40008007a20 */ /* 0x002fe20000410000 */
[----:B---3--:R-:W-:-:S04]  /*4460*/  F2FP.BF16.PACK_AB R4, R248, R250 ;  /* 0x000000faf804723e */ /* 0x008fc800000010ff */
[----:B------:R-:W-:Y:S02]  /*4470*/  FSEL R0, R0, RZ, P0 ;  /* 0x000000ff00007208 */ /* 0x000fe40000000000 */
[----:B--2---:R-:W-:-:S03]  /*4480*/  F2FP.BF16.PACK_AB R6, R249, R247 ;  /* 0x000000f7f906723e */ /* 0x004fc600000010ff */
[----:B------:R-:W-:-:S04]  /*4490*/  FFMA.FTZ R3, R11, c[0x0][0x2d0], -R0 ;  /* 0x0000b4000b037a23 */ /* 0x000fc80000010800 */
[----:B------:R1:W-:Y:S02]  /*44a0*/  MUFU.EX2 R245, R3 ;  /* 0x0000000300f57308 */ /* 0x0003e40000000800 */
[----:B-1----:R-:W-:-:S06]  /*44b0*/  FFMA.FTZ R3, R12, c[0x0][0x2d0], -R0 ;  /* 0x0000b4000c037a23 */ /* 0x002fcc0000010800 */
[----:B------:R1:W2:Y:S02]  /*44c0*/  MUFU.EX2 R244, R3 ;  /* 0x0000000300f47308 */ /* 0x0002a40000000800 */
[----:B-1----:R-:W-:Y:S01]  /*44d0*/  FFMA.FTZ R3, R13, c[0x0][0x2d0], -R0 ;  /* 0x0000b4000d037a23 */ /* 0x002fe20000010800 */
[----:B--2---:R-:W-:-:S05]  /*44e0*/  F2FP.BF16.PACK_AB R5, R244, R245 ;  /* 0x000000f5f405723e */ /* 0x004fca00000010ff */
[----:B------:R1:W-:Y:S02]  /*44f0*/  MUFU.EX2 R243, R3 ;  /* 0x0000000300f37308 */ /* 0x0003e40000000800 */
[----:B-1----:R-:W-:Y:S02]  /*4500*/  FFMA.FTZ R3, R14, c[0x0][0x2d0], -R0 ;  /* 0x0000b4000e037a23 */ /* 0x002fe40000010800 */
[----:B------:R-:W1:Y:S04]  /*4510*/  LDSM.16.MT88.4 R12, [R174+0x2000] ;  /* 0x00200000ae0c783b */ /* 0x000e680000004200 */
[----:B------:R-:W2:Y:S02]  /*4520*/  MUFU.EX2 R246, R3 ;  /* 0x0000000300f67308 */ /* 0x000ea40000000800 */
[----:B--2---:R-:W-:Y:S01]  /*4530*/  F2FP.BF16.PACK_AB R7, R246, R243 ;  /* 0x000000f3f607723e */ /* 0x004fe200000010ff */
[----:B------:R-:W-:-:S05]  /*4540*/  FFMA.FTZ R3, R40, c[0x0][0x2d0], -R2 ;  /* 0x0000b40028037a23 */ /* 0x000fca0000010802 */
[----:B------:R2:W-:Y:S01]  /*4550*/  MUFU.EX2 R240, R3 ;  /* 0x0000000300f07308 */ /* 0x0005e20000000800 */
[C---:B------:R-:W-:Y:S08]  /*4560*/  HMMA.16816.F32.BF16 R80, R4.reuse, R24, RZ ;  /* 0x000000180450723c */ /* 0x040ff000000418ff */
[----:B------:R-:W-:Y:S01]  /*4570*/  HMMA.16816.F32.BF16 R52, R4, R26, RZ ;  /* 0x0000001a0434723c */ /* 0x000fe200000418ff */
[----:B------:R-:W3:Y:S01]  /*4580*/  LDSM.16.MT88.4 R24, [R173+0x4000] ;  /* 0x00400000ad18783b */ /* 0x000ee20000004200 */
[----:B--2---:R-:W-:-:S06]  /*4590*/  FFMA.FTZ R3, R41, c[0x0][0x2d0], -R2 ;  /* 0x0000b40029037a23 */ /* 0x004fcc0000010802 */
[C---:B-1----:R-:W-:Y:S01]  /*45a0*/  HMMA.16816.F32.BF16 R68, R4.reuse, R12, RZ ;  /* 0x0000000c0444723c */ /* 0x042fe200000418ff */
[----:B------:R1:W2:Y:S07]  /*45b0*/  MUFU.EX2 R242, R3 ;  /* 0x0000000300f27308 */ /* 0x0002ae0000000800 */
[C---:B------:R-:W-:Y:S01]  /*45c0*/  HMMA.16816.F32.BF16 R96, R4.reuse, R14, RZ ;  /* 0x0000000e0460723c */ /* 0x040fe200000418ff */
[----:B------:R-:W4:Y:S07]  /*45d0*/  LDSM.16.MT88.4 R12, [R174+0x4000] ;  /* 0x00400000ae0c783b */ /* 0x000f2e0000004200 */
[----:B------:R-:W-:Y:S01]  /*45e0*/  HMMA.16816.F32.BF16 R76, R4, R20, RZ ;  /* 0x00000014044c723c */ /* 0x000fe200000418ff */
[----:B-1----:R-:W-:-:S04]  /*45f0*/  FFMA.FTZ R3, R43, c[0x0][0x2d0], -R2 ;  /* 0x0000b4002b037a23 */ /* 0x002fc80000010802 */
[----:B------:R1:W-:Y:S03]  /*4600*/  MUFU.EX2 R239, R3 ;  /* 0x0000000300ef7308 */ /* 0x0003e60000000800 */
[C---:B------:R-:W-:Y:S01]  /*4610*/  HMMA.16816.F32.BF16 R108, R4.reuse, R22, RZ ;  /* 0x00000016046c723c */ /* 0x040fe200000418ff */
[----:B------:R-:W2:Y:S07]  /*4620*/  LDSM.16.MT88.4 R20, [R176+0x4000] ;  /* 0x00400000b014783b */ /* 0x000eae0000004200 */
[----:B------:R-:W-:Y:S01]  /*4630*/  HMMA.16816.F32.BF16 R88, R4, R32, RZ ;  /* 0x000000200458723c */ /* 0x000fe200000418ff */
[----:B-1----:R-:W-:-:S07]  /*4640*/  FFMA.FTZ R3, R42, c[0x0][0x2d0], -R2 ;  /* 0x0000b4002a037a23 */ /* 0x002fce0000010802 */
[C---:B------:R-:W-:Y:S01]  /*4650*/  HMMA.16816.F32.BF16 R60, R4.reuse, R34, RZ ;  /* 0x00000022043c723c */ /* 0x040fe200000418ff */
[----:B------:R-:W1:Y:S01]  /*4660*/  LDSM.16.MT88.4 R32, [R176+0x2000] ;  /* 0x00200000b020783b */ /* 0x000e620000004200 */
[----:B------:R3:W1:Y:S06]  /*4670*/  MUFU.EX2 R241, R3 ;  /* 0x0000000300f17308 */ /* 0x00066c0000000800 */
[C---:B------:R-:W-:Y:S08]  /*4680*/  HMMA.16816.F32.BF16 R72, R4.reuse, R16, RZ ;  /* 0x000000100448723c */ /* 0x040ff000000418ff */
[----:B------:R-:W-:Y:S01]  /*4690*/  HMMA.16816.F32.BF16 R104, R4, R18, RZ ;  /* 0x000000120468723c */ /* 0x000fe200000418ff */
[----:B------:R-:W1:Y:S01]  /*46a0*/  LDSM.16.MT88.4 R16, [R177+0x4000] ;  /* 0x00400000b110783b */ /* 0x000e620000004200 */
[----:B---3--:R-:W-:-:S04]  /*46b0*/  FFMA.FTZ R3, R44, c[0x0][0x2d0], -R0 ;  /* 0x0000b4002c037a23 */ /* 0x008fc80000010800 */
[----:B------:R3:W-:Y:S02]  /*46c0*/  MUFU.EX2 R236, R3 ;  /* 0x0000000300ec7308 */ /* 0x0007e40000000800 */
[C---:B------:R-:W-:Y:S08]  /*46d0*/  HMMA.16816.F32.BF16 R84, R4.reuse, R28, RZ ;  /* 0x0000001c0454723c */ /* 0x040ff000000418ff */
[----:B------:R-:W-:Y:S01]  /*46e0*/  HMMA.16816.F32.BF16 R56, R4, R30, RZ ;  /* 0x0000001e0438723c */ /* 0x000fe200000418ff */
[----:B------:R-:W1:Y:S01]  /*46f0*/  LDSM.16.MT88.4 R28, [R173+0x800] ;  /* 0x00080000ad1c783b */ /* 0x000e620000004200 */
[----:B---3--:R-:W-:-:S06]  /*4700*/  FFMA.FTZ R3, R47, c[0x0][0x2d0], -R0 ;  /* 0x0000b4002f037a23 */ /* 0x008fcc0000010800 */
[C---:B------:R-:W-:Y:S01]  /*4710*/  HMMA.16816.F32.BF16 R40, R4.reuse, R24, RZ ;  /* 0x000000180428723c */ /* 0x040fe200000418ff */
[----:B------:R3:W1:Y:S07]  /*4720*/  MUFU.EX2 R238, R3 ;  /* 0x0000000300ee7308 */ /* 0x00066e0000000800 */
[C---:B------:R-:W-:Y:S01]  /*4730*/  HMMA.16816.F32.BF16 R112, R4.reuse, R26, RZ ;  /* 0x0000001a0470723c */ /* 0x040fe200000418ff */
[----:B------:R-:W1:Y:S07]  /*4740*/  LDSM.16.MT88.4 R24, [R174+0x800] ;  /* 0x00080000ae18783b */ /* 0x000e6e0000004200 */
[----:B----4-:R-:W-:Y:S01]  /*4750*/  HMMA.16816.F32.BF16 R120, R4, R12, RZ ;  /* 0x0000000c0478723c */ /* 0x010fe200000418ff */
[----:B---3--:R-:W-:-:S04]  /*4760*/  FFMA.FTZ R3, R45, c[0x0][0x2d0], -R0 ;  /* 0x0000b4002d037a23 */ /* 0x008fc80000010800 */
[----:B------:R3:W-:Y:S03]  /*4770*/  MUFU.EX2 R235, R3 ;  /* 0x0000000300eb7308 */ /* 0x0007e60000000800 */
[C---:B------:R-:W-:Y:S01]  /*4780*/  HMMA.16816.F32.BF16 R128, R4.reuse, R14, RZ ;  /* 0x0000000e0480723c */ /* 0x040fe200000418ff */
[----:B------:R-:W4:Y:S07]  /*4790*/  LDSM.16.MT88.4 R12, [R177+0x800] ;  /* 0x00080000b10c783b */ /* 0x000f2e0000004200 */
[----:B--2---:R-:W-:Y:S01]  /*47a0*/  HMMA.16816.F32.BF16 R140, R4, R20, RZ ;  /* 0x00000014048c723c */ /* 0x004fe200000418ff */
[----:B---3--:R-:W-:-:S07]  /*47b0*/  FFMA.FTZ R3, R46, c[0x0][0x2d0], -R0 ;  /* 0x0000b4002e037a23 */ /* 0x008fce0000010800 */
[C---:B------:R-:W-:Y:S01]  /*47c0*/  HMMA.16816.F32.BF16 R148, R4.reuse, R22, RZ ;  /* 0x000000160494723c */ /* 0x040fe200000418ff */
[----:B------:R-:W2:Y:S01]  /*47d0*/  LDSM.16.MT88.4 R20, [R176+0x800] ;  /* 0x00080000b014783b */ /* 0x000ea20000004200 */
[----:B------:R3:W1:Y:S06]  /*47e0*/  MUFU.EX2 R237, R3 ;  /* 0x0000000300ed7308 */ /* 0x00066c0000000800 */
[C---:B------:R-:W-:Y:S08]  /*47f0*/  HMMA.16816.F32.BF16 R64, R4.reuse, R36, RZ ;  /* 0x000000240440723c */ /* 0x040ff000000418ff */
[----:B------:R-:W-:Y:S01]  /*4800*/  HMMA.16816.F32.BF16 R48, R4, R38, RZ ;  /* 0x000000260430723c */ /* 0x000fe200000418ff */
[----:B---3--:R-:W-:-:S04]  /*4810*/  FFMA.FTZ R3, R101, c[0x0][0x2d0], -R2 ;  /* 0x0000b40065037a23 */ /* 0x008fc80000010802 */
[----:B------:R3:W-:Y:S03]  /*4820*/  MUFU.EX2 R218, R3 ;  /* 0x0000000300da7308 */ /* 0x0007e60000000800 */
[C---:B-1----:R-:W-:Y:S08]  /*4830*/  HMMA.16816.F32.BF16 R36, R4.reuse, R32, RZ ;  /* 0x000000200424723c */ /* 0x042ff000000418ff */
[----:B------:R-:W-:Y:S01]  /*4840*/  HMMA.16816.F32.BF16 R92, R4, R34, RZ ;  /* 0x00000022045c723c */ /* 0x000fe200000418ff */
[----:B------:R-:W-:Y:S01]  /*4850*/  LDSM.16.MT88.4 R32, [R173+0x4800] ;  /* 0x00480000ad20783b */ /* 0x000fe20000004200 */
[----:B---3--:R-:W-:-:S06]  /*4860*/  FFMA.FTZ R3, R102, c[0x0][0x2d0], -R2 ;  /* 0x0000b40066037a23 */ /* 0x008fcc0000010802 */
[C---:B------:R-:W-:Y:S01]  /*4870*/  HMMA.16816.F32.BF16 R132, R4.reuse, R16, RZ ;  /* 0x000000100484723c */ /* 0x040fe200000418ff */
[----:B------:R1:W3:Y:S07]  /*4880*/  MUFU.EX2 R217, R3 ;  /* 0x0000000300d97308 */ /* 0x0002ee0000000800 */
[----:B------:R-:W-:Y:S01]  /*4890*/  HMMA.16816.F32.BF16 R136, R4, R18, RZ ;  /* 0x000000120488723c */ /* 0x000fe200000418ff */
[----:B------:R-:W-:Y:S06]  /*48a0*/  LDSM.16.MT88.4 R16, [R176+0x2800] ;  /* 0x00280000b010783b */ /* 0x000fec0000004200 */
[----:B------:R-:W-:-:S02]  /*48b0*/  F2FP.BF16.PACK_AB R4, R242, R240 ;  /* 0x000000f0f204723e */ /* 0x000fc400000010ff */
[----:B------:R-:W-:Y:S01]  /*48c0*/  F2FP.BF16.PACK_AB R6, R241, R239 ;  /* 0x000000eff106723e */ /* 0x000fe200000010ff */
[--C-:B-1----:R-:W-:Y:S01]  /*48d0*/  FFMA.FTZ R3, R103, c[0x0][0x2d0], -R2.reuse ;  /* 0x0000b40067037a23 */ /* 0x102fe20000010802 */
[----:B------:R-:W-:Y:S02]  /*48e0*/  F2FP.BF16.PACK_AB R5, R238, R236 ;  /* 0x000000ecee05723e */ /* 0x000fe400000010ff */
[----:B------:R-:W-:Y:S01]  /*48f0*/  F2FP.BF16.PACK_AB R7, R237, R235 ;  /* 0x000000ebed07723e */ /* 0x000fe200000010ff */
[----:B------:R1:W-:Y:S06]  /*4900*/  MUFU.EX2 R216, R3 ;  /* 0x0000000300d87308 */ /* 0x0003ec0000000800 */
[C---:B------:R-:W-:Y:S08]  /*4910*/  HMMA.16816.F32.BF16 R200, R4.reuse, R28, R88 ;  /* 0x0000001c04c8723c */ /* 0x040ff00000041858 */
[----:B------:R-:W-:Y:S01]  /*4920*/  HMMA.16816.F32.BF16 R144, R4, R30, R60 ;  /* 0x0000001e0490723c */ /* 0x000fe2000004183c */
[----:B------:R-:W3:Y:S01]  /*4930*/  LDSM.16.MT88.4 R28, [R173+0x2800] ;  /* 0x00280000ad1c783b */ /* 0x000ee20000004200 */
[----:B-1----:R-:W-:-:S04]  /*4940*/  FFMA.FTZ R3, R116, c[0x0][0x2d0], -R2 ;  /* 0x0000b40074037a23 */ /* 0x002fc80000010802 */
[----:B------:R1:W1:Y:S02]  /*4950*/  MUFU.EX2 R215, R3 ;  /* 0x0000000300d77308 */ /* 0x0002640000000800 */
[C---:B------:R-:W-:Y:S08]  /*4960*/  HMMA.16816.F32.BF16 R164, R4.reuse, R24, R84 ;  /* 0x0000001804a4723c */ /* 0x040ff00000041854 */
[----:B------:R-:W-:Y:S01]  /*4970*/  HMMA.16816.F32.BF16 R84, R4, R26, R56 ;  /* 0x0000001a0454723c */ /* 0x000fe20000041838 */
[----:B------:R-:W3:Y:S01]  /*4980*/  LDSM.16.MT88.4 R24, [R174+0x2800] ;  /* 0x00280000ae18783b */ /* 0x000ee20000004200 */
[----:B-1----:R-:W-:-:S06]  /*4990*/  FFMA.FTZ R3, R118, c[0x0][0x2d0], -R0 ;  /* 0x0000b40076037a23 */ /* 0x002fcc0000010800 */
[C---:B----4-:R-:W-:Y:S01]  /*49a0*/  HMMA.16816.F32.BF16 R160, R4.reuse, R12, R80 ;  /* 0x0000000c04a0723c */ /* 0x050fe20000041850 */
[----:B------:R1:W-:Y:S07]  /*49b0*/  MUFU.EX2 R214, R3 ;  /* 0x0000000300d67308 */ /* 0x0003ee0000000800 */
[C---:B------:R-:W-:Y:S01]  /*49c0*/  HMMA.16816.F32.BF16 R88, R4.reuse, R14, R52 ;  /* 0x0000000e0458723c */ /* 0x040fe20000041834 */
[----:B------:R-:W4:Y:S07]  /*49d0*/  LDSM.16.MT88.4 R12, [R177+0x2800] ;  /* 0x00280000b10c783b */ /* 0x000f2e0000004200 */
[----:B--2---:R-:W-:Y:S01]  /*49e0*/  HMMA.16816.F32.BF16 R156, R4, R20, R76 ;  /* 0x00000014049c723c */ /* 0x004fe2000004184c */
[----:B-1----:R-:W-:-:S04]  /*49f0*/  FFMA.FTZ R3, R119, c[0x0][0x2d0], -R0 ;  /* 0x0000b40077037a23 */ /* 0x002fc80000010800 */
[----:B------:R1:W2:Y:S03]  /*4a00*/  MUFU.EX2 R103, R3 ;  /* 0x0000000300677308 */ /* 0x0002a60000000800 */
[C---:B------:R-:W-:Y:S01]  /*4a10*/  HMMA.16816.F32.BF16 R196, R4.reuse, R22, R108 ;  /* 0x0000001604c4723c */ /* 0x040fe2000004186c */
[----:B------:R-:W2:Y:S07]  /*4a20*/  LDSM.16.MT88.4 R20, [R177+0x4800] ;  /* 0x00480000b114783b */ /* 0x000eae0000004200 */
[----:B---3--:R-:W-:Y:S01]  /*4a30*/  HMMA.16816.F32.BF16 R168, R4, R30, R104 ;  /* 0x0000001e04a8723c */ /* 0x008fe20000041868 */
[----:B-1----:R-:W-:-:S07]  /*4a40*/  FFMA.FTZ R3, R117, c[0x0][0x2d0], -R0 ;  /* 0x0000b40075037a23 */ /* 0x002fce0000010800 */
[C---:B------:R-:W-:Y:S01]  /*4a50*/  HMMA.16816.F32.BF16 R108, R4.reuse, R24, R68 ;  /* 0x00000018046c723c */ /* 0x040fe20000041844 */
[----:B------:R-:W-:Y:S01]  /*4a60*/  LDSM.16.MT88.4 R116, [R174+0x1800] ;  /* 0x00180000ae74783b */ /* 0x000fe20000004200 */
[----:B------:R1:W-:Y:S06]  /*4a70*/  MUFU.EX2 R102, R3 ;  /* 0x0000000300667308 */ /* 0x0003ec0000000800 */
[C---:B------:R-:W-:Y:S01]  /*4a80*/  HMMA.16816.F32.BF16 R104, R4.reuse, R26, R96 ;  /* 0x0000001a0468723c */ /* 0x040fe20000041860 */
[----:B------:R-:W-:Y:S07]  /*4a90*/  LDSM.16.MT88.4 R24, [R174+0x1000] ;  /* 0x00100000ae18783b */ /* 0x000fee0000004200 */
[----:B------:R-:W-:Y:S01]  /*4aa0*/  HMMA.16816.F32.BF16 R152, R4, R28, R72 ;  /* 0x0000001c0498723c */ /* 0x000fe20000041848 */
[----:B------:R-:W3:Y:S01]  /*4ab0*/  LDSM.16.MT88.4 R28, [R174+0x4800] ;  /* 0x00480000ae1c783b */ /* 0x000ee20000004200 */
[----:B-1----:R-:W-:-:S04]  /*4ac0*/  FFMA.FTZ R3, R124, c[0x0][0x2d0], -R0 ;  /* 0x0000b4007c037a23 */ /* 0x002fc80000010800 */
[----:B------:R1:W1:Y:S02]  /*4ad0*/  MUFU.EX2 R101, R3 ;  /* 0x0000000300657308 */ /* 0x0002640000000800 */
[C---:B----4-:R-:W-:Y:S08]  /*4ae0*/  HMMA.16816.F32.BF16 R96, R4.reuse, R12, R64 ;  /* 0x0000000c0460723c */ /* 0x050ff00000041840 */
[----:B------:R-:W-:Y:S01]  /*4af0*/  HMMA.16816.F32.BF16 R68, R4, R14, R48 ;  /* 0x0000000e0444723c */ /* 0x000fe20000041830 */
[----:B------:R-:W4:Y:S01]  /*4b00*/  LDSM.16.MT88.4 R12, [R176+0x4800] ;  /* 0x00480000b00c783b */ /* 0x000f220000004200 */
[----:B-1----:R-:W-:-:S06]  /*4b10*/  FFMA.FTZ R3, R125, c[0x0][0x2d0], -R2 ;  /* 0x0000b4007d037a23 */ /* 0x002fcc0000010802 */
[C---:B------:R-:W-:Y:S08]  /*4b20*/  HMMA.16816.F32.BF16 R48, R4.reuse, R32, R40 ;  /* 0x000000200430723c */ /* 0x040ff00000041828 */
[C---:B------:R-:W-:Y:S01]  /*4b30*/  HMMA.16816.F32.BF16 R60, R4.reuse, R34, R112 ;  /* 0x00000022043c723c */ /* 0x040fe20000041870 */
[----:B------:R-:W1:Y:S07]  /*4b40*/  LDSM.16.MT88.4 R32, [R173+0x1000] ;  /* 0x00100000ad20783b */ /* 0x000e6e0000004200 */
[C---:B------:R-:W-:Y:S08]  /*4b50*/  HMMA.16816.F32.BF16 R52, R4.reuse, R16, R36 ;  /* 0x000000100434723c */ /* 0x040ff00000041824 */
[C---:B--2---:R-:W-:Y:S01]  /*4b60*/  HMMA.16816.F32.BF16 R36, R4.reuse, R20, R132 ;  /* 0x000000140424723c */ /* 0x044fe20000041884 */
[----:B------:R-:W-:Y:S07]  /*4b70*/  LDSM.16.MT88.4 R132, [R176+0x1800] ;  /* 0x00180000b084783b */ /* 0x000fee0000004200 */
[C---:B------:R-:W-:Y:S01]  /*4b80*/  HMMA.16816.F32.BF16 R56, R4.reuse, R22, R136 ;  /* 0x000000160438723c */ /* 0x040fe20000041888 */
[----:B------:R-:W2:Y:S07]  /*4b90*/  LDSM.16.MT88.4 R20, [R177+0x1000] ;  /* 0x00100000b114783b */ /* 0x000eae0000004200 */
[C---:B------:R-:W-:Y:S01]  /*4ba0*/  HMMA.16816.F32.BF16 R64, R4.reuse, R18, R92 ;  /* 0x000000120440723c */ /* 0x040fe2000004185c */
[----:B------:R-:W1:Y:S07]  /*4bb0*/  LDSM.16.MT88.4 R16, [R176+0x1000] ;  /* 0x00100000b010783b */ /* 0x000e6e0000004200 */
[C---:B---3--:R-:W-:Y:S08]  /*4bc0*/  HMMA.16816.F32.BF16 R44, R4.reuse, R28, R120 ;  /* 0x0000001c042c723c */ /* 0x048ff00000041878 */
[C---:B------:R-:W-:Y:S01]  /*4bd0*/  HMMA.16816.F32.BF16 R40, R4.reuse, R30, R128 ;  /* 0x0000001e0428723c */ /* 0x040fe20000041880 */
[----:B------:R-:W-:Y:S07]  /*4be0*/  LDSM.16.MT88.4 R28, [R173+0x5000] ;  /* 0x00500000ad1c783b */ /* 0x000fee0000004200 */
[C---:B----4-:R-:W-:Y:S08]  /*4bf0*/  HMMA.16816.F32.BF16 R72, R4.reuse, R12, R140 ;  /* 0x0000000c0448723c */ /* 0x050ff0000004188c */
[----:B------:R-:W-:Y:S01]  /*4c00*/  HMMA.16816.F32.BF16 R76, R4, R14, R148 ;  /* 0x0000000e044c723c */ /* 0x000fe20000041894 */
[----:B------:R-:W-:Y:S06]  /*4c10*/  LDSM.16.MT88.4 R12, [R176+0x3000] ;  /* 0x00300000b00c783b */ /* 0x000fec0000004200 */
[----:B------:R-:W-:-:S02]  /*4c20*/  F2FP.BF16.PACK_AB R4, R217, R218 ;  /* 0x000000dad904723e */ /* 0x000fc400000010ff */
[----:B------:R-:W-:Y:S02]  /*4c30*/  F2FP.BF16.PACK_AB R6, R215, R216 ;  /* 0x000000d8d706723e */ /* 0x000fe400000010ff */
[----:B------:R-:W-:Y:S02]  /*4c40*/  F2FP.BF16.PACK_AB R5, R103, R214 ;  /* 0x000000d66705723e */ /* 0x000fe400000010ff */
[----:B------:R-:W-:-:S07]  /*4c50*/  F2FP.BF16.PACK_AB R7, R101, R102 ;  /* 0x000000666507723e */ /* 0x000fce00000010ff */
[C---:B-1----:R-:W-:Y:S08]  /*4c60*/  HMMA.16816.F32.BF16 R204, R4.reuse, R32, R200 ;  /* 0x0000002004cc723c */ /* 0x042ff000000418c8 */
[C---:B------:R-:W-:Y:S01]  /*4c70*/  HMMA.16816.F32.BF16 R80, R4.reuse, R34, R144 ;  /* 0x000000220450723c */ /* 0x040fe20000041890 */
[----:B------:R-:W1:Y:S07]  /*4c80*/  LDSM.16.MT88.4 R32, [R173+0x3000] ;  /* 0x00300000ad20783b */ /* 0x000e6e0000004200 */
[C---:B--2---:R-:W-:Y:S08]  /*4c90*/  HMMA.16816.F32.BF16 R120, R4.reuse, R20, R160 ;  /* 0x000000140478723c */ /* 0x044ff000000418a0 */
[C---:B------:R-:W-:Y:S01]  /*4ca0*/  HMMA.16816.F32.BF16 R88, R4.reuse, R22, R88 ;  /* 0x000000160458723c */ /* 0x040fe20000041858 */
[----:B------:R-:W2:Y:S07]  /*4cb0*/  LDSM.16.MT88.4 R20, [R177+0x3000] ;  /* 0x00300000b114783b */ /* 0x000eae0000004200 */
[C---:B------:R-:W-:Y:S08]  /*4cc0*/  HMMA.16816.F32.BF16 R112, R4.reuse, R24, R164 ;  /* 0x000000180470723c */ /* 0x040ff000000418a4 */
[C---:B------:R-:W-:Y:S01]  /*4cd0*/  HMMA.16816.F32.BF16 R84, R4.reuse, R26, R84 ;  /* 0x0000001a0454723c */ /* 0x040fe20000041854 */
[----:B------:R-:W3:Y:S07]  /*4ce0*/  LDSM.16.MT88.4 R24, [R174+0x3000] ;  /* 0x00300000ae18783b */ /* 0x000eee0000004200 */
[C---:B------:R-:W-:Y:S08]  /*4cf0*/  HMMA.16816.F32.BF16 R128, R4.reuse, R16, R156 ;  /* 0x000000100480723c */ /* 0x040ff0000004189c */
[C---:B-1----:R-:W-:Y:S01]  /*4d00*/  HMMA.16816.F32.BF16 R148, R4.reuse, R32, R152 ;  /* 0x000000200494723c */ /* 0x042fe20000041898 */
[----:B------:R1:W-:Y:S06]  /*4d10*/  MUFU.EX2 R32, R3 ;  /* 0x0000000300207308 */ /* 0x0003ec0000000800 */
[----:B------:R-:W-:Y:S01]  /*4d20*/  IMAD.MOV.U32 R33, RZ, RZ, R9 ;  /* 0x000000ffff217224 */ /* 0x000fe200078e0009 */
[C---:B------:R-:W-:Y:S01]  /*4d30*/  HMMA.16816.F32.BF16 R92, R4.reuse, R18, R196 ;  /* 0x00000012045c723c */ /* 0x040fe200000418c4 */
[----:B------:R-:W4:Y:S07]  /*4d40*/  LDSM.16.MT88.4 R16, [R177+0x5000] ;  /* 0x00500000b110783b */ /* 0x000f2e0000004200 */
[----:B--2---:R-:W-:Y:S01]  /*4d50*/  HMMA.16816.F32.BF16 R160, R4, R22, R68 ;  /* 0x0000001604a0723c */ /* 0x004fe20000041844 */
[----:B-1----:R-:W-:-:S04]  /*4d60*/  FFMA.FTZ R3, R126, c[0x0][0x2d0], -R2 ;  /* 0x0000b4007e037a23 */ /* 0x002fc80000010802 */
[----:B------:R1:W2:Y:S03]  /*4d70*/  MUFU.EX2 R23, R3 ;  /* 0x0000000300177308 */ /* 0x0002a60000000800 */
[C---:B------:R-:W-:Y:S08]  /*4d80*/  HMMA.16816.F32.BF16 R196, R4.reuse, R20, R96 ;  /* 0x0000001404c4723c */ /* 0x040ff00000041860 */
[----:B---3--:R-:W-:Y:S01]  /*4d90*/  HMMA.16816.F32.BF16 R200, R4, R24, R108 ;  /* 0x0000001804c8723c */ /* 0x008fe2000004186c */
[----:B------:R-:W-:Y:S01]  /*4da0*/  LDSM.16.MT88.4 R108, [R173+0x1800] ;  /* 0x00180000ad6c783b */ /* 0x000fe20000004200 */
[--C-:B-1----:R-:W-:Y:S01]  /*4db0*/  FFMA.FTZ R3, R127, c[0x0][0x2d0], -R2.reuse ;  /* 0x0000b4007f037a23 */ /* 0x102fe20000010802 */
[----:B--2---:R-:W-:Y:S01]  /*4dc0*/  F2FP.BF16.PACK_AB R96, R23, R32 ;  /* 0x000000201760723e */ /* 0x004fe200000010ff */
[----:B------:R-:W-:-:S04]  /*4dd0*/  FFMA.FTZ R2, R219, c[0x0][0x2d0], -R2 ;  /* 0x0000b400db027a23 */ /* 0x000fc80000010802 */
[C---:B------:R-:W-:Y:S01]  /*4de0*/  HMMA.16816.F32.BF16 R164, R4.reuse, R26, R104 ;  /* 0x0000001a04a4723c */ /* 0x040fe20000041868 */
[----:B------:R-:W1:Y:S01]  /*4df0*/  LDSM.16.MT88.4 R24, [R174+0x5000] ;  /* 0x00500000ae18783b */ /* 0x000e620000004200 */
[----:B------:R-:W-:Y:S03]  /*4e00*/  MUFU.EX2 R22, R3 ;  /* 0x0000000300167308 */ /* 0x000fe60000000800 */
[----:B------:R-:W-:Y:S03]  /*4e10*/  LDSM.16.MT88.4 R124, [R177+0x1800] ;  /* 0x00180000b17c783b */ /* 0x000fe60000004200 */
[C---:B------:R-:W-:Y:S02]  /*4e20*/  HMMA.16816.F32.BF16 R156, R4.reuse, R12, R52 ;  /* 0x0000000c049c723c */ /* 0x040fe40000041834 */
[----:B------:R2:W3:Y:S06]  /*4e30*/  MUFU.EX2 R21, R2 ;  /* 0x0000000200157308 */ /* 0x0004ec0000000800 */
[C---:B------:R-:W-:Y:S01]  /*4e40*/  HMMA.16816.F32.BF16 R152, R4.reuse, R14, R64 ;  /* 0x0000000e0498723c */ /* 0x040fe20000041840 */
[----:B------:R-:W1:Y:S04]  /*4e50*/  LDSM.16.MT88.4 R12, [R176+0x5000] ;  /* 0x00500000b00c783b */ /* 0x000e680000004200 */
[----:B------:R-:W-:Y:S03]  /*4e60*/  LDSM.16.MT88.4 R64, [R176+0x3800] ;  /* 0x00380000b040783b */ /* 0x000fe60000004200 */
[----:B----4-:R-:W-:Y:S01]  /*4e70*/  HMMA.16816.F32.BF16 R140, R4, R16, R36 ;  /* 0x00000010048c723c */ /* 0x010fe20000041824 */
[----:B--2---:R-:W-:Y:S01]  /*4e80*/  FFMA.FTZ R2, R229, c[0x0][0x2d0], -R0 ;  /* 0x0000b400e5027a23 */ /* 0x004fe20000010800 */
[----:B---3--:R-:W-:-:S03]  /*4e90*/  F2FP.BF16.PACK_AB R98, R21, R22 ;  /* 0x000000161562723e */ /* 0x008fc600000010ff */
[----:B------:R2:W-:Y:S03]  /*4ea0*/  MUFU.EX2 R20, R2 ;  /* 0x0000000200147308 */ /* 0x0005e60000000800 */
[C---:B------:R-:W-:Y:S01]  /*4eb0*/  HMMA.16816.F32.BF16 R144, R4.reuse, R18, R56 ;  /* 0x000000120490723c */ /* 0x040fe20000041838 */
[----:B------:R-:W-:Y:S07]  /*4ec0*/  LDSM.16.MT88.4 R56, [R177+0x3800] ;  /* 0x00380000b138783b */ /* 0x000fee0000004200 */
[----:B------:R-:W-:Y:S01]  /*4ed0*/  HMMA.16816.F32.BF16 R68, R4, R28, R48 ;  /* 0x0000001c0444723c */ /* 0x000fe20000041830 */
[----:B------:R-:W-:Y:S01]  /*4ee0*/  LDSM.16.MT88.4 R48, [R174+0x3800] ;  /* 0x00380000ae30783b */ /* 0x000fe20000004200 */
[----:B--2---:R-:W-:-:S06]  /*4ef0*/  FFMA.FTZ R2, R230, c[0x0][0x2d0], -R0 ;  /* 0x0000b400e6027a23 */ /* 0x004fcc0000010800 */
[C---:B-1----:R-:W-:Y:S01]  /*4f00*/  HMMA.16816.F32.BF16 R136, R4.reuse, R24, R44 ;  /* 0x000000180488723c */ /* 0x042fe2000004182c */
[----:B------:R1:W2:Y:S07]  /*4f10*/  MUFU.EX2 R11, R2 ;  /* 0x00000002000b7308 */ /* 0x0002ae0000000800 */
[C---:B------:R-:W-:Y:S01]  /*4f20*/  HMMA.16816.F32.BF16 R24, R4.reuse, R26, R40 ;  /* 0x0000001a0418723c */ /* 0x040fe20000041828 */
[----:B------:R-:W3:Y:S07]  /*4f30*/  LDSM.16.MT88.4 R40, [R173+0x3800] ;  /* 0x00380000ad28783b */ /* 0x000eee0000004200 */
[----:B------:R-:W-:Y:S01]  /*4f40*/  HMMA.16816.F32.BF16 R16, R4, R12, R72 ;  /* 0x0000000c0410723c */ /* 0x000fe20000041848 */
[----:B------:R-:W4:Y:S01]  /*4f50*/  LDSM.16.MT88.4 R72, [R173+0x5800] ;  /* 0x00580000ad48783b */ /* 0x000f220000004200 */
[--C-:B-1----:R-:W-:Y:S01]  /*4f60*/  FFMA.FTZ R2, R232, c[0x0][0x2d0], -R0.reuse ;  /* 0x0000b400e8027a23 */ /* 0x102fe20000010800 */
[----:B--2---:R-:W-:Y:S01]  /*4f70*/  F2FP.BF16.PACK_AB R97, R11, R20 ;  /* 0x000000140b61723e */ /* 0x004fe200000010ff */
[----:B------:R-:W-:-:S02]  /*4f80*/  FFMA.FTZ R0, R231, c[0x0][0x2d0], -R0 ;  /* 0x0000b400e7007a23 */ /* 0x000fc40000010800 */
[----:B------:R1:W-:Y:S02]  /*4f90*/  MUFU.EX2 R10, R2 ;  /* 0x00000002000a7308 */ /* 0x0003e40000000800 */
[C---:B------:R-:W-:Y:S06]  /*4fa0*/  HMMA.16816.F32.BF16 R168, R4.reuse, R34, R168 ;  /* 0x0000002204a8723c */ /* 0x040fec00000418a8 */
[----:B------:R2:W2:Y:S02]  /*4fb0*/  MUFU.EX2 R9, R0 ;  /* 0x0000000000097308 */ /* 0x0004a40000000800 */
[----:B------:R-:W-:Y:S01]  /*4fc0*/  HMMA.16816.F32.BF16 R28, R4, R30, R60 ;  /* 0x0000001e041c723c */ /* 0x000fe2000004183c */
[----:B-1----:R-:W-:-:S07]  /*4fd0*/  FADD.FTZ R2, R250, R248 ;  /* 0x000000f8fa027221 */ /* 0x002fce0000010000 */
[----:B------:R-:W-:Y:S01]  /*4fe0*/  HMMA.16816.F32.BF16 R12, R4, R14, R76 ;  /* 0x0000000e040c723c */ /* 0x000fe2000004184c */
[----:B------:R-:W-:Y:S01]  /*4ff0*/  LDSM.16.MT88.4 R4, [R176+0x5800] ;  /* 0x00580000b004783b */ /* 0x000fe20000004200 */
[----:B------:R-:W-:Y:S02]  /*5000*/  FADD.FTZ R2, R247, R2 ;  /* 0x00000002f7027221 */ /* 0x000fe40000010000 */
[----:B--2---:R-:W-:Y:S01]  /*5010*/  FADD.FTZ R0, R245, R244 ;  /* 0x000000f4f5007221 */ /* 0x004fe20000010000 */
[----:B------:R-:W-:Y:S01]  /*5020*/  F2FP.BF16.PACK_AB R99, R9, R10 ;  /* 0x0000000a0963723e */ /* 0x000fe200000010ff */
[----:B------:R-:W-:Y:S02]  /*5030*/  FADD.FTZ R2, R249, R2 ;  /* 0x00000002f9027221 */ /* 0x000fe40000010000 */
[----:B------:R-:W-:Y:S02]  /*5040*/  FADD.FTZ R0, R243, R0 ;  /* 0x00000000f3007221 */ /* 0x000fe40000010000 */
[----:B------:R-:W-:-:S02]  /*5050*/  FADD.FTZ R2, R240, R2 ;  /* 0x00000002f0027221 */ /* 0x000fc40000010000 */
[----:B------:R-:W-:Y:S01]  /*5060*/  FADD.FTZ R0, R246, R0 ;  /* 0x00000000f6007221 */ /* 0x000fe20000010000 */
[C---:B------:R-:W-:Y:S01]  /*5070*/  HMMA.16816.F32.BF16 R104, R96.reuse, R108, R204 ;  /* 0x0000006c6068723c */ /* 0x040fe200000418cc */
        /* <DEDUP_REMOVED lines=9> */
[----:B------:R-:W-:Y:S01]  /*5110*/  HMMA.16816.F32.BF16 R108, R96, R110, R80 ;  /* 0x0000006e606c723c */ /* 0x000fe20000041850 */
[----:B------:R-:W1:Y:S01]  /*5120*/  LDSM.16.MT88.4 R80, [R174+0x5800] ;  /* 0x00580000ae50783b */ /* 0x000e620000004200 */
[----:B------:R-:W-:Y:S02]  /*5130*/  FADD.FTZ R2, R217, R2 ;  /* 0x00000002d9027221 */ /* 0x000fe40000010000 */
[----:B------:R-:W-:Y:S02]  /*5140*/  FADD.FTZ R0, R214, R0 ;  /* 0x00000000d6007221 */ /* 0x000fe40000010000 */
[----:B------:R-:W-:-:S02]  /*5150*/  FADD.FTZ R2, R216, R2 ;  /* 0x00000002d8027221 */ /* 0x000fc40000010000 */
[C---:B------:R-:W-:Y:S01]  /*5160*/  HMMA.16816.F32.BF16 R124, R96.reuse, R126, R88 ;  /* 0x0000007e607c723c */ /* 0x040fe20000041858 */
[----:B------:R-:W2:Y:S01]  /*5170*/  LDSM.16.MT88.4 R88, [R177+0x5800] ;  /* 0x00580000b158783b */ /* 0x000ea20000004200 */
[----:B------:R-:W-:Y:S02]  /*5180*/  FADD.FTZ R0, R103, R0 ;  /* 0x0000000067007221 */ /* 0x000fe40000010000 */
[----:B------:R-:W-:Y:S02]  /*5190*/  FADD.FTZ R2, R215, R2 ;  /* 0x00000002d7027221 */ /* 0x000fe40000010000 */
[----:B------:R-:W-:Y:S02]  /*51a0*/  FADD.FTZ R0, R102, R0 ;  /* 0x0000000066007221 */ /* 0x000fe40000010000 */
[----:B------:R-:W-:Y:S01]  /*51b0*/  FADD.FTZ R3, R32, R2 ;  /* 0x0000000220037221 */ /* 0x000fe20000010000 */
[----:B------:R-:W-:Y:S01]  /*51c0*/  HMMA.16816.F32.BF16 R112, R96, R116, R112 ;  /* 0x000000746070723c */ /* 0x000fe20000041870 */
[----:B------:R-:W-:-:S02]  /*51d0*/  FADD.FTZ R0, R101, R0 ;  /* 0x0000000065007221 */ /* 0x000fc40000010000 */
[----:B------:R-:W-:Y:S02]  /*51e0*/  FADD.FTZ R3, R23, R3 ;  /* 0x0000000317037221 */ /* 0x000fe40000010000 */
[----:B------:R-:W-:Y:S01]  /*51f0*/  FADD.FTZ R2, R20, R0 ;  /* 0x0000000014027221 */ /* 0x000fe20000010000 */
[----:B------:R-:W-:Y:S01]  /*5200*/  IADD3 R0, R33, -0x2, RZ ;  /* 0xfffffffe21007810 */ /* 0x000fe20007ffe0ff */
[----:B------:R-:W-:Y:S01]  /*5210*/  FADD.FTZ R3, R22, R3 ;  /* 0x0000000316037221 */ /* 0x000fe20000010000 */
[----:B------:R-:W-:Y:S01]  /*5220*/  HMMA.16816.F32.BF16 R116, R96, R118, R84 ;  /* 0x000000766074723c */ /* 0x000fe20000041854 */
[----:B------:R-:W-:Y:S01]  /*5230*/  FADD.FTZ R2, R11, R2 ;  /* 0x000000020b027221 */ /* 0x000fe20000010000 */
[----:B------:R-:W-:Y:S01]  /*5240*/  ISETP.GE.AND P0, PT, R0, R226, PT ;  /* 0x000000e20000720c */ /* 0x000fe20003f06270 */
[----:B------:R-:W-:Y:S02]  /*5250*/  FADD.FTZ R218, R21, R3 ;  /* 0x0000000315da7221 */ /* 0x000fe40000010000 */
[----:B------:R-:W-:-:S03]  /*5260*/  FADD.FTZ R2, R10, R2 ;  /* 0x000000020a027221 */ /* 0x000fc60000010000 */
[----:B------:R-:W-:Y:S01]  /*5270*/  HMMA.16816.F32.BF16 R128, R96, R132, R128 ;  /* 0x000000846080723c */ /* 0x000fe20000041880 */
[----:B------:R-:W-:-:S07]  /*5280*/  FADD.FTZ R219, R9, R2 ;  /* 0x0000000209db7221 */ /* 0x000fce0000010000 */
[C---:B------:R-:W-:Y:S08]  /*5290*/  HMMA.16816.F32.BF16 R132, R96.reuse, R134, R92 ;  /* 0x000000866084723c */ /* 0x040ff0000004185c */
[C---:B---3--:R-:W-:Y:S08]  /*52a0*/  HMMA.16816.F32.BF16 R36, R96.reuse, R40, R148 ;  /* 0x000000286024723c */ /* 0x048ff00000041894 */
[C---:B------:R-:W-:Y:S08]  /*52b0*/  HMMA.16816.F32.BF16 R44, R96.reuse, R48, R200 ;  /* 0x00000030602c723c */ /* 0x040ff000000418c8 */
[C---:B------:R-:W-:Y:S08]  /*52c0*/  HMMA.16816.F32.BF16 R52, R96.reuse, R56, R196 ;  /* 0x000000386034723c */ /* 0x040ff000000418c4 */
[C---:B------:R-:W-:Y:S08]  /*52d0*/  HMMA.16816.F32.BF16 R60, R96.reuse, R64, R156 ;  /* 0x00000040603c723c */ /* 0x040ff0000004189c */
[C---:B----4-:R-:W-:Y:S08]  /*52e0*/  HMMA.16816.F32.BF16 R68, R96.reuse, R72, R68 ;  /* 0x000000486044723c */ /* 0x050ff00000041844 */
        /* <DEDUP_REMOVED lines=8> */
[C---:B------:R-:W-:Y:S08]  /*5370*/  HMMA.16816.F32.BF16 R88, R96.reuse, R90, R144 ;  /* 0x0000005a6058723c */ /* 0x040ff00000041890 */
[C---:B------:R-:W-:Y:S08]  /*5380*/  HMMA.16816.F32.BF16 R92, R96.reuse, R4, R16 ;  /* 0x00000004605c723c */ /* 0x040ff00000041810 */
[----:B------:R-:W-:Y:S01]  /*5390*/  HMMA.16816.F32.BF16 R96, R96, R6, R12 ;  /* 0x000000066060723c */ /* 0x000fe2000004180c */
[----:B------:R-:W-:Y:S07]  /*53a0*/  @!UPT UIADD3 URZ, URZ, URZ, URZ ;  /* 0x0000003f3f3ff290 */ /* 0x000fee000fffe03f */
[----:B------:R-:W-:Y:S11]  /*53b0*/  @!P0 BRA `(.L_x_43) ;  /* 0x00002dc000008947 */ /* 0x000ff60003800000 */
[----:B------:R-:W-:Y:S02]  /*53c0*/  MOV R196, R0 ;  /* 0x0000000000c47202 */ /* 0x000fe40000000f00 */
[----:B------:R-:W-:-:S02]  /*53d0*/  MOV R102, R8 ;  /* 0x0000000800667202 */ /* 0x000fc40000000f00 */
[----:B------:R-:W-:Y:S02]  /*53e0*/  MOV R101, R100 ;  /* 0x0000006400657202 */ /* 0x000fe40000000f00 */
.L_x_44:
[----:B------:R-:W-:Y:S04]  /*53f0*/  DEPBAR.LE SB0, 0x0 ;  /* 0x000080000000791a */ /* 0x000fe80000000000 */
[----:B------:R-:W-:Y:S01]  /*5400*/  WARPSYNC 0xffffffff ;  /* 0xffffffff00007948 */ /* 0x000fe20003800000 */
[----:B------:R-:W-:Y:S01]  /*5410*/  BAR.SYNC.DEFER_BLOCKING 0x0 ;  /* 0x0000000000007b1d */ /* 0x000fe20000010000 */
[----:B------:R-:W-:Y:S01]  /*5420*/  SHF.R.S32.HI R0, RZ, 0x1f, R196 ;  /* 0x0000001fff007819 */ /* 0x000fe200000114c4 */
[----:B------:R-:W-:Y:S01]  /*5430*/  IMAD.WIDE.U32 R2, R196, c[0x0][0x208], RZ ;  /* 0x00008200c4027a25 */ /* 0x000fe200078e00ff */
[C---:B------:R-:W-:Y:S02]  /*5440*/  IADD3 R100, P1, R210.reuse, 0x40, RZ ;  /* 0x00000040d2647810 */ /* 0x040fe40007f3e0ff */
[----:B------:R-:W-:Y:S01]  /*5450*/  IADD3 R31, P2, R210, 0x80, RZ ;  /* 0x00000080d21f7810 */ /* 0x000fe20007f5e0ff */
[----:B------:R-:W-:Y:S01]  /*5460*/  IMAD R0, R0, c[0x0][0x208], RZ ;  /* 0x0000820000007a24 */ /* 0x000fe200078e02ff */
[----:B------:R-:W-:Y:S02]  /*5470*/  SHF.L.U32 R20, R2, 0x6, RZ ;  /* 0x0000000602147819 */ /* 0x000fe400000006ff */
[----:B------:R-:W-:Y:S01]  /*5480*/  MOV R21, c[0x0][0x208] ;  /* 0x0000820000157a02 */ /* 0x000fe20000000f00 */
[----:B------:R-:W-:Y:S01]  /*5490*/  IMAD R0, R196, c[0x0][0x20c], R0 ;  /* 0x00008300c4007a24 */ /* 0x000fe200078e0200 */
[----:B------:R-:W-:Y:S02]  /*54a0*/  IADD3 R29, P5, R20, R210, RZ ;  /* 0x000000d2141d7210 */ /* 0x000fe40007fbe0ff */
[-C--:B------:R-:W-:Y:S02]  /*54b0*/  IADD3.X R152, RZ, R213.reuse, RZ, P1, !PT ;  /* 0x000000d5ff987210 */ /* 0x080fe40000ffe4ff */
[----:B------:R-:W-:Y:S02]  /*54c0*/  IADD3 R0, R3, R0, RZ ;  /* 0x0000000003007210 */ /* 0x000fe40007ffe0ff */
[----:B------:R-:W-:Y:S02]  /*54d0*/  IADD3.X R103, RZ, R213, RZ, P2, !PT ;  /* 0x000000d5ff677210 */ /* 0x000fe400017fe4ff */
[----:B------:R-:W-:Y:S02]  /*54e0*/  SHF.L.U64.HI R0, R2, 0x6, R0 ;  /* 0x0000000602007819 */ /* 0x000fe40000010200 */
[----:B------:R-:W-:Y:S02]  /*54f0*/  LEA R2, P0, R21, R20, 0x5 ;  /* 0x0000001415027211 */ /* 0x000fe400078028ff */
[C---:B------:R-:W-:Y:S01]  /*5500*/  IADD3 R30, P3, R20.reuse, R100, RZ ;  /* 0x00000064141e7210 */ /* 0x040fe20007f7e0ff */
[----:B------:R-:W-:Y:S01]  /*5510*/  LDSM.16.M88.4 R32, [R179] ;  /* 0x00000000b320783b */ /* 0x000fe20000000200 */
[----:B------:R-:W-:Y:S02]  /*5520*/  IADD3 R28, P1, R20, R31, RZ ;  /* 0x0000001f141c7210 */ /* 0x000fe40007f3e0ff */
[----:B------:R-:W-:Y:S02]  /*5530*/  MOV R3, c[0x0][0x20c] ;  /* 0x0000830000037a02 */ /* 0x000fe40000000f00 */
[C---:B------:R-:W-:Y:S02]  /*5540*/  IADD3.X R148, R0.reuse, R213, RZ, P5, !PT ;  /* 0x000000d500947210 */ /* 0x040fe40002ffe4ff */
[C---:B------:R-:W-:Y:S01]  /*5550*/  LEA R168, P4, R29.reuse, c[0x0][0x1f8], 0x1 ;  /* 0x00007e001da87a11 */ /* 0x040fe200078808ff */
[----:B------:R-:W1:Y:S01]  /*5560*/  LDSM.16.M88.4 R8, [R172] ;  /* 0x00000000ac08783b */ /* 0x000e620000000200 */
[----:B------:R-:W-:Y:S02]  /*5570*/  IADD3.X R149, R0, R152, RZ, P3, !PT ;  /* 0x0000009800957210 */ /* 0x000fe40001ffe4ff */
[C---:B------:R-:W-:Y:S02]  /*5580*/  LEA R166, P2, R30.reuse, c[0x0][0x1f8], 0x1 ;  /* 0x00007e001ea67a11 */ /* 0x040fe400078408ff */
[----:B------:R-:W-:Y:S02]  /*5590*/  LEA.HI.X R169, R29, c[0x0][0x1fc], R148, 0x1, P4 ;  /* 0x00007f001da97a11 */ /* 0x000fe400020f0c94 */
[----:B------:R-:W-:Y:S01]  /*55a0*/  LEA.HI.X R167, R30, c[0x0][0x1fc], R149, 0x1, P2 ;  /* 0x00007f001ea77a11 */ /* 0x000fe200010f0c95 */
[----:B------:R-:W2:Y:S01]  /*55b0*/  LDSM.16.M88.4 R16, [R172+0x800] ;  /* 0x00080000ac10783b */ /* 0x000ea20000000200 */
[----:B------:R-:W-:Y:S02]  /*55c0*/  ISETP.GE.AND P2, PT, R223, c[0x0][0x1d4], PT ;  /* 0x00007500df007a0c */ /* 0x000fe40003f46270 */
[----:B------:R-:W-:Y:S02]  /*55d0*/  LEA.HI.X R3, R21, R0, R3, 0x5, P0 ;  /* 0x0000000015037211 */ /* 0x000fe400000f2c03 */
[----:B------:R-:W-:Y:S02]  /*55e0*/  LEA R164, P0, R28, c[0x0][0x1f8], 0x1 ;  /* 0x00007e001ca47a11 */ /* 0x000fe400078008ff */
[----:B------:R-:W-:Y:S01]  /*55f0*/  IADD3.X R0, R0, R103, RZ, P1, !PT ;  /* 0x0000006700007210 */ /* 0x000fe20000ffe4ff */
[----:B------:R-:W3:Y:S01]  /*5600*/  LDSM.16.M88.4 R24, [R172+0x1000] ;  /* 0x00100000ac18783b */ /* 0x000ee20000000200 */
[----:B------:R-:W-:Y:S02]  /*5610*/  ISETP.GE.AND P1, PT, R222, c[0x0][0x1d4], PT ;  /* 0x00007500de007a0c */ /* 0x000fe40003f26270 */
[----:B------:R-:W-:Y:S02]  /*5620*/  LEA.HI.X R165, R28, c[0x0][0x1fc], R0, 0x1, P0 ;  /* 0x00007f001ca57a11 */ /* 0x000fe400000f0c00 */
[----:B------:R-:W-:Y:S02]  /*5630*/  ISETP.GE.AND P0, PT, R220, c[0x0][0x1d4], PT ;  /* 0x00007500dc007a0c */ /* 0x000fe40003f06270 */
[C---:B------:R-:W-:Y:S01]  /*5640*/  IADD3 R100, P4, R2.reuse, R100, RZ ;  /* 0x0000006402647210 */ /* 0x040fe20007f9e0ff */
[----:B------:R-:W4:Y:S01]  /*5650*/  LDSM.16.M88.4 R136, [R172+0x1800] ;  /* 0x00180000ac88783b */ /* 0x000f220000000200 */
[----:B------:R-:W-:Y:S02]  /*5660*/  IADD3 R0, P3, R2, R31, RZ ;  /* 0x0000001f02007210 */ /* 0x000fe40007f7e0ff */
[C---:B------:R-:W-:Y:S02]  /*5670*/  IADD3.X R161, R3.reuse, R152, RZ, P4, !PT ;  /* 0x0000009803a17210 */ /* 0x040fe400027fe4ff */
[----:B------:R-:W-:Y:S02]  /*5680*/  LEA R160, P4, R100, c[0x0][0x1f8], 0x1 ;  /* 0x00007e0064a07a11 */ /* 0x000fe400078808ff */
[----:B------:R-:W-:Y:S01]  /*5690*/  IADD3 R2, P6, R2, R210, RZ ;  /* 0x000000d202027210 */ /* 0x000fe20007fde0ff */
[----:B------:R-:W-:Y:S01]  /*56a0*/  LDSM.16.M88.4 R140, [R180] ;  /* 0x00000000b48c783b */ /* 0x000fe20000000200 */
[----:B------:R-:W-:Y:S02]  /*56b0*/  LEA.HI.X R161, R100, c[0x0][0x1fc], R161, 0x1, P4 ;  /* 0x00007f0064a17a11 */ /* 0x000fe400020f0ca1 */
[C---:B------:R-:W-:Y:S02]  /*56c0*/  LEA R162, P5, R2.reuse, c[0x0][0x1f8], 0x1 ;  /* 0x00007e0002a27a11 */ /* 0x040fe400078a08ff */
[C---:B------:R-:W-:Y:S02]  /*56d0*/  IADD3.X R103, R3.reuse, R103, RZ, P3, !PT ;  /* 0x0000006703677210 */ /* 0x040fe40001ffe4ff */
[----:B------:R-:W-:Y:S01]  /*56e0*/  IADD3.X R3, R3, R213, RZ, P6, !PT ;  /* 0x000000d503037210 */ /* 0x000fe200037fe4ff */
[C---:B-1----:R-:W-:Y:S01]  /*56f0*/  HMMA.16816.F32.BF16 R4, R32.reuse, R8, RZ ;  /* 0x000000082004723c */ /* 0x042fe200000418ff */
[----:B------:R-:W1:Y:S02]  /*5700*/  LDSM.16.M88.4 R144, [R183] ;  /* 0x00000000b790783b */ /* 0x000e640000000200 */
[----:B------:R-:W-:Y:S05]  /*5710*/  LEA.HI.X R163, R2, c[0x0][0x1fc], R3, 0x1, P5 ;  /* 0x00007f0002a37a11 */ /* 0x000fea00028f0c03 */
[C---:B------:R-:W-:Y:S01]  /*5720*/  HMMA.16816.F32.BF16 R8, R32.reuse, R10, RZ ;  /* 0x0000000a2008723c */ /* 0x040fe200000418ff */
[----:B------:R-:W5:Y:S07]  /*5730*/  LDSM.16.M88.4 R148, [R194] ;  /* 0x00000000c294783b */ /* 0x000f6e0000000200 */
[C---:B--2---:R-:W-:Y:S01]  /*5740*/  HMMA.16816.F32.BF16 R12, R32.reuse, R16, RZ ;  /* 0x00000010200c723c */ /* 0x044fe200000418ff */
[----:B------:R-:W2:Y:S07]  /*5750*/  LDSM.16.M88.4 R152, [R193] ;  /* 0x00000000c198783b */ /* 0x000eae0000000200 */
[C---:B------:R-:W-:Y:S01]  /*5760*/  HMMA.16816.F32.BF16 R16, R32.reuse, R18, RZ ;  /* 0x000000122010723c */ /* 0x040fe200000418ff */
[----:B------:R-:W2:Y:S07]  /*5770*/  LDSM.16.M88.4 R156, [R192] ;  /* 0x00000000c09c783b */ /* 0x000eae0000000200 */
[C---:B---3--:R-:W-:Y:S01]  /*5780*/  HMMA.16816.F32.BF16 R20, R32.reuse, R24, RZ ;  /* 0x000000182014723c */ /* 0x048fe200000418ff */
[----:B------:R-:W-:Y:S01]  /*5790*/  @!PT LDS RZ, [RZ] ;  /* 0x00000000fffff984 */ /* 0x000fe20000000800 */
[----:B------:R-:W-:Y:S01]  /*57a0*/  @!PT LDS RZ, [RZ] ;  /* 0x00000000fffff984 */ /* 0x000fe20000000800 */
[----:B------:R-:W-:Y:S01]  /*57b0*/  @!PT LDS RZ, [RZ] ;  /* 0x00000000fffff984 */ /* 0x000fe20000000800 */
[----:B------:R3:W-:Y:S07]  /*57c0*/  LDGSTS.E.BYPASS.LTC128B.128 [R195+0x100], [R168.64], !P0 ;  /* 0x00100000a8c37fae */ /* 0x0007ee000c101d46 */
[C---:B------:R-:W-:Y:S01]  /*57d0*/  HMMA.16816.F32.BF16 R24, R32.reuse, R26, RZ ;  /* 0x0000001a2018723c */ /* 0x040fe200000418ff */
[----:B------:R2:W-:Y:S07]  /*57e0*/  LDGSTS.E.BYPASS.LTC128B.128 [R195+0x2100], [R166.64], !P1 ;  /* 0x02100000a6c37fae */ /* 0x0005ee000c901d46 */
[C---:B----4-:R-:W-:Y:S01]  /*57f0*/  HMMA.16816.F32.BF16 R28, R32.reuse, R136, RZ ;  /* 0x00000088201c723c */ /* 0x050fe200000418ff */
[----:B------:R2:W-:Y:S06]  /*5800*/  LDGSTS.E.BYPASS.LTC128B.128 [R195+0x4100], [R164.64], !P2 ;  /* 0x04100000a4c37fae */ /* 0x0005ec000d101d46 */
[C---:B------:R-:W-:Y:S01]  /*5810*/  LEA R136, P3, R0.reuse, c[0x0][0x1f8], 0x1 ;  /* 0x00007e0000887a11 */ /* 0x040fe200078608ff */
[----:B------:R-:W-:Y:S01]  /*5820*/  HMMA.16816.F32.BF16 R32, R32, R138, RZ ;  /* 0x0000008a2020723c */ /* 0x000fe200000418ff */
[----:B------:R4:W-:Y:S03]  /*5830*/  LDGSTS.E.BYPASS.LTC128B.128 [R195+0x1100], [R162.64], !P0 ;  /* 0x01100000a2c37fae */ /* 0x0009e6000c101d46 */
[----:B------:R-:W-:Y:S02]  /*5840*/  LEA.HI.X R137, R0, c[0x0][0x1fc], R103, 0x1, P3 ;  /* 0x00007f0000897a11 */ /* 0x000fe400018f0c67 */
[C---:B------:R-:W-:Y:S02]  /*5850*/  ISETP.GT.AND P3, PT, R196.reuse, R226, PT ;  /* 0x000000e2c400720c */ /* 0x040fe40003f64270 */
[C---:B-1----:R-:W-:Y:S01]  /*5860*/  HMMA.16816.F32.BF16 R4, R140.reuse, R144, R4 ;  /* 0x000000908c04723c */ /* 0x042fe20000041804 */
[----:B------:R4:W-:Y:S04]  /*5870*/  LDGSTS.E.BYPASS.LTC128B.128 [R195+0x3100], [R160.64], !P1 ;  /* 0x03100000a0c37fae */ /* 0x0009e8000c901d46 */
[----:B------:R-:W-:Y:S03]  /*5880*/  IADD3 R196, R196, -0x1, RZ ;  /* 0xffffffffc4c47810 */ /* 0x000fe60007ffe0ff */
[C---:B------:R-:W-:Y:S01]  /*5890*/  HMMA.16816.F32.BF16 R8, R140.reuse, R146, R8 ;  /* 0x000000928c08723c */ /* 0x040fe20000041808 */
[----:B------:R1:W-:Y:S07]  /*58a0*/  LDGSTS.E.BYPASS.LTC128B.128 [R195+0x5100], [R136.64], !P2 ;  /* 0x0510000088c37fae */ /* 0x0003ee000d101d46 */
[C---:B-----5:R-:W-:Y:S01]  /*58b0*/  HMMA.16816.F32.BF16 R12, R140.reuse, R148, R12 ;  /* 0x000000948c0c723c */ /* 0x060fe2000004180c */
[----:B--2---:R-:W-:Y:S07]  /*58c0*/  LDSM.16.M88.4 R164, [R178+0x800] ;  /* 0x00080000b2a4783b */ /* 0x004fee0000000200 */
[C---:B------:R-:W-:Y:S01]  /*58d0*/  HMMA.16816.F32.BF16 R16, R140.reuse, R150, R16 ;  /* 0x000000968c10723c */ /* 0x040fe20000041810 */
[----:B------:R-:W0:Y:S07]  /*58e0*/  LDGDEPBAR ;  /* 0x00000000000079af */ /* 0x000e2e0000000000 */
[C---:B------:R-:W-:Y:S01]  /*58f0*/  HMMA.16816.F32.BF16 R20, R140.reuse, R152, R20 ;  /* 0x000000988c14723c */ /* 0x040fe20000041814 */
[----:B----4-:R-:W-:Y:S07]  /*5900*/  LDSM.16.M88.4 R160, [R178] ;  /* 0x00000000b2a0783b */ /* 0x010fee0000000200 */
[C---:B------:R-:W-:Y:S01]  /*5910*/  HMMA.16816.F32.BF16 R24, R140.reuse, R154, R24 ;  /* 0x0000009a8c18723c */ /* 0x040fe20000041818 */
[----:B-1----:R-:W1:Y:S07]  /*5920*/  LDSM.16.M88.4 R136, [R182] ;  /* 0x00000000b688783b */ /* 0x002e6e0000000200 */
[C---:B------:R-:W-:Y:S01]  /*5930*/  HMMA.16816.F32.BF16 R28, R140.reuse, R156, R28 ;  /* 0x0000009c8c1c723c */ /* 0x040fe2000004181c */
[----:B---3--:R-:W2:Y:S07]  /*5940*/  LDSM.16.M88.4 R168, [R178+0x1000] ;  /* 0x00100000b2a8783b */ /* 0x008eae0000000200 */
[----:B------:R-:W-:Y:S01]  /*5950*/  HMMA.16816.F32.BF16 R32, R140, R158, R32 ;  /* 0x0000009e8c20723c */ /* 0x000fe20000041820 */
[----:B------:R-:W3:Y:S08]  /*5960*/  LDSM.16.M88.4 R144, [R178+0x1800] ;  /* 0x00180000b290783b */ /* 0x000ef00000000200 */
[----:B------:R-:W-:Y:S08]  /*5970*/  LDSM.16.M88.4 R148, [R181] ;  /* 0x00000000b594783b */ /* 0x000ff00000000200 */
[----:B------:R-:W4:Y:S01]  /*5980*/  LDSM.16.M88.4 R152, [R175] ;  /* 0x00000000af98783b */ /* 0x000f220000000200 */
[C---:B-1----:R-:W-:Y:S07]  /*5990*/  HMMA.16816.F32.BF16 R4, R136.reuse, R160, R4 ;  /* 0x000000a08804723c */ /* 0x042fee0000041804 */
[----:B------:R-:W1:Y:S01]  /*59a0*/  LDSM.16.M88.4 R140, [R175+0x800] ;  /* 0x00080000af8c783b */ /* 0x000e620000000200 */
[C---:B------:R-:W-:Y:S07]  /*59b0*/  HMMA.16816.F32.BF16 R8, R136.reuse, R162, R8 ;  /* 0x000000a28808723c */ /* 0x040fee0000041808 */
[----:B------:R-:W5:Y:S01]  /*59c0*/  LDSM.16.M88.4 R156, [R175+0x1000] ;  /* 0x00100000af9c783b */ /* 0x000f620000000200 */
[C---:B------:R-:W-:Y:S07]  /*59d0*/  HMMA.16816.F32.BF16 R12, R136.reuse, R164, R12 ;  /* 0x000000a4880c723c */ /* 0x040fee000004180c */
[----:B------:R-:W1:Y:S01]  /*59e0*/  LDSM.16.M88.4 R160, [R175+0x1800] ;  /* 0x00180000afa0783b */ /* 0x000e620000000200 */
[C---:B------:R-:W-:Y:S07]  /*59f0*/  HMMA.16816.F32.BF16 R16, R136.reuse, R166, R16 ;  /* 0x000000a68810723c */ /* 0x040fee0000041810 */
[----:B------:R-:W-:Y:S01]  /*5a00*/  LDSM.16.M88.4 R164, [R179+0x4000] ;  /* 0x00400000b3a4783b */ /* 0x000fe20000000200 */
[C---:B--2---:R-:W-:Y:S08]  /*5a10*/  HMMA.16816.F32.BF16 R20, R136.reuse, R168, R20 ;  /* 0x000000a88814723c */ /* 0x044ff00000041814 */
[C---:B------:R-:W-:Y:S01]  /*5a20*/  HMMA.16816.F32.BF16 R24, R136.reuse, R170, R24 ;  /* 0x000000aa8818723c */ /* 0x040fe20000041818 */
[----:B------:R-:W2:Y:S07]  /*5a30*/  LDSM.16.M88.4 R168, [R172+0x2000] ;  /* 0x00200000aca8783b */ /* 0x000eae0000000200 */
[C---:B---3--:R-:W-:Y:S08]  /*5a40*/  HMMA.16816.F32.BF16 R28, R136.reuse, R144, R28 ;  /* 0x00000090881c723c */ /* 0x048ff0000004181c */
[----:B------:R-:W-:Y:S01]  /*5a50*/  HMMA.16816.F32.BF16 R32, R136, R146, R32 ;  /* 0x000000928820723c */ /* 0x000fe20000041820 */
[----:B------:R-:W3:Y:S07]  /*5a60*/  LDSM.16.M88.4 R136, [R172+0x2800] ;  /* 0x00280000ac88783b */ /* 0x000eee0000000200 */
[C---:B----4-:R-:W-:Y:S01]  /*5a70*/  HMMA.16816.F32.BF16 R4, R148.reuse, R152, R4 ;  /* 0x000000989404723c */ /* 0x050fe20000041804 */
[----:B------:R-:W4:Y:S07]  /*5a80*/  LDSM.16.M88.4 R144, [R172+0x3000] ;  /* 0x00300000ac90783b */ /* 0x000f2e0000000200 */
[C---:B------:R-:W-:Y:S01]  /*5a90*/  HMMA.16816.F32.BF16 R8, R148.reuse, R154, R8 ;  /* 0x0000009a9408723c */ /* 0x040fe20000041808 */
[----:B------:R-:W-:Y:S07]  /*5aa0*/  LDSM.16.M88.4 R152, [R180+0x4000] ;  /* 0x00400000b498783b */ /* 0x000fee0000000200 */
[C---:B-1----:R-:W-:Y:S08]  /*5ab0*/  HMMA.16816.F32.BF16 R12, R148.reuse, R140, R12 ;  /* 0x0000008c940c723c */ /* 0x042ff0000004180c */
[C---:B------:R-:W-:Y:S01]  /*5ac0*/  HMMA.16816.F32.BF16 R16, R148.reuse, R142, R16 ;  /* 0x0000008e9410723c */ /* 0x040fe20000041810 */
[----:B------:R-:W1:Y:S07]  /*5ad0*/  LDSM.16.M88.4 R140, [R172+0x3800] ;  /* 0x00380000ac8c783b */ /* 0x000e6e0000000200 */
[C---:B-----5:R-:W-:Y:S08]  /*5ae0*/  HMMA.16816.F32.BF16 R20, R148.reuse, R156, R20 ;  /* 0x0000009c9414723c */ /* 0x060ff00000041814 */
[C---:B------:R-:W-:Y:S01]  /*5af0*/  HMMA.16816.F32.BF16 R24, R148.reuse, R158, R24 ;  /* 0x0000009e9418723c */ /* 0x040fe20000041818 */
[----:B------:R-:W5:Y:S07]  /*5b00*/  LDSM.16.M88.4 R156, [R191] ;  /* 0x00000000bf9c783b */ /* 0x000f6e0000000200 */
[C---:B------:R-:W-:Y:S08]  /*5b10*/  HMMA.16816.F32.BF16 R28, R148.reuse, R160, R28 ;  /* 0x000000a0941c723c */ /* 0x040ff0000004181c */
[----:B------:R-:W-:Y:S01]  /*5b20*/  HMMA.16816.F32.BF16 R32, R148, R162, R32 ;  /* 0x000000a29420723c */ /* 0x000fe20000041820 */
[----:B------:R-:W-:Y:S07]  /*5b30*/  LDSM.16.M88.4 R148, [R189] ;  /* 0x00000000bd94783b */ /* 0x000fee0000000200 */
[C---:B--2---:R-:W-:Y:S01]  /*5b40*/  HMMA.16816.F32.BF16 R4, R164.reuse, R168, R4 ;  /* 0x000000a8a404723c */ /* 0x044fe20000041804 */
[----:B------:R-:W-:Y:S07]  /*5b50*/  LDSM.16.M88.4 R160, [R182+0x4000] ;  /* 0x00400000b6a0783b */ /* 0x000fee0000000200 */
[C---:B------:R-:W-:Y:S01]  /*5b60*/  HMMA.16816.F32.BF16 R8, R164.reuse, R170, R8 ;  /* 0x000000aaa408723c */ /* 0x040fe20000041808 */
[----:B------:R-:W-:Y:S07]  /*5b70*/  LDSM.16.M88.4 R168, [R178+0x2000] ;  /* 0x00200000b2a8783b */ /* 0x000fee0000000200 */
[C---:B---3--:R-:W-:Y:S08]  /*5b80*/  HMMA.16816.F32.BF16 R12, R164.reuse, R136, R12 ;  /* 0x00000088a40c723c */ /* 0x048ff0000004180c */
[C---:B------:R-:W-:Y:S01]  /*5b90*/  HMMA.16816.F32.BF16 R16, R164.reuse, R138, R16 ;  /* 0x0000008aa410723c */ /* 0x040fe20000041810 */
[----:B------:R-:W2:Y:S07]  /*5ba0*/  LDSM.16.M88.4 R136, [R190] ;  /* 0x00000000be88783b */ /* 0x000eae0000000200 */
[C---:B----4-:R-:W-:Y:S08]  /*5bb0*/  HMMA.16816.F32.BF16 R20, R164.reuse, R144, R20 ;  /* 0x00000090a414723c */ /* 0x050ff00000041814 */
[C---:B------:R-:W-:Y:S01]  /*5bc0*/  HMMA.16816.F32.BF16 R24, R164.reuse, R146, R24 ;  /* 0x00000092a418723c */ /* 0x040fe20000041818 */
[----:B------:R-:W3:Y:S07]  /*5bd0*/  LDSM.16.M88.4 R144, [R188] ;  /* 0x00000000bc90783b */ /* 0x000eee0000000200 */
[C---:B-1----:R-:W-:Y:S08]  /*5be0*/  HMMA.16816.F32.BF16 R28, R164.reuse, R140, R28 ;  /* 0x0000008ca41c723c */ /* 0x042ff0000004181c */
[----:B------:R-:W-:Y:S01]  /*5bf0*/  HMMA.16816.F32.BF16 R32, R164, R142, R32 ;  /* 0x0000008ea420723c */ /* 0x000fe20000041820 */
[----:B------:R-:W1:Y:S07]  /*5c00*/  LDSM.16.M88.4 R140, [R178+0x2800] ;  /* 0x00280000b28c783b */ /* 0x000e6e0000000200 */
[C---:B-----5:R-:W-:Y:S01]  /*5c10*/  HMMA.16816.F32.BF16 R4, R152.reuse, R156, R4 ;  /* 0x0000009c9804723c */ /* 0x060fe20000041804 */
[----:B------:R-:W4:Y:S07]  /*5c20*/  LDSM.16.M88.4 R164, [R178+0x3000] ;  /* 0x00300000b2a4783b */ /* 0x000f2e0000000200 */
[C---:B------:R-:W-:Y:S01]  /*5c30*/  HMMA.16816.F32.BF16 R8, R152.reuse, R158, R8 ;  /* 0x0000009e9808723c */ /* 0x040fe20000041808 */
[----:B------:R-:W5:Y:S07]  /*5c40*/  LDSM.16.M88.4 R156, [R178+0x3800] ;  /* 0x00380000b29c783b */ /* 0x000f6e0000000200 */
[C---:B--2---:R-:W-:Y:S08]  /*5c50*/  HMMA.16816.F32.BF16 R12, R152.reuse, R136, R12 ;  /* 0x00000088980c723c */ /* 0x044ff0000004180c */
[C---:B------:R-:W-:Y:S01]  /*5c60*/  HMMA.16816.F32.BF16 R16, R152.reuse, R138, R16 ;  /* 0x0000008a9810723c */ /* 0x040fe20000041810 */
[----:B------:R-:W-:Y:S07]  /*5c70*/  LDSM.16.M88.4 R136, [R181+0x4000] ;  /* 0x00400000b588783b */ /* 0x000fee0000000200 */
[C---:B------:R-:W-:Y:S08]  /*5c80*/  HMMA.16816.F32.BF16 R20, R152.reuse, R148, R20 ;  /* 0x000000949814723c */ /* 0x040ff00000041814 */
[C---:B------:R-:W-:Y:S01]  /*5c90*/  HMMA.16816.F32.BF16 R24, R152.reuse, R150, R24 ;  /* 0x000000969818723c */ /* 0x040fe20000041818 */
[----:B------:R-:W-:Y:S07]  /*5ca0*/  LDSM.16.M88.4 R148, [R175+0x2800] ;  /* 0x00280000af94783b */ /* 0x000fee0000000200 */
[C---:B---3--:R-:W-:Y:S08]  /*5cb0*/  HMMA.16816.F32.BF16 R28, R152.reuse, R144, R28 ;  /* 0x00000090981c723c */ /* 0x048ff0000004181c */
[----:B------:R-:W-:Y:S01]  /*5cc0*/  HMMA.16816.F32.BF16 R32, R152, R146, R32 ;  /* 0x000000929820723c */ /* 0x000fe20000041820 */
[----:B------:R-:W2:Y:S07]  /*5cd0*/  LDSM.16.M88.4 R144, [R175+0x2000] ;  /* 0x00200000af90783b */ /* 0x000eae0000000200 */
[C---:B------:R-:W-:Y:S01]  /*5ce0*/  HMMA.16816.F32.BF16 R4, R160.reuse, R168, R4 ;  /* 0x000000a8a004723c */ /* 0x040fe20000041804 */
[----:B------:R-:W3:Y:S07]  /*5cf0*/  LDSM.16.M88.4 R152, [R175+0x3000] ;  /* 0x00300000af98783b */ /* 0x000eee0000000200 */
[C---:B------:R-:W-:Y:S01]  /*5d00*/  HMMA.16816.F32.BF16 R8, R160.reuse, R170, R8 ;  /* 0x000000aaa008723c */ /* 0x040fe20000041808 */
[----:B------:R-:W2:Y:S07]  /*5d10*/  LDSM.16.M88.4 R168, [R175+0x3800] ;  /* 0x00380000afa8783b */ /* 0x000eae0000000200 */
[C---:B-1----:R-:W-:Y:S08]  /*5d20*/  HMMA.16816.F32.BF16 R12, R160.reuse, R140, R12 ;  /* 0x0000008ca00c723c */ /* 0x042ff0000004180c */
[C---:B------:R-:W-:Y:S01]  /*5d30*/  HMMA.16816.F32.BF16 R16, R160.reuse, R142, R16 ;  /* 0x0000008ea010723c */ /* 0x040fe20000041810 */
[----:B------:R-:W-:Y:S07]  /*5d40*/  LDSM.16.M88.4 R140, [R179+0x8000] ;  /* 0x00800000b38c783b */ /* 0x000fee0000000200 */
[C---:B----4-:R-:W-:Y:S08]  /*5d50*/  HMMA.16816.F32.BF16 R20, R160.reuse, R164, R20 ;  /* 0x000000a4a014723c */ /* 0x050ff00000041814 */
[C---:B------:R-:W-:Y:S01]  /*5d60*/  HMMA.16816.F32.BF16 R24, R160.reuse, R166, R24 ;  /* 0x000000a6a018723c */ /* 0x040fe20000041818 */
[----:B------:R-:W1:Y:S07]  /*5d70*/  LDSM.16.M88.4 R164, [R172+0x4000] ;  /* 0x00400000aca4783b */ /* 0x000e6e0000000200 */
[C---:B-----5:R-:W-:Y:S08]  /*5d80*/  HMMA.16816.F32.BF16 R28, R160.reuse, R156, R28 ;  /* 0x0000009ca01c723c */ /* 0x060ff0000004181c */
[----:B------:R-:W-:Y:S01]  /*5d90*/  HMMA.16816.F32.BF16 R32, R160, R158, R32 ;  /* 0x0000009ea020723c */ /* 0x000fe20000041820 */
[----:B------:R-:W4:Y:S07]  /*5da0*/  LDSM.16.M88.4 R156, [R172+0x4800] ;  /* 0x00480000ac9c783b */ /* 0x000f2e0000000200 */
[C---:B--2---:R-:W-:Y:S01]  /*5db0*/  HMMA.16816.F32.BF16 R4, R136.reuse, R144, R4 ;  /* 0x000000908804723c */ /* 0x044fe20000041804 */
[----:B------:R-:W2:Y:S07]  /*5dc0*/  LDSM.16.M88.4 R160, [R172+0x5000] ;  /* 0x00500000aca0783b */ /* 0x000eae0000000200 */
[C---:B------:R-:W-:Y:S01]  /*5dd0*/  HMMA.16816.F32.BF16 R8, R136.reuse, R146, R8 ;  /* 0x000000928808723c */ /* 0x040fe20000041808 */
[----:B------:R-:W5:Y:S07]  /*5de0*/  LDSM.16.M88.4 R144, [R172+0x5800] ;  /* 0x00580000ac90783b */ /* 0x000f6e0000000200 */
[C---:B------:R-:W-:Y:S08]  /*5df0*/  HMMA.16816.F32.BF16 R12, R136.reuse, R148, R12 ;  /* 0x00000094880c723c */ /* 0x040ff0000004180c */
[C---:B------:R-:W-:Y:S01]  /*5e00*/  HMMA.16816.F32.BF16 R16, R136.reuse, R150, R16 ;  /* 0x000000968810723c */ /* 0x040fe20000041810 */
[----:B------:R-:W-:Y:S07]  /*5e10*/  LDSM.16.M88.4 R148, [R180+0x8000] ;  /* 0x00800000b494783b */ /* 0x000fee0000000200 */
[C---:B---3--:R-:W-:Y:S08]  /*5e20*/  HMMA.16816.F32.BF16 R20, R136.reuse, R152, R20 ;  /* 0x000000988814723c */ /* 0x048ff00000041814 */
[C---:B------:R-:W-:Y:S01]  /*5e30*/  HMMA.16816.F32.BF16 R24, R136.reuse, R154, R24 ;  /* 0x0000009a8818723c */ /* 0x040fe20000041818 */
[----:B------:R-:W3:Y:S07]  /*5e40*/  LDSM.16.M88.4 R152, [R187] ;  /* 0x00000000bb98783b */ /* 0x000eee0000000200 */
[C---:B------:R-:W-:Y:S08]  /*5e50*/  HMMA.16816.F32.BF16 R28, R136.reuse, R168, R28 ;  /* 0x000000a8881c723c */ /* 0x040ff0000004181c */
[----:B------:R-:W-:Y:S01]  /*5e60*/  HMMA.16816.F32.BF16 R32, R136, R170, R32 ;  /* 0x000000aa8820723c */ /* 0x000fe20000041820 */
[----:B------:R-:W3:Y:S07]  /*5e70*/  LDSM.16.M88.4 R136, [R186] ;  /* 0x00000000ba88783b */ /* 0x000eee0000000200 */
[C---:B-1----:R-:W-:Y:S01]  /*5e80*/  HMMA.16816.F32.BF16 R4, R140.reuse, R164, R4 ;  /* 0x000000a48c04723c */ /* 0x042fe20000041804 */
[----:B------:R-:W1:Y:S07]  /*5e90*/  LDSM.16.M88.4 R168, [R185] ;  /* 0x00000000b9a8783b */ /* 0x000e6e0000000200 */
[C---:B------:R-:W-:Y:S01]  /*5ea0*/  HMMA.16816.F32.BF16 R8, R140.reuse, R166, R8 ;  /* 0x000000a68c08723c */ /* 0x040fe20000041808 */
[----:B------:R-:W-:Y:S07]  /*5eb0*/  LDSM.16.M88.4 R164, [R178+0x4000] ;  /* 0x00400000b2a4783b */ /* 0x000fee0000000200 */
[C---:B----4-:R-:W-:Y:S08]  /*5ec0*/  HMMA.16816.F32.BF16 R12, R140.reuse, R156, R12 ;  /* 0x0000009c8c0c723c */ /* 0x050ff0000004180c */
[C---:B------:R-:W-:Y:S01]  /*5ed0*/  HMMA.16816.F32.BF16 R16, R140.reuse, R158, R16 ;  /* 0x0000009e8c10723c */ /* 0x040fe20000041810 */
[----:B------:R-:W4:Y:S07]  /*5ee0*/  LDSM.16.M88.4 R156, [R184] ;  /* 0x00000000b89c783b */ /* 0x000f2e0000000200 */
[C---:B--2---:R-:W-:Y:S08]  /*5ef0*/  HMMA.16816.F32.BF16 R20, R140.reuse, R160, R20 ;  /* 0x000000a08c14723c */ /* 0x044ff00000041814 */
[C---:B------:R-:W-:Y:S01]  /*5f00*/  HMMA.16816.F32.BF16 R24, R140.reuse, R162, R24 ;  /* 0x000000a28c18723c */ /* 0x040fe20000041818 */
[----:B------:R-:W2:Y:S07]  /*5f10*/  LDSM.16.M88.4 R160, [R182+0x8000] ;  /* 0x00800000b6a0783b */ /* 0x000eae0000000200 */
[C---:B-----5:R-:W-:Y:S08]  /*5f20*/  HMMA.16816.F32.BF16 R28, R140.reuse, R144, R28 ;  /* 0x000000908c1c723c */ /* 0x060ff0000004181c */
[----:B------:R-:W-:Y:S01]  /*5f30*/  HMMA.16816.F32.BF16 R32, R140, R146, R32 ;  /* 0x000000928c20723c */ /* 0x000fe20000041820 */
[----:B------:R-:W-:Y:S07]  /*5f40*/  LDSM.16.M88.4 R140, [R178+0x5000] ;  /* 0x00500000b28c783b */ /* 0x000fee0000000200 */
[C---:B---3--:R-:W-:Y:S01]  /*5f50*/  HMMA.16816.F32.BF16 R4, R148.reuse, R152, R4 ;  /* 0x000000989404723c */ /* 0x048fe20000041804 */
[----:B------:R-:W-:Y:S07]  /*5f60*/  LDSM.16.M88.4 R144, [R178+0x5800] ;  /* 0x00580000b290783b */ /* 0x000fee0000000200 */
[C---:B------:R-:W-:Y:S01]  /*5f70*/  HMMA.16816.F32.BF16 R8, R148.reuse, R154, R8 ;  /* 0x0000009a9408723c */ /* 0x040fe20000041808 */
[----:B------:R-:W-:Y:S07]  /*5f80*/  LDSM.16.M88.4 R152, [R181+0x8000] ;  /* 0x00800000b598783b */ /* 0x000fee0000000200 */
[C---:B------:R-:W-:Y:S08]  /*5f90*/  HMMA.16816.F32.BF16 R12, R148.reuse, R136, R12 ;  /* 0x00000088940c723c */ /* 0x040ff0000004180c */
[C---:B------:R-:W-:Y:S01]  /*5fa0*/  HMMA.16816.F32.BF16 R16, R148.reuse, R138, R16 ;  /* 0x0000008a9410723c */ /* 0x040fe20000041810 */
[----:B------:R-:W3:Y:S07]  /*5fb0*/  LDSM.16.M88.4 R136, [R178+0x4800] ;  /* 0x00480000b288783b */ /* 0x000eee0000000200 */
[C---:B-1----:R-:W-:Y:S08]  /*5fc0*/  HMMA.16816.F32.BF16 R20, R148.reuse, R168, R20 ;  /* 0x000000a89414723c */ /* 0x042ff00000041814 */
[C---:B------:R-:W-:Y:S01]  /*5fd0*/  HMMA.16816.F32.BF16 R24, R148.reuse, R170, R24 ;  /* 0x000000aa9418723c */ /* 0x040fe20000041818 */
[----:B------:R-:W1:Y:S07]  /*5fe0*/  LDSM.16.M88.4 R168, [R175+0x4000] ;  /* 0x00400000afa8783b */ /* 0x000e6e0000000200 */
[C---:B----4-:R-:W-:Y:S08]  /*5ff0*/  HMMA.16816.F32.BF16 R28, R148.reuse, R156, R28 ;  /* 0x0000009c941c723c */ /* 0x050ff0000004181c */
[----:B------:R-:W-:Y:S08]  /*6000*/  HMMA.16816.F32.BF16 R32, R148, R158, R32 ;  /* 0x0000009e9420723c */ /* 0x000ff00000041820 */
[C---:B--2---:R-:W-:Y:S08]  /*6010*/  HMMA.16816.F32.BF16 R4, R160.reuse, R164, R4 ;  /* 0x000000a4a004723c */ /* 0x044ff00000041804 */
[C---:B------:R-:W-:Y:S08]  /*6020*/  HMMA.16816.F32.BF16 R8, R160.reuse, R166, R8 ;  /* 0x000000a6a008723c */ /* 0x040ff00000041808 */
[C---:B---3--:R-:W-:Y:S08]  /*6030*/  HMMA.16816.F32.BF16 R12, R160.reuse, R136, R12 ;  /* 0x00000088a00c723c */ /* 0x048ff0000004180c */
[C---:B------:R-:W-:Y:S01]  /*6040*/  HMMA.16816.F32.BF16 R16, R160.reuse, R138, R16 ;  /* 0x0000008aa010723c */ /* 0x040fe20000041810 */
[----:B------:R-:W2:Y:S07]  /*6050*/  LDSM.16.M88.4 R136, [R175+0x4800] ;  /* 0x00480000af88783b */ /* 0x000eae0000000200 */
[C---:B------:R-:W-:Y:S08]  /*6060*/  HMMA.16816.F32.BF16 R20, R160.reuse, R140, R20 ;  /* 0x0000008ca014723c */ /* 0x040ff00000041814 */
[C---:B------:R-:W-:Y:S08]  /*6070*/  HMMA.16816.F32.BF16 R24, R160.reuse, R142, R24 ;  /* 0x0000008ea018723c */ /* 0x040ff00000041818 */
[C---:B------:R-:W-:Y:S08]  /*6080*/  HMMA.16816.F32.BF16 R28, R160.reuse, R144, R28 ;  /* 0x00000090a01c723c */ /* 0x040ff0000004181c */
[----:B------:R-:W-:Y:S08]  /*6090*/  HMMA.16816.F32.BF16 R32, R160, R146, R32 ;  /* 0x00000092a020723c */ /* 0x000ff00000041820 */
[C---:B-1----:R-:W-:Y:S08]  /*60a0*/  HMMA.16816.F32.BF16 R4, R152.reuse, R168, R4 ;  /* 0x000000a89804723c */ /* 0x042ff00000041804 */
[C---:B------:R-:W-:Y:S08]  /*60b0*/  HMMA.16816.F32.BF16 R8, R152.reuse, R170, R8 ;  /* 0x000000aa9808723c */ /* 0x040ff00000041808 */
[C---:B--2---:R-:W-:Y:S08]  /*60c0*/  HMMA.16816.F32.BF16 R12, R152.reuse, R136, R12 ;  /* 0x00000088980c723c */ /* 0x044ff0000004180c */
[C---:B------:R-:W-:Y:S04]  /*60d0*/  HMMA.16816.F32.BF16 R16, R152.reuse, R138, R16 ;  /* 0x0000008a9810723c */ /* 0x040fe80000041810 */
[----:B------:R-:W-:Y:S04]  /*60e0*/  FMUL.FTZ R0, R4, c[0x0][0x320] ;  /* 0x0000c80004007a20 */ /* 0x000fe80000410000 */
[----:B------:R1:W-:Y:S01]  /*60f0*/  MUFU.TANH R140, R0 ;  /* 0x00000000008c7308 */ /* 0x0003e20000002400 */
[----:B------:R-:W-:Y:S09]  /*6100*/  FMUL.FTZ R3, R11, c[0x0][0x320] ;  /* 0x0000c8000b037a20 */ /* 0x000ff20000410000 */
[----:B------:R-:W-:Y:S06]  /*6110*/  MUFU.TANH R144, R3 ;  /* 0x0000000300907308 */ /* 0x000fec0000002400 */
[----:B------:R-:W-:Y:S04]  /*6120*/  FMUL.FTZ R2, R16, c[0x0][0x320] ;  /* 0x0000c80010027a20 */ /* 0x000fe80000410000 */
[----:B------:R-:W-:Y:S01]  /*6130*/  MUFU.TANH R150, R2 ;  /* 0x0000000200967308 */ /* 0x000fe20000002400 */
[----:B-1----:R-:W-:Y:S09]  /*6140*/  FMUL.FTZ R0, R5, c[0x0][0x320] ;  /* 0x0000c80005007a20 */ /* 0x002ff20000410000 */
[----:B------:R1:W-:Y:S02]  /*6150*/  MUFU.TANH R141, R0 ;  /* 0x00000000008d7308 */ /* 0x0003e40000002400 */
[----:B-1----:R-:W-:Y:S08]  /*6160*/  FMUL.FTZ R0, R6, c[0x0][0x320] ;  /* 0x0000c80006007a20 */ /* 0x002ff00000410000 */
[----:B------:R1:W2:Y:S02]  /*6170*/  MUFU.TANH R146, R0 ;  /* 0x0000000000927308 */ /* 0x0002a40000002400 */
[----:B-1----:R-:W-:Y:S02]  /*6180*/  FMUL.FTZ R0, R7, c[0x0][0x320] ;  /* 0x0000c80007007a20 */ /* 0x002fe40000410000 */
[----:B------:R-:W1:Y:S06]  /*6190*/  LDSM.16.M88.4 R4, [R175+0x5000] ;  /* 0x00500000af04783b */ /* 0x000e6c0000000200 */
[----:B------:R3:W4:Y:S02]  /*61a0*/  MUFU.TANH R145, R0 ;  /* 0x0000000000917308 */ /* 0x0007240000002400 */
[----:B---3--:R-:W-:Y:S08]  /*61b0*/  FMUL.FTZ R0, R8, c[0x0][0x320] ;  /* 0x0000c80008007a20 */ /* 0x008ff00000410000 */
[----:B------:R3:W-:Y:S01]  /*61c0*/  MUFU.TANH R142, R0 ;  /* 0x00000000008e7308 */ /* 0x0007e20000002400 */
[C---:B-1----:R-:W-:Y:S08]  /*61d0*/  HMMA.16816.F32.BF16 R20, R152.reuse, R4, R20 ;  /* 0x000000049814723c */ /* 0x042ff00000041814 */
[C---:B------:R-:W-:Y:S04]  /*61e0*/  HMMA.16816.F32.BF16 R24, R152.reuse, R6, R24 ;  /* 0x000000069818723c */ /* 0x040fe80000041818 */
[----:B---3--:R-:W-:Y:S03]  /*61f0*/  FMUL.FTZ R0, R9, c[0x0][0x320] ;  /* 0x0000c80009007a20 */ /* 0x008fe60000410000 */
[----:B------:R-:W-:Y:S01]  /*6200*/  @P3 SHF.R.S32.HI R6, RZ, 0x1f, R196 ;  /* 0x0000001fff063819 */ /* 0x000fe200000114c4 */
[----:B------:R1:W-:Y:S04]  /*6210*/  MUFU.TANH R137, R0 ;  /* 0x0000000000897308 */ /* 0x0003e80000002400 */
[----:B------:R-:W-:Y:S04]  /*6220*/  @P3 IMAD R6, R6, c[0x0][0x1e0], RZ ;  /* 0x0000780006063a24 */ /* 0x000fe800078e02ff */
[----:B------:R-:W-:Y:S02]  /*6230*/  @P3 IMAD R6, R196, c[0x0][0x1e4], R6 ;  /* 0x00007900c4063a24 */ /* 0x000fe400078e0206 */
[----:B-1----:R-:W-:Y:S02]  /*6240*/  FMUL.FTZ R0, R10, c[0x0][0x320] ;  /* 0x0000c8000a007a20 */ /* 0x002fe40000410000 */
[----:B------:R-:W1:Y:S01]  /*6250*/  LDSM.16.M88.4 R8, [R175+0x5800] ;  /* 0x00580000af08783b */ /* 0x000e620000000200 */
[----:B------:R-:W-:Y:S04]  /*6260*/  DEPBAR.LE SB0, 0x0 ;  /* 0x000080000000791a */ /* 0x000fe80000000000 */
[----:B------:R3:W5:Y:S03]  /*6270*/  MUFU.TANH R143, R0 ;  /* 0x00000000008f7308 */ /* 0x0007660000002400 */
[----:B------:R-:W-:Y:S01]  /*6280*/  BAR.SYNC.DEFER_BLOCKING 0x0 ;  /* 0x0000000000007b1d */ /* 0x000fe20000010000 */
[----:B---3--:R-:W-:Y:S06]  /*6290*/  FMUL.FTZ R0, R12, c[0x0][0x320] ;  /* 0x0000c8000c007a20 */ /* 0x008fec0000410000 */
[----:B------:R3:W-:Y:S01]  /*62a0*/  MUFU.TANH R139, R0 ;  /* 0x00000000008b7308 */ /* 0x0007e20000002400 */
[C---:B-1----:R-:W-:Y:S07]  /*62b0*/  HMMA.16816.F32.BF16 R28, R152.reuse, R8, R28 ;  /* 0x00000008981c723c */ /* 0x042fee000004181c */
[----:B------:R-:W-:Y:S01]  /*62c0*/  @P3 MOV R9, c[0x0][0x1e4] ;  /* 0x0000790000093a02 */ /* 0x000fe20000000f00 */
[----:B------:R-:W-:Y:S04]  /*62d0*/  HMMA.16816.F32.BF16 R32, R152, R10, R32 ;  /* 0x0000000a9820723c */ /* 0x000fe80000041820 */
[----:B---3--:R-:W-:Y:S04]  /*62e0*/  FMUL.FTZ R0, R13, c[0x0][0x320] ;  /* 0x0000c8000d007a20 */ /* 0x008fe80000410000 */
[----:B------:R1:W-:Y:S08]  /*62f0*/  MUFU.TANH R147, R0 ;  /* 0x0000000000937308 */ /* 0x0003f00000002400 */
[----:B------:R-:W-:Y:S04]  /*6300*/  FMUL.FTZ R2, R31, c[0x0][0x320] ;  /* 0x0000c8001f027a20 */ /* 0x000fe80000410000 */
[----:B------:R2:W-:Y:S04]  /*6310*/  MUFU.TANH R215, R2 ;  /* 0x0000000200d77308 */ /* 0x0005e80000002400 */
[----:B------:R-:W-:Y:S06]  /*6320*/  FMUL.FTZ R3, R32, c[0x0][0x320] ;  /* 0x0000c80020037a20 */ /* 0x000fec0000410000 */
[----:B------:R3:W-:Y:S01]  /*6330*/  MUFU.TANH R216, R3 ;  /* 0x0000000300d87308 */ /* 0x0007e20000002400 */
[----:B-1----:R-:W-:Y:S09]  /*6340*/  FMUL.FTZ R0, R14, c[0x0][0x320] ;  /* 0x0000c8000e007a20 */ /* 0x002ff20000410000 */
[----:B------:R1:W1:Y:S01]  /*6350*/  MUFU.TANH R148, R0 ;  /* 0x0000000000947308 */ /* 0x0002620000002400 */
[----:B--2---:R-:W-:Y:S04]  /*6360*/  FMNMX.FTZ R2, R146, R102, !PT ;  /* 0x0000006692027209 */ /* 0x004fe80007810000 */
[----:B----4-:R-:W-:Y:S04]  /*6370*/  FMNMX.FTZ R2, R145, R2, !PT ;  /* 0x0000000291027209 */ /* 0x010fe80007810000 */
[----:B-----5:R-:W-:Y:S01]  /*6380*/  FMNMX.FTZ R2, R143, R2, !PT ;  /* 0x000000028f027209 */ /* 0x020fe20007810000 */
[----:B---3--:R-:W-:Y:S03]  /*6390*/  FMUL.FTZ R3, R33, c[0x0][0x320] ;  /* 0x0000c80021037a20 */ /* 0x008fe60000410000 */
[----:B------:R-:W-:Y:S01]  /*63a0*/  FMNMX.FTZ R2, R144, R2, !PT ;  /* 0x0000000290027209 */ /* 0x000fe20007810000 */
[----:B------:R2:W-:Y:S01]  /*63b0*/  MUFU.TANH R217, R3 ;  /* 0x0000000300d97308 */ /* 0x0005e20000002400 */
[----:B-1----:R-:W-:Y:S02]  /*63c0*/  FMUL.FTZ R0, R15, c[0x0][0x320] ;  /* 0x0000c8000f007a20 */ /* 0x002fe40000410000 */
[----:B------:R-:W-:Y:S07]  /*63d0*/  FMNMX.FTZ R2, R148, R2, !PT ;  /* 0x0000000294027209 */ /* 0x000fee0007810000 */
[----:B------:R1:W3:Y:S01]  /*63e0*/  MUFU.TANH R149, R0 ;  /* 0x0000000000957308 */ /* 0x0002e20000002400 */
[----:B--2---:R-:W-:Y:S09]  /*63f0*/  FMUL.FTZ R3, R34, c[0x0][0x320] ;  /* 0x0000c80022037a20 */ /* 0x004ff20000410000 */
[----:B------:R-:W-:Y:S01]  /*6400*/  MUFU.TANH R103, R3 ;  /* 0x0000000300677308 */ /* 0x000fe20000002400 */
[----:B-1----:R-:W-:Y:S01]  /*6410*/  FMUL.FTZ R0, R17, c[0x0][0x320] ;  /* 0x0000c80011007a20 */ /* 0x002fe20000410000 */
[----:B---3--:R-:W-:Y:S08]  /*6420*/  FMNMX.FTZ R2, R149, R2, !PT ;  /* 0x0000000295027209 */ /* 0x008ff00007810000 */
[----:B------:R1:W-:Y:S02]  /*6430*/  MUFU.TANH R151, R0 ;  /* 0x0000000000977308 */ /* 0x0003e40000002400 */
[----:B-1----:R-:W-:Y:S08]  /*6440*/  FMUL.FTZ R0, R18, c[0x0][0x320] ;  /* 0x0000c80012007a20 */ /* 0x002ff00000410000 */
[----:B------:R1:W2:Y:S02]  /*6450*/  MUFU.TANH R156, R0 ;  /* 0x00000000009c7308 */ /* 0x0002a40000002400 */
[----:B-1----:R-:W-:Y:S01]  /*6460*/  FMUL.FTZ R0, R19, c[0x0][0x320] ;  /* 0x0000c80013007a20 */ /* 0x002fe20000410000 */
[----:B--2---:R-:W-:Y:S07]  /*6470*/  FMNMX.FTZ R2, R156, R2, !PT ;  /* 0x000000029c027209 */ /* 0x004fee0007810000 */
[----:B------:R1:W2:Y:S02]  /*6480*/  MUFU.TANH R157, R0 ;  /* 0x00000000009d7308 */ /* 0x0002a40000002400 */
[----:B-1----:R-:W-:Y:S01]  /*6490*/  FMUL.FTZ R0, R20, c[0x0][0x320] ;  /* 0x0000c80014007a20 */ /* 0x002fe20000410000 */
[----:B--2---:R-:W-:Y:S07]  /*64a0*/  FMNMX.FTZ R3, R157, R2, !PT ;  /* 0x000000029d037209 */ /* 0x004fee0007810000 */
[----:B------:R1:W-:Y:S02]  /*64b0*/  MUFU.TANH R165, R0 ;  /* 0x0000000000a57308 */ /* 0x0003e40000002400 */
[----:B-1----:R-:W-:Y:S08]  /*64c0*/  FMUL.FTZ R0, R21, c[0x0][0x320] ;  /* 0x0000c80015007a20 */ /* 0x002ff00000410000 */
        /* <DEDUP_REMOVED lines=8> */
[----:B------:R1:W2:Y:S02]  /*6550*/  MUFU.TANH R203, R0 ;  /* 0x0000000000cb7308 */ /* 0x0002a40000002400 */
[----:B-1----:R-:W-:Y:S08]  /*6560*/  FMUL.FTZ R0, R25, c[0x0][0x320] ;  /* 0x0000c80019007a20 */ /* 0x002ff00000410000 */
[----:B------:R1:W3:Y:S02]  /*6570*/  MUFU.TANH R205, R0 ;  /* 0x0000000000cd7308 */ /* 0x0002e40000002400 */
[----:B-1----:R-:W-:Y:S08]  /*6580*/  FMUL.FTZ R0, R26, c[0x0][0x320] ;  /* 0x0000c8001a007a20 */ /* 0x002ff00000410000 */
[----:B------:R1:W4:Y:S02]  /*6590*/  MUFU.TANH R206, R0 ;  /* 0x0000000000ce7308 */ /* 0x0003240000002400 */
[----:B-1----:R-:W-:Y:S08]  /*65a0*/  FMUL.FTZ R0, R27, c[0x0][0x320] ;  /* 0x0000c8001b007a20 */ /* 0x002ff00000410000 */
[----:B------:R1:W-:Y:S02]  /*65b0*/  MUFU.TANH R207, R0 ;  /* 0x0000000000cf7308 */ /* 0x0003e40000002400 */
[----:B-1----:R-:W-:Y:S08]  /*65c0*/  FMUL.FTZ R0, R28, c[0x0][0x320] ;  /* 0x0000c8001c007a20 */ /* 0x002ff00000410000 */
[----:B------:R1:W5:Y:S02]  /*65d0*/  MUFU.TANH R154, R0 ;  /* 0x00000000009a7308 */ /* 0x0003640000002400 */
[----:B-1----:R-:W-:Y:S08]  /*65e0*/  FMUL.FTZ R0, R29, c[0x0][0x320] ;  /* 0x0000c8001d007a20 */ /* 0x002ff00000410000 */
[----:B------:R1:W1:Y:S02]  /*65f0*/  MUFU.TANH R155, R0 ;  /* 0x00000000009b7308 */ /* 0x0002640000002400 */
[----:B-1----:R-:W-:Y:S08]  /*6600*/  FMUL.FTZ R0, R30, c[0x0][0x320] ;  /* 0x0000c8001e007a20 */ /* 0x002ff00000410000 */
[----:B------:R1:W1:Y:S02]  /*6610*/  MUFU.TANH R214, R0 ;  /* 0x0000000000d67308 */ /* 0x0002640000002400 */
[----:B-1----:R-:W-:Y:S04]  /*6620*/  FMNMX.FTZ R0, R140, R101, !PT ;  /* 0x000000658c007209 */ /* 0x002fe80007810000 */
[----:B------:R-:W-:Y:S04]  /*6630*/  FMNMX.FTZ R0, R141, R0, !PT ;  /* 0x000000008d007209 */ /* 0x000fe80007810000 */
[----:B------:R-:W-:Y:S04]  /*6640*/  FMNMX.FTZ R0, R142, R0, !PT ;  /* 0x000000008e007209 */ /* 0x000fe80007810000 */
[----:B------:R-:W-:Y:S04]  /*6650*/  FMNMX.FTZ R0, R137, R0, !PT ;  /* 0x0000000089007209 */ /* 0x000fe80007810000 */
[----:B------:R-:W-:Y:S04]  /*6660*/  FMNMX.FTZ R0, R139, R0, !PT ;  /* 0x000000008b007209 */ /* 0x000fe80007810000 */
[----:B------:R-:W-:Y:S04]  /*6670*/  FMNMX.FTZ R0, R147, R0, !PT ;  /* 0x0000000093007209 */ /* 0x000fe80007810000 */
[----:B------:R-:W-:Y:S04]  /*6680*/  FMNMX.FTZ R0, R150, R0, !PT ;  /* 0x0000000096007209 */ /* 0x000fe80007810000 */
[----:B------:R-:W-:Y:S04]  /*6690*/  FMNMX.FTZ R0, R151, R0, !PT ;  /* 0x0000000097007209 */ /* 0x000fe80007810000 */
[----:B------:R-:W-:Y:S04]  /*66a0*/  FMNMX.FTZ R0, R165, R0, !PT ;  /* 0x00000000a5007209 */ /* 0x000fe80007810000 */
[----:B------:R-:W-:Y:S01]  /*66b0*/  FMNMX.FTZ R2, R166, R0, !PT ;  /* 0x00000000a6027209 */ /* 0x000fe20007810000 */
[----:B------:R-:W-:Y:S03]  /*66c0*/  FMUL.FTZ R0, R35, c[0x0][0x320] ;  /* 0x0000c80023007a20 */ /* 0x000fe60000410000 */
[----:B--2---:R-:W-:Y:S01]  /*66d0*/  FMNMX.FTZ R2, R203, R2, !PT ;  /* 0x00000002cb027209 */ /* 0x004fe20007810000 */
[----:B------:R3:W1:Y:S03]  /*66e0*/  MUFU.TANH R136, R0 ;  /* 0x0000000000887308 */ /* 0x0006660000002400 */
[----:B---3--:R-:W-:Y:S02]  /*66f0*/  FMNMX.FTZ R0, R205, R2, !PT ;  /* 0x00000002cd007209 */ /* 0x008fe40007810000 */
[----:B----4-:R-:W-:Y:S02]  /*6700*/  FMNMX.FTZ R2, R206, R3, !PT ;  /* 0x00000003ce027209 */ /* 0x010fe40007810000 */
[----:B-----5:R-:W-:Y:S02]  /*6710*/  FMNMX.FTZ R0, R154, R0, !PT ;  /* 0x000000009a007209 */ /* 0x020fe40007810000 */
[----:B------:R-:W-:Y:S02]  /*6720*/  FMNMX.FTZ R2, R207, R2, !PT ;  /* 0x00000002cf027209 */ /* 0x000fe40007810000 */
[----:B------:R-:W-:Y:S02]  /*6730*/  FMNMX.FTZ R0, R155, R0, !PT ;  /* 0x000000009b007209 */ /* 0x000fe40007810000 */
[----:B------:R-:W-:Y:S02]  /*6740*/  FMNMX.FTZ R2, R214, R2, !PT ;  /* 0x00000002d6027209 */ /* 0x000fe40007810000 */
[----:B------:R-:W-:Y:S02]  /*6750*/  FMNMX.FTZ R3, R216, R0, !PT ;  /* 0x00000000d8037209 */ /* 0x000fe40007810000 */
[----:B------:R-:W-:Y:S02]  /*6760*/  FMNMX.FTZ R0, R215, R2, !PT ;  /* 0x00000002d7007209 */ /* 0x000fe40007810000 */
[----:B------:R-:W-:Y:S02]  /*6770*/  FMNMX.FTZ R3, R217, R3, !PT ;  /* 0x00000003d9037209 */ /* 0x000fe40007810000 */
[----:B------:R-:W-:Y:S03]  /*6780*/  FMNMX.FTZ R0, R103, R0, !PT ;  /* 0x0000000067007209 */ /* 0x000fe60007810000 */
[----:B------:R-:W2:Y:S01]  /*6790*/  SHFL.BFLY PT, R4, R3, 0x2, 0x1f ;  /* 0x0c401f0003047f89 */ /* 0x000ea200000e0000 */
[----:B-1----:R-:W-:Y:S07]  /*67a0*/  FMNMX.FTZ R0, R136, R0, !PT ;  /* 0x0000000088007209 */ /* 0x002fee0007810000 */
[----:B------:R-:W1:Y:S01]  /*67b0*/  SHFL.BFLY PT, R2, R0, 0x2, 0x1f ;  /* 0x0c401f0000027f89 */ /* 0x000e6200000e0000 */
[----:B--2---:R-:W-:Y:S07]  /*67c0*/  FMNMX.FTZ R4, R3, R4, !PT ;  /* 0x0000000403047209 */ /* 0x004fee0007810000 */
[----:B------:R-:W2:Y:S01]  /*67d0*/  SHFL.BFLY PT, R5, R4, 0x1, 0x1f ;  /* 0x0c201f0004057f89 */ /* 0x000ea200000e0000 */
[----:B-1----:R-:W-:Y:S07]  /*67e0*/  FMNMX.FTZ R0, R0, R2, !PT ;  /* 0x0000000200007209 */ /* 0x002fee0007810000 */
[----:B------:R-:W1:Y:S01]  /*67f0*/  SHFL.BFLY PT, R3, R0, 0x1, 0x1f ;  /* 0x0c201f0000037f89 */ /* 0x000e6200000e0000 */
[----:B--2---:R-:W-:Y:S01]  /*6800*/  FMNMX.FTZ R100, R4, R5, !PT ;  /* 0x0000000504647209 */ /* 0x004fe20007810000 */
[----:B------:R-:W-:Y:S04]  /*6810*/  @P3 IMAD.WIDE.U32 R4, R196, c[0x0][0x1e0], RZ ;  /* 0x00007800c4043a25 */ /* 0x000fe800078e00ff */
[C---:B------:R-:W-:Y:S01]  /*6820*/  FMUL.FTZ R138, R100.reuse, c[0x0][0x2d0] ;  /* 0x0000b400648a7a20 */ /* 0x040fe20000410000 */
[----:B------:R-:W-:Y:S01]  /*6830*/  @P3 IADD3 R6, R5, R6, RZ ;  /* 0x0000000605063210 */ /* 0x000fe20007ffe0ff */
[----:B------:R-:W-:Y:S01]  /*6840*/  FADD.FTZ R2, -R100, R101 ;  /* 0x0000006564027221 */ /* 0x000fe20000010100 */
[----:B------:R-:W-:Y:S01]  /*6850*/  @P3 SHF.L.U32 R5, R4, 0x6, RZ ;  /* 0x0000000604053819 */ /* 0x000fe200000006ff */
[----:B------:R-:W-:Y:S01]  /*6860*/  FFMA.FTZ R10, R140, c[0x0][0x2d0], -R138 ;  /* 0x0000b4008c0a7a23 */ /* 0x000fe2000001088a */
[----:B------:R-:W-:Y:S01]  /*6870*/  @P3 SHF.L.U64.HI R4, R4, 0x6, R6 ;  /* 0x0000000604043819 */ /* 0x000fe20000010206 */
[--C-:B------:R-:W-:Y:S01]  /*6880*/  FFMA.FTZ R15, R142, c[0x0][0x2d0], -R138.reuse ;  /* 0x0000b4008e0f7a23 */ /* 0x100fe2000001088a */
[----:B------:R-:W-:Y:S01]  /*6890*/  @P3 MOV R6, c[0x0][0x1e0] ;  /* 0x0000780000063a02 */ /* 0x000fe20000000f00 */
[----:B------:R2:W-:Y:S01]  /*68a0*/  MUFU.EX2 R201, R10 ;  /* 0x0000000a00c97308 */ /* 0x0005e20000000800 */
[----:B------:R-:W-:Y:S02]  /*68b0*/  @P3 IADD3 R8, P6, R5, R208, RZ ;  /* 0x000000d005083210 */ /* 0x000fe40007fde0ff */
[----:B------:R-:W-:Y:S02]  /*68c0*/  @P3 LEA R7, P4, R6, R5, 0x5 ;  /* 0x0000000506073211 */ /* 0x000fe400078828ff */
[----:B------:R-:W-:Y:S02]  /*68d0*/  @P3 LEA R18, P5, R8, c[0x0][0x1c8], 0x1 ;  /* 0x0000720008123a11 */ /* 0x000fe400078a08ff */
[----:B------:R-:W-:Y:S01]  /*68e0*/  @P3 LEA.HI.X R6, R6, R4, R9, 0x5, P4 ;  /* 0x0000000406063211 */ /* 0x000fe200020f2c09 */
[----:B------:R-:W-:Y:S01]  /*68f0*/  FFMA.FTZ R9, R141, c[0x0][0x2d0], -R138 ;  /* 0x0000b4008d097a23 */ /* 0x000fe2000001088a */
[----:B-1----:R-:W-:Y:S01]  /*6900*/  FMNMX.FTZ R3, R0, R3, !PT ;  /* 0x0000000300037209 */ /* 0x002fe20007810000 */
[----:B------:R-:W-:Y:S01]  /*6910*/  MUFU.EX2 R199, R15 ;  /* 0x0000000f00c77308 */ /* 0x000fe20000000800 */
[----:B------:R-:W-:Y:S03]  /*6920*/  FMUL.FTZ R0, R2, c[0x0][0x2d0] ;  /* 0x0000b40002007a20 */ /* 0x000fe60000410000 */
[----:B------:R-:W-:Y:S04]  /*6930*/  FMUL.FTZ R101, R3, c[0x0][0x2d0] ;  /* 0x0000b40003657a20 */ /* 0x000fe80000410000 */
[----:B------:R-:W-:Y:S02]  /*6940*/  FFMA.FTZ R103, R103, c[0x0][0x2d0], -R101 ;  /* 0x0000b40067677a23 */ /* 0x000fe40000010865 */
[----:B------:R1:W-:Y:S01]  /*6950*/  MUFU.EX2 R200, R9 ;  /* 0x0000000900c87308 */ /* 0x0003e20000000800 */
[-C--:B--2---:R-:W-:Y:S02]  /*6960*/  @P3 IADD3.X R10, R4, R212.reuse, RZ, P6, !PT ;  /* 0x000000d4040a3210 */ /* 0x084fe400037fe4ff */
[----:B------:R-:W-:Y:S02]  /*6970*/  @P3 IADD3 R11, P6, R208, 0x40, RZ ;  /* 0x00000040d00b3810 */ /* 0x000fe40007fde0ff */
[----:B------:R-:W-:Y:S02]  /*6980*/  @P3 LEA.HI.X R19, R8, c[0x0][0x1cc], R10, 0x1, P5 ;  /* 0x0000730008133a11 */ /* 0x000fe400028f0c0a */
[----:B------:R-:W-:Y:S03]  /*6990*/  @P3 IADD3 R8, P5, R208, 0x80, RZ ;  /* 0x00000080d0083810 */ /* 0x000fe60007fbe0ff */
[----:B------:R2:W3:Y:S01]  /*69a0*/  MUFU.EX2 R2, R0 ;  /* 0x0000000000027308 */ /* 0x0004e20000000800 */
[C---:B------:R-:W-:Y:S01]  /*69b0*/  @P3 IADD3 R10, P4, R5.reuse, R11, RZ ;  /* 0x0000000b050a3210 */ /* 0x040fe20007f9e0ff */
[----:B------:R4:W-:Y:S01]  /*69c0*/  @P3 LDGSTS.E.BYPASS.LTC128B.128 [R195+0x6100], [R18.64], !P0 ;  /* 0x0610000012c33fae */ /* 0x0009e2000c101d46 */
[----:B------:R-:W-:Y:S02]  /*69d0*/  @P3 IADD3.X R16, RZ, R212, RZ, P5, !PT ;  /* 0x000000d4ff103210 */ /* 0x000fe40002ffe4ff */
[----:B------:R-:W-:Y:S05]  /*69e0*/  @P3 IADD3 R5, P5, R5, R8, RZ ;  /* 0x0000000805053210 */ /* 0x000fea0007fbe0ff */
[----:B------:R-:W-:Y:S01]  /*69f0*/  MUFU.EX2 R103, R103 ;  /* 0x0000006700677308 */ /* 0x000fe20000000800 */
[----:B-1----:R-:W-:Y:S02]  /*6a00*/  @P3 IADD3.X R9, RZ, R212, RZ, P6, !PT ;  /* 0x000000d4ff093210 */ /* 0x002fe400037fe4ff */
[----:B------:R-:W-:Y:S02]  /*6a10*/  @P3 LEA R14, P6, R10, c[0x0][0x1c8], 0x1 ;  /* 0x000072000a0e3a11 */ /* 0x000fe400078c08ff */
[C---:B------:R-:W-:Y:S02]  /*6a20*/  @P3 IADD3.X R13, R4.reuse, R9, RZ, P4, !PT ;  /* 0x00000009040d3210 */ /* 0x040fe400027fe4ff */
[----:B------:R-:W-:Y:S02]  /*6a30*/  @P3 LEA R12, P4, R5, c[0x0][0x1c8], 0x1 ;  /* 0x00007200050c3a11 */ /* 0x000fe400078808ff */
[----:B------:R-:W-:Y:S02]  /*6a40*/  @P3 IADD3.X R4, R4, R16, RZ, P5, !PT ;  /* 0x0000001004043210 */ /* 0x000fe40002ffe4ff */
[----:B------:R-:W-:Y:S01]  /*6a50*/  @P3 LEA.HI.X R15, R10, c[0x0][0x1cc], R13, 0x1, P6 ;  /* 0x000073000a0f3a11 */ /* 0x000fe200030f0c0d */
[----:B--2---:R-:W-:Y:S01]  /*6a60*/  FADD.FTZ R0, -R3, R102 ;  /* 0x0000006603007221 */ /* 0x004fe20000010100 */
[----:B------:R-:W-:Y:S01]  /*6a70*/  @P3 LEA.HI.X R13, R5, c[0x0][0x1cc], R4, 0x1, P4 ;  /* 0x00007300050d3a11 */ /* 0x000fe200020f0c04 */
[--C-:B------:R-:W-:Y:S01]  /*6a80*/  FFMA.FTZ R4, R137, c[0x0][0x2d0], -R138.reuse ;  /* 0x0000b40089047a23 */ /* 0x100fe2000001088a */
[C---:B------:R-:W-:Y:S01]  /*6a90*/  @P3 IADD3 R11, P6, R7.reuse, R11, RZ ;  /* 0x0000000b070b3210 */ /* 0x040fe20007fde0ff */
[----:B------:R1:W-:Y:S01]  /*6aa0*/  @P3 LDGSTS.E.BYPASS.LTC128B.128 [R195+0x8100], [R14.64], !P1 ;  /* 0x081000000ec33fae */ /* 0x0003e2000c901d46 */
[C---:B------:R-:W-:Y:S01]  /*6ab0*/  @P3 IADD3 R10, P5, R7.reuse, R208, RZ ;  /* 0x000000d0070a3210 */ /* 0x040fe20007fbe0ff */
[----:B------:R2:W-:Y:S01]  /*6ac0*/  MUFU.EX2 R198, R4 ;  /* 0x0000000400c67308 */ /* 0x0005e20000000800 */
[----:B------:R-:W-:Y:S01]  /*6ad0*/  @P3 IADD3 R5, P4, R7, R8, RZ ;  /* 0x0000000807053210 */ /* 0x000fe20007f9e0ff */
[----:B------:R-:W-:Y:S01]  /*6ae0*/  FFMA.FTZ R102, R139, c[0x0][0x2d0], -R138 ;  /* 0x0000b4008b667a23 */ /* 0x000fe2000001088a */
[----:B------:R-:W-:Y:S01]  /*6af0*/  @P3 IADD3.X R17, R6, R9, RZ, P6, !PT ;  /* 0x0000000906113210 */ /* 0x000fe200037fe4ff */
[----:B------:R-:W-:Y:S01]  /*6b00*/  FMUL.FTZ R0, R0, c[0x0][0x2d0] ;  /* 0x0000b40000007a20 */ /* 0x000fe20000410000 */
[----:B------:R-:W-:Y:S01]  /*6b10*/  @P3 LEA R8, P6, R10, c[0x0][0x1c8], 0x1 ;  /* 0x000072000a083a11 */ /* 0x000fe200078c08ff */
[----:B------:R1:W-:Y:S01]  /*6b20*/  @P3 LDGSTS.E.BYPASS.LTC128B.128 [R195+0xa100], [R12.64], !P2 ;  /* 0x0a1000000cc33fae */ /* 0x0003e2000d101d46 */
[----:B------:R-:W-:Y:S01]  /*6b30*/  @P3 IADD3.X R7, R6, R212, RZ, P5, !PT ;  /* 0x000000d406073210 */ /* 0x000fe20002ffe4ff */
[----:B---3--:R-:W-:Y:S01]  /*6b40*/  FMUL.FTZ R24, R2, R124 ;  /* 0x0000007c02187220 */ /* 0x008fe20000410000 */
[----:B------:R-:W-:Y:S01]  /*6b50*/  @P3 IADD3.X R16, R6, R16, RZ, P4, !PT ;  /* 0x0000001006103210 */ /* 0x000fe200027fe4ff */
[----:B------:R3:W-:Y:S01]  /*6b60*/  MUFU.EX2 R197, R102 ;  /* 0x0000006600c57308 */ /* 0x0007e20000000800 */
[----:B------:R-:W-:Y:S01]  /*6b70*/  @P3 LEA.HI.X R9, R10, c[0x0][0x1cc], R7, 0x1, P6 ;  /* 0x000073000a093a11 */ /* 0x000fe200030f0c07 */
[----:B------:R-:W-:Y:S01]  /*6b80*/  FFMA.FTZ R10, R146, c[0x0][0x2d0], -R101 ;  /* 0x0000b400920a7a23 */ /* 0x000fe20000010865 */
[C---:B------:R-:W-:Y:S01]  /*6b90*/  @P3 LEA R6, P5, R11.reuse, c[0x0][0x1c8], 0x1 ;  /* 0x000072000b063a11 */ /* 0x040fe200078a08ff */
[C---:B------:R-:W-:Y:S02]  /*6ba0*/  FMUL.FTZ R25, R2.reuse, R125 ;  /* 0x0000007d02197220 */ /* 0x040fe40000410000 */
[----:B------:R5:W-:Y:S01]  /*6bb0*/  @P3 LDGSTS.E.BYPASS.LTC128B.128 [R195+0x7100], [R8.64], !P0 ;  /* 0x0710000008c33fae */ /* 0x000be2000c101d46 */
[----:B------:R-:W-:Y:S01]  /*6bc0*/  @P3 LEA.HI.X R7, R11, c[0x0][0x1cc], R17, 0x1, P5 ;  /* 0x000073000b073a11 */ /* 0x000fe200028f0c11 */
[C---:B------:R-:W-:Y:S02]  /*6bd0*/  FMUL.FTZ R17, R2.reuse, R117 ;  /* 0x0000007502117220 */ /* 0x040fe40000410000 */
[----:B------:R4:W-:Y:S01]  /*6be0*/  MUFU.EX2 R164, R10 ;  /* 0x0000000a00a47308 */ /* 0x0009e20000000800 */
[C---:B------:R-:W-:Y:S02]  /*6bf0*/  FMUL.FTZ R32, R2.reuse, R132 ;  /* 0x0000008402207220 */ /* 0x040fe40000410000 */
[C---:B------:R-:W-:Y:S01]  /*6c00*/  FMUL.FTZ R33, R2.reuse, R133 ;  /* 0x0000008502217220 */ /* 0x040fe20000410000 */
[C---:B--2---:R-:W-:Y:S01]  /*6c10*/  @P3 LEA R4, P4, R5.reuse, c[0x0][0x1c8], 0x1 ;  /* 0x0000720005043a11 */ /* 0x044fe200078808ff */
[----:B------:R2:W-:Y:S01]  /*6c20*/  @P3 LDGSTS.E.BYPASS.LTC128B.128 [R195+0x9100], [R6.64], !P1 ;  /* 0x0910000006c33fae */ /* 0x0005e2000c901d46 */
[C---:B------:R-:W-:Y:S02]  /*6c30*/  FMUL.FTZ R36, R2.reuse, R36 ;  /* 0x0000002402247220 */ /* 0x040fe40000410000 */
[----:B------:R-:W-:Y:S01]  /*6c40*/  @P3 LEA.HI.X R5, R5, c[0x0][0x1cc], R16, 0x1, P4 ;  /* 0x0000730005053a11 */ /* 0x000fe200020f0c10 */
[C---:B------:R-:W-:Y:S01]  /*6c50*/  FMUL.FTZ R16, R2.reuse, R116 ;  /* 0x0000007402107220 */ /* 0x040fe20000410000 */
[----:B------:R-:W2:Y:S01]  /*6c60*/  MUFU.EX2 R0, R0 ;  /* 0x0000000000007308 */ /* 0x000ea20000000800 */
[C---:B------:R-:W-:Y:S02]  /*6c70*/  FMUL.FTZ R37, R2.reuse, R37 ;  /* 0x0000002502257220 */ /* 0x040fe40000410000 */
[----:B------:R2:W-:Y:S01]  /*6c80*/  @P3 LDGSTS.E.BYPASS.LTC128B.128 [R195+0xb100], [R4.64], !P2 ;  /* 0x0b10000004c33fae */ /* 0x0005e2000d101d46 */
[--C-:B---3--:R-:W-:Y:S02]  /*6c90*/  FFMA.FTZ R102, R147, c[0x0][0x2d0], -R138.reuse ;  /* 0x0000b40093667a23 */ /* 0x108fe4000001088a */
[C---:B------:R-:W-:Y:S02]  /*6ca0*/  FMUL.FTZ R40, R2.reuse, R40 ;  /* 0x0000002802287220 */ /* 0x040fe40000410000 */
[C---:B------:R-:W-:Y:S02]  /*6cb0*/  FMUL.FTZ R41, R2.reuse, R41 ;  /* 0x0000002902297220 */ /* 0x040fe40000410000 */
[----:B------:R3:W-:Y:S01]  /*6cc0*/  MUFU.EX2 R171, R102 ;  /* 0x0000006600ab7308 */ /* 0x0007e20000000800 */
[----:B-1----:R-:W1:Y:S01]  /*6cd0*/  LDSM.16.MT88.4 R12, [R173] ;  /* 0x00000000ad0c783b */ /* 0x002e620000004200 */
[C---:B------:R-:W-:Y:S02]  /*6ce0*/  FMUL.FTZ R44, R2.reuse, R44 ;  /* 0x0000002c022c7220 */ /* 0x040fe40000410000 */
[--C-:B----4-:R-:W-:Y:S02]  /*6cf0*/  FFMA.FTZ R10, R145, c[0x0][0x2d0], -R101.reuse ;  /* 0x0000b400910a7a23 */ /* 0x110fe40000010865 */
[--C-:B-----5:R-:W-:Y:S02]  /*6d00*/  FFMA.FTZ R8, R143, c[0x0][0x2d0], -R101.reuse ;  /* 0x0000b4008f087a23 */ /* 0x120fe40000010865 */
[C---:B------:R-:W-:Y:S01]  /*6d10*/  FMUL.FTZ R9, R2.reuse, R109 ;  /* 0x0000006d02097220 */ /* 0x040fe20000410000 */
[----:B------:R-:W4:Y:S01]  /*6d20*/  LDSM.16.MT88.4 R20, [R174] ;  /* 0x00000000ae14783b */ /* 0x000f220000004200 */
[----:B------:R-:W5:Y:S01]  /*6d30*/  MUFU.EX2 R163, R10 ;  /* 0x0000000a00a37308 */ /* 0x000f620000000800 */
[C---:B------:R-:W-:Y:S02]  /*6d40*/  FMUL.FTZ R45, R2.reuse, R45 ;  /* 0x0000002d022d7220 */ /* 0x040fe40000410000 */
[----:B------:R-:W-:Y:S02]  /*6d50*/  FMUL.FTZ R48, R2, R48 ;  /* 0x0000003002307220 */ /* 0x000fe40000410000 */
[----:B--2---:R-:W-:Y:S01]  /*6d60*/  FMUL.FTZ R6, R0, R106 ;  /* 0x0000006a00067220 */ /* 0x004fe20000410000 */
[----:B------:R-:W-:Y:S01]  /*6d70*/  F2FP.BF16.PACK_AB R106, R198, R199 ;  /* 0x000000c7c66a723e */ /* 0x000fe200000010ff */
[C---:B------:R-:W-:Y:S01]  /*6d80*/  FMUL.FTZ R7, R0.reuse, R107 ;  /* 0x0000006b00077220 */ /* 0x040fe20000410000 */
[----:B------:R-:W2:Y:S01]  /*6d90*/  LDSM.16.MT88.4 R28, [R177] ;  /* 0x00000000b11c783b */ /* 0x000ea20000004200 */
[----:B------:R-:W-:Y:S01]  /*6da0*/  FMUL.FTZ R11, R0, R111 ;  /* 0x0000006f000b7220 */ /* 0x000fe20000410000 */
[----:B------:R1:W-:Y:S01]  /*6db0*/  MUFU.EX2 R162, R8 ;  /* 0x0000000800a27308 */ /* 0x0003e20000000800 */
[--C-:B------:R-:W-:Y:S02]  /*6dc0*/  FFMA.FTZ R4, R144, c[0x0][0x2d0], -R101.reuse ;  /* 0x0000b40090047a23 */ /* 0x100fe40000010865 */
[----:B------:R-:W-:Y:S02]  /*6dd0*/  FMUL.FTZ R5, R2, R105 ;  /* 0x0000006902057220 */ /* 0x000fe40000410000 */
[--C-:B---3--:R-:W-:Y:S01]  /*6de0*/  FFMA.FTZ R102, R148, c[0x0][0x2d0], -R101.reuse ;  /* 0x0000b40094667a23 */ /* 0x108fe20000010865 */
[----:B------:R-:W-:Y:S01]  /*6df0*/  LDSM.16.MT88.4 R140, [R173+0x3800] ;  /* 0x00380000ad8c783b */ /* 0x000fe20000004200 */
[C---:B------:R-:W-:Y:S02]  /*6e00*/  FMUL.FTZ R18, R0.reuse, R118 ;  /* 0x0000007600127220 */ /* 0x040fe40000410000 */
[C---:B------:R-:W-:Y:S01]  /*6e10*/  FMUL.FTZ R19, R0.reuse, R119 ;  /* 0x0000007700137220 */ /* 0x040fe20000410000 */
[----:B------:R-:W3:Y:S01]  /*6e20*/  MUFU.EX2 R161, R4 ;  /* 0x0000000400a17308 */ /* 0x000ee20000000800 */
[C---:B------:R-:W-:Y:S02]  /*6e30*/  FMUL.FTZ R26, R0.reuse, R126 ;  /* 0x0000007e001a7220 */ /* 0x040fe40000410000 */
[C---:B------:R-:W-:Y:S01]  /*6e40*/  FMUL.FTZ R27, R0.reuse, R127 ;  /* 0x0000007f001b7220 */ /* 0x040fe20000410000 */
[----:B-----5:R-:W-:Y:S01]  /*6e50*/  F2FP.BF16.PACK_AB R105, R163, R164 ;  /* 0x000000a4a369723e */ /* 0x020fe200000010ff */
[C---:B------:R-:W-:Y:S01]  /*6e60*/  FMUL.FTZ R10, R0.reuse, R110 ;  /* 0x0000006e000a7220 */ /* 0x040fe20000410000 */
[----:B------:R-:W-:Y:S01]  /*6e70*/  LDSM.16.MT88.4 R116, [R174+0x2000] ;  /* 0x00200000ae74783b */ /* 0x000fe20000004200 */
[C---:B------:R-:W-:Y:S02]  /*6e80*/  FMUL.FTZ R34, R0.reuse, R134 ;  /* 0x0000008600227220 */ /* 0x040fe40000410000 */
[C---:B------:R-:W-:Y:S01]  /*6e90*/  FMUL.FTZ R35, R0.reuse, R135 ;  /* 0x0000008700237220 */ /* 0x040fe20000410000 */
[----:B------:R5:W-:Y:S01]  /*6ea0*/  MUFU.EX2 R160, R102 ;  /* 0x0000006600a07308 */ /* 0x000be20000000800 */
[C---:B------:R-:W-:Y:S02]  /*6eb0*/  FMUL.FTZ R38, R0.reuse, R38 ;  /* 0x0000002600267220 */ /* 0x040fe40000410000 */
[----:B------:R-:W-:Y:S01]  /*6ec0*/  FMUL.FTZ R39, R0, R39 ;  /* 0x0000002700277220 */ /* 0x000fe20000410000 */
[----:B------:R-:W-:Y:S01]  /*6ed0*/  LDSM.16.MT88.4 R124, [R176+0x800] ;  /* 0x00080000b07c783b */ /* 0x000fe20000004200 */
[----:B-1----:R-:W-:Y:S02]  /*6ee0*/  FMUL.FTZ R8, R2, R108 ;  /* 0x0000006c02087220 */ /* 0x002fe40000410000 */
[C---:B------:R-:W-:Y:S02]  /*6ef0*/  FMUL.FTZ R42, R0.reuse, R42 ;  /* 0x0000002a002a7220 */ /* 0x040fe40000410000 */
[C---:B------:R-:W-:Y:S02]  /*6f00*/  FMUL.FTZ R43, R0.reuse, R43 ;  /* 0x0000002b002b7220 */ /* 0x040fe40000410000 */
[C---:B------:R-:W-:Y:S01]  /*6f10*/  FMUL.FTZ R46, R0.reuse, R46 ;  /* 0x0000002e002e7220 */ /* 0x040fe20000410000 */
[----:B------:R-:W1:Y:S01]  /*6f20*/  LDSM.16.MT88.4 R108, [R176] ;  /* 0x00000000b06c783b */ /* 0x000e620000004200 */
[----:B------:R-:W-:Y:S01]  /*6f30*/  FMUL.FTZ R47, R0, R47 ;  /* 0x0000002f002f7220 */ /* 0x000fe20000410000 */
[----:B---3--:R-:W-:Y:S01]  /*6f40*/  F2FP.BF16.PACK_AB R107, R161, R162 ;  /* 0x000000a2a16b723e */ /* 0x008fe200000010ff */
[----:B------:R-:W-:Y:S01]  /*6f50*/  FMUL.FTZ R4, R2, R104 ;  /* 0x0000006802047220 */ /* 0x000fe20000410000 */
[----:B------:R-:W-:Y:S01]  /*6f60*/  F2FP.BF16.PACK_AB R104, R200, R201 ;  /* 0x000000c9c868723e */ /* 0x000fe200000010ff */
[----:B------:R-:W-:Y:S02]  /*6f70*/  FMUL.FTZ R49, R2, R49 ;  /* 0x0000003102317220 */ /* 0x000fe40000410000 */
[C---:B------:R-:W-:Y:S01]  /*6f80*/  FMUL.FTZ R50, R0.reuse, R50 ;  /* 0x0000003200327220 */ /* 0x040fe20000410000 */
[----:B------:R-:W-:Y:S01]  /*6f90*/  LDSM.16.MT88.4 R132, [R174+0x2800] ;  /* 0x00280000ae84783b */ /* 0x000fe20000004200 */
[----:B------:R-:W-:Y:S02]  /*6fa0*/  FMUL.FTZ R51, R0, R51 ;  /* 0x0000003300337220 */ /* 0x000fe40000410000 */
[C---:B------:R-:W-:Y:S05]  /*6fb0*/  HMMA.16816.F32.BF16 R4, R104.reuse, R12, R4 ;  /* 0x0000000c6804723c */ /* 0x040fea0000041804 */
[----:B------:R-:W-:Y:S01]  /*6fc0*/  LDSM.16.MT88.4 R144, [R176+0x3800] ;  /* 0x00380000b090783b */ /* 0x000fe20000004200 */
[C---:B------:R-:W-:Y:S02]  /*6fd0*/  FMUL.FTZ R52, R2.reuse, R52 ;  /* 0x0000003402347220 */ /* 0x040fe40000410000 */
[C---:B------:R-:W-:Y:S04]  /*6fe0*/  HMMA.16816.F32.BF16 R8, R104.reuse, R14, R8 ;  /* 0x0000000e6808723c */ /* 0x040fe80000041808 */
[C---:B------:R-:W-:Y:S01]  /*6ff0*/  FMUL.FTZ R12, R2.reuse, R112 ;  /* 0x00000070020c7220 */ /* 0x040fe20000410000 */
[----:B------:R-:W0:Y:S01]  /*7000*/  LDGDEPBAR ;  /* 0x00000000000079af */ /* 0x000e220000000000 */
[----:B------:R-:W-:Y:S02]  /*7010*/  FMUL.FTZ R13, R2, R113 ;  /* 0x00000071020d7220 */ /* 0x000fe40000410000 */
[C---:B------:R-:W-:Y:S04]  /*7020*/  FMUL.FTZ R14, R0.reuse, R114 ;  /* 0x00000072000e7220 */ /* 0x040fe80000410000 */
[----:B------:R-:W-:Y:S02]  /*7030*/  FMUL.FTZ R15, R0, R115 ;  /* 0x00000073000f7220 */ /* 0x000fe40000410000 */
[----:B------:R-:W3:Y:S01]  /*7040*/  LDSM.16.MT88.4 R112, [R173+0x2000] ;  /* 0x00200000ad70783b */ /* 0x000ee20000004200 */
[----:B------:R-:W-:Y:S02]  /*7050*/  FMUL.FTZ R53, R2, R53 ;  /* 0x0000003502357220 */ /* 0x000fe40000410000 */
[C---:B------:R-:W-:Y:S02]  /*7060*/  FMUL.FTZ R54, R0.reuse, R54 ;  /* 0x0000003600367220 */ /* 0x040fe40000410000 */
[C---:B----4-:R-:W-:Y:S03]  /*7070*/  HMMA.16816.F32.BF16 R12, R104.reuse, R20, R12 ;  /* 0x00000014680c723c */ /* 0x050fe6000004180c */
[----:B------:R-:W-:Y:S02]  /*7080*/  FMUL.FTZ R55, R0, R55 ;  /* 0x0000003700377220 */ /* 0x000fe40000410000 */
[C---:B------:R-:W-:Y:S02]  /*7090*/  FMUL.FTZ R56, R2.reuse, R56 ;  /* 0x0000003802387220 */ /* 0x040fe40000410000 */
[C---:B------:R-:W-:Y:S01]  /*70a0*/  FMUL.FTZ R20, R2.reuse, R120 ;  /* 0x0000007802147220 */ /* 0x040fe20000410000 */
[C---:B------:R-:W-:Y:S04]  /*70b0*/  HMMA.16816.F32.BF16 R16, R104.reuse, R22, R16 ;  /* 0x000000166810723c */ /* 0x040fe80000041810 */
[----:B------:R-:W-:Y:S02]  /*70c0*/  FMUL.FTZ R21, R2, R121 ;  /* 0x0000007902157220 */ /* 0x000fe40000410000 */
[--C-:B-----5:R-:W-:Y:S02]  /*70d0*/  FFMA.FTZ R102, R149, c[0x0][0x2d0], -R101.reuse ;  /* 0x0000b40095667a23 */ /* 0x120fe40000010865 */
[C---:B------:R-:W-:Y:S02]  /*70e0*/  FMUL.FTZ R22, R0.reuse, R122 ;  /* 0x0000007a00167220 */ /* 0x040fe40000410000 */
[----:B------:R4:W5:Y:S02]  /*70f0*/  MUFU.EX2 R159, R102 ;  /* 0x00000066009f7308 */ /* 0x0009640000000800 */
[----:B------:R-:W-:Y:S02]  /*7100*/  FMUL.FTZ R23, R0, R123 ;  /* 0x0000007b00177220 */ /* 0x000fe40000410000 */
[----:B------:R-:W-:Y:S01]  /*7110*/  LDSM.16.MT88.4 R120, [R177+0x800] ;  /* 0x00080000b178783b */ /* 0x000fe20000004200 */
[----:B------:R-:W-:Y:S02]  /*7120*/  FMUL.FTZ R57, R2, R57 ;  /* 0x0000003902397220 */ /* 0x000fe40000410000 */
[C---:B------:R-:W-:Y:S02]  /*7130*/  FMUL.FTZ R58, R0.reuse, R58 ;  /* 0x0000003a003a7220 */ /* 0x040fe40000410000 */
[C---:B--2---:R-:W-:Y:S03]  /*7140*/  HMMA.16816.F32.BF16 R20, R104.reuse, R28, R20 ;  /* 0x0000001c6814723c */ /* 0x044fe60000041814 */
[----:B------:R-:W-:Y:S02]  /*7150*/  FMUL.FTZ R59, R0, R59 ;  /* 0x0000003b003b7220 */ /* 0x000fe40000410000 */
[C---:B------:R-:W-:Y:S02]  /*7160*/  FMUL.FTZ R60, R2.reuse, R60 ;  /* 0x0000003c023c7220 */ /* 0x040fe40000410000 */
[C---:B------:R-:W-:Y:S01]  /*7170*/  FMUL.FTZ R28, R2.reuse, R128 ;  /* 0x00000080021c7220 */ /* 0x040fe20000410000 */
[C---:B------:R-:W-:Y:S04]  /*7180*/  HMMA.16816.F32.BF16 R24, R104.reuse, R30, R24 ;  /* 0x0000001e6818723c */ /* 0x040fe80000041818 */
[C---:B------:R-:W-:Y:S02]  /*7190*/  FMUL.FTZ R29, R2.reuse, R129 ;  /* 0x00000081021d7220 */ /* 0x040fe40000410000 */
[----:B------:R-:W-:Y:S02]  /*71a0*/  FMUL.FTZ R61, R2, R61 ;  /* 0x0000003d023d7220 */ /* 0x000fe40000410000 */
[C---:B------:R-:W-:Y:S04]  /*71b0*/  FMUL.FTZ R30, R0.reuse, R130 ;  /* 0x00000082001e7220 */ /* 0x040fe80000410000 */
[C---:B------:R-:W-:Y:S02]  /*71c0*/  FMUL.FTZ R31, R0.reuse, R131 ;  /* 0x00000083001f7220 */ /* 0x040fe40000410000 */
[----:B------:R-:W-:Y:S01]  /*71d0*/  LDSM.16.MT88.4 R128, [R173+0x2800] ;  /* 0x00280000ad80783b */ /* 0x000fe20000004200 */
[C---:B------:R-:W-:Y:S02]  /*71e0*/  FMUL.FTZ R62, R0.reuse, R62 ;  /* 0x0000003e003e7220 */ /* 0x040fe40000410000 */
[----:B------:R-:W-:Y:S02]  /*71f0*/  FMUL.FTZ R63, R0, R63 ;  /* 0x0000003f003f7220 */ /* 0x000fe40000410000 */
[C---:B-1----:R-:W-:Y:S03]  /*7200*/  HMMA.16816.F32.BF16 R28, R104.reuse, R108, R28 ;  /* 0x0000006c681c723c */ /* 0x042fe6000004181c */
[--C-:B----4-:R-:W-:Y:S02]  /*7210*/  FFMA.FTZ R102, R150, c[0x0][0x2d0], -R138.reuse ;  /* 0x0000b40096667a23 */ /* 0x110fe4000001088a */
[C---:B------:R-:W-:Y:S02]  /*7220*/  FMUL.FTZ R64, R2.reuse, R64 ;  /* 0x0000004002407220 */ /* 0x040fe40000410000 */
[----:B------:R-:W-:Y:S01]  /*7230*/  FMUL.FTZ R65, R2, R65 ;  /* 0x0000004102417220 */ /* 0x000fe20000410000 */
[C---:B------:R-:W-:Y:S01]  /*7240*/  HMMA.16816.F32.BF16 R32, R104.reuse, R110, R32 ;  /* 0x0000006e6820723c */ /* 0x040fe20000041820 */
[----:B------:R-:W1:Y:S01]  /*7250*/  LDSM.16.MT88.4 R108, [R177+0x2000] ;  /* 0x00200000b16c783b */ /* 0x000e620000004200 */
[----:B------:R2:W-:Y:S02]  /*7260*/  MUFU.EX2 R170, R102 ;  /* 0x0000006600aa7308 */ /* 0x0005e40000000800 */
[C---:B------:R-:W-:Y:S02]  /*7270*/  FMUL.FTZ R66, R0.reuse, R66 ;  /* 0x0000004200427220 */ /* 0x040fe40000410000 */
[----:B------:R-:W-:Y:S02]  /*7280*/  FMUL.FTZ R67, R0, R67 ;  /* 0x0000004300437220 */ /* 0x000fe40000410000 */
[C---:B---3--:R-:W-:Y:S04]  /*7290*/  HMMA.16816.F32.BF16 R36, R104.reuse, R112, R36 ;  /* 0x000000706824723c */ /* 0x048fe80000041824 */
[C---:B------:R-:W-:Y:S02]  /*72a0*/  FMUL.FTZ R68, R2.reuse, R68 ;  /* 0x0000004402447220 */ /* 0x040fe40000410000 */
[----:B------:R-:W-:Y:S02]  /*72b0*/  FMUL.FTZ R69, R2, R69 ;  /* 0x0000004502457220 */ /* 0x000fe40000410000 */
[C---:B------:R-:W-:Y:S01]  /*72c0*/  HMMA.16816.F32.BF16 R40, R104.reuse, R114, R40 ;  /* 0x000000726828723c */ /* 0x040fe20000041828 */
[----:B------:R-:W3:Y:S03]  /*72d0*/  LDSM.16.MT88.4 R112, [R176+0x2000] ;  /* 0x00200000b070783b */ /* 0x000ee60000004200 */
[C---:B------:R-:W-:Y:S02]  /*72e0*/  FMUL.FTZ R70, R0.reuse, R70 ;  /* 0x0000004600467220 */ /* 0x040fe40000410000 */
[----:B------:R-:W-:Y:S02]  /*72f0*/  FMUL.FTZ R71, R0, R71 ;  /* 0x0000004700477220 */ /* 0x000fe40000410000 */
[C---:B------:R-:W-:Y:S04]  /*7300*/  HMMA.16816.F32.BF16 R44, R104.reuse, R116, R44 ;  /* 0x00000074682c723c */ /* 0x040fe8000004182c */
[--C-:B--2---:R-:W-:Y:S02]  /*7310*/  FFMA.FTZ R102, R151, c[0x0][0x2d0], -R138.reuse ;  /* 0x0000b40097667a23 */ /* 0x104fe4000001088a */
[C---:B------:R-:W-:Y:S02]  /*7320*/  FMUL.FTZ R72, R2.reuse, R72 ;  /* 0x0000004802487220 */ /* 0x040fe40000410000 */
[C---:B------:R-:W-:Y:S01]  /*7330*/  HMMA.16816.F32.BF16 R48, R104.reuse, R118, R48 ;  /* 0x000000766830723c */ /* 0x040fe20000041830 */
[----:B------:R2:W4:Y:S01]  /*7340*/  MUFU.EX2 R169, R102 ;  /* 0x0000006600a97308 */ /* 0x0005220000000800 */
[----:B------:R-:W4:Y:S02]  /*7350*/  LDSM.16.MT88.4 R116, [R173+0x4000] ;  /* 0x00400000ad74783b */ /* 0x000f240000004200 */
[----:B------:R-:W-:Y:S02]  /*7360*/  FMUL.FTZ R73, R2, R73 ;  /* 0x0000004902497220 */ /* 0x000fe40000410000 */
[C---:B------:R-:W-:Y:S02]  /*7370*/  FMUL.FTZ R74, R0.reuse, R74 ;  /* 0x0000004a004a7220 */ /* 0x040fe40000410000 */
[----:B------:R-:W-:Y:S01]  /*7380*/  FMUL.FTZ R75, R0, R75 ;  /* 0x0000004b004b7220 */ /* 0x000fe20000410000 */
[C---:B-1----:R-:W-:Y:S03]  /*7390*/  HMMA.16816.F32.BF16 R52, R104.reuse, R108, R52 ;  /* 0x0000006c6834723c */ /* 0x042fe60000041834 */
[C---:B------:R-:W-:Y:S02]  /*73a0*/  FMUL.FTZ R76, R2.reuse, R76 ;  /* 0x0000004c024c7220 */ /* 0x040fe40000410000 */
[----:B------:R-:W-:Y:S02]  /*73b0*/  FMUL.FTZ R77, R2, R77 ;  /* 0x0000004d024d7220 */ /* 0x000fe40000410000 */
[C---:B------:R-:W-:Y:S01]  /*73c0*/  FMUL.FTZ R78, R0.reuse, R78 ;  /* 0x0000004e004e7220 */ /* 0x040fe20000410000 */
[C---:B------:R-:W-:Y:S01]  /*73d0*/  HMMA.16816.F32.BF16 R56, R104.reuse, R110, R56 ;  /* 0x0000006e6838723c */ /* 0x040fe20000041838 */
[----:B------:R-:W1:Y:S03]  /*73e0*/  LDSM.16.MT88.4 R108, [R174+0x4000] ;  /* 0x00400000ae6c783b */ /* 0x000e660000004200 */
[----:B------:R-:W-:Y:S02]  /*73f0*/  FMUL.FTZ R79, R0, R79 ;  /* 0x0000004f004f7220 */ /* 0x000fe40000410000 */
[----:B------:R-:W-:Y:S02]  /*7400*/  FMUL.FTZ R80, R2, R80 ;  /* 0x0000005002507220 */ /* 0x000fe40000410000 */
[C---:B---3--:R-:W-:Y:S04]  /*7410*/  HMMA.16816.F32.BF16 R60, R104.reuse, R112, R60 ;  /* 0x00000070683c723c */ /* 0x048fe8000004183c */
[--C-:B--2---:R-:W-:Y:S02]  /*7420*/  FFMA.FTZ R102, R156, c[0x0][0x2d0], -R101.reuse ;  /* 0x0000b4009c667a23 */ /* 0x104fe40000010865 */
[----:B------:R-:W-:Y:S02]  /*7430*/  FMUL.FTZ R81, R2, R81 ;  /* 0x0000005102517220 */ /* 0x000fe40000410000 */
[C---:B------:R-:W-:Y:S01]  /*7440*/  HMMA.16816.F32.BF16 R64, R104.reuse, R114, R64 ;  /* 0x000000726840723c */ /* 0x040fe20000041840 */
[----:B------:R2:W-:Y:S01]  /*7450*/  MUFU.EX2 R158, R102 ;  /* 0x00000066009e7308 */ /* 0x0005e20000000800 */
[----:B------:R-:W3:Y:S02]  /*7460*/  LDSM.16.MT88.4 R112, [R177+0x4000] ;  /* 0x00400000b170783b */ /* 0x000ee40000004200 */
[C---:B------:R-:W-:Y:S02]  /*7470*/  FMUL.FTZ R82, R0.reuse, R82 ;  /* 0x0000005200527220 */ /* 0x040fe40000410000 */
[----:B------:R-:W-:Y:S02]  /*7480*/  FMUL.FTZ R83, R0, R83 ;  /* 0x0000005300537220 */ /* 0x000fe40000410000 */
[C---:B------:R-:W-:Y:S01]  /*7490*/  FMUL.FTZ R84, R2.reuse, R84 ;  /* 0x0000005402547220 */ /* 0x040fe20000410000 */
[C---:B----4-:R-:W-:Y:S03]  /*74a0*/  HMMA.16816.F32.BF16 R68, R104.reuse, R116, R68 ;  /* 0x000000746844723c */ /* 0x050fe60000041844 */
[----:B------:R-:W-:Y:S02]  /*74b0*/  FMUL.FTZ R85, R2, R85 ;  /* 0x0000005502557220 */ /* 0x000fe40000410000 */
[C---:B------:R-:W-:Y:S02]  /*74c0*/  FMUL.FTZ R86, R0.reuse, R86 ;  /* 0x0000005600567220 */ /* 0x040fe40000410000 */
[----:B------:R-:W-:Y:S01]  /*74d0*/  FMUL.FTZ R87, R0, R87 ;  /* 0x0000005700577220 */ /* 0x000fe20000410000 */
[C---:B------:R-:W-:Y:S01]  /*74e0*/  HMMA.16816.F32.BF16 R72, R104.reuse, R118, R72 ;  /* 0x000000766848723c */ /* 0x040fe20000041848 */
[----:B------:R-:W4:Y:S03]  /*74f0*/  LDSM.16.MT88.4 R116, [R176+0x4000] ;  /* 0x00400000b074783b */ /* 0x000f260000004200 */
[C---:B------:R-:W-:Y:S02]  /*7500*/  FMUL.FTZ R88, R2.reuse, R88 ;  /* 0x0000005802587220 */ /* 0x040fe40000410000 */
[----:B------:R-:W-:Y:S02]  /*7510*/  FMUL.FTZ R89, R2, R89 ;  /* 0x0000005902597220 */ /* 0x000fe40000410000 */
[C---:B-1----:R-:W-:Y:S04]  /*7520*/  HMMA.16816.F32.BF16 R76, R104.reuse, R108, R76 ;  /* 0x0000006c684c723c */ /* 0x042fe8000004184c */
[----:B--2---:R-:W-:Y:S02]  /*7530*/  FFMA.FTZ R102, R157, c[0x0][0x2d0], -R101 ;  /* 0x0000b4009d667a23 */ /* 0x004fe40000010865 */
[C---:B------:R-:W-:Y:S02]  /*7540*/  FMUL.FTZ R90, R0.reuse, R90 ;  /* 0x0000005a005a7220 */ /* 0x040fe40000410000 */
[C---:B------:R-:W-:Y:S01]  /*7550*/  HMMA.16816.F32.BF16 R80, R104.reuse, R110, R80 ;  /* 0x0000006e6850723c */ /* 0x040fe20000041850 */
[----:B------:R1:W2:Y:S01]  /*7560*/  MUFU.EX2 R157, R102 ;  /* 0x00000066009d7308 */ /* 0x0002a20000000800 */
[----:B------:R-:W2:Y:S02]  /*7570*/  LDSM.16.MT88.4 R108, [R173+0x800] ;  /* 0x00080000ad6c783b */ /* 0x000ea40000004200 */
[----:B------:R-:W-:Y:S02]  /*7580*/  FMUL.FTZ R91, R0, R91 ;  /* 0x0000005b005b7220 */ /* 0x000fe40000410000 */
[C---:B------:R-:W-:Y:S02]  /*7590*/  FMUL.FTZ R92, R2.reuse, R92 ;  /* 0x0000005c025c7220 */ /* 0x040fe40000410000 */
[----:B------:R-:W-:Y:S01]  /*75a0*/  FMUL.FTZ R93, R2, R93 ;  /* 0x0000005d025d7220 */ /* 0x000fe20000410000 */
[C---:B---3--:R-:W-:Y:S03]  /*75b0*/  HMMA.16816.F32.BF16 R84, R104.reuse, R112, R84 ;  /* 0x000000706854723c */ /* 0x048fe60000041854 */
[C---:B------:R-:W-:Y:S02]  /*75c0*/  FMUL.FTZ R94, R0.reuse, R94 ;  /* 0x0000005e005e7220 */ /* 0x040fe40000410000 */
[----:B------:R-:W-:Y:S02]  /*75d0*/  FMUL.FTZ R95, R0, R95 ;  /* 0x0000005f005f7220 */ /* 0x000fe40000410000 */
[C---:B------:R-:W-:Y:S01]  /*75e0*/  FMUL.FTZ R96, R2.reuse, R96 ;  /* 0x0000006002607220 */ /* 0x040fe20000410000 */
[C---:B------:R-:W-:Y:S01]  /*75f0*/  HMMA.16816.F32.BF16 R88, R104.reuse, R114, R88 ;  /* 0x000000726858723c */ /* 0x040fe20000041858 */
[----:B------:R-:W3:Y:S03]  /*7600*/  LDSM.16.MT88.4 R112, [R174+0x800] ;  /* 0x00080000ae70783b */ /* 0x000ee60000004200 */
[----:B------:R-:W-:Y:S02]  /*7610*/  FMUL.FTZ R97, R2, R97 ;  /* 0x0000006102617220 */ /* 0x000fe40000410000 */
[C---:B------:R-:W-:Y:S02]  /*7620*/  FMUL.FTZ R98, R0.reuse, R98 ;  /* 0x0000006200627220 */ /* 0x040fe40000410000 */
[C---:B----4-:R-:W-:Y:S04]  /*7630*/  HMMA.16816.F32.BF16 R92, R104.reuse, R116, R92 ;  /* 0x00000074685c723c */ /* 0x050fe8000004185c */
[----:B-1----:R-:W-:Y:S02]  /*7640*/  FFMA.FTZ R102, R165, c[0x0][0x2d0], -R138 ;  /* 0x0000b400a5667a23 */ /* 0x002fe4000001088a */
[----:B------:R-:W-:Y:S02]  /*7650*/  FMUL.FTZ R99, R0, R99 ;  /* 0x0000006300637220 */ /* 0x000fe40000410000 */
[----:B------:R1:W4:Y:S01]  /*7660*/  MUFU.EX2 R168, R102 ;  /* 0x0000006600a87308 */ /* 0x0003220000000800 */
[----:B------:R-:W-:Y:S03]  /*7670*/  FFMA.FTZ R2, R2, R218, R201 ;  /* 0x000000da02027223 */ /* 0x000fe600000100c9 */
[----:B------:R-:W-:Y:S01]  /*7680*/  FFMA.FTZ R0, R0, R219, R164 ;  /* 0x000000db00007223 */ /* 0x000fe200000100a4 */
[----:B------:R-:W-:Y:S01]  /*7690*/  HMMA.16816.F32.BF16 R96, R104, R118, R96 ;  /* 0x000000766860723c */ /* 0x000fe20000041860 */
[----:B------:R-:W4:Y:S02]  /*76a0*/  LDSM.16.MT88.4 R116, [R177+0x2800] ;  /* 0x00280000b174783b */ /* 0x000f240000004200 */
[----:B------:R-:W-:Y:S02]  /*76b0*/  FADD.FTZ R2, R200, R2 ;  /* 0x00000002c8027221 */ /* 0x000fe40000010000 */
[----:B------:R-:W-:Y:S02]  /*76c0*/  FADD.FTZ R0, R163, R0 ;  /* 0x00000000a3007221 */ /* 0x000fe40000010000 */
[----:B------:R-:W-:Y:S01]  /*76d0*/  F2FP.BF16.PACK_AB R104, R171, R197 ;  /* 0x000000c5ab68723e */ /* 0x000fe200000010ff */
[----:B------:R-:W-:Y:S01]  /*76e0*/  FADD.FTZ R2, R199, R2 ;  /* 0x00000002c7027221 */ /* 0x000fe20000010000 */
[----:B-----5:R-:W-:Y:S03]  /*76f0*/  F2FP.BF16.PACK_AB R105, R159, R160 ;  /* 0x000000a09f69723e */ /* 0x020fe600000010ff */
[----:B------:R-:W-:Y:S01]  /*7700*/  F2FP.BF16.PACK_AB R106, R169, R170 ;  /* 0x000000aaa96a723e */ /* 0x000fe200000010ff */
[----:B------:R-:W-:Y:S01]  /*7710*/  FADD.FTZ R0, R162, R0 ;  /* 0x00000000a2007221 */ /* 0x000fe20000010000 */
[----:B--2---:R-:W-:Y:S01]  /*7720*/  F2FP.BF16.PACK_AB R107, R157, R158 ;  /* 0x0000009e9d6b723e */ /* 0x004fe200000010ff */
[----:B------:R-:W-:Y:S02]  /*7730*/  FADD.FTZ R2, R198, R2 ;  /* 0x00000002c6027221 */ /* 0x000fe40000010000 */
[----:B------:R-:W-:Y:S02]  /*7740*/  FADD.FTZ R0, R161, R0 ;  /* 0x00000000a1007221 */ /* 0x000fe40000010000 */
[----:B-1----:R-:W-:Y:S02]  /*7750*/  FFMA.FTZ R102, R166, c[0x0][0x2d0], -R138 ;  /* 0x0000b400a6667a23 */ /* 0x002fe4000001088a */
[C---:B------:R-:W-:Y:S02]  /*7760*/  HMMA.16816.F32.BF16 R4, R104.reuse, R108, R4 ;  /* 0x0000006c6804723c */ /* 0x040fe40000041804 */
[----:B------:R1:W2:Y:S01]  /*7770*/  MUFU.EX2 R167, R102 ;  /* 0x0000006600a77308 */ /* 0x0002a20000000800 */
[----:B------:R-:W-:Y:S02]  /*7780*/  FADD.FTZ R2, R197, R2 ;  /* 0x00000002c5027221 */ /* 0x000fe40000010000 */
[----:B------:R-:W-:Y:S02]  /*7790*/  FADD.FTZ R0, R160, R0 ;  /* 0x00000000a0007221 */ /* 0x000fe40000010000 */
[----:B------:R-:W-:Y:S01]  /*77a0*/  FADD.FTZ R2, R171, R2 ;  /* 0x00000002ab027221 */ /* 0x000fe20000010000 */
[C---:B------:R-:W-:Y:S01]  /*77b0*/  HMMA.16816.F32.BF16 R8, R104.reuse, R110, R8 ;  /* 0x0000006e6808723c */ /* 0x040fe20000041808 */
[----:B------:R-:W5:Y:S03]  /*77c0*/  LDSM.16.MT88.4 R108, [R176+0x2800] ;  /* 0x00280000b06c783b */ /* 0x000f660000004200 */
[----:B------:R-:W-:Y:S02]  /*77d0*/  FADD.FTZ R0, R159, R0 ;  /* 0x000000009f007221 */ /* 0x000fe40000010000 */
[----:B------:R-:W-:Y:S02]  /*77e0*/  FADD.FTZ R2, R170, R2 ;  /* 0x00000002aa027221 */ /* 0x000fe40000010000 */
[C---:B---3--:R-:W-:Y:S04]  /*77f0*/  HMMA.16816.F32.BF16 R12, R104.reuse, R112, R12 ;  /* 0x00000070680c723c */ /* 0x048fe8000004180c */
[----:B------:R-:W-:Y:S02]  /*7800*/  FADD.FTZ R0, R158, R0 ;  /* 0x000000009e007221 */ /* 0x000fe40000010000 */
[----:B------:R-:W-:Y:S02]  /*7810*/  FADD.FTZ R2, R169, R2 ;  /* 0x00000002a9027221 */ /* 0x000fe40000010000 */
[C---:B------:R-:W-:Y:S01]  /*7820*/  HMMA.16816.F32.BF16 R16, R104.reuse, R114, R16 ;  /* 0x000000726810723c */ /* 0x040fe20000041810 */
[----:B------:R-:W3:Y:S03]  /*7830*/  LDSM.16.MT88.4 R112, [R173+0x4800] ;  /* 0x00480000ad70783b */ /* 0x000ee60000004200 */
[--C-:B-1----:R-:W-:Y:S02]  /*7840*/  FFMA.FTZ R102, R202, c[0x0][0x2d0], -R101.reuse ;  /* 0x0000b400ca667a23 */ /* 0x102fe40000010865 */
[----:B------:R-:W-:Y:S02]  /*7850*/  FADD.FTZ R0, R157, R0 ;  /* 0x000000009d007221 */ /* 0x000fe40000010000 */
[C---:B------:R-:W-:Y:S01]  /*7860*/  HMMA.16816.F32.BF16 R20, R104.reuse, R120, R20 ;  /* 0x000000786814723c */ /* 0x040fe20000041814 */
[----:B------:R1:W1:Y:S03]  /*7870*/  MUFU.EX2 R153, R102 ;  /* 0x0000006600997308 */ /* 0x0002660000000800 */
[----:B----4-:R-:W-:Y:S04]  /*7880*/  FADD.FTZ R2, R168, R2 ;  /* 0x00000002a8027221 */ /* 0x010fe80000010000 */
[C---:B------:R-:W-:Y:S01]  /*7890*/  HMMA.16816.F32.BF16 R24, R104.reuse, R122, R24 ;  /* 0x0000007a6818723c */ /* 0x040fe20000041818 */
[----:B------:R-:W4:Y:S03]  /*78a0*/  LDSM.16.MT88.4 R120, [R174+0x4800] ;  /* 0x00480000ae78783b */ /* 0x000f260000004200 */
[----:B--2---:R-:W-:Y:S04]  /*78b0*/  FADD.FTZ R2, R167, R2 ;  /* 0x00000002a7027221 */ /* 0x004fe80000010000 */
[C---:B------:R-:W-:Y:S08]  /*78c0*/  HMMA.16816.F32.BF16 R28, R104.reuse, R124, R28 ;  /* 0x0000007c681c723c */ /* 0x040ff0000004181c */
[C---:B------:R-:W-:Y:S01]  /*78d0*/  HMMA.16816.F32.BF16 R32, R104.reuse, R126, R32 ;  /* 0x0000007e6820723c */ /* 0x040fe20000041820 */
[----:B------:R-:W-:Y:S03]  /*78e0*/  LDSM.16.MT88.4 R124, [R177+0x1000] ;  /* 0x00100000b17c783b */ /* 0x000fe60000004200 */
[--C-:B-1----:R-:W-:Y:S02]  /*78f0*/  FFMA.FTZ R102, R204, c[0x0][0x2d0], -R101.reuse ;  /* 0x0000b400cc667a23 */ /* 0x102fe40000010865 */
[----:B------:R-:W-:Y:S02]  /*7900*/  FADD.FTZ R0, R153, R0 ;  /* 0x0000000099007221 */ /* 0x000fe40000010000 */
[C---:B------:R-:W-:Y:S01]  /*7910*/  HMMA.16816.F32.BF16 R36, R104.reuse, R128, R36 ;  /* 0x000000806824723c */ /* 0x040fe20000041824 */
[----:B------:R1:W2:Y:S07]  /*7920*/  MUFU.EX2 R152, R102 ;  /* 0x0000006600987308 */ /* 0x0002ae0000000800 */
[C---:B------:R-:W-:Y:S01]  /*7930*/  HMMA.16816.F32.BF16 R40, R104.reuse, R130, R40 ;  /* 0x000000826828723c */ /* 0x040fe20000041828 */
[----:B------:R-:W-:Y:S07]  /*7940*/  LDSM.16.MT88.4 R128, [R176+0x1000] ;  /* 0x00100000b080783b */ /* 0x000fee0000004200 */
[C---:B------:R-:W-:Y:S08]  /*7950*/  HMMA.16816.F32.BF16 R44, R104.reuse, R132, R44 ;  /* 0x00000084682c723c */ /* 0x040ff0000004182c */
[C---:B------:R-:W-:Y:S01]  /*7960*/  HMMA.16816.F32.BF16 R48, R104.reuse, R134, R48 ;  /* 0x000000866830723c */ /* 0x040fe20000041830 */
[----:B------:R-:W-:Y:S03]  /*7970*/  LDSM.16.MT88.4 R132, [R173+0x3000] ;  /* 0x00300000ad84783b */ /* 0x000fe60000004200 */
[----:B-1----:R-:W-:Y:S02]  /*7980*/  FFMA.FTZ R102, R203, c[0x0][0x2d0], -R138 ;  /* 0x0000b400cb667a23 */ /* 0x002fe4000001088a */
[----:B--2---:R-:W-:Y:S02]  /*7990*/  FADD.FTZ R0, R152, R0 ;  /* 0x0000000098007221 */ /* 0x004fe40000010000 */
[C---:B------:R-:W-:Y:S01]  /*79a0*/  HMMA.16816.F32.BF16 R52, R104.reuse, R116, R52 ;  /* 0x000000746834723c */ /* 0x040fe20000041834 */
[----:B------:R1:W2:Y:S07]  /*79b0*/  MUFU.EX2 R166, R102 ;  /* 0x0000006600a67308 */ /* 0x0002ae0000000800 */
[C---:B------:R-:W-:Y:S01]  /*79c0*/  HMMA.16816.F32.BF16 R56, R104.reuse, R118, R56 ;  /* 0x000000766838723c */ /* 0x040fe20000041838 */
[----:B------:R-:W4:Y:S07]  /*79d0*/  LDSM.16.MT88.4 R116, [R177+0x4800] ;  /* 0x00480000b174783b */ /* 0x000f2e0000004200 */
[C---:B-----5:R-:W-:Y:S08]  /*79e0*/  HMMA.16816.F32.BF16 R60, R104.reuse, R108, R60 ;  /* 0x0000006c683c723c */ /* 0x060ff0000004183c */
[C---:B------:R-:W-:Y:S01]  /*79f0*/  HMMA.16816.F32.BF16 R64, R104.reuse, R110, R64 ;  /* 0x0000006e6840723c */ /* 0x040fe20000041840 */
[----:B------:R-:W5:Y:S03]  /*7a00*/  LDSM.16.MT88.4 R108, [R176+0x4800] ;  /* 0x00480000b06c783b */ /* 0x000f660000004200 */
[----:B-1----:R-:W-:Y:S02]  /*7a10*/  FFMA.FTZ R102, R205, c[0x0][0x2d0], -R138 ;  /* 0x0000b400cd667a23 */ /* 0x002fe4000001088a */
[----:B--2---:R-:W-:Y:S02]  /*7a20*/  FADD.FTZ R2, R166, R2 ;  /* 0x00000002a6027221 */ /* 0x004fe40000010000 */
[C---:B---3--:R-:W-:Y:S01]  /*7a30*/  HMMA.16816.F32.BF16 R68, R104.reuse, R112, R68 ;  /* 0x000000706844723c */ /* 0x048fe20000041844 */
[----:B------:R1:W-:Y:S07]  /*7a40*/  MUFU.EX2 R165, R102 ;  /* 0x0000006600a57308 */ /* 0x0003ee0000000800 */
[C---:B------:R-:W-:Y:S01]  /*7a50*/  HMMA.16816.F32.BF16 R72, R104.reuse, R114, R72 ;  /* 0x000000726848723c */ /* 0x040fe20000041848 */
[----:B------:R-:W2:Y:S07]  /*7a60*/  LDSM.16.MT88.4 R112, [R173+0x1000] ;  /* 0x00100000ad70783b */ /* 0x000eae0000004200 */
[C---:B----4-:R-:W-:Y:S08]  /*7a70*/  HMMA.16816.F32.BF16 R76, R104.reuse, R120, R76 ;  /* 0x00000078684c723c */ /* 0x050ff0000004184c */
[C---:B------:R-:W-:Y:S01]  /*7a80*/  HMMA.16816.F32.BF16 R80, R104.reuse, R122, R80 ;  /* 0x0000007a6850723c */ /* 0x040fe20000041850 */
[----:B------:R-:W3:Y:S03]  /*7a90*/  LDSM.16.MT88.4 R120, [R174+0x1000] ;  /* 0x00100000ae78783b */ /* 0x000ee60000004200 */
[--C-:B-1----:R-:W-:Y:S04]  /*7aa0*/  FFMA.FTZ R102, R206, c[0x0][0x2d0], -R101.reuse ;  /* 0x0000b400ce667a23 */ /* 0x102fe80000010865 */
[C---:B------:R-:W-:Y:S01]  /*7ab0*/  HMMA.16816.F32.BF16 R84, R104.reuse, R116, R84 ;  /* 0x000000746854723c */ /* 0x040fe20000041854 */
[----:B------:R1:W4:Y:S07]  /*7ac0*/  MUFU.EX2 R151, R102 ;  /* 0x0000006600977308 */ /* 0x00032e0000000800 */
[C---:B------:R-:W-:Y:S01]  /*7ad0*/  HMMA.16816.F32.BF16 R88, R104.reuse, R118, R88 ;  /* 0x000000766858723c */ /* 0x040fe20000041858 */
[----:B------:R-:W2:Y:S07]  /*7ae0*/  LDSM.16.MT88.4 R116, [R174+0x3000] ;  /* 0x00300000ae74783b */ /* 0x000eae0000004200 */
[C---:B-----5:R-:W-:Y:S08]  /*7af0*/  HMMA.16816.F32.BF16 R92, R104.reuse, R108, R92 ;  /* 0x0000006c685c723c */ /* 0x060ff0000004185c */
[----:B------:R-:W-:Y:S01]  /*7b00*/  HMMA.16816.F32.BF16 R96, R104, R110, R96 ;  /* 0x0000006e6860723c */ /* 0x000fe20000041860 */
[----:B------:R-:W5:Y:S03]  /*7b10*/  LDSM.16.MT88.4 R108, [R177+0x3000] ;  /* 0x00300000b16c783b */ /* 0x000f660000004200 */
[--C-:B-1----:R-:W-:Y:S02]  /*7b20*/  FFMA.FTZ R102, R207, c[0x0][0x2d0], -R101.reuse ;  /* 0x0000b400cf667a23 */ /* 0x102fe40000010865 */
[----:B----4-:R-:W-:Y:S01]  /*7b30*/  FADD.FTZ R0, R151, R0 ;  /* 0x0000000097007221 */ /* 0x010fe20000010000 */
[----:B------:R-:W-:Y:S01]  /*7b40*/  F2FP.BF16.PACK_AB R104, R167, R168 ;  /* 0x000000a8a768723e */ /* 0x000fe200000010ff */
[----:B------:R-:W1:Y:S01]  /*7b50*/  MUFU.EX2 R150, R102 ;  /* 0x0000006600967308 */ /* 0x000e620000000800 */
[----:B------:R-:W-:Y:S03]  /*7b60*/  F2FP.BF16.PACK_AB R105, R152, R153 ;  /* 0x000000999869723e */ /* 0x000fe600000010ff */
[----:B------:R-:W-:Y:S02]  /*7b70*/  F2FP.BF16.PACK_AB R106, R165, R166 ;  /* 0x000000a6a56a723e */ /* 0x000fe400000010ff */
[----:B-1----:R-:W-:Y:S01]  /*7b80*/  F2FP.BF16.PACK_AB R107, R150, R151 ;  /* 0x00000097966b723e */ /* 0x002fe200000010ff */
[--C-:B------:R-:W-:Y:S04]  /*7b90*/  FFMA.FTZ R102, R154, c[0x0][0x2d0], -R138.reuse ;  /* 0x0000b4009a667a23 */ /* 0x100fe8000001088a */
[----:B------:R1:W-:Y:S02]  /*7ba0*/  MUFU.EX2 R156, R102 ;  /* 0x00000066009c7308 */ /* 0x0003e40000000800 */
[C---:B--2---:R-:W-:Y:S08]  /*7bb0*/  HMMA.16816.F32.BF16 R4, R104.reuse, R112, R4 ;  /* 0x000000706804723c */ /* 0x044ff00000041804 */
[C---:B------:R-:W-:Y:S01]  /*7bc0*/  HMMA.16816.F32.BF16 R8, R104.reuse, R114, R8 ;  /* 0x000000726808723c */ /* 0x040fe20000041808 */
[----:B------:R-:W2:Y:S07]  /*7bd0*/  LDSM.16.MT88.4 R112, [R176+0x3000] ;  /* 0x00300000b070783b */ /* 0x000eae0000004200 */
[C---:B---3--:R-:W-:Y:S04]  /*7be0*/  HMMA.16816.F32.BF16 R12, R104.reuse, R120, R12 ;  /* 0x00000078680c723c */ /* 0x048fe8000004180c */
[--C-:B-1----:R-:W-:Y:S04]  /*7bf0*/  FFMA.FTZ R102, R155, c[0x0][0x2d0], -R138.reuse ;  /* 0x0000b4009b667a23 */ /* 0x102fe8000001088a */
[C---:B------:R-:W-:Y:S01]  /*7c00*/  HMMA.16816.F32.BF16 R16, R104.reuse, R122, R16 ;  /* 0x0000007a6810723c */ /* 0x040fe20000041810 */
[----:B------:R-:W1:Y:S01]  /*7c10*/  LDSM.16.MT88.4 R120, [R173+0x5000] ;  /* 0x00500000ad78783b */ /* 0x000e620000004200 */
[----:B------:R3:W4:Y:S06]  /*7c20*/  MUFU.EX2 R155, R102 ;  /* 0x00000066009b7308 */ /* 0x00072c0000000800 */
[C---:B------:R-:W-:Y:S08]  /*7c30*/  HMMA.16816.F32.BF16 R20, R104.reuse, R124, R20 ;  /* 0x0000007c6814723c */ /* 0x040ff00000041814 */
[C---:B------:R-:W-:Y:S01]  /*7c40*/  HMMA.16816.F32.BF16 R24, R104.reuse, R126, R24 ;  /* 0x0000007e6818723c */ /* 0x040fe20000041818 */
[----:B------:R-:W-:Y:S07]  /*7c50*/  LDSM.16.MT88.4 R124, [R174+0x1800] ;  /* 0x00180000ae7c783b */ /* 0x000fee0000004200 */
[C---:B------:R-:W-:Y:S04]  /*7c60*/  HMMA.16816.F32.BF16 R28, R104.reuse, R128, R28 ;  /* 0x00000080681c723c */ /* 0x040fe8000004181c */
[--C-:B---3--:R-:W-:Y:S04]  /*7c70*/  FFMA.FTZ R102, R214, c[0x0][0x2d0], -R101.reuse ;  /* 0x0000b400d6667a23 */ /* 0x108fe80000010865 */
[C---:B------:R-:W-:Y:S01]  /*7c80*/  HMMA.16816.F32.BF16 R32, R104.reuse, R130, R32 ;  /* 0x000000826820723c */ /* 0x040fe20000041820 */
[----:B------:R-:W-:Y:S01]  /*7c90*/  LDSM.16.MT88.4 R128, [R177+0x1800] ;  /* 0x00180000b180783b */ /* 0x000fe20000004200 */
[----:B------:R3:W-:Y:S06]  /*7ca0*/  MUFU.EX2 R149, R102 ;  /* 0x0000006600957308 */ /* 0x0007ec0000000800 */
[C---:B------:R-:W-:Y:S08]  /*7cb0*/  HMMA.16816.F32.BF16 R36, R104.reuse, R132, R36 ;  /* 0x000000846824723c */ /* 0x040ff00000041824 */
[C---:B------:R-:W-:Y:S01]  /*7cc0*/  HMMA.16816.F32.BF16 R40, R104.reuse, R134, R40 ;  /* 0x000000866828723c */ /* 0x040fe20000041828 */
[----:B------:R-:W-:Y:S07]  /*7cd0*/  LDSM.16.MT88.4 R132, [R176+0x1800] ;  /* 0x00180000b084783b */ /* 0x000fee0000004200 */
[C---:B------:R-:W-:Y:S04]  /*7ce0*/  HMMA.16816.F32.BF16 R44, R104.reuse, R116, R44 ;  /* 0x00000074682c723c */ /* 0x040fe8000004182c */
[--C-:B---3--:R-:W-:Y:S02]  /*7cf0*/  FFMA.FTZ R102, R215, c[0x0][0x2d0], -R101.reuse ;  /* 0x0000b400d7667a23 */ /* 0x108fe40000010865 */
[----:B------:R-:W-:Y:S01]  /*7d00*/  FFMA.FTZ R101, R136, c[0x0][0x2d0], -R101 ;  /* 0x0000b40088657a23 */ /* 0x000fe20000010865 */
[----:B----4-:R-:W-:Y:S01]  /*7d10*/  F2FP.BF16.PACK_AB R136, R155, R156 ;  /* 0x0000009c9b88723e */ /* 0x010fe200000010ff */
[C---:B------:R-:W-:Y:S01]  /*7d20*/  HMMA.16816.F32.BF16 R48, R104.reuse, R118, R48 ;  /* 0x000000766830723c */ /* 0x040fe20000041830 */
[----:B------:R-:W3:Y:S01]  /*7d30*/  LDSM.16.MT88.4 R116, [R174+0x5000] ;  /* 0x00500000ae74783b */ /* 0x000ee20000004200 */
[----:B------:R-:W4:Y:S06]  /*7d40*/  MUFU.EX2 R148, R102 ;  /* 0x0000006600947308 */ /* 0x000f2c0000000800 */
[C---:B-----5:R-:W-:Y:S04]  /*7d50*/  HMMA.16816.F32.BF16 R52, R104.reuse, R108, R52 ;  /* 0x0000006c6834723c */ /* 0x060fe80000041834 */
[----:B------:R-:W5:Y:S04]  /*7d60*/  MUFU.EX2 R101, R101 ;  /* 0x0000006500657308 */ /* 0x000f680000000800 */
[C---:B------:R-:W-:Y:S01]  /*7d70*/  HMMA.16816.F32.BF16 R56, R104.reuse, R110, R56 ;  /* 0x0000006e6838723c */ /* 0x040fe20000041838 */
[----:B------:R-:W3:Y:S07]  /*7d80*/  LDSM.16.MT88.4 R108, [R177+0x5000] ;  /* 0x00500000b16c783b */ /* 0x000eee0000004200 */
[C---:B--2---:R-:W-:Y:S04]  /*7d90*/  HMMA.16816.F32.BF16 R60, R104.reuse, R112, R60 ;  /* 0x00000070683c723c */ /* 0x044fe8000004183c */
[----:B----4-:R-:W-:Y:S01]  /*7da0*/  F2FP.BF16.PACK_AB R137, R148, R149 ;  /* 0x000000959489723e */ /* 0x010fe200000010ff */
[--C-:B------:R-:W-:Y:S03]  /*7db0*/  FFMA.FTZ R102, R216, c[0x0][0x2d0], -R138.reuse ;  /* 0x0000b400d8667a23 */ /* 0x100fe6000001088a */
[C---:B------:R-:W-:Y:S01]  /*7dc0*/  HMMA.16816.F32.BF16 R64, R104.reuse, R114, R64 ;  /* 0x000000726840723c */ /* 0x040fe20000041840 */
[----:B------:R-:W2:Y:S01]  /*7dd0*/  LDSM.16.MT88.4 R112, [R176+0x5000] ;  /* 0x00500000b070783b */ /* 0x000ea20000004200 */
[----:B------:R4:W-:Y:S02]  /*7de0*/  MUFU.EX2 R154, R102 ;  /* 0x00000066009a7308 */ /* 0x0009e40000000800 */
[----:B-----5:R-:W-:Y:S04]  /*7df0*/  F2FP.BF16.PACK_AB R139, R101, R103 ;  /* 0x00000067658b723e */ /* 0x020fe800000010ff */
[C---:B-1----:R-:W-:Y:S08]  /*7e00*/  HMMA.16816.F32.BF16 R68, R104.reuse, R120, R68 ;  /* 0x000000786844723c */ /* 0x042ff00000041844 */
[C---:B------:R-:W-:Y:S01]  /*7e10*/  HMMA.16816.F32.BF16 R72, R104.reuse, R122, R72 ;  /* 0x0000007a6848723c */ /* 0x040fe20000041848 */
[----:B------:R-:W1:Y:S07]  /*7e20*/  LDSM.16.MT88.4 R120, [R173+0x1800] ;  /* 0x00180000ad78783b */ /* 0x000e6e0000004200 */
[C---:B---3--:R-:W-:Y:S04]  /*7e30*/  HMMA.16816.F32.BF16 R76, R104.reuse, R116, R76 ;  /* 0x00000074684c723c */ /* 0x048fe8000004184c */
[----:B----4-:R-:W-:Y:S04]  /*7e40*/  FFMA.FTZ R102, R217, c[0x0][0x2d0], -R138 ;  /* 0x0000b400d9667a23 */ /* 0x010fe8000001088a */
[C---:B------:R-:W-:Y:S02]  /*7e50*/  HMMA.16816.F32.BF16 R80, R104.reuse, R118, R80 ;  /* 0x000000766850723c */ /* 0x040fe40000041850 */
[----:B------:R-:W3:Y:S06]  /*7e60*/  MUFU.EX2 R102, R102 ;  /* 0x0000006600667308 */ /* 0x000eec0000000800 */
[C---:B------:R-:W-:Y:S08]  /*7e70*/  HMMA.16816.F32.BF16 R84, R104.reuse, R108, R84 ;  /* 0x0000006c6854723c */ /* 0x040ff00000041854 */
[C---:B------:R-:W-:Y:S08]  /*7e80*/  HMMA.16816.F32.BF16 R88, R104.reuse, R110, R88 ;  /* 0x0000006e6858723c */ /* 0x040ff00000041858 */
[C---:B--2---:R-:W-:Y:S04]  /*7e90*/  HMMA.16816.F32.BF16 R92, R104.reuse, R112, R92 ;  /* 0x00000070685c723c */ /* 0x044fe8000004185c */
[----:B---3--:R-:W-:Y:S04]  /*7ea0*/  F2FP.BF16.PACK_AB R138, R102, R154 ;  /* 0x0000009a668a723e */ /* 0x008fe800000010ff */
[----:B------:R-:W-:Y:S08]  /*7eb0*/  HMMA.16816.F32.BF16 R96, R104, R114, R96 ;  /* 0x000000726860723c */ /* 0x000ff00000041860 */
[C---:B-1----:R-:W-:Y:S01]  /*7ec0*/  HMMA.16816.F32.BF16 R104, R136.reuse, R120, R4 ;  /* 0x000000788868723c */ /* 0x042fe20000041804 */
[----:B------:R-:W1:Y:S07]  /*7ed0*/  LDSM.16.MT88.4 R4, [R174+0x3800] ;  /* 0x00380000ae04783b */ /* 0x000e6e0000004200 */
[C---:B------:R-:W-:Y:S01]  /*7ee0*/  HMMA.16816.F32.BF16 R108, R136.reuse, R122, R8 ;  /* 0x0000007a886c723c */ /* 0x040fe20000041808 */
[----:B------:R-:W2:Y:S07]  /*7ef0*/  LDSM.16.MT88.4 R8, [R177+0x3800] ;  /* 0x00380000b108783b */ /* 0x000eae0000004200 */
[C---:B------:R-:W-:Y:S01]  /*7f00*/  HMMA.16816.F32.BF16 R112, R136.reuse, R124, R12 ;  /* 0x0000007c8870723c */ /* 0x040fe2000004180c */
[----:B------:R-:W3:Y:S07]  /*7f10*/  LDSM.16.MT88.4 R12, [R173+0x5800] ;  /* 0x00580000ad0c783b */ /* 0x000eee0000004200 */
[C---:B------:R-:W-:Y:S01]  /*7f20*/  HMMA.16816.F32.BF16 R116, R136.reuse, R126, R16 ;  /* 0x0000007e8874723c */ /* 0x040fe20000041810 */
[----:B------:R-:W4:Y:S07]  /*7f30*/  LDSM.16.MT88.4 R16, [R174+0x5800] ;  /* 0x00580000ae10783b */ /* 0x000f2e0000004200 */
[C---:B------:R-:W-:Y:S01]  /*7f40*/  HMMA.16816.F32.BF16 R120, R136.reuse, R128, R20 ;  /* 0x000000808878723c */ /* 0x040fe20000041814 */
[----:B------:R-:W5:Y:S07]  /*7f50*/  LDSM.16.MT88.4 R20, [R177+0x5800] ;  /* 0x00580000b114783b */ /* 0x000f6e0000004200 */
[C---:B------:R-:W-:Y:S08]  /*7f60*/  HMMA.16816.F32.BF16 R124, R136.reuse, R130, R24 ;  /* 0x00000082887c723c */ /* 0x040ff00000041818 */
[C---:B------:R-:W-:Y:S08]  /*7f70*/  HMMA.16816.F32.BF16 R128, R136.reuse, R132, R28 ;  /* 0x000000848880723c */ /* 0x040ff0000004181c */
[C---:B------:R-:W-:Y:S08]  /*7f80*/  HMMA.16816.F32.BF16 R132, R136.reuse, R134, R32 ;  /* 0x000000868884723c */ /* 0x040ff00000041820 */
[C---:B------:R-:W-:Y:S08]  /*7f90*/  HMMA.16816.F32.BF16 R36, R136.reuse, R140, R36 ;  /* 0x0000008c8824723c */ /* 0x040ff00000041824 */
[C---:B------:R-:W-:Y:S08]  /*7fa0*/  HMMA.16816.F32.BF16 R40, R136.reuse, R142, R40 ;  /* 0x0000008e8828723c */ /* 0x040ff00000041828 */
[C---:B-1----:R-:W-:Y:S08]  /*7fb0*/  HMMA.16816.F32.BF16 R44, R136.reuse, R4, R44 ;  /* 0x00000004882c723c */ /* 0x042ff0000004182c */
[C---:B------:R-:W-:Y:S01]  /*7fc0*/  HMMA.16816.F32.BF16 R48, R136.reuse, R6, R48 ;  /* 0x000000068830723c */ /* 0x040fe20000041830 */
[----:B------:R-:W1:Y:S07]  /*7fd0*/  LDSM.16.MT88.4 R4, [R176+0x5800] ;  /* 0x00580000b004783b */ /* 0x000e6e0000004200 */
[C---:B--2---:R-:W-:Y:S07]  /*7fe0*/  HMMA.16816.F32.BF16 R52, R136.reuse, R8, R52 ;  /* 0x000000088834723c */ /* 0x044fee0000041834 */
[-C--:B------:R-:W-:Y:S01]  /*7ff0*/  MOV R8, R3.reuse ;  /* 0x0000000300087202 */ /* 0x080fe20000000f00 */
[C---:B------:R-:W-:Y:S08]  /*8000*/  HMMA.16816.F32.BF16 R56, R136.reuse, R10, R56 ;  /* 0x0000000a8838723c */ /* 0x040ff00000041838 */
[C---:B------:R-:W-:Y:S08]  /*8010*/  HMMA.16816.F32.BF16 R60, R136.reuse, R144, R60 ;  /* 0x00000090883c723c */ /* 0x040ff0000004183c */
[C---:B------:R-:W-:Y:S08]  /*8020*/  HMMA.16816.F32.BF16 R64, R136.reuse, R146, R64 ;  /* 0x000000928840723c */ /* 0x040ff00000041840 */
[C---:B---3--:R-:W-:Y:S08]  /*8030*/  HMMA.16816.F32.BF16 R68, R136.reuse, R12, R68 ;  /* 0x0000000c8844723c */ /* 0x048ff00000041844 */
[C---:B------:R-:W-:Y:S08]  /*8040*/  HMMA.16816.F32.BF16 R72, R136.reuse, R14, R72 ;  /* 0x0000000e8848723c */ /* 0x040ff00000041848 */
[C---:B----4-:R-:W-:Y:S08]  /*8050*/  HMMA.16816.F32.BF16 R76, R136.reuse, R16, R76 ;  /* 0x00000010884c723c */ /* 0x050ff0000004184c */
[C---:B------:R-:W-:Y:S08]  /*8060*/  HMMA.16816.F32.BF16 R80, R136.reuse, R18, R80 ;  /* 0x000000128850723c */ /* 0x040ff00000041850 */
[C---:B-----5:R-:W-:Y:S08]  /*8070*/  HMMA.16816.F32.BF16 R84, R136.reuse, R20, R84 ;  /* 0x000000148854723c */ /* 0x060ff00000041854 */
[C---:B------:R-:W-:Y:S08]  /*8080*/  HMMA.16816.F32.BF16 R88, R136.reuse, R22, R88 ;  /* 0x000000168858723c */ /* 0x040ff00000041858 */
[C---:B-1----:R-:W-:Y:S07]  /*8090*/  HMMA.16816.F32.BF16 R92, R136.reuse, R4, R92 ;  /* 0x00000004885c723c */ /* 0x042fee000004185c */
[----:B------:R-:W-:Y:S01]  /*80a0*/  FADD.FTZ R4, R165, R2 ;  /* 0x00000002a5047221 */ /* 0x000fe20000010000 */
[----:B------:R-:W-:Y:S04]  /*80b0*/  HMMA.16816.F32.BF16 R96, R136, R6, R96 ;  /* 0x000000068860723c */ /* 0x000fe80000041860 */
[----:B------:R-:W-:Y:S02]  /*80c0*/  FADD.FTZ R2, R150, R0 ;  /* 0x0000000096027221 */ /* 0x000fe40000010000 */
[----:B------:R-:W-:Y:S02]  /*80d0*/  FADD.FTZ R0, R156, R4 ;  /* 0x000000049c007221 */ /* 0x000fe40000010000 */
[----:B------:R-:W-:Y:S04]  /*80e0*/  FADD.FTZ R2, R149, R2 ;  /* 0x0000000295027221 */ /* 0x000fe80000010000 */
[----:B------:R-:W-:Y:S02]  /*80f0*/  FADD.FTZ R0, R155, R0 ;  /* 0x000000009b007221 */ /* 0x000fe40000010000 */
[----:B------:R-:W-:Y:S02]  /*8100*/  FADD.FTZ R4, R148, R2 ;  /* 0x0000000294047221 */ /* 0x000fe40000010000 */
[----:B------:R-:W-:Y:S02]  /*8110*/  FADD.FTZ R2, R154, R0 ;  /* 0x000000009a027221 */ /* 0x000fe40000010000 */
[----:B------:R-:W-:Y:S02]  /*8120*/  FADD.FTZ R0, R103, R4 ;  /* 0x0000000467007221 */ /* 0x000fe40000010000 */
[----:B------:R-:W-:Y:S01]  /*8130*/  FADD.FTZ R218, R102, R2 ;  /* 0x0000000266da7221 */ /* 0x000fe20000010000 */
[----:B------:R-:W-:Y:S01]  /*8140*/  MOV R102, R3 ;  /* 0x0000000300667202 */ /* 0x000fe20000000f00 */
[----:B------:R-:W-:Y:S01]  /*8150*/  FADD.FTZ R219, R101, R0 ;  /* 0x0000000065db7221 */ /* 0x000fe20000010000 */
[----:B------:R-:W-:Y:S01]  /*8160*/  MOV R101, R100 ;  /* 0x0000006400657202 */ /* 0x000fe20000000f00 */
[----:B------:R-:W-:-:S05]  /*8170*/  @P3 BRA `(.L_x_44) ;  /* 0xffffd27000003947 */ /* 0x000fca000383ffff */
.L_x_43:
[----:B------:R-:W-:Y:S05]  /*8180*/  BRA.DIV ~URZ, `(.L_x_45) ;  /* 0x000050227f007947 */ /* 0x000fea000b800000 */
[----:B------:R-:W1:Y:S04]  /*8190*/  SHFL.BFLY PT, R0, R218, 0x2, 0x1f ;  /* 0x0c401f00da007f89 */ /* 0x000e6800000e0000 */
[----:B------:R-:W2:Y:S01]  /*81a0*/  SHFL.BFLY PT, R2, R219, 0x2, 0x1f ;  /* 0x0c401f00db027f89 */ /* 0x000ea200000e0000 */
[----:B-1----:R-:W-:-:S02]  /*81b0*/  FADD.FTZ R0, R0, R218 ;  /* 0x000000da00007221 */ /* 0x002fc40000010000 */
[----:B--2---:R-:W-:-:S03]  /*81c0*/  FADD.FTZ R4, R2, R219 ;  /* 0x000000db02047221 */ /* 0x004fc60000010000 */
[----:B------:R-:W1:Y:S04]  /*81d0*/  SHFL.BFLY PT, R5, R0, 0x1, 0x1f ;  /* 0x0c201f0000057f89 */ /* 0x000e6800000e0000 */
[----:B------:R2:W3:Y:S01]  /*81e0*/  SHFL.BFLY PT, R3, R4, 0x1, 0x1f ;  /* 0x0c201f0004037f89 */ /* 0x0004e200000e0000 */
[----:B-1----:R-:W-:-:S05]  /*81f0*/  FADD.FTZ R0, R0, R5 ;  /* 0x0000000500007221 */ /* 0x002fca0000010000 */
.L_x_114:
[----:B------:R-:W-:Y:S01]  /*8200*/  FSETP.NE.FTZ.AND P1, PT, R0, RZ, PT ;  /* 0x000000ff0000720b */ /* 0x000fe20003f35000 */
[----:B---3--:R-:W-:Y:S01]  /*8210*/  FADD.FTZ R3, R3, R4 ;  /* 0x0000000403037221 */ /* 0x008fe20000010000 */
[----:B------:R-:W-:Y:S02]  /*8220*/  MOV R2, RZ ;  /* 0x000000ff00027202 */ /* 0x000fe40000000f00 */
[----:B------:R-:W-:Y:S02]  /*8230*/  MOV R21, 0xff800000 ;  /* 0xff80000000157802 */ /* 0x000fe40000000f00 */
[----:B------:R-:W-:-:S02]  /*8240*/  FSETP.NE.FTZ.AND P0, PT, R3, RZ, PT ;  /* 0x000000ff0300720b */ /* 0x000fc40003f15000 */
[----:B------:R-:W-:-:S05]  /*8250*/  MOV R20, 0xff800000 ;  /* 0xff80000000147802 */ /* 0x000fca0000000f00 */
[----:B------:R-:W1:Y:S01]  /*8260*/  @P1 MUFU.LG2 R5, R0 ;  /* 0x0000000000051308 */ /* 0x000e620000000c00 */
[----:B--2---:R-:W-:-:S05]  /*8270*/  @P1 MOV R4, 0x3f317218 ;  /* 0x3f31721800041802 */ /* 0x004fca0000000f00 */
[----:B------:R-:W-:Y:S02]  /*8280*/  @P1 FMUL.FTZ R4, R4, c[0x0][0x2d0] ;  /* 0x0000b40004041a20 */ /* 0x000fe40000410000 */
[----:B------:R2:W3:Y:S01]  /*8290*/  @P1 MUFU.RCP R2, R0 ;  /* 0x0000000000021308 */ /* 0x0004e20000001000 */
[----:B-1----:R-:W-:-:S04]  /*82a0*/  @P1 FMUL.FTZ R5, R5, 0.69314718246459960938 ;  /* 0x3f31721805051820 */ /* 0x002fc80000410000 */
[----:B------:R-:W-:Y:S01]  /*82b0*/  @P1 FFMA.FTZ R21, R4, R100, R5 ;  /* 0x0000006404151223 */ /* 0x000fe20000010005 */
[----:B------:R-:W-:Y:S02]  /*82c0*/  MOV R4, 0x1 ;  /* 0x0000000100047802 */ /* 0x000fe40000000f00 */
[----:B--2---:R-:W-:Y:S01]  /*82d0*/  MOV R0, RZ ;  /* 0x000000ff00007202 */ /* 0x004fe20000000f00 */
[C---:B---3--:R-:W-:Y:S02]  /*82e0*/  FMUL.FTZ R140, R2.reuse, R68 ;  /* 0x00000044028c7220 */ /* 0x048fe40000410000 */
[C---:B------:R-:W-:Y:S02]  /*82f0*/  FMUL.FTZ R141, R2.reuse, R69 ;  /* 0x00000045028d7220 */ /* 0x040fe40000410000 */
[C---:B------:R-:W-:Y:S01]  /*8300*/  FMUL.FTZ R138, R2.reuse, R104 ;  /* 0x00000068028a7220 */ /* 0x040fe20000410000 */
[----:B------:R-:W1:Y:S01]  /*8310*/  @P0 MUFU.RCP R0, R3 ;  /* 0x0000000300000308 */ /* 0x000e620000001000 */
        /* <DEDUP_REMOVED lines=45> */
[----:B------:R2:W3:Y:S01]  /*85f0*/  @P0 MUFU.LG2 R2, R3 ;  /* 0x0000000300020308 */ /* 0x0004e20000000c00 */
[C---:B-1----:R-:W-:Y:S02]  /*8600*/  FMUL.FTZ R88, R0.reuse, R118 ;  /* 0x0000007600587220 */ /* 0x042fe40000410000 */
[C---:B------:R-:W-:Y:S02]  /*8610*/  FMUL.FTZ R89, R0.reuse, R119 ;  /* 0x0000007700597220 */ /* 0x040fe40000410000 */
[C---:B------:R-:W-:Y:S02]  /*8620*/  FMUL.FTZ R150, R0.reuse, R126 ;  /* 0x0000007e00967220 */ /* 0x040fe40000410000 */
[----:B------:R-:W-:-:S02]  /*8630*/  FMUL.FTZ R151, R0, R127 ;  /* 0x0000007f00977220 */ /* 0x000fc40000410000 */
[C---:B------:R-:W-:Y:S02]  /*8640*/  FMUL.FTZ R118, R0.reuse, R134 ;  /* 0x0000008600767220 */ /* 0x040fe40000410000 */
[C---:B------:R-:W-:Y:S02]  /*8650*/  FMUL.FTZ R119, R0.reuse, R135 ;  /* 0x0000008700777220 */ /* 0x040fe40000410000 */
[C---:B------:R-:W-:Y:S02]  /*8660*/  FMUL.FTZ R146, R0.reuse, R110 ;  /* 0x0000006e00927220 */ /* 0x040fe40000410000 */
[----:B------:R-:W-:Y:S01]  /*8670*/  FMUL.FTZ R147, R0, R111 ;  /* 0x0000006f00937220 */ /* 0x000fe20000410000 */
[----:B--2---:R-:W-:Y:S01]  /*8680*/  @P0 MOV R3, 0x3f317218 ;  /* 0x3f31721800030802 */ /* 0x004fe20000000f00 */
[----:B---3--:R-:W-:Y:S02]  /*8690*/  @P0 FMUL.FTZ R2, R2, 0.69314718246459960938 ;  /* 0x3f31721802020820 */ /* 0x008fe40000410000 */
[----:B------:R-:W-:-:S02]  /*86a0*/  FMUL.FTZ R144, R0, R114 ;  /* 0x0000007200907220 */ /* 0x000fc40000410000 */
[----:B------:R-:W-:Y:S02]  /*86b0*/  @P0 FMUL.FTZ R3, R3, c[0x0][0x2d0] ;  /* 0x0000b40003030a20 */ /* 0x000fe40000410000 */
        /* <DEDUP_REMOVED lines=38> */
[----:B------:R-:W-:Y:S01]  /*8920*/  FMUL.FTZ R47, R0, R99 ;  /* 0x00000063002f7220 */ /* 0x000fe20000410000 */
[----:B------:R-:W-:Y:S01]  /*8930*/  PRMT R0, R4, 0x7610, R0 ;  /* 0x0000761004007816 */ /* 0x000fe20000000000 */
[----:B------:R-:W-:Y:S02]  /*8940*/  @P0 FFMA.FTZ R20, R3, R8, R2 ;  /* 0x0000000803140223 */ /* 0x000fe40000010002 */
.L_x_28:
[----:B--2---:R-:W2:Y:S01]  /*8950*/  S2R R2, SR_TID.X ;  /* 0x0000000000027919 */ /* 0x004ea20000002100 */
[----:B------:R-:W-:Y:S01]  /*8960*/  BSSY B0, `(.L_x_46) ;  /* 0x0000010000007945 */ /* 0x000fe20003800000 */
[----:B--2---:R-:W-:-:S13]  /*8970*/  LOP3.LUT P0, RZ, R2, 0xff, RZ, 0xc0, !PT ;  /* 0x000000ff02ff7812 */ /* 0x004fda000780c0ff */
[----:B------:R-:W-:Y:S05]  /*8980*/  @P0 BRA `(.L_x_47) ;  /* 0x000000d000000947 */ /* 0x000fea0003800000 */
[----:B------:R-:W2:Y:S01]  /*8990*/  S2R R4, SR_LANEID ;  /* 0x0000000000047919 */ /* 0x000ea20000000000 */
[----:B------:R-:W-:Y:S01]  /*89a0*/  VOTEU.ANY UR4, UPT, PT ;  /* 0x0000000000047886 */ /* 0x000fe200038e0100 */
[----:B-1----:R-:W-:Y:S01]  /*89b0*/  IMAD.MOV.U32 R5, RZ, RZ, c[0x0][0x564] ;  /* 0x00015900ff057624 */ /* 0x002fe200078e00ff */
[----:B------:R-:W2:Y:S08]  /*89c0*/  FLO.U32 R3, UR4 ;  /* 0x0000000400037d00 */ /* 0x000eb000080e0000 */
[----:B------:R-:W1:Y:S01]  /*89d0*/  POPC R2, UR4 ;  /* 0x0000000400027d09 */ /* 0x000e620008000000 */
[----:B--2---:R-:W-:Y:S01]  /*89e0*/  ISETP.EQ.U32.AND P0, PT, R3, R4, PT ;  /* 0x000000040300720c */ /* 0x004fe20003f02070 */
[----:B------:R-:W-:-:S12]  /*89f0*/  IMAD.MOV.U32 R4, RZ, RZ, c[0x0][0x560] ;  /* 0x00015800ff047624 */ /* 0x000fd800078e00ff */
[----:B-1----:R1:W2:Y:S04]  /*8a00*/  @P0 ATOMG.E.ADD.STRONG.GPU PT, R2, [R4.64], R2 ;  /* 0x00000002040209a8 */ /* 0x0022a800081ee1c6 */
[----:B-1----:R-:W1:Y:S04]  /*8a10*/  S2R R4, SR_LTMASK ;  /* 0x0000000000047919 */ /* 0x002e680000003900 */
[----:B--2---:R1:W2:Y:S02]  /*8a20*/  SHFL.IDX PT, R3, R2, R3, 0x1f ;  /* 0x00001f0302037589 */ /* 0x0042a400000e0000 */
[----:B-1----:R-:W-:-:S06]  /*8a30*/  LOP3.LUT R2, R4, UR4, RZ, 0xc0, !PT ;  /* 0x0000000404027c12 */ /* 0x002fcc000f8ec0ff */
[----:B------:R-:W2:Y:S02]  /*8a40*/  POPC R2, R2 ;  /* 0x0000000200027309 */ /* 0x000ea40000000000 */
[----:B--2---:R-:W-:-:S06]  /*8a50*/  IADD3 R224, R3, c[0x0][0xc], R2 ;  /* 0x0000030003e07a10 */ /* 0x004fcc0007ffe002 */
.L_x_47:
[----:B------:R-:W-:Y:S05]  /*8a60*/  BSYNC B0 ;  /* 0x0000000000007941 */ /* 0x000fea0003800000 */
.L_x_46:
[----:B------:R-:W-:Y:S01]  /*8a70*/  PRMT R0, R0, 0x9910, RZ ;  /* 0x0000991000007816 */ /* 0x000fe200000000ff */
[----:B------:R-:W-:Y:S01]  /*8a80*/  BSSY B1, `(.L_x_48) ;  /* 0x000034d000017945 */ /* 0x000fe20003800000 */
[----:B------:R-:W-:Y:S02]  /*8a90*/  IMAD.MOV.U32 R78, RZ, RZ, R224 ;  /* 0x000000ffff4e7224 */ /* 0x000fe400078e00e0 */
[----:B------:R-:W-:-:S13]  /*8aa0*/  ISETP.NE.AND P0, PT, R0, RZ, PT ;  /* 0x000000ff0000720c */ /* 0x000fda0003f05270 */
[----:B------:R-:W-:Y:S05]  /*8ab0*/  @!P0 BRA `(.L_x_49) ;  /* 0x0000283000008947 */ /* 0x000fea0003800000 */
[----:B------:R-:W2:Y:S04]  /*8ac0*/  LDL R12, [R1+0x10] ;  /* 0x00001000010c7983 */ /* 0x000ea80000100800 */
[----:B------:R-:W3:Y:S04]  /*8ad0*/  LDL R11, [R1+0x14] ;  /* 0x00001400010b7983 */ /* 0x000ee80000100800 */
[----:B------:R-:W4:Y:S04]  /*8ae0*/  LDL R8, [R1+0x1c] ;  /* 0x00001c0001087983 */ /* 0x000f280000100800 */
[----:B------:R-:W4:Y:S04]  /*8af0*/  LDL R10, [R1+0x18] ;  /* 0x00001800010a7983 */ /* 0x000f280000100800 */
[----:B------:R-:W4:Y:S04]  /*8b00*/  LDL R7, [R1+0x2c] ;  /* 0x00002c0001077983 */ /* 0x000f280000100800 */
[----:B------:R-:W4:Y:S04]  /*8b10*/  LDL R6, [R1+0x24] ;  /* 0x0000240001067983 */ /* 0x000f280000100800 */
[----:B-1----:R-:W4:Y:S04]  /*8b20*/  LDL R5, [R1+0x28] ;  /* 0x0000280001057983 */ /* 0x002f280000100800 */
[----:B------:R-:W4:Y:S01]  /*8b30*/  LDL R9, [R1+0x20] ;  /* 0x0000200001097983 */ /* 0x000f220000100800 */
[----:B------:R-:W-:Y:S01]  /*8b40*/  WARPSYNC 0xffffffff ;  /* 0xffffffff00007948 */ /* 0x000fe20003800000 */
[----:B------:R-:W-:-:S02]  /*8b50*/  F2FP.BF16.PACK_AB R0, R139, R138 ;  /* 0x0000008a8b00723e */ /* 0x000fc400000010ff */
[----:B------:R-:W-:Y:S01]  /*8b60*/  BAR.SYNC.DEFER_BLOCKING 0x1, 0x100 ;  /* 0x0044000000007b1d */ /* 0x000fe20000010000 */
[----:B------:R-:W-:Y:S02]  /*8b70*/  F2FP.BF16.PACK_AB R2, R149, R148 ;  /* 0x000000949502723e */ /* 0x000fe400000010ff */
[----:B------:R-:W-:Y:S02]  /*8b80*/  F2FP.BF16.PACK_AB R3, R101, R100 ;  /* 0x000000646503723e */ /* 0x000fe400000010ff */
[----:B------:R-:W-:Y:S02]  /*8b90*/  F2FP.BF16.PACK_AB R4, R123, R122 ;  /* 0x0000007a7b04723e */ /* 0x000fe400000010ff */
[----:B------:R-:W-:-:S04]  /*8ba0*/  ISETP.NE.U32.AND P2, PT, RZ, c[0x0][0x508], PT ;  /* 0x00014200ff007a0c */ /* 0x000fc80003f45070 */
[----:B------:R-:W-:Y:S02]  /*8bb0*/  ISETP.NE.AND.EX P2, PT, RZ, c[0x0][0x50c], PT, P2 ;  /* 0x00014300ff007a0c */ /* 0x000fe40003f45320 */
[----:B------:R-:W-:-:S04]  /*8bc0*/  ISETP.NE.U32.AND P1, PT, RZ, c[0x0][0x500], PT ;  /* 0x00014000ff007a0c */ /* 0x000fc80003f25070 */
[----:B------:R-:W-:Y:S01]  /*8bd0*/  ISETP.NE.AND.EX P1, PT, RZ, c[0x0][0x504], PT, P1 ;  /* 0x00014100ff007a0c */ /* 0x000fe20003f25310 */
[----:B--2---:R1:W-:Y:S04]  /*8be0*/  STS [R12], R0 ;  /* 0x000000000c007388 */ /* 0x0043e80000000800 */
[----:B------:R2:W-:Y:S04]  /*8bf0*/  STS [R12+0x400], R2 ;  /* 0x000400020c007388 */ /* 0x0005e80000000800 */
[----:B---3--:R3:W-:Y:S01]  /*8c00*/  STS [R11], R3 ;  /* 0x000000030b007388 */ /* 0x0087e20000000800 */
[----:B-1----:R-:W-:-:S02]  /*8c10*/  F2FP.BF16.PACK_AB R0, R147, R146 ;  /* 0x000000929300723e */ /* 0x002fc400000010ff */
[----:B--2---:R-:W-:-:S03]  /*8c20*/  F2FP.BF16.PACK_AB R2, R103, R102 ;  /* 0x000000666702723e */ /* 0x004fc600000010ff */
[----:B------:R1:W-:Y:S01]  /*8c30*/  STS [R11+0x400], R0 ;  /* 0x000400000b007388 */ /* 0x0003e20000000800 */
[----:B---3--:R-:W-:-:S03]  /*8c40*/  F2FP.BF16.PACK_AB R3, R145, R144 ;  /* 0x000000909103723e */ /* 0x008fc600000010ff */
[----:B----4-:R2:W-:Y:S04]  /*8c50*/  STS [R8], R2 ;  /* 0x0000000208007388 */ /* 0x0105e80000000800 */
[----:B------:R3:W-:Y:S01]  /*8c60*/  STS [R8+0x400], R3 ;  /* 0x0004000308007388 */ /* 0x0007e20000000800 */
[----:B-1----:R-:W-:Y:S02]  /*8c70*/  F2FP.BF16.PACK_AB R0, R105, R104 ;  /* 0x000000686900723e */ /* 0x002fe400000010ff */
[----:B--2---:R-:W-:-:S03]  /*8c80*/  F2FP.BF16.PACK_AB R2, R89, R88 ;  /* 0x000000585902723e */ /* 0x004fc600000010ff */
[----:B------:R1:W-:Y:S01]  /*8c90*/  STS [R10], R0 ;  /* 0x000000000a007388 */ /* 0x0003e20000000800 */
[----:B---3--:R-:W-:-:S03]  /*8ca0*/  F2FP.BF16.PACK_AB R3, R109, R108 ;  /* 0x0000006c6d03723e */ /* 0x008fc600000010ff */
[----:B------:R2:W-:Y:S04]  /*8cb0*/  STS [R10+0x400], R2 ;  /* 0x000400020a007388 */ /* 0x0005e80000000800 */
[----:B------:R3:W-:Y:S01]  /*8cc0*/  STS [R7], R3 ;  /* 0x0000000307007388 */ /* 0x0007e20000000800 */
[----:B-1----:R-:W-:Y:S02]  /*8cd0*/  F2FP.BF16.PACK_AB R0, R93, R92 ;  /* 0x0000005c5d00723e */ /* 0x002fe400000010ff */
[----:B--2---:R-:W-:-:S03]  /*8ce0*/  F2FP.BF16.PACK_AB R2, R113, R112 ;  /* 0x000000707102723e */ /* 0x004fc600000010ff */
[----:B------:R1:W-:Y:S01]  /*8cf0*/  STS [R7+0x400], R0 ;  /* 0x0004000007007388 */ /* 0x0003e20000000800 */
[----:B---3--:R-:W-:-:S03]  /*8d00*/  F2FP.BF16.PACK_AB R3, R151, R150 ;  /* 0x000000969703723e */ /* 0x008fc600000010ff */
[----:B------:R2:W-:Y:S04]  /*8d10*/  STS [R6], R2 ;  /* 0x0000000206007388 */ /* 0x0005e80000000800 */
        /* <DEDUP_REMOVED lines=11> */
[----:B------:R2:W-:Y:S04]  /*8dd0*/  STS [R12+0x4000], R2 ;  /* 0x004000020c007388 */ /* 0x0005e80000000800 */
[----:B------:R3:W-:Y:S01]  /*8de0*/  STS [R12+0x4400], R3 ;  /* 0x004400030c007388 */ /* 0x0007e20000000800 */
        /* <DEDUP_REMOVED lines=29> */
[----:B------:R3:W-:Y:S04]  /*8fc0*/  STS [R12+0x8000], R4 ;  /* 0x008000040c007388 */ /* 0x0007e80000000800 */
[----:B------:R4:W-:Y:S01]  /*8fd0*/  STS [R12+0x8400], R2 ;  /* 0x008400020c007388 */ /* 0x0009e20000000800 */
[----:B-1----:R-:W-:Y:S02]  /*8fe0*/  F2FP.BF16.PACK_AB R0, R69, R68 ;  /* 0x000000444500723e */ /* 0x002fe400000010ff */
[----:B--2---:R-:W-:-:S03]  /*8ff0*/  F2FP.BF16.PACK_AB R3, R73, R72 ;  /* 0x000000484903723e */ /* 0x004fc600000010ff */
[----:B------:R1:W-:Y:S01]  /*9000*/  STS [R11+0x8000], R0 ;  /* 0x008000000b007388 */ /* 0x0003e20000000800 */
[----:B---3--:R-:W-:Y:S02]  /*9010*/  F2FP.BF16.PACK_AB R4, R59, R58 ;  /* 0x0000003a3b04723e */ /* 0x008fe400000010ff */
[----:B----4-:R-:W-:-:S03]  /*9020*/  F2FP.BF16.PACK_AB R2, R63, R62 ;  /* 0x0000003e3f02723e */ /* 0x010fc600000010ff */
[----:B------:R2:W-:Y:S04]  /*9030*/  STS [R11+0x8400], R4 ;  /* 0x008400040b007388 */ /* 0x0005e80000000800 */
[----:B------:R3:W-:Y:S04]  /*9040*/  STS [R8+0x8000], R3 ;  /* 0x0080000308007388 */ /* 0x0007e80000000800 */
[----:B------:R4:W-:Y:S01]  /*9050*/  STS [R8+0x8400], R2 ;  /* 0x0084000208007388 */ /* 0x0009e20000000800 */
[----:B-1----:R-:W-:-:S05]  /*9060*/  F2FP.BF16.PACK_AB R0, R77, R76 ;  /* 0x0000004c4d00723e */ /* 0x002fca00000010ff */
[----:B------:R1:W-:Y:S01]  /*9070*/  STS [R10+0x8000], R0 ;  /* 0x008000000a007388 */ /* 0x0003e20000000800 */
[----:B--2---:R-:W-:Y:S02]  /*9080*/  F2FP.BF16.PACK_AB R4, R75, R74 ;  /* 0x0000004a4b04723e */ /* 0x004fe400000010ff */
[----:B---3--:R-:W-:-:S03]  /*9090*/  F2FP.BF16.PACK_AB R3, R143, R142 ;  /* 0x0000008e8f03723e */ /* 0x008fc600000010ff */
[----:B------:R2:W-:Y:S01]  /*90a0*/  STS [R10+0x8400], R4 ;  /* 0x008400040a007388 */ /* 0x0005e20000000800 */
[----:B----4-:R-:W-:-:S03]  /*90b0*/  F2FP.BF16.PACK_AB R2, R71, R70 ;  /* 0x000000464702723e */ /* 0x010fc600000010ff */
[----:B------:R3:W-:Y:S04]  /*90c0*/  STS [R7+0x8000], R3 ;  /* 0x0080000307007388 */ /* 0x0007e80000000800 */
[----:B------:R3:W-:Y:S01]  /*90d0*/  STS [R7+0x8400], R2 ;  /* 0x0084000207007388 */ /* 0x0007e20000000800 */
[----:B------:R-:W-:-:S03]  /*90e0*/  IMAD.MOV.U32 R12, RZ, RZ, c[0x0][0x388] ;  /* 0x0000e200ff0c7624 */ /* 0x000fc600078e00ff */
[----:B------:R-:W4:Y:S01]  /*90f0*/  LDL.LU R8, [R1+0x8] ;  /* 0x0000080001087983 */ /* 0x000f220000300800 */
[----:B-1----:R-:W-:-:S05]  /*9100*/  F2FP.BF16.PACK_AB R0, R85, R84 ;  /* 0x000000545500723e */ /* 0x002fca00000010ff */
[----:B------:R1:W-:Y:S01]  /*9110*/  STS [R6+0x8000], R0 ;  /* 0x0080000006007388 */ /* 0x0003e20000000800 */
[----:B--2---:R-:W-:Y:S02]  /*9120*/  @P2 LEA R4, P0, R228, c[0x0][0x508], 0x2 ;  /* 0x00014200e4042a11 */ /* 0x004fe400078010ff */
[----:B---3--:R-:W-:Y:S02]  /*9130*/  F2FP.BF16.PACK_AB R3, R67, R66 ;  /* 0x000000424303723e */ /* 0x008fe400000010ff */
[----:B------:R-:W-:-:S03]  /*9140*/  F2FP.BF16.PACK_AB R2, R81, R80 ;  /* 0x000000505102723e */ /* 0x000fc600000010ff */
[----:B------:R2:W-:Y:S04]  /*9150*/  STS [R6+0x8400], R3 ;  /* 0x0084000306007388 */ /* 0x0005e80000000800 */
[----:B------:R3:W-:Y:S01]  /*9160*/  STS [R5+0x8000], R2 ;  /* 0x0080000205007388 */ /* 0x0007e20000000800 */
[----:B-1----:R-:W-:-:S05]  /*9170*/  F2FP.BF16.PACK_AB R0, R55, R54 ;  /* 0x000000363700723e */ /* 0x002fca00000010ff */
[----:B------:R1:W-:Y:S01]  /*9180*/  STS [R5+0x8400], R0 ;  /* 0x0084000005007388 */ /* 0x0003e20000000800 */
[----:B--2---:R-:W-:Y:S01]  /*9190*/  F2FP.BF16.PACK_AB R3, R49, R48 ;  /* 0x000000303103723e */ /* 0x004fe200000010ff */
[----:B------:R-:W-:Y:S02]  /*91a0*/  IMAD.MOV.U32 R6, RZ, RZ, 0x4 ;  /* 0x00000004ff067424 */ /* 0x000fe400078e00ff */
[----:B---3--:R-:W-:Y:S02]  /*91b0*/  IMAD.MOV.U32 R2, RZ, RZ, RZ ;  /* 0x000000ffff027224 */ /* 0x008fe400078e00ff */
[----:B------:R-:W-:Y:S01]  /*91c0*/  STS [R9+0x8000], R3 ;  /* 0x0080000309007388 */ /* 0x000fe20000000800 */
[C---:B------:R-:W-:Y:S01]  /*91d0*/  IMAD.WIDE R6, R228.reuse, R6, c[0x0][0x500] ;  /* 0x00014000e4067625 */ /* 0x040fe200078e0206 */
[----:B-1----:R-:W-:Y:S02]  /*91e0*/  F2FP.BF16.PACK_AB R0, R47, R46 ;  /* 0x0000002e2f00723e */ /* 0x002fe400000010ff */
[----:B------:R-:W-:-:S03]  /*91f0*/  @P2 LEA.HI.X R5, R228, c[0x0][0x50c], R251, 0x2, P0 ;  /* 0x00014300e4052a11 */ /* 0x000fc600000f14fb */
[----:B------:R1:W-:Y:S04]  /*9200*/  STS [R9+0x8400], R0 ;  /* 0x0084000009007388 */ /* 0x0003e80000000800 */
[----:B------:R-:W-:Y:S06]  /*9210*/  BAR.SYNC.DEFER_BLOCKING 0x1, 0x100 ;  /* 0x0044000000007b1d */ /* 0x000fec0000010000 */
[----:B------:R2:W5:Y:S04]  /*9220*/  @P2 LDG.E R12, [R4.64] ;  /* 0x00000006040c2981 */ /* 0x000568000c1e1900 */
[----:B------:R2:W5:Y:S01]  /*9230*/  @P1 LDG.E R2, [R6.64] ;  /* 0x0000000606021981 */ /* 0x000562000c1e1900 */
[----:B----4-:R-:W-:-:S04]  /*9240*/  ISETP.NE.AND P0, PT, R8, RZ, PT ;  /* 0x000000ff0800720c */ /* 0x010fc80003f05270 */
[----:B-1----:R-:W-:Y:S01]  /*9250*/  SEL R0, R8, c[0x0][0x3d4], P0 ;  /* 0x0000f50008007a07 */ /* 0x002fe20000000000 */
[----:B------:R-:W-:Y:S05]  /*9260*/  @P2 BRA `(.L_x_50) ;  /* 0x0000004000002947 */ /* 0x000fea0003800000 */
[----:B--2---:R-:W-:Y:S05]  /*9270*/  @!P1 BRA `(.L_x_50) ;  /* 0x0000003000009947 */ /* 0x004fea0003800000 */
[----:B-----5:R1:W2:Y:S04]  /*9280*/  LDG.E R12, [R6.64] ;  /* 0x00000006060c7981 */ /* 0x0202a8000c1e1900 */
[----:B-1----:R-:W2:Y:S02]  /*9290*/  LDG.E R6, [R6.64+0x4] ;  /* 0x0000040606067981 */ /* 0x002ea4000c1e1900 */
[----:B--2---:R-:W-:Y:S02]  /*92a0*/  IADD3 R12, -R12, R6, RZ ;  /* 0x000000060c0c7210 */ /* 0x004fe40007ffe1ff */
.L_x_50:
[----:B--2---:R-:W2:Y:S04]  /*92b0*/  LDL R3, [R1+0x3c] ;  /* 0x00003c0001037983 */ /* 0x004ea80000100800 */
[----:B------:R-:W3:Y:S01]  /*92c0*/  LDL R13, [R1+0xc] ;  /* 0x00000c00010d7983 */ /* 0x000ee20000100800 */
[----:B------:R-:W-:Y:S01]  /*92d0*/  IMAD.MOV.U32 R10, RZ, RZ, 0x368 ;  /* 0x00000368ff0a7424 */ /* 0x000fe200078e00ff */
[----:B------:R-:W-:Y:S01]  /*92e0*/  ISETP.GT.AND P3, PT, R0, 0x1, PT ;  /* 0x000000010000780c */ /* 0x000fe20003f64270 */
[----:B------:R-:W-:Y:S01]  /*92f0*/  IMAD.MOV.U32 R0, RZ, RZ, c[0x0][0x4e8] ;  /* 0x00013a00ff007624 */ /* 0x000fe200078e00ff */
[----:B------:R-:W4:Y:S01]  /*9300*/  LDL R22, [R1+0x38] ;  /* 0x0000380001167983 */ /* 0x000f220000100800 */
[----:B------:R-:W-:-:S02]  /*9310*/  ISETP.NE.U32.AND P0, PT, RZ, c[0x0][0x500], PT ;  /* 0x00014000ff007a0c */ /* 0x000fc40003f05070 */
[----:B------:R-:W-:Y:S02]  /*9320*/  SEL R10, R10, 0x328, P3 ;  /* 0x000003280a0a7807 */ /* 0x000fe40001800000 */
[----:B------:R-:W-:Y:S02]  /*9330*/  ISETP.NE.AND.EX P0, PT, RZ, c[0x0][0x504], PT, P0 ;  /* 0x00014100ff007a0c */ /* 0x000fe40003f05300 */
[----:B------:R-:W1:Y:S01]  /*9340*/  LDC.64 R6, c[0x0][R10+0x170] ;  /* 0x00005c000a067b82 */ /* 0x000e620000000a00 */
[----:B------:R-:W-:Y:S02]  /*9350*/  ISETP.NE.AND P2, PT, R0, 0x1, PT ;  /* 0x000000010000780c */ /* 0x000fe40003f45270 */
[----:B------:R-:W-:Y:S02]  /*9360*/  SEL R0, R228, RZ, !P0 ;  /* 0x000000ffe4007207 */ /* 0x000fe40004000000 */
[----:B------:R-:W-:-:S03]  /*9370*/  SEL R5, R251, RZ, !P0 ;  /* 0x000000fffb057207 */ /* 0x000fc60004000000 */
[----:B------:R-:W1:Y:S08]  /*9380*/  LDC.64 R14, c[0x0][R10+0x168] ;  /* 0x00005a000a0e7b82 */ /* 0x000e700000000a00 */
[----:B------:R1:W2:Y:S08]  /*9390*/  LDC.64 R18, c[0x0][R10+0x178] ;  /* 0x00005e000a127b82 */ /* 0x0002b00000000a00 */
[----:B------:R1:W2:Y:S01]  /*93a0*/  LDC.64 R16, c[0x0][R10+0x160] ;  /* 0x000058000a107b82 */ /* 0x0002a20000000a00 */
[----:B------:R-:W1:Y:S02]  /*93b0*/  S2R R23, SR_TID.X ;  /* 0x0000000000177919 */ /* 0x000e640000002100 */
[----:B-1----:R-:W-:-:S04]  /*93c0*/  IMAD R4, R7, R0, RZ ;  /* 0x0000000007047224 */ /* 0x002fc800078e02ff */
[C---:B------:R-:W-:Y:S02]  /*93d0*/  IMAD R11, R6.reuse, R5, R4 ;  /* 0x00000005060b7224 */ /* 0x040fe400078e0204 */
[----:B------:R-:W-:-:S04]  /*93e0*/  IMAD.WIDE.U32 R6, R6, R0, RZ ;  /* 0x0000000006067225 */ /* 0x000fc800078e00ff */
[----:B------:R-:W-:-:S04]  /*93f0*/  IMAD.WIDE.U32 R8, R14, R234, RZ ;  /* 0x000000ea0e087225 */ /* 0x000fc800078e00ff */
[----:B------:R-:W-:Y:S01]  /*9400*/  IMAD R10, R15, R234, RZ ;  /* 0x000000ea0f0a7224 */ /* 0x000fe200078e02ff */
[--C-:B-----5:R-:W-:Y:S02]  /*9410*/  IADD3 R14, P1, P0, R6, R8, R2.reuse ;  /* 0x00000008060e7210 */ /* 0x120fe4000783e002 */
[----:B------:R-:W-:Y:S02]  /*9420*/  SHF.R.S32.HI R6, RZ, 0x1f, R2 ;  /* 0x0000001fff067819 */ /* 0x000fe40000011402 */
[----:B------:R-:W-:-:S04]  /*9430*/  SHF.R.S32.HI R15, RZ, 0x1f, R23 ;  /* 0x0000001fff0f7819 */ /* 0x000fc80000011417 */
[----:B------:R-:W-:-:S04]  /*9440*/  LEA.HI R15, R15, R23, RZ, 0x5 ;  /* 0x000000170f0f7211 */ /* 0x000fc800078f28ff */
[----:B------:R-:W-:-:S05]  /*9450*/  LOP3.LUT R15, R15, 0xffffffe0, RZ, 0xc0, !PT ;  /* 0xffffffe00f0f7812 */ /* 0x000fca00078ec0ff */
[----:B------:R-:W-:Y:S02]  /*9460*/  IMAD.IADD R15, R23, 0x1, -R15 ;  /* 0x00000001170f7824 */ /* 0x000fe400078e0a0f */
[----:B--2---:R-:W-:-:S04]  /*9470*/  IMAD R3, R225, 0x80, R3 ;  /* 0x00000080e1037824 */ /* 0x004fc800078e0203 */
[----:B------:R-:W-:-:S04]  /*9480*/  @P2 IMAD.HI.U32 R5, R3, c[0x0][0x4ec], RZ ;  /* 0x00013b0003052a27 */ /* 0x000fc800078e00ff */
[----:B------:R-:W-:Y:S01]  /*9490*/  IMAD.MOV.U32 R4, RZ, RZ, R3 ;  /* 0x000000ffff047224 */ /* 0x000fe200078e0003 */
[----:B------:R-:W-:Y:S02]  /*94a0*/  @P2 SHF.R.U32.HI R4, RZ, c[0x0][0x4f0], R5 ;  /* 0x00013c00ff042a19 */ /* 0x000fe40000011605 */
[----:B---3--:R-:W-:Y:S01]  /*94b0*/  SEL R5, R13, RZ, P3 ;  /* 0x000000ff0d057207 */ /* 0x008fe20001800000 */
[----:B------:R-:W-:Y:S02]  /*94c0*/  IMAD.IADD R13, R7, 0x1, R11 ;  /* 0x00000001070d7824 */ /* 0x000fe400078e020b */
[----:B------:R-:W-:Y:S02]  /*94d0*/  IMAD.IADD R7, R9, 0x1, R10 ;  /* 0x0000000109077824 */ /* 0x000fe400078e020a */
[----:B------:R-:W-:Y:S02]  /*94e0*/  IMAD.MOV R10, RZ, RZ, -R4 ;  /* 0x000000ffff0a7224 */ /* 0x000fe400078e0a04 */
[----:B------:R-:W-:-:S02]  /*94f0*/  IMAD R11, R19, R5, RZ ;  /* 0x00000005130b7224 */ /* 0x000fc400078e02ff */
[----:B------:R-:W-:Y:S01]  /*9500*/  IMAD.WIDE.U32 R8, R18, R5, RZ ;  /* 0x0000000512087225 */ /* 0x000fe200078e00ff */
[----:B------:R-:W-:-:S03]  /*9510*/  IADD3.X R13, R13, R7, R6, P1, P0 ;  /* 0x000000070d0d7210 */ /* 0x000fc60000fe0406 */
[----:B------:R-:W-:Y:S01]  /*9520*/  IMAD R5, R10, c[0x0][0x4e8], R3 ;  /* 0x00013a000a057a24 */ /* 0x000fe200078e0203 */
[----:B------:R-:W-:Y:S01]  /*9530*/  IADD3 R8, P1, P0, R4, R14, R8 ;  /* 0x0000000e04087210 */ /* 0x000fe2000783e008 */
[----:B------:R-:W-:Y:S01]  /*9540*/  IMAD.IADD R11, R9, 0x1, R11 ;  /* 0x00000001090b7824 */ /* 0x000fe200078e020b */
[----:B------:R-:W-:Y:S01]  /*9550*/  SHF.R.S32.HI R7, RZ, 0x1f, R4 ;  /* 0x0000001fff077819 */ /* 0x000fe20000011404 */
[----:B------:R-:W-:Y:S01]  /*9560*/  IMAD R4, R17, R5, RZ ;  /* 0x0000000511047224 */ /* 0x000fe200078e02ff */
[----:B------:R-:W-:Y:S02]  /*9570*/  SHF.R.S32.HI R10, RZ, 0x1f, R5 ;  /* 0x0000001fff0a7819 */ /* 0x000fe40000011405 */
[----:B------:R-:W-:Y:S01]  /*9580*/  IADD3.X R9, R7, R13, R11, P1, P0 ;  /* 0x0000000d07097210 */ /* 0x000fe20000fe040b */
[----:B------:R-:W-:Y:S02]  /*9590*/  IMAD.MOV.U32 R11, RZ, RZ, c[0x0][0x4a8] ;  /* 0x00012a00ff0b7624 */ /* 0x000fe400078e00ff */
[----:B------:R-:W-:-:S02]  /*95a0*/  IMAD R7, R16, R10, R4 ;  /* 0x0000000a10077224 */ /* 0x000fc400078e0204 */
[----:B------:R-:W-:Y:S01]  /*95b0*/  IMAD.WIDE.U32 R4, R16, R5, R8 ;  /* 0x0000000510047225 */ /* 0x000fe200078e0008 */
[----:B------:R-:W-:-:S03]  /*95c0*/  SEL R8, R11, c[0x0][0x450], P3 ;  /* 0x000114000b087a07 */ /* 0x000fc60001800000 */
[----:B------:R-:W-:Y:S01]  /*95d0*/  IMAD.MOV.U32 R9, RZ, RZ, c[0x0][0x4ac] ;  /* 0x00012b00ff097624 */ /* 0x000fe200078e00ff */
[----:B------:R-:W-:Y:S01]  /*95e0*/  LEA R8, P0, R4, R8, 0x2 ;  /* 0x0000000804087211 */ /* 0x000fe200078010ff */
[----:B------:R-:W-:-:S03]  /*95f0*/  IMAD.IADD R5, R5, 0x1, R7 ;  /* 0x0000000105057824 */ /* 0x000fc600078e0207 */
[----:B------:R-:W-:-:S04]  /*9600*/  SEL R9, R9, c[0x0][0x454], P3 ;  /* 0x0001150009097a07 */ /* 0x000fc80001800000 */
[----:B------:R-:W-:Y:S01]  /*9610*/  LEA.HI.X R4, R4, R9, R5, 0x2, P0 ;  /* 0x0000000904047211 */ /* 0x000fe200000f1405 */
[----:B------:R-:W-:Y:S01]  /*9620*/  SHFL.IDX PT, R10, R8, RZ, 0x1c1f ;  /* 0x001c1fff080a7589 */ /* 0x000fe200000e0000 */
[----:B----4-:R-:W-:-:S03]  /*9630*/  IMAD R5, R225, 0x80, R22 ;  /* 0x00000080e1057824 */ /* 0x010fc600078e0216 */
[----:B------:R-:W1:Y:S04]  /*9640*/  SHFL.IDX PT, R11, R4, RZ, 0x1c1f ;  /* 0x001c1fff040b7589 */ /* 0x000e6800000e0000 */
[----:B------:R-:W-:Y:S04]  /*9650*/  SHFL.IDX PT, R8, R8, 0x1, 0x1c1f ;  /* 0x003c1f0008087f89 */ /* 0x000fe800000e0000 */
[----:B------:R2:W3:Y:S01]  /*9660*/  SHFL.IDX PT, R9, R4, 0x1, 0x1c1f ;  /* 0x003c1f0004097f89 */ /* 0x0004e200000e0000 */
[----:B------:R-:W-:Y:S02]  /*9670*/  LOP3.LUT P0, RZ, R15, 0x3, RZ, 0xc0, !PT ;  /* 0x000000030fff7812 */ /* 0x000fe4000780c0ff */
[----:B------:R-:W-:Y:S01]  /*9680*/  IADD3 R7, R5, 0x8, RZ ;  /* 0x0000000805077810 */ /* 0x000fe20007ffe0ff */
[----:B--2---:R-:W-:-:S05]  /*9690*/  IMAD R4, R12, c[0x0][0x4e8], RZ ;  /* 0x00013a000c047a24 */ /* 0x004fca00078e02ff */
[-C--:B------:R-:W-:Y:S02]  /*96a0*/  ISETP.GE.OR P1, PT, R5, R4.reuse, P0 ;  /* 0x000000040500720c */ /* 0x080fe40000726670 */
[----:B------:R-:W-:-:S11]  /*96b0*/  ISETP.GE.OR P0, PT, R7, R4, P0 ;  /* 0x000000040700720c */ /* 0x000fd60000706670 */
[----:B-1----:R1:W-:Y:S01]  /*96c0*/  @!P1 ST.E [R10.64], R21 ;  /* 0x000000150a009985 */ /* 0x0023e2000c101906 */
[----:B------:R-:W-:-:S03]  /*96d0*/  ISETP.GE.AND P1, PT, R5, R4, PT ;  /* 0x000000040500720c */ /* 0x000fc60003f26270 */
[----:B---3--:R1:W-:Y:S01]  /*96e0*/  @!P0 ST.E [R8.64], R20 ;  /* 0x0000001408008985 */ /* 0x0083e2000c101906 */
[----:B------:R-:W-:Y:S01]  /*96f0*/  ISETP.GE.AND P0, PT, R7, R4, PT ;  /* 0x000000040700720c */ /* 0x000fe20003f06270 */
[----:B------:R-:W-:Y:S05]  /*9700*/  @P3 BRA `(.L_x_51) ;  /* 0x0000085000003947 */ /* 0x000fea0003800000 */
[----:B------:R-:W2:Y:S01]  /*9710*/  LDL R15, [R1+0x30] ;  /* 0x00003000010f7983 */ /* 0x000ea20000100800 */
[----:B------:R-:W-:Y:S01]  /*9720*/  IMAD R3, R6, c[0x0][0x3a0], RZ ;  /* 0x0000e80006037a24 */ /* 0x000fe200078e02ff */
[----:B-1----:R-:W-:Y:S01]  /*9730*/  SHF.R.S32.HI R8, RZ, 0x1f, R0 ;  /* 0x0000001fff087819 */ /* 0x002fe20000011400 */
[C---:B------:R-:W-:Y:S01]  /*9740*/  IMAD.WIDE.U32 R6, R2.reuse, c[0x0][0x3a0], RZ ;  /* 0x0000e80002067a25 */ /* 0x040fe200078e00ff */
[----:B------:R1:W3:Y:S03]  /*9750*/  LDS.128 R24, [R195+0x80] ;  /* 0x00008000c3187984 */ /* 0x0002e60000000c00 */
[----:B------:R-:W-:Y:S01]  /*9760*/  IMAD R2, R2, c[0x0][0x3a4], R3 ;  /* 0x0000e90002027a24 */ /* 0x000fe200078e0203 */
[----:B------:R1:W4:Y:S04]  /*9770*/  LDS.128 R36, [R195+0x1080] ;  /* 0x00108000c3247984 */ /* 0x0003280000000c00 */
[----:B------:R-:W-:Y:S01]  /*9780*/  IADD3 R3, R7, R2, RZ ;  /* 0x0000000207037210 */ /* 0x000fe20007ffe0ff */
[----:B------:R1:W1:Y:S01]  /*9790*/  LDS.128 R48, [R195+0x2080] ;  /* 0x00208000c3307984 */ /* 0x0002620000000c00 */
[----:B------:R-:W-:-:S03]  /*97a0*/  MOV R2, R6 ;  /* 0x0000000600027202 */ /* 0x000fc60000000f00 */
[----:B------:R1:W1:Y:S02]  /*97b0*/  LDS.128 R56, [R195+0x3080] ;  /* 0x00308000c3387984 */ /* 0x0002640000000c00 */
[----:B------:R-:W-:Y:S02]  /*97c0*/  IMAD.WIDE.U32 R6, R234, c[0x0][0x3e8], R2 ;  /* 0x0000fa00ea067a25 */ /* 0x000fe400078e0002 */
[----:B------:R1:W1:Y:S02]  /*97d0*/  LDS.128 R20, [R195+0x4080] ;  /* 0x00408000c3147984 */ /* 0x0002640000000c00 */
[----:B------:R-:W-:Y:S02]  /*97e0*/  IMAD R3, R8, c[0x0][0x3f0], RZ ;  /* 0x0000fc0008037a24 */ /* 0x000fe400078e02ff */
[----:B------:R1:W1:Y:S01]  /*97f0*/  LDS.128 R32, [R195+0x5080] ;  /* 0x00508000c3207984 */ /* 0x0002620000000c00 */
[----:B------:R-:W-:-:S03]  /*9800*/  IMAD R7, R234, c[0x0][0x3ec], R7 ;  /* 0x0000fb00ea077a24 */ /* 0x000fc600078e0207 */
[----:B------:R1:W1:Y:S01]  /*9810*/  LDS.128 R44, [R195+0x6080] ;  /* 0x00608000c32c7984 */ /* 0x0002620000000c00 */
[----:B------:R-:W-:-:S03]  /*9820*/  IMAD.WIDE.U32 R6, R0, c[0x0][0x3f0], R6 ;  /* 0x0000fc0000067a25 */ /* 0x000fc600078e0006 */
[----:B------:R1:W1:Y:S04]  /*9830*/  LDS.128 R52, [R195+0x7080] ;  /* 0x00708000c3347984 */ /* 0x0002680000000c00 */
[----:B------:R1:W1:Y:S04]  /*9840*/  LDS.128 R16, [R195+0x8080] ;  /* 0x00808000c3107984 */ /* 0x0002680000000c00 */
[----:B------:R1:W1:Y:S04]  /*9850*/  LDS.128 R28, [R195+0x9080] ;  /* 0x00908000c31c7984 */ /* 0x0002680000000c00 */
[----:B------:R1:W1:Y:S04]  /*9860*/  LDS.128 R40, [R195+0xa080] ;  /* 0x00a08000c3287984 */ /* 0x0002680000000c00 */
[----:B------:R1:W1:Y:S04]  /*9870*/  LDS.128 R60, [R195+0xb080] ;  /* 0x00b08000c33c7984 */ /* 0x0002680000000c00 */
[----:B------:R-:W5:Y:S02]  /*9880*/  S2R R10, SR_TID.X ;  /* 0x00000000000a7919 */ /* 0x000f640000002100 */
[----:B-----5:R-:W-:-:S04]  /*9890*/  SHF.R.S32.HI R9, RZ, 0x1f, R10 ;  /* 0x0000001fff097819 */ /* 0x020fc8000001140a */
[----:B------:R-:W-:-:S04]  /*98a0*/  LEA.HI R9, R9, R10, RZ, 0x3 ;  /* 0x0000000a09097211 */ /* 0x000fc800078f18ff */
[----:B------:R-:W-:-:S04]  /*98b0*/  SHF.R.S32.HI R9, RZ, 0x3, R9 ;  /* 0x00000003ff097819 */ /* 0x000fc80000011409 */
[C---:B------:R-:W-:Y:S02]  /*98c0*/  LEA R11, R225.reuse, R9, 0x7 ;  /* 0x00000009e10b7211 */ /* 0x040fe400078e38ff */
[----:B--2---:R-:W-:-:S04]  /*98d0*/  LEA R5, R225, R15, 0x7 ;  /* 0x0000000fe1057211 */ /* 0x004fc800078e38ff */
[----:B------:R-:W-:Y:S01]  /*98e0*/  MOV R2, R5 ;  /* 0x0000000500027202 */ /* 0x000fe20000000f00 */
[----:B------:R-:W-:-:S05]  /*98f0*/  @P2 IMAD.HI.U32 R8, R5, c[0x0][0x4ec], RZ ;  /* 0x00013b0005082a27 */ /* 0x000fca00078e00ff */
[----:B------:R-:W-:Y:S01]  /*9900*/  @P2 SHF.R.U32.HI R2, RZ, c[0x0][0x4f0], R8 ;  /* 0x00013c00ff022a19 */ /* 0x000fe20000011608 */
[----:B------:R-:W-:-:S03]  /*9910*/  IMAD R8, R0, c[0x0][0x3f4], R3 ;  /* 0x0000fd0000087a24 */ /* 0x000fc600078e0203 */
[----:B------:R-:W-:Y:S02]  /*9920*/  SHF.R.S32.HI R3, RZ, 0x1f, R2 ;  /* 0x0000001fff037819 */ /* 0x000fe40000011402 */
[----:B------:R-:W-:Y:S02]  /*9930*/  IADD3 R0, -R2, RZ, RZ ;  /* 0x000000ff02007210 */ /* 0x000fe40007ffe1ff */
[----:B------:R-:W-:Y:S01]  /*9940*/  IADD3 R7, R7, R8, RZ ;  /* 0x0000000807077210 */ /* 0x000fe20007ffe0ff */
[----:B------:R-:W-:Y:S02]  /*9950*/  IMAD R3, R3, c[0x0][0x3e0], RZ ;  /* 0x0000f80003037a24 */ /* 0x000fe400078e02ff */
[----:B------:R-:W-:Y:S02]  /*9960*/  IMAD R0, R0, c[0x0][0x4e8], R5 ;  /* 0x00013a0000007a24 */ /* 0x000fe400078e0205 */
[C---:B------:R-:W-:Y:S02]  /*9970*/  IMAD R8, R2.reuse, c[0x0][0x3e4], R3 ;  /* 0x0000f90002087a24 */ /* 0x040fe400078e0203 */
[----:B------:R-:W-:Y:S01]  /*9980*/  IMAD.WIDE.U32 R2, R2, c[0x0][0x3e0], R6 ;  /* 0x0000f80002027a25 */ /* 0x000fe200078e0006 */
[----:B------:R-:W-:-:S04]  /*9990*/  SHF.R.S32.HI R5, RZ, 0x1f, R0 ;  /* 0x0000001fff057819 */ /* 0x000fc80000011400 */
[----:B------:R-:W-:Y:S01]  /*99a0*/  IADD3 R3, R3, R8, RZ ;  /* 0x0000000803037210 */ /* 0x000fe20007ffe0ff */
[----:B------:R-:W-:-:S04]  /*99b0*/  IMAD R5, R5, c[0x0][0x3d8], RZ ;  /* 0x0000f60005057a24 */ /* 0x000fc800078e02ff */
[----:B------:R-:W-:-:S04]  /*99c0*/  IMAD.WIDE.U32 R2, R0, c[0x0][0x3d8], R2 ;  /* 0x0000f60000027a25 */ /* 0x000fc800078e0002 */
[----:B------:R-:W-:Y:S01]  /*99d0*/  IMAD R0, R0, c[0x0][0x3dc], R5 ;  /* 0x0000f70000007a24 */ /* 0x000fe200078e0205 */
[----:B------:R-:W-:-:S04]  /*99e0*/  LEA R13, P0, R2, c[0x0][0x380], 0x1 ;  /* 0x0000e000020d7a11 */ /* 0x000fc800078008ff */
[----:B------:R-:W-:-:S04]  /*99f0*/  IADD3 R0, R3, R0, RZ ;  /* 0x0000000003007210 */ /* 0x000fc80007ffe0ff */
[----:B------:R-:W-:Y:S01]  /*9a00*/  LEA.HI.X R12, R2, c[0x0][0x384], R0, 0x1, P0 ;  /* 0x0000e100020c7a11 */ /* 0x000fe200000f0c00 */
[----:B------:R-:W-:Y:S05]  /*9a10*/  BRA.DIV ~URZ, `(.L_x_52) ;  /* 0x000039027f007947 */ /* 0x000fea000b800000 */
[----:B-1-34-:R1:W2:Y:S02]  /*9a20*/  SHFL.IDX PT, R10, R12, RZ, 0x181f ;  /* 0x00181fff0c0a7589 */ /* 0x01a2a400000e0000 */
.L_x_115:
[----:B------:R-:W-:Y:S05]  /*9a30*/  BRA.DIV ~URZ, `(.L_x_53) ;  /* 0x000039527f007947 */ /* 0x000fea000b800000 */
[----:B------:R3:W4:Y:S02]  /*9a40*/  SHFL.IDX PT, R0, R13, RZ, 0x181f ;  /* 0x00181fff0d007589 */ /* 0x00072400000e0000 */
.L_x_116:
[----:B------:R-:W-:Y:S01]  /*9a50*/  ISETP.GE.AND P0, PT, R11, R4, PT ;  /* 0x000000040b00720c */ /* 0x000fe20003f06270 */
[----:B------:R-:W-:-:S12]  /*9a60*/  BSSY B0, `(.L_x_54) ;  /* 0x000000f000007945 */ /* 0x000fd80003800000 */
[----:B------:R-:W-:Y:S05]  /*9a70*/  @P0 BRA `(.L_x_55) ;  /* 0x000000d000000947 */ /* 0x000fea0003800000 */
[----:B------:R-:W5:Y:S01]  /*9a80*/  LDL R5, [R1] ;  /* 0x0000000001057983 */ /* 0x000f620000100800 */
[----:B------:R-:W-:Y:S02]  /*9a90*/  ISETP.GE.AND P5, PT, R220, c[0x0][0x3c8], PT ;  /* 0x0000f200dc007a0c */ /* 0x000fe40003fa6270 */
[----:B------:R-:W-:Y:S02]  /*9aa0*/  ISETP.GE.AND P4, PT, R222, c[0x0][0x3c8], PT ;  /* 0x0000f200de007a0c */ /* 0x000fe40003f86270 */
[----:B------:R-:W-:-:S09]  /*9ab0*/  ISETP.GE.AND P3, PT, R223, c[0x0][0x3c8], PT ;  /* 0x0000f200df007a0c */ /* 0x000fd20003f66270 */
[-C--:B----4-:R-:W-:Y:S02]  /*9ac0*/  @!P5 LEA R8, P2, R220, R0.reuse, 0x1 ;  /* 0x00000000dc08d211 */ /* 0x090fe400078408ff */
[-C--:B------:R-:W-:Y:S02]  /*9ad0*/  @!P4 LEA R6, P1, R222, R0.reuse, 0x1 ;  /* 0x00000000de06c211 */ /* 0x080fe400078208ff */
[C---:B------:R-:W-:Y:S02]  /*9ae0*/  @!P3 LEA R2, P0, R223.reuse, R0, 0x1 ;  /* 0x00000000df02b211 */ /* 0x040fe400078008ff */
[-C--:B--2---:R-:W-:Y:S02]  /*9af0*/  @!P5 LEA.HI.X R9, R220, R10.reuse, R221, 0x1, P2 ;  /* 0x0000000adc09d211 */ /* 0x084fe400010f0cdd */
[----:B------:R-:W-:-:S03]  /*9b00*/  @!P3 LEA.HI.X R3, R223, R10, R252, 0x1, P0 ;  /* 0x0000000adf03b211 */ /* 0x000fc600000f0cfc */
[----:B------:R2:W-:Y:S01]  /*9b10*/  @!P5 ST.E.128 [R8.64], R24 ;  /* 0x000000180800d985 */ /* 0x0005e2000c101d06 */
[----:B-----5:R-:W-:-:S05]  /*9b20*/  @!P4 LEA.HI.X R7, R222, R10, R5, 0x1, P1 ;  /* 0x0000000ade07c211 */ /* 0x020fca00008f0c05 */
[----:B------:R2:W-:Y:S04]  /*9b30*/  @!P4 ST.E.128 [R6.64], R20 ;  /* 0x000000140600c985 */ /* 0x0005e8000c101d06 */
[----:B------:R2:W-:Y:S02]  /*9b40*/  @!P3 ST.E.128 [R2.64], R16 ;  /* 0x000000100200b985 */ /* 0x0005e4000c101d06 */
.L_x_55:
[----:B------:R-:W-:Y:S05]  /*9b50*/  BSYNC B0 ;  /* 0x0000000000007941 */ /* 0x000fea0003800000 */
.L_x_54:
[----:B------:R-:W-:Y:S05]  /*9b60*/  BRA.DIV ~URZ, `(.L_x_56) ;  /* 0x000038827f007947 */ /* 0x000fea000b800000 */
[----:B--2---:R2:W1:Y:S04]  /*9b70*/  SHFL.IDX PT, R10, R12, 0x1, 0x181f ;  /* 0x00381f000c0a7f89 */ /* 0x00446800000e0000 */
[----:B----4-:R2:W4:Y:S02]  /*9b80*/  SHFL.IDX PT, R0, R13, 0x1, 0x181f ;  /* 0x00381f000d007f89 */ /* 0x01052400000e0000 */
.L_x_117:
[----:B------:R-:W-:Y:S01]  /*9b90*/  IADD3 R2, R11, 0x20, RZ ;  /* 0x000000200b027810 */ /* 0x000fe20007ffe0ff */
[----:B------:R-:W-:Y:S03]  /*9ba0*/  BSSY B0, `(.L_x_57) ;  /* 0x0000010000007945 */ /* 0x000fe60003800000 */
[----:B------:R-:W-:-:S13]  /*9bb0*/  ISETP.GE.AND P0, PT, R2, R4, PT ;  /* 0x000000040200720c */ /* 0x000fda0003f06270 */
        /* <DEDUP_REMOVED lines=8> */
[-C--:B-1----:R-:W-:Y:S02]  /*9c40*/  @!P2 LEA.HI.X R9, R220, R10.reuse, R221, 0x1, P5 ;  /* 0x0000000adc09a211 */ /* 0x082fe400028f0cdd */
[----:B------:R-:W-:-:S03]  /*9c50*/  @!P0 LEA.HI.X R3, R223, R10, R252, 0x1, P3 ;  /* 0x0000000adf038211 */ /* 0x000fc600018f0cfc */
[----:B------:R1:W-:Y:S01]  /*9c60*/  @!P2 ST.E.128 [R8.64], R36 ;  /* 0x000000240800a985 */ /* 0x0003e2000c101d06 */
[----:B-----5:R-:W-:-:S05]  /*9c70*/  @!P1 LEA.HI.X R7, R222, R10, R5, 0x1, P4 ;  /* 0x0000000ade079211 */ /* 0x020fca00020f0c05 */
[----:B------:R1:W-:Y:S04]  /*9c80*/  @!P1 ST.E.128 [R6.64], R32 ;  /* 0x0000002006009985 */ /* 0x0003e8000c101d06 */
[----:B------:R1:W-:Y:S02]  /*9c90*/  @!P0 ST.E.128 [R2.64], R28 ;  /* 0x0000001c02008985 */ /* 0x0003e4000c101d06 */
.L_x_58:
[----:B------:R-:W-:Y:S05]  /*9ca0*/  BSYNC B0 ;  /* 0x0000000000007941 */ /* 0x000fea0003800000 */
.L_x_57:
[----:B------:R-:W-:Y:S05]  /*9cb0*/  BRA.DIV ~URZ, `(.L_x_59) ;  /* 0x000037f27f007947 */ /* 0x000fea000b800000 */
[----:B-1----:R1:W2:Y:S02]  /*9cc0*/  SHFL.IDX PT, R10, R12, 0x2, 0x181f ;  /* 0x00581f000c0a7f89 */ /* 0x0022a400000e0000 */
.L_x_118:
[----:B------:R-:W-:Y:S05]  /*9cd0*/  BRA.DIV ~URZ, `(.L_x_60) ;  /* 0x000038427f007947 */ /* 0x000fea000b800000 */
[----:B----4-:R4:W1:Y:S02]  /*9ce0*/  SHFL.IDX PT, R0, R13, 0x2, 0x181f ;  /* 0x00581f000d007f89 */ /* 0x01086400000e0000 */
.L_x_119:
        /* <DEDUP_REMOVED lines=8> */
[-C--:B-1----:R-:W-:Y:S02]  /*9d70*/  @!P2 LEA R8, P5, R220, R0.reuse, 0x1 ;  /* 0x00000000dc08a211 */ /* 0x082fe400078a08ff */
        /* <DEDUP_REMOVED lines=8> */
.L_x_62:
[----:B------:R-:W-:Y:S05]  /*9e00*/  BSYNC B0 ;  /* 0x0000000000007941 */ /* 0x000fea0003800000 */
.L_x_61:
[----:B------:R-:W-:Y:S05]  /*9e10*/  BRA.DIV ~URZ, `(.L_x_63) ;  /* 0x000037627f007947 */ /* 0x000fea000b800000 */
[----:B-1----:R1:W3:Y:S04]  /*9e20*/  SHFL.IDX PT, R6, R12, 0x3, 0x181f ;  /* 0x00781f000c067f89 */ /* 0x0022e800000e0000 */
[----:B------:R1:W4:Y:S02]  /*9e30*/  SHFL.IDX PT, R0, R13, 0x3, 0x181f ;  /* 0x00781f000d007f89 */ /* 0x00032400000e0000 */
.L_x_120:
[----:B------:R-:W-:-:S04]  /*9e40*/  IADD3 R2, R11, 0x60, RZ ;  /* 0x000000600b027810 */ /* 0x000fc80007ffe0ff */
[----:B------:R-:W-:-:S13]  /*9e50*/  ISETP.GE.AND P0, PT, R2, R4, PT ;  /* 0x000000040200720c */ /* 0x000fda0003f06270 */
[----:B------:R-:W-:Y:S05]  /*9e60*/  @P0 BRA `(.L_x_64) ;  /* 0x000020e000000947 */ /* 0x000fea0003800000 */
[----:B------:R-:W5:Y:S01]  /*9e70*/  LDL R7, [R1] ;  /* 0x0000000001077983 */ /* 0x000f620000100800 */
[----:B------:R-:W-:Y:S02]  /*9e80*/  ISETP.GE.AND P1, PT, R220, c[0x0][0x3c8], PT ;  /* 0x0000f200dc007a0c */ /* 0x000fe40003f26270 */
[----:B------:R-:W-:-:S11]  /*9e90*/  ISETP.GE.AND P0, PT, R222, c[0x0][0x3c8], PT ;  /* 0x0000f200de007a0c */ /* 0x000fd60003f06270 */
[-C--:B----4-:R-:W-:Y:S02]  /*9ea0*/  @!P1 LEA R4, P3, R220, R0.reuse, 0x1 ;  /* 0x00000000dc049211 */ /* 0x090fe400078608ff */
[----:B------:R-:W-:Y:S02]  /*9eb0*/  @!P0 LEA R2, P2, R222, R0, 0x1 ;  /* 0x00000000de028211 */ /* 0x000fe400078408ff */
[----:B---3--:R-:W-:-:S05]  /*9ec0*/  @!P1 LEA.HI.X R5, R220, R6, R221, 0x1, P3 ;  /* 0x00000006dc059211 */ /* 0x008fca00018f0cdd */
[----:B------:R3:W-:Y:S01]  /*9ed0*/  @!P1 ST.E.128 [R4.64], R56 ;  /* 0x0000003804009985 */ /* 0x0007e2000c101d06 */
[----:B-----5:R-:W-:-:S05]  /*9ee0*/  @!P0 LEA.HI.X R3, R222, R6, R7, 0x1, P2 ;  /* 0x00000006de038211 */ /* 0x020fca00010f0c07 */
[----:B------:R3:W-:Y:S01]  /*9ef0*/  @!P0 ST.E.128 [R2.64], R52 ;  /* 0x0000003402008985 */ /* 0x0007e2000c101d06 */
[----:B------:R-:W-:-:S13]  /*9f00*/  ISETP.GE.AND P0, PT, R223, c[0x0][0x3c8], PT ;  /* 0x0000f200df007a0c */ /* 0x000fda0003f06270 */
[----:B------:R-:W-:Y:S05]  /*9f10*/  @P0 BRA `(.L_x_64) ;  /* 0x0000203000000947 */ /* 0x000fea0003800000 */
[----:B---3--:R-:W-:-:S04]  /*9f20*/  LEA R2, P0, R223, R0, 0x1 ;  /* 0x00000000df027211 */ /* 0x008fc800078008ff */
[----:B------:R-:W-:-:S05]  /*9f30*/  LEA.HI.X R3, R223, R6, R252, 0x1, P0 ;  /* 0x00000006df037211 */ /* 0x000fca00000f0cfc */
[----:B------:R3:W-:Y:S01]  /*9f40*/  ST.E.128 [R2.64], R60 ;  /* 0x0000003c02007985 */ /* 0x0007e2000c101d06 */
[----:B------:R-:W-:Y:S05]  /*9f50*/  BRA `(.L_x_64) ;  /* 0x00001ff000007947 */ /* 0x000fea0003800000 */
.L_x_51:
[----:B------:R-:W2:Y:S01]  /*9f60*/  LDL.LU R7, [R1+0xc] ;  /* 0x00000c0001077983 */ /* 0x000ea20000300800 */
[----:B------:R-:W-:Y:S02]  /*9f70*/  IMAD R6, R6, c[0x0][0x408], RZ ;  /* 0x0001020006067a24 */ /* 0x000fe400078e02ff */
[----:B------:R-:W-:-:S04]  /*9f80*/  IMAD.WIDE.U32 R4, R2, c[0x0][0x408], RZ ;  /* 0x0001020002047a25 */ /* 0x000fc800078e00ff */
[----:B------:R-:W-:Y:S02]  /*9f90*/  IMAD R2, R2, c[0x0][0x40c], R6 ;  /* 0x0001030002027a24 */ /* 0x000fe400078e0206 */
[----:B------:R-:W-:-:S03]  /*9fa0*/  @P2 IMAD.HI.U32 R6, R3, c[0x0][0x4ec], RZ ;  /* 0x00013b0003062a27 */ /* 0x000fc600078e00ff */
[----:B------:R-:W-:Y:S02]  /*9fb0*/  IADD3 R5, R5, R2, RZ ;  /* 0x0000000205057210 */ /* 0x000fe40007ffe0ff */
[----:B------:R-:W-:-:S03]  /*9fc0*/  SHF.R.S32.HI R2, RZ, 0x1f, R0 ;  /* 0x0000001fff027819 */ /* 0x000fc60000011400 */
[----:B------:R-:W-:-:S04]  /*9fd0*/  IMAD.WIDE.U32 R4, R234, c[0x0][0x438], R4 ;  /* 0x00010e00ea047a25 */ /* 0x000fc800078e0004 */
[----:B------:R-:W-:Y:S02]  /*9fe0*/  IMAD R2, R2, c[0x0][0x440], RZ ;  /* 0x0001100002027a24 */ /* 0x000fe400078e02ff */
[----:B------:R-:W-:Y:S02]  /*9ff0*/  IMAD R5, R234, c[0x0][0x43c], R5 ;  /* 0x00010f00ea057a24 */ /* 0x000fe400078e0205 */
[C---:B------:R-:W-:Y:S02]  /*a000*/  IMAD R2, R0.reuse, c[0x0][0x444], R2 ;  /* 0x0001110000027a24 */ /* 0x040fe400078e0202 */
[----:B------:R-:W-:Y:S01]  /*a010*/  IMAD.WIDE.U32 R4, R0, c[0x0][0x440], R4 ;  /* 0x0001100000047a25 */ /* 0x000fe200078e0004 */
[----:B------:R-:W-:Y:S02]  /*a020*/  MOV R0, R3 ;  /* 0x0000000300007202 */ /* 0x000fe40000000f00 */
[----:B------:R-:W-:Y:S02]  /*a030*/  @P2 SHF.R.U32.HI R0, RZ, c[0x0][0x4f0], R6 ;  /* 0x00013c00ff002a19 */ /* 0x000fe40000011606 */
[----:B------:R-:W-:-:S02]  /*a040*/  IADD3 R5, R5, R2, RZ ;  /* 0x0000000205057210 */ /* 0x000fc40007ffe0ff */
[----:B------:R-:W-:Y:S02]  /*a050*/  SHF.R.S32.HI R2, RZ, 0x1f, R0 ;  /* 0x0000001fff027819 */ /* 0x000fe40000011400 */
[----:B------:R-:W-:-:S03]  /*a060*/  IADD3 R6, -R0, RZ, RZ ;  /* 0x000000ff00067210 */ /* 0x000fc60007ffe1ff */
[----:B------:R-:W-:Y:S02]  /*a070*/  IMAD R2, R2, c[0x0][0x430], RZ ;  /* 0x00010c0002027a24 */ /* 0x000fe400078e02ff */
[----:B------:R-:W-:Y:S02]  /*a080*/  IMAD R6, R6, c[0x0][0x4e8], R3 ;  /* 0x00013a0006067a24 */ /* 0x000fe400078e0203 */
[----:B--2---:R-:W-:-:S04]  /*a090*/  IMAD.WIDE.U32 R4, R7, c[0x0][0x448], R4 ;  /* 0x0001120007047a25 */ /* 0x004fc800078e0004 */
        /* <DEDUP_REMOVED lines=12> */
[----:B------:R2:W3:Y:S02]  /*a160*/  SHFL.IDX PT, R4, R27, RZ, 0x1c1f ;  /* 0x001c1fff1b047589 */ /* 0x0004e400000e0000 */
.L_x_121:
[----:B------:R-:W-:Y:S05]  /*a170*/  BRA.DIV ~URZ, `(.L_x_66) ;  /* 0x000035327f007947 */ /* 0x000fea000b800000 */
[----:B------:R4:W1:Y:S02]  /*a180*/  SHFL.IDX PT, R0, R28, RZ, 0x1c1f ;  /* 0x001c1fff1c007589 */ /* 0x00086400000e0000 */
.L_x_122:
[C---:B------:R-:W-:Y:S01]  /*a190*/  IADD3 R13, R233.reuse, 0x8, RZ ;  /* 0x00000008e90d7810 */ /* 0x040fe20007ffe0ff */
[----:B------:R-:W-:Y:S01]  /*a1a0*/  BSSY B0, `(.L_x_67) ;  /* 0x0000097000007945 */ /* 0x000fe20003800000 */
[C---:B------:R-:W-:Y:S02]  /*a1b0*/  IADD3 R12, R233.reuse, 0x10, RZ ;  /* 0x00000010e90c7810 */ /* 0x040fe40007ffe0ff */
[C---:B------:R-:W-:Y:S02]  /*a1c0*/  IADD3 R15, R233.reuse, 0x18, RZ ;  /* 0x00000018e90f7810 */ /* 0x040fe40007ffe0ff */
[C---:B------:R-:W-:Y:S02]  /*a1d0*/  IADD3 R14, R233.reuse, 0x20, RZ ;  /* 0x00000020e90e7810 */ /* 0x040fe40007ffe0ff */
[C---:B------:R-:W-:Y:S02]  /*a1e0*/  IADD3 R16, R233.reuse, 0x28, RZ ;  /* 0x00000028e9107810 */ /* 0x040fe40007ffe0ff */
[----:B------:R-:W-:-:S02]  /*a1f0*/  IADD3 R17, R233, 0x30, RZ ;  /* 0x00000030e9117810 */ /* 0x000fc40007ffe0ff */
[C---:B------:R-:W-:Y:S02]  /*a200*/  IADD3 R18, R233.reuse, 0x38, RZ ;  /* 0x00000038e9127810 */ /* 0x040fe40007ffe0ff */
[C---:B-1----:R-:W-:Y:S02]  /*a210*/  IADD3 R20, R233.reuse, 0x40, RZ ;  /* 0x00000040e9147810 */ /* 0x042fe40007ffe0ff */
[C---:B------:R-:W-:Y:S02]  /*a220*/  IADD3 R19, R233.reuse, 0x48, RZ ;  /* 0x00000048e9137810 */ /* 0x040fe40007ffe0ff */
[C---:B------:R-:W-:Y:S02]  /*a230*/  IADD3 R21, R233.reuse, 0x50, RZ ;  /* 0x00000050e9157810 */ /* 0x040fe40007ffe0ff */
[C---:B------:R-:W-:Y:S02]  /*a240*/  IADD3 R22, R233.reuse, 0x58, RZ ;  /* 0x00000058e9167810 */ /* 0x040fe40007ffe0ff */
[----:B------:R-:W-:-:S02]  /*a250*/  IADD3 R23, R233, 0x60, RZ ;  /* 0x00000060e9177810 */ /* 0x000fc40007ffe0ff */
[C---:B------:R-:W-:Y:S02]  /*a260*/  IADD3 R45, R233.reuse, 0x80, RZ ;  /* 0x00000080e92d7810 */ /* 0x040fe40007ffe0ff */
[C---:B------:R-:W-:Y:S02]  /*a270*/  IADD3 R25, R233.reuse, 0x68, RZ ;  /* 0x00000068e9197810 */ /* 0x040fe40007ffe0ff */
[C---:B------:R-:W-:Y:S02]  /*a280*/  IADD3 R24, R233.reuse, 0x70, RZ ;  /* 0x00000070e9187810 */ /* 0x040fe40007ffe0ff */
[----:B------:R-:W-:Y:S02]  /*a290*/  IADD3 R26, R233, 0x78, RZ ;  /* 0x00000078e91a7810 */ /* 0x000fe40007ffe0ff */
[----:B------:R-:W-:Y:S02]  /*a2a0*/  SHF.R.S32.HI R44, RZ, 0x1f, R45 ;  /* 0x0000001fff2c7819 */ /* 0x000fe4000001142d */
[----:B------:R-:W-:-:S02]  /*a2b0*/  SHF.R.S32.HI R30, RZ, 0x1f, R13 ;  /* 0x0000001fff1e7819 */ /* 0x000fc4000001140d */
[----:B------:R-:W-:Y:S02]  /*a2c0*/  SHF.R.S32.HI R29, RZ, 0x1f, R12 ;  /* 0x0000001fff1d7819 */ /* 0x000fe4000001140c */
[----:B------:R-:W-:Y:S02]  /*a2d0*/  SHF.R.S32.HI R32, RZ, 0x1f, R15 ;  /* 0x0000001fff207819 */ /* 0x000fe4000001140f */
[----:B------:R-:W-:Y:S02]  /*a2e0*/  SHF.R.S32.HI R31, RZ, 0x1f, R14 ;  /* 0x0000001fff1f7819 */ /* 0x000fe4000001140e */
[----:B------:R-:W-:Y:S02]  /*a2f0*/  SHF.R.S32.HI R33, RZ, 0x1f, R16 ;  /* 0x0000001fff217819 */ /* 0x000fe40000011410 */
        /* <DEDUP_REMOVED lines=9> */
[----:B------:R-:W-:Y:S01]  /*a390*/  SHF.R.S32.HI R43, RZ, 0x1f, R26 ;  /* 0x0000001fff2b7819 */ /* 0x000fe2000001141a */
[----:B------:R-:W-:Y:S05]  /*a3a0*/  @P1 BRA `(.L_x_68) ;  /* 0x0000076000001947 */ /* 0x000fea0003800000 */
[----:B------:R-:W-:Y:S02]  /*a3b0*/  ISETP.GE.AND P4, PT, R233, c[0x0][0x3c8], PT ;  /* 0x0000f200e9007a0c */ /* 0x000fe40003f86270 */
[----:B------:R-:W-:Y:S02]  /*a3c0*/  ISETP.GE.AND P2, PT, R13, c[0x0][0x3c8], PT ;  /* 0x0000f2000d007a0c */ /* 0x000fe40003f46270 */
[----:B------:R-:W-:Y:S02]  /*a3d0*/  ISETP.GE.AND P5, PT, R12, c[0x0][0x3c8], PT ;  /* 0x0000f2000c007a0c */ /* 0x000fe40003fa6270 */
[----:B------:R-:W-:Y:S02]  /*a3e0*/  ISETP.GE.AND P1, PT, R15, c[0x0][0x3c8], PT ;  /* 0x0000f2000f007a0c */ /* 0x000fe40003f26270 */
[----:B------:R-:W-:-:S02]  /*a3f0*/  ISETP.GE.AND P6, PT, R14, c[0x0][0x3c8], PT ;  /* 0x0000f2000e007a0c */ /* 0x000fc40003fc6270 */
[C---:B------:R-:W-:Y:S02]  /*a400*/  IADD3 R11, R233.reuse, 0x88, RZ ;  /* 0x00000088e90b7810 */ /* 0x040fe40007ffe0ff */
[C---:B------:R-:W-:Y:S01]  /*a410*/  IADD3 R5, R233.reuse, 0x90, RZ ;  /* 0x00000090e9057810 */ /* 0x040fe20007ffe0ff */
[----:B------:R-:W-:Y:S01]  /*a420*/  @!P4 IMAD.MOV.U32 R6, RZ, RZ, R0 ;  /* 0x000000ffff06c224 */ /* 0x000fe200078e0000 */
[----:B------:R-:W-:Y:S01]  /*a430*/  IADD3 R79, R233, 0x88, RZ ;  /* 0x00000088e94f7810 */ /* 0x000fe20007ffe0ff */
[----:B---3--:R-:W-:Y:S01]  /*a440*/  @!P4 IMAD.MOV.U32 R7, RZ, RZ, R4 ;  /* 0x000000ffff07c224 */ /* 0x008fe200078e0004 */
[----:B------:R-:W-:Y:S02]  /*a450*/  @!P2 LEA R2, P3, R13, R0, 0x2 ;  /* 0x000000000d02a211 */ /* 0x000fe400078610ff */
[----:B------:R-:W-:Y:S01]  /*a460*/  SHF.R.S32.HI R79, RZ, 0x1f, R79 ;  /* 0x0000001fff4f7819 */ /* 0x000fe2000001144f */
[----:B------:R-:W-:Y:S01]  /*a470*/  @!P4 IMAD.WIDE R6, R233, 0x4, R6 ;  /* 0x00000004e906c825 */ /* 0x000fe200078e0206 */
[----:B------:R-:W-:-:S02]  /*a480*/  @!P2 LEA.HI.X R3, R13, R4, R30, 0x2, P3 ;  /* 0x000000040d03a211 */ /* 0x000fc400018f141e */
[C---:B------:R-:W-:Y:S02]  /*a490*/  IADD3 R10, R233.reuse, 0x98, RZ ;  /* 0x00000098e90a7810 */ /* 0x040fe40007ffe0ff */
[----:B------:R1:W-:Y:S01]  /*a4a0*/  @!P4 ST.E.64 [R6.64], R138 ;  /* 0x0000008a0600c985 */ /* 0x0003e2000c101b06 */
[C---:B------:R-:W-:Y:S02]  /*a4b0*/  IADD3 R83, R233.reuse, 0xa8, RZ ;  /* 0x000000a8e9537810 */ /* 0x040fe40007ffe0ff */
[C---:B------:R-:W-:Y:S01]  /*a4c0*/  IADD3 R82, R233.reuse, 0xa0, RZ ;  /* 0x000000a0e9527810 */ /* 0x040fe20007ffe0ff */
[----:B------:R3:W-:Y:S01]  /*a4d0*/  @!P2 ST.E.64 [R2.64], R100 ;  /* 0x000000640200a985 */ /* 0x0007e2000c101b06 */
[----:B------:R-:W-:Y:S02]  /*a4e0*/  ISETP.GE.AND P2, PT, R16, c[0x0][0x3c8], PT ;  /* 0x0000f20010007a0c */ /* 0x000fe40003f46270 */
[----:B------:R-:W-:Y:S02]  /*a4f0*/  SHF.R.S32.HI R82, RZ, 0x1f, R82 ;  /* 0x0000001fff527819 */ /* 0x000fe40000011452 */
[----:B------:R-:W-:-:S04]  /*a500*/  IADD3 R86, R233, 0xa8, RZ ;  /* 0x000000a8e9567810 */ /* 0x000fc80007ffe0ff */
[----:B------:R-:W-:Y:S02]  /*a510*/  SHF.R.S32.HI R86, RZ, 0x1f, R86 ;  /* 0x0000001fff567819 */ /* 0x000fe40000011456 */
[CC--:B-1----:R-:W-:Y:S02]  /*a520*/  @!P5 LEA R6, P4, R12.reuse, R0.reuse, 0x2 ;  /* 0x000000000c06d211 */ /* 0x0c2fe400078810ff */
[C---:B---3--:R-:W-:Y:S02]  /*a530*/  @!P1 LEA R2, P3, R15.reuse, R0, 0x2 ;  /* 0x000000000f029211 */ /* 0x048fe400078610ff */
[-C--:B------:R-:W-:Y:S02]  /*a540*/  @!P5 LEA.HI.X R7, R12, R4.reuse, R29, 0x2, P4 ;  /* 0x000000040c07d211 */ /* 0x080fe400020f141d */
[----:B------:R-:W-:-:S03]  /*a550*/  @!P1 LEA.HI.X R3, R15, R4, R32, 0x2, P3 ;  /* 0x000000040f039211 */ /* 0x000fc600018f1420 */
[----:B------:R1:W-:Y:S01]  /*a560*/  @!P5 ST.E.64 [R6.64], R102 ;  /* 0x000000660600d985 */ /* 0x0003e2000c101b06 */
[----:B------:R-:W-:-:S03]  /*a570*/  ISETP.GE.AND P5, PT, R17, c[0x0][0x3c8], PT ;  /* 0x0000f20011007a0c */ /* 0x000fc60003fa6270 */
[----:B------:R3:W-:Y:S01]  /*a580*/  @!P1 ST.E.64 [R2.64], R104 ;  /* 0x0000006802009985 */ /* 0x0007e2000c101b06 */
[----:B------:R-:W-:Y:S02]  /*a590*/  ISETP.GE.AND P1, PT, R18, c[0x0][0x3c8], PT ;  /* 0x0000f20012007a0c */ /* 0x000fe40003f26270 */
[-C--:B-1----:R-:W-:Y:S02]  /*a5a0*/  @!P6 LEA R6, P4, R14, R0.reuse, 0x2 ;  /* 0x000000000e06e211 */ /* 0x082fe400078810ff */
[----:B---3--:R-:W-:Y:S02]  /*a5b0*/  @!P2 LEA R2, P3, R16, R0, 0x2 ;  /* 0x000000001002a211 */ /* 0x008fe400078610ff */
[-C--:B------:R-:W-:Y:S02]  /*a5c0*/  @!P6 LEA.HI.X R7, R14, R4.reuse, R31, 0x2, P4 ;  /* 0x000000040e07e211 */ /* 0x080fe400020f141f */
[----:B------:R-:W-:-:S03]  /*a5d0*/  @!P2 LEA.HI.X R3, R16, R4, R33, 0x2, P3 ;  /* 0x000000041003a211 */ /* 0x000fc600018f1421 */
[----:B------:R1:W-:Y:S01]  /*a5e0*/  @!P6 ST.E.64 [R6.64], R108 ;  /* 0x0000006c0600e985 */ /* 0x0003e2000c101b06 */
[----:B------:R-:W-:-:S03]  /*a5f0*/  ISETP.GE.AND P6, PT, R20, c[0x0][0x3c8], PT ;  /* 0x0000f20014007a0c */ /* 0x000fc60003fc6270 */
[----:B------:R3:W-:Y:S01]  /*a600*/  @!P2 ST.E.64 [R2.64], R112 ;  /* 0x000000700200a985 */ /* 0x0007e2000c101b06 */
[----:B------:R-:W-:Y:S02]  /*a610*/  ISETP.GE.AND P2, PT, R19, c[0x0][0x3c8], PT ;  /* 0x0000f20013007a0c */ /* 0x000fe40003f46270 */
        /* <DEDUP_REMOVED lines=27> */
[----:B------:R-:W-:Y:S02]  /*a7d0*/  @!P2 LEA.HI.X R3, R25, R4, R42, 0x2, P3 ;  /* 0x000000041903a211 */ /* 0x000fe400018f142a */
[----:B------:R-:W-:Y:S01]  /*a7e0*/  ISETP.GE.AND P4, PT, R11, c[0x0][0x3c8], PT ;  /* 0x0000f2000b007a0c */ /* 0x000fe20003f86270 */
[----:B------:R1:W-:Y:S01]  /*a7f0*/  @!P6 ST.E.64 [R6.64], R52 ;  /* 0x000000340600e985 */ /* 0x0003e2000c101b06 */
[----:B------:R-:W-:-:S03]  /*a800*/  ISETP.GE.AND P6, PT, R45, c[0x0][0x3c8], PT ;  /* 0x0000f2002d007a0c */ /* 0x000fc60003fc6270 */
[----:B------:R3:W-:Y:S01]  /*a810*/  @!P2 ST.E.64 [R2.64], R56 ;  /* 0x000000380200a985 */ /* 0x0007e2000c101b06 */
[-C--:B-1----:R-:W-:Y:S02]  /*a820*/  @!P5 LEA R6, P3, R24, R0.reuse, 0x2 ;  /* 0x000000001806d211 */ /* 0x082fe400078610ff */
[----:B---3--:R-:W-:Y:S02]  /*a830*/  @!P1 LEA R2, P2, R26, R0, 0x2 ;  /* 0x000000001a029211 */ /* 0x008fe400078410ff */
[-C--:B------:R-:W-:Y:S02]  /*a840*/  @!P5 LEA.HI.X R7, R24, R4.reuse, R41, 0x2, P3 ;  /* 0x000000041807d211 */ /* 0x080fe400018f1429 */
[----:B------:R-:W-:Y:S02]  /*a850*/  @!P1 LEA.HI.X R3, R26, R4, R43, 0x2, P2 ;  /* 0x000000041a039211 */ /* 0x000fe400010f142b */
[----:B------:R-:W-:Y:S01]  /*a860*/  ISETP.GE.AND P3, PT, R5, c[0x0][0x3c8], PT ;  /* 0x0000f20005007a0c */ /* 0x000fe20003f66270 */
[----:B------:R1:W-:Y:S01]  /*a870*/  @!P5 ST.E.64 [R6.64], R60 ;  /* 0x0000003c0600d985 */ /* 0x0003e2000c101b06 */
[----:B------:R-:W-:-:S03]  /*a880*/  @!P6 LEA R8, P2, R45, R0, 0x2 ;  /* 0x000000002d08e211 */ /* 0x000fc600078410ff */
[----:B------:R3:W-:Y:S01]  /*a890*/  @!P1 ST.E.64 [R2.64], R64 ;  /* 0x0000004002009985 */ /* 0x0007e2000c101b06 */
[----:B------:R-:W-:Y:S02]  /*a8a0*/  @!P6 LEA.HI.X R9, R45, R4, R44, 0x2, P2 ;  /* 0x000000042d09e211 */ /* 0x000fe400010f142c */
[----:B------:R-:W-:Y:S02]  /*a8b0*/  ISETP.GE.AND P1, PT, R10, c[0x0][0x3c8], PT ;  /* 0x0000f2000a007a0c */ /* 0x000fe40003f26270 */
[----:B------:R-:W-:Y:S01]  /*a8c0*/  IADD3 R45, R233, 0xa0, RZ ;  /* 0x000000a0e92d7810 */ /* 0x000fe20007ffe0ff */
[----:B------:R-:W-:Y:S03]  /*a8d0*/  @!P6 ST.E.64 [R8.64], R140 ;  /* 0x0000008c0800e985 */ /* 0x000fe6000c101b06 */
[----:B------:R-:W-:Y:S02]  /*a8e0*/  ISETP.GE.AND P6, PT, R45, c[0x0][0x3c8], PT ;  /* 0x0000f2002d007a0c */ /* 0x000fe40003fc6270 */
[----:B-1----:R-:W-:-:S02]  /*a8f0*/  @!P3 LEA R6, P2, R5, R0, 0x2 ;  /* 0x000000000506b211 */ /* 0x002fc400078410ff */
[----:B---3--:R-:W-:-:S04]  /*a900*/  @!P4 LEA R2, P5, R11, R0, 0x2 ;  /* 0x000000000b02c211 */ /* 0x008fc800078a10ff */
[-C--:B------:R-:W-:Y:S02]  /*a910*/  @!P4 LEA.HI.X R3, R11, R4.reuse, R79, 0x2, P5 ;  /* 0x000000040b03c211 */ /* 0x080fe400028f144f */
[C---:B------:R-:W-:Y:S02]  /*a920*/  IADD3 R11, R233.reuse, 0x90, RZ ;  /* 0x00000090e90b7810 */ /* 0x040fe40007ffe0ff */
[----:B------:R-:W-:Y:S01]  /*a930*/  IADD3 R79, R233, 0xb0, RZ ;  /* 0x000000b0e94f7810 */ /* 0x000fe20007ffe0ff */
[----:B------:R1:W-:Y:S01]  /*a940*/  @!P4 ST.E.64 [R2.64], R68 ;  /* 0x000000440200c985 */ /* 0x0003e2000c101b06 */
[----:B------:R-:W-:Y:S02]  /*a950*/  SHF.R.S32.HI R11, RZ, 0x1f, R11 ;  /* 0x0000001fff0b7819 */ /* 0x000fe4000001140b */
[----:B------:R-:W-:Y:S02]  /*a960*/  ISETP.GE.AND P5, PT, R83, c[0x0][0x3c8], PT ;  /* 0x0000f20053007a0c */ /* 0x000fe40003fa6270 */
[----:B------:R-:W-:-:S02]  /*a970*/  @!P3 LEA.HI.X R7, R5, R4, R11, 0x2, P2 ;  /* 0x000000040507b211 */ /* 0x000fc400010f140b */
[C---:B------:R-:W-:Y:S02]  /*a980*/  IADD3 R11, R233.reuse, 0x98, RZ ;  /* 0x00000098e90b7810 */ /* 0x040fe40007ffe0ff */
[----:B------:R-:W-:Y:S01]  /*a990*/  IADD3 R5, R233, 0xb8, RZ ;  /* 0x000000b8e9057810 */ /* 0x000fe20007ffe0ff */
[----:B------:R3:W-:Y:S01]  /*a9a0*/  @!P3 ST.E.64 [R6.64], R72 ;  /* 0x000000480600b985 */ /* 0x0007e2000c101b06 */
[----:B------:R-:W-:Y:S02]  /*a9b0*/  SHF.R.S32.HI R11, RZ, 0x1f, R11 ;  /* 0x0000001fff0b7819 */ /* 0x000fe4000001140b */
[----:B------:R-:W-:Y:S02]  /*a9c0*/  ISETP.GE.AND P4, PT, R79, c[0x0][0x3c8], PT ;  /* 0x0000f2004f007a0c */ /* 0x000fe40003f86270 */
[----:B------:R-:W-:Y:S02]  /*a9d0*/  ISETP.GE.AND P3, PT, R5, c[0x0][0x3c8], PT ;  /* 0x0000f20005007a0c */ /* 0x000fe40003f66270 */
[----:B-1----:R-:W-:-:S04]  /*a9e0*/  @!P1 LEA R2, P2, R10, R0, 0x2 ;  /* 0x000000000a029211 */ /* 0x002fc800078410ff */
[----:B------:R-:W-:Y:S02]  /*a9f0*/  @!P1 LEA.HI.X R3, R10, R4, R11, 0x2, P2 ;  /* 0x000000040a039211 */ /* 0x000fe400010f140b */
[----:B------:R-:W-:-:S03]  /*aa00*/  @!P6 LEA R10, P2, R45, R0, 0x2 ;  /* 0x000000002d0ae211 */ /* 0x000fc600078410ff */
[----:B------:R1:W-:Y:S01]  /*aa10*/  @!P1 ST.E.64 [R2.64], R76 ;  /* 0x0000004c02009985 */ /* 0x0003e2000c101b06 */
[----:B------:R-:W-:Y:S02]  /*aa20*/  @!P6 LEA.HI.X R11, R45, R4, R82, 0x2, P2 ;  /* 0x000000042d0be211 */ /* 0x000fe400010f1452 */
[-C--:B------:R-:W-:Y:S02]  /*aa30*/  @!P5 LEA R8, P1, R83, R0.reuse, 0x2 ;  /* 0x000000005308d211 */ /* 0x080fe400078210ff */
[C---:B------:R-:W-:Y:S01]  /*aa40*/  IADD3 R82, R233.reuse, 0xb0, RZ ;  /* 0x000000b0e9527810 */ /* 0x040fe20007ffe0ff */
[----:B------:R2:W-:Y:S01]  /*aa50*/  @!P6 ST.E.64 [R10.64], R142 ;  /* 0x0000008e0a00e985 */ /* 0x0005e2000c101b06 */
[----:B------:R-:W-:Y:S02]  /*aa60*/  IADD3 R45, R233, 0xb8, RZ ;  /* 0x000000b8e92d7810 */ /* 0x000fe40007ffe0ff */
[----:B---3--:R-:W-:Y:S02]  /*aa70*/  @!P4 LEA R6, P2, R79, R0, 0x2 ;  /* 0x000000004f06c211 */ /* 0x008fe400078410ff */
[----:B------:R-:W-:-:S02]  /*aa80*/  SHF.R.S32.HI R82, RZ, 0x1f, R82 ;  /* 0x0000001fff527819 */ /* 0x000fc40000011452 */
[-C--:B------:R-:W-:Y:S02]  /*aa90*/  @!P5 LEA.HI.X R9, R83, R4.reuse, R86, 0x2, P1 ;  /* 0x000000045309d211 */ /* 0x080fe400008f1456 */
[----:B------:R-:W-:Y:S02]  /*aaa0*/  SHF.R.S32.HI R45, RZ, 0x1f, R45 ;  /* 0x0000001fff2d7819 */ /* 0x000fe4000001142d */
[----:B------:R-:W-:Y:S01]  /*aab0*/  @!P4 LEA.HI.X R7, R79, R4, R82, 0x2, P2 ;  /* 0x000000044f07c211 */ /* 0x000fe200010f1452 */
[----:B------:R2:W-:Y:S04]  /*aac0*/  @!P5 ST.E.64 [R8.64], R84 ;  /* 0x000000540800d985 */ /* 0x0005e8000c101b06 */
[----:B------:R2:W-:Y:S01]  /*aad0*/  @!P4 ST.E.64 [R6.64], R80 ;  /* 0x000000500600c985 */ /* 0x0005e2000c101b06 */
[----:B-1----:R-:W-:-:S04]  /*aae0*/  @!P3 LEA R2, P1, R5, R0, 0x2 ;  /* 0x000000000502b211 */ /* 0x002fc800078210ff */
[----:B------:R-:W-:-:S05]  /*aaf0*/  @!P3 LEA.HI.X R3, R5, R4, R45, 0x2, P1 ;  /* 0x000000040503b211 */ /* 0x000fca00008f142d */
[----:B------:R2:W-:Y:S04]  /*ab00*/  @!P3 ST.E.64 [R2.64], R48 ;  /* 0x000000300200b985 */ /* 0x0005e8000c101b06 */
.L_x_68:
[----:B------:R-:W-:Y:S05]  /*ab10*/  BSYNC B0 ;  /* 0x0000000000007941 */ /* 0x000fea0003800000 */
.L_x_67:
[----:B------:R-:W-:Y:S05]  /*ab20*/  BRA.DIV ~URZ, `(.L_x_69) ;  /* 0x00002be27f007947 */ /* 0x000fea000b800000 */
[----:B---3--:R1:W3:Y:S04]  /*ab30*/  SHFL.IDX PT, R4, R27, 0x1, 0x1c1f ;  /* 0x003c1f001b047f89 */ /* 0x0082e800000e0000 */
[----:B------:R1:W2:Y:S02]  /*ab40*/  SHFL.IDX PT, R0, R28, 0x1, 0x1c1f ;  /* 0x003c1f001c007f89 */ /* 0x0002a400000e0000 */
.L_x_123:
[----:B------:R-:W-:Y:S05]  /*ab50*/  @P0 BRA `(.L_x_64) ;  /* 0x000013f000000947 */ /* 0x000fea0003800000 */
[----:B------:R-:W-:Y:S02]  /*ab60*/  ISETP.GE.AND P2, PT, R13, c[0x0][0x3c8], PT ;  /* 0x0000f2000d007a0c */ /* 0x000fe40003f46270 */
[----:B------:R-:W-:Y:S02]  /*ab70*/  ISETP.GE.AND P1, PT, R12, c[0x0][0x3c8], PT ;  /* 0x0000f2000c007a0c */ /* 0x000fe40003f26270 */
[----:B------:R-:W-:Y:S02]  /*ab80*/  ISETP.GE.AND P3, PT, R233, c[0x0][0x3c8], PT ;  /* 0x0000f200e9007a0c */ /* 0x000fe40003f66270 */
[----:B------:R-:W-:-:S02]  /*ab90*/  ISETP.GE.AND P6, PT, R14, c[0x0][0x3c8], PT ;  /* 0x0000f2000e007a0c */ /* 0x000fc40003fc6270 */
[----:B------:R-:W-:Y:S02]  /*aba0*/  ISETP.GE.AND P0, PT, R15, c[0x0][0x3c8], PT ;  /* 0x0000f2000f007a0c */ /* 0x000fe40003f06270 */
[C---:B------:R-:W-:Y:S02]  /*abb0*/  IADD3 R5, R233.reuse, 0x80, RZ ;  /* 0x00000080e9057810 */ /* 0x040fe40007ffe0ff */
[----:B------:R-:W-:Y:S02]  /*abc0*/  IADD3 R52, R233, 0x88, RZ ;  /* 0x00000088e9347810 */ /* 0x000fe40007ffe0ff */
[CC--:B--2---:R-:W-:Y:S02]  /*abd0*/  @!P2 LEA R10, P5, R13.reuse, R0.reuse, 0x2 ;  /* 0x000000000d0aa211 */ /* 0x0c4fe400078a10ff */
[C---:B------:R-:W-:Y:S02]  /*abe0*/  @!P1 LEA R8, P4, R12.reuse, R0, 0x2 ;  /* 0x000000000c089211 */ /* 0x040fe400078810ff */
[-C--:B---3--:R-:W-:Y:S01]  /*abf0*/  @!P2 LEA.HI.X R11, R13, R4.reuse, R30, 0x2, P5 ;  /* 0x000000040d0ba211 */ /* 0x088fe200028f141e */
[----:B------:R-:W-:Y:S01]  /*ac00*/  @!P3 IMAD.MOV.U32 R13, RZ, RZ, R4 ;  /* 0x000000ffff0db224 */ /* 0x000fe200078e0004 */
[----:B------:R-:W-:Y:S01]  /*ac10*/  @!P1 LEA.HI.X R9, R12, R4, R29, 0x2, P4 ;  /* 0x000000040c099211 */ /* 0x000fe200020f141d */
[----:B------:R-:W-:Y:S01]  /*ac20*/  @!P3 IMAD.MOV.U32 R12, RZ, RZ, R0 ;  /* 0x000000ffff0cb224 */ /* 0x000fe200078e0000 */
[----:B------:R-:W-:-:S02]  /*ac30*/  @!P6 LEA R2, P4, R14, R0, 0x2 ;  /* 0x000000000e02e211 */ /* 0x000fc400078810ff */
[----:B------:R-:W-:Y:S01]  /*ac40*/  @!P0 LEA R6, P5, R15, R0, 0x2 ;  /* 0x000000000f068211 */ /* 0x000fe200078a10ff */
[----:B------:R-:W-:Y:S01]  /*ac50*/  @!P3 IMAD.WIDE R12, R233, 0x4, R12 ;  /* 0x00000004e90cb825 */ /* 0x000fe200078e020c */
[-C--:B------:R-:W-:Y:S02]  /*ac60*/  @!P6 LEA.HI.X R3, R14, R4.reuse, R31, 0x2, P4 ;  /* 0x000000040e03e211 */ /* 0x080fe400020f141f */
[----:B------:R-:W-:Y:S02]  /*ac70*/  ISETP.GE.AND P4, PT, R16, c[0x0][0x3c8], PT ;  /* 0x0000f20010007a0c */ /* 0x000fe40003f86270 */
[----:B------:R2:W-:Y:S01]  /*ac80*/  @!P3 ST.E.64 [R12.64], R148 ;  /* 0x000000940c00b985 */ /* 0x0005e2000c101b06 */
[----:B------:R-:W-:Y:S02]  /*ac90*/  @!P0 LEA.HI.X R7, R15, R4, R32, 0x2, P5 ;  /* 0x000000040f078211 */ /* 0x000fe400028f1420 */
[----:B------:R-:W-:Y:S01]  /*aca0*/  ISETP.GE.AND P3, PT, R17, c[0x0][0x3c8], PT ;  /* 0x0000f20011007a0c */ /* 0x000fe20003f66270 */
[----:B------:R-:W-:Y:S01]  /*acb0*/  @!P2 ST.E.64 [R10.64], R146 ;  /* 0x000000920a00a985 */ /* 0x000fe2000c101b06 */
[----:B------:R-:W-:-:S02]  /*acc0*/  ISETP.GE.AND P2, PT, R18, c[0x0][0x3c8], PT ;  /* 0x0000f20012007a0c */ /* 0x000fc40003f46270 */
[C---:B------:R-:W-:Y:S01]  /*acd0*/  IADD3 R45, R233.reuse, 0x90, RZ ;  /* 0x00000090e92d7810 */ /* 0x040fe20007ffe0ff */
[----:B------:R3:W-:Y:S01]  /*ace0*/  @!P1 ST.E.64 [R8.64], R144 ;  /* 0x0000009008009985 */ /* 0x0007e2000c101b06 */
[----:B------:R-:W-:Y:S02]  /*acf0*/  ISETP.GE.AND P1, PT, R20, c[0x0][0x3c8], PT ;  /* 0x0000f20014007a0c */ /* 0x000fe40003f26270 */
[----:B-1----:R-:W-:Y:S01]  /*ad00*/  IADD3 R27, R233, 0x98, RZ ;  /* 0x00000098e91b7810 */ /* 0x002fe20007ffe0ff */
[----:B------:R1:W-:Y:S01]  /*ad10*/  @!P0 ST.E.64 [R6.64], R88 ;  /* 0x0000005806008985 */ /* 0x0003e2000c101b06 */
[----:B------:R-:W-:Y:S02]  /*ad20*/  ISETP.GE.AND P0, PT, R19, c[0x0][0x3c8], PT ;  /* 0x0000f20013007a0c */ /* 0x000fe40003f06270 */
[C---:B------:R-:W-:Y:S01]  /*ad30*/  IADD3 R53, R233.reuse, 0x88, RZ ;  /* 0x00000088e9357810 */ /* 0x040fe20007ffe0ff */
[----:B------:R5:W-:Y:S01]  /*ad40*/  @!P6 ST.E.64 [R2.64], R92 ;  /* 0x0000005c0200e985 */ /* 0x000be2000c101b06 */
[----:B------:R-:W-:-:S02]  /*ad50*/  IADD3 R49, R233, 0x90, RZ ;  /* 0x00000090e9317810 */ /* 0x000fc40007ffe0ff */
[----:B------:R-:W-:Y:S02]  /*ad60*/  SHF.R.S32.HI R53, RZ, 0x1f, R53 ;  /* 0x0000001fff357819 */ /* 0x000fe40000011435 */
[C---:B------:R-:W-:Y:S02]  /*ad70*/  IADD3 R48, R233.reuse, 0xa0, RZ ;  /* 0x000000a0e9307810 */ /* 0x040fe40007ffe0ff */
[----:B------:R-:W-:Y:S02]  /*ad80*/  SHF.R.S32.HI R49, RZ, 0x1f, R49 ;  /* 0x0000001fff317819 */ /* 0x000fe40000011431 */
[----:B----4-:R-:W-:Y:S02]  /*ad90*/  IADD3 R28, R233, 0xa8, RZ ;  /* 0x000000a8e91c7810 */ /* 0x010fe40007ffe0ff */
[----:B--2---:R-:W-:-:S04]  /*ada0*/  @!P4 LEA R12, P5, R16, R0, 0x2 ;  /* 0x00000000100cc211 */ /* 0x004fc800078a10ff */
[----:B------:R-:W-:Y:S02]  /*adb0*/  @!P4 LEA.HI.X R13, R16, R4, R33, 0x2, P5 ;  /* 0x00000004100dc211 */ /* 0x000fe400028f1421 */
[----:B---3--:R-:W-:-:S03]  /*adc0*/  @!P3 LEA R8, P6, R17, R0, 0x2 ;  /* 0x000000001108b211 */ /* 0x008fc600078c10ff */
[----:B------:R2:W-:Y:S01]  /*add0*/  @!P4 ST.E.64 [R12.64], R150 ;  /* 0x000000960c00c985 */ /* 0x0005e2000c101b06 */
[----:B------:R-:W-:Y:S02]  /*ade0*/  ISETP.GE.AND P4, PT, R23, c[0x0][0x3c8], PT ;  /* 0x0000f20017007a0c */ /* 0x000fe40003f86270 */
[C---:B-1----:R-:W-:Y:S02]  /*adf0*/  @!P2 LEA R6, P5, R18.reuse, R0, 0x2 ;  /* 0x000000001206a211 */ /* 0x042fe400078a10ff */
[-C--:B------:R-:W-:Y:S02]  /*ae00*/  @!P3 LEA.HI.X R9, R17, R4.reuse, R34, 0x2, P6 ;  /* 0x000000041109b211 */ /* 0x080fe400030f1422 */
[----:B------:R-:W-:Y:S02]  /*ae10*/  @!P2 LEA.HI.X R7, R18, R4, R35, 0x2, P5 ;  /* 0x000000041207a211 */ /* 0x000fe400028f1423 */
[-C--:B-----5:R-:W-:Y:S01]  /*ae20*/  @!P1 LEA R2, P6, R20, R0.reuse, 0x2 ;  /* 0x0000000014029211 */ /* 0x0a0fe200078c10ff */
[----:B------:R-:W-:Y:S01]  /*ae30*/  @!P3 ST.E.64 [R8.64], R126 ;  /* 0x0000007e0800b985 */ /* 0x000fe2000c101b06 */
[----:B------:R-:W-:-:S02]  /*ae40*/  @!P0 LEA R10, P5, R19, R0, 0x2 ;  /* 0x00000000130a8211 */ /* 0x000fc400078a10ff */
[-C--:B------:R-:W-:Y:S01]  /*ae50*/  @!P1 LEA.HI.X R3, R20, R4.reuse, R37, 0x2, P6 ;  /* 0x0000000414039211 */ /* 0x080fe200030f1425 */
[----:B------:R-:W-:Y:S01]  /*ae60*/  @!P2 ST.E.64 [R6.64], R118 ;  /* 0x000000760600a985 */ /* 0x000fe2000c101b06 */
[----:B------:R-:W-:Y:S02]  /*ae70*/  @!P0 LEA.HI.X R11, R19, R4, R36, 0x2, P5 ;  /* 0x00000004130b8211 */ /* 0x000fe400028f1424 */
[----:B------:R-:W-:Y:S01]  /*ae80*/  ISETP.GE.AND P6, PT, R21, c[0x0][0x3c8], PT ;  /* 0x0000f20015007a0c */ /* 0x000fe20003fc6270 */
[----:B------:R1:W-:Y:S01]  /*ae90*/  @!P1 ST.E.64 [R2.64], R96 ;  /* 0x0000006002009985 */ /* 0x0003e2000c101b06 */
[----:B------:R-:W-:Y:S02]  /*aea0*/  ISETP.GE.AND P5, PT, R22, c[0x0][0x3c8], PT ;  /* 0x0000f20016007a0c */ /* 0x000fe40003fa6270 */
[----:B------:R-:W-:Y:S01]  /*aeb0*/  ISETP.GE.AND P3, PT, R25, c[0x0][0x3c8], PT ;  /* 0x0000f20019007a0c */ /* 0x000fe20003f66270 */
[----:B------:R3:W-:Y:S01]  /*aec0*/  @!P0 ST.E.64 [R10.64], R106 ;  /* 0x0000006a0a008985 */ /* 0x0007e2000c101b06 */
[----:B------:R-:W-:-:S09]  /*aed0*/  ISETP.GE.AND P2, PT, R24, c[0x0][0x3c8], PT ;  /* 0x0000f20018007a0c */ /* 0x000fd20003f46270 */
[----:B--2---:R-:W-:-:S04]  /*aee0*/  @!P5 LEA R12, P0, R22, R0, 0x2 ;  /* 0x00000000160cd211 */ /* 0x004fc800078010ff */
[----:B------:R-:W-:Y:S02]  /*aef0*/  @!P5 LEA.HI.X R13, R22, R4, R39, 0x2, P0 ;  /* 0x00000004160dd211 */ /* 0x000fe400000f1427 */
[----:B-1----:R-:W-:-:S04]  /*af00*/  @!P6 LEA R2, P1, R21, R0, 0x2 ;  /* 0x000000001502e211 */ /* 0x002fc800078210ff */
[----:B------:R-:W-:Y:S02]  /*af10*/  @!P6 LEA.HI.X R3, R21, R4, R38, 0x2, P1 ;  /* 0x000000041503e211 */ /* 0x000fe400008f1426 */
[C---:B---3--:R-:W-:Y:S02]  /*af20*/  @!P3 LEA R10, P0, R25.reuse, R0, 0x2 ;  /* 0x00000000190ab211 */ /* 0x048fe400078010ff */
[----:B------:R-:W-:Y:S01]  /*af30*/  ISETP.GE.AND P1, PT, R26, c[0x0][0x3c8], PT ;  /* 0x0000f2001a007a0c */ /* 0x000fe20003f26270 */
[----:B------:R1:W-:Y:S01]  /*af40*/  @!P6 ST.E.64 [R2.64], R110 ;  /* 0x0000006e0200e985 */ /* 0x0003e2000c101b06 */
[----:B------:R-:W-:Y:S02]  /*af50*/  @!P3 LEA.HI.X R11, R25, R4, R42, 0x2, P0 ;  /* 0x00000004190bb211 */ /* 0x000fe400000f142a */
[----:B------:R-:W-:Y:S01]  /*af60*/  ISETP.GE.AND P0, PT, R5, c[0x0][0x3c8], PT ;  /* 0x0000f20005007a0c */ /* 0x000fe20003f06270 */
[----:B------:R-:W-:Y:S01]  /*af70*/  @!P5 ST.E.64 [R12.64], R152 ;  /* 0x000000980c00d985 */ /* 0x000fe2000c101b06 */
[----:B-1----:R-:W-:-:S04]  /*af80*/  @!P4 LEA R2, P6, R23, R0, 0x2 ;  /* 0x000000001702c211 */ /* 0x002fc800078c10ff */
[----:B------:R-:W-:Y:S02]  /*af90*/  @!P4 LEA.HI.X R3, R23, R4, R40, 0x2, P6 ;  /* 0x000000041703c211 */ /* 0x000fe400030f1428 */
[----:B------:R-:W-:-:S03]  /*afa0*/  @!P2 LEA R8, P6, R24, R0, 0x2 ;  /* 0x000000001808a211 */ /* 0x000fc600078c10ff */
[----:B------:R1:W-:Y:S01]  /*afb0*/  @!P4 ST.E.64 [R2.64], R130 ;  /* 0x000000820200c985 */ /* 0x0003e2000c101b06 */
[----:B------:R-:W-:Y:S02]  /*afc0*/  ISETP.GE.AND P4, PT, R52, c[0x0][0x3c8], PT ;  /* 0x0000f20034007a0c */ /* 0x000fe40003f86270 */
[----:B------:R-:W-:Y:S01]  /*afd0*/  @!P2 LEA.HI.X R9, R24, R4, R41, 0x2, P6 ;  /* 0x000000041809a211 */ /* 0x000fe200030f1429 */
[----:B------:R-:W-:Y:S01]  /*afe0*/  @!P3 ST.E.64 [R10.64], R134 ;  /* 0x000000860a00b985 */ /* 0x000fe2000c101b06 */
[----:B------:R-:W-:Y:S02]  /*aff0*/  ISETP.GE.AND P3, PT, R45, c[0x0][0x3c8], PT ;  /* 0x0000f2002d007a0c */ /* 0x000fe40003f66270 */
[----:B------:R-:W-:Y:S01]  /*b000*/  @!P1 LEA R6, P6, R26, R0, 0x2 ;  /* 0x000000001a069211 */ /* 0x000fe200078c10ff */
[----:B------:R-:W-:Y:S01]  /*b010*/  @!P2 ST.E.64 [R8.64], R122 ;  /* 0x0000007a0800a985 */ /* 0x000fe2000c101b06 */
[----:B------:R-:W-:Y:S02]  /*b020*/  ISETP.GE.AND P2, PT, R48, c[0x0][0x3c8], PT ;  /* 0x0000f20030007a0c */ /* 0x000fe40003f46270 */
[----:B------:R-:W-:-:S05]  /*b030*/  @!P1 LEA.HI.X R7, R26, R4, R43, 0x2, P6 ;  /* 0x000000041a079211 */ /* 0x000fca00030f142b */
[----:B------:R2:W-:Y:S01]  /*b040*/  @!P1 ST.E.64 [R6.64], R114 ;  /* 0x0000007206009985 */ /* 0x0005e2000c101b06 */
[----:B------:R-:W-:Y:S02]  /*b050*/  ISETP.GE.AND P1, PT, R28, c[0x0][0x3c8], PT ;  /* 0x0000f2001c007a0c */ /* 0x000fe40003f26270 */
[----:B-1----:R-:W-:-:S04]  /*b060*/  @!P0 LEA R2, P5, R5, R0, 0x2 ;  /* 0x0000000005028211 */ /* 0x002fc800078a10ff */
[----:B------:R-:W-:Y:S02]  /*b070*/  @!P0 LEA.HI.X R3, R5, R4, R44, 0x2, P5 ;  /* 0x0000000405038211 */ /* 0x000fe400028f142c */
[----:B------:R-:W-:Y:S02]  /*b080*/  ISETP.GE.AND P5, PT, R27, c[0x0][0x3c8], PT ;  /* 0x0000f2001b007a0c */ /* 0x000fe40003fa6270 */
[----:B------:R-:W-:Y:S01]  /*b090*/  IADD3 R5, R233, 0xb0, RZ ;  /* 0x000000b0e9057810 */ /* 0x000fe20007ffe0ff */
[----:B------:R1:W-:Y:S01]  /*b0a0*/  @!P0 ST.E.64 [R2.64], R50 ;  /* 0x0000003202008985 */ /* 0x0003e2000c101b06 */
[----:B--2---:R-:W-:-:S04]  /*b0b0*/  @!P4 LEA R6, P0, R52, R0, 0x2 ;  /* 0x000000003406c211 */ /* 0x004fc800078010ff */
[----:B------:R-:W-:Y:S02]  /*b0c0*/  @!P4 LEA.HI.X R7, R52, R4, R53, 0x2, P0 ;  /* 0x000000043407c211 */ /* 0x000fe400000f1435 */
[----:B------:R-:W-:-:S03]  /*b0d0*/  ISETP.GE.AND P0, PT, R5, c[0x0][0x3c8], PT ;  /* 0x0000f20005007a0c */ /* 0x000fc60003f06270 */
[----:B------:R2:W-:Y:S01]  /*b0e0*/  @!P4 ST.E.64 [R6.64], R58 ;  /* 0x0000003a0600c985 */ /* 0x0005e2000c101b06 */
[-C--:B------:R-:W-:Y:S02]  /*b0f0*/  @!P5 LEA R10, P4, R27, R0.reuse, 0x2 ;  /* 0x000000001b0ad211 */ /* 0x080fe400078810ff */
[----:B-1----:R-:W-:-:S04]  /*b100*/  @!P3 LEA R2, P6, R45, R0, 0x2 ;  /* 0x000000002d02b211 */ /* 0x002fc800078c10ff */
[----:B------:R-:W-:Y:S02]  /*b110*/  @!P3 LEA.HI.X R3, R45, R4, R49, 0x2, P6 ;  /* 0x000000042d03b211 */ /* 0x000fe400030f1431 */
[C---:B------:R-:W-:Y:S02]  /*b120*/  IADD3 R45, R233.reuse, 0x98, RZ ;  /* 0x00000098e92d7810 */ /* 0x040fe40007ffe0ff */
[----:B------:R-:W-:Y:S01]  /*b130*/  IADD3 R49, R233, 0xa0, RZ ;  /* 0x000000a0e9317810 */ /* 0x000fe20007ffe0ff */
[----:B------:R1:W-:Y:S01]  /*b140*/  @!P3 ST.E.64 [R2.64], R62 ;  /* 0x0000003e0200b985 */ /* 0x0003e2000c101b06 */
[----:B------:R-:W-:Y:S02]  /*b150*/  SHF.R.S32.HI R45, RZ, 0x1f, R45 ;  /* 0x0000001fff2d7819 */ /* 0x000fe4000001142d */
[----:B------:R-:W-:Y:S02]  /*b160*/  @!P2 LEA R8, P6, R48, R0, 0x2 ;  /* 0x000000003008a211 */ /* 0x000fe400078c10ff */
[----:B------:R-:W-:-:S02]  /*b170*/  @!P5 LEA.HI.X R11, R27, R4, R45, 0x2, P4 ;  /* 0x000000041b0bd211 */ /* 0x000fc400020f142d */
[C---:B------:R-:W-:Y:S02]  /*b180*/  IADD3 R45, R233.reuse, 0xa8, RZ ;  /* 0x000000a8e92d7810 */ /* 0x040fe40007ffe0ff */
[----:B------:R-:W-:Y:S01]  /*b190*/  IADD3 R27, R233, 0xb0, RZ ;  /* 0x000000b0e91b7810 */ /* 0x000fe20007ffe0ff */
[----:B------:R3:W-:Y:S01]  /*b1a0*/  @!P5 ST.E.64 [R10.64], R74 ;  /* 0x0000004a0a00d985 */ /* 0x0007e2000c101b06 */
[----:B------:R-:W-:Y:S02]  /*b1b0*/  SHF.R.S32.HI R49, RZ, 0x1f, R49 ;  /* 0x0000001fff317819 */ /* 0x000fe40000011431 */
[----:B--2---:R-:W-:Y:S02]  /*b1c0*/  @!P1 LEA R6, P3, R28, R0, 0x2 ;  /* 0x000000001c069211 */ /* 0x004fe400078610ff */
[----:B------:R-:W-:Y:S02]  /*b1d0*/  SHF.R.S32.HI R45, RZ, 0x1f, R45 ;  /* 0x0000001fff2d7819 */ /* 0x000fe4000001142d */
[----:B------:R-:W-:-:S02]  /*b1e0*/  SHF.R.S32.HI R27, RZ, 0x1f, R27 ;  /* 0x0000001fff1b7819 */ /* 0x000fc4000001141b */
[-C--:B------:R-:W-:Y:S02]  /*b1f0*/  @!P2 LEA.HI.X R9, R48, R4.reuse, R49, 0x2, P6 ;  /* 0x000000043009a211 */ /* 0x080fe400030f1431 */
[----:B------:R-:W-:-:S03]  /*b200*/  @!P1 LEA.HI.X R7, R28, R4, R45, 0x2, P3 ;  /* 0x000000041c079211 */ /* 0x000fc600018f142d */
[----:B------:R3:W-:Y:S04]  /*b210*/  @!P2 ST.E.64 [R8.64], R70 ;  /* 0x000000460800a985 */ /* 0x0007e8000c101b06 */
[----:B------:R3:W-:Y:S01]  /*b220*/  @!P1 ST.E.64 [R6.64], R66 ;  /* 0x0000004206009985 */ /* 0x0007e2000c101b06 */
[----:B-1----:R-:W-:-:S04]  /*b230*/  @!P0 LEA R2, P4, R5, R0, 0x2 ;  /* 0x0000000005028211 */ /* 0x002fc800078810ff */
[----:B------:R-:W-:Y:S02]  /*b240*/  @!P0 LEA.HI.X R3, R5, R4, R27, 0x2, P4 ;  /* 0x0000000405038211 */ /* 0x000fe400020f141b */
[----:B------:R-:W-:-:S03]  /*b250*/  IADD3 R5, R233, 0xb8, RZ ;  /* 0x000000b8e9057810 */ /* 0x000fc60007ffe0ff */
[----:B------:R3:W-:Y:S01]  /*b260*/  @!P0 ST.E.64 [R2.64], R54 ;  /* 0x0000003602008985 */ /* 0x0007e2000c101b06 */
[----:B------:R-:W-:-:S13]  /*b270*/  ISETP.GE.AND P0, PT, R5, c[0x0][0x3c8], PT ;  /* 0x0000f20005007a0c */ /* 0x000fda0003f06270 */
[----:B------:R-:W-:Y:S05]  /*b280*/  @P0 BRA `(.L_x_64) ;  /* 0x00000cc000000947 */ /* 0x000fea0003800000 */
[----:B------:R-:W-:Y:S02]  /*b290*/  IADD3 R27, R233, 0xb8, RZ ;  /* 0x000000b8e91b7810 */ /* 0x000fe40007ffe0ff */
[----:B---3--:R-:W-:Y:S02]  /*b2a0*/  LEA R2, P0, R5, R0, 0x2 ;  /* 0x0000000005027211 */ /* 0x008fe400078010ff */
[----:B------:R-:W-:-:S04]  /*b2b0*/  SHF.R.S32.HI R27, RZ, 0x1f, R27 ;  /* 0x0000001fff1b7819 */ /* 0x000fc8000001141b */
[----:B------:R-:W-:-:S05]  /*b2c0*/  LEA.HI.X R3, R5, R4, R27, 0x2, P0 ;  /* 0x0000000405037211 */ /* 0x000fca00000f141b */
[----:B------:R1:W-:Y:S01]  /*b2d0*/  ST.E.64 [R2.64], R46 ;  /* 0x0000002e02007985 */ /* 0x0003e2000c101b06 */
[----:B------:R-:W-:Y:S05]  /*b2e0*/  BRA `(.L_x_64) ;  /* 0x00000c6000007947 */ /* 0x000fea0003800000 */
.L_x_49:
[----:B------:R-:W-:Y:S01]  /*b2f0*/  ISETP.NE.U32.AND P1, PT, RZ, c[0x0][0x508], PT ;  /* 0x00014200ff007a0c */ /* 0x000fe20003f25070 */
[----:B------:R-:W2:Y:S01]  /*b300*/  LDL.LU R6, [R1+0x8] ;  /* 0x0000080001067983 */ /* 0x000ea20000300800 */
[----:B------:R-:W-:Y:S01]  /*b310*/  ISETP.NE.U32.AND P2, PT, RZ, c[0x0][0x500], PT ;  /* 0x00014000ff007a0c */ /* 0x000fe20003f45070 */
[----:B------:R-:W-:Y:S01]  /*b320*/  IMAD.MOV.U32 R4, RZ, RZ, 0x4 ;  /* 0x00000004ff047424 */ /* 0x000fe200078e00ff */
[----:B------:R-:W-:Y:S01]  /*b330*/  ISETP.NE.AND.EX P1, PT, RZ, c[0x0][0x50c], PT, P1 ;  /* 0x00014300ff007a0c */ /* 0x000fe20003f25310 */
[----:B------:R-:W-:Y:S01]  /*b340*/  IMAD.MOV.U32 R0, RZ, RZ, RZ ;  /* 0x000000ffff007224 */ /* 0x000fe200078e00ff */
[----:B------:R-:W-:Y:S01]  /*b350*/  ISETP.NE.AND.EX P2, PT, RZ, c[0x0][0x504], PT, P2 ;  /* 0x00014100ff007a0c */ /* 0x000fe20003f45320 */
[----:B------:R-:W-:Y:S02]  /*b360*/  IMAD.MOV.U32 R18, RZ, RZ, c[0x0][0x388] ;  /* 0x0000e200ff127624 */ /* 0x000fe400078e00ff */
[----:B-1----:R-:W-:-:S08]  /*b370*/  IMAD.WIDE R4, R228, R4, c[0x0][0x500] ;  /* 0x00014000e4047625 */ /* 0x002fd000078e0204 */
[C---:B------:R-:W-:Y:S02]  /*b380*/  @P1 LEA R2, P0, R228.reuse, c[0x0][0x508], 0x2 ;  /* 0x00014200e4021a11 */ /* 0x040fe400078010ff */
[----:B------:R1:W5:Y:S02]  /*b390*/  @P2 LDG.E R0, [R4.64] ;  /* 0x0000000604002981 */ /* 0x000364000c1e1900 */
[----:B------:R-:W-:-:S05]  /*b3a0*/  @P1 LEA.HI.X R3, R228, c[0x0][0x50c], R251, 0x2, P0 ;  /* 0x00014300e4031a11 */ /* 0x000fca00000f14fb */
[----:B------:R1:W5:Y:S01]  /*b3b0*/  @P1 LDG.E R18, [R2.64] ;  /* 0x0000000602121981 */ /* 0x000362000c1e1900 */
[----:B--2---:R-:W-:-:S04]  /*b3c0*/  ISETP.NE.AND P0, PT, R6, RZ, PT ;  /* 0x000000ff0600720c */ /* 0x004fc80003f05270 */
[----:B------:R-:W-:Y:S01]  /*b3d0*/  SEL R17, R6, c[0x0][0x3d4], P0 ;  /* 0x0000f50006117a07 */ /* 0x000fe20000000000 */
[----:B------:R-:W-:Y:S05]  /*b3e0*/  @P1 BRA `(.L_x_70) ;  /* 0x0000004000001947 */ /* 0x000fea0003800000 */
[----:B-1----:R-:W-:Y:S05]  /*b3f0*/  @!P2 BRA `(.L_x_70) ;  /* 0x000000300000a947 */ /* 0x002fea0003800000 */
[----:B------:R1:W2:Y:S04]  /*b400*/  LDG.E R2, [R4.64] ;  /* 0x0000000604027981 */ /* 0x0002a8000c1e1900 */
[----:B-1----:R-:W2:Y:S02]  /*b410*/  LDG.E R4, [R4.64+0x4] ;  /* 0x0000040604047981 */ /* 0x002ea4000c1e1900 */
[----:B--2--5:R-:W-:Y:S02]  /*b420*/  IADD3 R18, -R2, R4, RZ ;  /* 0x0000000402127210 */ /* 0x024fe40007ffe1ff */
.L_x_70:
[----:B-1----:R-:W1:Y:S01]  /*b430*/  S2R R3, SR_TID.X ;  /* 0x0000000000037919 */ /* 0x002e620000002100 */
[----:B------:R-:W-:Y:S01]  /*b440*/  BSSY B0, `(.L_x_71) ;  /* 0x0000036000007945 */ /* 0x000fe20003800000 */
[----:B------:R-:W-:Y:S02]  /*b450*/  SEL R8, R228, RZ, !P2 ;  /* 0x000000ffe4087207 */ /* 0x000fe40005000000 */
[----:B------:R-:W-:-:S02]  /*b460*/  SEL R20, R251, RZ, !P2 ;  /* 0x000000fffb147207 */ /* 0x000fc40005000000 */
[----:B-----5:R-:W-:Y:S02]  /*b470*/  SHF.R.S32.HI R16, RZ, 0x1f, R0 ;  /* 0x0000001fff107819 */ /* 0x020fe40000011400 */
[----:B-1----:R-:W-:-:S13]  /*b480*/  ISETP.GT.AND P0, PT, R3, 0x7f, PT ;  /* 0x0000007f0300780c */ /* 0x002fda0003f04270 */
[----:B------:R-:W-:Y:S05]  /*b490*/  @P0 BRA `(.L_x_72) ;  /* 0x0000030000000947 */ /* 0x000fea0003800000 */
[----:B------:R-:W-:Y:S01]  /*b4a0*/  IMAD R2, R18, c[0x0][0x4e8], RZ ;  /* 0x00013a0012027a24 */ /* 0x000fe200078e02ff */
[----:B------:R-:W-:-:S04]  /*b4b0*/  LEA R9, R225, R3, 0x7 ;  /* 0x00000003e1097211 */ /* 0x000fc800078e38ff */
[----:B------:R-:W-:-:S13]  /*b4c0*/  ISETP.GE.AND P0, PT, R9, R2, PT ;  /* 0x000000020900720c */ /* 0x000fda0003f06270 */
[----:B------:R-:W-:Y:S05]  /*b4d0*/  @P0 BRA `(.L_x_72) ;  /* 0x000002c000000947 */ /* 0x000fea0003800000 */
[----:B------:R-:W2:Y:S01]  /*b4e0*/  LDL.LU R21, [R1+0xc] ;  /* 0x00000c0001157983 */ /* 0x000ea20000300800 */
[----:B------:R-:W-:Y:S01]  /*b4f0*/  IMAD.MOV.U32 R2, RZ, RZ, 0x368 ;  /* 0x00000368ff027424 */ /* 0x000fe200078e00ff */
[----:B------:R-:W-:-:S04]  /*b500*/  ISETP.GT.AND P2, PT, R17, 0x1, PT ;  /* 0x000000011100780c */ /* 0x000fc80003f44270 */
[----:B------:R-:W-:-:S04]  /*b510*/  SEL R2, R2, 0x328, P2 ;  /* 0x0000032802027807 */ /* 0x000fc80001000000 */
[----:B------:R1:W3:Y:S08]  /*b520*/  LDC.64 R10, c[0x0][R2+0x170] ;  /* 0x00005c00020a7b82 */ /* 0x0002f00000000a00 */
[----:B------:R1:W4:Y:S08]  /*b530*/  LDC.64 R6, c[0x0][R2+0x168] ;  /* 0x00005a0002067b82 */ /* 0x0003300000000a00 */
[----:B------:R1:W5:Y:S08]  /*b540*/  LDC.64 R14, c[0x0][R2+0x178] ;  /* 0x00005e00020e7b82 */ /* 0x0003700000000a00 */
[----:B------:R1:W2:Y:S02]  /*b550*/  LDC.64 R12, c[0x0][R2+0x160] ;  /* 0x00005800020c7b82 */ /* 0x0002a40000000a00 */
[----:B-1----:R-:W-:-:S02]  /*b560*/  IMAD.MOV.U32 R2, RZ, RZ, c[0x0][0x4e8] ;  /* 0x00013a00ff027624 */ /* 0x002fc400078e00ff */
[-C--:B---3--:R-:W-:Y:S02]  /*b570*/  IMAD R3, R11, R8.reuse, RZ ;  /* 0x000000080b037224 */ /* 0x088fe400078e02ff */
[----:B------:R-:W-:Y:S01]  /*b580*/  IMAD.WIDE.U32 R4, R10, R8, RZ ;  /* 0x000000080a047225 */ /* 0x000fe200078e00ff */
[----:B------:R-:W-:Y:S02]  /*b590*/  ISETP.NE.AND P0, PT, R2, 0x1, PT ;  /* 0x000000010200780c */ /* 0x000fe40003f05270 */
[----:B------:R-:W-:Y:S01]  /*b5a0*/  MOV R2, R9 ;  /* 0x0000000900027202 */ /* 0x000fe20000000f00 */
[----:B------:R-:W-:Y:S02]  /*b5b0*/  IMAD R10, R10, R20, R3 ;  /* 0x000000140a0a7224 */ /* 0x000fe400078e0203 */
[-C--:B----4-:R-:W-:Y:S02]  /*b5c0*/  IMAD R11, R7, R234.reuse, RZ ;  /* 0x000000ea070b7224 */ /* 0x090fe400078e02ff */
[----:B------:R-:W-:-:S04]  /*b5d0*/  IMAD.WIDE.U32 R6, R6, R234, RZ ;  /* 0x000000ea06067225 */ /* 0x000fc800078e00ff */
[----:B------:R-:W-:Y:S01]  /*b5e0*/  IMAD.IADD R11, R7, 0x1, R11 ;  /* 0x00000001070b7824 */ /* 0x000fe200078e020b */
[----:B------:R-:W-:Y:S01]  /*b5f0*/  IADD3 R7, R5, R10, RZ ;  /* 0x0000000a05077210 */ /* 0x000fe20007ffe0ff */
[----:B------:R-:W-:-:S05]  /*b600*/  @P0 IMAD.HI.U32 R19, R9, c[0x0][0x4ec], RZ ;  /* 0x00013b0009130a27 */ /* 0x000fca00078e00ff */
[----:B------:R-:W-:Y:S02]  /*b610*/  @P0 SHF.R.U32.HI R2, RZ, c[0x0][0x4f0], R19 ;  /* 0x00013c00ff020a19 */ /* 0x000fe40000011613 */
[----:B------:R-:W-:-:S03]  /*b620*/  IADD3 R19, P1, P0, R4, R6, R0 ;  /* 0x0000000604137210 */ /* 0x000fc6000783e000 */
[----:B------:R-:W-:Y:S01]  /*b630*/  IMAD.MOV R6, RZ, RZ, -R2 ;  /* 0x000000ffff067224 */ /* 0x000fe200078e0a02 */
[----:B--2---:R-:W-:-:S05]  /*b640*/  SEL R3, R21, RZ, P2 ;  /* 0x000000ff15037207 */ /* 0x004fca0001000000 */
[-C--:B-----5:R-:W-:Y:S02]  /*b650*/  IMAD R10, R15, R3.reuse, RZ ;  /* 0x000000030f0a7224 */ /* 0x0a0fe400078e02ff */
[----:B------:R-:W-:-:S04]  /*b660*/  IMAD.WIDE.U32 R4, R14, R3, RZ ;  /* 0x000000030e047225 */ /* 0x000fc800078e00ff */
[----:B------:R-:W-:Y:S01]  /*b670*/  IMAD R3, R6, c[0x0][0x4e8], R9 ;  /* 0x00013a0006037a24 */ /* 0x000fe200078e0209 */
[----:B------:R-:W-:Y:S02]  /*b680*/  IADD3.X R9, R7, R11, R16, P1, P0 ;  /* 0x0000000b07097210 */ /* 0x000fe40000fe0410 */
[----:B------:R-:W-:Y:S02]  /*b690*/  IADD3 R7, R5, R10, RZ ;  /* 0x0000000a05077210 */ /* 0x000fe40007ffe0ff */
[----:B------:R-:W-:Y:S02]  /*b6a0*/  IADD3 R4, P1, P0, R2, R19, R4 ;  /* 0x0000001302047210 */ /* 0x000fe4000783e004 */
[----:B------:R-:W-:Y:S01]  /*b6b0*/  SHF.R.S32.HI R5, RZ, 0x1f, R2 ;  /* 0x0000001fff057819 */ /* 0x000fe20000011402 */
[----:B------:R-:W-:Y:S01]  /*b6c0*/  IMAD R2, R13, R3, RZ ;  /* 0x000000030d027224 */ /* 0x000fe200078e02ff */
[----:B------:R-:W-:Y:S02]  /*b6d0*/  SHF.R.S32.HI R6, RZ, 0x1f, R3 ;  /* 0x0000001fff067819 */ /* 0x000fe40000011403 */
[----:B------:R-:W-:Y:S01]  /*b6e0*/  IADD3.X R5, R5, R9, R7, P1, P0 ;  /* 0x0000000905057210 */ /* 0x000fe20000fe0407 */
[----:B------:R-:W-:-:S02]  /*b6f0*/  IMAD.MOV.U32 R7, RZ, RZ, c[0x0][0x4a8] ;  /* 0x00012a00ff077624 */ /* 0x000fc400078e00ff */
[C---:B------:R-:W-:Y:S02]  /*b700*/  IMAD R6, R12.reuse, R6, R2 ;  /* 0x000000060c067224 */ /* 0x040fe400078e0202 */
[----:B------:R-:W-:Y:S01]  /*b710*/  IMAD.WIDE.U32 R2, R12, R3, R4 ;  /* 0x000000030c027225 */ /* 0x000fe200078e0004 */
[----:B------:R-:W-:Y:S02]  /*b720*/  MOV R5, c[0x0][0x4ac] ;  /* 0x00012b0000057a02 */ /* 0x000fe40000000f00 */
[----:B------:R-:W-:Y:S01]  /*b730*/  SEL R4, R7, c[0x0][0x450], P2 ;  /* 0x0001140007047a07 */ /* 0x000fe20001000000 */
[----:B------:R-:W-:Y:S01]  /*b740*/  IMAD.IADD R3, R3, 0x1, R6 ;  /* 0x0000000103037824 */ /* 0x000fe200078e0206 */
[----:B------:R-:W-:Y:S02]  /*b750*/  SEL R5, R5, c[0x0][0x454], P2 ;  /* 0x0001150005057a07 */ /* 0x000fe40001000000 */
[----:B------:R-:W-:-:S04]  /*b760*/  LEA R4, P0, R2, R4, 0x2 ;  /* 0x0000000402047211 */ /* 0x000fc800078010ff */
[----:B------:R-:W-:Y:S02]  /*b770*/  LEA.HI.X R5, R2, R5, R3, 0x2, P0 ;  /* 0x0000000502057211 */ /* 0x000fe400000f1403 */
[----:B------:R-:W-:-:S05]  /*b780*/  MOV R2, 0xff800000 ;  /* 0xff80000000027802 */ /* 0x000fca0000000f00 */
[----:B------:R1:W-:Y:S02]  /*b790*/  STG.E [R4.64], R2 ;  /* 0x0000000204007986 */ /* 0x0003e4000c101906 */
.L_x_72:
[----:B------:R-:W-:Y:S05]  /*b7a0*/  BSYNC B0 ;  /* 0x0000000000007941 */ /* 0x000fea0003800000 */
.L_x_71:
[----:B------:R-:W-:-:S13]  /*b7b0*/  ISETP.GT.AND P0, PT, R17, 0x1, PT ;  /* 0x000000011100780c */ /* 0x000fda0003f04270 */
[----:B------:R-:W-:Y:S05]  /*b7c0*/  @P0 BRA `(.L_x_64) ;  /* 0x0000078000000947 */ /* 0x000fea0003800000 */
[----:B-1----:R-:W2:Y:S01]  /*b7d0*/  LDL R5, [R1+0x30] ;  /* 0x0000300001057983 */ /* 0x002ea20000100800 */
[----:B------:R-:W-:Y:S01]  /*b7e0*/  MOV R2, c[0x0][0x4e8] ;  /* 0x00013a0000027a02 */ /* 0x000fe20000000f00 */
[----:B------:R-:W-:Y:S02]  /*b7f0*/  IMAD R4, R16, c[0x0][0x3a0], RZ ;  /* 0x0000e80010047a24 */ /* 0x000fe400078e02ff */
[----:B------:R-:W1:Y:S01]  /*b800*/  S2R R10, SR_TID.X ;  /* 0x00000000000a7919 */ /* 0x000e620000002100 */
[----:B------:R-:W-:Y:S01]  /*b810*/  ISETP.NE.AND P0, PT, R2, 0x1, PT ;  /* 0x000000010200780c */ /* 0x000fe20003f05270 */
[----:B------:R-:W-:-:S04]  /*b820*/  IMAD.WIDE.U32 R2, R0, c[0x0][0x3a0], RZ ;  /* 0x0000e80000027a25 */ /* 0x000fc800078e00ff */
[----:B------:R-:W-:-:S05]  /*b830*/  IMAD R0, R0, c[0x0][0x3a4], R4 ;  /* 0x0000e90000007a24 */ /* 0x000fca00078e0204 */
[----:B------:R-:W-:-:S05]  /*b840*/  IADD3 R3, R3, R0, RZ ;  /* 0x0000000003037210 */ /* 0x000fca0007ffe0ff */
[----:B------:R-:W-:-:S04]  /*b850*/  IMAD.WIDE.U32 R2, R234, c[0x0][0x3e8], R2 ;  /* 0x0000fa00ea027a25 */ /* 0x000fc800078e0002 */
[----:B------:R-:W-:-:S04]  /*b860*/  IMAD R3, R234, c[0x0][0x3ec], R3 ;  /* 0x0000fb00ea037a24 */ /* 0x000fc800078e0203 */
[----:B------:R-:W-:Y:S01]  /*b870*/  IMAD.WIDE.U32 R2, R8, c[0x0][0x3f0], R2 ;  /* 0x0000fc0008027a25 */ /* 0x000fe200078e0002 */
[----:B-1----:R-:W-:-:S04]  /*b880*/  SHF.R.S32.HI R9, RZ, 0x1f, R10 ;  /* 0x0000001fff097819 */ /* 0x002fc8000001140a */
[----:B------:R-:W-:-:S04]  /*b890*/  LEA.HI R9, R9, R10, RZ, 0x3 ;  /* 0x0000000a09097211 */ /* 0x000fc800078f18ff */
[----:B------:R-:W-:-:S04]  /*b8a0*/  SHF.R.S32.HI R9, RZ, 0x3, R9 ;  /* 0x00000003ff097819 */ /* 0x000fc80000011409 */
[C---:B------:R-:W-:Y:S02]  /*b8b0*/  LEA R11, R225.reuse, R9, 0x7 ;  /* 0x00000009e10b7211 */ /* 0x040fe400078e38ff */
[----:B--2---:R-:W-:Y:S01]  /*b8c0*/  LEA R4, R225, R5, 0x7 ;  /* 0x00000005e1047211 */ /* 0x004fe200078e38ff */
[----:B------:R-:W-:-:S03]  /*b8d0*/  IMAD R5, R20, c[0x0][0x3f0], RZ ;  /* 0x0000fc0014057a24 */ /* 0x000fc600078e02ff */
[----:B------:R-:W-:Y:S01]  /*b8e0*/  MOV R0, R4 ;  /* 0x0000000400007202 */ /* 0x000fe20000000f00 */
[----:B------:R-:W-:-:S04]  /*b8f0*/  @P0 IMAD.HI.U32 R6, R4, c[0x0][0x4ec], RZ ;  /* 0x00013b0004060a27 */ /* 0x000fc800078e00ff */
[----:B------:R-:W-:Y:S01]  /*b900*/  IMAD R7, R8, c[0x0][0x3f4], R5 ;  /* 0x0000fd0008077a24 */ /* 0x000fe200078e0205 */
[----:B------:R-:W-:-:S04]  /*b910*/  @P0 SHF.R.U32.HI R0, RZ, c[0x0][0x4f0], R6 ;  /* 0x00013c00ff000a19 */ /* 0x000fc80000011606 */
        /* <DEDUP_REMOVED lines=16> */
[----:B------:R1:W2:Y:S02]  /*ba20*/  SHFL.IDX PT, R8, R9, RZ, 0x181f ;  /* 0x00181fff09087589 */ /* 0x0002a400000e0000 */
.L_x_124:
[----:B------:R-:W-:Y:S05]  /*ba30*/  BRA.DIV ~URZ, `(.L_x_74) ;  /* 0x00001e027f007947 */ /* 0x000fea000b800000 */
[----:B------:R3:W4:Y:S02]  /*ba40*/  SHFL.IDX PT, R0, R12, RZ, 0x181f ;  /* 0x00181fff0c007589 */ /* 0x00072400000e0000 */
.L_x_125:
[----:B------:R-:W-:Y:S01]  /*ba50*/  IMAD R10, R18, c[0x0][0x4e8], RZ ;  /* 0x00013a00120a7a24 */ /* 0x000fe200078e02ff */
[----:B------:R-:W-:Y:S04]  /*ba60*/  BSSY B0, `(.L_x_75) ;  /* 0x0000010000007945 */ /* 0x000fe80003800000 */
        /* <DEDUP_REMOVED lines=11> */
[----:B------:R2:W-:Y:S01]  /*bb20*/  @!P2 ST.E.128 [R6.64], RZ ;  /* 0x000000ff0600a985 */ /* 0x0005e2000c101d06 */
[----:B-----5:R-:W-:-:S05]  /*bb30*/  @!P1 LEA.HI.X R5, R222, R8, R13, 0x1, P4 ;  /* 0x00000008de059211 */ /* 0x020fca00020f0c0d */
[----:B------:R2:W-:Y:S04]  /*bb40*/  @!P1 ST.E.128 [R4.64], RZ ;  /* 0x000000ff04009985 */ /* 0x0005e8000c101d06 */
[----:B------:R2:W-:Y:S02]  /*bb50*/  @!P0 ST.E.128 [R2.64], RZ ;  /* 0x000000ff02008985 */ /* 0x0005e4000c101d06 */
.L_x_76:
[----:B------:R-:W-:Y:S05]  /*bb60*/  BSYNC B0 ;  /* 0x0000000000007941 */ /* 0x000fea0003800000 */
.L_x_75:
[----:B------:R-:W-:Y:S05]  /*bb70*/  BRA.DIV ~URZ, `(.L_x_77) ;  /* 0x00001d227f007947 */ /* 0x000fea000b800000 */
[----:B--2---:R2:W1:Y:S04]  /*bb80*/  SHFL.IDX PT, R8, R9, 0x1, 0x181f ;  /* 0x00381f0009087f89 */ /* 0x00446800000e0000 */
[----:B----4-:R2:W4:Y:S02]  /*bb90*/  SHFL.IDX PT, R0, R12, 0x1, 0x181f ;  /* 0x00381f000c007f89 */ /* 0x01052400000e0000 */
.L_x_126:
        /* <DEDUP_REMOVED lines=13> */
[----:B------:R1:W-:Y:S01]  /*bc70*/  @!P2 ST.E.128 [R6.64], RZ ;  /* 0x000000ff0600a985 */ /* 0x0003e2000c101d06 */
[----:B-----5:R-:W-:-:S05]  /*bc80*/  @!P1 LEA.HI.X R5, R222, R8, R13, 0x1, P4 ;  /* 0x00000008de059211 */ /* 0x020fca00020f0c0d */
[----:B------:R1:W-:Y:S04]  /*bc90*/  @!P1 ST.E.128 [R4.64], RZ ;  /* 0x000000ff04009985 */ /* 0x0003e8000c101d06 */
[----:B------:R1:W-:Y:S02]  /*bca0*/  @!P0 ST.E.128 [R2.64], RZ ;  /* 0x000000ff02008985 */ /* 0x0003e4000c101d06 */
.L_x_79:
[----:B------:R-:W-:Y:S05]  /*bcb0*/  BSYNC B0 ;  /* 0x0000000000007941 */ /* 0x000fea0003800000 */
.L_x_78:
[----:B------:R-:W-:Y:S05]  /*bcc0*/  BRA.DIV ~URZ, `(.L_x_80) ;  /* 0x00001c927f007947 */ /* 0x000fea000b800000 */
[----:B-1----:R1:W2:Y:S02]  /*bcd0*/  SHFL.IDX PT, R8, R9, 0x2, 0x181f ;  /* 0x00581f0009087f89 */ /* 0x0022a400000e0000 */
.L_x_127:
[----:B------:R-:W-:Y:S05]  /*bce0*/  BRA.DIV ~URZ, `(.L_x_81) ;  /* 0x00001ce27f007947 */ /* 0x000fea000b800000 */
[----:B----4-:R4:W1:Y:S02]  /*bcf0*/  SHFL.IDX PT, R0, R12, 0x2, 0x181f ;  /* 0x00581f000c007f89 */ /* 0x01086400000e0000 */
.L_x_128:
        /* <DEDUP_REMOVED lines=17> */
.L_x_83:
[----:B------:R-:W-:Y:S05]  /*be10*/  BSYNC B0 ;  /* 0x0000000000007941 */ /* 0x000fea0003800000 */
.L_x_82:
[----:B------:R-:W-:Y:S05]  /*be20*/  BRA.DIV ~URZ, `(.L_x_84) ;  /* 0x00001c027f007947 */ /* 0x000fea000b800000 */
[----:B--2---:R2:W3:Y:S04]  /*be30*/  SHFL.IDX PT, R8, R9, 0x3, 0x181f ;  /* 0x00781f0009087f89 */ /* 0x0044e800000e0000 */
[----:B-1----:R2:W1:Y:S02]  /*be40*/  SHFL.IDX PT, R0, R12, 0x3, 0x181f ;  /* 0x00781f000c007f89 */ /* 0x00246400000e0000 */
.L_x_129:
[----:B------:R-:W-:-:S04]  /*be50*/  IADD3 R11, R11, 0x60, RZ ;  /* 0x000000600b0b7810 */ /* 0x000fc80007ffe0ff */
[----:B------:R-:W-:-:S13]  /*be60*/  ISETP.GE.AND P0, PT, R11, R10, PT ;  /* 0x0000000a0b00720c */ /* 0x000fda0003f06270 */
[----:B------:R-:W-:Y:S05]  /*be70*/  @P0 BRA `(.L_x_64) ;  /* 0x000000d000000947 */ /* 0x000fea0003800000 */
[----:B--2---:R-:W2:Y:S01]  /*be80*/  LDL R9, [R1] ;  /* 0x0000000001097983 */ /* 0x004ea20000100800 */
[----:B------:R-:W-:Y:S02]  /*be90*/  ISETP.GE.AND P2, PT, R220, c[0x0][0x3c8], PT ;  /* 0x0000f200dc007a0c */ /* 0x000fe40003f46270 */
[----:B------:R-:W-:Y:S02]  /*bea0*/  ISETP.GE.AND P1, PT, R222, c[0x0][0x3c8], PT ;  /* 0x0000f200de007a0c */ /* 0x000fe40003f26270 */
[----:B------:R-:W-:-:S09]  /*beb0*/  ISETP.GE.AND P0, PT, R223, c[0x0][0x3c8], PT ;  /* 0x0000f200df007a0c */ /* 0x000fd20003f06270 */
[-C--:B-1----:R-:W-:Y:S02]  /*bec0*/  @!P2 LEA R6, P5, R220, R0.reuse, 0x1 ;  /* 0x00000000dc06a211 */ /* 0x082fe400078a08ff */
[-C--:B------:R-:W-:Y:S02]  /*bed0*/  @!P1 LEA R4, P4, R222, R0.reuse, 0x1 ;  /* 0x00000000de049211 */ /* 0x080fe400078808ff */
[C---:B------:R-:W-:Y:S02]  /*bee0*/  @!P0 LEA R2, P3, R223.reuse, R0, 0x1 ;  /* 0x00000000df028211 */ /* 0x040fe400078608ff */
[-C--:B---3--:R-:W-:Y:S02]  /*bef0*/  @!P2 LEA.HI.X R7, R220, R8.reuse, R221, 0x1, P5 ;  /* 0x00000008dc07a211 */ /* 0x088fe400028f0cdd */
[----:B------:R-:W-:-:S03]  /*bf00*/  @!P0 LEA.HI.X R3, R223, R8, R252, 0x1, P3 ;  /* 0x00000008df038211 */ /* 0x000fc600018f0cfc */
[----:B------:R1:W-:Y:S01]  /*bf10*/  @!P2 ST.E.128 [R6.64], RZ ;  /* 0x000000ff0600a985 */ /* 0x0003e2000c101d06 */
[----:B--2---:R-:W-:-:S05]  /*bf20*/  @!P1 LEA.HI.X R5, R222, R8, R9, 0x1, P4 ;  /* 0x00000008de059211 */ /* 0x004fca00020f0c09 */
[----:B------:R1:W-:Y:S04]  /*bf30*/  @!P1 ST.E.128 [R4.64], RZ ;  /* 0x000000ff04009985 */ /* 0x0003e8000c101d06 */
[----:B------:R1:W-:Y:S02]  /*bf40*/  @!P0 ST.E.128 [R2.64], RZ ;  /* 0x000000ff02008985 */ /* 0x0003e4000c101d06 */
.L_x_64:
[----:B------:R-:W-:Y:S05]  /*bf50*/  BSYNC B1 ;  /* 0x0000000000017941 */ /* 0x000fea0003800000 */
.L_x_48:
[----:B-12-4-:R-:W2:Y:S02]  /*bf60*/  LDL R0, [R1+0x34] ;  /* 0x0000340001007983 */ /* 0x016ea40000100800 */
[----:B--2---:R-:W-:-:S13]  /*bf70*/  ISETP.NE.AND P0, PT, R0, RZ, PT ;  /* 0x000000ff0000720c */ /* 0x004fda0003f05270 */
[----:B------:R-:W-:Y:S01]  /*bf80*/  @P0 WARPSYNC 0xffffffff ;  /* 0xffffffff00000948 */ /* 0x000fe20003800000 */
[----:B------:R-:W-:Y:S06]  /*bf90*/  @P0 BAR.SYNC.DEFER_BLOCKING 0x5, 0x100 ;  /* 0x0144000000000b1d */ /* 0x000fec0000010000 */
[----:B------:R-:W1:Y:S04]  /*bfa0*/  @P0 LDS.128 R224, [0x18100] ;  /* 0x01810000ffe00984 */ /* 0x000e680000000c00 */
[----:B------:R-:W-:Y:S06]  /*bfb0*/  @P0 BAR.ARV 0x4, 0x100 ;  /* 0x0104000000000b1d */ /* 0x000fec0000002000 */
[----:B------:R-:W-:Y:S05]  /*bfc0*/  @P0 BRA `(.L_x_85) ;  /* 0x00000ae000000947 */ /* 0x000fea0003800000 */
[----:B------:R-:W2:Y:S01]  /*bfd0*/  S2R R0, SR_TID.X ;  /* 0x0000000000007919 */ /* 0x000ea20000002100 */
[----:B---3--:R-:W-:Y:S01]  /*bfe0*/  IMAD.MOV.U32 R7, RZ, RZ, RZ ;  /* 0x000000ffff077224 */ /* 0x008fe200078e00ff */
[----:B--2---:R-:W-:-:S04]  /*bff0*/  LOP3.LUT R14, R0, 0x1f, RZ, 0xc0, !PT ;  /* 0x0000001f000e7812 */ /* 0x004fc800078ec0ff */
[----:B------:R-:W-:Y:S01]  /*c000*/  ISETP.NE.AND P5, PT, R14, 0x1f, PT ;  /* 0x0000001f0e00780c */ /* 0x000fe20003fa5270 */
[----:B------:R-:W-:Y:S10]  /*c010*/  BRA.DIV ~URZ, `(.L_x_86) ;  /* 0x00001ad27f007947 */ /* 0x000ff4000b800000 */
[----:B------:R2:W3:Y:S02]  /*c020*/  SHFL.IDX PT, R9, R78, RZ, 0x1f ;  /* 0x00001fff4e097589 */ /* 0x0004e400000e0000 */
.L_x_130:
[----:B------:R-:W-:Y:S05]  /*c030*/  BRA.DIV ~URZ, `(.L_x_87) ;  /* 0x00001b227f007947 */ /* 0x000fea000b800000 */
[----:B------:R4:W2:Y:S02]  /*c040*/  SHFL.IDX PT, R8, R78, 0x1, 0x1f ;  /* 0x00201f004e087f89 */ /* 0x0008a400000e0000 */
.L_x_131:
[----:B-1----:R-:W-:Y:S02]  /*c050*/  IMAD.IADD R0, R227, 0x1, R14 ;  /* 0x00000001e3007824 */ /* 0x002fe400078e020e */
[----:B------:R-:W-:-:S03]  /*c060*/  IMAD.MOV.U32 R6, RZ, RZ, RZ ;  /* 0x000000ffff067224 */ /* 0x000fc600078e00ff */
[----:B------:R-:W-:-:S13]  /*c070*/  ISETP.GE.OR P0, PT, R0, c[0x0][0x53c], !P5 ;  /* 0x00014f0000007a0c */ /* 0x000fda0006f06670 */
[----:B------:R-:W-:Y:S01]  /*c080*/  @!P0 IMAD.MOV.U32 R2, RZ, RZ, 0x4 ;  /* 0x00000004ff028424 */ /* 0x000fe200078e00ff */
[----:B------:R-:W-:-:S03]  /*c090*/  @!P0 MOV R3, 0x4 ;  /* 0x0000000400038802 */ /* 0x000fc60000000f00 */
[----:B------:R-:W-:-:S04]  /*c0a0*/  @!P0 IMAD.WIDE R4, R0, R2, c[0x0][0x580] ;  /* 0x0001600000048625 */ /* 0x000fc800078e0202 */
[----:B------:R-:W-:Y:S01]  /*c0b0*/  @!P0 IMAD.WIDE R2, R0, R3, c[0x0][0x578] ;  /* 0x00015e0000028625 */ /* 0x000fe200078e0203 */
[----:B------:R-:W5:Y:S04]  /*c0c0*/  @!P0 LDG.E R6, [R4.64] ;  /* 0x0000000604068981 */ /* 0x000f68000c1e1900 */
[----:B------:R-:W5:Y:S01]  /*c0d0*/  @!P0 LDG.E R7, [R2.64] ;  /* 0x0000000602078981 */ /* 0x000f62000c1e1900 */
[C---:B------:R-:W-:Y:S02]  /*c0e0*/  ISETP.GE.U32.AND P4, PT, R14.reuse, 0x10, PT ;  /* 0x000000100e00780c */ /* 0x040fe40003f86070 */
[C---:B------:R-:W-:Y:S02]  /*c0f0*/  ISETP.GE.U32.AND P3, PT, R14.reuse, 0x8, PT ;  /* 0x000000080e00780c */ /* 0x040fe40003f66070 */
[----:B------:R-:W-:-:S02]  /*c100*/  ISETP.GE.U32.AND P2, PT, R14, 0x4, PT ;  /* 0x000000040e00780c */ /* 0x000fc40003f46070 */
[C---:B------:R-:W-:Y:S02]  /*c110*/  ISETP.GE.U32.AND P1, PT, R14.reuse, 0x2, PT ;  /* 0x000000020e00780c */ /* 0x040fe40003f26070 */
[----:B------:R-:W-:Y:S02]  /*c120*/  ISETP.NE.AND P0, PT, R14, RZ, PT ;  /* 0x000000ff0e00720c */ /* 0x000fe40003f05270 */
[----:B------:R-:W-:Y:S01]  /*c130*/  MOV R13, RZ ;  /* 0x000000ff000d7202 */ /* 0x000fe20000000f00 */
[----:B-----5:R-:W-:Y:S01]  /*c140*/  IMAD R0, R7, R6, RZ ;  /* 0x0000000607007224 */ /* 0x020fe200078e02ff */
[----:B------:R-:W-:Y:S07]  /*c150*/  BRA.DIV ~URZ, `(.L_x_88) ;  /* 0x00001a727f007947 */ /* 0x000fee000b800000 */
[----:B------:R1:W4:Y:S02]  /*c160*/  SHFL.UP PT, R4, R0, 0x1, RZ ;  /* 0x0420000000047989 */ /* 0x00032400000e00ff */
.L_x_132:
[----:B----4-:R-:W-:-:S04]  /*c170*/  SEL R4, R4, RZ, P0 ;  /* 0x000000ff04047207 */ /* 0x010fc80000000000 */
        /* <DEDUP_REMOVED lines=14> */
[----:B------:R1:W4:Y:S02]  /*c260*/  SHFL.IDX PT, R0, R4, 0x1f, 0x1f ;  /* 0x03e01f0004007f89 */ /* 0x00032400000e0000 */
.L_x_133:
[----:B----4-:R-:W-:Y:S01]  /*c270*/  IMAD R0, R0, c[0x0][0x538], RZ ;  /* 0x00014e0000007a24 */ /* 0x010fe200078e02ff */
[----:B------:R-:W-:Y:S04]  /*c280*/  BSSY B1, `(.L_x_90) ;  /* 0x000007d000017945 */ /* 0x000fe80003800000 */
[----:B--2---:R-:W-:-:S04]  /*c290*/  IADD3 R8, R0, R8, RZ ;  /* 0x0000000800087210 */ /* 0x004fc80007ffe0ff */
[----:B---3--:R-:W-:-:S13]  /*c2a0*/  ISETP.GT.AND P6, PT, R8, R9, PT ;  /* 0x000000090800720c */ /* 0x008fda0003fc4270 */
[----:B------:R-:W-:Y:S05]  /*c2b0*/  @P6 BRA `(.L_x_91) ;  /* 0x0000024000006947 */ /* 0x000fea0003800000 */
.L_x_95:
[----:B------:R-:W-:-:S04]  /*c2c0*/  IADD3 R0, R227, 0x1f, RZ ;  /* 0x0000001fe3007810 */ /* 0x000fc80007ffe0ff */
[----:B------:R-:W-:-:S13]  /*c2d0*/  ISETP.GE.AND P6, PT, R0, c[0x0][0x53c], PT ;  /* 0x00014f0000007a0c */ /* 0x000fda0003fc6270 */
[----:B------:R-:W-:Y:S05]  /*c2e0*/  @P6 BRA `(.L_x_92) ;  /* 0x0000072000006947 */ /* 0x000fea0003800000 */
[----:B------:R-:W-:Y:S01]  /*c2f0*/  MOV R227, R0 ;  /* 0x0000000000e37202 */ /* 0x000fe20000000f00 */
[----:B------:R-:W-:-:S03]  /*c300*/  CS2R R6, SRZ ;  /* 0x0000000000067805 */ /* 0x000fc6000001ff00 */
[----:B------:R-:W-:-:S04]  /*c310*/  IADD3 R0, R227, R14, RZ ;  /* 0x0000000ee3007210 */ /* 0x000fc80007ffe0ff */
[----:B------:R-:W-:-:S13]  /*c320*/  ISETP.GE.OR P6, PT, R0, c[0x0][0x53c], !P5 ;  /* 0x00014f0000007a0c */ /* 0x000fda0006fc6670 */
[----:B------:R-:W-:Y:S02]  /*c330*/  @!P6 MOV R2, 0x4 ;  /* 0x000000040002e802 */ /* 0x000fe40000000f00 */
[----:B------:R-:W-:-:S03]  /*c340*/  @!P6 MOV R3, 0x4 ;  /* 0x000000040003e802 */ /* 0x000fc60000000f00 */
[----:B-1----:R-:W-:-:S04]  /*c350*/  @!P6 IMAD.WIDE R4, R0, R2, c[0x0][0x580] ;  /* 0x000160000004e625 */ /* 0x002fc800078e0202 */
[----:B------:R-:W-:Y:S01]  /*c360*/  @!P6 IMAD.WIDE R2, R0, R3, c[0x0][0x578] ;  /* 0x00015e000002e625 */ /* 0x000fe200078e0203 */
[----:B------:R-:W2:Y:S04]  /*c370*/  @!P6 LDG.E R6, [R4.64] ;  /* 0x000000060406e981 */ /* 0x000ea8000c1e1900 */
[----:B------:R-:W2:Y:S02]  /*c380*/  @!P6 LDG.E R7, [R2.64] ;  /* 0x000000060207e981 */ /* 0x000ea4000c1e1900 */
[----:B--2---:R-:W-:Y:S01]  /*c390*/  IMAD R0, R7, R6, RZ ;  /* 0x0000000607007224 */ /* 0x004fe200078e02ff */
[----:B------:R-:W-:Y:S05]  /*c3a0*/  BRA.DIV ~URZ, `(.L_x_93) ;  /* 0x00001a027f007947 */ /* 0x000fea000b800000 */
[----:B------:R1:W2:Y:S02]  /*c3b0*/  SHFL.UP PT, R2, R0, 0x1, RZ ;  /* 0x0420000000027989 */ /* 0x0002a400000e00ff */
.L_x_134:
[----:B--2---:R-:W-:-:S04]  /*c3c0*/  SEL R2, R2, RZ, P0 ;  /* 0x000000ff02027207 */ /* 0x004fc80000000000 */
        /* <DEDUP_REMOVED lines=14> */
[----:B------:R1:W2:Y:S02]  /*c4b0*/  SHFL.IDX PT, R0, R4, 0x1f, 0x1f ;  /* 0x03e01f0004007f89 */ /* 0x0002a400000e0000 */
.L_x_135:
[----:B--2---:R-:W-:-:S05]  /*c4c0*/  IMAD R0, R0, c[0x0][0x538], RZ ;  /* 0x00014e0000007a24 */ /* 0x004fca00078e02ff */
[----:B------:R-:W-:-:S04]  /*c4d0*/  IADD3 R8, R0, R8, RZ ;  /* 0x0000000800087210 */ /* 0x000fc80007ffe0ff */
[----:B------:R-:W-:-:S13]  /*c4e0*/  ISETP.GT.AND P6, PT, R8, R9, PT ;  /* 0x000000090800720c */ /* 0x000fda0003fc4270 */
[----:B-1----:R-:W-:Y:S05]  /*c4f0*/  @!P6 BRA `(.L_x_95) ;  /* 0xfffffdc00000e947 */ /* 0x002fea000383ffff */
.L_x_91:
[----:B------:R-:W-:-:S05]  /*c500*/  IADD3 R12, -R0, R8, RZ ;  /* 0x00000008000c7210 */ /* 0x000fca0007ffe1ff */
[----:B------:R-:W-:-:S05]  /*c510*/  IMAD R0, R4, c[0x0][0x538], R12 ;  /* 0x00014e0004007a24 */ /* 0x000fca00078e020c */
[----:B------:R-:W-:Y:S01]  /*c520*/  ISETP.GT.AND P0, PT, R0, R9, PT ;  /* 0x000000090000720c */ /* 0x000fe20003f04270 */
[----:B------:R-:W-:-:S12]  /*c530*/  BRA.DIV ~URZ, `(.L_x_96) ;  /* 0x00001a627f007947 */ /* 0x000fd8000b800000 */
[----:B------:R-:W-:-:S04]  /*c540*/  VOTE.ANY R11, PT, !P0 ;  /* 0x00000000000b7806 */ /* 0x000fc800040e0100 */
.L_x_136:
[----:B------:R2:W3:Y:S01]  /*c550*/  POPC R10, R11 ;  /* 0x0000000b000a7309 */ /* 0x0004e20000000000 */
[----:B------:R-:W-:Y:S05]  /*c560*/  BRA.DIV ~URZ, `(.L_x_97) ;  /* 0x00001a827f007947 */ /* 0x000fea000b800000 */
[----:B---3--:R3:W4:Y:S04]  /*c570*/  SHFL.IDX PT, R8, R6, R10, 0x1f ;  /* 0x00001f0a06087589 */ /* 0x00872800000e0000 */
[----:B------:R3:W1:Y:S02]  /*c580*/  SHFL.IDX PT, R7, R7, R10, 0x1f ;  /* 0x00001f0a07077589 */ /* 0x00066400000e0000 */
.L_x_137:
[----:B------:R-:W-:Y:S01]  /*c590*/  ISETP.NE.AND P0, PT, R11, RZ, PT ;  /* 0x000000ff0b00720c */ /* 0x000fe20003f05270 */
[----:B------:R-:W-:-:S12]  /*c5a0*/  BSSY B0, `(.L_x_98) ;  /* 0x0000005000007945 */ /* 0x000fd80003800000 */
[----:B------:R-:W-:Y:S05]  /*c5b0*/  @!P0 BRA `(.L_x_99) ;  /* 0x0000003000008947 */ /* 0x000fea0003800000 */
[----:B------:R-:W-:Y:S01]  /*c5c0*/  IADD3 R3, R10, -0x1, RZ ;  /* 0xffffffff0a037810 */ /* 0x000fe20007ffe0ff */
[----:B------:R-:W-:Y:S05]  /*c5d0*/  BRA.DIV ~URZ, `(.L_x_100) ;  /* 0x00001ae27f007947 */ /* 0x000fea000b800000 */
[----:B------:R2:W3:Y:S02]  /*c5e0*/  SHFL.IDX PT, R13, R4, R3, 0x1f ;  /* 0x00001f03040d7589 */ /* 0x0004e400000e0000 */
.L_x_99:
[----:B------:R-:W-:Y:S05]  /*c5f0*/  BSYNC B0 ;  /* 0x0000000000007941 */ /* 0x000fea0003800000 */
.L_x_98:
[----:B----4-:R-:W-:Y:S01]  /*c600*/  IABS R2, R8 ;  /* 0x0000000800027213 */ /* 0x010fe20000000000 */
[----:B---3--:R-:W-:Y:S01]  /*c610*/  IMAD R224, R13, c[0x0][0x538], R12 ;  /* 0x00014e000de07a24 */ /* 0x008fe200078e020c */
[----:B-12---:R-:W-:Y:S01]  /*c620*/  IABS R3, R7 ;  /* 0x0000000700037213 */ /* 0x006fe20000000000 */
[----:B------:R-:W-:Y:S01]  /*c630*/  IMAD.IADD R227, R10, 0x1, R227 ;  /* 0x000000010ae37824 */ /* 0x000fe200078e02e3 */
[----:B------:R-:W1:Y:S01]  /*c640*/  I2F.RP R4, R2 ;  /* 0x0000000200047306 */ /* 0x000e620000209400 */
[----:B------:R-:W-:Y:S01]  /*c650*/  IMAD.IADD R9, R9, 0x1, -R224 ;  /* 0x0000000109097824 */ /* 0x000fe200078e0ae0 */
[----:B------:R-:W-:-:S04]  /*c660*/  MOV R6, R3 ;  /* 0x0000000300067202 */ /* 0x000fc80000000f00 */
[----:B------:R-:W-:Y:S02]  /*c670*/  IABS R11, R9 ;  /* 0x00000009000b7213 */ /* 0x000fe40000000000 */
[----:B------:R-:W-:Y:S08]  /*c680*/  I2F.RP R12, R6 ;  /* 0x00000006000c7306 */ /* 0x000ff00000209400 */
[----:B-1----:R-:W1:Y:S02]  /*c690*/  MUFU.RCP R4, R4 ;  /* 0x0000000400047308 */ /* 0x002e640000001000 */
[----:B-1----:R-:W-:-:S06]  /*c6a0*/  IADD3 R4, R4, 0xffffffe, RZ ;  /* 0x0ffffffe04047810 */ /* 0x002fcc0007ffe0ff */
[----:B------:R-:W1:Y:S02]  /*c6b0*/  F2I.FTZ.U32.TRUNC.NTZ R5, R4 ;  /* 0x0000000400057305 */ /* 0x000e64000021f000 */
[----:B-1----:R-:W-:-:S04]  /*c6c0*/  IMAD.MOV R0, RZ, RZ, -R5 ;  /* 0x000000ffff007224 */ /* 0x002fc800078e0a05 */
[----:B------:R-:W-:Y:S01]  /*c6d0*/  IMAD.MOV.U32 R4, RZ, RZ, R0 ;  /* 0x000000ffff047224 */ /* 0x000fe200078e0000 */
[----:B------:R-:W-:-:S03]  /*c6e0*/  IABS R0, R8 ;  /* 0x0000000800007213 */ /* 0x000fc60000000000 */
[----:B------:R-:W-:Y:S02]  /*c6f0*/  IMAD R3, R4, R2, RZ ;  /* 0x0000000204037224 */ /* 0x000fe400078e02ff */
[----:B------:R-:W-:Y:S02]  /*c700*/  IMAD.MOV.U32 R4, RZ, RZ, RZ ;  /* 0x000000ffff047224 */ /* 0x000fe400078e00ff */
[----:B------:R-:W-:Y:S02]  /*c710*/  IMAD.MOV R0, RZ, RZ, -R0 ;  /* 0x000000ffff007224 */ /* 0x000fe400078e0a00 */
[----:B------:R-:W-:-:S03]  /*c720*/  IMAD.HI.U32 R5, R5, R3, R4 ;  /* 0x0000000305057227 */ /* 0x000fc600078e0004 */
[----:B------:R-:W-:Y:S01]  /*c730*/  MOV R4, R0 ;  /* 0x0000000000047202 */ /* 0x000fe20000000f00 */
        /* <DEDUP_REMOVED lines=13> */
[----:B------:R-:W-:Y:S01]  /*c810*/  @P2 IADD3 R0, R0, 0x1, RZ ;  /* 0x0000000100002810 */ /* 0x000fe20007ffe0ff */
[----:B-1----:R-:W-:-:S06]  /*c820*/  IMAD.MOV R2, RZ, RZ, -R3 ;  /* 0x000000ffff027224 */ /* 0x002fcc00078e0a03 */
[----:B------:R-:W-:Y:S01]  /*c830*/  @!P0 IMAD.MOV R0, RZ, RZ, -R0 ;  /* 0x000000ffff008224 */ /* 0x000fe200078e0a00 */
[----:B------:R-:W-:Y:S02]  /*c840*/  @!P1 LOP3.LUT R0, RZ, R8, RZ, 0x33, !PT ;  /* 0x00000008ff009212 */ /* 0x000fe400078e33ff */
[----:B------:R-:W-:Y:S02]  /*c850*/  MOV R4, R2 ;  /* 0x0000000200047202 */ /* 0x000fe40000000f00 */
[----:B------:R-:W-:Y:S02]  /*c860*/  IABS R2, R7 ;  /* 0x0000000700027213 */ /* 0x000fe40000000000 */
[----:B------:R-:W-:Y:S01]  /*c870*/  IABS R11, R0 ;  /* 0x00000000000b7213 */ /* 0x000fe20000000000 */
[----:B------:R-:W-:Y:S02]  /*c880*/  IMAD R4, R4, R6, RZ ;  /* 0x0000000604047224 */ /* 0x000fe400078e02ff */
[----:B------:R-:W-:-:S02]  /*c890*/  IMAD.MOV R5, RZ, RZ, -R2 ;  /* 0x000000ffff057224 */ /* 0x000fc400078e0a02 */
[----:B------:R-:W-:-:S04]  /*c8a0*/  IMAD.MOV.U32 R2, RZ, RZ, RZ ;  /* 0x000000ffff027224 */ /* 0x000fc800078e00ff */
[----:B------:R-:W-:Y:S01]  /*c8b0*/  IMAD.HI.U32 R2, R3, R4, R2 ;  /* 0x0000000403027227 */ /* 0x000fe200078e0002 */
[----:B------:R-:W-:-:S03]  /*c8c0*/  MOV R4, R5 ;  /* 0x0000000500047202 */ /* 0x000fc60000000f00 */
[----:B------:R-:W-:-:S04]  /*c8d0*/  IMAD.MOV.U32 R3, RZ, RZ, R11 ;  /* 0x000000ffff037224 */ /* 0x000fc800078e000b */
        /* <DEDUP_REMOVED lines=13> */
[----:B------:R-:W-:-:S04]  /*c9b0*/  @!P1 LOP3.LUT R2, RZ, R7, RZ, 0x33, !PT ;  /* 0x00000007ff029212 */ /* 0x000fc800078e33ff */
[----:B------:R-:W-:Y:S01]  /*c9c0*/  IADD3 R3, -R2, RZ, RZ ;  /* 0x000000ff02037210 */ /* 0x000fe20007ffe1ff */
[----:B------:R-:W-:-:S04]  /*c9d0*/  IMAD R2, R7, 0x1000000, R2 ;  /* 0x0100000007027824 */ /* 0x000fc800078e0202 */
[----:B------:R-:W-:-:S04]  /*c9e0*/  IMAD R0, R7, R3, R0 ;  /* 0x0000000307007224 */ /* 0x000fc800078e0200 */
[----:B------:R-:W-:Y:S01]  /*c9f0*/  IMAD R226, R0, 0x10000, R2 ;  /* 0x0001000000e27824 */ /* 0x000fe200078e0202 */
[----:B------:R-:W-:Y:S05]  /*ca00*/  BRA `(.L_x_101) ;  /* 0x0000004000007947 */ /* 0x000fea0003800000 */
.L_x_92:
[----:B------:R-:W-:Y:S01]  /*ca10*/  IMAD.MOV.U32 R224, RZ, RZ, R9 ;  /* 0x000000ffffe07224 */ /* 0x000fe200078e0009 */
[----:B------:R-:W-:Y:S01]  /*ca20*/  MOV R226, RZ ;  /* 0x000000ff00e27202 */ /* 0x000fe20000000f00 */
[----:B------:R-:W-:Y:S01]  /*ca30*/  IMAD.MOV.U32 R225, RZ, RZ, RZ ;  /* 0x000000ffffe17224 */ /* 0x000fe200078e00ff */
[----:B------:R-:W-:Y:S02]  /*ca40*/  MOV R227, c[0x0][0x53c] ;  /* 0x00014f0000e37a02 */ /* 0x000fe40000000f00 */
.L_x_101:
[----:B------:R-:W-:Y:S05]  /*ca50*/  BSYNC B1 ;  /* 0x0000000000017941 */ /* 0x000fea0003800000 */
.L_x_90:
[----:B------:R-:W-:Y:S01]  /*ca60*/  WARPSYNC 0xffffffff ;  /* 0xffffffff00007948 */ /* 0x000fe20003800000 */
[----:B------:R-:W-:Y:S01]  /*ca70*/  BAR.SYNC.DEFER_BLOCKING 0x4, 0x100 ;  /* 0x0104000000007b1d */ /* 0x000fe20000010000 */
[----:B------:R-:W-:-:S13]  /*ca80*/  ISETP.NE.AND P0, PT, R14, RZ, PT ;  /* 0x000000ff0e00720c */ /* 0x000fda0003f05270 */
[----:B------:R2:W-:Y:S04]  /*ca90*/  @!P0 STS.128 [0x18100], R224 ;  /* 0x018100e0ff008388 */ /* 0x0005e80000000c00 */
[----:B------:R-:W-:Y:S06]  /*caa0*/  BAR.ARV 0x5, 0x100 ;  /* 0x0144000000007b1d */ /* 0x000fec0000002000 */
.L_x_85:
[----:B-1----:R-:W-:-:S13]  /*cab0*/  ISETP.GE.AND P0, PT, R227, c[0x0][0x53c], PT ;  /* 0x00014f00e3007a0c */ /* 0x002fda0003f06270 */
[----:B--23--:R-:W-:Y:S01]  /*cac0*/  @P0 CALL.REL.NOINC `(.L_x_102) ;  /* 0x0000001000000944 */ /* 0x00cfe20003c00000 */
[----:B------:R-:W-:Y:S05]  /*cad0*/  BRA `(.L_x_103) ;  /* 0xffff4a3000007947 */ /* 0x000fea000383ffff */
.L_x_102:
[----:B------:R-:W-:Y:S05]  /*cae0*/  EXIT ;  /* 0x000000000000794d */ /* 0x000fea0003800000 */
.L_x_14:
[----:B------:R-:W-:Y:S01]  /*caf0*/  IMAD.MOV.U32 R0, RZ, RZ, R5 ;  /* 0x000000ffff007224 */ /* 0x000fe200078e0005 */
[----:B------:R-:W-:Y:S02]  /*cb00*/  MOV R2, 0x1 ;  /* 0x0000000100027802 */ /* 0x000fe40000000f00 */
[----:B------:R-:W-:Y:S02]  /*cb10*/  MOV R3, 0xcb30 ;  /* 0x0000cb3000037802 */ /* 0x000fe40000000f00 */
[----:B--2---:R-:W-:Y:S05]  /*cb20*/  CALL.REL.NOINC `($__internal_2_$__cuda_sm70_shflsync_up_p) ;  /* 0x0000169000007944 */ /* 0x004fea0003c00000 */
[----:B------:R-:W-:Y:S01]  /*cb30*/  MOV R0, R4 ;  /* 0x0000000400007202 */ /* 0x000fe20000000f00 */
[----:B------:R-:W-:Y:S05]  /*cb40*/  BRA `(.L_x_104) ;  /* 0xffff390000007947 */ /* 0x000fea000383ffff */
.L_x_15:
[----:B------:R-:W-:Y:S01]  /*cb50*/  IMAD.MOV.U32 R0, RZ, RZ, R5 ;  /* 0x000000ffff007224 */ /* 0x000fe200078e0005 */
[----:B------:R-:W-:Y:S02]  /*cb60*/  MOV R2, 0x2 ;  /* 0x0000000200027802 */ /* 0x000fe40000000f00 */
[----:B------:R-:W-:Y:S02]  /*cb70*/  MOV R3, 0xcb90 ;  /* 0x0000cb9000037802 */ /* 0x000fe40000000f00 */
[----:B--2---:R-:W-:Y:S05]  /*cb80*/  CALL.REL.NOINC `($__internal_2_$__cuda_sm70_shflsync_up_p) ;  /* 0x0000163000007944 */ /* 0x004fea0003c00000 */
[----:B------:R-:W-:Y:S01]  /*cb90*/  SEL R0, R4, RZ, P4 ;  /* 0x000000ff04007207 */ /* 0x000fe20002000000 */
[----:B------:R-:W-:Y:S01]  /*cba0*/  IMAD.MOV.U32 R2, RZ, RZ, 0x4 ;  /* 0x00000004ff027424 */ /* 0x000fe200078e00ff */
[----:B------:R-:W-:-:S03]  /*cbb0*/  MOV R3, 0xcbe0 ;  /* 0x0000cbe000037802 */ /* 0x000fc60000000f00 */
[----:B------:R-:W-:Y:S02]  /*cbc0*/  IMAD.IADD R0, R5, 0x1, R0 ;  /* 0x0000000105007824 */ /* 0x000fe400078e0200 */
[----:B------:R-:W-:Y:S05]  /*cbd0*/  CALL.REL.NOINC `($__internal_2_$__cuda_sm70_shflsync_up_p) ;  /* 0x000015e000007944 */ /* 0x000fea0003c00000 */
        /* <DEDUP_REMOVED lines=13> */
[----:B------:R-:W-:Y:S01]  /*ccb0*/  IMAD.IADD R4, R0, 0x1, R4 ;  /* 0x0000000100047824 */ /* 0x000fe200078e0204 */
[----:B------:R-:W-:-:S03]  /*ccc0*/  MOV R0, 0x1f ;  /* 0x0000001f00007802 */ /* 0x000fc60000000f00 */
[----:B------:R-:W-:Y:S02]  /*ccd0*/  IMAD.MOV.U32 R5, RZ, RZ, R4 ;  /* 0x000000ffff057224 */ /* 0x000fe400078e0004 */
[----:B------:R-:W-:Y:S05]  /*cce0*/  CALL.REL.NOINC `($__internal_1_$__cuda_sm70_shflsync_idx_p) ;  /* 0x0000148000007944 */ /* 0x000fea0003c00000 */
[----:B------:R-:W-:Y:S05]  /*ccf0*/  BRA `(.L_x_105) ;  /* 0xffff385000007947 */ /* 0x000fea000383ffff */
.L_x_17:
[----:B------:R-:W-:Y:S02]  /*cd00*/  SEL R0, RZ, 0x1, P0 ;  /* 0x00000001ff007807 */ /* 0x000fe40000000000 */
[----:B------:R-:W-:Y:S02]  /*cd10*/  MOV R2, 0xcd30 ;  /* 0x0000cd3000027802 */ /* 0x000fe40000000f00 */
[----:B------:R-:W-:Y:S05]  /*cd20*/  CALL.REL.NOINC `($__internal_3_$__cuda_sm70_votesync_ballot) ;  /* 0x0000150000007944 */ /* 0x000fea0003c00000 */
[----:B------:R-:W-:Y:S01]  /*cd30*/  MOV R6, R0 ;  /* 0x0000000000067202 */ /* 0x000fe20000000f00 */
[----:B------:R-:W-:Y:S05]  /*cd40*/  BRA `(.L_x_106) ;  /* 0xffff389000007947 */ /* 0x000fea000383ffff */
.L_x_18:
[----:B------:R-:W-:Y:S01]  /*cd50*/  IMAD.MOV.U32 R5, RZ, RZ, R8 ;  /* 0x000000ffff057224 */ /* 0x000fe200078e0008 */
[----:B--2---:R-:W-:Y:S01]  /*cd60*/  MOV R3, R227 ;  /* 0x000000e300037202 */ /* 0x004fe20000000f00 */
[----:B------:R-:W-:Y:S01]  /*cd70*/  IMAD.MOV.U32 R0, RZ, RZ, 0x1f ;  /* 0x0000001fff007424 */ /* 0x000fe200078e00ff */
[----:B------:R-:W-:Y:S02]  /*cd80*/  MOV R2, 0xcda0 ;  /* 0x0000cda000027802 */ /* 0x000fe40000000f00 */
[----:B-1----:R-:W-:Y:S05]  /*cd90*/  CALL.REL.NOINC `($__internal_1_$__cuda_sm70_shflsync_idx_p) ;  /* 0x000013d000007944 */ /* 0x002fea0003c00000 */
[----:B------:R-:W-:Y:S01]  /*cda0*/  IMAD.MOV.U32 R11, RZ, RZ, R0 ;  /* 0x000000ffff0b7224 */ /* 0x000fe200078e0000 */
[----:B------:R-:W-:Y:S01]  /*cdb0*/  MOV R5, R7 ;  /* 0x0000000700057202 */ /* 0x000fe20000000f00 */
[----:B------:R-:W-:Y:S01]  /*cdc0*/  IMAD.MOV.U32 R7, RZ, RZ, RZ ;  /* 0x000000ffff077224 */ /* 0x000fe200078e00ff */
[----:B------:R-:W-:Y:S01]  /*cdd0*/  MOV R3, R227 ;  /* 0x000000e300037202 */ /* 0x000fe20000000f00 */
[----:B------:R-:W-:Y:S01]  /*cde0*/  IMAD.MOV.U32 R0, RZ, RZ, 0x1f ;  /* 0x0000001fff007424 */ /* 0x000fe200078e00ff */
[----:B------:R-:W-:-:S02]  /*cdf0*/  MOV R2, 0xce10 ;  /* 0x0000ce1000027802 */ /* 0x000fc40000000f00 */
[----:B------:R-:W-:Y:S05]  /*ce00*/  CALL.REL.NOINC `($__internal_1_$__cuda_sm70_shflsync_idx_p) ;  /* 0x0000136000007944 */ /* 0x000fea0003c00000 */
[----:B------:R-:W-:Y:S01]  /*ce10*/  MOV R10, R0 ;  /* 0x00000000000a7202 */ /* 0x000fe20000000f00 */
[----:B------:R-:W-:Y:S05]  /*ce20*/  BRA `(.L_x_107) ;  /* 0xffff380000007947 */ /* 0x000fea000383ffff */
.L_x_21:
[----:B------:R-:W-:Y:S01]  /*ce30*/  IMAD.MOV.U32 R5, RZ, RZ, R4 ;  /* 0x000000ffff057224 */ /* 0x000fe200078e0004 */
[----:B------:R-:W-:-:S02]  /*ce40*/  MOV R0, 0x1f ;  /* 0x0000001f00007802 */ /* 0x000fc40000000f00 */
[----:B------:R-:W-:Y:S02]  /*ce50*/  MOV R2, 0xce70 ;  /* 0x0000ce7000027802 */ /* 0x000fe40000000f00 */
[----:B-1----:R-:W-:Y:S05]  /*ce60*/  CALL.REL.NOINC `($__internal_1_$__cuda_sm70_shflsync_idx_p) ;  /* 0x0000130000007944 */ /* 0x002fea0003c00000 */
[----:B------:R-:W-:Y:S01]  /*ce70*/  MOV R7, R0 ;  /* 0x0000000000077202 */ /* 0x000fe20000000f00 */
[----:B------:R-:W-:Y:S05]  /*ce80*/  BRA `(.L_x_20) ;  /* 0xffff380000007947 */ /* 0x000fea000383ffff */
.L_x_29:
[----:B------:R-:W-:Y:S01]  /*ce90*/  IMAD.MOV.U32 R5, RZ, RZ, R10 ;  /* 0x000000ffff057224 */ /* 0x000fe200078e000a */
[----:B------:R-:W-:Y:S01]  /*cea0*/  MOV R3, RZ ;  /* 0x000000ff00037202 */ /* 0x000fe20000000f00 */
[----:B------:R-:W-:Y:S01]  /*ceb0*/  IMAD.MOV.U32 R0, RZ, RZ, 0x181f ;  /* 0x0000181fff007424 */ /* 0x000fe200078e00ff */
[----:B------:R-:W-:Y:S02]  /*cec0*/  MOV R2, 0xcee0 ;  /* 0x0000cee000027802 */ /* 0x000fe40000000f00 */
[----:B------:R-:W-:Y:S05]  /*ced0*/  CALL.REL.NOINC `($__internal_1_$__cuda_sm70_shflsync_idx_p) ;  /* 0x0000129000007944 */ /* 0x000fea0003c00000 */
[----:B------:R-:W-:Y:S01]  /*cee0*/  MOV R8, R0 ;  /* 0x0000000000087202 */ /* 0x000fe20000000f00 */
[----:B------:R-:W-:Y:S05]  /*cef0*/  BRA `(.L_x_108) ;  /* 0xffff553000007947 */ /* 0x000fea000383ffff */
.L_x_30:
[----:B------:R-:W-:Y:S01]  /*cf00*/  IMAD.MOV.U32 R5, RZ, RZ, R12 ;  /* 0x000000ffff057224 */ /* 0x000fe200078e000c */
[----:B------:R-:W-:Y:S01]  /*cf10*/  MOV R3, RZ ;  /* 0x000000ff00037202 */ /* 0x000fe20000000f00 */
[----:B------:R-:W-:Y:S01]  /*cf20*/  IMAD.MOV.U32 R0, RZ, RZ, 0x181f ;  /* 0x0000181fff007424 */ /* 0x000fe200078e00ff */
[----:B------:R-:W-:Y:S02]  /*cf30*/  MOV R2, 0xcf50 ;  /* 0x0000cf5000027802 */ /* 0x000fe40000000f00 */
[----:B-12---:R-:W-:Y:S05]  /*cf40*/  CALL.REL.NOINC `($__internal_1_$__cuda_sm70_shflsync_idx_p) ;  /* 0x0000122000007944 */ /* 0x006fea0003c00000 */
[----:B------:R-:W-:Y:S05]  /*cf50*/  BRA `(.L_x_109) ;  /* 0xffff54f000007947 */ /* 0x000fea000383ffff */
.L_x_33:
[----:B--2---:R-:W-:Y:S01]  /*cf60*/  IMAD.MOV.U32 R5, RZ, RZ, R10 ;  /* 0x000000ffff057224 */ /* 0x004fe200078e000a */
[----:B------:R-:W-:Y:S01]  /*cf70*/  MOV R3, 0x1 ;  /* 0x0000000100037802 */ /* 0x000fe20000000f00 */
[----:B----4-:R-:W-:Y:S01]  /*cf80*/  IMAD.MOV.U32 R0, RZ, RZ, 0x181f ;  /* 0x0000181fff007424 */ /* 0x010fe200078e00ff */
[----:B------:R-:W-:-:S02]  /*cf90*/  MOV R2, 0xcfb0 ;  /* 0x0000cfb000027802 */ /* 0x000fc40000000f00 */
[----:B-1-3--:R-:W-:Y:S05]  /*cfa0*/  CALL.REL.NOINC `($__internal_1_$__cuda_sm70_shflsync_idx_p) ;  /* 0x000011c000007944 */ /* 0x00afea0003c00000 */
[----:B------:R-:W-:Y:S01]  /*cfb0*/  IMAD.MOV.U32 R8, RZ, RZ, R0 ;  /* 0x000000ffff087224 */ /* 0x000fe200078e0000 */
[----:B------:R-:W-:Y:S01]  /*cfc0*/  MOV R3, 0x1 ;  /* 0x0000000100037802 */ /* 0x000fe20000000f00 */
[----:B------:R-:W-:Y:S01]  /*cfd0*/  IMAD.MOV.U32 R5, RZ, RZ, R12 ;  /* 0x000000ffff057224 */ /* 0x000fe200078e000c */
[----:B------:R-:W-:-:S02]  /*cfe0*/  MOV R0, 0x181f ;  /* 0x0000181f00007802 */ /* 0x000fc40000000f00 */
[----:B------:R-:W-:Y:S02]  /*cff0*/  MOV R2, 0xd010 ;  /* 0x0000d01000027802 */ /* 0x000fe40000000f00 */
[----:B------:R-:W-:Y:S05]  /*d000*/  CALL.REL.NOINC `($__internal_1_$__cuda_sm70_shflsync_idx_p) ;  /* 0x0000116000007944 */ /* 0x000fea0003c00000 */
[----:B------:R-:W-:Y:S05]  /*d010*/  BRA `(.L_x_110) ;  /* 0xffff558000007947 */ /* 0x000fea000383ffff */
.L_x_36:
[----:B-1----:R-:W-:Y:S01]  /*d020*/  IMAD.MOV.U32 R5, RZ, RZ, R10 ;  /* 0x000000ffff057224 */ /* 0x002fe200078e000a */
[----:B------:R-:W-:Y:S01]  /*d030*/  MOV R3, 0x2 ;  /* 0x0000000200037802 */ /* 0x000fe20000000f00 */
[----:B----4-:R-:W-:Y:S01]  /*d040*/  IMAD.MOV.U32 R0, RZ, RZ, 0x181f ;  /* 0x0000181fff007424 */ /* 0x010fe200078e00ff */
[----:B------:R-:W-:Y:S02]  /*d050*/  MOV R2, 0xd070 ;  /* 0x0000d07000027802 */ /* 0x000fe40000000f00 */
[----:B--23--:R-:W-:Y:S05]  /*d060*/  CALL.REL.NOINC `($__internal_1_$__cuda_sm70_shflsync_idx_p) ;  /* 0x0000110000007944 */ /* 0x00cfea0003c00000 */
[----:B------:R-:W-:Y:S01]  /*d070*/  MOV R8, R0 ;  /* 0x0000000000087202 */ /* 0x000fe20000000f00 */
[----:B------:R-:W-:Y:S05]  /*d080*/  BRA `(.L_x_111) ;  /* 0xffff565000007947 */ /* 0x000fea000383ffff */
.L_x_37:
[----:B------:R-:W-:Y:S01]  /*d090*/  IMAD.MOV.U32 R5, RZ, RZ, R12 ;  /* 0x000000ffff057224 */ /* 0x000fe200078e000c */
[----:B------:R-:W-:Y:S01]  /*d0a0*/  MOV R3, 0x2 ;  /* 0x0000000200037802 */ /* 0x000fe20000000f00 */
[----:B----4-:R-:W-:Y:S01]  /*d0b0*/  IMAD.MOV.U32 R0, RZ, RZ, 0x181f ;  /* 0x0000181fff007424 */ /* 0x010fe200078e00ff */
[----:B------:R-:W-:Y:S02]  /*d0c0*/  MOV R2, 0xd0e0 ;  /* 0x0000d0e000027802 */ /* 0x000fe40000000f00 */
[----:B-123--:R-:W-:Y:S05]  /*d0d0*/  CALL.REL.NOINC `($__internal_1_$__cuda_sm70_shflsync_idx_p) ;  /* 0x0000109000007944 */ /* 0x00efea0003c00000 */
[----:B------:R-:W-:Y:S05]  /*d0e0*/  BRA `(.L_x_112) ;  /* 0xffff561000007947 */ /* 0x000fea000383ffff */
.L_x_40:
[----:B-1----:R-:W-:Y:S01]  /*d0f0*/  IMAD.MOV.U32 R5, RZ, RZ, R10 ;  /* 0x000000ffff057224 */ /* 0x002fe200078e000a */
[----:B------:R-:W-:Y:S01]  /*d100*/  MOV R3, 0x3 ;  /* 0x0000000300037802 */ /* 0x000fe20000000f00 */
[----:B------:R-:W-:Y:S01]  /*d110*/  IMAD.MOV.U32 R0, RZ, RZ, 0x181f ;  /* 0x0000181fff007424 */ /* 0x000fe200078e00ff */
[----:B------:R-:W-:-:S02]  /*d120*/  MOV R2, 0xd140 ;  /* 0x0000d14000027802 */ /* 0x000fc40000000f00 */
[----:B--234-:R-:W-:Y:S05]  /*d130*/  CALL.REL.NOINC `($__internal_1_$__cuda_sm70_shflsync_idx_p) ;  /* 0x0000103000007944 */ /* 0x01cfea0003c00000 */
[----:B------:R-:W-:Y:S01]  /*d140*/  IMAD.MOV.U32 R7, RZ, RZ, R0 ;  /* 0x000000ffff077224 */ /* 0x000fe200078e0000 */
[----:B------:R-:W-:Y:S01]  /*d150*/  MOV R3, 0x3 ;  /* 0x0000000300037802 */ /* 0x000fe20000000f00 */
[----:B------:R-:W-:Y:S01]  /*d160*/  IMAD.MOV.U32 R5, RZ, RZ, R12 ;  /* 0x000000ffff057224 */ /* 0x000fe200078e000c */
[----:B------:R-:W-:-:S02]  /*d170*/  MOV R0, 0x181f ;  /* 0x0000181f00007802 */ /* 0x000fc40000000f00 */
[----:B------:R-:W-:Y:S02]  /*d180*/  MOV R2, 0xd1a0 ;  /* 0x0000d1a000027802 */ /* 0x000fe40000000f00 */
[----:B------:R-:W-:Y:S05]  /*d190*/  CALL.REL.NOINC `($__internal_1_$__cuda_sm70_shflsync_idx_p) ;  /* 0x00000fd000007944 */ /* 0x000fea0003c00000 */
[----:B------:R-:W-:Y:S05]  /*d1a0*/  BRA `(.L_x_113) ;  /* 0xffff56a000007947 */ /* 0x000fea000383ffff */
.L_x_45:
[----:B------:R-:W-:Y:S01]  /*d1b0*/  IMAD.MOV.U32 R2, RZ, RZ, R218 ;  /* 0x000000ffff027224 */ /* 0x000fe200078e00da */
[----:B------:R-:W-:Y:S01]  /*d1c0*/  MOV R7, 0x1f ;  /* 0x0000001f00077802 */ /* 0x000fe20000000f00 */
[----:B------:R-:W-:Y:S01]  /*d1d0*/  IMAD.MOV.U32 R5, RZ, RZ, 0x2 ;  /* 0x00000002ff057424 */ /* 0x000fe200078e00ff */
[----:B------:R-:W-:Y:S02]  /*d1e0*/  MOV R6, 0xffffffff ;  /* 0xffffffff00067802 */ /* 0x000fe40000000f00 */
[----:B------:R-:W-:Y:S02]  /*d1f0*/  MOV R3, 0xd210 ;  /* 0x0000d21000037802 */ /* 0x000fe40000000f00 */
[----:B------:R-:W-:Y:S05]  /*d200*/  CALL.REL.NOINC `($__internal_0_$__cuda_sm70_shflsync_bfly_p) ;  /* 0x00000f1000007944 */ /* 0x000fea0003c00000 */
[----:B------:R-:W-:Y:S01]  /*d210*/  FADD.FTZ R0, R218, R5 ;  /* 0x00000005da007221 */ /* 0x000fe20000010000 */
[----:B------:R-:W-:Y:S02]  /*d220*/  MOV R5, 0x1 ;  /* 0x0000000100057802 */ /* 0x000fe40000000f00 */
[----:B------:R-:W-:Y:S02]  /*d230*/  MOV R3, 0xd260 ;  /* 0x0000d26000037802 */ /* 0x000fe40000000f00 */
[----:B------:R-:W-:-:S02]  /*d240*/  MOV R2, R0 ;  /* 0x0000000000027202 */ /* 0x000fc40000000f00 */
[----:B------:R-:W-:Y:S05]  /*d250*/  CALL.REL.NOINC `($__internal_0_$__cuda_sm70_shflsync_bfly_p) ;  /* 0x00000ec000007944 */ /* 0x000fea0003c00000 */
[----:B------:R-:W-:Y:S01]  /*d260*/  FADD.FTZ R0, R0, R5 ;  /* 0x0000000500007221 */ /* 0x000fe20000010000 */
[----:B------:R-:W-:-:S02]  /*d270*/  MOV R2, R219 ;  /* 0x000000db00027202 */ /* 0x000fc40000000f00 */
[----:B------:R-:W-:Y:S02]  /*d280*/  MOV R5, 0x2 ;  /* 0x0000000200057802 */ /* 0x000fe40000000f00 */
[----:B------:R-:W-:Y:S02]  /*d290*/  MOV R3, 0xd2b0 ;  /* 0x0000d2b000037802 */ /* 0x000fe40000000f00 */
[----:B------:R-:W-:Y:S05]  /*d2a0*/  CALL.REL.NOINC `($__internal_0_$__cuda_sm70_shflsync_bfly_p) ;  /* 0x00000e7000007944 */ /* 0x000fea0003c00000 */
[----:B------:R-:W-:Y:S01]  /*d2b0*/  FADD.FTZ R4, R219, R5 ;  /* 0x00000005db047221 */ /* 0x000fe20000010000 */
[----:B------:R-:W-:Y:S02]  /*d2c0*/  MOV R5, 0x1 ;  /* 0x0000000100057802 */ /* 0x000fe40000000f00 */
[----:B------:R-:W-:Y:S02]  /*d2d0*/  MOV R3, 0xd300 ;  /* 0x0000d30000037802 */ /* 0x000fe40000000f00 */
[----:B------:R-:W-:Y:S02]  /*d2e0*/  MOV R2, R4 ;  /* 0x0000000400027202 */ /* 0x000fe40000000f00 */
[----:B------:R-:W-:Y:S05]  /*d2f0*/  CALL.REL.NOINC `($__internal_0_$__cuda_sm70_shflsync_bfly_p) ;  /* 0x00000e2000007944 */ /* 0x000fea0003c00000 */
[----:B------:R-:W-:Y:S01]  /*d300*/  MOV R3, R5 ;  /* 0x0000000500037202 */ /* 0x000fe20000000f00 */
[----:B------:R-:W-:Y:S05]  /*d310*/  BRA `(.L_x_114) ;  /* 0xffffaee000007947 */ /* 0x000fea000383ffff */
.L_x_52:
[----:B-1-34-:R-:W-:Y:S01]  /*d320*/  IMAD.MOV.U32 R5, RZ, RZ, R12 ;  /* 0x000000ffff057224 */ /* 0x01afe200078e000c */
[----:B------:R-:W-:Y:S01]  /*d330*/  MOV R3, RZ ;  /* 0x000000ff00037202 */ /* 0x000fe20000000f00 */
[----:B------:R-:W-:Y:S01]  /*d340*/  IMAD.MOV.U32 R0, RZ, RZ, 0x181f ;  /* 0x0000181fff007424 */ /* 0x000fe200078e00ff */
[----:B------:R-:W-:-:S02]  /*d350*/  MOV R2, 0xd370 ;  /* 0x0000d37000027802 */ /* 0x000fc40000000f00 */
[----:B------:R-:W-:Y:S05]  /*d360*/  CALL.REL.NOINC `($__internal_1_$__cuda_sm70_shflsync_idx_p) ;  /* 0x00000e0000007944 */ /* 0x000fea0003c00000 */
[----:B------:R-:W-:Y:S01]  /*d370*/  MOV R10, R0 ;  /* 0x00000000000a7202 */ /* 0x000fe20000000f00 */
[----:B------:R-:W-:Y:S05]  /*d380*/  BRA `(.L_x_115) ;  /* 0xffffc6a000007947 */ /* 0x000fea000383ffff */
.L_x_53:
[----:B------:R-:W-:Y:S01]  /*d390*/  IMAD.MOV.U32 R5, RZ, RZ, R13 ;  /* 0x000000ffff057224 */ /* 0x000fe200078e000d */
[----:B------:R-:W-:Y:S01]  /*d3a0*/  MOV R3, RZ ;  /* 0x000000ff00037202 */ /* 0x000fe20000000f00 */
[----:B------:R-:W-:Y:S01]  /*d3b0*/  IMAD.MOV.U32 R0, RZ, RZ, 0x181f ;  /* 0x0000181fff007424 */ /* 0x000fe200078e00ff */
[----:B------:R-:W-:-:S02]  /*d3c0*/  MOV R2, 0xd3e0 ;  /* 0x0000d3e000027802 */ /* 0x000fc40000000f00 */
[----:B-12---:R-:W-:Y:S05]  /*d3d0*/  CALL.REL.NOINC `($__internal_1_$__cuda_sm70_shflsync_idx_p) ;  /* 0x00000d9000007944 */ /* 0x006fea0003c00000 */
[----:B------:R-:W-:Y:S05]  /*d3e0*/  BRA `(.L_x_116) ;  /* 0xffffc66000007947 */ /* 0x000fea000383ffff */
.L_x_56:
[----:B------:R-:W-:Y:S01]  /*d3f0*/  IMAD.MOV.U32 R5, RZ, RZ, R12 ;  /* 0x000000ffff057224 */ /* 0x000fe200078e000c */
[----:B--2---:R-:W-:Y:S01]  /*d400*/  MOV R3, 0x1 ;  /* 0x0000000100037802 */ /* 0x004fe20000000f00 */
        /* <DEDUP_REMOVED lines=10> */
.L_x_59:
[----:B------:R-:W-:Y:S01]  /*d4b0*/  IMAD.MOV.U32 R5, RZ, RZ, R12 ;  /* 0x000000ffff057224 */ /* 0x000fe200078e000c */
[----:B-1----:R-:W-:Y:S01]  /*d4c0*/  MOV R3, 0x2 ;  /* 0x0000000200037802 */ /* 0x002fe20000000f00 */
[----:B----4-:R-:W-:Y:S01]  /*d4d0*/  IMAD.MOV.U32 R0, RZ, RZ, 0x181f ;  /* 0x0000181fff007424 */ /* 0x010fe200078e00ff */
[----:B------:R-:W-:Y:S02]  /*d4e0*/  MOV R2, 0xd500 ;  /* 0x0000d50000027802 */ /* 0x000fe40000000f00 */
[----:B--23--:R-:W-:Y:S05]  /*d4f0*/  CALL.REL.NOINC `($__internal_1_$__cuda_sm70_shflsync_idx_p) ;  /* 0x00000c7000007944 */ /* 0x00cfea0003c00000 */
[----:B------:R-:W-:Y:S01]  /*d500*/  MOV R10, R0 ;  /* 0x00000000000a7202 */ /* 0x000fe20000000f00 */
[----:B------:R-:W-:Y:S05]  /*d510*/  BRA `(.L_x_118) ;  /* 0xffffc7b000007947 */ /* 0x000fea000383ffff */
.L_x_60:
[----:B------:R-:W-:Y:S01]  /*d520*/  IMAD.MOV.U32 R5, RZ, RZ, R13 ;  /* 0x000000ffff057224 */ /* 0x000fe200078e000d */
[----:B------:R-:W-:Y:S01]  /*d530*/  MOV R3, 0x2 ;  /* 0x0000000200037802 */ /* 0x000fe20000000f00 */
[----:B----4-:R-:W-:Y:S01]  /*d540*/  IMAD.MOV.U32 R0, RZ, RZ, 0x181f ;  /* 0x0000181fff007424 */ /* 0x010fe200078e00ff */
[----:B------:R-:W-:Y:S02]  /*d550*/  MOV R2, 0xd570 ;  /* 0x0000d57000027802 */ /* 0x000fe40000000f00 */
[----:B-123--:R-:W-:Y:S05]  /*d560*/  CALL.REL.NOINC `($__internal_1_$__cuda_sm70_shflsync_idx_p) ;  /* 0x00000c0000007944 */ /* 0x00efea0003c00000 */
[----:B------:R-:W-:Y:S05]  /*d570*/  BRA `(.L_x_119) ;  /* 0xffffc77000007947 */ /* 0x000fea000383ffff */
.L_x_63:
[----:B------:R-:W-:Y:S01]  /*d580*/  IMAD.MOV.U32 R5, RZ, RZ, R12 ;  /* 0x000000ffff057224 */ /* 0x000fe200078e000c */
[----:B-1----:R-:W-:Y:S01]  /*d590*/  MOV R3, 0x3 ;  /* 0x0000000300037802 */ /* 0x002fe20000000f00 */
        /* <DEDUP_REMOVED lines=10> */
.L_x_65:
[----:B------:R-:W-:Y:S01]  /*d640*/  IMAD.MOV.U32 R5, RZ, RZ, R27 ;  /* 0x000000ffff057224 */ /* 0x000fe200078e001b */
[----:B------:R-:W-:Y:S01]  /*d650*/  MOV R3, RZ ;  /* 0x000000ff00037202 */ /* 0x000fe20000000f00 */
[----:B------:R-:W-:Y:S01]  /*d660*/  IMAD.MOV.U32 R0, RZ, RZ, 0x1c1f ;  /* 0x00001c1fff007424 */ /* 0x000fe200078e00ff */
[----:B------:R-:W-:Y:S02]  /*d670*/  MOV R2, 0xd690 ;  /* 0x0000d69000027802 */ /* 0x000fe40000000f00 */
[----:B-1----:R-:W-:Y:S05]  /*d680*/  CALL.REL.NOINC `($__internal_1_$__cuda_sm70_shflsync_idx_p) ;  /* 0x00000ae000007944 */ /* 0x002fea0003c00000 */
[----:B------:R-:W-:Y:S01]  /*d690*/  MOV R4, R0 ;  /* 0x0000000000047202 */ /* 0x000fe20000000f00 */
[----:B------:R-:W-:Y:S05]  /*d6a0*/  BRA `(.L_x_121) ;  /* 0xffffcac000007947 */ /* 0x000fea000383ffff */
.L_x_66:
[----:B------:R-:W-:Y:S01]  /*d6b0*/  IMAD.MOV.U32 R5, RZ, RZ, R28 ;  /* 0x000000ffff057224 */ /* 0x000fe200078e001c */
[----:B------:R-:W-:Y:S01]  /*d6c0*/  MOV R3, RZ ;  /* 0x000000ff00037202 */ /* 0x000fe20000000f00 */
[----:B------:R-:W-:Y:S01]  /*d6d0*/  IMAD.MOV.U32 R0, RZ, RZ, 0x1c1f ;  /* 0x00001c1fff007424 */ /* 0x000fe200078e00ff */
[----:B------:R-:W-:Y:S02]  /*d6e0*/  MOV R2, 0xd700 ;  /* 0x0000d70000027802 */ /* 0x000fe40000000f00 */
[----:B-123--:R-:W-:Y:S05]  /*d6f0*/  CALL.REL.NOINC `($__internal_1_$__cuda_sm70_shflsync_idx_p) ;  /* 0x00000a7000007944 */ /* 0x00efea0003c00000 */
[----:B------:R-:W-:Y:S05]  /*d700*/  BRA `(.L_x_122) ;  /* 0xffffca8000007947 */ /* 0x000fea000383ffff */
.L_x_69:
[----:B------:R-:W-:Y:S01]  /*d710*/  IMAD.MOV.U32 R5, RZ, RZ, R27 ;  /* 0x000000ffff057224 */ /* 0x000fe200078e001b */
[----:B--2---:R-:W-:Y:S01]  /*d720*/  MOV R3, 0x1 ;  /* 0x0000000100037802 */ /* 0x004fe20000000f00 */
[----:B------:R-:W-:Y:S01]  /*d730*/  IMAD.MOV.U32 R0, RZ, RZ, 0x1c1f ;  /* 0x00001c1fff007424 */ /* 0x000fe200078e00ff */
[----:B------:R-:W-:-:S02]  /*d740*/  MOV R2, 0xd760 ;  /* 0x0000d76000027802 */ /* 0x000fc40000000f00 */
[----:B---34-:R-:W-:Y:S05]  /*d750*/  CALL.REL.NOINC `($__internal_1_$__cuda_sm70_shflsync_idx_p) ;  /* 0x00000a1000007944 */ /* 0x018fea0003c00000 */
[----:B------:R-:W-:Y:S01]  /*d760*/  IMAD.MOV.U32 R4, RZ, RZ, R0 ;  /* 0x000000ffff047224 */ /* 0x000fe200078e0000 */
[----:B------:R-:W-:Y:S01]  /*d770*/  MOV R3, 0x1 ;  /* 0x0000000100037802 */ /* 0x000fe20000000f00 */
[----:B------:R-:W-:Y:S01]  /*d780*/  IMAD.MOV.U32 R5, RZ, RZ, R28 ;  /* 0x000000ffff057224 */ /* 0x000fe200078e001c */
[----:B------:R-:W-:-:S02]  /*d790*/  MOV R0, 0x1c1f ;  /* 0x00001c1f00007802 */ /* 0x000fc40000000f00 */
[----:B------:R-:W-:Y:S02]  /*d7a0*/  MOV R2, 0xd7c0 ;  /* 0x0000d7c000027802 */ /* 0x000fe40000000f00 */
[----:B------:R-:W-:Y:S05]  /*d7b0*/  CALL.REL.NOINC `($__internal_1_$__cuda_sm70_shflsync_idx_p) ;  /* 0x000009b000007944 */ /* 0x000fea0003c00000 */
[----:B------:R-:W-:Y:S05]  /*d7c0*/  BRA `(.L_x_123) ;  /* 0xffffd38000007947 */ /* 0x000fea000383ffff */
.L_x_73:
[----:B------:R-:W-:Y:S01]  /*d7d0*/  IMAD.MOV.U32 R5, RZ, RZ, R9 ;  /* 0x000000ffff057224 */ /* 0x000fe200078e0009 */
[----:B------:R-:W-:Y:S01]  /*d7e0*/  MOV R3, RZ ;  /* 0x000000ff00037202 */ /* 0x000fe20000000f00 */
[----:B------:R-:W-:Y:S01]  /*d7f0*/  IMAD.MOV.U32 R0, RZ, RZ, 0x181f ;  /* 0x0000181fff007424 */ /* 0x000fe200078e00ff */
[----:B------:R-:W-:Y:S02]  /*d800*/  MOV R2, 0xd820 ;  /* 0x0000d82000027802 */ /* 0x000fe40000000f00 */
[----:B------:R-:W-:Y:S05]  /*d810*/  CALL.REL.NOINC `($__internal_1_$__cuda_sm70_shflsync_idx_p) ;  /* 0x0000095000007944 */ /* 0x000fea0003c00000 */
[----:B------:R-:W-:Y:S01]  /*d820*/  MOV R8, R0 ;  /* 0x0000000000087202 */ /* 0x000fe20000000f00 */
[----:B------:R-:W-:Y:S05]  /*d830*/  BRA `(.L_x_124) ;  /* 0xffffe1f000007947 */ /* 0x000fea000383ffff */
.L_x_74:
[----:B------:R-:W-:Y:S01]  /*d840*/  IMAD.MOV.U32 R5, RZ, RZ, R12 ;  /* 0x000000ffff057224 */ /* 0x000fe200078e000c */
[----:B------:R-:W-:Y:S01]  /*d850*/  MOV R3, RZ ;  /* 0x000000ff00037202 */ /* 0x000fe20000000f00 */
[----:B------:R-:W-:Y:S01]  /*d860*/  IMAD.MOV.U32 R0, RZ, RZ, 0x181f ;  /* 0x0000181fff007424 */ /* 0x000fe200078e00ff */
[----:B------:R-:W-:Y:S02]  /*d870*/  MOV R2, 0xd890 ;  /* 0x0000d89000027802 */ /* 0x000fe40000000f00 */
[----:B-12---:R-:W-:Y:S05]  /*d880*/  CALL.REL.NOINC `($__internal_1_$__cuda_sm70_shflsync_idx_p) ;  /* 0x000008e000007944 */ /* 0x006fea0003c00000 */
[----:B------:R-:W-:Y:S05]  /*d890*/  BRA `(.L_x_125) ;  /* 0xffffe1b000007947 */ /* 0x000fea000383ffff */
.L_x_77:
        /* <DEDUP_REMOVED lines=12> */
.L_x_80:
[----:B-1----:R-:W-:Y:S01]  /*d960*/  IMAD.MOV.U32 R5, RZ, RZ, R9 ;  /* 0x000000ffff057224 */ /* 0x002fe200078e0009 */
[----:B------:R-:W-:Y:S01]  /*d970*/  MOV R3, 0x2 ;  /* 0x0000000200037802 */ /* 0x000fe20000000f00 */
[----:B----4-:R-:W-:Y:S01]  /*d980*/  IMAD.MOV.U32 R0, RZ, RZ, 0x181f ;  /* 0x0000181fff007424 */ /* 0x010fe200078e00ff */
[----:B------:R-:W-:Y:S02]  /*d990*/  MOV R2, 0xd9b0 ;  /* 0x0000d9b000027802 */ /* 0x000fe40000000f00 */
[----:B--23--:R-:W-:Y:S05]  /*d9a0*/  CALL.REL.NOINC `($__internal_1_$__cuda_sm70_shflsync_idx_p) ;  /* 0x000007c000007944 */ /* 0x00cfea0003c00000 */
[----:B------:R-:W-:Y:S01]  /*d9b0*/  MOV R8, R0 ;  /* 0x0000000000087202 */ /* 0x000fe20000000f00 */
[----:B------:R-:W-:Y:S05]  /*d9c0*/  BRA `(.L_x_127) ;  /* 0xffffe31000007947 */ /* 0x000fea000383ffff */
.L_x_81:
[----:B------:R-:W-:Y:S01]  /*d9d0*/  IMAD.MOV.U32 R5, RZ, RZ, R12 ;  /* 0x000000ffff057224 */ /* 0x000fe200078e000c */
[----:B------:R-:W-:Y:S01]  /*d9e0*/  MOV R3, 0x2 ;  /* 0x0000000200037802 */ /* 0x000fe20000000f00 */
[----:B----4-:R-:W-:Y:S01]  /*d9f0*/  IMAD.MOV.U32 R0, RZ, RZ, 0x181f ;  /* 0x0000181fff007424 */ /* 0x010fe200078e00ff */
[----:B------:R-:W-:Y:S02]  /*da00*/  MOV R2, 0xda20 ;  /* 0x0000da2000027802 */ /* 0x000fe40000000f00 */
[----:B-123--:R-:W-:Y:S05]  /*da10*/  CALL.REL.NOINC `($__internal_1_$__cuda_sm70_shflsync_idx_p) ;  /* 0x0000075000007944 */ /* 0x00efea0003c00000 */
[----:B------:R-:W-:Y:S05]  /*da20*/  BRA `(.L_x_128) ;  /* 0xffffe2d000007947 */ /* 0x000fea000383ffff */
.L_x_84:
        /* <DEDUP_REMOVED lines=12> */
.L_x_86:
[----:B------:R-:W-:Y:S01]  /*daf0*/  IMAD.MOV.U32 R5, RZ, RZ, R78 ;  /* 0x000000ffff057224 */ /* 0x000fe200078e004e */
[----:B------:R-:W-:Y:S01]  /*db00*/  MOV R3, RZ ;  /* 0x000000ff00037202 */ /* 0x000fe20000000f00 */
[----:B------:R-:W-:Y:S01]  /*db10*/  IMAD.MOV.U32 R0, RZ, RZ, 0x1f ;  /* 0x0000001fff007424 */ /* 0x000fe200078e00ff */
[----:B------:R-:W-:Y:S02]  /*db20*/  MOV R2, 0xdb40 ;  /* 0x0000db4000027802 */ /* 0x000fe40000000f00 */
[----:B-1----:R-:W-:Y:S05]  /*db30*/  CALL.REL.NOINC `($__internal_1_$__cuda_sm70_shflsync_idx_p) ;  /* 0x0000063000007944 */ /* 0x002fea0003c00000 */
[----:B------:R-:W-:Y:S01]  /*db40*/  MOV R9, R0 ;  /* 0x0000000000097202 */ /* 0x000fe20000000f00 */
[----:B------:R-:W-:Y:S05]  /*db50*/  BRA `(.L_x_130) ;  /* 0xffffe4d000007947 */ /* 0x000fea000383ffff */
.L_x_87:
[----:B------:R-:W-:Y:S01]  /*db60*/  IMAD.MOV.U32 R5, RZ, RZ, R78 ;  /* 0x000000ffff057224 */ /* 0x000fe200078e004e */
[----:B------:R-:W-:Y:S01]  /*db70*/  MOV R3, 0x1 ;  /* 0x0000000100037802 */ /* 0x000fe20000000f00 */
[----:B------:R-:W-:Y:S01]  /*db80*/  IMAD.MOV.U32 R0, RZ, RZ, 0x1f ;  /* 0x0000001fff007424 */ /* 0x000fe200078e00ff */
[----:B------:R-:W-:Y:S02]  /*db90*/  MOV R2, 0xdbb0 ;  /* 0x0000dbb000027802 */ /* 0x000fe40000000f00 */
[----:B-123--:R-:W-:Y:S05]  /*dba0*/  CALL.REL.NOINC `($__internal_1_$__cuda_sm70_shflsync_idx_p) ;  /* 0x000005c000007944 */ /* 0x00efea0003c00000 */
[----:B------:R-:W-:Y:S01]  /*dbb0*/  MOV R8, R0 ;  /* 0x0000000000087202 */ /* 0x000fe20000000f00 */
[----:B------:R-:W-:Y:S05]  /*dbc0*/  BRA `(.L_x_131) ;  /* 0xffffe48000007947 */ /* 0x000fea000383ffff */
.L_x_88:
[----:B------:R-:W-:Y:S02]  /*dbd0*/  MOV R2, 0x1 ;  /* 0x0000000100027802 */ /* 0x000fe40000000f00 */
[----:B------:R-:W-:-:S02]  /*dbe0*/  MOV R3, 0xdc00 ;  /* 0x0000dc0000037802 */ /* 0x000fc40000000f00 */
[----:B--234-:R-:W-:Y:S05]  /*dbf0*/  CALL.REL.NOINC `($__internal_2_$__cuda_sm70_shflsync_up_p) ;  /* 0x000005c000007944 */ /* 0x01cfea0003c00000 */
[----:B------:R-:W-:Y:S05]  /*dc00*/  BRA `(.L_x_132) ;  /* 0xffffe56000007947 */ /* 0x000fea000383ffff */
.L_x_89:
[----:B------:R-:W-:Y:S02]  /*dc10*/  MOV R2, 0x2 ;  /* 0x0000000200027802 */ /* 0x000fe40000000f00 */
[----:B------:R-:W-:-:S02]  /*dc20*/  MOV R3, 0xdc40 ;  /* 0x0000dc4000037802 */ /* 0x000fc40000000f00 */
[----:B--23--:R-:W-:Y:S05]  /*dc30*/  CALL.REL.NOINC `($__internal_2_$__cuda_sm70_shflsync_up_p) ;  /* 0x0000058000007944 */ /* 0x00cfea0003c00000 */
        /* <DEDUP_REMOVED lines=23> */
.L_x_93:
[----:B------:R-:W-:Y:S02]  /*ddb0*/  MOV R2, 0x1 ;  /* 0x0000000100027802 */ /* 0x000fe40000000f00 */
[----:B------:R-:W-:Y:S02]  /*ddc0*/  MOV R3, 0xdde0 ;  /* 0x0000dde000037802 */ /* 0x000fe40000000f00 */
[----:B------:R-:W-:Y:S05]  /*ddd0*/  CALL.REL.NOINC `($__internal_2_$__cuda_sm70_shflsync_up_p) ;  /* 0x000003e000007944 */ /* 0x000fea0003c00000 */
[----:B------:R-:W-:Y:S01]  /*dde0*/  MOV R2, R4 ;  /* 0x0000000400027202 */ /* 0x000fe20000000f00 */
[----:B------:R-:W-:Y:S05]  /*ddf0*/  BRA `(.L_x_134) ;  /* 0xffffe5c000007947 */ /* 0x000fea000383ffff */
.L_x_94:
[----:B------:R-:W-:Y:S02]  /*de00*/  MOV R2, 0x2 ;  /* 0x0000000200027802 */ /* 0x000fe40000000f00 */
[----:B------:R-:W-:Y:S02]  /*de10*/  MOV R3, 0xde30 ;  /* 0x0000de3000037802 */ /* 0x000fe40000000f00 */
        /* <DEDUP_REMOVED lines=24> */
.L_x_96:
[----:B------:R-:W-:Y:S02]  /*dfa0*/  SEL R0, RZ, 0x1, P0 ;  /* 0x00000001ff007807 */ /* 0x000fe40000000000 */
[----:B------:R-:W-:Y:S02]  /*dfb0*/  MOV R2, 0xdfd0 ;  /* 0x0000dfd000027802 */ /* 0x000fe40000000f00 */
[----:B-1----:R-:W-:Y:S05]  /*dfc0*/  CALL.REL.NOINC `($__internal_3_$__cuda_sm70_votesync_ballot) ;  /* 0x0000026000007944 */ /* 0x002fea0003c00000 */
[----:B------:R-:W-:Y:S01]  /*dfd0*/  MOV R11, R0 ;  /* 0x00000000000b7202 */ /* 0x000fe20000000f00 */
[----:B------:R-:W-:Y:S05]  /*dfe0*/  BRA `(.L_x_136) ;  /* 0xffffe56000007947 */ /* 0x000fea000383ffff */
.L_x_97:
[----:B------:R-:W-:Y:S01]  /*dff0*/  IMAD.MOV.U32 R5, RZ, RZ, R6 ;  /* 0x000000ffff057224 */ /* 0x000fe200078e0006 */
[----:B---3--:R-:W-:Y:S01]  /*e000*/  MOV R3, R10 ;  /* 0x0000000a00037202 */ /* 0x008fe20000000f00 */
[----:B------:R-:W-:Y:S01]  /*e010*/  IMAD.MOV.U32 R0, RZ, RZ, 0x1f ;  /* 0x0000001fff007424 */ /* 0x000fe200078e00ff */
[----:B------:R-:W-:Y:S02]  /*e020*/  MOV R2, 0xe040 ;  /* 0x0000e04000027802 */ /* 0x000fe40000000f00 */
[----:B-12---:R-:W-:Y:S05]  /*e030*/  CALL.REL.NOINC `($__internal_1_$__cuda_sm70_shflsync_idx_p) ;  /* 0x0000013000007944 */ /* 0x006fea0003c00000 */
[----:B------:R-:W-:Y:S01]  /*e040*/  IMAD.MOV.U32 R8, RZ, RZ, R0 ;  /* 0x000000ffff087224 */ /* 0x000fe200078e0000 */
[----:B------:R-:W-:Y:S01]  /*e050*/  MOV R3, R10 ;  /* 0x0000000a00037202 */ /* 0x000fe20000000f00 */
[----:B------:R-:W-:Y:S01]  /*e060*/  IMAD.MOV.U32 R5, RZ, RZ, R7 ;  /* 0x000000ffff057224 */ /* 0x000fe200078e0007 */
[----:B------:R-:W-:Y:S02]  /*e070*/  MOV R0, 0x1f ;  /* 0x0000001f00007802 */ /* 0x000fe40000000f00 */
[----:B------:R-:W-:-:S02]  /*e080*/  MOV R2, 0xe0a0 ;  /* 0x0000e0a000027802 */ /* 0x000fc40000000f00 */
[----:B------:R-:W-:Y:S05]  /*e090*/  CALL.REL.NOINC `($__internal_1_$__cuda_sm70_shflsync_idx_p) ;  /* 0x000000d000007944 */ /* 0x000fea0003c00000 */
[----:B------:R-:W-:Y:S01]  /*e0a0*/  MOV R7, R0 ;  /* 0x0000000000077202 */ /* 0x000fe20000000f00 */
[----:B------:R-:W-:Y:S05]  /*e0b0*/  BRA `(.L_x_137) ;  /* 0xffffe4d000007947 */ /* 0x000fea000383ffff */
.L_x_100:
[----:B------:R-:W-:Y:S01]  /*e0c0*/  IMAD.MOV.U32 R5, RZ, RZ, R4 ;  /* 0x000000ffff057224 */ /* 0x000fe200078e0004 */
[----:B------:R-:W-:-:S02]  /*e0d0*/  MOV R0, 0x1f ;  /* 0x0000001f00007802 */ /* 0x000fc40000000f00 */
[----:B------:R-:W-:Y:S02]  /*e0e0*/  MOV R2, 0xe100 ;  /* 0x0000e10000027802 */ /* 0x000fe40000000f00 */
[----:B-1234-:R-:W-:Y:S05]  /*e0f0*/  CALL.REL.NOINC `($__internal_1_$__cuda_sm70_shflsync_idx_p) ;  /* 0x0000007000007944 */ /* 0x01efea0003c00000 */
[----:B------:R-:W-:Y:S01]  /*e100*/  MOV R13, R0 ;  /* 0x00000000000d7202 */ /* 0x000fe20000000f00 */
[----:B------:R-:W-:Y:S05]  /*e110*/  BRA `(.L_x_99) ;  /* 0xffffe4d000007947 */ /* 0x000fea000383ffff */
        .weak           $__internal_0_$__cuda_sm70_shflsync_bfly_p
        .type           $__internal_0_$__cuda_sm70_shflsync_bfly_p,@function
        .size           $__internal_0_$__cuda_sm70_shflsync_bfly_p,($__internal_1_$__cuda_sm70_shflsync_idx_p - $__internal_0_$__cuda_sm70_shflsync_bfly_p)
$__internal_0_$__cuda_sm70_shflsync_bfly_p:
[----:B------:R-:W-:Y:S04]  /*e120*/  WARPSYNC R6 ;  /* 0x0000000600007348 */ /* 0x000fe80003800000 */
[----:B------:R1:W2:Y:S02]  /*e130*/  SHFL.BFLY PT, R5, R2, R5, R7 ;  /* 0x0c00000502057389 */ /* 0x0002a400000e0007 */
[----:B-1----:R-:W-:Y:S02]  /*e140*/  MOV R2, R3 ;  /* 0x0000000300027202 */ /* 0x002fe40000000f00 */
[----:B------:R-:W-:-:S04]  /*e150*/  MOV R3, 0x0 ;  /* 0x0000000000037802 */ /* 0x000fc80000000f00 */
[----:B--2---:R-:W-:Y:S05]  /*e160*/  RET.REL.NODEC R2 `(_ZN7cutlass13device_kernelIN5flash19enable_sm80_to_sm89INS1_16FlashAttnFwdSm80INS1_25CollectiveMainloopFwdSm80ILi8ELi1ELb0EN4cute5tupleIJNS5_1CILi128EEENS7_ILi64EEENS7_ILi192EEEEEELi192ENS_10bfloat16_tEfNS_4arch4Sm80ELb0ELb0ELb1ELb1ELb0ELb0ELb1ELb1EEENS1_21CollectiveEpilogueFwdINS6_IJS8_SA_S9_EEENS6_IJNS7_ILi1EEESI_SI_EEESC_SE_Li256ELb1ELb1ELb1ELb0EEENS1_36VarlenDynamicPersistentTileSchedulerILi128ELi64ELi256ELi256ELb1ELb1ELb0ELb0ELb1ELb1EEEEEEEEEvNT_6ParamsE) ;  /* 0xffff1e9002007950 */ /* 0x004fea0003c3ffff */
        .weak           $__internal_1_$__cuda_sm70_shflsync_idx_p
        .type           $__internal_1_$__cuda_sm70_shflsync_idx_p,@function
        .size           $__internal_1_$__cuda_sm70_shflsync_idx_p,($__internal_2_$__cuda_sm70_shflsync_up_p - $__internal_1_$__cuda_sm70_shflsync_idx_p)
$__internal_1_$__cuda_sm70_shflsync_idx_p:
[----:B------:R-:W-:-:S04]  /*e170*/  MOV R79, 0xffffffff ;  /* 0xffffffff004f7802 */ /* 0x000fc80000000f00 */
[----:B------:R-:W-:Y:S04]  /*e180*/  WARPSYNC R79 ;  /* 0x0000004f00007348 */ /* 0x000fe80003800000 */
[----:B------:R1:W2:Y:S02]  /*e190*/  SHFL.IDX PT, R0, R5, R3, R0 ;  /* 0x0000000305007389 */ /* 0x0002a400000e0000 */
[----:B-1----:R-:W-:-:S04]  /*e1a0*/  MOV R3, 0x0 ;  /* 0x0000000000037802 */ /* 0x002fc80000000f00 */
[----:B--2---:R-:W-:Y:S05]  /*e1b0*/  RET.REL.NODEC R2 `(_ZN7cutlass13device_kernelIN5flash19enable_sm80_to_sm89INS1_16FlashAttnFwdSm80INS1_25CollectiveMainloopFwdSm80ILi8ELi1ELb0EN4cute5tupleIJNS5_1CILi128EEENS7_ILi64EEENS7_ILi192EEEEEELi192ENS_10bfloat16_tEfNS_4arch4Sm80ELb0ELb0ELb1ELb1ELb0ELb0ELb1ELb1EEENS1_21CollectiveEpilogueFwdINS6_IJS8_SA_S9_EEENS6_IJNS7_ILi1EEESI_SI_EEESC_SE_Li256ELb1ELb1ELb1ELb0EEENS1_36VarlenDynamicPersistentTileSchedulerILi128ELi64ELi256ELi256ELb1ELb1ELb0ELb0ELb1ELb1EEEEEEEEEvNT_6ParamsE) ;  /* 0xffff1e4002007950 */ /* 0x004fea0003c3ffff */
        .weak           $__internal_2_$__cuda_sm70_shflsync_up_p
        .type           $__internal_2_$__cuda_sm70_shflsync_up_p,@function
        .size           $__internal_2_$__cuda_sm70_shflsync_up_p,($__internal_3_$__cuda_sm70_votesync_ballot - $__internal_2_$__cuda_sm70_shflsync_up_p)
$__internal_2_$__cuda_sm70_shflsync_up_p:
[----:B------:R-:W-:Y:S02]  /*e1c0*/  IMAD.MOV.U32 R4, RZ, RZ, RZ ;  /* 0x000000ffff047224 */ /* 0x000fe400078e00ff */
[----:B------:R-:W-:-:S04]  /*e1d0*/  IMAD.MOV.U32 R10, RZ, RZ, -0x1 ;  /* 0xffffffffff0a7424 */ /* 0x000fc800078e00ff */
[----:B------:R-:W-:Y:S04]  /*e1e0*/  WARPSYNC R10 ;  /* 0x0000000a00007348 */ /* 0x000fe80003800000 */
[----:B------:R1:W2:Y:S02]  /*e1f0*/  SHFL.UP PT, R4, R0, R2, R4 ;  /* 0x0400000200047389 */ /* 0x0002a400000e0004 */
[----:B-1----:R-:W-:Y:S02]  /*e200*/  MOV R2, R3 ;  /* 0x0000000300027202 */ /* 0x002fe40000000f00 */
[----:B------:R-:W-:-:S04]  /*e210*/  MOV R3, 0x0 ;  /* 0x0000000000037802 */ /* 0x000fc80000000f00 */
[----:B--2---:R-:W-:Y:S05]  /*e220*/  RET.REL.NODEC R2 `(_ZN7cutlass13device_kernelIN5flash19enable_sm80_to_sm89INS1_16FlashAttnFwdSm80INS1_25CollectiveMainloopFwdSm80ILi8ELi1ELb0EN4cute5tupleIJNS5_1CILi128EEENS7_ILi64EEENS7_ILi192EEEEEELi192ENS_10bfloat16_tEfNS_4arch4Sm80ELb0ELb0ELb1ELb1ELb0ELb0ELb1ELb1EEENS1_21CollectiveEpilogueFwdINS6_IJS8_SA_S9_EEENS6_IJNS7_ILi1EEESI_SI_EEESC_SE_Li256ELb1ELb1ELb1ELb0EEENS1_36VarlenDynamicPersistentTileSchedulerILi128ELi64ELi256ELi256ELb1ELb1ELb0ELb0ELb1ELb1EEEEEEEEEvNT_6ParamsE) ;  /* 0xffff1dd002007950 */ /* 0x004fea0003c3ffff */
        .weak           $__internal_3_$__cuda_sm70_votesync_ballot
        .type           $__internal_3_$__cuda_sm70_votesync_ballot,@function
        .size           $__internal_3_$__cuda_sm70_votesync_ballot,(.L_x_2468 - $__internal_3_$__cuda_sm70_votesync_ballot)
$__internal_3_$__cuda_sm70_votesync_ballot:
[----:B------:R-:W-:Y:S01]  /*e230*/  ISETP.NE.U32.AND P0, PT, R0, 0x1, PT ;  /* 0x000000010000780c */ /* 0x000fe20003f05070 */
[----:B------:R-:W-:-:S04]  /*e240*/  IMAD.MOV.U32 R3, RZ, RZ, -0x1 ;  /* 0xffffffffff037424 */ /* 0x000fc800078e00ff */
[----:B------:R-:W-:Y:S08]  /*e250*/  WARPSYNC R3 ;  /* 0x0000000300007348 */ /* 0x000ff00003800000 */
[----:B------:R-:W-:-:S04]  /*e260*/  VOTE.ANY R0, PT, !P0 ;  /* 0x0000000000007806 */ /* 0x000fc800040e0100 */
[----:B------:R-:W-:Y:S01]  /*e270*/  LOP3.LUT R0, R0, R3, RZ, 0xc0, !PT ;  /* 0x0000000300007212 */ /* 0x000fe200078ec0ff */
[----:B------:R-:W-:-:S04]  /*e280*/  IMAD.MOV.U32 R3, RZ, RZ, 0x0 ;  /* 0x00000000ff037424 */ /* 0x000fc800078e00ff */
[----:B------:R-:W-:Y:S05]  /*e290*/  RET.REL.NODEC R2 `(_ZN7cutlass13device_kernelIN5flash19enable_sm80_to_sm89INS1_16FlashAttnFwdSm80INS1_25CollectiveMainloopFwdSm80ILi8ELi1ELb0EN4cute5tupleIJNS5_1CILi128EEENS7_ILi64EEENS7_ILi192EEEEEELi192ENS_10bfloat16_tEfNS_4arch4Sm80ELb0ELb0ELb1ELb1ELb0ELb0ELb1ELb1EEENS1_21CollectiveEpilogueFwdINS6_IJS8_SA_S9_EEENS6_IJNS7_ILi1EEESI_SI_EEESC_SE_Li256ELb1ELb1ELb1ELb0EEENS1_36VarlenDynamicPersistentTileSchedulerILi128ELi64ELi256ELi256ELb1ELb1ELb0ELb0ELb1ELb1EEEEEEEEEvNT_6ParamsE) ;  /* 0xffff1d6002007950 */ /* 0x000fea0003c3ffff */
.L_x_138:
        /* <DEDUP_REMOVED lines=14> */
.L_x_2468:


//--------------------- .text._ZN7cutlass13device_kernelIN5flash19enable_sm80_to_sm89INS1_16FlashAttnFwdSm80INS1_25CollectiveMainloopFwdSm80ILi8ELi1ELb0EN4cute5tupleIJNS5_1CILi128EEENS7_ILi64EEENS7_ILi192EEEEEELi192ENS_10bfloat16_tEfNS_4arch4Sm80ELb0ELb0ELb1ELb1ELb0ELb1ELb1ELb1EEENS1_21CollectiveEpilogueFwdINS6_IJS8_SA_S9_EEENS6_IJNS7_ILi1EEESI_SI_EEESC_SE_Li256ELb1ELb1ELb1ELb0EEENS1_36VarlenDynamicPersistentTileSchedulerILi128ELi64ELi256ELi256ELb1ELb1ELb0ELb0ELb1ELb1EEEEEEEEEvNT_6ParamsE --------------------------
	.section	.text._ZN7cutlass13device_kernelIN5flash19enable_sm80_to_sm89INS1_16FlashAttnFwdSm80INS1_25CollectiveMainloopFwdSm80ILi8ELi1ELb0EN4cute5tupleIJNS5_1CILi128EEENS7_ILi64EEENS7_ILi192EEEEEELi192ENS_10bfloat16_tEfNS_4arch4Sm80ELb0ELb0ELb1ELb1ELb0ELb1ELb1ELb1EEENS1_21CollectiveEpilogueFwdINS6_IJS8_SA_S9_EEENS6_IJNS7_ILi1EEESI_SI_EEESC_SE_Li256ELb1ELb1ELb1ELb0EEENS1_36VarlenDynamicPersistentTileSchedulerILi128ELi64ELi256ELi256ELb1ELb1ELb0ELb0ELb1ELb1EEEEEEEEEvNT_6ParamsE,"ax",@progbits
	.sectioninfo	@"SHI_REGISTERS=255"
	.align	128
.text._ZN7cutlass13device_kernelIN5flash19enable_sm80_to_sm89INS1_16FlashAttnFwdSm80INS1_25CollectiveMainloopFwdSm80ILi8ELi1ELb0EN4cute5tupleIJNS5_1CILi128EEENS7_ILi64EEENS7_ILi192EEEEEELi192ENS_10bfloat16_tEfNS_4arch4Sm80ELb0ELb0ELb1ELb1ELb0ELb1ELb1ELb1EEENS1_21CollectiveEpilogueFwdINS6_IJS8_SA_S9_EEENS6_IJNS7_ILi1EEESI_SI_EEESC_SE_Li256ELb1ELb1ELb1ELb0EEENS1_36VarlenDynamicPersistentTileSchedulerILi128ELi64ELi256ELi256ELb1ELb1ELb0ELb0ELb1ELb1EEEEEEEEEvNT_6ParamsE:
        .type           _ZN7cutlass13device_kernelIN5flash19enable_sm80_to_sm89INS1_16FlashAttnFwdSm80INS1_25CollectiveMainloopFwdSm80ILi8ELi1ELb0EN4cute5tupleIJNS5_1CILi128EEENS7_ILi64EEENS7_ILi192EEEEEELi192ENS_10bfloat16_tEfNS_4arch4Sm80ELb0ELb0ELb1ELb1ELb0ELb1ELb1ELb1EEENS1_21CollectiveEpilogueFwdINS6_IJS8_SA_S9_EEENS6_IJNS7_ILi1EEESI_SI_EEESC_SE_Li256ELb1ELb1ELb1ELb0EEENS1_36VarlenDynamicPersistentTileSchedulerILi128ELi64ELi256ELi256ELb1ELb1ELb0ELb0ELb1ELb1EEEEEEEEEvNT_6ParamsE,@function
        .size           _ZN7cutlass13device_kernelIN5flash19enable_sm80_to_sm89INS1_16FlashAttnFwdSm80INS1_25CollectiveMainloopFwdSm80ILi8ELi1ELb0EN4cute5tupleIJNS5_1CILi128EEENS7_ILi64EEENS7_ILi192EEEEEELi192ENS_10bfloat16_tEfNS_4arch4Sm80ELb0ELb0ELb1ELb1ELb0ELb1ELb1ELb1EEENS1_21CollectiveEpilogueFwdINS6_IJS8_SA_S9_EEENS6_IJNS7_ILi1EEESI_SI_EEESC_SE_Li256ELb1ELb1ELb1ELb0EEENS1_36VarlenDynamicPersistentTileSchedulerILi128ELi64ELi256ELi256ELb1ELb1ELb0ELb0ELb1ELb1EEEEEEEEEvNT_6ParamsE,(.L_x_2473 - _ZN7cutlass13device_kernelIN5flash19enable_sm80_to_sm89INS1_16FlashAttnFwdSm80INS1_25CollectiveMainloopFwdSm80ILi8ELi1ELb0EN4cute5tupleIJNS5_1CILi128EEENS7_ILi64EEENS7_ILi192EEEEEELi192ENS_10bfloat16_tEfNS_4arch4Sm80ELb0ELb0ELb1ELb1ELb0ELb1ELb1ELb1EEENS1_21CollectiveEpilogueFwdINS6_IJS8_SA_S9_EEENS6_IJNS7_ILi1EEESI_SI_EEESC_SE_Li256ELb1ELb1ELb1ELb0EEENS1_36VarlenDynamicPersistentTileSchedulerILi128ELi64ELi256ELi256ELb1ELb1ELb0ELb0ELb1ELb1EEEEEEEEEvNT_6ParamsE)
        .other          _ZN7cutlass13device_kernelIN5flash19enable_sm80_to_sm89INS1_16FlashAttnFwdSm80INS1_25CollectiveMainloopFwdSm80ILi8ELi1ELb0EN4cute5tupleIJNS5_1CILi128EEENS7_ILi64EEENS7_ILi192EEEEEELi192ENS_10bfloat16_tEfNS_4arch4Sm80ELb0ELb0ELb1ELb1ELb0ELb1ELb1ELb1EEENS1_21CollectiveEpilogueFwdINS6_IJS8_SA_S9_EEENS6_IJNS7_ILi1EEESI_SI_EEESC_SE_Li256ELb1ELb1ELb1ELb0EEENS1_36VarlenDynamicPersistentTileSchedulerILi128ELi64ELi256ELi256ELb1ELb1ELb0ELb0ELb1ELb1EEEEEEEEEvNT_6ParamsE,@"STO_CUDA_ENTRY STV_DEFAULT"
_ZN7cutlass13device_kernelIN5flash19enable_sm80_to_sm89INS1_16FlashAttnFwdSm80INS1_25CollectiveMainloopFwdSm80ILi8ELi1ELb0EN4cute5tupleIJNS5_1CILi128EEENS7_ILi64EEENS7_ILi192EEEEEELi192ENS_10bfloat16_tEfNS_4arch4Sm80ELb0ELb0ELb1ELb1ELb0ELb1ELb1ELb1EEENS1_21CollectiveEpilogueFwdINS6_IJS8_SA_S9_EEENS6_IJNS7_ILi1EEESI_SI_EEESC_SE_Li256ELb1ELb1ELb1ELb0EEENS1_36VarlenDynamicPersistentTileSchedulerILi128ELi64ELi256ELi256ELb1ELb1ELb0ELb0ELb1ELb1EEEEEEEEEvNT_6ParamsE:
        /* <DEDUP_REMOVED lines=13> */
[----:B------:R-:W-:-:S02]  /*00d0*/  IMAD.MOV.U32 R8, RZ, RZ, RZ ;  /* 0x000000ffff087224 */ /* 0x000fc400078e00ff */
[----:B------:R-:W-:Y:S01]  /*00e0*/  IMAD.MOV.U32 R7, RZ, RZ, RZ ;  /* 0x000000ffff077224 */ /* 0x000fe200078e00ff */
        /* <DEDUP_REMOVED lines=13> */
[----:B------:R-:W-:Y:S02]  /*01c0*/  ISETP.GE.U32.AND P1, PT, R15, 0x10, PT ;  /* 0x000000100f00780c */ /* 0x000fe40003f26070 */
[----:B------:R-:W-:Y:S01]  /*01d0*/  MOV R10, RZ ;  /* 0x000000ff000a7202 */ /* 0x000fe20000000f00 */
[----:B---3--:R-:W-:-:S05]  /*01e0*/  IMAD R4, R8, R7, RZ ;  /* 0x0000000708047224 */ /* 0x008fca00078e02ff */
[----:B------:R-:W3:Y:S02]  /*01f0*/  SHFL.UP PT, R0, R4, 0x1, RZ ;  /* 0x0420000004007989 */ /* 0x000ee400000e00ff */
[----:B---3--:R-:W-:-:S05]  /*0200*/  SEL R0, R0, RZ, P5 ;  /* 0x000000ff00007207 */ /* 0x008fca0002800000 */
[----:B------:R-:W-:-:S05]  /*0210*/  IMAD.IADD R4, R4, 0x1, R0 ;  /* 0x0000000104047824 */ /* 0x000fca00078e0200 */
[----:B------:R-:W3:Y:S02]  /*0220*/  SHFL.UP PT, R0, R4, 0x2, RZ ;  /* 0x0440000004007989 */ /* 0x000ee400000e00ff */
[----:B---3--:R-:W-:-:S04]  /*0230*/  SEL R0, R0, RZ, P4 ;  /* 0x000000ff00007207 */ /* 0x008fc80002000000 */
[----:B------:R-:W-:-:S05]  /*0240*/  IADD3 R4, R4, R0, RZ ;  /* 0x0000000004047210 */ /* 0x000fca0007ffe0ff */
        /* <DEDUP_REMOVED lines=16> */
.L_x_144:
        /* <DEDUP_REMOVED lines=17> */
.L_x_300:
        /* <DEDUP_REMOVED lines=16> */
.L_x_301:
[----:B---3--:R-:W-:-:S05]  /*0560*/  IMAD R0, R0, c[0x0][0x538], RZ ;  /* 0x00014e0000007a24 */ /* 0x008fca00078e02ff */
[----:B------:R-:W-:-:S04]  /*0570*/  IADD3 R6, R0, R6, RZ ;  /* 0x0000000600067210 */ /* 0x000fc80007ffe0ff */
[----:B------:R-:W-:-:S13]  /*0580*/  ISETP.GT.AND P0, PT, R6, UR4, PT ;  /* 0x0000000406007c0c */ /* 0x000fda000bf04270 */
[----:B-12---:R-:W-:Y:S05]  /*0590*/  @!P0 BRA `(.L_x_144) ;  /* 0xfffffdb000008947 */ /* 0x006fea000383ffff */
.L_x_140:
[----:B------:R-:W-:-:S05]  /*05a0*/  IADD3 R13, -R0, R6, RZ ;  /* 0x00000006000d7210 */ /* 0x000fca0007ffe1ff */
[----:B------:R-:W-:-:S05]  /*05b0*/  IMAD R0, R4, c[0x0][0x538], R13 ;  /* 0x00014e0004007a24 */ /* 0x000fca00078e020d */
[----:B------:R-:W-:Y:S01]  /*05c0*/  ISETP.GT.AND P0, PT, R0, UR4, PT ;  /* 0x0000000400007c0c */ /* 0x000fe2000bf04270 */
[----:B------:R-:W-:-:S12]  /*05d0*/  BRA.DIV ~URZ, `(.L_x_145) ;  /* 0x000178727f007947 */ /* 0x000fd8000b800000 */
[----:B------:R-:W-:-:S04]  /*05e0*/  VOTE.ANY R5, PT, !P0 ;  /* 0x0000000000057806 */ /* 0x000fc800040e0100 */
.L_x_302:
[----:B------:R1:W3:Y:S01]  /*05f0*/  POPC R14, R5 ;  /* 0x00000005000e7309 */ /* 0x0002e20000000000 */
[----:B------:R-:W-:Y:S05]  /*0600*/  BRA.DIV ~URZ, `(.L_x_146) ;  /* 0x000178927f007947 */ /* 0x000fea000b800000 */
[----:B---3--:R3:W4:Y:S01]  /*0610*/  SHFL.IDX PT, R12, R8, R14, 0x1f ;  /* 0x00001f0e080c7589 */ /* 0x00872200000e0000 */
[----:B------:R-:W-:-:S03]  /*0620*/  MOV R6, RZ ;  /* 0x000000ff00067202 */ /* 0x000fc60000000f00 */
[----:B------:R3:W1:Y:S04]  /*0630*/  SHFL.IDX PT, R11, R7, R14, 0x1f ;  /* 0x00001f0e070b7589 */ /* 0x00066800000e0000 */
.L_x_303:
[----:B------:R-:W-:Y:S01]  /*0640*/  ISETP.NE.AND P0, PT, R5, RZ, PT ;  /* 0x000000ff0500720c */ /* 0x000fe20003f05270 */
[----:B------:R-:W-:-:S12]  /*0650*/  BSSY B0, `(.L_x_147) ;  /* 0x0000005000007945 */ /* 0x000fd80003800000 */
[----:B------:R-:W-:Y:S05]  /*0660*/  @!P0 BRA `(.L_x_148) ;  /* 0x0000003000008947 */ /* 0x000fea0003800000 */
[----:B------:R-:W-:Y:S01]  /*0670*/  IADD3 R3, R14, -0x1, RZ ;  /* 0xffffffff0e037810 */ /* 0x000fe20007ffe0ff */
[----:B------:R-:W-:Y:S05]  /*0680*/  BRA.DIV ~URZ, `(.L_x_149) ;  /* 0x000178f27f007947 */ /* 0x000fea000b800000 */
[----:B------:R3:W4:Y:S02]  /*0690*/  SHFL.IDX PT, R6, R4, R3, 0x1f ;  /* 0x00001f0304067589 */ /* 0x00072400000e0000 */
.L_x_148:
[----:B------:R-:W-:Y:S05]  /*06a0*/  BSYNC B0 ;  /* 0x0000000000007941 */ /* 0x000fea0003800000 */
.L_x_147:
[----:B----4-:R-:W-:Y:S01]  /*06b0*/  IABS R0, R12 ;  /* 0x0000000c00007213 */ /* 0x010fe20000000000 */
[----:B--2---:R-:W-:Y:S02]  /*06c0*/  IMAD R244, R6, c[0x0][0x538], R13 ;  /* 0x00014e0006f47a24 */ /* 0x004fe400078e020d */
[----:B------:R-:W-:Y:S02]  /*06d0*/  IMAD.IADD R247, R14, 0x1, R10 ;  /* 0x000000010ef77824 */ /* 0x000fe400078e020a */
[----:B-1----:R-:W-:Y:S01]  /*06e0*/  IMAD.MOV.U32 R5, RZ, RZ, R0 ;  /* 0x000000ffff057224 */ /* 0x002fe200078e0000 */
[----:B------:R-:W-:Y:S02]  /*06f0*/  IABS R0, R11 ;  /* 0x0000000b00007213 */ /* 0x000fe40000000000 */
[----:B------:R-:W-:Y:S01]  /*0700*/  IADD3 R245, -R244, UR4, RZ ;  /* 0x00000004f4f57c10 */ /* 0x000fe2000fffe1ff */
[----:B------:R-:W1:Y:S02]  /*0710*/  I2F.RP R2, R5 ;  /* 0x0000000500027306 */ /* 0x000e640000209400 */
[----:B---3--:R-:W-:Y:S01]  /*0720*/  IMAD.MOV.U32 R7, RZ, RZ, R0 ;  /* 0x000000ffff077224 */ /* 0x008fe200078e0000 */
[----:B------:R-:W-:-:S02]  /*0730*/  IABS R6, R245 ;  /* 0x000000f500067213 */ /* 0x000fc40000000000 */
[----:B------:R-:W-:-:S03]  /*0740*/  IABS R0, R12 ;  /* 0x0000000c00007213 */ /* 0x000fc60000000000 */
[----:B------:R-:W-:Y:S01]  /*0750*/  I2F.RP R8, R7 ;  /* 0x0000000700087306 */ /* 0x000fe20000209400 */
[----:B------:R-:W-:-:S07]  /*0760*/  IADD3 R0, RZ, -R0, RZ ;  /* 0x80000000ff007210 */ /* 0x000fce0007ffe0ff */
[----:B-1----:R-:W1:Y:S02]  /*0770*/  MUFU.RCP R2, R2 ;  /* 0x0000000200027308 */ /* 0x002e640000001000 */
[----:B-1----:R-:W-:-:S06]  /*0780*/  IADD3 R2, R2, 0xffffffe, RZ ;  /* 0x0ffffffe02027810 */ /* 0x002fcc0007ffe0ff */
[----:B------:R-:W1:Y:S02]  /*0790*/  F2I.FTZ.U32.TRUNC.NTZ R3, R2 ;  /* 0x0000000200037305 */ /* 0x000e64000021f000 */
        /* <DEDUP_REMOVED lines=8> */
[----:B------:R-:W-:Y:S02]  /*0820*/  ISETP.GT.U32.AND P0, PT, R5, R0, PT ;  /* 0x000000000500720c */ /* 0x000fe40003f04070 */
[----:B-1----:R-:W-:-:S11]  /*0830*/  IADD3 R3, R3, 0xffffffe, RZ ;  /* 0x0ffffffe03037810 */ /* 0x002fd60007ffe0ff */
[----:B------:R-:W-:Y:S01]  /*0840*/  @!P0 IMAD.IADD R0, R0, 0x1, -R5 ;  /* 0x0000000100008824 */ /* 0x000fe200078e0a05 */
[----:B------:R-:W-:Y:S02]  /*0850*/  @!P0 IADD3 R2, R2, 0x1, RZ ;  /* 0x0000000102028810 */ /* 0x000fe40007ffe0ff */
[----:B------:R-:W-:Y:S01]  /*0860*/  ISETP.NE.AND P0, PT, R12, RZ, PT ;  /* 0x000000ff0c00720c */ /* 0x000fe20003f05270 */
[----:B------:R-:W1:Y:S01]  /*0870*/  F2I.FTZ.U32.TRUNC.NTZ R3, R3 ;  /* 0x0000000300037305 */ /* 0x000e62000021f000 */
[----:B------:R-:W-:Y:S02]  /*0880*/  ISETP.GE.U32.AND P2, PT, R0, R5, PT ;  /* 0x000000050000720c */ /* 0x000fe40003f46070 */
[----:B------:R-:W-:-:S04]  /*0890*/  LOP3.LUT R0, R245, R12, RZ, 0x3c, !PT ;  /* 0x0000000cf5007212 */ /* 0x000fc800078e3cff */
[----:B------:R-:W-:-:S07]  /*08a0*/  ISETP.GE.AND P1, PT, R0, RZ, PT ;  /* 0x000000ff0000720c */ /* 0x000fce0003f26270 */
[----:B------:R-:W-:Y:S02]  /*08b0*/  @P2 IADD3 R2, R2, 0x1, RZ ;  /* 0x0000000102022810 */ /* 0x000fe40007ffe0ff */
[----:B-1----:R-:W-:-:S03]  /*08c0*/  IADD3 R0, RZ, -R3, RZ ;  /* 0x80000003ff007210 */ /* 0x002fc60007ffe0ff */
[----:B------:R-:W-:Y:S02]  /*08d0*/  IMAD.MOV.U32 R4, RZ, RZ, R2 ;  /* 0x000000ffff047224 */ /* 0x000fe400078e0002 */
[----:B------:R-:W-:Y:S01]  /*08e0*/  IMAD.MOV.U32 R2, RZ, RZ, R0 ;  /* 0x000000ffff027224 */ /* 0x000fe200078e0000 */
[----:B------:R-:W-:Y:S01]  /*08f0*/  IABS R0, R11 ;  /* 0x0000000b00007213 */ /* 0x000fe20000000000 */
[----:B------:R-:W-:Y:S01]  /*0900*/  @!P1 IMAD.MOV R4, RZ, RZ, -R4 ;  /* 0x000000ffff049224 */ /* 0x000fe200078e0a04 */
[----:B------:R-:W-:Y:S01]  /*0910*/  @!P0 LOP3.LUT R4, RZ, R12, RZ, 0x33, !PT ;  /* 0x0000000cff048212 */ /* 0x000fe200078e33ff */
[----:B------:R-:W-:Y:S01]  /*0920*/  IMAD R5, R2, R7, RZ ;  /* 0x0000000702057224 */ /* 0x000fe200078e02ff */
[----:B------:R-:W-:Y:S01]  /*0930*/  MOV R2, RZ ;  /* 0x000000ff00027202 */ /* 0x000fe20000000f00 */
[----:B------:R-:W-:Y:S01]  /*0940*/  IMAD.MOV R6, RZ, RZ, -R0 ;  /* 0x000000ffff067224 */ /* 0x000fe200078e0a00 */
[----:B------:R-:W-:-:S03]  /*0950*/  IABS R8, R4 ;  /* 0x0000000400087213 */ /* 0x000fc60000000000 */
        /* <DEDUP_REMOVED lines=22> */
.L_x_141:
[----:B--2---:R-:W-:Y:S01]  /*0ac0*/  IMAD.MOV.U32 R245, RZ, RZ, RZ ;  /* 0x000000fffff57224 */ /* 0x004fe200078e00ff */
[----:B------:R-:W-:Y:S01]  /*0ad0*/  MOV R246, RZ ;  /* 0x000000ff00f67202 */ /* 0x000fe20000000f00 */
[----:B------:R-:W-:Y:S01]  /*0ae0*/  IMAD.U32 R244, RZ, RZ, UR4 ;  /* 0x00000004fff47e24 */ /* 0x000fe2000f8e00ff */
[----:B------:R-:W-:Y:S02]  /*0af0*/  MOV R247, c[0x0][0x53c] ;  /* 0x00014f0000f77a02 */ /* 0x000fe40000000f00 */
.L_x_150:
[----:B------:R-:W-:Y:S01]  /*0b00*/  ISETP.NE.AND P0, PT, R15, RZ, PT ;  /* 0x000000ff0f00720c */ /* 0x000fe20003f05270 */
[----:B------:R-:W-:-:S12]  /*0b10*/  WARPSYNC 0xffffffff ;  /* 0xffffffff00007948 */ /* 0x000fd80003800000 */
[----:B------:R1:W-:Y:S04]  /*0b20*/  @!P0 STS.128 [0x18100], R244 ;  /* 0x018100f4ff008388 */ /* 0x0003e80000000c00 */
[----:B------:R-:W-:Y:S06]  /*0b30*/  BAR.ARV 0x5, 0x100 ;  /* 0x0144000000007b1d */ /* 0x000fec0000002000 */
.L_x_139:
[----:B-12---:R-:W-:-:S13]  /*0b40*/  ISETP.GE.AND P0, PT, R247, c[0x0][0x53c], PT ;  /* 0x00014f00f7007a0c */ /* 0x006fda0003f06270 */
[----:B------:R-:W-:Y:S05]  /*0b50*/  @P0 EXIT ;  /* 0x000000000000094d */ /* 0x000fea0003800000 */
[----:B------:R-:W1:Y:S02]  /*0b60*/  S2R R12, SR_TID.X ;  /* 0x00000000000c7919 */ /* 0x000e640000002100 */
[----:B-1----:R-:W-:-:S04]  /*0b70*/  SHF.R.S32.HI R10, RZ, 0x1f, R12 ;  /* 0x0000001fff0a7819 */ /* 0x002fc8000001140c */
[CC--:B------:R-:W-:Y:S02]  /*0b80*/  LEA.HI R9, R10.reuse, R12.reuse, RZ, 0x3 ;  /* 0x0000000c0a097211 */ /* 0x0c0fe400078f18ff */
[----:B------:R-:W-:Y:S02]  /*0b90*/  LEA.HI R2, R10, R12, RZ, 0x4 ;  /* 0x0000000c0a027211 */ /* 0x000fe400078f20ff */
[----:B------:R-:W-:Y:S02]  /*0ba0*/  LOP3.LUT R4, R9, 0xfffffff8, RZ, 0xc0, !PT ;  /* 0xfffffff809047812 */ /* 0x000fe400078ec0ff */
[----:B------:R-:W-:Y:S02]  /*0bb0*/  SHF.R.S32.HI R21, RZ, 0x3, R9 ;  /* 0x00000003ff157819 */ /* 0x000fe40000011409 */
[----:B------:R-:W-:Y:S01]  /*0bc0*/  SHF.R.S32.HI R3, RZ, 0x4, R2 ;  /* 0x00000004ff037819 */ /* 0x000fe20000011402 */
[----:B------:R-:W-:Y:S01]  /*0bd0*/  IMAD.IADD R11, R12, 0x1, -R4 ;  /* 0x000000010c0b7824 */ /* 0x000fe200078e0a04 */
[C---:B------:R-:W-:Y:S01]  /*0be0*/  LOP3.LUT R0, R2.reuse, 0xfffffff0, RZ, 0xc0, !PT ;  /* 0xfffffff002007812 */ /* 0x040fe200078ec0ff */
[----:B------:R-:W-:Y:S01]  /*0bf0*/  IMAD.SHL.U32 R5, R21, 0x40, RZ ;  /* 0x0000004015057824 */ /* 0x000fe200078e00ff */
[----:B------:R-:W-:Y:S01]  /*0c00*/  LEA.HI R4, R2, R3, RZ, 0x1 ;  /* 0x0000000302047211 */ /* 0x000fe200078f08ff */
[----:B------:R-:W-:-:S02]  /*0c10*/  IMAD.SHL.U32 R232, R11, 0x8, RZ ;  /* 0x000000080be87824 */ /* 0x000fc400078e00ff */
[----:B------:R-:W-:Y:S01]  /*0c20*/  IMAD.IADD R2, R12, 0x1, -R0 ;  /* 0x000000010c027824 */ /* 0x000fe200078e0a00 */
[----:B------:R-:W-:Y:S01]  /*0c30*/  LOP3.LUT R0, R5, 0x1c0, RZ, 0xc0, !PT ;  /* 0x000001c005007812 */ /* 0x000fe200078ec0ff */
[----:B------:R-:W-:Y:S01]  /*0c40*/  IMAD.SHL.U32 R7, R11, 0x40, RZ ;  /* 0x000000400b077824 */ /* 0x000fe200078e00ff */
[----:B------:R-:W-:Y:S02]  /*0c50*/  LOP3.LUT R4, R4, 0xfffffffe, RZ, 0xc0, !PT ;  /* 0xfffffffe04047812 */ /* 0x000fe400078ec0ff */
[----:B------:R-:W-:Y:S02]  /*0c60*/  SHF.R.S32.HI R8, RZ, 0x1f, R2 ;  /* 0x0000001fff087819 */ /* 0x000fe40000011402 */
[----:B------:R-:W-:Y:S01]  /*0c70*/  LOP3.LUT R6, R0, 0x38, R232, 0xf8, !PT ;  /* 0x0000003800067812 */ /* 0x000fe200078ef8e8 */
[----:B------:R-:W-:Y:S01]  /*0c80*/  IMAD.IADD R15, R3, 0x1, -R4 ;  /* 0x00000001030f7824 */ /* 0x000fe200078e0a04 */
[----:B------:R-:W-:Y:S02]  /*0c90*/  SHF.R.U32.HI R5, RZ, 0x3, R0 ;  /* 0x00000003ff057819 */ /* 0x000fe40000011600 */
[----:B------:R-:W-:-:S02]  /*0ca0*/  LEA.HI R16, R8, R2, RZ, 0x3 ;  /* 0x0000000208107211 */ /* 0x000fc400078f18ff */
[----:B------:R-:W-:Y:S02]  /*0cb0*/  LOP3.LUT R6, R6, R5, RZ, 0x3c, !PT ;  /* 0x0000000506067212 */ /* 0x000fe400078e3cff */
[----:B------:R-:W-:Y:S02]  /*0cc0*/  LOP3.LUT R0, R7, 0x1c0, RZ, 0xc0, !PT ;  /* 0x000001c007007812 */ /* 0x000fe400078ec0ff */
[----:B------:R-:W-:Y:S02]  /*0cd0*/  LOP3.LUT R5, R16, 0xfffffff8, RZ, 0xc0, !PT ;  /* 0xfffffff810057812 */ /* 0x000fe400078ec0ff */
[-C--:B------:R-:W-:Y:S02]  /*0ce0*/  LEA.HI R3, R10, R12.reuse, RZ, 0x6 ;  /* 0x0000000c0a037211 */ /* 0x080fe400078f30ff */
[----:B------:R-:W-:Y:S01]  /*0cf0*/  LOP3.LUT R4, R0, 0x8, R9, 0xf8, !PT ;  /* 0x0000000800047812 */ /* 0x000fe200078ef809 */
[----:B------:R-:W-:Y:S01]  /*0d00*/  IMAD.IADD R7, R2, 0x1, -R5 ;  /* 0x0000000102077824 */ /* 0x000fe200078e0a05 */
[----:B------:R-:W-:Y:S01]  /*0d10*/  SHF.R.U32.HI R0, RZ, 0x3, R0 ;  /* 0x00000003ff007819 */ /* 0x000fe20000011600 */
[----:B------:R-:W-:Y:S01]  /*0d20*/  IMAD.SHL.U32 R3, R3, 0x8, RZ ;  /* 0x0000000803037824 */ /* 0x000fe200078e00ff */
[----:B------:R-:W-:-:S02]  /*0d30*/  LEA.HI R5, R10, R12, RZ, 0x2 ;  /* 0x0000000c0a057211 */ /* 0x000fc400078f10ff */
[----:B------:R-:W-:Y:S02]  /*0d40*/  LOP3.LUT R17, R4, R0, RZ, 0x3c, !PT ;  /* 0x0000000004117212 */ /* 0x000fe400078e3cff */
[----:B------:R-:W-:Y:S02]  /*0d50*/  LEA.HI R2, R10, R12, RZ, 0x5 ;  /* 0x0000000c0a027211 */ /* 0x000fe400078f28ff */
[--C-:B------:R-:W-:Y:S02]  /*0d60*/  SHF.R.S32.HI R229, RZ, 0x2, R5.reuse ;  /* 0x00000002ffe57819 */ /* 0x100fe40000011405 */
[----:B------:R-:W-:Y:S02]  /*0d70*/  SHF.R.S32.HI R0, RZ, 0x1f, R5 ;  /* 0x0000001fff007819 */ /* 0x000fe40000011405 */
[----:B------:R-:W-:Y:S02]  /*0d80*/  LOP3.LUT R203, R6, 0x7ffffe00, R3, 0xf8, !PT ;  /* 0x7ffffe0006cb7812 */ /* 0x000fe400078ef803 */
[----:B------:R-:W-:-:S02]  /*0d90*/  SHF.R.S32.HI R6, RZ, 0x5, R2 ;  /* 0x00000005ff067819 */ /* 0x000fc40000011402 */
[----:B------:R-:W-:Y:S01]  /*0da0*/  SHF.R.S32.HI R3, RZ, 0x1f, R2 ;  /* 0x0000001fff037819 */ /* 0x000fe20000011402 */
[----:B------:R-:W-:Y:S01]  /*0db0*/  IMAD.SHL.U32 R203, R203, 0x2, RZ ;  /* 0x00000002cbcb7824 */ /* 0x000fe200078e00ff */
[----:B------:R-:W-:Y:S01]  /*0dc0*/  LEA.HI R0, R0, R229, RZ, 0x3 ;  /* 0x000000e500007211 */ /* 0x000fe200078f18ff */
[----:B------:R-:W-:Y:S01]  /*0dd0*/  IMAD.SHL.U32 R14, R6, 0x400, RZ ;  /* 0x00000400060e7824 */ /* 0x000fe200078e00ff */
[----:B------:R-:W-:Y:S02]  /*0de0*/  LOP3.LUT R2, R2, 0xffffffe0, RZ, 0xc0, !PT ;  /* 0xffffffe002027812 */ /* 0x000fe400078ec0ff */
[----:B------:R-:W-:Y:S02]  /*0df0*/  LOP3.LUT R4, R5, 0xfffffffc, RZ, 0xc0, !PT ;  /* 0xfffffffc05047812 */ /* 0x000fe400078ec0ff */
[----:B------:R-:W-:Y:S01]  /*0e00*/  LEA.HI R3, R3, R6, RZ, 0x3 ;  /* 0x0000000603037211 */ /* 0x000fe200078f18ff */
[----:B------:R-:W-:Y:S01]  /*0e10*/  IMAD.IADD R5, R12, 0x1, -R2 ;  /* 0x000000010c057824 */ /* 0x000fe200078e0a02 */
[----:B------:R-:W-:Y:S01]  /*0e20*/  LOP3.LUT R0, R0, 0xfffffff8, RZ, 0xc0, !PT ;  /* 0xfffffff800007812 */ /* 0x000fe200078ec0ff */
[----:B------:R-:W-:Y:S01]  /*0e30*/  IMAD.IADD R22, R12, 0x1, -R4 ;  /* 0x000000010c167824 */ /* 0x000fe200078e0a04 */
[----:B------:R-:W-:-:S02]  /*0e40*/  LOP3.LUT R2, R3, 0xffffff8, RZ, 0xc0, !PT ;  /* 0x0ffffff803027812 */ /* 0x000fc400078ec0ff */
[----:B------:R-:W-:Y:S01]  /*0e50*/  SHF.R.S32.HI R4, RZ, 0x1f, R5 ;  /* 0x0000001fff047819 */ /* 0x000fe20000011405 */
[C---:B------:R-:W-:Y:S01]  /*0e60*/  IMAD.IADD R3, R229.reuse, 0x1, -R0 ;  /* 0x00000001e5037824 */ /* 0x040fe200078e0a00 */
[----:B------:R-:W-:Y:S01]  /*0e70*/  IADD3 R18, R229, 0x40, RZ ;  /* 0x00000040e5127810 */ /* 0x000fe20007ffe0ff */
[----:B------:R-:W-:Y:S01]  /*0e80*/  IMAD.SHL.U32 R106, R22, 0x4, RZ ;  /* 0x00000004166a7824 */ /* 0x000fe200078e00ff */
[----:B------:R-:W-:Y:S01]  /*0e90*/  LEA.HI R0, R4, R5, RZ, 0x2 ;  /* 0x0000000504007211 */ /* 0x000fe200078f10ff */
[----:B------:R-:W-:Y:S01]  /*0ea0*/  IMAD.IADD R8, R6, 0x1, -R2 ;  /* 0x0000000106087824 */ /* 0x000fe200078e0a02 */
[----:B------:R-:W-:Y:S01]  /*0eb0*/  LOP3.LUT R9, R3, 0x1, RZ, 0xc0, !PT ;  /* 0x0000000103097812 */ /* 0x000fe200078ec0ff */
[----:B------:R-:W-:Y:S01]  /*0ec0*/  IMAD.SHL.U32 R100, R22, 0x8, RZ ;  /* 0x0000000816647824 */ /* 0x000fe200078e00ff */
[----:B------:R-:W-:Y:S02]  /*0ed0*/  IADD3 R140, R106, 0x20, RZ ;  /* 0x000000206a8c7810 */ /* 0x000fe40007ffe0ff */
[----:B------:R-:W-:-:S02]  /*0ee0*/  ISETP.NE.U32.AND P0, PT, R9, 0x1, PT ;  /* 0x000000010900780c */ /* 0x000fc40003f05070 */
[C---:B------:R-:W-:Y:S01]  /*0ef0*/  IADD3 R105, R106.reuse, 0x40, RZ ;  /* 0x000000406a697810 */ /* 0x040fe20007ffe0ff */
[C---:B------:R-:W-:Y:S01]  /*0f00*/  IMAD.IADD R2, R106.reuse, 0x1, R140 ;  /* 0x000000016a027824 */ /* 0x040fe200078e028c */
[C---:B------:R-:W-:Y:S01]  /*0f10*/  R2P PR, R3.reuse, 0x6 ;  /* 0x0000000603007804 */ /* 0x040fe20000000000 */
[----:B------:R-:W-:Y:S01]  /*0f20*/  IMAD.SHL.U32 R3, R3, 0x40, RZ ;  /* 0x0000004003037824 */ /* 0x000fe200078e00ff */
[----:B------:R-:W-:Y:S01]  /*0f30*/  SHF.R.S32.HI R4, RZ, 0x2, R0 ;  /* 0x00000002ff047819 */ /* 0x000fe20000011400 */
[----:B------:R-:W-:Y:S01]  /*0f40*/  IMAD.IADD R0, R106, 0x1, R105 ;  /* 0x000000016a007824 */ /* 0x000fe200078e0269 */
[----:B------:R-:W-:Y:S02]  /*0f50*/  SHF.R.S32.HI R5, RZ, 0x1f, R2 ;  /* 0x0000001fff057819 */ /* 0x000fe40000011402 */
[----:B------:R-:W-:Y:S01]  /*0f60*/  LOP3.LUT R20, R3, 0x1c0, RZ, 0xc0, !PT ;  /* 0x000001c003147812 */ /* 0x000fe200078ec0ff */
[----:B------:R-:W-:Y:S01]  /*0f70*/  IMAD R9, R8, 0x10, R4 ;  /* 0x0000001008097824 */ /* 0x000fe200078e0204 */
[----:B------:R-:W-:Y:S01]  /*0f80*/  SHF.R.S32.HI R4, RZ, 0x1f, R0 ;  /* 0x0000001fff047819 */ /* 0x000fe20000011400 */
[----:B------:R-:W-:Y:S01]  /*0f90*/  IMAD.SHL.U32 R3, R15, 0x8, RZ ;  /* 0x000000080f037824 */ /* 0x000fe200078e00ff */
[----:B------:R-:W-:-:S02]  /*0fa0*/  LEA.HI R8, R5, R2, RZ, 0x3 ;  /* 0x0000000205087211 */ /* 0x000fc400078f18ff */
[----:B------:R-:W-:Y:S01]  /*0fb0*/  LEA.HI R13, R5, R2, RZ, 0x6 ;  /* 0x00000002050d7211 */ /* 0x000fe200078f30ff */
[----:B------:R-:W-:Y:S01]  /*0fc0*/  IMAD.SHL.U32 R2, R7, 0x40, RZ ;  /* 0x0000004007027824 */ /* 0x000fe200078e00ff */
[----:B------:R-:W-:Y:S01]  /*0fd0*/  SHF.R.U32.HI R19, RZ, 0x3, R20 ;  /* 0x00000003ff137819 */ /* 0x000fe20000011614 */
[----:B------:R1:W-:Y:S01]  /*0fe0*/  STL [R1+0x50], R9 ;  /* 0x0000500901007387 */ /* 0x0003e20000100800 */
[CC--:B------:R-:W-:Y:S02]  /*0ff0*/  LEA.HI R10, R4.reuse, R0.reuse, RZ, 0x3 ;  /* 0x00000000040a7211 */ /* 0x0c0fe400078f18ff */
[----:B------:R-:W-:Y:S01]  /*1000*/  LEA.HI R12, R4, R0, RZ, 0x6 ;  /* 0x00000000040c7211 */ /* 0x000fe200078f30ff */
[----:B------:R-:W-:Y:S01]  /*1010*/  IMAD R0, R15, 0x200, R17 ;  /* 0x000002000f007824 */ /* 0x000fe200078e0211 */
[----:B------:R-:W-:Y:S01]  /*1020*/  LOP3.LUT R4, R19, R20, RZ, 0xfc, !PT ;  /* 0x0000001413047212 */ /* 0x000fe200078efcff */
[----:B------:R-:W-:Y:S01]  /*1030*/  STL [R1+0x4], R20 ;  /* 0x0000041401007387 */ /* 0x000fe20000100800 */
[----:B------:R-:W-:-:S02]  /*1040*/  LOP3.LUT P6, RZ, R7, 0x2, RZ, 0xc0, !PT ;  /* 0x0000000207ff7812 */ /* 0x000fc400078cc0ff */
[----:B------:R-:W-:Y:S01]  /*1050*/  LOP3.LUT P5, RZ, R7, 0x4, RZ, 0xc0, !PT ;  /* 0x0000000407ff7812 */ /* 0x000fe200078ac0ff */
[----:B------:R-:W-:Y:S01]  /*1060*/  STL [R1+0x8], R19 ;  /* 0x0000081301007387 */ /* 0x000fe20000100800 */
[----:B------:R-:W-:Y:S02]  /*1070*/  LOP3.LUT R2, R2, 0x1c0, RZ, 0xc0, !PT ;  /* 0x000001c002027812 */ /* 0x000fe400078ec0ff */
[----:B------:R-:W-:Y:S02]  /*1080*/  SHF.R.S32.HI R7, RZ, 0x1f, R18 ;  /* 0x0000001fff077819 */ /* 0x000fe40000011412 */
[----:B------:R-:W-:Y:S02]  /*1090*/  LOP3.LUT R5, R2, 0x8, R3, 0xf8, !PT ;  /* 0x0000000802057812 */ /* 0x000fe400078ef803 */
[----:B------:R-:W-:Y:S01]  /*10a0*/  SHF.R.U32.HI R3, RZ, 0x3, R2 ;  /* 0x00000003ff037819 */ /* 0x000fe20000011602 */
[----:B------:R-:W-:Y:S01]  /*10b0*/  IMAD.SHL.U32 R2, R18, 0x40, RZ ;  /* 0x0000004012027824 */ /* 0x000fe200078e00ff */
[----:B------:R-:W-:-:S02]  /*10c0*/  LOP3.LUT P4, RZ, R11, 0x2, RZ, 0xc0, !PT ;  /* 0x000000020bff7812 */ /* 0x000fc4000788c0ff */
[----:B------:R-:W-:Y:S02]  /*10d0*/  LOP3.LUT P3, RZ, R11, 0x4, RZ, 0xc0, !PT ;  /* 0x000000040bff7812 */ /* 0x000fe4000786c0ff */
[----:B------:R-:W-:Y:S01]  /*10e0*/  LOP3.LUT R24, R2, 0x1c0, RZ, 0xc0, !PT ;  /* 0x000001c002187812 */ /* 0x000fe200078ec0ff */
[----:B------:R-:W-:Y:S01]  /*10f0*/  IMAD.SHL.U32 R2, R16, 0x40, RZ ;  /* 0x0000004010027824 */ /* 0x000fe200078e00ff */
[----:B------:R-:W-:Y:S01]  /*1100*/  LEA R180, R0, 0x6100, 0x1 ;  /* 0x0000610000b47811 */ /* 0x000fe200078e08ff */
[----:B-1----:R-:W-:Y:S01]  /*1110*/  IMAD R9, R22, 0x2, R14 ;  /* 0x0000000216097824 */ /* 0x002fe200078e020e */
[----:B------:R-:W-:Y:S02]  /*1120*/  SHF.R.U32.HI R15, RZ, 0x3, R24 ;  /* 0x00000003ff0f7819 */ /* 0x000fe40000011618 */
[----:B------:R-:W-:Y:S01]  /*1130*/  IADD3 R191, R180, 0x20, RZ ;  /* 0x00000020b4bf7810 */ /* 0x000fe20007ffe0ff */
[----:B------:R-:W-:Y:S01]  /*1140*/  IMAD.IADD R17, R9, 0x1, R4 ;  /* 0x0000000109117824 */ /* 0x000fe200078e0204 */
[----:B------:R-:W-:Y:S01]  /*1150*/  LEA.HI R4, R7, R18, RZ, 0x3 ;  /* 0x0000001207047211 */ /* 0x000fe200078f18ff */
[----:B------:R-:W-:Y:S01]  /*1160*/  IMAD.SHL.U32 R18, R6, 0x200, RZ ;  /* 0x0000020006127824 */ /* 0x000fe200078e00ff */
[----:B------:R-:W-:-:S02]  /*1170*/  LOP3.LUT R9, R5, R3, RZ, 0x3c, !PT ;  /* 0x0000000305097212 */ /* 0x000fc400078e3cff */
[--C-:B------:R-:W-:Y:S01]  /*1180*/  LOP3.LUT R6, R24, 0x38, R8.reuse, 0xf8, !PT ;  /* 0x0000003818067812 */ /* 0x100fe200078ef808 */
[----:B------:R-:W-:Y:S01]  /*1190*/  IMAD.SHL.U32 R3, R4, 0x40, RZ ;  /* 0x0000004004037824 */ /* 0x000fe200078e00ff */
[----:B------:R-:W-:Y:S02]  /*11a0*/  LOP3.LUT R4, R20, 0x38, R8, 0xf8, !PT ;  /* 0x0000003814047812 */ /* 0x000fe400078ef808 */
[----:B------:R-:W-:Y:S01]  /*11b0*/  LOP3.LUT R5, R2, 0xfffffe00, RZ, 0xc0, !PT ;  /* 0xfffffe0002057812 */ /* 0x000fe200078ec0ff */
[----:B------:R-:W-:Y:S01]  /*11c0*/  IMAD.SHL.U32 R2, R12, 0x80, RZ ;  /* 0x000000800c027824 */ /* 0x000fe200078e00ff */
[----:B------:R-:W-:Y:S01]  /*11d0*/  LOP3.LUT R23, R3, 0xfffffe00, RZ, 0xc0, !PT ;  /* 0xfffffe0003177812 */ /* 0x000fe200078ec0ff */
[----:B------:R-:W-:Y:S01]  /*11e0*/  IMAD.SHL.U32 R3, R13, 0x80, RZ ;  /* 0x000000800d037824 */ /* 0x000fe200078e00ff */
[--C-:B------:R-:W-:Y:S02]  /*11f0*/  LOP3.LUT R7, R20, 0x38, R10.reuse, 0xf8, !PT ;  /* 0x0000003814077812 */ /* 0x100fe400078ef80a */
[----:B------:R-:W-:Y:S01]  /*1200*/  LOP3.LUT R10, R24, 0x38, R10, 0xf8, !PT ;  /* 0x00000038180a7812 */ /* 0x000fe200078ef80a */
[----:B------:R-:W-:Y:S01]  /*1210*/  STL [R1+0x38], R23 ;  /* 0x0000381701007387 */ /* 0x000fe20000100800 */
[----:B------:R-:W-:-:S02]  /*1220*/  LOP3.LUT R3, R3, 0xffffe000, RZ, 0xc0, !PT ;  /* 0xffffe00003037812 */ /* 0x000fc400078ec0ff */
[----:B------:R-:W-:Y:S02]  /*1230*/  LOP3.LUT R8, R4, R19, RZ, 0x3c, !PT ;  /* 0x0000001304087212 */ /* 0x000fe400078e3cff */
[-C--:B------:R-:W-:Y:S02]  /*1240*/  LOP3.LUT R6, R6, R15.reuse, RZ, 0x3c, !PT ;  /* 0x0000000f06067212 */ /* 0x080fe400078e3cff */
[----:B------:R-:W-:Y:S02]  /*1250*/  LOP3.LUT R4, R10, R15, RZ, 0x3c, !PT ;  /* 0x0000000f0a047212 */ /* 0x000fe400078e3cff */
[----:B------:R-:W-:Y:S02]  /*1260*/  LOP3.LUT R2, R2, 0xffffe000, RZ, 0xc0, !PT ;  /* 0xffffe00002027812 */ /* 0x000fe400078ec0ff */
[-C--:B------:R-:W-:Y:S02]  /*1270*/  IADD3 R15, R8, R3.reuse, R18 ;  /* 0x00000003080f7210 */ /* 0x080fe40007ffe012 */
[----:B------:R-:W-:Y:S01]  /*1280*/  IADD3 R13, R6, R3, R23 ;  /* 0x00000003060d7210 */ /* 0x000fe20007ffe017 */
[----:B------:R-:W-:Y:S01]  /*1290*/  IMAD R3, R11, 0x20, R21 ;  /* 0x000000200b037824 */ /* 0x000fe200078e0215 */
[----:B------:R-:W-:Y:S01]  /*12a0*/  IADD3 R10, R4, R2, R23 ;  /* 0x00000002040a7210 */ /* 0x000fe20007ffe017 */
[----:B------:R-:W-:Y:S01]  /*12b0*/  IMAD.MOV.U32 R6, RZ, RZ, 0x40 ;  /* 0x00000040ff067424 */ /* 0x000fe200078e00ff */
[----:B------:R-:W-:-:S02]  /*12c0*/  IADD3 R4, R9, R5, R14 ;  /* 0x0000000509047210 */ /* 0x000fc40007ffe00e */
[----:B------:R-:W-:Y:S01]  /*12d0*/  LOP3.LUT R5, R9, R5, RZ, 0xfc, !PT ;  /* 0x0000000509057212 */ /* 0x000fe200078efcff */
[----:B------:R1:W-:Y:S01]  /*12e0*/  STL [R1+0x3c], R3 ;  /* 0x00003c0301007387 */ /* 0x0003e20000100800 */
[----:B------:R-:W-:Y:S01]  /*12f0*/  LOP3.LUT R7, R7, R19, RZ, 0x3c, !PT ;  /* 0x0000001307077212 */ /* 0x000fe200078e3cff */
[----:B------:R-:W-:Y:S01]  /*1300*/  IMAD.MOV.U32 R9, RZ, RZ, 0x20 ;  /* 0x00000020ff097424 */ /* 0x000fe200078e00ff */
[----:B------:R-:W-:Y:S02]  /*1310*/  LEA R13, R13, 0xc100, 0x1 ;  /* 0x0000c1000d0d7811 */ /* 0x000fe400078e08ff */
[----:B------:R-:W-:Y:S02]  /*1320*/  IADD3 R12, R7, R2, R18 ;  /* 0x00000002070c7210 */ /* 0x000fe40007ffe012 */
[----:B------:R-:W-:Y:S02]  /*1330*/  SEL R8, R9, 0xffffffe0, !P1 ;  /* 0xffffffe009087807 */ /* 0x000fe40004800000 */
[----:B------:R-:W-:-:S02]  /*1340*/  SEL R2, R6, 0xffffffc0, !P3 ;  /* 0xffffffc006027807 */ /* 0x000fc40005800000 */
[C---:B------:R-:W-:Y:S02]  /*1350*/  SEL R7, R6.reuse, 0xffffffc0, !P2 ;  /* 0xffffffc006077807 */ /* 0x040fe40005000000 */
[----:B------:R-:W-:Y:S01]  /*1360*/  SEL R0, R6, 0xffffffc0, !P5 ;  /* 0xffffffc006007807 */ /* 0x000fe20006800000 */
[----:B------:R-:W-:Y:S01]  /*1370*/  IMAD.IADD R186, R180, 0x1, R2 ;  /* 0x00000001b4ba7824 */ /* 0x000fe200078e0202 */
[----:B------:R-:W-:Y:S02]  /*1380*/  LEA R11, R12, 0xc100, 0x1 ;  /* 0x0000c1000c0b7811 */ /* 0x000fe400078e08ff */
[----:B------:R-:W-:Y:S02]  /*1390*/  LEA R6, R17, 0x80, 0x1 ;  /* 0x0000008011067811 */ /* 0x000fe400078e08ff */
[----:B------:R-:W-:Y:S02]  /*13a0*/  @P4 IADD3 R191, R180, -0x20, RZ ;  /* 0xffffffe0b4bf4810 */ /* 0x000fe40007ffe0ff */
[----:B------:R-:W-:-:S02]  /*13b0*/  LEA R10, R10, 0xc100, 0x1 ;  /* 0x0000c1000a0a7811 */ /* 0x000fc400078e08ff */
[----:B------:R-:W-:Y:S01]  /*13c0*/  LEA R187, R4, 0xc100, 0x1 ;  /* 0x0000c10004bb7811 */ /* 0x000fe200078e08ff */
[----:B------:R-:W-:Y:S01]  /*13d0*/  IMAD.IADD R183, R2, 0x1, R191 ;  /* 0x0000000102b77824 */ /* 0x000fe200078e02bf */
[----:B-1----:R-:W-:Y:S01]  /*13e0*/  LOP3.LUT R3, R20, 0x18, R100, 0xf8, !PT ;  /* 0x0000001814037812 */ /* 0x002fe200078ef864 */
[----:B------:R-:W-:Y:S01]  /*13f0*/  IMAD.IADD R2, R6, 0x1, R7 ;  /* 0x0000000106027824 */ /* 0x000fe200078e0207 */
[----:B------:R-:W-:Y:S01]  /*1400*/  LEA R181, R5, 0x100, 0x1 ;  /* 0x0000010005b57811 */ /* 0x000fe200078e08ff */
[----:B------:R-:W-:Y:S01]  /*1410*/  IMAD.IADD R190, R187, 0x1, R0 ;  /* 0x00000001bbbe7824 */ /* 0x000fe200078e0200 */
[----:B------:R-:W-:Y:S02]  /*1420*/  LOP3.LUT R213, R18, R3, R19, 0xf6, !PT ;  /* 0x0000000312d57212 */ /* 0x000fe400078ef613 */
[----:B------:R-:W-:Y:S01]  /*1430*/  SEL R3, R9, 0xffffffe0, !P6 ;  /* 0xffffffe009037807 */ /* 0x000fe20007000000 */
[----:B------:R-:W-:Y:S01]  /*1440*/  IMAD.IADD R185, R0, 0x1, R181 ;  /* 0x0000000100b97824 */ /* 0x000fe200078e02b5 */
[----:B------:R-:W-:-:S02]  /*1450*/  LEA R9, R15, 0xc100, 0x1 ;  /* 0x0000c1000f097811 */ /* 0x000fc400078e08ff */
[----:B------:R-:W-:Y:S01]  /*1460*/  LEA R213, R213, 0x100, 0x1 ;  /* 0x00000100d5d57811 */ /* 0x000fe200078e08ff */
[----:B------:R-:W-:Y:S01]  /*1470*/  IMAD.IADD R188, R187, 0x1, R3 ;  /* 0x00000001bbbc7824 */ /* 0x000fe200078e0203 */
[----:B------:R-:W-:Y:S01]  /*1480*/  SHF.R.S32.HI R101, RZ, 0x1f, R100 ;  /* 0x0000001fff657819 */ /* 0x000fe20000011464 */
[----:B------:R1:W-:Y:S01]  /*1490*/  STL [R1+0x4c], R9 ;  /* 0x00004c0901007387 */ /* 0x0003e20000100800 */
[----:B------:R-:W-:Y:S01]  /*14a0*/  IMAD.IADD R182, R3, 0x1, R181 ;  /* 0x0000000103b67824 */ /* 0x000fe200078e02b5 */
[----:B------:R-:W-:Y:S01]  /*14b0*/  IADD3 R143, R106, 0x10, RZ ;  /* 0x000000106a8f7810 */ /* 0x000fe20007ffe0ff */
[----:B------:R-:W-:Y:S01]  /*14c0*/  IMAD.IADD R189, R188, 0x1, R0 ;  /* 0x00000001bcbd7824 */ /* 0x000fe200078e0200 */
[----:B------:R-:W-:Y:S01]  /*14d0*/  STL [R1+0x48], R13 ;  /* 0x0000480d01007387 */ /* 0x000fe20000100800 */
[----:B------:R-:W-:Y:S01]  /*14e0*/  IMAD.IADD R184, R0, 0x1, R182 ;  /* 0x0000000100b87824 */ /* 0x000fe200078e02b6 */
[C---:B------:R-:W-:Y:S01]  /*14f0*/  IADD3 R142, R106.reuse, 0x30, RZ ;  /* 0x000000306a8e7810 */ /* 0x040fe20007ffe0ff */
[----:B------:R-:W-:Y:S01]  /*1500*/  IMAD.IADD R214, R213, 0x1, R7 ;  /* 0x00000001d5d67824 */ /* 0x000fe200078e0207 */
[----:B------:R2:W-:Y:S01]  /*1510*/  STL [R1+0x44], R11 ;  /* 0x0000440b01007387 */ /* 0x0005e20000100800 */
[----:B------:R-:W-:-:S02]  /*1520*/  IADD3 R141, R106, 0x50, RZ ;  /* 0x000000506a8d7810 */ /* 0x000fc40007ffe0ff */
[C---:B------:R-:W-:Y:S01]  /*1530*/  IADD3 R231, R232.reuse, 0x40, RZ ;  /* 0x00000040e8e77810 */ /* 0x040fe20007ffe0ff */
[----:B------:R-:W-:Y:S01]  /*1540*/  STL [R1+0x40], R10 ;  /* 0x0000400a01007387 */ /* 0x000fe20000100800 */
[----:B------:R-:W-:Y:S02]  /*1550*/  IADD3 R230, R232, 0x80, RZ ;  /* 0x00000080e8e67810 */ /* 0x000fe40007ffe0ff */
[C---:B------:R-:W-:Y:S02]  /*1560*/  IADD3 R202, R191.reuse, 0x800, RZ ;  /* 0x00000800bfca7810 */ /* 0x040fe40007ffe0ff */
[C---:B------:R-:W-:Y:S02]  /*1570*/  IADD3 R201, R191.reuse, 0x1000, RZ ;  /* 0x00001000bfc97810 */ /* 0x040fe40007ffe0ff */
[C---:B------:R-:W-:Y:S02]  /*1580*/  IADD3 R200, R191.reuse, 0x1800, RZ ;  /* 0x00001800bfc87810 */ /* 0x040fe40007ffe0ff */
[----:B------:R-:W-:-:S02]  /*1590*/  IADD3 R199, R191, 0x2000, RZ ;  /* 0x00002000bfc77810 */ /* 0x000fc40007ffe0ff */
[C---:B------:R-:W-:Y:S02]  /*15a0*/  IADD3 R198, R191.reuse, 0x2800, RZ ;  /* 0x00002800bfc67810 */ /* 0x040fe40007ffe0ff */
[C---:B-1----:R-:W-:Y:S02]  /*15b0*/  IADD3 R9, R6.reuse, -0x10, RZ ;  /* 0xfffffff006097810 */ /* 0x042fe40007ffe0ff */
[C---:B------:R-:W-:Y:S02]  /*15c0*/  @P0 IADD3 R9, R6.reuse, 0x10, RZ ;  /* 0x0000001006090810 */ /* 0x040fe40007ffe0ff */
[C---:B------:R-:W-:Y:S02]  /*15d0*/  IADD3 R197, R191.reuse, 0x3000, RZ ;  /* 0x00003000bfc57810 */ /* 0x040fe40007ffe0ff */
[----:B------:R-:W-:Y:S01]  /*15e0*/  IADD3 R196, R191, 0x3800, RZ ;  /* 0x00003800bfc47810 */ /* 0x000fe20007ffe0ff */
[----:B------:R-:W-:Y:S01]  /*15f0*/  IMAD.IADD R3, R7, 0x1, R9 ;  /* 0x0000000107037824 */ /* 0x000fe200078e0209 */
[C---:B------:R-:W-:Y:S01]  /*1600*/  IADD3 R195, R191.reuse, 0x4000, RZ ;  /* 0x00004000bfc37810 */ /* 0x040fe20007ffe0ff */
[----:B--2---:R-:W-:Y:S01]  /*1610*/  IMAD.IADD R11, R6, 0x1, R8 ;  /* 0x00000001060b7824 */ /* 0x004fe200078e0208 */
[----:B------:R-:W-:-:S02]  /*1620*/  IADD3 R194, R191, 0x4800, RZ ;  /* 0x00004800bfc27810 */ /* 0x000fc40007ffe0ff */
[C---:B------:R-:W-:Y:S02]  /*1630*/  IADD3 R193, R191.reuse, 0x5000, RZ ;  /* 0x00005000bfc17810 */ /* 0x040fe40007ffe0ff */
[----:B------:R-:W-:Y:S01]  /*1640*/  STL [R1+0x24], R11 ;  /* 0x0000240b01007387 */ /* 0x000fe20000100800 */
[----:B------:R-:W-:-:S03]  /*1650*/  IADD3 R192, R191, 0x5800, RZ ;  /* 0x00005800bfc07810 */ /* 0x000fc60007ffe0ff */
[----:B------:R1:W-:Y:S04]  /*1660*/  STL [R1+0x34], R2 ;  /* 0x0000340201007387 */ /* 0x0003e80000100800 */
[----:B------:R-:W-:Y:S01]  /*1670*/  STL [R1+0x1c], R9 ;  /* 0x00001c0901007387 */ /* 0x000fe20000100800 */
[----:B-1----:R-:W-:-:S05]  /*1680*/  IMAD.IADD R2, R7, 0x1, R11 ;  /* 0x0000000107027824 */ /* 0x002fca00078e020b */
[----:B------:R1:W-:Y:S02]  /*1690*/  STL [R1+0x30], R2 ;  /* 0x0000300201007387 */ /* 0x0003e40000100800 */
[----:B-1----:R-:W-:-:S04]  /*16a0*/  IMAD.IADD R2, R8, 0x1, R9 ;  /* 0x0000000108027824 */ /* 0x002fc800078e0209 */
[----:B------:R-:W-:Y:S01]  /*16b0*/  IMAD.IADD R0, R7, 0x1, R2 ;  /* 0x0000000107007824 */ /* 0x000fe200078e0202 */
[----:B------:R1:W-:Y:S04]  /*16c0*/  STL [R1+0x20], R2 ;  /* 0x0000200201007387 */ /* 0x0003e80000100800 */
[----:B------:R1:W-:Y:S04]  /*16d0*/  STL [R1+0x2c], R3 ;  /* 0x00002c0301007387 */ /* 0x0003e80000100800 */
[----:B------:R1:W-:Y:S02]  /*16e0*/  STL [R1+0x28], R0 ;  /* 0x0000280001007387 */ /* 0x0003e40000100800 */
.L_x_299:
[----:B------:R-:W-:-:S04]  /*16f0*/  IMAD.MOV.U32 R12, RZ, RZ, 0x4 ;  /* 0x00000004ff0c7424 */ /* 0x000fc800078e00ff */
[----:B-1----:R-:W-:-:S05]  /*1700*/  IMAD.WIDE R2, R247, R12, c[0x0][0x588] ;  /* 0x00016200f7027625 */ /* 0x002fca00078e020c */
[----:B------:R-:W2:Y:S01]  /*1710*/  LDG.E R235, [R2.64] ;  /* 0x0000000602eb7981 */ /* 0x000ea2000c1e1900 */
[----:B------:R-:W-:Y:S01]  /*1720*/  ISETP.NE.U32.AND P4, PT, RZ, c[0x0][0x360], PT ;  /* 0x0000d800ff007a0c */ /* 0x000fe20003f85070 */
[----:B------:R-:W-:Y:S01]  /*1730*/  IMAD.MOV.U32 R138, RZ, RZ, RZ ;  /* 0x000000ffff8a7224 */ /* 0x000fe200078e00ff */
[----:B------:R-:W-:Y:S02]  /*1740*/  ISETP.NE.U32.AND P0, PT, RZ, c[0x0][0x370], PT ;  /* 0x0000dc00ff007a0c */ /* 0x000fe40003f05070 */
[----:B------:R-:W-:Y:S02]  /*1750*/  ISETP.NE.AND.EX P4, PT, RZ, c[0x0][0x364], PT, P4 ;  /* 0x0000d900ff007a0c */ /* 0x000fe40003f85340 */
[----:B------:R-:W-:Y:S02]  /*1760*/  ISETP.NE.AND.EX P2, PT, RZ, c[0x0][0x374], PT, P0 ;  /* 0x0000dd00ff007a0c */ /* 0x000fe40003f45300 */
[----:B------:R-:W-:Y:S02]  /*1770*/  ISETP.NE.U32.AND P3, PT, RZ, c[0x0][0x348], PT ;  /* 0x0000d200ff007a0c */ /* 0x000fe40003f65070 */
[----:B------:R-:W-:-:S02]  /*1780*/  ISETP.NE.U32.AND P5, PT, RZ, c[0x0][0x358], PT ;  /* 0x0000d600ff007a0c */ /* 0x000fc40003fa5070 */
[----:B------:R-:W-:Y:S02]  /*1790*/  ISETP.NE.AND.EX P3, PT, RZ, c[0x0][0x34c], PT, P3 ;  /* 0x0000d300ff007a0c */ /* 0x000fe40003f65330 */
[----:B------:R-:W-:Y:S01]  /*17a0*/  ISETP.NE.AND.EX P5, PT, RZ, c[0x0][0x35c], PT, P5 ;  /* 0x0000d700ff007a0c */ /* 0x000fe20003fa5350 */
[----:B------:R-:W-:Y:S02]  /*17b0*/  IMAD.MOV.U32 R174, RZ, RZ, RZ ;  /* 0x000000ffffae7224 */ /* 0x000fe400078e00ff */
[----:B------:R-:W-:Y:S02]  /*17c0*/  IMAD.MOV.U32 R137, RZ, RZ, RZ ;  /* 0x000000ffff897224 */ /* 0x000fe400078e00ff */
[----:B------:R-:W-:Y:S01]  /*17d0*/  IMAD.MOV.U32 R11, RZ, RZ, RZ ;  /* 0x000000ffff0b7224 */ /* 0x000fe200078e00ff */
[----:B--2---:R-:W-:Y:S02]  /*17e0*/  SHF.R.S32.HI R135, RZ, 0x1f, R235 ;  /* 0x0000001fff877819 */ /* 0x004fe400000114eb */
[----:B------:R-:W-:-:S02]  /*17f0*/  @P4 LEA R2, P0, R235, c[0x0][0x360], 0x2 ;  /* 0x0000d800eb024a11 */ /* 0x000fc400078010ff */
[C---:B------:R-:W-:Y:S02]  /*1800*/  @P2 LEA R4, P1, R235.reuse, c[0x0][0x370], 0x2 ;  /* 0x0000dc00eb042a11 */ /* 0x040fe400078210ff */
[C-C-:B------:R-:W-:Y:S02]  /*1810*/  @P4 LEA.HI.X R3, R235.reuse, c[0x0][0x364], R135.reuse, 0x2, P0 ;  /* 0x0000d900eb034a11 */ /* 0x140fe400000f1487 */
[----:B------:R-:W-:Y:S02]  /*1820*/  ISETP.NE.U32.AND P0, PT, RZ, c[0x0][0x350], PT ;  /* 0x0000d400ff007a0c */ /* 0x000fe40003f05070 */
[----:B------:R-:W-:Y:S01]  /*1830*/  @P2 LEA.HI.X R5, R235, c[0x0][0x374], R135, 0x2, P1 ;  /* 0x0000dd00eb052a11 */ /* 0x000fe200008f1487 */
[----:B------:R1:W5:Y:S01]  /*1840*/  @P4 LDG.E R175, [R2.64] ;  /* 0x0000000602af4981 */ /* 0x000362000c1e1900 */
[----:B------:R-:W-:-:S03]  /*1850*/  ISETP.NE.AND.EX P6, PT, RZ, c[0x0][0x354], PT, P0 ;  /* 0x0000d500ff007a0c */ /* 0x000fc60003fc5300 */
[----:B------:R2:W5:Y:S01]  /*1860*/  @P2 LDG.E R138, [R4.64] ;  /* 0x00000006048a2981 */ /* 0x000562000c1e1900 */
[----:B------:R-:W-:-:S04]  /*1870*/  LEA R6, P2, R235, c[0x0][0x348], 0x2 ;  /* 0x0000d200eb067a11 */ /* 0x000fc800078410ff */
[----:B------:R-:W-:-:S05]  /*1880*/  LEA.HI.X R7, R235, c[0x0][0x34c], R135, 0x2, P2 ;  /* 0x0000d300eb077a11 */ /* 0x000fca00010f1487 */
[----:B------:R3:W5:Y:S01]  /*1890*/  @P3 LDG.E R174, [R6.64] ;  /* 0x0000000606ae3981 */ /* 0x000762000c1e1900 */
[C---:B-1----:R-:W-:Y:S02]  /*18a0*/  LEA R2, P0, R235.reuse, c[0x0][0x358], 0x2 ;  /* 0x0000d600eb027a11 */ /* 0x042fe400078010ff */
[C---:B--2---:R-:W-:Y:S02]  /*18b0*/  LEA R4, P1, R235.reuse, c[0x0][0x350], 0x2 ;  /* 0x0000d400eb047a11 */ /* 0x044fe400078210ff */
[C-C-:B------:R-:W-:Y:S02]  /*18c0*/  LEA.HI.X R3, R235.reuse, c[0x0][0x35c], R135.reuse, 0x2, P0 ;  /* 0x0000d700eb037a11 */ /* 0x140fe400000f1487 */
[----:B------:R-:W-:-:S03]  /*18d0*/  LEA.HI.X R5, R235, c[0x0][0x354], R135, 0x2, P1 ;  /* 0x0000d500eb057a11 */ /* 0x000fc600008f1487 */
[----:B------:R3:W5:Y:S04]  /*18e0*/  @P5 LDG.E R11, [R2.64] ;  /* 0x00000006020b5981 */ /* 0x000768000c1e1900 */
[----:B------:R3:W5:Y:S01]  /*18f0*/  @P6 LDG.E R137, [R4.64] ;  /* 0x0000000604896981 */ /* 0x000762000c1e1900 */
[----:B------:R-:W-:-:S05]  /*1900*/  LOP3.LUT R15, R246, 0xffff, RZ, 0xc0, !PT ;  /* 0x0000fffff60f7812 */ /* 0x000fca00078ec0ff */
[----:B------:R3:W-:Y:S01]  /*1910*/  STL [R1], R15 ;  /* 0x0000000f01007387 */ /* 0x0007e20000100800 */
[----:B------:R-:W-:Y:S01]  /*1920*/  YIELD ;  /* 0x0000000000007946 */ /* 0x000fe20003800000 */
[----:B------:R-:W-:Y:S05]  /*1930*/  @P4 BRA `(.L_x_151) ;  /* 0x0000005000004947 */ /* 0x000fea0003800000 */
[----:B-----5:R-:W-:Y:S01]  /*1940*/  MOV R175, c[0x0][0x168] ;  /* 0x00005a0000af7a02 */ /* 0x020fe20000000f00 */
[----:B------:R-:W-:Y:S05]  /*1950*/  @!P3 BRA `(.L_x_151) ;  /* 0x000000300000b947 */ /* 0x000fea0003800000 */
[----:B------:R-:W2:Y:S04]  /*1960*/  LDG.E R8, [R6.64] ;  /* 0x0000000606087981 */ /* 0x000ea8000c1e1900 */
[----:B------:R-:W2:Y:S02]  /*1970*/  LDG.E R0, [R6.64+0x4] ;  /* 0x0000040606007981 */ /* 0x000ea4000c1e1900 */
[----:B--2---:R-:W-:Y:S02]  /*1980*/  IADD3 R175, -R8, R0, RZ ;  /* 0x0000000008af7210 */ /* 0x004fe40007ffe1ff */
.L_x_151:
[----:B------:R-:W-:-:S04]  /*1990*/  ISETP.NE.U32.AND P0, PT, RZ, c[0x0][0x368], PT ;  /* 0x0000da00ff007a0c */ /* 0x000fc80003f05070 */
[----:B------:R-:W-:-:S13]  /*19a0*/  ISETP.NE.AND.EX P0, PT, RZ, c[0x0][0x36c], PT, P0 ;  /* 0x0000db00ff007a0c */ /* 0x000fda0003f05300 */
[----:B------:R-:W-:Y:S05]  /*19b0*/  @!P0 BRA `(.L_x_152) ;  /* 0x0000004000008947 */ /* 0x000fea0003800000 */
[----:B---3--:R-:W-:-:S04]  /*19c0*/  LEA R6, P0, R235, c[0x0][0x368], 0x2 ;  /* 0x0000da00eb067a11 */ /* 0x008fc800078010ff */
[----:B------:R-:W-:-:S05]  /*19d0*/  LEA.HI.X R7, R235, c[0x0][0x36c], R135, 0x2, P0 ;  /* 0x0000db00eb077a11 */ /* 0x000fca00000f1487 */
[----:B------:R1:W5:Y:S01]  /*19e0*/  LDG.E R6, [R6.64] ;  /* 0x0000000606067981 */ /* 0x000362000c1e1900 */
[----:B------:R-:W-:Y:S05]  /*19f0*/  BRA `(.L_x_153) ;  /* 0x0000005000007947 */ /* 0x000fea0003800000 */
.L_x_152:
[----:B---3--:R-:W-:Y:S01]  /*1a00*/  MOV R6, c[0x0][0x1d0] ;  /* 0x0000740000067a02 */ /* 0x008fe20000000f00 */
[----:B------:R-:W-:Y:S05]  /*1a10*/  @!P6 BRA `(.L_x_153) ;  /* 0x000000300000e947 */ /* 0x000fea0003800000 */
[----:B------:R-:W2:Y:S04]  /*1a20*/  LDG.E R6, [R4.64] ;  /* 0x0000000604067981 */ /* 0x000ea8000c1e1900 */
[----:B------:R-:W2:Y:S02]  /*1a30*/  LDG.E R0, [R4.64+0x4] ;  /* 0x0000040604007981 */ /* 0x000ea4000c1e1900 */
[----:B--2---:R-:W-:Y:S02]  /*1a40*/  IADD3 R6, -R6, R0, RZ ;  /* 0x0000000006067210 */ /* 0x004fe40007ffe1ff */
.L_x_153:
[----:B------:R2:W3:Y:S04]  /*1a50*/  @P5 LDG.E R5, [R2.64] ;  /* 0x0000000602055981 */ /* 0x0004e8000c1e1900 */
[----:B------:R2:W3:Y:S01]  /*1a60*/  @P5 LDG.E R4, [R2.64+0x4] ;  /* 0x0000040602045981 */ /* 0x0004e2000c1e1900 */
[----:B------:R-:W-:Y:S01]  /*1a70*/  ISETP.NE.U32.AND P0, PT, RZ, c[0x0][0x378], PT ;  /* 0x0000de00ff007a0c */ /* 0x000fe20003f05070 */
[----:B-----5:R-:W-:-:S03]  /*1a80*/  IMAD.MOV.U32 R134, RZ, RZ, R6 ;  /* 0x000000ffff867224 */ /* 0x020fc600078e0006 */
[----:B------:R-:W-:Y:S02]  /*1a90*/  ISETP.NE.AND.EX P1, PT, RZ, c[0x0][0x37c], PT, P0 ;  /* 0x0000df00ff007a0c */ /* 0x000fe40003f25300 */
[----:B------:R-:W-:-:S04]  /*1aa0*/  LOP3.LUT R0, R246, 0xff000000, RZ, 0xc0, !PT ;  /* 0xff000000f6007812 */ /* 0x000fc800078ec0ff */
[----:B------:R-:W-:-:S07]  /*1ab0*/  SHF.R.U32.HI R0, RZ, 0x8, R0 ;  /* 0x00000008ff007819 */ /* 0x000fce0000011600 */
[----:B--2---:R-:W-:-:S04]  /*1ac0*/  @P1 LEA R2, P0, R235, c[0x0][0x378], 0x2 ;  /* 0x0000de00eb021a11 */ /* 0x004fc800078010ff */
[----:B------:R-:W-:-:S05]  /*1ad0*/  @P1 LEA.HI.X R3, R235, c[0x0][0x37c], R135, 0x2, P0 ;  /* 0x0000df00eb031a11 */ /* 0x000fca00000f1487 */
[----:B------:R2:W5:Y:S01]  /*1ae0*/  @P1 LDG.E R134, [R2.64] ;  /* 0x0000000602861981 */ /* 0x000562000c1e1900 */
[----:B------:R-:W-:Y:S01]  /*1af0*/  IMAD.MOV.U32 R78, RZ, RZ, c[0x0][0x228] ;  /* 0x00008a00ff4e7624 */ /* 0x000fe200078e00ff */
[----:B------:R-:W-:Y:S01]  /*1b00*/  BSSY B0, `(.L_x_154) ;  /* 0x000002f000007945 */ /* 0x000fe20003800000 */
[----:B-1----:R-:W-:Y:S01]  /*1b10*/  IMAD.IADD R7, R6, 0x1, -R138 ;  /* 0x0000000106077824 */ /* 0x002fe200078e0a8a */
[----:B--2---:R-:W-:-:S04]  /*1b20*/  LOP3.LUT R2, R246, 0xff0000, RZ, 0xc0, !PT ;  /* 0x00ff0000f6027812 */ /* 0x004fc800078ec0ff */
[----:B------:R-:W-:-:S04]  /*1b30*/  LEA.HI R3, R2, R0, RZ, 0x10 ;  /* 0x0000000002037211 */ /* 0x000fc800078f80ff */
[----:B------:R-:W-:Y:S02]  /*1b40*/  SHF.R.U32.HI R8, RZ, 0x10, R3 ;  /* 0x00000010ff087819 */ /* 0x000fe40000011603 */
[----:B------:R-:W-:Y:S02]  /*1b50*/  LOP3.LUT R13, R3, 0xff, RZ, 0xc0, !PT ;  /* 0x000000ff030d7812 */ /* 0x000fe400078ec0ff */
[C---:B------:R-:W-:Y:S01]  /*1b60*/  ISETP.NE.AND P1, PT, R8.reuse, RZ, PT ;  /* 0x000000ff0800720c */ /* 0x040fe20003f25270 */
[----:B------:R1:W-:Y:S03]  /*1b70*/  STL [R1+0x14], R8 ;  /* 0x0000140801007387 */ /* 0x0003e60000100800 */
[----:B------:R-:W-:Y:S01]  /*1b80*/  SEL R133, R8, c[0x0][0x338], P1 ;  /* 0x0000ce0008857a07 */ /* 0x000fe20000800000 */
[----:B------:R1:W-:Y:S01]  /*1b90*/  STL [R1+0x18], R13 ;  /* 0x0000180d01007387 */ /* 0x0003e20000100800 */
[----:B---3--:R-:W-:-:S04]  /*1ba0*/  @P5 IMAD.IADD R78, R4, 0x1, -R5 ;  /* 0x00000001044e5824 */ /* 0x008fc800078e0a05 */
[----:B------:R-:W-:-:S05]  /*1bb0*/  IMAD.IADD R176, R7, 0x1, R78 ;  /* 0x0000000107b07824 */ /* 0x000fca00078e024e */
[C---:B------:R-:W-:Y:S02]  /*1bc0*/  ISETP.GE.AND P0, PT, R176.reuse, 0x1, PT ;  /* 0x00000001b000780c */ /* 0x040fe40003f06270 */
[----:B------:R-:W-:-:S04]  /*1bd0*/  IADD3 R0, R176, 0x3f, RZ ;  /* 0x0000003fb0007810 */ /* 0x000fc80007ffe0ff */
[----:B------:R-:W-:-:S04]  /*1be0*/  SHF.R.S32.HI R2, RZ, 0x1f, R0 ;  /* 0x0000001fff027819 */ /* 0x000fc80000011400 */
[----:B------:R-:W-:Y:S01]  /*1bf0*/  LEA.HI R2, R2, R0, RZ, 0x6 ;  /* 0x0000000002027211 */ /* 0x000fe200078f30ff */
[----:B------:R-:W-:-:S03]  /*1c00*/  IMAD.MOV.U32 R0, RZ, RZ, RZ ;  /* 0x000000ffff007224 */ /* 0x000fc600078e00ff */
[----:B------:R-:W-:Y:S01]  /*1c10*/  SHF.R.S32.HI R136, RZ, 0x6, R2 ;  /* 0x00000006ff887819 */ /* 0x000fe20000011402 */
[----:B------:R-:W-:Y:S05]  /*1c20*/  @!P0 BRA `(.L_x_155) ;  /* 0x000001c000008947 */ /* 0x000fea0003800000 */
[----:B-1----:R-:W-:Y:S01]  /*1c30*/  IABS R2, R133 ;  /* 0x0000008500027213 */ /* 0x002fe20000000000 */
[----:B------:R-:W-:Y:S01]  /*1c40*/  IMAD.MOV.U32 R4, RZ, RZ, RZ ;  /* 0x000000ffff047224 */ /* 0x000fe200078e00ff */
[----:B------:R-:W-:Y:S02]  /*1c50*/  IADD3 R8, R136, -0x1, R133 ;  /* 0xffffffff88087810 */ /* 0x000fe40007ffe085 */
[----:B------:R-:W1:Y:S02]  /*1c60*/  I2F.RP R0, R2 ;  /* 0x0000000200007306 */ /* 0x000e640000209400 */
[----:B------:R-:W-:-:S06]  /*1c70*/  IABS R10, R8 ;  /* 0x00000008000a7213 */ /* 0x000fcc0000000000 */
[----:B-1----:R-:W1:Y:S02]  /*1c80*/  MUFU.RCP R0, R0 ;  /* 0x0000000000007308 */ /* 0x002e640000001000 */
[----:B-1----:R-:W-:-:S06]  /*1c90*/  IADD3 R0, R0, 0xffffffe, RZ ;  /* 0x0ffffffe00007810 */ /* 0x002fcc0007ffe0ff */
[----:B------:R-:W1:Y:S02]  /*1ca0*/  F2I.FTZ.U32.TRUNC.NTZ R5, R0 ;  /* 0x0000000000057305 */ /* 0x000e64000021f000 */
[----:B-1----:R-:W-:-:S04]  /*1cb0*/  IMAD.MOV R0, RZ, RZ, -R5 ;  /* 0x000000ffff007224 */ /* 0x002fc800078e0a05 */
[----:B------:R-:W-:Y:S01]  /*1cc0*/  IMAD.MOV.U32 R3, RZ, RZ, R0 ;  /* 0x000000ffff037224 */ /* 0x000fe200078e0000 */
[----:B------:R-:W-:-:S03]  /*1cd0*/  IABS R0, R133 ;  /* 0x0000008500007213 */ /* 0x000fc60000000000 */
[----:B------:R-:W-:Y:S02]  /*1ce0*/  IMAD R3, R3, R2, RZ ;  /* 0x0000000203037224 */ /* 0x000fe400078e02ff */
        /* <DEDUP_REMOVED lines=16> */
.L_x_155:
[----:B-1----:R-:W-:Y:S05]  /*1df0*/  BSYNC B0 ;  /* 0x0000000000007941 */ /* 0x002fea0003800000 */
.L_x_154:
[----:B------:R-:W-:-:S04]  /*1e00*/  IMAD R2, R13, R0, RZ ;  /* 0x000000000d027224 */ /* 0x000fc800078e02ff */
[C---:B------:R-:W-:Y:S02]  /*1e10*/  IMAD.IADD R0, R2.reuse, 0x1, R0 ;  /* 0x0000000102007824 */ /* 0x040fe400078e0200 */
[----:B------:R-:W-:-:S03]  /*1e20*/  IMAD R3, R2, 0x40, -R7 ;  /* 0x0000004002037824 */ /* 0x000fc600078e0a07 */
[----:B------:R-:W-:Y:S02]  /*1e30*/  IMNMX R0, R136, R0, PT ;  /* 0x0000000088007217 */ /* 0x000fe40003800200 */
[----:B------:R-:W-:-:S03]  /*1e40*/  IMNMX R3, RZ, R3, !PT ;  /* 0x00000003ff037217 */ /* 0x000fc60007800200 */
[----:B------:R-:W-:Y:S01]  /*1e50*/  IMAD R0, R0, 0x40, -R7 ;  /* 0x0000004000007824 */ /* 0x000fe200078e0a07 */
[----:B------:R-:W-:-:S04]  /*1e60*/  SHF.R.U32.HI R128, RZ, 0x6, R3 ;  /* 0x00000006ff807819 */ /* 0x000fc80000011603 */
[----:B------:R-:W-:-:S04]  /*1e70*/  IMNMX R0, R0, R78, PT ;  /* 0x0000004e00007217 */ /* 0x000fc80003800200 */
[----:B------:R-:W-:-:S13]  /*1e80*/  ISETP.GT.AND P0, PT, R0, R3, PT ;  /* 0x000000030000720c */ /* 0x000fda0003f04270 */
[----:B------:R-:W-:Y:S01]  /*1e90*/  @P0 IADD3 R2, R0, 0x3f, RZ ;  /* 0x0000003f00020810 */ /* 0x000fe20007ffe0ff */
[----:B------:R-:W-:-:S03]  /*1ea0*/  IMAD.MOV.U32 R0, RZ, RZ, R128 ;  /* 0x000000ffff007224 */ /* 0x000fc600078e0080 */
[----:B------:R-:W-:-:S04]  /*1eb0*/  @P0 SHF.R.S32.HI R3, RZ, 0x1f, R2 ;  /* 0x0000001fff030819 */ /* 0x000fc80000011402 */
[----:B------:R-:W-:-:S04]  /*1ec0*/  @P0 LEA.HI R2, R3, R2, RZ, 0x6 ;  /* 0x0000000203020211 */ /* 0x000fc800078f30ff */
[----:B------:R-:W-:-:S04]  /*1ed0*/  @P0 SHF.R.S32.HI R0, RZ, 0x6, R2 ;  /* 0x00000006ff000819 */ /* 0x000fc80000011402 */
[----:B------:R-:W-:-:S13]  /*1ee0*/  ISETP.GT.AND P0, PT, R0, R128, PT ;  /* 0x000000800000720c */ /* 0x000fda0003f04270 */
[----:B------:R-:W-:Y:S05]  /*1ef0*/  @!P0 BRA `(.L_x_156) ;  /* 0x00004f2000008947 */ /* 0x000fea0003800000 */
[----:B------:R-:W-:Y:S01]  /*1f00*/  ISETP.NE.U32.AND P0, PT, RZ, c[0x0][0x340], PT ;  /* 0x0000d000ff007a0c */ /* 0x000fe20003f05070 */
[----:B------:R-:W1:Y:S03]  /*1f10*/  S2R R4, SR_TID.X ;  /* 0x0000000000047919 */ /* 0x000e660000002100 */
[----:B------:R-:W-:-:S13]  /*1f20*/  ISETP.NE.AND.EX P2, PT, RZ, c[0x0][0x344], PT, P0 ;  /* 0x0000d100ff007a0c */ /* 0x000fda0003f45300 */
[----:B------:R-:W-:-:S05]  /*1f30*/  @P2 IMAD.WIDE R2, R235, R12, c[0x0][0x340] ;  /* 0x0000d000eb022625 */ /* 0x000fca00078e020c */
[----:B------:R2:W3:Y:S01]  /*1f40*/  @P2 LDG.E R10, [R2.64] ;  /* 0x00000006020a2981 */ /* 0x0004e2000c1e1900 */
[----:B-1----:R-:W-:-:S04]  /*1f50*/  SHF.R.S32.HI R5, RZ, 0x1f, R4 ;  /* 0x0000001fff057819 */ /* 0x002fc80000011404 */
[----:B------:R-:W-:-:S04]  /*1f60*/  LEA.HI R5, R5, R4, RZ, 0x3 ;  /* 0x0000000405057211 */ /* 0x000fc800078f18ff */
[----:B------:R-:W-:-:S04]  /*1f70*/  SHF.R.S32.HI R5, RZ, 0x3, R5 ;  /* 0x00000003ff057819 */ /* 0x000fc80000011405 */
[----:B------:R-:W-:Y:S02]  /*1f80*/  IADD3 R127, P0, R5, R11, RZ ;  /* 0x0000000b057f7210 */ /* 0x000fe40007f1e0ff */
[----:B------:R-:W-:Y:S02]  /*1f90*/  SHF.R.S32.HI R233, RZ, 0x1f, R232 ;  /* 0x0000001fffe97819 */ /* 0x000fe400000114e8 */
[----:B--2---:R-:W-:-:S04]  /*1fa0*/  SHF.R.S32.HI R2, RZ, 0x1f, R5 ;  /* 0x0000001fff027819 */ /* 0x004fc80000011405 */
[----:B------:R-:W-:Y:S01]  /*1fb0*/  LEA.HI.X.SX32 R130, R11, R2, 0x1, P0 ;  /* 0x000000020b827211 */ /* 0x000fe200000f0eff */
[----:B------:R-:W-:-:S04]  /*1fc0*/  IMAD.WIDE.U32 R2, R127, c[0x0][0x238], R232 ;  /* 0x00008e007f027a25 */ /* 0x000fc800078e00e8 */
[----:B------:R-:W-:-:S04]  /*1fd0*/  IMAD R4, R130, c[0x0][0x238], RZ ;  /* 0x00008e0082047a24 */ /* 0x000fc800078e02ff */
[----:B------:R-:W-:Y:S01]  /*1fe0*/  IMAD R4, R127, c[0x0][0x23c], R4 ;  /* 0x00008f007f047a24 */ /* 0x000fe200078e0204 */
[----:B------:R-:W-:-:S03]  /*1ff0*/  IADD3 R60, R0, -0x1, RZ ;  /* 0xffffffff003c7810 */ /* 0x000fc60007ffe0ff */
[----:B------:R-:W-:Y:S01]  /*2000*/  IMAD.IADD R3, R3, 0x1, R4 ;  /* 0x0000000103037824 */ /* 0x000fe200078e0204 */
[----:B------:R-:W-:Y:S01]  /*2010*/  SEL R11, R135, RZ, !P5 ;  /* 0x000000ff870b7207 */ /* 0x000fe20006800000 */
[----:B------:R-:W-:Y:S02]  /*2020*/  IMAD.IADD R104, R78, 0x1, -R5 ;  /* 0x000000014e687824 */ /* 0x000fe400078e0a05 */
[----:B------:R-:W-:Y:S01]  /*2030*/  IMAD.WIDE.U32 R2, R15, c[0x0][0x240], R2 ;  /* 0x000090000f027a25 */ /* 0x000fe200078e0002 */
[----:B------:R-:W-:-:S03]  /*2040*/  SEL R13, R235, RZ, !P5 ;  /* 0x000000ffeb0d7207 */ /* 0x000fc60006800000 */
[----:B------:R-:W-:Y:S02]  /*2050*/  IMAD.MOV.U32 R14, RZ, RZ, c[0x0][0x238] ;  /* 0x00008e00ff0e7624 */ /* 0x000fe400078e00ff */
[----:B------:R-:W-:Y:S02]  /*2060*/  IMAD.MOV.U32 R145, RZ, RZ, 0x6 ;  /* 0x00000006ff917424 */ /* 0x000fe400078e00ff */
[----:B------:R-:W-:Y:S02]  /*2070*/  IMAD R3, R15, c[0x0][0x244], R3 ;  /* 0x000091000f037a24 */ /* 0x000fe400078e0203 */
[----:B------:R-:W-:Y:S02]  /*2080*/  IMAD R4, R11, c[0x0][0x248], RZ ;  /* 0x000092000b047a24 */ /* 0x000fe400078e02ff */
[----:B------:R-:W-:Y:S01]  /*2090*/  IMAD R0, R60, -0x40, R104 ;  /* 0xffffffc03c007824 */ /* 0x000fe200078e0268 */
[----:B------:R-:W-:Y:S01]  /*20a0*/  SHF.L.U64.HI R147, R14, R145, c[0x0][0x23c] ;  /* 0x00008f000e937619 */ /* 0x000fe20000010291 */
[----:B------:R-:W-:-:S02]  /*20b0*/  IMAD R4, R13, c[0x0][0x24c], R4 ;  /* 0x000093000d047a24 */ /* 0x000fc400078e0204 */
[----:B------:R-:W-:Y:S01]  /*20c0*/  IMAD.WIDE.U32 R96, R13, c[0x0][0x248], R2 ;  /* 0x000092000d607a25 */ /* 0x000fe200078e0002 */
[----:B------:R-:W-:Y:S02]  /*20d0*/  ISETP.GE.AND P1, PT, R0, 0x1, PT ;  /* 0x000000010000780c */ /* 0x000fe40003f26270 */
[----:B------:R-:W-:Y:S01]  /*20e0*/  SHF.L.U32 R151, R14, 0x6, RZ ;  /* 0x000000060e977819 */ /* 0x000fe200000006ff */
[----:B------:R-:W-:Y:S01]  /*20f0*/  IMAD R2, R147, R60, RZ ;  /* 0x0000003c93027224 */ /* 0x000fe200078e02ff */
[----:B------:R-:W-:Y:S01]  /*2100*/  SHF.R.S32.HI R3, RZ, 0x1f, R60 ;  /* 0x0000001fff037819 */ /* 0x000fe2000001143c */
[----:B------:R-:W-:Y:S02]  /*2110*/  IMAD.IADD R87, R97, 0x1, R4 ;  /* 0x0000000161577824 */ /* 0x000fe400078e0204 */
[----:B------:R-:W-:Y:S02]  /*2120*/  IMAD.MOV.U32 R86, RZ, RZ, R96 ;  /* 0x000000ffff567224 */ /* 0x000fe400078e0060 */
[----:B------:R-:W-:-:S02]  /*2130*/  IMAD R2, R3, R151, R2 ;  /* 0x0000009703027224 */ /* 0x000fc400078e0202 */
[----:B------:R-:W-:Y:S01]  /*2140*/  IMAD.WIDE.U32 R4, R60, R151, R86 ;  /* 0x000000973c047225 */ /* 0x000fe200078e0056 */
[----:B------:R-:W-:-:S03]  /*2150*/  ISETP.GE.AND P5, PT, R232, c[0x0][0x1d4], PT ;  /* 0x00007500e8007a0c */ /* 0x000fc60003fa6270 */
[----:B------:R-:W-:Y:S01]  /*2160*/  IMAD.IADD R8, R6, 0x1, R137 ;  /* 0x0000000106087824 */ /* 0x000fe200078e0289 */
[----:B------:R-:W-:Y:S02]  /*2170*/  IADD3 R9, R5, R2, RZ ;  /* 0x0000000205097210 */ /* 0x000fe40007ffe0ff */
[----:B------:R-:W-:Y:S02]  /*2180*/  @P1 LEA R2, P0, R4, c[0x0][0x220], 0x1 ;  /* 0x0000880004021a11 */ /* 0x000fe400078008ff */
[----:B------:R-:W-:Y:S02]  /*2190*/  ISETP.GE.AND P4, PT, R231, c[0x0][0x1d4], PT ;  /* 0x00007500e7007a0c */ /* 0x000fe40003f86270 */
[----:B------:R-:W-:Y:S02]  /*21a0*/  SHF.R.S32.HI R12, RZ, 0x1f, R8 ;  /* 0x0000001fff0c7819 */ /* 0x000fe40000011408 */
[----:B------:R-:W-:Y:S02]  /*21b0*/  ISETP.GE.AND P3, PT, R230, c[0x0][0x1d4], PT ;  /* 0x00007500e6007a0c */ /* 0x000fe40003f66270 */
[----:B------:R-:W-:-:S02]  /*21c0*/  @P1 LEA.HI.X R3, R4, c[0x0][0x224], R9, 0x1, P0 ;  /* 0x0000890004031a11 */ /* 0x000fc400000f0c09 */
[----:B------:R-:W-:Y:S01]  /*21d0*/  ISETP.GT.AND P0, PT, R0, 0x20, PT ;  /* 0x000000200000780c */ /* 0x000fe20003f04270 */
[----:B------:R-:W-:Y:S02]  /*21e0*/  IMAD R5, R12, c[0x0][0x1e0], RZ ;  /* 0x000078000c057a24 */ /* 0x000fe400078e02ff */
[----:B------:R-:W-:Y:S01]  /*21f0*/  IMAD.MOV.U32 R146, RZ, RZ, 0x5 ;  /* 0x00000005ff927424 */ /* 0x000fe200078e00ff */
[----:B------:R-:W-:Y:S01]  /*2200*/  @!PT LDS RZ, [RZ] ;  /* 0x00000000fffff984 */ /* 0x000fe20000000800 */
[----:B------:R-:W-:Y:S01]  /*2210*/  @!PT LDS RZ, [RZ] ;  /* 0x00000000fffff984 */ /* 0x000fe20000000800 */
[----:B------:R-:W-:Y:S01]  /*2220*/  @!PT LDS RZ, [RZ] ;  /* 0x00000000fffff984 */ /* 0x000fe20000000800 */
[----:B------:R1:W-:Y:S01]  /*2230*/  @P1 LDGSTS.E.BYPASS.LTC128B.128 [R203+0x6100], [R2.64], !P5 ;  /* 0x0610000002cb1fae */ /* 0x0003e2000e901d46 */
[----:B------:R-:W-:-:S03]  /*2240*/  IMAD.WIDE.U32 R6, R8, c[0x0][0x1e0], RZ ;  /* 0x0000780008067a25 */ /* 0x000fc600078e00ff */
[----:B------:R1:W-:Y:S01]  /*2250*/  @P1 LDGSTS.E.BYPASS.LTC128B.128 [R203+0x8100], [R2.64+0x80], !P4 ;  /* 0x0810008002cb1fae */ /* 0x0003e2000e101d46 */
[----:B------:R-:W-:Y:S02]  /*2260*/  IMAD R0, R8, c[0x0][0x1e4], R5 ;  /* 0x0000790008007a24 */ /* 0x000fe400078e0205 */
[C---:B------:R-:W-:Y:S01]  /*2270*/  IMAD.SHL.U32 R152, R14.reuse, 0x20, RZ ;  /* 0x000000200e987824 */ /* 0x040fe200078e00ff */
[----:B------:R1:W-:Y:S01]  /*2280*/  @P1 LDGSTS.E.BYPASS.LTC128B.128 [R203+0xa100], [R2.64+0x100], !P3 ;  /* 0x0a10010002cb1fae */ /* 0x0003e2000d901d46 */
[----:B------:R-:W-:Y:S01]  /*2290*/  IMAD.IADD R5, R7, 0x1, R0 ;  /* 0x0000000107057824 */ /* 0x000fe200078e0200 */
[----:B------:R-:W-:Y:S02]  /*22a0*/  SHF.L.U64.HI R146, R14, R146, c[0x0][0x23c] ;  /* 0x00008f000e927619 */ /* 0x000fe40000010292 */
[----:B------:R-:W-:Y:S02]  /*22b0*/  @P0 IADD3 R0, P1, R152, R4, RZ ;  /* 0x0000000498000210 */ /* 0x000fe40007f3e0ff */
[----:B------:R-:W-:-:S02]  /*22c0*/  MOV R4, R6 ;  /* 0x0000000600047202 */ /* 0x000fc40000000f00 */
[----:B------:R-:W-:-:S03]  /*22d0*/  SHF.R.S32.HI R6, RZ, 0x1f, R229 ;  /* 0x0000001fff067819 */ /* 0x000fc600000114e5 */
[----:B------:R-:W-:-:S04]  /*22e0*/  IMAD.WIDE.U32 R4, R15, c[0x0][0x1e8], R4 ;  /* 0x00007a000f047a25 */ /* 0x000fc800078e0004 */
[----:B-1----:R-:W-:Y:S01]  /*22f0*/  @P0 IMAD.X R3, R9, 0x1, R146, P1 ;  /* 0x0000000109030824 */ /* 0x002fe200008e0692 */
[----:B------:R-:W-:-:S04]  /*2300*/  @P0 LEA R2, P1, R0, c[0x0][0x220], 0x1 ;  /* 0x0000880000020a11 */ /* 0x000fc800078208ff */
[----:B------:R-:W-:Y:S01]  /*2310*/  @P0 LEA.HI.X R3, R0, c[0x0][0x224], R3, 0x1, P1 ;  /* 0x0000890000030a11 */ /* 0x000fe200008f0c03 */
[----:B------:R-:W-:-:S04]  /*2320*/  IMAD R5, R15, c[0x0][0x1ec], R5 ;  /* 0x00007b000f057a24 */ /* 0x000fc800078e0205 */
[----:B------:R1:W-:Y:S04]  /*2330*/  @P0 LDGSTS.E.BYPASS.LTC128B.128 [R203+0x7100], [R2.64], !P5 ;  /* 0x0710000002cb0fae */ /* 0x0003e8000e901d46 */
[----:B------:R1:W-:Y:S04]  /*2340*/  @P0 LDGSTS.E.BYPASS.LTC128B.128 [R203+0x9100], [R2.64+0x80], !P4 ;  /* 0x0910008002cb0fae */ /* 0x0003e8000e101d46 */
[----:B------:R1:W-:Y:S01]  /*2350*/  @P0 LDGSTS.E.BYPASS.LTC128B.128 [R203+0xb100], [R2.64+0x100], !P3 ;  /* 0x0b10010002cb0fae */ /* 0x0003e2000d901d46 */
[----:B------:R-:W-:Y:S01]  /*2360*/  IMAD.WIDE.U32 R154, R229, c[0x0][0x1e0], RZ ;  /* 0x00007800e59a7a25 */ /* 0x000fe200078e00ff */
[----:B------:R-:W-:-:S02]  /*2370*/  IADD3 R25, R100, 0x40, RZ ;  /* 0x0000004064197810 */ /* 0x000fc40007ffe0ff */
[C---:B------:R-:W-:Y:S01]  /*2380*/  IADD3 R24, R100.reuse, 0x20, RZ ;  /* 0x0000002064187810 */ /* 0x040fe20007ffe0ff */
[----:B------:R-:W-:Y:S01]  /*2390*/  IMAD.MOV.U32 R153, RZ, RZ, c[0x0][0x27c] ;  /* 0x00009f00ff997624 */ /* 0x000fe200078e00ff */
[----:B------:R-:W0:Y:S01]  /*23a0*/  LDGDEPBAR ;  /* 0x00000000000079af */ /* 0x000e220000000000 */
[----:B------:R-:W-:Y:S01]  /*23b0*/  WARPSYNC 0xffffffff ;  /* 0xffffffff00007948 */ /* 0x000fe20003800000 */
[----:B------:R-:W-:Y:S02]  /*23c0*/  ISETP.GE.AND P0, PT, R100, c[0x0][0x27c], PT ;  /* 0x00009f0064007a0c */ /* 0x000fe40003f06270 */
[----:B------:R-:W-:Y:S02]  /*23d0*/  ISETP.GE.AND P1, PT, R24, c[0x0][0x27c], PT ;  /* 0x00009f0018007a0c */ /* 0x000fe40003f26270 */
[----:B------:R-:W-:Y:S02]  /*23e0*/  SHF.R.S32.HI R107, RZ, 0x1f, R106 ;  /* 0x0000001fff6b7819 */ /* 0x000fe4000001146a */
[----:B-----5:R-:W-:-:S02]  /*23f0*/  SHF.R.S32.HI R29, RZ, 0x1f, R134 ;  /* 0x0000001fff1d7819 */ /* 0x020fc40000011486 */
[----:B---3--:R-:W-:Y:S02]  /*2400*/  @P2 SHF.R.S32.HI R0, RZ, 0x1f, R10 ;  /* 0x0000001fff002819 */ /* 0x008fe4000001140a */
[----:B------:R-:W-:Y:S01]  /*2410*/  @!P2 MOV R0, R135 ;  /* 0x000000870000a202 */ /* 0x000fe20000000f00 */
[----:B------:R-:W-:-:S03]  /*2420*/  @!P2 IMAD.MOV.U32 R10, RZ, RZ, R235 ;  /* 0x000000ffff0aa224 */ /* 0x000fc600078e00eb */
[----:B------:R-:W-:Y:S01]  /*2430*/  SEL R20, R0, RZ, !P6 ;  /* 0x000000ff00147207 */ /* 0x000fe20007000000 */
[----:B------:R-:W-:Y:S01]  /*2440*/  IMAD R0, R6, c[0x0][0x1e0], RZ ;  /* 0x0000780006007a24 */ /* 0x000fe200078e02ff */
[----:B------:R-:W-:-:S03]  /*2450*/  SEL R22, R10, RZ, !P6 ;  /* 0x000000ff0a167207 */ /* 0x000fc60007000000 */
[----:B-1----:R-:W-:Y:S02]  /*2460*/  IMAD R2, R20, c[0x0][0x1f0], RZ ;  /* 0x00007c0014027a24 */ /* 0x002fe400078e02ff */
[----:B------:R-:W-:Y:S02]  /*2470*/  IMAD R0, R229, c[0x0][0x1e4], R0 ;  /* 0x00007900e5007a24 */ /* 0x000fe400078e0200 */
[C---:B------:R-:W-:Y:S02]  /*2480*/  IMAD R2, R22.reuse, c[0x0][0x1f4], R2 ;  /* 0x00007d0016027a24 */ /* 0x040fe400078e0202 */
[----:B------:R-:W-:Y:S01]  /*2490*/  IMAD.WIDE.U32 R74, R22, c[0x0][0x1f0], R4 ;  /* 0x00007c00164a7a25 */ /* 0x000fe200078e0004 */
[----:B------:R-:W-:Y:S02]  /*24a0*/  ISETP.GE.AND P2, PT, R25, c[0x0][0x27c], PT ;  /* 0x00009f0019007a0c */ /* 0x000fe40003f46270 */
[----:B------:R-:W-:Y:S01]  /*24b0*/  IADD3 R129, R155, R0, RZ ;  /* 0x000000009b817210 */ /* 0x000fe20007ffe0ff */
[----:B------:R-:W-:-:S02]  /*24c0*/  IMAD.SHL.U32 R5, R153, 0x2, RZ ;  /* 0x0000000299057824 */ /* 0x000fc400078e00ff */
[----:B------:R-:W-:Y:S02]  /*24d0*/  IMAD.IADD R76, R75, 0x1, R2 ;  /* 0x000000014b4c7824 */ /* 0x000fe400078e0202 */
[----:B------:R-:W2:Y:S01]  /*24e0*/  LDL R34, [R1+0x4] ;  /* 0x0000040001227983 */ /* 0x000ea20000100800 */
[----:B------:R-:W-:Y:S01]  /*24f0*/  IMAD R0, R11, c[0x0][0x268], RZ ;  /* 0x00009a000b007a24 */ /* 0x000fe200078e02ff */
[----:B------:R-:W-:Y:S01]  /*2500*/  IADD3 R19, -R5, c[0x0][0x1d4], RZ ;  /* 0x0000750005137a10 */ /* 0x000fe20007ffe1ff */
[----:B------:R-:W-:Y:S01]  /*2510*/  IMAD.WIDE.U32 R2, R15, c[0x0][0x260], R232 ;  /* 0x000098000f027a25 */ /* 0x000fe200078e00e8 */
[----:B------:R-:W3:Y:S01]  /*2520*/  LDL R33, [R1+0x8] ;  /* 0x0000080001217983 */ /* 0x000ee20000100800 */
[----:B------:R-:W-:Y:S02]  /*2530*/  IADD3 R132, P6, R229, R8, RZ ;  /* 0x00000008e5847210 */ /* 0x000fe40007fde0ff */
[----:B------:R-:W-:Y:S01]  /*2540*/  IMAD R31, R13, c[0x0][0x26c], R0 ;  /* 0x00009b000d1f7a24 */ /* 0x000fe200078e0200 */
[----:B------:R-:W1:Y:S01]  /*2550*/  S2R R30, SR_TID.X ;  /* 0x00000000001e7919 */ /* 0x000e620000002100 */
[----:B------:R-:W-:Y:S01]  /*2560*/  IMAD R3, R15, c[0x0][0x264], R3 ;  /* 0x000099000f037a24 */ /* 0x000fe200078e0203 */
[CC--:B------:R-:W-:Y:S01]  /*2570*/  SEL R17, R5.reuse, R19.reuse, !P0 ;  /* 0x0000001305117207 */ /* 0x0c0fe20004000000 */
[----:B------:R-:W-:Y:S01]  /*2580*/  IMAD R0, R6, c[0x0][0x280], RZ ;  /* 0x0000a00006007a24 */ /* 0x000fe200078e02ff */
[CC--:B------:R-:W-:Y:S01]  /*2590*/  SEL R18, R5.reuse, R19.reuse, !P1 ;  /* 0x0000001305127207 */ /* 0x0c0fe20004800000 */
[----:B------:R-:W-:Y:S01]  /*25a0*/  IMAD.X R131, R12, 0x1, R6, P6 ;  /* 0x000000010c837824 */ /* 0x000fe200030e0606 */
[----:B------:R-:W-:Y:S01]  /*25b0*/  SEL R19, R5, R19, !P2 ;  /* 0x0000001305137207 */ /* 0x000fe20005000000 */
[----:B------:R-:W-:Y:S01]  /*25c0*/  IMAD.WIDE.U32 R80, R13, c[0x0][0x268], R2 ;  /* 0x00009a000d507a25 */ /* 0x000fe200078e0002 */
[----:B------:R-:W-:-:S03]  /*25d0*/  SEL R21, RZ, c[0x0][0x27c], !P0 ;  /* 0x00009f00ff157a07 */ /* 0x000fc60004000000 */
[----:B------:R-:W-:Y:S01]  /*25e0*/  IMAD R20, R20, c[0x0][0x218], RZ ;  /* 0x0000860014147a24 */ /* 0x000fe200078e02ff */
[----:B------:R-:W-:Y:S01]  /*25f0*/  ULDC.U8 UR4, c[0x0][0x298] ;  /* 0x0000a60000047ab9 */ /* 0x000fe20000000000 */
[----:B------:R-:W-:Y:S01]  /*2600*/  IMAD R8, R6, c[0x0][0x290], RZ ;  /* 0x0000a40006087a24 */ /* 0x000fe200078e02ff */
[----:B------:R-:W-:Y:S01]  /*2610*/  ISETP.GE.AND P6, PT, R153, 0x1, PT ;  /* 0x000000019900780c */ /* 0x000fe20003fc6270 */
[C---:B------:R-:W-:Y:S02]  /*2620*/  IMAD R0, R229.reuse, c[0x0][0x284], R0 ;  /* 0x0000a100e5007a24 */ /* 0x040fe400078e0200 */
[----:B------:R-:W-:-:S04]  /*2630*/  IMAD.WIDE.U32 R4, R229, c[0x0][0x280], R106 ;  /* 0x0000a000e5047a25 */ /* 0x000fc800078e006a */
[----:B------:R-:W-:-:S04]  /*2640*/  IMAD.WIDE.U32 R2, R15, c[0x0][0x210], R100 ;  /* 0x000084000f027a25 */ /* 0x000fc800078e0064 */
[----:B------:R-:W-:-:S04]  /*2650*/  IMAD.WIDE.U32 R12, R229, c[0x0][0x280], R100 ;  /* 0x0000a000e50c7a25 */ /* 0x000fc800078e0064 */
[----:B------:R-:W-:Y:S02]  /*2660*/  IMAD R16, R229, c[0x0][0x294], R8 ;  /* 0x0000a500e5107a24 */ /* 0x000fe400078e0208 */
[----:B------:R-:W-:Y:S02]  /*2670*/  IMAD.IADD R9, R5, 0x1, R0 ;  /* 0x0000000105097824 */ /* 0x000fe400078e0200 */
[----:B------:R-:W-:Y:S02]  /*2680*/  IMAD R11, R15, c[0x0][0x214], R3 ;  /* 0x000085000f0b7a24 */ /* 0x000fe400078e0203 */
[----:B------:R-:W-:Y:S02]  /*2690*/  IMAD.IADD R5, R0, 0x1, R13 ;  /* 0x0000000100057824 */ /* 0x000fe400078e020d */
[----:B------:R-:W-:Y:S02]  /*26a0*/  IMAD.MOV.U32 R8, RZ, RZ, R4 ;  /* 0x000000ffff087224 */ /* 0x000fe400078e0004 */
[----:B------:R-:W-:-:S04]  /*26b0*/  IMAD.WIDE.U32 R14, R229, c[0x0][0x290], R100 ;  /* 0x0000a400e50e7a25 */ /* 0x000fc800078e0064 */
[----:B------:R-:W-:Y:S02]  /*26c0*/  IMAD.IADD R0, R100, 0x1, R21 ;  /* 0x0000000164007824 */ /* 0x000fe400078e0215 */
[----:B------:R-:W-:Y:S01]  /*26d0*/  IMAD.MOV.U32 R4, RZ, RZ, R12 ;  /* 0x000000ffff047224 */ /* 0x000fe200078e000c */
[----:B------:R-:W-:Y:S01]  /*26e0*/  SEL R12, RZ, c[0x0][0x27c], !P1 ;  /* 0x00009f00ff0c7a07 */ /* 0x000fe20004800000 */
[----:B------:R-:W-:Y:S01]  /*26f0*/  IMAD.IADD R3, R16, 0x1, R15 ;  /* 0x0000000110037824 */ /* 0x000fe200078e020f */
[----:B------:R-:W-:Y:S01]  /*2700*/  SHF.R.S32.HI R13, RZ, 0x1f, R0 ;  /* 0x0000001fff0d7819 */ /* 0x000fe20000011400 */
[----:B------:R-:W-:Y:S01]  /*2710*/  IMAD.WIDE.U32 R6, R229, c[0x0][0x290], R106 ;  /* 0x0000a400e5067a25 */ /* 0x000fe200078e006a */
[----:B------:R-:W-:-:S03]  /*2720*/  SEL R15, RZ, c[0x0][0x27c], !P2 ;  /* 0x00009f00ff0f7a07 */ /* 0x000fc60005000000 */
[----:B------:R-:W-:Y:S02]  /*2730*/  IMAD.IADD R12, R24, 0x1, R12 ;  /* 0x00000001180c7824 */ /* 0x000fe400078e020c */
[----:B------:R-:W-:Y:S01]  /*2740*/  IMAD.MOV.U32 R10, RZ, RZ, R2 ;  /* 0x000000ffff0a7224 */ /* 0x000fe200078e0002 */
[CC--:B------:R-:W-:Y:S01]  /*2750*/  LEA.HI R23, R13.reuse, R0.reuse, RZ, 0x6 ;  /* 0x000000000d177211 */ /* 0x0c0fe200078f30ff */
[----:B------:R-:W-:Y:S01]  /*2760*/  IMAD.MOV.U32 R2, RZ, RZ, R14 ;  /* 0x000000ffff027224 */ /* 0x000fe200078e000e */
[----:B------:R-:W-:Y:S01]  /*2770*/  LEA.HI R14, R13, R0, RZ, 0x3 ;  /* 0x000000000d0e7211 */ /* 0x000fe200078f18ff */
[----:B------:R-:W-:Y:S01]  /*2780*/  IMAD.IADD R0, R25, 0x1, R15 ;  /* 0x0000000119007824 */ /* 0x000fe200078e020f */
[----:B------:R-:W-:Y:S01]  /*2790*/  SHF.R.S32.HI R15, RZ, 0x1f, R12 ;  /* 0x0000001fff0f7819 */ /* 0x000fe2000001140c */
[----:B------:R-:W-:Y:S01]  /*27a0*/  IMAD.IADD R7, R7, 0x1, R16 ;  /* 0x0000000107077824 */ /* 0x000fe200078e0210 */
[----:B------:R-:W-:Y:S02]  /*27b0*/  SHF.R.S32.HI R16, RZ, 0x1f, R17 ;  /* 0x0000001fff107819 */ /* 0x000fe40000011411 */
[----:B-1----:R-:W-:-:S02]  /*27c0*/  SHF.R.S32.HI R32, RZ, 0x1f, R30 ;  /* 0x0000001fff207819 */ /* 0x002fc4000001141e */
[CC--:B------:R-:W-:Y:S02]  /*27d0*/  LEA.HI R13, R15.reuse, R12.reuse, RZ, 0x3 ;  /* 0x0000000c0f0d7211 */ /* 0x0c0fe400078f18ff */
[----:B------:R-:W-:Y:S02]  /*27e0*/  LEA.HI R21, R15, R12, RZ, 0x6 ;  /* 0x0000000c0f157211 */ /* 0x000fe400078f30ff */
[----:B------:R-:W-:Y:S02]  /*27f0*/  LEA.HI R28, R16, R17, RZ, 0x4 ;  /* 0x00000011101c7211 */ /* 0x000fe400078f20ff */
[----:B------:R-:W-:Y:S02]  /*2800*/  SHF.R.S32.HI R15, RZ, 0x1f, R19 ;  /* 0x0000001fff0f7819 */ /* 0x000fe40000011413 */
[----:B------:R-:W-:Y:S02]  /*2810*/  SHF.R.S32.HI R16, RZ, 0x1f, R0 ;  /* 0x0000001fff107819 */ /* 0x000fe40000011400 */
[----:B------:R-:W-:-:S02]  /*2820*/  LEA.HI R32, R32, R30, RZ, 0x5 ;  /* 0x0000001e20207211 */ /* 0x000fc400078f28ff */
[----:B------:R-:W-:Y:S02]  /*2830*/  SHF.R.S32.HI R17, RZ, 0x1f, R18 ;  /* 0x0000001fff117819 */ /* 0x000fe40000011412 */
[----:B------:R-:W-:Y:S01]  /*2840*/  LEA.HI R19, R15, R19, RZ, 0x4 ;  /* 0x000000130f137211 */ /* 0x000fe200078f20ff */
[----:B------:R-:W-:Y:S01]  /*2850*/  IMAD.SHL.U32 R15, R23, 0x40, RZ ;  /* 0x00000040170f7824 */ /* 0x000fe200078e00ff */
[CC--:B------:R-:W-:Y:S02]  /*2860*/  LEA.HI R12, R16.reuse, R0.reuse, RZ, 0x3 ;  /* 0x00000000100c7211 */ /* 0x0c0fe400078f18ff */
[----:B------:R-:W-:Y:S01]  /*2870*/  LEA.HI R26, R16, R0, RZ, 0x6 ;  /* 0x00000000101a7211 */ /* 0x000fe200078f30ff */
[----:B------:R-:W-:Y:S01]  /*2880*/  IMAD.SHL.U32 R0, R21, 0x40, RZ ;  /* 0x0000004015007824 */ /* 0x000fe200078e00ff */
[----:B------:R-:W-:Y:S02]  /*2890*/  SHF.R.S32.HI R32, RZ, 0x5, R32 ;  /* 0x00000005ff207819 */ /* 0x000fe40000011420 */
[----:B------:R-:W-:-:S02]  /*28a0*/  LEA.HI R27, R17, R18, RZ, 0x4 ;  /* 0x00000012111b7211 */ /* 0x000fc400078f20ff */
[----:B------:R-:W-:Y:S01]  /*28b0*/  LOP3.LUT R18, R15, 0x7ffff000, RZ, 0xc0, !PT ;  /* 0x7ffff0000f127812 */ /* 0x000fe200078ec0ff */
[----:B------:R-:W-:Y:S01]  /*28c0*/  IMAD.SHL.U32 R32, R32, 0x200, RZ ;  /* 0x0000020020207824 */ /* 0x000fe200078e00ff */
[----:B------:R-:W-:Y:S01]  /*28d0*/  LOP3.LUT R15, R0, 0x7ffff000, RZ, 0xc0, !PT ;  /* 0x7ffff000000f7812 */ /* 0x000fe200078ec0ff */
[C---:B------:R-:W-:Y:S02]  /*28e0*/  IMAD R30, R22.reuse, c[0x0][0x21c], R20 ;  /* 0x00008700161e7a24 */ /* 0x040fe400078e0214 */
[----:B------:R-:W-:Y:S01]  /*28f0*/  IMAD.WIDE.U32 R98, R22, c[0x0][0x218], R10 ;  /* 0x0000860016627a25 */ /* 0x000fe200078e000a */
[----:B------:R-:W-:-:S04]  /*2900*/  SHF.R.S32.HI R10, RZ, 0x4, R27 ;  /* 0x00000004ff0a7819 */ /* 0x000fc8000001141b */
[----:B------:R-:W-:-:S05]  /*2910*/  LEA.HI.SX32 R10, R13, R10, 0x1d ;  /* 0x0000000a0d0a7211 */ /* 0x000fca00078feaff */
[----:B------:R-:W-:Y:S02]  /*2920*/  IMAD.SHL.U32 R79, R10, 0x8, RZ ;  /* 0x000000080a4f7824 */ /* 0x000fe400078e00ff */
[----:B------:R-:W-:Y:S02]  /*2930*/  IMAD.MOV.U32 R148, RZ, RZ, c[0x0][0x1e0] ;  /* 0x00007800ff947624 */ /* 0x000fe400078e00ff */
[----:B------:R-:W-:Y:S02]  /*2940*/  IMAD.MOV.U32 R149, RZ, RZ, c[0x0][0x280] ;  /* 0x0000a000ff957624 */ /* 0x000fe400078e00ff */
[----:B------:R-:W-:Y:S01]  /*2950*/  IMAD.MOV.U32 R150, RZ, RZ, c[0x0][0x290] ;  /* 0x0000a400ff967624 */ /* 0x000fe200078e00ff */
[----:B------:R-:W-:Y:S01]  /*2960*/  IADD3 R126, P1, P0, R74, R154, R100 ;  /* 0x0000009a4a7e7210 */ /* 0x000fe2000783e064 */
[----:B------:R-:W-:Y:S01]  /*2970*/  IMAD.WIDE.U32 R94, R134, c[0x0][0x280], R8 ;  /* 0x0000a000865e7a25 */ /* 0x000fe200078e0008 */
[----:B------:R-:W-:Y:S02]  /*2980*/  LOP3.LUT R103, R14, 0xfffffff8, RZ, 0xc0, !PT ;  /* 0xfffffff80e677812 */ /* 0x000fe400078ec0ff */
[----:B------:R-:W-:Y:S01]  /*2990*/  LOP3.LUT R102, R13, 0xfffffff8, RZ, 0xc0, !PT ;  /* 0xfffffff80d667812 */ /* 0x000fe200078ec0ff */
[----:B------:R-:W-:Y:S01]  /*29a0*/  IMAD.WIDE.U32 R92, R134, c[0x0][0x290], R6 ;  /* 0x0000a400865c7a25 */ /* 0x000fe200078e0006 */
[----:B------:R-:W-:-:S03]  /*29b0*/  LOP3.LUT R85, R12, 0xfffffff8, RZ, 0xc0, !PT ;  /* 0xfffffff80c557812 */ /* 0x000fc600078ec0ff */
[----:B------:R-:W-:Y:S01]  /*29c0*/  IMAD.WIDE.U32 R90, R134, c[0x0][0x280], R4 ;  /* 0x0000a000865a7a25 */ /* 0x000fe200078e0004 */
[----:B------:R-:W-:-:S03]  /*29d0*/  SHF.L.U64.HI R139, R148, R145, c[0x0][0x1e4] ;  /* 0x00007900948b7619 */ /* 0x000fc60000010291 */
[----:B------:R-:W-:Y:S01]  /*29e0*/  IMAD.WIDE.U32 R88, R134, c[0x0][0x290], R2 ;  /* 0x0000a40086587a25 */ /* 0x000fe200078e0002 */
[CC--:B------:R-:W-:Y:S02]  /*29f0*/  SHF.L.U64.HI R144, R149.reuse, R145.reuse, c[0x0][0x284] ;  /* 0x0000a10095907619 */ /* 0x0c0fe40000010291 */
[----:B------:R-:W-:Y:S01]  /*2a00*/  SHF.L.U64.HI R145, R150, R145, c[0x0][0x294] ;  /* 0x0000a50096917619 */ /* 0x000fe20000010291 */
[----:B------:R-:W-:Y:S01]  /*2a10*/  IMAD.SHL.U32 R148, R148, 0x40, RZ ;  /* 0x0000004094947824 */ /* 0x000fe200078e00ff */
[----:B------:R-:W-:Y:S01]  /*2a20*/  ISETP.NE.AND P6, PT, RZ, UR4, PT ;  /* 0x00000004ff007c0c */ /* 0x000fe2000bfc5270 */
[----:B------:R-:W-:Y:S01]  /*2a30*/  IMAD.SHL.U32 R149, R149, 0x40, RZ ;  /* 0x0000004095957824 */ /* 0x000fe200078e00ff */
[----:B------:R-:W-:Y:S01]  /*2a40*/  IADD3.X R125, R76, R129, R101, P1, P0 ;  /* 0x000000814c7d7210 */ /* 0x000fe20000fe0465 */
[----:B------:R-:W-:Y:S01]  /*2a50*/  IMAD.SHL.U32 R150, R150, 0x40, RZ ;  /* 0x0000004096967824 */ /* 0x000fe200078e00ff */
[----:B------:R-:W-:Y:S01]  /*2a60*/  SHF.R.S32.HI R118, RZ, 0x1f, R103 ;  /* 0x0000001fff767819 */ /* 0x000fe20000011467 */
[----:B------:R-:W-:Y:S01]  /*2a70*/  IMAD.IADD R84, R81, 0x1, R31 ;  /* 0x0000000151547824 */ /* 0x000fe200078e021f */
[----:B------:R-:W-:Y:S01]  /*2a80*/  SHF.R.S32.HI R117, RZ, 0x1f, R102 ;  /* 0x0000001fff757819 */ /* 0x000fe20000011466 */
[----:B------:R-:W-:Y:S01]  /*2a90*/  IMAD.IADD R124, R99, 0x1, R30 ;  /* 0x00000001637c7824 */ /* 0x000fe200078e021e */
[----:B------:R-:W-:-:S02]  /*2aa0*/  SHF.R.S32.HI R116, RZ, 0x1f, R85 ;  /* 0x0000001fff747819 */ /* 0x000fc40000011455 */
[----:B------:R-:W-:Y:S02]  /*2ab0*/  SHF.R.S32.HI R112, RZ, 0x1f, R79 ;  /* 0x0000001fff707819 */ /* 0x000fe4000001144f */
[C---:B--2---:R-:W-:Y:S02]  /*2ac0*/  LOP3.LUT R17, R34.reuse, 0x38, R13, 0xf8, !PT ;  /* 0x0000003822117812 */ /* 0x044fe400078ef80d */
[----:B------:R-:W-:Y:S02]  /*2ad0*/  LOP3.LUT R16, R34, 0x38, R14, 0xf8, !PT ;  /* 0x0000003822107812 */ /* 0x000fe400078ef80e */
[-C--:B---3--:R-:W-:Y:S02]  /*2ae0*/  LOP3.LUT R0, R17, R33.reuse, RZ, 0x3c, !PT ;  /* 0x0000002111007212 */ /* 0x088fe400078e3cff */
[----:B------:R-:W-:Y:S02]  /*2af0*/  LOP3.LUT R16, R16, R33, RZ, 0x3c, !PT ;  /* 0x0000002110107212 */ /* 0x000fe400078e3cff */
[----:B------:R-:W-:-:S02]  /*2b00*/  IADD3 R22, R0, R15, R32 ;  /* 0x0000000f00167210 */ /* 0x000fc40007ffe020 */
[----:B------:R-:W-:Y:S02]  /*2b10*/  SHF.R.S32.HI R0, RZ, 0x4, R28 ;  /* 0x00000004ff007819 */ /* 0x000fe4000001141c */
[----:B------:R-:W-:Y:S02]  /*2b20*/  SHF.R.S32.HI R15, RZ, 0x4, R19 ;  /* 0x00000004ff0f7819 */ /* 0x000fe40000011413 */
[----:B------:R-:W-:Y:S01]  /*2b30*/  IADD3 R23, R16, R18, R32 ;  /* 0x0000001210177210 */ /* 0x000fe20007ffe020 */
[----:B------:R-:W-:Y:S01]  /*2b40*/  IMAD.SHL.U32 R16, R26, 0x40, RZ ;  /* 0x000000401a107824 */ /* 0x000fe200078e00ff */
[----:B------:R-:W-:Y:S02]  /*2b50*/  LEA.HI.SX32 R11, R14, R0, 0x1d ;  /* 0x000000000e0b7211 */ /* 0x000fe400078feaff */
[----:B------:R-:W-:Y:S02]  /*2b60*/  LEA.HI.SX32 R0, R12, R15, 0x1d ;  /* 0x0000000f0c007211 */ /* 0x000fe400078feaff */
[----:B------:R-:W-:-:S02]  /*2b70*/  SHF.R.S32.HI R15, RZ, 0x1f, R11 ;  /* 0x0000001fff0f7819 */ /* 0x000fc4000001140b */
[----:B------:R-:W-:Y:S02]  /*2b80*/  SHF.R.S32.HI R17, RZ, 0x1f, R0 ;  /* 0x0000001fff117819 */ /* 0x000fe40000011400 */
[----:B------:R-:W-:Y:S01]  /*2b90*/  LOP3.LUT R21, R16, 0x7ffff000, RZ, 0xc0, !PT ;  /* 0x7ffff00010157812 */ /* 0x000fe200078ec0ff */
[----:B------:R-:W-:Y:S01]  /*2ba0*/  IMAD.SHL.U32 R82, R11, 0x8, RZ ;  /* 0x000000080b527824 */ /* 0x000fe200078e00ff */
[----:B------:R-:W-:Y:S01]  /*2bb0*/  SHF.R.S32.HI R16, RZ, 0x1f, R10 ;  /* 0x0000001fff107819 */ /* 0x000fe2000001140a */
[----:B------:R-:W-:Y:S01]  /*2bc0*/  IMAD.SHL.U32 R83, R0, 0x8, RZ ;  /* 0x0000000800537824 */ /* 0x000fe200078e00ff */
[----:B------:R-:W-:Y:S02]  /*2bd0*/  LEA.HI R18, R15, R11, RZ, 0x3 ;  /* 0x0000000b0f127211 */ /* 0x000fe400078f18ff */
[----:B------:R-:W-:Y:S02]  /*2be0*/  LEA.HI R11, R17, R0, RZ, 0x3 ;  /* 0x00000000110b7211 */ /* 0x000fe400078f18ff */
[----:B------:R-:W-:-:S02]  /*2bf0*/  LOP3.LUT R0, R34, 0x38, R79, 0xf8, !PT ;  /* 0x0000003822007812 */ /* 0x000fc400078ef84f */
[----:B------:R-:W-:Y:S02]  /*2c00*/  LEA.HI R16, R16, R10, RZ, 0x3 ;  /* 0x0000000a10107211 */ /* 0x000fe400078f18ff */
[----:B------:R-:W-:Y:S01]  /*2c10*/  LOP3.LUT R19, R34, 0x38, R12, 0xf8, !PT ;  /* 0x0000003822137812 */ /* 0x000fe200078ef80c */
[----:B------:R-:W-:Y:S01]  /*2c20*/  IMAD.SHL.U32 R18, R18, 0x200, RZ ;  /* 0x0000020012127824 */ /* 0x000fe200078e00ff */
[C---:B------:R-:W-:Y:S02]  /*2c30*/  LOP3.LUT R10, R34.reuse, 0x38, R82, 0xf8, !PT ;  /* 0x00000038220a7812 */ /* 0x040fe400078ef852 */
[----:B------:R-:W-:Y:S02]  /*2c40*/  LOP3.LUT R15, R34, 0x38, R83, 0xf8, !PT ;  /* 0x00000038220f7812 */ /* 0x000fe400078ef853 */
[-C--:B------:R-:W-:Y:S01]  /*2c50*/  LOP3.LUT R17, R0, R33.reuse, RZ, 0x3c, !PT ;  /* 0x0000002100117212 */ /* 0x080fe200078e3cff */
[----:B------:R-:W-:Y:S01]  /*2c60*/  IMAD.SHL.U32 R0, R11, 0x200, RZ ;  /* 0x000002000b007824 */ /* 0x000fe200078e00ff */
[-C--:B------:R-:W-:Y:S01]  /*2c70*/  LOP3.LUT R20, R19, R33.reuse, RZ, 0x3c, !PT ;  /* 0x0000002113147212 */ /* 0x080fe200078e3cff */
[----:B------:R-:W-:Y:S01]  /*2c80*/  IMAD.SHL.U32 R16, R16, 0x200, RZ ;  /* 0x0000020010107824 */ /* 0x000fe200078e00ff */
[----:B------:R-:W-:-:S02]  /*2c90*/  LOP3.LUT R19, R10, R33, RZ, 0x3c, !PT ;  /* 0x000000210a137212 */ /* 0x000fc400078e3cff */
[----:B------:R-:W-:Y:S02]  /*2ca0*/  LOP3.LUT R10, R15, R33, RZ, 0x3c, !PT ;  /* 0x000000210f0a7212 */ /* 0x000fe400078e3cff */
[----:B------:R-:W-:Y:S02]  /*2cb0*/  LOP3.LUT R15, R18, 0x7ffff000, RZ, 0xc0, !PT ;  /* 0x7ffff000120f7812 */ /* 0x000fe400078ec0ff */
[----:B------:R-:W-:Y:S02]  /*2cc0*/  LOP3.LUT R0, R0, 0x7ffff000, RZ, 0xc0, !PT ;  /* 0x7ffff00000007812 */ /* 0x000fe400078ec0ff */
[----:B------:R-:W-:Y:S02]  /*2cd0*/  LOP3.LUT R11, R16, 0x7ffff000, RZ, 0xc0, !PT ;  /* 0x7ffff000100b7812 */ /* 0x000fe400078ec0ff */
[--C-:B------:R-:W-:Y:S02]  /*2ce0*/  IADD3 R18, R19, R15, R32.reuse ;  /* 0x0000000f13127210 */ /* 0x100fe40007ffe020 */
[--C-:B------:R-:W-:Y:S01]  /*2cf0*/  IADD3 R15, R10, R0, R32.reuse ;  /* 0x000000000a0f7210 */ /* 0x100fe20007ffe020 */
[----:B------:R-:W-:Y:S01]  /*2d00*/  IMAD R0, R29, c[0x0][0x280], RZ ;  /* 0x0000a0001d007a24 */ /* 0x000fe200078e02ff */
[--C-:B------:R-:W-:Y:S01]  /*2d10*/  IADD3 R16, R17, R11, R32.reuse ;  /* 0x0000000b11107210 */ /* 0x100fe20007ffe020 */
[----:B------:R-:W-:Y:S01]  /*2d20*/  IMAD R11, R29, c[0x0][0x290], RZ ;  /* 0x0000a4001d0b7a24 */ /* 0x000fe200078e02ff */
[----:B------:R-:W-:Y:S01]  /*2d30*/  IADD3 R20, R20, R21, R32 ;  /* 0x0000001514147210 */ /* 0x000fe20007ffe020 */
[----:B------:R-:W-:-:S02]  /*2d40*/  IMAD R10, R134, c[0x0][0x284], R0 ;  /* 0x0000a100860a7a24 */ /* 0x000fc400078e0200 */
[----:B------:R-:W-:Y:S01]  /*2d50*/  IMAD R0, R134, c[0x0][0x294], R11 ;  /* 0x0000a50086007a24 */ /* 0x000fe200078e020b */
[----:B------:R-:W-:Y:S01]  /*2d60*/  SHF.R.S32.HI R113, RZ, 0x1f, R82 ;  /* 0x0000001fff717819 */ /* 0x000fe20000011452 */
[----:B------:R-:W-:Y:S01]  /*2d70*/  IMAD.IADD R123, R95, 0x1, R10 ;  /* 0x000000015f7b7824 */ /* 0x000fe200078e020a */
[----:B------:R-:W-:Y:S01]  /*2d80*/  SHF.R.S32.HI R111, RZ, 0x1f, R83 ;  /* 0x0000001fff6f7819 */ /* 0x000fe20000011453 */
[----:B------:R-:W-:Y:S02]  /*2d90*/  IMAD.IADD R121, R10, 0x1, R91 ;  /* 0x000000010a797824 */ /* 0x000fe400078e025b */
[----:B------:R-:W-:Y:S02]  /*2da0*/  IMAD.IADD R122, R93, 0x1, R0 ;  /* 0x000000015d7a7824 */ /* 0x000fe400078e0200 */
[----:B------:R-:W-:Y:S02]  /*2db0*/  IMAD.IADD R115, R0, 0x1, R89 ;  /* 0x0000000100737824 */ /* 0x000fe400078e0259 */
[----:B------:R-:W-:-:S02]  /*2dc0*/  IMAD.SHL.U32 R120, R23, 0x2, RZ ;  /* 0x0000000217787824 */ /* 0x000fc400078e00ff */
[----:B------:R-:W-:Y:S02]  /*2dd0*/  IMAD.SHL.U32 R119, R22, 0x2, RZ ;  /* 0x0000000216777824 */ /* 0x000fe400078e00ff */
[----:B------:R-:W-:Y:S02]  /*2de0*/  IMAD.SHL.U32 R114, R20, 0x2, RZ ;  /* 0x0000000214727824 */ /* 0x000fe400078e00ff */
[----:B------:R-:W-:Y:S02]  /*2df0*/  IMAD.SHL.U32 R110, R18, 0x2, RZ ;  /* 0x00000002126e7824 */ /* 0x000fe400078e00ff */
[----:B------:R-:W-:Y:S02]  /*2e00*/  IMAD.SHL.U32 R109, R16, 0x2, RZ ;  /* 0x00000002106d7824 */ /* 0x000fe400078e00ff */
[----:B------:R-:W-:Y:S01]  /*2e10*/  IMAD.SHL.U32 R108, R15, 0x2, RZ ;  /* 0x000000020f6c7824 */ /* 0x000fe200078e00ff */
[----:B------:R-:W-:Y:S06]  /*2e20*/  BAR.SYNC.DEFER_BLOCKING 0x0 ;  /* 0x0000000000007b1d */ /* 0x000fec0000010000 */
.L_x_181:
[-C--:B------:R-:W-:Y:S01]  /*2e30*/  IMAD R0, R139, R60.reuse, RZ ;  /* 0x0000003c8b007224 */ /* 0x080fe200078e02ff */
[----:B------:R-:W-:Y:S01]  /*2e40*/  SHF.R.S32.HI R77, RZ, 0x1f, R60 ;  /* 0x0000001fff4d7819 */ /* 0x000fe2000001143c */
[----:B------:R-:W-:Y:S01]  /*2e50*/  IMAD.WIDE.U32 R10, R148, R60, RZ ;  /* 0x0000003c940a7225 */ /* 0x000fe200078e00ff */
[----:B------:R-:W-:Y:S04]  /*2e60*/  DEPBAR.LE SB0, 0x0 ;  /* 0x000080000000791a */ /* 0x000fe80000000000 */
[----:B------:R-:W-:Y:S01]  /*2e70*/  WARPSYNC 0xffffffff ;  /* 0xffffffff00007948 */ /* 0x000fe20003800000 */
[----:B------:R-:W-:Y:S01]  /*2e80*/  BAR.SYNC.DEFER_BLOCKING 0x0 ;  /* 0x0000000000007b1d */ /* 0x000fe20000010000 */
[----:B------:R-:W-:Y:S01]  /*2e90*/  ISETP.GE.AND P2, PT, R153, 0x1, PT ;  /* 0x000000019900780c */ /* 0x000fe20003f46270 */
[----:B-1----:R-:W-:Y:S01]  /*2ea0*/  IMAD R2, R77, R148, R0 ;  /* 0x000000944d027224 */ /* 0x002fe200078e0200 */
[----:B------:R-:W-:Y:S03]  /*2eb0*/  IADD3 R0, P1, R126, R10, RZ ;  /* 0x0000000a7e007210 */ /* 0x000fe60007f3e0ff */
[----:B------:R-:W-:Y:S01]  /*2ec0*/  IMAD.IADD R12, R11, 0x1, R2 ;  /* 0x000000010b0c7824 */ /* 0x000fe200078e0202 */
[----:B------:R-:W-:Y:S03]  /*2ed0*/  LEA R50, P0, R0, c[0x0][0x1c8], 0x1 ;  /* 0x0000720000327a11 */ /* 0x000fe600078008ff */
[----:B------:R-:W-:Y:S05]  /*2ee0*/  IMAD.X R2, R12, 0x1, R125, P1 ;  /* 0x000000010c027824 */ /* 0x000fea00008e067d */
[----:B------:R-:W-:Y:S01]  /*2ef0*/  LEA.HI.X R51, R0, c[0x0][0x1cc], R2, 0x1, P0 ;  /* 0x0000730000337a11 */ /* 0x000fe200000f0c02 */
[----:B------:R-:W-:Y:S01]  /*2f00*/  BSSY B1, `(.L_x_157) ;  /* 0x0000389000017945 */ /* 0x000fe20003800000 */
[----:B------:R-:W-:-:S05]  /*2f10*/  @!P2 BRA `(.L_x_158) ;  /* 0x000036d00000a947 */ /* 0x000fca0003800000 */
[-C--:B------:R-:W-:Y:S02]  /*2f20*/  IMAD R2, R144, R60.reuse, RZ ;  /* 0x0000003c90027224 */ /* 0x080fe400078e02ff */
[-C--:B------:R-:W-:Y:S02]  /*2f30*/  IMAD R0, R145, R60.reuse, RZ ;  /* 0x0000003c91007224 */ /* 0x080fe400078e02ff */
[----:B------:R-:W-:Y:S02]  /*2f40*/  IMAD R4, R60, -0x40, R78 ;  /* 0xffffffc03c047824 */ /* 0x000fe400078e024e */
[-C--:B------:R-:W-:Y:S04]  /*2f50*/  IMAD.WIDE.U32 R8, R149, R60.reuse, RZ ;  /* 0x0000003c95087225 */ /* 0x080fe800078e00ff */
[----:B------:R-:W-:Y:S04]  /*2f60*/  IMAD.WIDE.U32 R14, R150, R60, RZ ;  /* 0x0000003c960e7225 */ /* 0x000fe800078e00ff */
[C---:B------:R-:W-:Y:S02]  /*2f70*/  IMAD R3, R77.reuse, R149, R2 ;  /* 0x000000954d037224 */ /* 0x040fe400078e0202 */
[----:B------:R-:W-:Y:S01]  /*2f80*/  IMAD R2, R77, R150, R0 ;  /* 0x000000964d027224 */ /* 0x000fe200078e0200 */
[----:B------:R-:W-:Y:S02]  /*2f90*/  IMNMX R0, R4, 0x40, PT ;  /* 0x0000004004007817 */ /* 0x000fe40003800200 */
[----:B------:R-:W-:Y:S02]  /*2fa0*/  IADD3 R26, R9, R3, RZ ;  /* 0x00000003091a7210 */ /* 0x000fe40007ffe0ff */
[----:B------:R-:W-:Y:S01]  /*2fb0*/  IADD3 R27, R15, R2, RZ ;  /* 0x000000020f1b7210 */ /* 0x000fe20007ffe0ff */
[----:B------:R-:W-:-:S05]  /*2fc0*/  @!P6 BRA `(.L_x_159) ;  /* 0x00001b500000e947 */ /* 0x000fca0003800000 */
[----:B------:R-:W-:Y:S01]  /*2fd0*/  ISETP.GE.AND P1, PT, R229, R0, PT ;  /* 0x00000000e500720c */ /* 0x000fe20003f26270 */
[----:B------:R-:W-:Y:S01]  /*2fe0*/  BSSY B0, `(.L_x_160) ;  /* 0x000003a000007945 */ /* 0x000fe20003800000 */
        /* <DEDUP_REMOVED lines=12> */
[----:B------:R-:W-:-:S05]  /*30b0*/  @P1 BRA `(.L_x_161) ;  /* 0x000002c000001947 */ /* 0x000fca0003800000 */
[----:B------:R-:W-:Y:S01]  /*30c0*/  IADD3 R0, P0, R94, R8, RZ ;  /* 0x000000085e007210 */ /* 0x000fe20007f1e0ff */
[----:B------:R-:W-:Y:S01]  /*30d0*/  CS2R R28, SRZ ;  /* 0x00000000001c7805 */ /* 0x000fe2000001ff00 */
[----:B------:R-:W-:Y:S01]  /*30e0*/  CS2R R6, SRZ ;  /* 0x0000000000067805 */ /* 0x000fe2000001ff00 */
[----:B------:R-:W-:Y:S01]  /*30f0*/  CS2R R34, SRZ ;  /* 0x0000000000227805 */ /* 0x000fe2000001ff00 */
[----:B------:R-:W-:Y:S01]  /*3100*/  CS2R R12, SRZ ;  /* 0x00000000000c7805 */ /* 0x000fe2000001ff00 */
[----:B------:R-:W-:Y:S01]  /*3110*/  IMAD.X R3, R26, 0x1, R123, P0 ;  /* 0x000000011a037824 */ /* 0x000fe200000e067b */
[----:B------:R-:W-:Y:S01]  /*3120*/  IADD3 R2, P0, R92, R14, RZ ;  /* 0x0000000e5c027210 */ /* 0x000fe20007f1e0ff */
[----:B------:R-:W-:Y:S01]  /*3130*/  CS2R R36, SRZ ;  /* 0x0000000000247805 */ /* 0x000fe2000001ff00 */
[----:B------:R-:W-:Y:S01]  /*3140*/  CS2R R16, SRZ ;  /* 0x0000000000107805 */ /* 0x000fe2000001ff00 */
[----:B------:R-:W-:Y:S01]  /*3150*/  CS2R R38, SRZ ;  /* 0x0000000000267805 */ /* 0x000fe2000001ff00 */
[----:B------:R-:W-:Y:S01]  /*3160*/  CS2R R18, SRZ ;  /* 0x0000000000127805 */ /* 0x000fe2000001ff00 */
[----:B------:R-:W-:Y:S01]  /*3170*/  IMAD.X R5, R27, 0x1, R122, P0 ;  /* 0x000000011b057824 */ /* 0x000fe200000e067a */
[C---:B------:R-:W-:Y:S01]  /*3180*/  LEA R8, P0, R0.reuse, c[0x0][0x270], 0x1 ;  /* 0x00009c0000087a11 */ /* 0x040fe200078008ff */
[----:B------:R-:W-:Y:S01]  /*3190*/  CS2R R40, SRZ ;  /* 0x0000000000287805 */ /* 0x000fe2000001ff00 */
[----:B------:R-:W-:Y:S01]  /*31a0*/  CS2R R20, SRZ ;  /* 0x0000000000147805 */ /* 0x000fe2000001ff00 */
[----:B------:R-:W-:Y:S01]  /*31b0*/  CS2R R42, SRZ ;  /* 0x00000000002a7805 */ /* 0x000fe2000001ff00 */
[----:B------:R-:W-:Y:S02]  /*31c0*/  LEA.HI.X R9, R0, c[0x0][0x274], R3, 0x1, P0 ;  /* 0x00009d0000097a11 */ /* 0x000fe400000f0c03 */
[C---:B------:R-:W-:Y:S04]  /*31d0*/  LEA R4, P0, R2.reuse, c[0x0][0x288], 0x1 ;  /* 0x0000a20002047a11 */ /* 0x040fe800078008ff */
[----:B------:R-:W-:Y:S02]  /*31e0*/  LEA.HI.X R5, R2, c[0x0][0x28c], R5, 0x1, P0 ;  /* 0x0000a30002057a11 */ /* 0x000fe400000f0c05 */
[----:B------:R-:W-:Y:S01]  /*31f0*/  ISETP.GE.AND P0, PT, R106, c[0x0][0x27c], PT ;  /* 0x00009f006a007a0c */ /* 0x000fe20003f06270 */
[----:B------:R-:W-:Y:S11]  /*3200*/  CS2R R2, SRZ ;  /* 0x0000000000027805 */ /* 0x000ff6000001ff00 */
[----:B------:R-:W-:Y:S01]  /*3210*/  @!UPT UIADD3 URZ, URZ, URZ, URZ ;  /* 0x0000003f3f3ff290 */ /* 0x000fe2000fffe03f */
[----:B------:R1:W5:Y:S04]  /*3220*/  @!P0 LDG.E.64 R2, [R8.64] ;  /* 0x0000000608028981 */ /* 0x000368000c1e1b00 */
[----:B------:R1:W5:Y:S01]  /*3230*/  @!P0 LDG.E.64 R28, [R4.64] ;  /* 0x00000006041c8981 */ /* 0x000362000c1e1b00 */
[----:B------:R-:W-:Y:S11]  /*3240*/  ISETP.GE.AND P0, PT, R143, c[0x0][0x27c], PT ;  /* 0x00009f008f007a0c */ /* 0x000ff60003f06270 */
[----:B------:R-:W-:Y:S02]  /*3250*/  @!UPT UIADD3 URZ, URZ, URZ, URZ ;  /* 0x0000003f3f3ff290 */ /* 0x000fe4000fffe03f */
[----:B------:R1:W5:Y:S04]  /*3260*/  @!P0 LDG.E.64 R6, [R8.64+0x20] ;  /* 0x0000200608068981 */ /* 0x000368000c1e1b00 */
[----:B------:R1:W5:Y:S01]  /*3270*/  @!P0 LDG.E.64 R34, [R4.64+0x20] ;  /* 0x0000200604228981 */ /* 0x000362000c1e1b00 */
        /* <DEDUP_REMOVED lines=15> */
[----:B------:R1:W5:Y:S02]  /*3370*/  @!P0 LDG.E.64 R42, [R4.64+0xa0] ;  /* 0x0000a006042a8981 */ /* 0x000364000c1e1b00 */
.L_x_161:
[----:B------:R-:W-:Y:S05]  /*3380*/  BSYNC B0 ;  /* 0x0000000000007941 */ /* 0x000fea0003800000 */
.L_x_160:
[----:B------:R-:W-:-:S05]  /*3390*/  @P1 BRA `(.L_x_162) ;  /* 0x000033f000001947 */ /* 0x000fca0003800000 */
[----:B-----5:R-:W-:Y:S01]  /*33a0*/  MOV R0, R19 ;  /* 0x0000001300007202 */ /* 0x020fe20000000f00 */
[----:B-1----:R-:W-:Y:S01]  /*33b0*/  IMAD.MOV.U32 R8, RZ, RZ, R20 ;  /* 0x000000ffff087224 */ /* 0x002fe200078e0014 */
[----:B------:R-:W-:Y:S01]  /*33c0*/  ISETP.GE.AND P0, PT, R100, c[0x0][0x1d4], PT ;  /* 0x0000750064007a0c */ /* 0x000fe20003f06270 */
[----:B------:R-:W-:Y:S01]  /*33d0*/  IMAD.MOV.U32 R5, RZ, RZ, R21 ;  /* 0x000000ffff057224 */ /* 0x000fe200078e0015 */
[----:B------:R-:W-:Y:S01]  /*33e0*/  BSSY B0, `(.L_x_163) ;  /* 0x0000054000007945 */ /* 0x000fe20003800000 */
[----:B------:R-:W-:Y:S03]  /*33f0*/  IMAD.MOV.U32 R4, RZ, RZ, R18 ;  /* 0x000000ffff047224 */ /* 0x000fe600078e0012 */
[----:B------:R-:W-:Y:S01]  /*3400*/  PRMT R27, R5, 0x5410, R8 ;  /* 0x00005410051b7816 */ /* 0x000fe20000000008 */
[----:B------:R-:W-:Y:S01]  /*3410*/  IMAD.MOV.U32 R8, RZ, RZ, R16 ;  /* 0x000000ffff087224 */ /* 0x000fe200078e0010 */
[----:B------:R-:W-:Y:S01]  /*3420*/  PRMT R26, R0, 0x5410, R4 ;  /* 0x00005410001a7816 */ /* 0x000fe20000000004 */
[----:B------:R-:W-:Y:S01]  /*3430*/  IMAD.MOV.U32 R5, RZ, RZ, R17 ;  /* 0x000000ffff057224 */ /* 0x000fe200078e0011 */
[----:B------:R-:W-:Y:S01]  /*3440*/  MOV R4, R12 ;  /* 0x0000000c00047202 */ /* 0x000fe20000000f00 */
        /* <DEDUP_REMOVED lines=11> */
[----:B------:R-:W-:Y:S02]  /*3500*/  MOV R8, R40 ;  /* 0x0000002800087202 */ /* 0x000fe40000000f00 */
[----:B------:R-:W-:Y:S02]  /*3510*/  MOV R0, R39 ;  /* 0x0000002700007202 */ /* 0x000fe40000000f00 */
[----:B------:R-:W-:Y:S01]  /*3520*/  PRMT R47, R8, 0x5410, R5 ;  /* 0x00005410082f7816 */ /* 0x000fe20000000005 */
[----:B------:R-:W-:Y:S01]  /*3530*/  IMAD.MOV.U32 R8, RZ, RZ, R36 ;  /* 0x000000ffff087224 */ /* 0x000fe200078e0024 */
[----:B------:R-:W-:Y:S01]  /*3540*/  PRMT R46, R4, 0x5410, R0 ;  /* 0x00005410042e7816 */ /* 0x000fe20000000000 */
[----:B------:R-:W-:Y:S01]  /*3550*/  IMAD.MOV.U32 R5, RZ, RZ, R37 ;  /* 0x000000ffff057224 */ /* 0x000fe200078e0025 */
[----:B------:R-:W-:Y:S01]  /*3560*/  MOV R4, R34 ;  /* 0x0000002200047202 */ /* 0x000fe20000000f00 */
[----:B------:R-:W-:Y:S03]  /*3570*/  IMAD.MOV.U32 R0, RZ, RZ, R35 ;  /* 0x000000ffff007224 */ /* 0x000fe600078e0023 */
[----:B------:R-:W-:Y:S02]  /*3580*/  PRMT R45, R8, 0x5410, R5 ;  /* 0x00005410082d7816 */ /* 0x000fe40000000005 */
[----:B------:R-:W-:Y:S01]  /*3590*/  PRMT R44, R4, 0x5410, R0 ;  /* 0x00005410042c7816 */ /* 0x000fe20000000000 */
[----:B------:R-:W-:-:S05]  /*35a0*/  @P0 BRA `(.L_x_164) ;  /* 0x0000037000000947 */ /* 0x000fca0003800000 */
[----:B------:R-:W-:Y:S01]  /*35b0*/  ISETP.GE.AND P0, PT, R106, c[0x0][0x27c], PT ;  /* 0x00009f006a007a0c */ /* 0x000fe20003f06270 */
[----:B------:R-:W1:Y:S01]  /*35c0*/  LDS.128 R8, [R213+0x6000] ;  /* 0x00600000d5087984 */ /* 0x000e620000000c00 */
[----:B------:R-:W-:Y:S01]  /*35d0*/  MOV R4, R2 ;  /* 0x0000000200047202 */ /* 0x000fe20000000f00 */
[----:B------:R-:W-:Y:S02]  /*35e0*/  IMAD.MOV.U32 R30, RZ, RZ, R28 ;  /* 0x000000ffff1e7224 */ /* 0x000fe400078e001c */
[--C-:B------:R-:W-:Y:S08]  /*35f0*/  IMAD.MOV.U32 R31, RZ, RZ, R29.reuse ;  /* 0x000000ffff1f7224 */ /* 0x100ff000078e001d */
[----:B------:R-:W-:Y:S02]  /*3600*/  @!P0 SHF.R.U64 R28, R28, 0x10, R29 ;  /* 0x000000101c1c8819 */ /* 0x000fe4000000121d */
[--C-:B------:R-:W-:Y:S01]  /*3610*/  @!P0 SHF.R.U64 R5, R2, 0x10, R3.reuse ;  /* 0x0000001002058819 */ /* 0x100fe20000001203 */
[----:B------:R-:W-:Y:S01]  /*3620*/  IMAD.MOV.U32 R2, RZ, RZ, R3 ;  /* 0x000000ffff027224 */ /* 0x000fe200078e0003 */
[----:B------:R-:W-:Y:S02]  /*3630*/  @!P0 SHF.R.U32.HI R14, RZ, 0x10, R29 ;  /* 0x00000010ff0e8819 */ /* 0x000fe4000001161d */
[----:B------:R-:W-:Y:S02]  /*3640*/  @!P0 SHF.R.U32.HI R0, RZ, 0x10, R3 ;  /* 0x00000010ff008819 */ /* 0x000fe40000011603 */
[----:B------:R-:W-:Y:S02]  /*3650*/  @!P0 PRMT R30, R30, 0x5410, R28 ;  /* 0x000054101e1e8816 */ /* 0x000fe4000000001c */
[----:B------:R-:W-:Y:S02]  /*3660*/  @!P0 PRMT R4, R4, 0x5410, R5 ;  /* 0x0000541004048816 */ /* 0x000fe40000000005 */
[----:B------:R-:W-:Y:S01]  /*3670*/  @!P0 PRMT R32, R31, 0x5410, R14 ;  /* 0x000054101f208816 */ /* 0x000fe2000000000e */
[----:B------:R-:W-:Y:S01]  /*3680*/  @!P0 IMAD.U32 R5, R30, 0x10000, RZ ;  /* 0x000100001e058824 */ /* 0x000fe200078e00ff */
[----:B------:R-:W-:Y:S02]  /*3690*/  @!P0 PRMT R14, R2, 0x5410, R0 ;  /* 0x00005410020e8816 */ /* 0x000fe40000000000 */
[----:B------:R-:W-:Y:S02]  /*36a0*/  @!P0 SHF.L.U32 R3, R4, 0x10, RZ ;  /* 0x0000001004038819 */ /* 0x000fe400000006ff */
[----:B------:R-:W-:Y:S02]  /*36b0*/  @!P0 LOP3.LUT R29, R30, 0xffff0000, RZ, 0xc0, !PT ;  /* 0xffff00001e1d8812 */ /* 0x000fe400078ec0ff */
[----:B------:R-:W-:Y:S01]  /*36c0*/  @!P0 LOP3.LUT R4, R4, 0xffff0000, RZ, 0xc0, !PT ;  /* 0xffff000004048812 */ /* 0x000fe200078ec0ff */
[C---:B-1----:R-:W-:Y:S01]  /*36d0*/  @!P0 IMAD.U32 R28, R8.reuse, 0x10000, RZ ;  /* 0x00010000081c8824 */ /* 0x042fe200078e00ff */
[----:B------:R-:W-:Y:S02]  /*36e0*/  @!P0 LOP3.LUT R0, R8, 0xffff0000, RZ, 0xc0, !PT ;  /* 0xffff000008008812 */ /* 0x000fe400078ec0ff */
[C---:B------:R-:W-:Y:S02]  /*36f0*/  @!P0 LOP3.LUT R2, R9.reuse, 0xffff0000, RZ, 0xc0, !PT ;  /* 0xffff000009028812 */ /* 0x040fe400078ec0ff */
[----:B------:R-:W-:Y:S01]  /*3700*/  @!P0 SHF.L.U32 R30, R9, 0x10, RZ ;  /* 0x00000010091e8819 */ /* 0x000fe200000006ff */
[C---:B------:R-:W-:Y:S02]  /*3710*/  @!P0 FMUL.FTZ R31, R0.reuse, R5 ;  /* 0x00000005001f8220 */ /* 0x040fe40000410000 */
[----:B------:R-:W-:Y:S02]  /*3720*/  @!P0 FMUL.FTZ R0, R0, R3 ;  /* 0x0000000300008220 */ /* 0x000fe40000410000 */
[----:B------:R-:W-:Y:S02]  /*3730*/  @!P0 FMUL.FTZ R33, R2, R29 ;  /* 0x0000001d02218220 */ /* 0x000fe40000410000 */
[----:B------:R-:W-:Y:S01]  /*3740*/  @!P0 FFMA.FTZ R54, R28, R3, -R31 ;  /* 0x000000031c368223 */ /* 0x000fe2000001081f */
[C---:B------:R-:W-:Y:S01]  /*3750*/  @!P0 LOP3.LUT R3, R10.reuse, 0xffff0000, RZ, 0xc0, !PT ;  /* 0xffff00000a038812 */ /* 0x040fe200078ec0ff */
[----:B------:R-:W-:Y:S01]  /*3760*/  @!P0 FFMA.FTZ R0, R5, R28, R0 ;  /* 0x0000001c05008223 */ /* 0x000fe20000010000 */
[----:B------:R-:W-:Y:S01]  /*3770*/  @!P0 SHF.L.U32 R31, R10, 0x10, RZ ;  /* 0x000000100a1f8819 */ /* 0x000fe200000006ff */
[C---:B------:R-:W-:Y:S01]  /*3780*/  @!P0 IMAD.U32 R28, R32.reuse, 0x10000, RZ ;  /* 0x00010000201c8824 */ /* 0x040fe200078e00ff */
[----:B------:R-:W-:Y:S01]  /*3790*/  @!P0 LOP3.LUT R32, R32, 0xffff0000, RZ, 0xc0, !PT ;  /* 0xffff000020208812 */ /* 0x000fe200078ec0ff */
[C---:B------:R-:W-:Y:S01]  /*37a0*/  @!P0 IMAD.U32 R5, R14.reuse, 0x10000, RZ ;  /* 0x000100000e058824 */ /* 0x040fe200078e00ff */
[----:B------:R-:W-:Y:S01]  /*37b0*/  @!P0 LOP3.LUT R14, R14, 0xffff0000, RZ, 0xc0, !PT ;  /* 0xffff00000e0e8812 */ /* 0x000fe200078ec0ff */
[-C--:B------:R-:W-:Y:S02]  /*37c0*/  @!P0 FMUL.FTZ R2, R2, R4.reuse ;  /* 0x0000000402028220 */ /* 0x080fe40000410000 */
[----:B------:R-:W-:Y:S01]  /*37d0*/  @!P0 FFMA.FTZ R53, R30, R4, -R33 ;  /* 0x000000041e358223 */ /* 0x000fe20000010821 */
[----:B------:R-:W-:Y:S01]  /*37e0*/  @!P0 LOP3.LUT R4, R11, 0xffff0000, RZ, 0xc0, !PT ;  /* 0xffff00000b048812 */ /* 0x000fe200078ec0ff */
[----:B------:R-:W-:Y:S01]  /*37f0*/  @!P0 FMUL.FTZ R49, R3, R28 ;  /* 0x0000001c03318220 */ /* 0x000fe20000410000 */
[----:B------:R-:W-:Y:S01]  /*3800*/  @!P0 SHF.L.U32 R33, R11, 0x10, RZ ;  /* 0x000000100b218819 */ /* 0x000fe200000006ff */
[----:B------:R-:W-:Y:S02]  /*3810*/  @!P0 FMUL.FTZ R3, R3, R5 ;  /* 0x0000000503038220 */ /* 0x000fe40000410000 */
[C---:B------:R-:W-:Y:S02]  /*3820*/  @!P0 FMUL.FTZ R52, R4.reuse, R32 ;  /* 0x0000002004348220 */ /* 0x040fe40000410000 */
[----:B------:R-:W-:Y:S02]  /*3830*/  @!P0 FMUL.FTZ R4, R4, R14 ;  /* 0x0000000e04048220 */ /* 0x000fe40000410000 */
[----:B------:R-:W-:Y:S02]  /*3840*/  @!P0 FFMA.FTZ R2, R29, R30, R2 ;  /* 0x0000001e1d028223 */ /* 0x000fe40000010002 */
[----:B------:R-:W-:Y:S02]  /*3850*/  @!P0 FFMA.FTZ R3, R28, R31, R3 ;  /* 0x0000001f1c038223 */ /* 0x000fe40000010003 */
[----:B------:R-:W-:Y:S01]  /*3860*/  @!P0 FFMA.FTZ R49, R31, R5, -R49 ;  /* 0x000000051f318223 */ /* 0x000fe20000010831 */
[----:B------:R-:W-:Y:S01]  /*3870*/  @!P0 F2FP.BF16.PACK_AB R5, R0, R54 ;  /* 0x000000360005823e */ /* 0x000fe200000010ff */
[----:B------:R-:W-:Y:S01]  /*3880*/  @!P0 FFMA.FTZ R52, R33, R14, -R52 ;  /* 0x0000000e21348223 */ /* 0x000fe20000010834 */
[----:B------:R-:W-:Y:S01]  /*3890*/  @!P0 F2FP.BF16.PACK_AB R2, R2, R53 ;  /* 0x000000350202823e */ /* 0x000fe200000010ff */
[----:B------:R-:W-:Y:S01]  /*38a0*/  @!P0 FFMA.FTZ R4, R32, R33, R4 ;  /* 0x0000002120048223 */ /* 0x000fe20000010004 */
[----:B------:R-:W-:Y:S01]  /*38b0*/  @!P0 F2FP.BF16.PACK_AB R3, R3, R49 ;  /* 0x000000310303823e */ /* 0x000fe200000010ff */
[----:B------:R-:W-:Y:S01]  /*38c0*/  @!P0 IMAD.MOV.U32 R8, RZ, RZ, R5 ;  /* 0x000000ffff088224 */ /* 0x000fe200078e0005 */
[----:B------:R-:W-:Y:S02]  /*38d0*/  @!P0 MOV R9, R2 ;  /* 0x0000000200098202 */ /* 0x000fe40000000f00 */
[----:B------:R-:W-:Y:S01]  /*38e0*/  @!P0 F2FP.BF16.PACK_AB R0, R4, R52 ;  /* 0x000000340400823e */ /* 0x000fe200000010ff */
[----:B------:R-:W-:Y:S03]  /*38f0*/  @!P0 IMAD.MOV.U32 R10, RZ, RZ, R3 ;  /* 0x000000ffff0a8224 */ /* 0x000fe600078e0003 */
[----:B------:R-:W-:Y:S05]  /*3900*/  @!P0 MOV R11, R0 ;  /* 0x00000000000b8202 */ /* 0x000fea0000000f00 */
[----:B------:R1:W-:Y:S02]  /*3910*/  STG.E.128 [R50.64], R8 ;  /* 0x0000000832007986 */ /* 0x0003e4000c101d06 */
.L_x_164:
[----:B------:R-:W-:Y:S05]  /*3920*/  BSYNC B0 ;  /* 0x0000000000007941 */ /* 0x000fea0003800000 */
.L_x_163:
[----:B------:R-:W-:Y:S01]  /*3930*/  ISETP.GE.AND P0, PT, R24, c[0x0][0x1d4], PT ;  /* 0x0000750018007a0c */ /* 0x000fe20003f06270 */
[----:B------:R-:W-:Y:S01]  /*3940*/  @!UPT UIADD3 URZ, URZ, URZ, URZ ;  /* 0x0000003f3f3ff290 */ /* 0x000fe2000fffe03f */
[----:B------:R-:W-:Y:S11]  /*3950*/  BSSY B0, `(.L_x_165) ;  /* 0x0000036000007945 */ /* 0x000ff60003800000 */
[----:B------:R-:W-:-:S05]  /*3960*/  @P0 BRA `(.L_x_166) ;  /* 0x0000034000000947 */ /* 0x000fca0003800000 */
[----:B------:R-:W-:Y:S01]  /*3970*/  ISETP.GE.AND P0, PT, R143, c[0x0][0x27c], PT ;  /* 0x00009f008f007a0c */ /* 0x000fe20003f06270 */
[----:B-1----:R-:W1:Y:S11]  /*3980*/  LDS.128 R8, [R214+0x6000] ;  /* 0x00600000d6087984 */ /* 0x002e760000000c00 */
[----:B------:R-:W-:Y:S01]  /*3990*/  @!UPT UIADD3 URZ, URZ, URZ, URZ ;  /* 0x0000003f3f3ff290 */ /* 0x000fe2000fffe03f */
[----:B------:R-:W-:Y:S02]  /*39a0*/  @!P0 SHF.R.U64 R3, R34, 0x10, R35 ;  /* 0x0000001022038819 */ /* 0x000fe40000001223 */
[----:B------:R-:W-:Y:S02]  /*39b0*/  @!P0 SHF.R.U64 R0, R6, 0x10, R7 ;  /* 0x0000001006008819 */ /* 0x000fe40000001207 */
[----:B------:R-:W-:Y:S02]  /*39c0*/  @!P0 SHF.R.U32.HI R5, RZ, 0x10, R35 ;  /* 0x00000010ff058819 */ /* 0x000fe40000011623 */
[----:B------:R-:W-:Y:S02]  /*39d0*/  @!P0 SHF.R.U32.HI R2, RZ, 0x10, R7 ;  /* 0x00000010ff028819 */ /* 0x000fe40000011607 */
[C---:B------:R-:W-:Y:S02]  /*39e0*/  @!P0 PRMT R4, R44.reuse, 0x5410, R3 ;  /* 0x000054102c048816 */ /* 0x040fe40000000003 */
[C---:B------:R-:W-:Y:S02]  /*39f0*/  @!P0 PRMT R0, R15.reuse, 0x5432, R0 ;  /* 0x000054320f008816 */ /* 0x040fe40000000000 */
[----:B------:R-:W-:Y:S01]  /*3a00*/  @!P0 PRMT R29, R44, 0x5432, R5 ;  /* 0x000054322c1d8816 */ /* 0x000fe20000000005 */
[----:B------:R-:W-:Y:S01]  /*3a10*/  @!P0 IMAD.U32 R7, R4, 0x10000, RZ ;  /* 0x0001000004078824 */ /* 0x000fe200078e00ff */
[----:B------:R-:W-:Y:S01]  /*3a20*/  @!P0 PRMT R5, R15, 0x5410, R2 ;  /* 0x000054100f058816 */ /* 0x000fe20000000002 */
[----:B------:R-:W-:Y:S01]  /*3a30*/  @!P0 IMAD.U32 R6, R0, 0x10000, RZ ;  /* 0x0001000000068824 */ /* 0x000fe200078e00ff */
[----:B------:R-:W-:Y:S02]  /*3a40*/  @!P0 LOP3.LUT R15, R4, 0xffff0000, RZ, 0xc0, !PT ;  /* 0xffff0000040f8812 */ /* 0x000fe400078ec0ff */
[----:B------:R-:W-:Y:S01]  /*3a50*/  @!P0 LOP3.LUT R4, R0, 0xffff0000, RZ, 0xc0, !PT ;  /* 0xffff000000048812 */ /* 0x000fe200078ec0ff */
[C---:B-1----:R-:W-:Y:S01]  /*3a60*/  @!P0 IMAD.U32 R28, R9.reuse, 0x10000, RZ ;  /* 0x00010000091c8824 */ /* 0x042fe200078e00ff */
[C---:B------:R-:W-:Y:S02]  /*3a70*/  @!P0 LOP3.LUT R2, R8.reuse, 0xffff0000, RZ, 0xc0, !PT ;  /* 0xffff000008028812 */ /* 0x040fe400078ec0ff */
[----:B------:R-:W-:Y:S02]  /*3a80*/  @!P0 LOP3.LUT R3, R9, 0xffff0000, RZ, 0xc0, !PT ;  /* 0xffff000009038812 */ /* 0x000fe400078ec0ff */
[----:B------:R-:W-:Y:S01]  /*3a90*/  @!P0 SHF.L.U32 R14, R8, 0x10, RZ ;  /* 0x00000010080e8819 */ /* 0x000fe200000006ff */
[C---:B------:R-:W-:Y:S02]  /*3aa0*/  @!P0 FMUL.FTZ R30, R2.reuse, R7 ;  /* 0x00000007021e8220 */ /* 0x040fe40000410000 */
[----:B------:R-:W-:Y:S02]  /*3ab0*/  @!P0 FMUL.FTZ R0, R2, R6 ;  /* 0x0000000602008220 */ /* 0x000fe40000410000 */
[C---:B------:R-:W-:Y:S02]  /*3ac0*/  @!P0 FMUL.FTZ R31, R3.reuse, R15 ;  /* 0x0000000f031f8220 */ /* 0x040fe40000410000 */
[----:B------:R-:W-:Y:S01]  /*3ad0*/  @!P0 FMUL.FTZ R2, R3, R4 ;  /* 0x0000000403028220 */ /* 0x000fe20000410000 */
[----:B------:R-:W-:Y:S01]  /*3ae0*/  @!P0 LOP3.LUT R3, R10, 0xffff0000, RZ, 0xc0, !PT ;  /* 0xffff00000a038812 */ /* 0x000fe200078ec0ff */
[----:B------:R-:W-:Y:S01]  /*3af0*/  @!P0 FFMA.FTZ R34, R14, R6, -R30 ;  /* 0x000000060e228223 */ /* 0x000fe2000001081e */
[----:B------:R-:W-:Y:S01]  /*3b00*/  @!P0 SHF.L.U32 R30, R11, 0x10, RZ ;  /* 0x000000100b1e8819 */ /* 0x000fe200000006ff */
[----:B------:R-:W-:Y:S01]  /*3b10*/  @!P0 FFMA.FTZ R0, R7, R14, R0 ;  /* 0x0000000e07008223 */ /* 0x000fe20000010000 */
[----:B------:R-:W-:Y:S01]  /*3b20*/  @!P0 SHF.L.U32 R14, R10, 0x10, RZ ;  /* 0x000000100a0e8819 */ /* 0x000fe200000006ff */
[C---:B------:R-:W-:Y:S01]  /*3b30*/  @!P0 IMAD.U32 R7, R29.reuse, 0x10000, RZ ;  /* 0x000100001d078824 */ /* 0x040fe200078e00ff */
[----:B------:R-:W-:Y:S01]  /*3b40*/  @!P0 LOP3.LUT R29, R29, 0xffff0000, RZ, 0xc0, !PT ;  /* 0xffff00001d1d8812 */ /* 0x000fe200078ec0ff */
[C---:B------:R-:W-:Y:S01]  /*3b50*/  @!P0 IMAD.U32 R6, R5.reuse, 0x10000, RZ ;  /* 0x0001000005068824 */ /* 0x040fe200078e00ff */
[----:B------:R-:W-:Y:S01]  /*3b60*/  @!P0 LOP3.LUT R5, R5, 0xffff0000, RZ, 0xc0, !PT ;  /* 0xffff000005058812 */ /* 0x000fe200078ec0ff */
[----:B------:R-:W-:Y:S01]  /*3b70*/  @!P0 FFMA.FTZ R33, R28, R4, -R31 ;  /* 0x000000041c218223 */ /* 0x000fe2000001081f */
[----:B------:R-:W-:Y:S01]  /*3b80*/  @!P0 LOP3.LUT R4, R11, 0xffff0000, RZ, 0xc0, !PT ;  /* 0xffff00000b048812 */ /* 0x000fe200078ec0ff */
[C---:B------:R-:W-:Y:S02]  /*3b90*/  @!P0 FMUL.FTZ R31, R3.reuse, R7 ;  /* 0x00000007031f8220 */ /* 0x040fe40000410000 */
        /* <DEDUP_REMOVED lines=10> */
[----:B------:R-:W-:Y:S02]  /*3c40*/  @!P0 F2FP.BF16.PACK_AB R3, R3, R31 ;  /* 0x0000001f0303823e */ /* 0x000fe400000010ff */
[----:B------:R-:W-:Y:S01]  /*3c50*/  @!P0 MOV R9, R2 ;  /* 0x0000000200098202 */ /* 0x000fe20000000f00 */
[----:B------:R-:W-:Y:S01]  /*3c60*/  @!P0 IMAD.MOV.U32 R8, RZ, RZ, R5 ;  /* 0x000000ffff088224 */ /* 0x000fe200078e0005 */
[----:B------:R-:W-:Y:S01]  /*3c70*/  @!P0 F2FP.BF16.PACK_AB R0, R4, R32 ;  /* 0x000000200400823e */ /* 0x000fe200000010ff */
[----:B------:R-:W-:Y:S03]  /*3c80*/  @!P0 IMAD.MOV.U32 R10, RZ, RZ, R3 ;  /* 0x000000ffff0a8224 */ /* 0x000fe600078e0003 */
[----:B------:R-:W-:Y:S05]  /*3c90*/  @!P0 MOV R11, R0 ;  /* 0x00000000000b8202 */ /* 0x000fea0000000f00 */
[----:B------:R1:W-:Y:S02]  /*3ca0*/  STG.E.128 [R50.64+0x40], R8 ;  /* 0x0000400832007986 */ /* 0x0003e4000c101d06 */
.L_x_166:
[----:B------:R-:W-:Y:S05]  /*3cb0*/  BSYNC B0 ;  /* 0x0000000000007941 */ /* 0x000fea0003800000 */
.L_x_165:
        /* <DEDUP_REMOVED lines=12> */
[----:B------:R-:W-:Y:S02]  /*3d80*/  @!P0 PRMT R0, R22, 0x5432, R0 ;  /* 0x0000543216008816 */ /* 0x000fe40000000000 */
        /* <DEDUP_REMOVED lines=28> */
[-C--:B------:R-:W-:Y:S02]  /*3f50*/  @!P0 FMUL.FTZ R4, R4, R5.reuse ;  /* 0x0000000504048220 */ /* 0x080fe40000410000 */
        /* <DEDUP_REMOVED lines=14> */
.L_x_168:
[----:B------:R-:W-:Y:S05]  /*4040*/  BSYNC B0 ;  /* 0x0000000000007941 */ /* 0x000fea0003800000 */
.L_x_167:
[----:B------:R-:W-:Y:S01]  /*4050*/  IADD3 R0, R100, 0x60, RZ ;  /* 0x0000006064007810 */ /* 0x000fe20007ffe0ff */
[----:B------:R-:W-:Y:S03]  /*4060*/  BSSY B0, `(.L_x_169) ;  /* 0x0000038000007945 */ /* 0x000fe60003800000 */
[----:B------:R-:W-:Y:S11]  /*4070*/  ISETP.GE.AND P0, PT, R0, c[0x0][0x1d4], PT ;  /* 0x0000750000007a0c */ /* 0x000ff60003f06270 */
[----:B------:R-:W-:Y:S02]  /*4080*/  @!UPT UIADD3 URZ, URZ, URZ, URZ ;  /* 0x0000003f3f3ff290 */ /* 0x000fe4000fffe03f */
        /* <DEDUP_REMOVED lines=53> */
.L_x_170:
[----:B------:R-:W-:Y:S05]  /*43e0*/  BSYNC B0 ;  /* 0x0000000000007941 */ /* 0x000fea0003800000 */
.L_x_169:
        /* <DEDUP_REMOVED lines=57> */
.L_x_172:
[----:B------:R-:W-:Y:S05]  /*4780*/  BSYNC B0 ;  /* 0x0000000000007941 */ /* 0x000fea0003800000 */
.L_x_171:
[----:B------:R-:W-:Y:S04]  /*4790*/  IADD3 R0, R100, 0xa0, RZ ;  /* 0x000000a064007810 */ /* 0x000fe80007ffe0ff */
        /* <DEDUP_REMOVED lines=54> */
[----:B------:R1:W-:Y:S01]  /*4b00*/  STG.E.128 [R50.64+0x140], R8 ;  /* 0x0001400832007986 */ /* 0x0003e2000c101d06 */
[----:B------:R-:W-:-:S05]  /*4b10*/  BRA `(.L_x_162) ;  /* 0x00001c7000007947 */ /* 0x000fca0003800000 */
.L_x_159:
        /* <DEDUP_REMOVED lines=37> */
[----:B------:R1:W5:Y:S04]  /*4d70*/  @!P0 LDG.E.128 R4, [R8.64] ;  /* 0x0000000608048981 */ /* 0x000368000c1e1d00 */
[----:B------:R1:W5:Y:S01]  /*4d80*/  @!P0 LDG.E.128 R32, [R2.64] ;  /* 0x0000000602208981 */ /* 0x000362000c1e1d00 */
[----:B------:R-:W-:Y:S11]  /*4d90*/  ISETP.GE.AND P0, PT, R24, c[0x0][0x27c], PT ;  /* 0x00009f0018007a0c */ /* 0x000ff60003f06270 */
[----:B------:R-:W-:Y:S02]  /*4da0*/  @!UPT UIADD3 URZ, URZ, URZ, URZ ;  /* 0x0000003f3f3ff290 */ /* 0x000fe4000fffe03f */
[----:B------:R1:W5:Y:S04]  /*4db0*/  @!P0 LDG.E.128 R16, [R8.64+0x40] ;  /* 0x0000400608108981 */ /* 0x000368000c1e1d00 */
[----:B------:R1:W5:Y:S01]  /*4dc0*/  @!P0 LDG.E.128 R48, [R2.64+0x40] ;  /* 0x0000400602308981 */ /* 0x000362000c1e1d00 */
[----:B------:R-:W-:Y:S11]  /*4dd0*/  ISETP.GE.AND P0, PT, R25, c[0x0][0x27c], PT ;  /* 0x00009f0019007a0c */ /* 0x000ff60003f06270 */
[----:B------:R-:W-:Y:S02]  /*4de0*/  @!UPT UIADD3 URZ, URZ, URZ, URZ ;  /* 0x0000003f3f3ff290 */ /* 0x000fe4000fffe03f */
[----:B------:R1:W5:Y:S04]  /*4df0*/  @!P0 LDG.E.128 R20, [R8.64+0x80] ;  /* 0x0000800608148981 */ /* 0x000368000c1e1d00 */
[----:B------:R1:W5:Y:S02]  /*4e00*/  @!P0 LDG.E.128 R52, [R2.64+0x80] ;  /* 0x0000800602348981 */ /* 0x000364000c1e1d00 */
.L_x_174:
[----:B------:R-:W-:Y:S05]  /*4e10*/  BSYNC B0 ;  /* 0x0000000000007941 */ /* 0x000fea0003800000 */
.L_x_173:
[----:B------:R-:W-:Y:S04]  /*4e20*/  IADD3 R67, P0, R154, R10, RZ ;  /* 0x0000000a9a437210 */ /* 0x000fe80007f1e0ff */
[----:B------:R-:W-:Y:S01]  /*4e30*/  IADD3.X R66, R12, R129, RZ, P0, !PT ;  /* 0x000000810c427210 */ /* 0x000fe200007fe4ff */
        /* <DEDUP_REMOVED lines=25> */
[----:B------:R-:W-:Y:S02]  /*4fd0*/  PRMT R57, R3, 0x5410, R8 ;  /* 0x0000541003397816 */ /* 0x000fe40000000008 */
[----:B------:R-:W-:Y:S01]  /*4fe0*/  PRMT R56, R2, 0x5410, R0 ;  /* 0x0000541002387816 */ /* 0x000fe20000000000 */
[----:B------:R-:W-:-:S05]  /*4ff0*/  @P0 BRA `(.L_x_176) ;  /* 0x0000077000000947 */ /* 0x000fca0003800000 */
[----:B------:R-:W-:Y:S01]  /*5000*/  ISETP.GE.AND P2, PT, R82, c[0x0][0x1d4], PT ;  /* 0x0000750052007a0c */ /* 0x000fe20003f46270 */
[----:B------:R-:W-:Y:S01]  /*5010*/  LDS.128 R12, [R110+0x6100] ;  /* 0x006100006e0c7984 */ /* 0x000fe20000000c00 */
[-C--:B------:R-:W-:Y:S01]  /*5020*/  IADD3 R0, P1, P0, R74, R67.reuse, R103 ;  /* 0x000000434a007210 */ /* 0x080fe2000783e067 */
[----:B------:R-:W-:Y:S01]  /*5030*/  IMAD.MOV.U32 R36, RZ, RZ, R32 ;  /* 0x000000ffff247224 */ /* 0x000fe200078e0020 */
[----:B------:R-:W-:Y:S01]  /*5040*/  MOV R30, R34 ;  /* 0x00000022001e7202 */ /* 0x000fe20000000f00 */
[----:B------:R-:W-:Y:S01]  /*5050*/  IMAD.MOV.U32 R9, RZ, RZ, R4 ;  /* 0x000000ffff097224 */ /* 0x000fe200078e0004 */
[-C--:B------:R-:W-:Y:S01]  /*5060*/  IADD3.X R3, R76, R66.reuse, R118, P1, P0 ;  /* 0x000000424c037210 */ /* 0x080fe20000fe0476 */
[----:B------:R-:W-:Y:S02]  /*5070*/  IMAD.MOV.U32 R38, RZ, RZ, R33 ;  /* 0x000000ffff267224 */ /* 0x000fe400078e0021 */
[----:B------:R-:W1:Y:S04]  /*5080*/  LDS.128 R44, [R120+0x6100] ;  /* 0x00610000782c7984 */ /* 0x000e680000000c00 */
[----:B------:R-:W-:Y:S04]  /*5090*/  @!P2 IADD3 R2, P1, P0, R74, R67, R82 ;  /* 0x000000434a02a210 */ /* 0x000fe8000783e052 */
[----:B------:R-:W-:Y:S02]  /*50a0*/  @!P2 IADD3.X R8, R76, R66, R113, P1, P0 ;  /* 0x000000424c08a210 */ /* 0x000fe40000fe0471 */
[C---:B------:R-:W-:Y:S04]  /*50b0*/  LEA R64, P0, R0.reuse, c[0x0][0x1c8], 0x1 ;  /* 0x0000720000407a11 */ /* 0x040fe800078008ff */
[----:B------:R-:W-:Y:S01]  /*50c0*/  LEA.HI.X R65, R0, c[0x0][0x1cc], R3, 0x1, P0 ;  /* 0x0000730000417a11 */ /* 0x000fe200000f0c03 */
[----:B------:R-:W-:Y:S01]  /*50d0*/  IMAD.MOV.U32 R3, RZ, RZ, R6 ;  /* 0x000000ffff037224 */ /* 0x000fe200078e0006 */
[C---:B------:R-:W-:Y:S04]  /*50e0*/  @!P2 LEA R62, P0, R2.reuse, c[0x0][0x1c8], 0x1 ;  /* 0x00007200023eaa11 */ /* 0x040fe800078008ff */
[----:B------:R-:W-:Y:S01]  /*50f0*/  @!P2 LEA.HI.X R63, R2, c[0x0][0x1cc], R8, 0x1, P0 ;  /* 0x00007300023faa11 */ /* 0x000fe200000f0c08 */
[----:B------:R-:W-:Y:S01]  /*5100*/  IMAD.MOV.U32 R8, RZ, RZ, R5 ;  /* 0x000000ffff087224 */ /* 0x000fe200078e0005 */
[----:B------:R-:W-:Y:S01]  /*5110*/  ISETP.GE.AND P0, PT, R100, c[0x0][0x27c], PT ;  /* 0x00009f0064007a0c */ /* 0x000fe20003f06270 */
[----:B------:R-:W-:Y:S11]  /*5120*/  IMAD.MOV.U32 R2, RZ, RZ, R7 ;  /* 0x000000ffff027224 */ /* 0x000ff600078e0007 */
[----:B------:R-:W-:Y:S01]  /*5130*/  @!UPT UIADD3 URZ, URZ, URZ, URZ ;  /* 0x0000003f3f3ff290 */ /* 0x000fe2000fffe03f */
[----:B------:R-:W-:Y:S02]  /*5140*/  @!P0 SHF.R.U64 R31, R34, 0x10, R35 ;  /* 0x00000010221f8819 */ /* 0x000fe40000001223 */
[----:B------:R-:W-:Y:S02]  /*5150*/  @!P0 SHF.R.U32.HI R0, RZ, 0x10, R7 ;  /* 0x00000010ff008819 */ /* 0x000fe40000011607 */
[----:B------:R-:W-:Y:S01]  /*5160*/  @!P0 SHF.R.U64 R37, R32, 0x10, R33 ;  /* 0x0000001020258819 */ /* 0x000fe20000001221 */
[----:B------:R-:W-:Y:S01]  /*5170*/  IMAD.MOV.U32 R32, RZ, RZ, R35 ;  /* 0x000000ffff207224 */ /* 0x000fe200078e0023 */
[----:B-1----:R-:W-:Y:S02]  /*5180*/  @!P0 LOP3.LUT R34, R45, 0xffff0000, RZ, 0xc0, !PT ;  /* 0xffff00002d228812 */ /* 0x002fe400078ec0ff */
[C---:B------:R-:W-:Y:S02]  /*5190*/  @!P0 SHF.L.U32 R40, R47.reuse, 0x10, RZ ;  /* 0x000000102f288819 */ /* 0x040fe400000006ff */
[----:B------:R-:W-:Y:S02]  /*51a0*/  @!P0 LOP3.LUT R42, R47, 0xffff0000, RZ, 0xc0, !PT ;  /* 0xffff00002f2a8812 */ /* 0x000fe400078ec0ff */
[----:B------:R-:W-:Y:S02]  /*51b0*/  @!P0 SHF.R.U64 R10, R4, 0x10, R5 ;  /* 0x00000010040a8819 */ /* 0x000fe40000001205 */
[----:B------:R-:W-:Y:S02]  /*51c0*/  @!P0 SHF.R.U32.HI R33, RZ, 0x10, R33 ;  /* 0x00000010ff218819 */ /* 0x000fe40000011621 */
[----:B------:R-:W-:Y:S02]  /*51d0*/  @!P0 SHF.R.U32.HI R29, RZ, 0x10, R35 ;  /* 0x00000010ff1d8819 */ /* 0x000fe40000011623 */
[----:B------:R-:W-:Y:S02]  /*51e0*/  @!P0 PRMT R35, R36, 0x5410, R37 ;  /* 0x0000541024238816 */ /* 0x000fe40000000025 */
[----:B------:R-:W-:Y:S02]  /*51f0*/  @!P0 SHF.L.U32 R36, R46, 0x10, RZ ;  /* 0x000000102e248819 */ /* 0x000fe400000006ff */
[----:B------:R-:W-:Y:S02]  /*5200*/  @!P0 PRMT R33, R38, 0x5410, R33 ;  /* 0x0000541026218816 */ /* 0x000fe40000000021 */
[----:B------:R-:W-:Y:S02]  /*5210*/  @!P0 LOP3.LUT R38, R46, 0xffff0000, RZ, 0xc0, !PT ;  /* 0xffff00002e268812 */ /* 0x000fe400078ec0ff */
[----:B------:R-:W-:Y:S01]  /*5220*/  @!P0 PRMT R41, R32, 0x5410, R29 ;  /* 0x0000541020298816 */ /* 0x000fe2000000001d */
[----:B------:R-:W-:Y:S01]  /*5230*/  @!P0 IMAD.U32 R32, R45, 0x10000, RZ ;  /* 0x000100002d208824 */ /* 0x000fe200078e00ff */
[----:B------:R-:W-:Y:S01]  /*5240*/  @!P0 PRMT R37, R30, 0x5410, R31 ;  /* 0x000054101e258816 */ /* 0x000fe2000000001f */
[C---:B------:R-:W-:Y:S01]  /*5250*/  @!P0 IMAD.U32 R31, R33.reuse, 0x10000, RZ ;  /* 0x00010000211f8824 */ /* 0x040fe200078e00ff */
[----:B------:R-:W-:Y:S02]  /*5260*/  @!P0 LOP3.LUT R33, R33, 0xffff0000, RZ, 0xc0, !PT ;  /* 0xffff000021218812 */ /* 0x000fe400078ec0ff */
[----:B------:R-:W-:Y:S02]  /*5270*/  @!P0 SHF.R.U32.HI R4, RZ, 0x10, R5 ;  /* 0x00000010ff048819 */ /* 0x000fe40000011605 */
[----:B------:R-:W-:Y:S02]  /*5280*/  @!P0 SHF.R.U64 R5, R6, 0x10, R7 ;  /* 0x0000001006058819 */ /* 0x000fe40000001207 */
[----:B------:R-:W-:Y:S02]  /*5290*/  @!P0 PRMT R7, R9, 0x5410, R10 ;  /* 0x0000541009078816 */ /* 0x000fe4000000000a */
[----:B------:R-:W-:Y:S02]  /*52a0*/  @!P0 SHF.L.U32 R9, R44, 0x10, RZ ;  /* 0x000000102c098819 */ /* 0x000fe400000006ff */
[----:B------:R-:W-:Y:S01]  /*52b0*/  @!P0 PRMT R10, R2, 0x5410, R0 ;  /* 0x00005410020a8816 */ /* 0x000fe20000000000 */
[----:B------:R-:W-:Y:S01]  /*52c0*/  @!P0 IMAD.U32 R0, R12, 0x10000, RZ ;  /* 0x000100000c008824 */ /* 0x000fe200078e00ff */
[----:B------:R-:W-:Y:S01]  /*52d0*/  @!P0 PRMT R6, R8, 0x5410, R4 ;  /* 0x0000541008068816 */ /* 0x000fe20000000004 */
[----:B------:R-:W-:Y:S01]  /*52e0*/  @!P0 IMAD.U32 R2, R7, 0x10000, RZ ;  /* 0x0001000007028824 */ /* 0x000fe200078e00ff */
[----:B------:R-:W-:Y:S01]  /*52f0*/  @!P0 PRMT R8, R3, 0x5410, R5 ;  /* 0x0000541003088816 */ /* 0x000fe20000000005 */
[----:B------:R-:W-:Y:S01]  /*5300*/  @!P0 IMAD.U32 R5, R35, 0x10000, RZ ;  /* 0x0001000023058824 */ /* 0x000fe200078e00ff */
[----:B------:R-:W-:Y:S01]  /*5310*/  @!P0 SHF.L.U32 R3, R13, 0x10, RZ ;  /* 0x000000100d038819 */ /* 0x000fe200000006ff */
[C---:B------:R-:W-:Y:S01]  /*5320*/  @!P0 IMAD.U32 R4, R6.reuse, 0x10000, RZ ;  /* 0x0001000006048824 */ /* 0x040fe200078e00ff */
[----:B------:R-:W-:Y:S01]  /*5330*/  @!P0 LOP3.LUT R6, R6, 0xffff0000, RZ, 0xc0, !PT ;  /* 0xffff000006068812 */ /* 0x000fe200078ec0ff */
[C---:B------:R-:W-:Y:S01]  /*5340*/  @!P0 FMUL.FTZ R29, R0.reuse, R5 ;  /* 0x00000005001d8220 */ /* 0x040fe20000410000 */
[----:B------:R-:W-:Y:S01]  /*5350*/  @!P0 LOP3.LUT R7, R7, 0xffff0000, RZ, 0xc0, !PT ;  /* 0xffff000007078812 */ /* 0x000fe200078ec0ff */
[-C--:B------:R-:W-:Y:S02]  /*5360*/  @!P0 FMUL.FTZ R0, R0, R2.reuse ;  /* 0x0000000200008220 */ /* 0x080fe40000410000 */
[----:B------:R-:W-:Y:S02]  /*5370*/  @!P0 FMUL.FTZ R30, R3, R31 ;  /* 0x0000001f031e8220 */ /* 0x000fe40000410000 */
[----:B------:R-:W-:Y:S01]  /*5380*/  @!P0 FFMA.FTZ R73, R9, R2, -R29 ;  /* 0x0000000209498223 */ /* 0x000fe2000001081d */
[----:B------:R-:W-:Y:S01]  /*5390*/  @!P0 LOP3.LUT R2, R13, 0xffff0000, RZ, 0xc0, !PT ;  /* 0xffff00000d028812 */ /* 0x000fe200078ec0ff */
[----:B------:R-:W-:Y:S01]  /*53a0*/  @!P0 FFMA.FTZ R0, R5, R9, R0 ;  /* 0x0000000905008223 */ /* 0x000fe20000010000 */
[----:B------:R-:W-:Y:S01]  /*53b0*/  @!P0 LOP3.LUT R5, R12, 0xffff0000, RZ, 0xc0, !PT ;  /* 0xffff00000c058812 */ /* 0x000fe200078ec0ff */
[-C--:B------:R-:W-:Y:S01]  /*53c0*/  @!P0 FFMA.FTZ R72, R32, R4.reuse, -R30 ;  /* 0x0000000420488223 */ /* 0x080fe2000001081e */
[----:B------:R-:W-:Y:S01]  /*53d0*/  @!P0 LOP3.LUT R30, R44, 0xffff0000, RZ, 0xc0, !PT ;  /* 0xffff00002c1e8812 */ /* 0x000fe200078ec0ff */
[C---:B------:R-:W-:Y:S01]  /*53e0*/  @!P0 FMUL.FTZ R9, R2.reuse, R33 ;  /* 0x0000002102098220 */ /* 0x040fe20000410000 */
[----:B------:R-:W-:Y:S01]  /*53f0*/  @!P0 LOP3.LUT R29, R35, 0xffff0000, RZ, 0xc0, !PT ;  /* 0xffff0000231d8812 */ /* 0x000fe200078ec0ff */
[----:B------:R-:W-:Y:S02]  /*5400*/  @!P0 FMUL.FTZ R3, R3, R4 ;  /* 0x0000000403038220 */ /* 0x000fe40000410000 */
[-C--:B------:R-:W-:Y:S02]  /*5410*/  @!P0 FMUL.FTZ R4, R2, R6.reuse ;  /* 0x0000000602048220 */ /* 0x080fe40000410000 */
[----:B------:R-:W-:Y:S02]  /*5420*/  @!P0 FMUL.FTZ R35, R5, R29 ;  /* 0x0000001d05238220 */ /* 0x000fe40000410000 */
[----:B------:R-:W-:Y:S01]  /*5430*/  @!P0 FFMA.FTZ R71, R34, R6, -R9 ;  /* 0x0000000622478223 */ /* 0x000fe20000010809 */
[----:B------:R-:W-:Y:S01]  /*5440*/  @!P0 LOP3.LUT R6, R14, 0xffff0000, RZ, 0xc0, !PT ;  /* 0xffff00000e068812 */ /* 0x000fe200078ec0ff */
[-C--:B------:R-:W-:Y:S02]  /*5450*/  @!P0 FFMA.FTZ R70, R30, R7.reuse, -R35 ;  /* 0x000000071e468223 */ /* 0x080fe40000010823 */
[C---:B------:R-:W-:Y:S01]  /*5460*/  @!P0 IMAD.U32 R35, R37.reuse, 0x10000, RZ ;  /* 0x0001000025238824 */ /* 0x040fe200078e00ff */
[----:B------:R-:W-:Y:S01]  /*5470*/  @!P0 LOP3.LUT R37, R37, 0xffff0000, RZ, 0xc0, !PT ;  /* 0xffff000025258812 */ /* 0x000fe200078ec0ff */
[----:B------:R-:W-:Y:S02]  /*5480*/  @!P0 FMUL.FTZ R2, R5, R7 ;  /* 0x0000000705028220 */ /* 0x000fe40000410000 */
[----:B------:R-:W-:Y:S02]  /*5490*/  @!P0 IMAD.U32 R5, R14, 0x10000, RZ ;  /* 0x000100000e058824 */ /* 0x000fe400078e00ff */
[C---:B------:R-:W-:Y:S01]  /*54a0*/  @!P0 IMAD.U32 R7, R8.reuse, 0x10000, RZ ;  /* 0x0001000008078824 */ /* 0x040fe200078e00ff */
[----:B------:R-:W-:Y:S01]  /*54b0*/  @!P0 LOP3.LUT R8, R8, 0xffff0000, RZ, 0xc0, !PT ;  /* 0xffff000008088812 */ /* 0x000fe200078ec0ff */
[C---:B------:R-:W-:Y:S02]  /*54c0*/  @!P0 FMUL.FTZ R39, R6.reuse, R37 ;  /* 0x0000002506278220 */ /* 0x040fe40000410000 */
[----:B------:R-:W-:Y:S02]  /*54d0*/  @!P0 FMUL.FTZ R9, R5, R35 ;  /* 0x0000002305098220 */ /* 0x000fe40000410000 */
[-C--:B------:R-:W-:Y:S02]  /*54e0*/  @!P0 FMUL.FTZ R6, R6, R8.reuse ;  /* 0x0000000806068220 */ /* 0x080fe40000410000 */
[----:B------:R-:W-:Y:S01]  /*54f0*/  @!P0 FFMA.FTZ R68, R38, R8, -R39 ;  /* 0x0000000826448223 */ /* 0x000fe20000010827 */
[----:B------:R-:W-:Y:S01]  /*5500*/  @!P0 LOP3.LUT R8, R15, 0xffff0000, RZ, 0xc0, !PT ;  /* 0xffff00000f088812 */ /* 0x000fe200078ec0ff */
[C---:B------:R-:W-:Y:S01]  /*5510*/  @!P0 IMAD.U32 R39, R41.reuse, 0x10000, RZ ;  /* 0x0001000029278824 */ /* 0x040fe200078e00ff */
[----:B------:R-:W-:Y:S01]  /*5520*/  @!P0 LOP3.LUT R41, R41, 0xffff0000, RZ, 0xc0, !PT ;  /* 0xffff000029298812 */ /* 0x000fe200078ec0ff */
[-C--:B------:R-:W-:Y:S02]  /*5530*/  @!P0 FMUL.FTZ R5, R5, R7.reuse ;  /* 0x0000000705058220 */ /* 0x080fe40000410000 */
[----:B------:R-:W-:Y:S02]  /*5540*/  @!P0 FFMA.FTZ R69, R36, R7, -R9 ;  /* 0x0000000724458223 */ /* 0x000fe40000010809 */
[----:B------:R-:W-:Y:S02]  /*5550*/  @!P0 IMAD.U32 R7, R15, 0x10000, RZ ;  /* 0x000100000f078824 */ /* 0x000fe400078e00ff */
[C---:B------:R-:W-:Y:S01]  /*5560*/  @!P0 IMAD.U32 R9, R10.reuse, 0x10000, RZ ;  /* 0x000100000a098824 */ /* 0x040fe200078e00ff */
[----:B------:R-:W-:Y:S01]  /*5570*/  @!P0 LOP3.LUT R10, R10, 0xffff0000, RZ, 0xc0, !PT ;  /* 0xffff00000a0a8812 */ /* 0x000fe200078ec0ff */
[----:B------:R-:W-:Y:S01]  /*5580*/  @!P0 FFMA.FTZ R2, R29, R30, R2 ;  /* 0x0000001e1d028223 */ /* 0x000fe20000010002 */
[----:B------:R-:W-:Y:S01]  /*5590*/  @!P0 F2FP.BF16.PACK_AB R29, R68, R69 ;  /* 0x00000045441d823e */ /* 0x000fe200000010ff */
[----:B------:R-:W-:Y:S02]  /*55a0*/  @!P0 FMUL.FTZ R43, R7, R39 ;  /* 0x00000027072b8220 */ /* 0x000fe40000410000 */
[----:B------:R-:W-:Y:S02]  /*55b0*/  @!P0 FMUL.FTZ R61, R8, R41 ;  /* 0x00000029083d8220 */ /* 0x000fe40000410000 */
[----:B------:R-:W-:Y:S02]  /*55c0*/  @!P0 FFMA.FTZ R3, R31, R32, R3 ;  /* 0x000000201f038223 */ /* 0x000fe40000010003 */
[----:B------:R-:W-:Y:S02]  /*55d0*/  @!P0 FFMA.FTZ R4, R33, R34, R4 ;  /* 0x0000002221048223 */ /* 0x000fe40000010004 */
[----:B------:R-:W-:Y:S02]  /*55e0*/  @!P0 FFMA.FTZ R43, R40, R9, -R43 ;  /* 0x00000009282b8223 */ /* 0x000fe4000001082b */
[----:B------:R-:W-:Y:S01]  /*55f0*/  @!P0 FFMA.FTZ R61, R42, R10, -R61 ;  /* 0x0000000a2a3d8223 */ /* 0x000fe2000001083d */
[----:B------:R-:W-:Y:S01]  /*5600*/  @!P0 F2FP.BF16.PACK_AB R3, R4, R3 ;  /* 0x000000030403823e */ /* 0x000fe200000010ff */
[----:B------:R-:W-:Y:S01]  /*5610*/  @!P0 FMUL.FTZ R7, R7, R9 ;  /* 0x0000000907078220 */ /* 0x000fe20000410000 */
[----:B------:R-:W-:Y:S01]  /*5620*/  @!P0 F2FP.BF16.PACK_AB R9, R70, R73 ;  /* 0x000000494609823e */ /* 0x000fe200000010ff */
[----:B------:R-:W-:Y:S01]  /*5630*/  @!P0 FFMA.FTZ R5, R35, R36, R5 ;  /* 0x0000002423058223 */ /* 0x000fe20000010005 */
[----:B------:R-:W-:Y:S01]  /*5640*/  @!P0 F2FP.BF16.PACK_AB R30, R61, R43 ;  /* 0x0000002b3d1e823e */ /* 0x000fe200000010ff */
[----:B------:R-:W-:Y:S01]  /*5650*/  @!P0 FMUL.FTZ R8, R8, R10 ;  /* 0x0000000a08088220 */ /* 0x000fe20000410000 */
[----:B------:R-:W-:Y:S01]  /*5660*/  @!P0 F2FP.BF16.PACK_AB R10, R71, R72 ;  /* 0x00000048470a823e */ /* 0x000fe200000010ff */
[----:B------:R-:W-:Y:S01]  /*5670*/  @!P0 FFMA.FTZ R6, R37, R38, R6 ;  /* 0x0000002625068223 */ /* 0x000fe20000010006 */
[----:B------:R-:W-:Y:S01]  /*5680*/  @!P0 MOV R44, R9 ;  /* 0x00000009002c8202 */ /* 0x000fe20000000f00 */
[----:B------:R-:W-:Y:S01]  /*5690*/  @!P0 FFMA.FTZ R7, R39, R40, R7 ;  /* 0x0000002827078223 */ /* 0x000fe20000010007 */
[----:B------:R-:W-:Y:S01]  /*56a0*/  @!P0 MOV R47, R30 ;  /* 0x0000001e002f8202 */ /* 0x000fe20000000f00 */
[----:B------:R-:W-:Y:S01]  /*56b0*/  @!P0 FFMA.FTZ R8, R41, R42, R8 ;  /* 0x0000002a29088223 */ /* 0x000fe20000010008 */
[----:B------:R-:W-:Y:S01]  /*56c0*/  @!P0 F2FP.BF16.PACK_AB R9, R2, R0 ;  /* 0x000000000209823e */ /* 0x000fe200000010ff */
[----:B------:R-:W-:Y:S01]  /*56d0*/  @!P0 IMAD.MOV.U32 R45, RZ, RZ, R10 ;  /* 0x000000ffff2d8224 */ /* 0x000fe200078e000a */
[----:B------:R-:W-:Y:S01]  /*56e0*/  @!P0 F2FP.BF16.PACK_AB R2, R6, R5 ;  /* 0x000000050602823e */ /* 0x000fe200000010ff */
[----:B------:R-:W-:Y:S01]  /*56f0*/  @!P0 IMAD.MOV.U32 R46, RZ, RZ, R29 ;  /* 0x000000ffff2e8224 */ /* 0x000fe200078e001d */
[----:B------:R-:W-:Y:S01]  /*5700*/  @!P0 F2FP.BF16.PACK_AB R0, R8, R7 ;  /* 0x000000070800823e */ /* 0x000fe200000010ff */
[----:B------:R-:W-:Y:S01]  /*5710*/  @!P0 IMAD.MOV.U32 R12, RZ, RZ, R9 ;  /* 0x000000ffff0c8224 */ /* 0x000fe200078e0009 */
[----:B------:R-:W-:Y:S01]  /*5720*/  @!P0 MOV R14, R2 ;  /* 0x00000002000e8202 */ /* 0x000fe20000000f00 */
[----:B------:R-:W-:Y:S01]  /*5730*/  @!P0 IMAD.MOV.U32 R13, RZ, RZ, R3 ;  /* 0x000000ffff0d8224 */ /* 0x000fe200078e0003 */
[----:B------:R1:W-:Y:S01]  /*5740*/  STG.E.128 [R64.64], R44 ;  /* 0x0000002c40007986 */ /* 0x0003e2000c101d06 */
[----:B------:R-:W-:Y:S07]  /*5750*/  @!P0 IMAD.MOV.U32 R15, RZ, RZ, R0 ;  /* 0x000000ffff0f8224 */ /* 0x000fee00078e0000 */
[----:B------:R1:W-:Y:S02]  /*5760*/  @!P2 STG.E.128 [R62.64], R12 ;  /* 0x0000000c3e00a986 */ /* 0x0003e4000c101d06 */
.L_x_176:
[----:B------:R-:W-:Y:S05]  /*5770*/  BSYNC B0 ;  /* 0x0000000000007941 */ /* 0x000fea0003800000 */
.L_x_175:
[----:B------:R-:W-:Y:S01]  /*5780*/  ISETP.GE.AND P0, PT, R24, c[0x0][0x1d4], PT ;  /* 0x0000750018007a0c */ /* 0x000fe20003f06270 */
[----:B------:R-:W-:Y:S01]  /*5790*/  @!UPT UIADD3 URZ, URZ, URZ, URZ ;  /* 0x0000003f3f3ff290 */ /* 0x000fe2000fffe03f */
[----:B------:R-:W-:Y:S11]  /*57a0*/  BSSY B0, `(.L_x_177) ;  /* 0x0000071000007945 */ /* 0x000ff60003800000 */
[----:B------:R-:W-:-:S05]  /*57b0*/  @P0 BRA `(.L_x_178) ;  /* 0x000006f000000947 */ /* 0x000fca0003800000 */
[----:B------:R-:W-:Y:S01]  /*57c0*/  ISETP.GE.AND P2, PT, R79, c[0x0][0x1d4], PT ;  /* 0x000075004f007a0c */ /* 0x000fe20003f46270 */
[----:B-1----:R-:W-:Y:S01]  /*57d0*/  LDS.128 R12, [R109+0x6100] ;  /* 0x006100006d0c7984 */ /* 0x002fe20000000c00 */
[-C--:B------:R-:W-:Y:S04]  /*57e0*/  IADD3 R0, P1, P0, R74, R67.reuse, R102 ;  /* 0x000000434a007210 */ /* 0x080fe8000783e066 */
[-C--:B------:R-:W-:Y:S03]  /*57f0*/  IADD3.X R3, R76, R66.reuse, R117, P1, P0 ;  /* 0x000000424c037210 */ /* 0x080fe60000fe0475 */
[----:B------:R-:W1:Y:S04]  /*5800*/  LDS.128 R40, [R119+0x6100] ;  /* 0x0061000077287984 */ /* 0x000e680000000c00 */
[----:B------:R-:W-:Y:S04]  /*5810*/  @!P2 IADD3 R2, P1, P0, R74, R67, R79 ;  /* 0x000000434a02a210 */ /* 0x000fe8000783e04f */
[----:B------:R-:W-:Y:S02]  /*5820*/  @!P2 IADD3.X R4, R76, R66, R112, P1, P0 ;  /* 0x000000424c04a210 */ /* 0x000fe40000fe0470 */
[C---:B------:R-:W-:Y:S04]  /*5830*/  LEA R46, P0, R0.reuse, c[0x0][0x1c8], 0x1 ;  /* 0x00007200002e7a11 */ /* 0x040fe800078008ff */
[----:B------:R-:W-:Y:S02]  /*5840*/  LEA.HI.X R47, R0, c[0x0][0x1cc], R3, 0x1, P0 ;  /* 0x00007300002f7a11 */ /* 0x000fe400000f0c03 */
[C---:B------:R-:W-:Y:S04]  /*5850*/  @!P2 LEA R44, P0, R2.reuse, c[0x0][0x1c8], 0x1 ;  /* 0x00007200022caa11 */ /* 0x040fe800078008ff */
[----:B------:R-:W-:Y:S02]  /*5860*/  @!P2 LEA.HI.X R45, R2, c[0x0][0x1cc], R4, 0x1, P0 ;  /* 0x00007300022daa11 */ /* 0x000fe400000f0c04 */
[----:B------:R-:W-:Y:S11]  /*5870*/  ISETP.GE.AND P0, PT, R24, c[0x0][0x27c], PT ;  /* 0x00009f0018007a0c */ /* 0x000ff60003f06270 */
[----:B------:R-:W-:Y:S02]  /*5880*/  @!UPT UIADD3 URZ, URZ, URZ, URZ ;  /* 0x0000003f3f3ff290 */ /* 0x000fe4000fffe03f */
[----:B------:R-:W-:Y:S02]  /*5890*/  @!P0 SHF.R.U32.HI R3, RZ, 0x10, R17 ;  /* 0x00000010ff038819 */ /* 0x000fe40000011611 */
[----:B------:R-:W-:Y:S02]  /*58a0*/  @!P0 SHF.R.U64 R2, R18, 0x10, R19 ;  /* 0x0000001012028819 */ /* 0x000fe40000001213 */
[----:B------:R-:W-:Y:S01]  /*58b0*/  @!P0 SHF.R.U64 R5, R48, 0x10, R49 ;  /* 0x0000001030058819 */ /* 0x000fe20000001231 */
[----:B-1----:R-:W-:Y:S01]  /*58c0*/  @!P0 IMAD.U32 R10, R40, 0x10000, RZ ;  /* 0x00010000280a8824 */ /* 0x002fe200078e00ff */
[C---:B------:R-:W-:Y:S01]  /*58d0*/  @!P0 LOP3.LUT R36, R43.reuse, 0xffff0000, RZ, 0xc0, !PT ;  /* 0xffff00002b248812 */ /* 0x040fe200078ec0ff */
[----:B------:R-:W-:Y:S01]  /*58e0*/  @!P0 IMAD.U32 R34, R43, 0x10000, RZ ;  /* 0x000100002b228824 */ /* 0x000fe200078e00ff */
[C---:B------:R-:W-:Y:S01]  /*58f0*/  @!P0 LOP3.LUT R32, R42.reuse, 0xffff0000, RZ, 0xc0, !PT ;  /* 0xffff00002a208812 */ /* 0x040fe200078ec0ff */
[----:B------:R-:W-:Y:S01]  /*5900*/  @!P0 IMAD.U32 R30, R42, 0x10000, RZ ;  /* 0x000100002a1e8824 */ /* 0x000fe200078e00ff */
[----:B------:R-:W-:Y:S01]  /*5910*/  @!P0 PRMT R9, R26, 0x5432, R2 ;  /* 0x000054321a098816 */ /* 0x000fe20000000002 */
[----:B------:R-:W-:Y:S01]  /*5920*/  @!P0 IMAD.U32 R2, R12, 0x10000, RZ ;  /* 0x000100000c028824 */ /* 0x000fe200078e00ff */
[----:B------:R-:W-:Y:S02]  /*5930*/  @!P0 SHF.R.U64 R0, R16, 0x10, R17 ;  /* 0x0000001010008819 */ /* 0x000fe40000001211 */
[----:B------:R-:W-:Y:S02]  /*5940*/  @!P0 PRMT R16, R56, 0x5410, R5 ;  /* 0x0000541038108816 */ /* 0x000fe40000000005 */
[C---:B------:R-:W-:Y:S02]  /*5950*/  @!P0 PRMT R5, R11.reuse, 0x5410, R3 ;  /* 0x000054100b058816 */ /* 0x040fe40000000003 */
[----:B------:R-:W-:Y:S02]  /*5960*/  @!P0 LOP3.LUT R3, R12, 0xffff0000, RZ, 0xc0, !PT ;  /* 0xffff00000c038812 */ /* 0x000fe400078ec0ff */
[----:B------:R-:W-:Y:S02]  /*5970*/  @!P0 SHF.R.U32.HI R8, RZ, 0x10, R51 ;  /* 0x00000010ff088819 */ /* 0x000fe40000011633 */
[----:B------:R-:W-:Y:S02]  /*5980*/  @!P0 SHF.R.U32.HI R6, RZ, 0x10, R49 ;  /* 0x00000010ff068819 */ /* 0x000fe40000011631 */
[----:B------:R-:W-:Y:S02]  /*5990*/  @!P0 SHF.R.U32.HI R4, RZ, 0x10, R19 ;  /* 0x00000010ff048819 */ /* 0x000fe40000011613 */
[----:B------:R-:W-:Y:S02]  /*59a0*/  @!P0 PRMT R0, R11, 0x5432, R0 ;  /* 0x000054320b008816 */ /* 0x000fe40000000000 */
[----:B------:R-:W-:Y:S02]  /*59b0*/  @!P0 LOP3.LUT R11, R16, 0xffff0000, RZ, 0xc0, !PT ;  /* 0xffff0000100b8812 */ /* 0x000fe400078ec0ff */
[----:B------:R-:W-:Y:S02]  /*59c0*/  @!P0 SHF.R.U64 R7, R50, 0x10, R51 ;  /* 0x0000001032078819 */ /* 0x000fe40000001233 */
[----:B------:R-:W-:Y:S01]  /*59d0*/  @!P0 PRMT R29, R57, 0x5410, R8 ;  /* 0x00005410391d8816 */ /* 0x000fe20000000008 */
[----:B------:R-:W-:Y:S01]  /*59e0*/  @!P0 IMAD.U32 R8, R16, 0x10000, RZ ;  /* 0x0001000010088824 */ /* 0x000fe200078e00ff */
[----:B------:R-:W-:Y:S01]  /*59f0*/  @!P0 LOP3.LUT R16, R40, 0xffff0000, RZ, 0xc0, !PT ;  /* 0xffff000028108812 */ /* 0x000fe200078ec0ff */
[----:B------:R-:W-:Y:S01]  /*5a00*/  @!P0 FMUL.FTZ R18, R3, R11 ;  /* 0x0000000b03128220 */ /* 0x000fe20000410000 */
[----:B------:R-:W-:Y:S01]  /*5a10*/  @!P0 PRMT R19, R56, 0x5432, R6 ;  /* 0x0000543238138816 */ /* 0x000fe20000000006 */
[----:B------:R-:W-:Y:S01]  /*5a20*/  @!P0 FMUL.FTZ R17, R2, R8 ;  /* 0x0000000802118220 */ /* 0x000fe20000410000 */
[----:B------:R-:W-:Y:S01]  /*5a30*/  @!P0 PRMT R6, R26, 0x5410, R4 ;  /* 0x000054101a068816 */ /* 0x000fe20000000004 */
[----:B------:R-:W-:Y:S01]  /*5a40*/  @!P0 IMAD.U32 R33, R29, 0x10000, RZ ;  /* 0x000100001d218824 */ /* 0x000fe200078e00ff */
[----:B------:R-:W-:Y:S02]  /*5a50*/  @!P0 LOP3.LUT R26, R41, 0xffff0000, RZ, 0xc0, !PT ;  /* 0xffff0000291a8812 */ /* 0x000fe400078ec0ff */
[C---:B------:R-:W-:Y:S02]  /*5a60*/  @!P0 LOP3.LUT R4, R0.reuse, 0xffff0000, RZ, 0xc0, !PT ;  /* 0xffff000000048812 */ /* 0x040fe400078ec0ff */
[----:B------:R-:W-:Y:S02]  /*5a70*/  @!P0 LOP3.LUT R35, R29, 0xffff0000, RZ, 0xc0, !PT ;  /* 0xffff00001d238812 */ /* 0x000fe400078ec0ff */
[----:B------:R-:W-:Y:S01]  /*5a80*/  @!P0 PRMT R31, R57, 0x5432, R7 ;  /* 0x00005432391f8816 */ /* 0x000fe20000000007 */
[----:B------:R-:W-:Y:S02]  /*5a90*/  @!P0 IMAD.U32 R7, R0, 0x10000, RZ ;  /* 0x0001000000078824 */ /* 0x000fe400078e00ff */
[-C--:B------:R-:W-:Y:S02]  /*5aa0*/  @!P0 FFMA.FTZ R51, R16, R4.reuse, -R18 ;  /* 0x0000000410338223 */ /* 0x080fe40000010812 */
[-C--:B------:R-:W-:Y:S02]  /*5ab0*/  @!P0 FMUL.FTZ R0, R2, R7.reuse ;  /* 0x0000000702008220 */ /* 0x080fe40000410000 */
[----:B------:R-:W-:Y:S01]  /*5ac0*/  @!P0 FFMA.FTZ R56, R10, R7, -R17 ;  /* 0x000000070a388223 */ /* 0x000fe20000010811 */
[----:B------:R-:W-:Y:S01]  /*5ad0*/  @!P0 SHF.L.U32 R17, R19, 0x10, RZ ;  /* 0x0000001013118819 */ /* 0x000fe200000006ff */
[----:B------:R-:W-:Y:S01]  /*5ae0*/  @!P0 FMUL.FTZ R2, R3, R4 ;  /* 0x0000000403028220 */ /* 0x000fe20000410000 */
[C---:B------:R-:W-:Y:S01]  /*5af0*/  @!P0 LOP3.LUT R4, R13.reuse, 0xffff0000, RZ, 0xc0, !PT ;  /* 0xffff00000d048812 */ /* 0x040fe200078ec0ff */
[----:B------:R-:W-:Y:S01]  /*5b00*/  @!P0 IMAD.U32 R3, R13, 0x10000, RZ ;  /* 0x000100000d038824 */ /* 0x000fe200078e00ff */
[----:B------:R-:W-:Y:S01]  /*5b10*/  @!P0 LOP3.LUT R19, R19, 0xffff0000, RZ, 0xc0, !PT ;  /* 0xffff000013138812 */ /* 0x000fe200078ec0ff */
[C---:B------:R-:W-:Y:S01]  /*5b20*/  @!P0 IMAD.U32 R7, R5.reuse, 0x10000, RZ ;  /* 0x0001000005078824 */ /* 0x040fe200078e00ff */
[----:B------:R-:W-:Y:S01]  /*5b30*/  @!P0 LOP3.LUT R5, R5, 0xffff0000, RZ, 0xc0, !PT ;  /* 0xffff000005058812 */ /* 0x000fe200078ec0ff */
[----:B------:R-:W-:Y:S02]  /*5b40*/  @!P0 FFMA.FTZ R0, R8, R10, R0 ;  /* 0x0000000a08008223 */ /* 0x000fe40000010000 */
[C---:B------:R-:W-:Y:S02]  /*5b50*/  @!P0 FMUL.FTZ R10, R4.reuse, R19 ;  /* 0x00000013040a8220 */ /* 0x040fe40000410000 */
[----:B------:R-:W-:Y:S02]  /*5b60*/  @!P0 IMAD.U32 R18, R41, 0x10000, RZ ;  /* 0x0001000029128824 */ /* 0x000fe400078e00ff */
[----:B------:R-:W-:Y:S02]  /*5b70*/  @!P0 FMUL.FTZ R8, R3, R17 ;  /* 0x0000001103088220 */ /* 0x000fe40000410000 */
[-C--:B------:R-:W-:Y:S02]  /*5b80*/  @!P0 FMUL.FTZ R4, R4, R5.reuse ;  /* 0x0000000504048220 */ /* 0x080fe40000410000 */
[----:B------:R-:W-:Y:S01]  /*5b90*/  @!P0 FFMA.FTZ R49, R26, R5, -R10 ;  /* 0x000000051a318223 */ /* 0x000fe2000001080a */
[----:B------:R-:W-:Y:S01]  /*5ba0*/  @!P0 LOP3.LUT R5, R15, 0xffff0000, RZ, 0xc0, !PT ;  /* 0xffff00000f058812 */ /* 0x000fe200078ec0ff */
[-C--:B------:R-:W-:Y:S02]  /*5bb0*/  @!P0 FMUL.FTZ R3, R3, R7.reuse ;  /* 0x0000000703038220 */ /* 0x080fe40000410000 */
[----:B------:R-:W-:Y:S01]  /*5bc0*/  @!P0 FFMA.FTZ R50, R18, R7, -R8 ;  /* 0x0000000712328223 */ /* 0x000fe20000010808 */
[C---:B------:R-:W-:Y:S01]  /*5bd0*/  @!P0 SHF.L.U32 R8, R6.reuse, 0x10, RZ ;  /* 0x0000001006088819 */ /* 0x040fe200000006ff */
[----:B------:R-:W-:Y:S01]  /*5be0*/  @!P0 IMAD.U32 R7, R15, 0x10000, RZ ;  /* 0x000100000f078824 */ /* 0x000fe200078e00ff */
[----:B------:R-:W-:Y:S01]  /*5bf0*/  @!P0 LOP3.LUT R6, R6, 0xffff0000, RZ, 0xc0, !PT ;  /* 0xffff000006068812 */ /* 0x000fe200078ec0ff */
[----:B------:R-:W-:Y:S02]  /*5c00*/  @!P0 FMUL.FTZ R29, R5, R35 ;  /* 0x00000023051d8220 */ /* 0x000fe40000410000 */
[C---:B------:R-:W-:Y:S02]  /*5c10*/  @!P0 FMUL.FTZ R10, R7.reuse, R33 ;  /* 0x00000021070a8220 */ /* 0x040fe40000410000 */
[-C--:B------:R-:W-:Y:S02]  /*5c20*/  @!P0 FMUL.FTZ R7, R7, R8.reuse ;  /* 0x0000000807078220 */ /* 0x080fe40000410000 */
[----:B------:R-:W-:Y:S02]  /*5c30*/  @!P0 FFMA.FTZ R48, R34, R8, -R10 ;  /* 0x0000000822308223 */ /* 0x000fe4000001080a */
[-C--:B------:R-:W-:Y:S02]  /*5c40*/  @!P0 FMUL.FTZ R8, R5, R6.reuse ;  /* 0x0000000605088220 */ /* 0x080fe40000410000 */
[----:B------:R-:W-:Y:S01]  /*5c50*/  @!P0 FFMA.FTZ R39, R36, R6, -R29 ;  /* 0x0000000624278223 */ /* 0x000fe2000001081d */
[C---:B------:R-:W-:Y:S01]  /*5c60*/  @!P0 LOP3.LUT R6, R14.reuse, 0xffff0000, RZ, 0xc0, !PT ;  /* 0xffff00000e068812 */ /* 0x040fe200078ec0ff */
[C---:B------:R-:W-:Y:S01]  /*5c70*/  @!P0 IMAD.U32 R29, R31.reuse, 0x10000, RZ ;  /* 0x000100001f1d8824 */ /* 0x040fe200078e00ff */
[----:B------:R-:W-:Y:S01]  /*5c80*/  @!P0 LOP3.LUT R31, R31, 0xffff0000, RZ, 0xc0, !PT ;  /* 0xffff00001f1f8812 */ /* 0x000fe200078ec0ff */
[----:B------:R-:W-:Y:S02]  /*5c90*/  @!P0 IMAD.U32 R5, R14, 0x10000, RZ ;  /* 0x000100000e058824 */ /* 0x000fe400078e00ff */
[C---:B------:R-:W-:Y:S01]  /*5ca0*/  @!P0 IMAD.U32 R10, R9.reuse, 0x10000, RZ ;  /* 0x00010000090a8824 */ /* 0x040fe200078e00ff */
[----:B------:R-:W-:Y:S01]  /*5cb0*/  @!P0 LOP3.LUT R9, R9, 0xffff0000, RZ, 0xc0, !PT ;  /* 0xffff000009098812 */ /* 0x000fe200078ec0ff */
[----:B------:R-:W-:Y:S02]  /*5cc0*/  @!P0 FMUL.FTZ R37, R5, R29 ;  /* 0x0000001d05258220 */ /* 0x000fe40000410000 */
[----:B------:R-:W-:Y:S02]  /*5cd0*/  @!P0 FMUL.FTZ R38, R6, R31 ;  /* 0x0000001f06268220 */ /* 0x000fe40000410000 */
[----:B------:R-:W-:Y:S01]  /*5ce0*/  @!P0 FFMA.FTZ R2, R11, R16, R2 ;  /* 0x000000100b028223 */ /* 0x000fe20000010002 */
[----:B------:R-:W-:Y:S01]  /*5cf0*/  @!P0 F2FP.BF16.PACK_AB R16, R39, R48 ;  /* 0x000000302710823e */ /* 0x000fe200000010ff */
[----:B------:R-:W-:Y:S02]  /*5d00*/  @!P0 FMUL.FTZ R5, R5, R10 ;  /* 0x0000000a05058220 */ /* 0x000fe40000410000 */
[----:B------:R-:W-:Y:S02]  /*5d10*/  @!P0 FFMA.FTZ R3, R17, R18, R3 ;  /* 0x0000001211038223 */ /* 0x000fe40000010003 */
[----:B------:R-:W-:Y:S01]  /*5d20*/  @!P0 FFMA.FTZ R37, R30, R10, -R37 ;  /* 0x0000000a1e258223 */ /* 0x000fe20000010825 */
[----:B------:R-:W-:Y:S01]  /*5d30*/  @!P0 F2FP.BF16.PACK_AB R10, R49, R50 ;  /* 0x00000032310a823e */ /* 0x000fe200000010ff */
[-C--:B------:R-:W-:Y:S02]  /*5d40*/  @!P0 FMUL.FTZ R6, R6, R9.reuse ;  /* 0x0000000906068220 */ /* 0x080fe40000410000 */
[----:B------:R-:W-:Y:S01]  /*5d50*/  @!P0 FFMA.FTZ R38, R32, R9, -R38 ;  /* 0x0000000920268223 */ /* 0x000fe20000010826 */
[----:B------:R-:W-:Y:S01]  /*5d60*/  @!P0 F2FP.BF16.PACK_AB R9, R51, R56 ;  /* 0x000000383309823e */ /* 0x000fe200000010ff */
[----:B------:R-:W-:Y:S02]  /*5d70*/  @!P0 FFMA.FTZ R4, R19, R26, R4 ;  /* 0x0000001a13048223 */ /* 0x000fe40000010004 */
[----:B------:R-:W-:Y:S01]  /*5d80*/  @!P0 FFMA.FTZ R5, R29, R30, R5 ;  /* 0x0000001e1d058223 */ /* 0x000fe20000010005 */
[----:B------:R-:W-:Y:S01]  /*5d90*/  @!P0 MOV R40, R9 ;  /* 0x0000000900288202 */ /* 0x000fe20000000f00 */
[----:B------:R-:W-:Y:S01]  /*5da0*/  @!P0 FFMA.FTZ R6, R31, R32, R6 ;  /* 0x000000201f068223 */ /* 0x000fe20000010006 */
[----:B------:R-:W-:Y:S01]  /*5db0*/  @!P0 F2FP.BF16.PACK_AB R11, R38, R37 ;  /* 0x00000025260b823e */ /* 0x000fe200000010ff */
[----:B------:R-:W-:Y:S01]  /*5dc0*/  @!P0 FFMA.FTZ R7, R33, R34, R7 ;  /* 0x0000002221078223 */ /* 0x000fe20000010007 */
[----:B------:R-:W-:Y:S01]  /*5dd0*/  @!P0 F2FP.BF16.PACK_AB R9, R2, R0 ;  /* 0x000000000209823e */ /* 0x000fe200000010ff */
        /* <DEDUP_REMOVED lines=8> */
[----:B------:R-:W-:Y:S02]  /*5e60*/  @!P0 IMAD.MOV.U32 R12, RZ, RZ, R9 ;  /* 0x000000ffff0c8224 */ /* 0x000fe400078e0009 */
[----:B------:R-:W-:Y:S01]  /*5e70*/  @!P0 IMAD.MOV.U32 R14, RZ, RZ, R2 ;  /* 0x000000ffff0e8224 */ /* 0x000fe200078e0002 */
[----:B------:R1:W-:Y:S01]  /*5e80*/  STG.E.128 [R46.64], R40 ;  /* 0x000000282e007986 */ /* 0x0003e2000c101d06 */
[----:B------:R-:W-:Y:S07]  /*5e90*/  @!P0 IMAD.MOV.U32 R15, RZ, RZ, R0 ;  /* 0x000000ffff0f8224 */ /* 0x000fee00078e0000 */
[----:B------:R1:W-:Y:S02]  /*5ea0*/  @!P2 STG.E.128 [R44.64], R12 ;  /* 0x0000000c2c00a986 */ /* 0x0003e4000c101d06 */
.L_x_178:
[----:B------:R-:W-:Y:S05]  /*5eb0*/  BSYNC B0 ;  /* 0x0000000000007941 */ /* 0x000fea0003800000 */
.L_x_177:
[----:B------:R-:W-:Y:S11]  /*5ec0*/  ISETP.GE.AND P0, PT, R25, c[0x0][0x1d4], PT ;  /* 0x0000750019007a0c */ /* 0x000ff60003f06270 */
[----:B------:R-:W-:Y:S02]  /*5ed0*/  @!UPT UIADD3 URZ, URZ, URZ, URZ ;  /* 0x0000003f3f3ff290 */ /* 0x000fe4000fffe03f */
[----:B------:R-:W-:-:S05]  /*5ee0*/  @P0 BRA `(.L_x_162) ;  /* 0x000008a000000947 */ /* 0x000fca0003800000 */
[----:B------:R-:W-:Y:S01]  /*5ef0*/  IADD3 R9, P1, P0, R74, R67, R85 ;  /* 0x000000434a097210 */ /* 0x000fe2000783e055 */
[----:B-1----:R-:W-:Y:S03]  /*5f00*/  LDS.128 R12, [R108+0x6100] ;  /* 0x006100006c0c7984 */ /* 0x002fe60000000c00 */
[----:B------:R-:W-:Y:S02]  /*5f10*/  IADD3.X R10, R76, R66, R116, P1, P0 ;  /* 0x000000424c0a7210 */ /* 0x000fe40000fe0474 */
[----:B------:R-:W-:Y:S02]  /*5f20*/  ISETP.GE.AND P0, PT, R25, c[0x0][0x27c], PT ;  /* 0x00009f0019007a0c */ /* 0x000fe40003f06270 */
[C---:B------:R-:W-:Y:S01]  /*5f30*/  LEA R44, P1, R9.reuse, c[0x0][0x1c8], 0x1 ;  /* 0x00007200092c7a11 */ /* 0x040fe200078208ff */
[----:B------:R-:W1:Y:S03]  /*5f40*/  LDS.128 R36, [R114+0x6100] ;  /* 0x0061000072247984 */ /* 0x000e660000000c00 */
[----:B------:R-:W-:Y:S02]  /*5f50*/  LEA.HI.X R45, R9, c[0x0][0x1cc], R10, 0x1, P1 ;  /* 0x00007300092d7a11 */ /* 0x000fe400008f0c0a */
[----:B------:R-:W-:Y:S05]  /*5f60*/  ISETP.GE.AND P1, PT, R83, c[0x0][0x1d4], PT ;  /* 0x0000750053007a0c */ /* 0x000fea0003f26270 */
[--C-:B------:R-:W-:Y:S02]  /*5f70*/  @!P0 SHF.R.U32.HI R2, RZ, 0x10, R21.reuse ;  /* 0x00000010ff028819 */ /* 0x100fe40000011615 */
[----:B------:R-:W-:Y:S02]  /*5f80*/  @!P0 SHF.R.U64 R0, R20, 0x10, R21 ;  /* 0x0000001014008819 */ /* 0x000fe40000001215 */
[C---:B------:R-:W-:Y:S02]  /*5f90*/  @!P0 PRMT R11, R27.reuse, 0x5410, R2 ;  /* 0x000054101b0b8816 */ /* 0x040fe40000000002 */
[--C-:B------:R-:W-:Y:S02]  /*5fa0*/  @!P0 SHF.R.U64 R4, R22, 0x10, R23.reuse ;  /* 0x0000001016048819 */ /* 0x100fe40000001217 */
[----:B------:R-:W-:Y:S02]  /*5fb0*/  @!P0 SHF.R.U32.HI R5, RZ, 0x10, R23 ;  /* 0x00000010ff058819 */ /* 0x000fe40000011617 */
[----:B------:R-:W-:Y:S01]  /*5fc0*/  @!P0 PRMT R2, R27, 0x5432, R0 ;  /* 0x000054321b028816 */ /* 0x000fe20000000000 */
[C---:B------:R-:W-:Y:S01]  /*5fd0*/  @!P0 IMAD.U32 R0, R11.reuse, 0x10000, RZ ;  /* 0x000100000b008824 */ /* 0x040fe200078e00ff */
[----:B------:R-:W-:Y:S02]  /*5fe0*/  @!P0 LOP3.LUT R11, R11, 0xffff0000, RZ, 0xc0, !PT ;  /* 0xffff00000b0b8812 */ /* 0x000fe400078ec0ff */
[----:B------:R-:W-:Y:S02]  /*5ff0*/  @!P0 SHF.R.U32.HI R7, RZ, 0x10, R55 ;  /* 0x00000010ff078819 */ /* 0x000fe40000011637 */
[----:B------:R-:W-:Y:S02]  /*6000*/  @!P0 PRMT R10, R28, 0x5410, R5 ;  /* 0x000054101c0a8816 */ /* 0x000fe40000000005 */
[----:B------:R-:W-:Y:S02]  /*6010*/  @!P0 LOP3.LUT R5, R2, 0xffff0000, RZ, 0xc0, !PT ;  /* 0xffff000002058812 */ /* 0x000fe400078ec0ff */
[----:B------:R-:W-:Y:S02]  /*6020*/  @!P0 PRMT R16, R59, 0x5410, R7 ;  /* 0x000054103b108816 */ /* 0x000fe40000000007 */
[----:B------:R-:W-:Y:S02]  /*6030*/  @!P0 SHF.R.U32.HI R3, RZ, 0x10, R53 ;  /* 0x00000010ff038819 */ /* 0x000fe40000011635 */
[C---:B------:R-:W-:Y:S02]  /*6040*/  @!P0 SHF.L.U32 R32, R16.reuse, 0x10, RZ ;  /* 0x0000001010208819 */ /* 0x040fe400000006ff */
[----:B------:R-:W-:Y:S02]  /*6050*/  @!P0 LOP3.LUT R34, R16, 0xffff0000, RZ, 0xc0, !PT ;  /* 0xffff000010228812 */ /* 0x000fe400078ec0ff */
[----:B------:R-:W-:Y:S01]  /*6060*/  @!P0 LOP3.LUT R16, R10, 0xffff0000, RZ, 0xc0, !PT ;  /* 0xffff00000a108812 */ /* 0x000fe200078ec0ff */
[C---:B-1----:R-:W-:Y:S01]  /*6070*/  @!P0 IMAD.U32 R23, R37.reuse, 0x10000, RZ ;  /* 0x0001000025178824 */ /* 0x042fe200078e00ff */
[----:B------:R-:W-:Y:S01]  /*6080*/  @!P0 SHF.L.U32 R19, R36, 0x10, RZ ;  /* 0x0000001024138819 */ /* 0x000fe200000006ff */
[----:B------:R-:W-:Y:S01]  /*6090*/  @!P0 IMAD.U32 R29, R38, 0x10000, RZ ;  /* 0x00010000261d8824 */ /* 0x000fe200078e00ff */
[----:B------:R-:W-:Y:S02]  /*60a0*/  @!P0 LOP3.LUT R21, R36, 0xffff0000, RZ, 0xc0, !PT ;  /* 0xffff000024158812 */ /* 0x000fe400078ec0ff */
[----:B------:R-:W-:Y:S02]  /*60b0*/  @!P0 LOP3.LUT R27, R37, 0xffff0000, RZ, 0xc0, !PT ;  /* 0xffff0000251b8812 */ /* 0x000fe400078ec0ff */
[----:B------:R-:W-:Y:S02]  /*60c0*/  @!P0 LOP3.LUT R31, R38, 0xffff0000, RZ, 0xc0, !PT ;  /* 0xffff0000261f8812 */ /* 0x000fe400078ec0ff */
[C---:B------:R-:W-:Y:S02]  /*60d0*/  @!P0 SHF.L.U32 R33, R39.reuse, 0x10, RZ ;  /* 0x0000001027218819 */ /* 0x040fe400000006ff */
[----:B------:R-:W-:Y:S02]  /*60e0*/  @!P0 LOP3.LUT R35, R39, 0xffff0000, RZ, 0xc0, !PT ;  /* 0xffff000027238812 */ /* 0x000fe400078ec0ff */
[----:B------:R-:W-:Y:S02]  /*60f0*/  @!P0 LOP3.LUT R9, R15, 0xffff0000, RZ, 0xc0, !PT ;  /* 0xffff00000f098812 */ /* 0x000fe400078ec0ff */
[----:B------:R-:W-:Y:S01]  /*6100*/  @!P0 PRMT R26, R58, 0x5410, R3 ;  /* 0x000054103a1a8816 */ /* 0x000fe20000000003 */
[----:B------:R-:W-:Y:S01]  /*6110*/  @!P0 IMAD.U32 R3, R13, 0x10000, RZ ;  /* 0x000100000d038824 */ /* 0x000fe200078e00ff */
[----:B------:R-:W-:Y:S01]  /*6120*/  @!P0 SHF.R.U64 R6, R52, 0x10, R53 ;  /* 0x0000001034068819 */ /* 0x000fe20000001235 */
[----:B------:R-:W-:Y:S01]  /*6130*/  @!P0 FMUL.FTZ R40, R9, R34 ;  /* 0x0000002209288220 */ /* 0x000fe20000410000 */
[----:B------:R-:W-:Y:S01]  /*6140*/  @!P0 SHF.R.U64 R8, R54, 0x10, R55 ;  /* 0x0000001036088819 */ /* 0x000fe20000001237 */
[----:B------:R-:W-:Y:S01]  /*6150*/  @!P0 IMAD.U32 R22, R26, 0x10000, RZ ;  /* 0x000100001a168824 */ /* 0x000fe200078e00ff */
[----:B------:R-:W-:Y:S01]  /*6160*/  @!P0 PRMT R6, R58, 0x5432, R6 ;  /* 0x000054323a068816 */ /* 0x000fe20000000006 */
[----:B------:R-:W-:Y:S01]  /*6170*/  @!P0 FFMA.FTZ R40, R35, R16, -R40 ;  /* 0x0000001023288223 */ /* 0x000fe20000010828 */
[----:B------:R-:W-:Y:S01]  /*6180*/  @!P0 PRMT R17, R59, 0x5432, R8 ;  /* 0x000054323b118816 */ /* 0x000fe20000000008 */
[C---:B------:R-:W-:Y:S01]  /*6190*/  @!P0 FMUL.FTZ R7, R3.reuse, R22 ;  /* 0x0000001603078220 */ /* 0x040fe20000410000 */
[----:B------:R-:W-:Y:S01]  /*61a0*/  @!P0 PRMT R8, R28, 0x5432, R4 ;  /* 0x000054321c088816 */ /* 0x000fe20000000004 */
[-C--:B------:R-:W-:Y:S01]  /*61b0*/  @!P0 FMUL.FTZ R3, R3, R0.reuse ;  /* 0x0000000003038220 */ /* 0x080fe20000410000 */
[----:B------:R-:W-:Y:S01]  /*61c0*/  @!P0 LOP3.LUT R30, R17, 0xffff0000, RZ, 0xc0, !PT ;  /* 0xffff0000111e8812 */ /* 0x000fe200078ec0ff */
[----:B------:R-:W-:Y:S01]  /*61d0*/  @!P0 FFMA.FTZ R51, R23, R0, -R7 ;  /* 0x0000000017338223 */ /* 0x000fe20000010807 */
[C---:B------:R-:W-:Y:S01]  /*61e0*/  @!P0 LOP3.LUT R4, R12.reuse, 0xffff0000, RZ, 0xc0, !PT ;  /* 0xffff00000c048812 */ /* 0x040fe200078ec0ff */
[----:B------:R-:W-:Y:S01]  /*61f0*/  @!P0 IMAD.U32 R0, R12, 0x10000, RZ ;  /* 0x000100000c008824 */ /* 0x000fe200078e00ff */
[C---:B------:R-:W-:Y:S01]  /*6200*/  @!P0 LOP3.LUT R20, R6.reuse, 0xffff0000, RZ, 0xc0, !PT ;  /* 0xffff000006148812 */ /* 0x040fe200078ec0ff */
[----:B------:R-:W-:Y:S01]  /*6210*/  @!P0 IMAD.U32 R18, R6, 0x10000, RZ ;  /* 0x0001000006128824 */ /* 0x000fe200078e00ff */
[----:B------:R-:W-:Y:S01]  /*6220*/  @!P0 LOP3.LUT R26, R26, 0xffff0000, RZ, 0xc0, !PT ;  /* 0xffff00001a1a8812 */ /* 0x000fe200078ec0ff */
[----:B------:R-:W-:Y:S02]  /*6230*/  @!P0 IMAD.U32 R6, R2, 0x10000, RZ ;  /* 0x0001000002068824 */ /* 0x000fe400078e00ff */
[----:B------:R-:W-:Y:S02]  /*6240*/  @!P0 FMUL.FTZ R2, R0, R18 ;  /* 0x0000001200028220 */ /* 0x000fe40000410000 */
[----:B------:R-:W-:Y:S02]  /*6250*/  @!P0 FMUL.FTZ R7, R4, R20 ;  /* 0x0000001404078220 */ /* 0x000fe40000410000 */
[-C--:B------:R-:W-:Y:S02]  /*6260*/  @!P0 FMUL.FTZ R0, R0, R6.reuse ;  /* 0x0000000600008220 */ /* 0x080fe40000410000 */
[----:B------:R-:W-:Y:S01]  /*6270*/  @!P0 FFMA.FTZ R50, R19, R6, -R2 ;  /* 0x0000000613328223 */ /* 0x000fe20000010802 */
[----:B------:R-:W-:Y:S01]  /*6280*/  @!P0 LOP3.LUT R6, R14, 0xffff0000, RZ, 0xc0, !PT ;  /* 0xffff00000e068812 */ /* 0x000fe200078ec0ff */
[-C--:B------:R-:W-:Y:S01]  /*6290*/  @!P0 FMUL.FTZ R2, R4, R5.reuse ;  /* 0x0000000504028220 */ /* 0x080fe20000410000 */
[----:B------:R-:W-:Y:S01]  /*62a0*/  @!P0 LOP3.LUT R4, R13, 0xffff0000, RZ, 0xc0, !PT ;  /* 0xffff00000d048812 */ /* 0x000fe200078ec0ff */
[----:B------:R-:W-:Y:S02]  /*62b0*/  @!P0 FFMA.FTZ R49, R21, R5, -R7 ;  /* 0x0000000515318223 */ /* 0x000fe40000010807 */
[----:B------:R-:W-:Y:S02]  /*62c0*/  @!P0 IMAD.U32 R5, R14, 0x10000, RZ ;  /* 0x000100000e058824 */ /* 0x000fe400078e00ff */
[----:B------:R-:W-:Y:S02]  /*62d0*/  @!P0 IMAD.U32 R28, R17, 0x10000, RZ ;  /* 0x00010000111c8824 */ /* 0x000fe400078e00ff */
[----:B------:R-:W-:Y:S02]  /*62e0*/  @!P0 IMAD.U32 R7, R15, 0x10000, RZ ;  /* 0x000100000f078824 */ /* 0x000fe400078e00ff */
[----:B------:R-:W-:Y:S02]  /*62f0*/  @!P0 IMAD.U32 R17, R10, 0x10000, RZ ;  /* 0x000100000a118824 */ /* 0x000fe400078e00ff */
[C---:B------:R-:W-:Y:S01]  /*6300*/  @!P0 IMAD.U32 R10, R8.reuse, 0x10000, RZ ;  /* 0x00010000080a8824 */ /* 0x040fe200078e00ff */
[----:B------:R-:W-:Y:S01]  /*6310*/  @!P0 LOP3.LUT R8, R8, 0xffff0000, RZ, 0xc0, !PT ;  /* 0xffff000008088812 */ /* 0x000fe200078ec0ff */
[----:B------:R-:W-:Y:S02]  /*6320*/  @!P0 FMUL.FTZ R46, R4, R26 ;  /* 0x0000001a042e8220 */ /* 0x000fe40000410000 */
[----:B------:R-:W-:Y:S02]  /*6330*/  @!P0 FMUL.FTZ R43, R5, R28 ;  /* 0x0000001c052b8220 */ /* 0x000fe40000410000 */
[----:B------:R-:W-:Y:S02]  /*6340*/  @!P0 FMUL.FTZ R42, R6, R30 ;  /* 0x0000001e062a8220 */ /* 0x000fe40000410000 */
[----:B------:R-:W-:Y:S02]  /*6350*/  @!P0 FMUL.FTZ R41, R7, R32 ;  /* 0x0000002007298220 */ /* 0x000fe40000410000 */
[----:B------:R-:W-:Y:S02]  /*6360*/  @!P0 FFMA.FTZ R47, R27, R11, -R46 ;  /* 0x0000000b1b2f8223 */ /* 0x000fe4000001082e */
[----:B------:R-:W-:Y:S02]  /*6370*/  @!P0 FFMA.FTZ R43, R29, R10, -R43 ;  /* 0x0000000a1d2b8223 */ /* 0x000fe4000001082b */
[----:B------:R-:W-:Y:S01]  /*6380*/  @!P0 FFMA.FTZ R46, R31, R8, -R42 ;  /* 0x000000081f2e8223 */ /* 0x000fe2000001082a */
[----:B------:R-:W-:Y:S01]  /*6390*/  @!P0 F2FP.BF16.PACK_AB R42, R47, R51 ;  /* 0x000000332f2a823e */ /* 0x000fe200000010ff */
[----:B------:R-:W-:Y:S01]  /*63a0*/  @!P0 FFMA.FTZ R48, R33, R17, -R41 ;  /* 0x0000001121308223 */ /* 0x000fe20000010829 */
[----:B------:R-:W-:Y:S01]  /*63b0*/  @!P0 F2FP.BF16.PACK_AB R41, R49, R50 ;  /* 0x000000323129823e */ /* 0x000fe200000010ff */
[----:B------:R-:W-:Y:S01]  /*63c0*/  @!P0 FMUL.FTZ R4, R4, R11 ;  /* 0x0000000b04048220 */ /* 0x000fe20000410000 */
[----:B------:R-:W-:Y:S01]  /*63d0*/  @!P0 F2FP.BF16.PACK_AB R11, R46, R43 ;  /* 0x0000002b2e0b823e */ /* 0x000fe200000010ff */
[----:B------:R-:W-:Y:S01]  /*63e0*/  @!P0 IMAD.MOV.U32 R37, RZ, RZ, R42 ;  /* 0x000000ffff258224 */ /* 0x000fe200078e002a */
[----:B------:R-:W-:Y:S01]  /*63f0*/  @!P0 F2FP.BF16.PACK_AB R40, R40, R48 ;  /* 0x000000302828823e */ /* 0x000fe200000010ff */
[----:B------:R-:W-:Y:S01]  /*6400*/  @!P0 FFMA.FTZ R0, R18, R19, R0 ;  /* 0x0000001312008223 */ /* 0x000fe20000010000 */
[----:B------:R-:W-:Y:S01]  /*6410*/  @!P0 MOV R36, R41 ;  /* 0x0000002900248202 */ /* 0x000fe20000000f00 */
[----:B------:R-:W-:Y:S01]  /*6420*/  @!P0 IMAD.MOV.U32 R38, RZ, RZ, R11 ;  /* 0x000000ffff268224 */ /* 0x000fe200078e000b */
[----:B------:R-:W-:Y:S01]  /*6430*/  @!P0 MOV R39, R40 ;  /* 0x0000002800278202 */ /* 0x000fe20000000f00 */
[----:B------:R-:W-:Y:S02]  /*6440*/  @!P0 FFMA.FTZ R2, R20, R21, R2 ;  /* 0x0000001514028223 */ /* 0x000fe40000010002 */
[----:B------:R-:W-:Y:S02]  /*6450*/  @!P0 FMUL.FTZ R5, R5, R10 ;  /* 0x0000000a05058220 */ /* 0x000fe40000410000 */
[----:B------:R-:W-:Y:S01]  /*6460*/  @!P0 FFMA.FTZ R3, R22, R23, R3 ;  /* 0x0000001716038223 */ /* 0x000fe20000010003 */
[----:B------:R1:W-:Y:S01]  /*6470*/  STG.E.128 [R44.64], R36 ;  /* 0x000000242c007986 */ /* 0x0003e2000c101d06 */
[----:B------:R-:W-:Y:S02]  /*6480*/  @!P0 FMUL.FTZ R6, R6, R8 ;  /* 0x0000000806068220 */ /* 0x000fe40000410000 */
[----:B------:R-:W-:Y:S02]  /*6490*/  @!P0 FFMA.FTZ R4, R26, R27, R4 ;  /* 0x0000001b1a048223 */ /* 0x000fe40000010004 */
[----:B------:R-:W-:Y:S02]  /*64a0*/  @!P0 FMUL.FTZ R7, R7, R17 ;  /* 0x0000001107078220 */ /* 0x000fe40000410000 */
[----:B------:R-:W-:Y:S01]  /*64b0*/  @!P0 FFMA.FTZ R5, R28, R29, R5 ;  /* 0x0000001d1c058223 */ /* 0x000fe20000010005 */
[----:B------:R-:W-:Y:S01]  /*64c0*/  @!P0 F2FP.BF16.PACK_AB R3, R4, R3 ;  /* 0x000000030403823e */ /* 0x000fe200000010ff */
[----:B------:R-:W-:Y:S01]  /*64d0*/  @!P0 FMUL.FTZ R8, R9, R16 ;  /* 0x0000001009088220 */ /* 0x000fe20000410000 */
[----:B------:R-:W-:Y:S01]  /*64e0*/  @!P0 F2FP.BF16.PACK_AB R9, R2, R0 ;  /* 0x000000000209823e */ /* 0x000fe200000010ff */
[----:B------:R-:W-:Y:S02]  /*64f0*/  @!P0 FFMA.FTZ R6, R30, R31, R6 ;  /* 0x0000001f1e068223 */ /* 0x000fe40000010006 */
[----:B------:R-:W-:Y:S02]  /*6500*/  @!P0 FFMA.FTZ R7, R32, R33, R7 ;  /* 0x0000002120078223 */ /* 0x000fe40000010007 */
[----:B------:R-:W-:Y:S01]  /*6510*/  @!P0 FFMA.FTZ R8, R34, R35, R8 ;  /* 0x0000002322088223 */ /* 0x000fe20000010008 */
[----:B------:R-:W-:Y:S01]  /*6520*/  @!P0 F2FP.BF16.PACK_AB R2, R6, R5 ;  /* 0x000000050602823e */ /* 0x000fe200000010ff */
[----:B------:R-:W-:Y:S02]  /*6530*/  @!P0 IMAD.MOV.U32 R12, RZ, RZ, R9 ;  /* 0x000000ffff0c8224 */ /* 0x000fe400078e0009 */
[----:B------:R-:W-:Y:S01]  /*6540*/  @!P0 IMAD.MOV.U32 R13, RZ, RZ, R3 ;  /* 0x000000ffff0d8224 */ /* 0x000fe200078e0003 */
[----:B------:R-:W-:Y:S02]  /*6550*/  @!P0 F2FP.BF16.PACK_AB R0, R8, R7 ;  /* 0x000000070800823e */ /* 0x000fe400000010ff */
[----:B------:R-:W-:Y:S03]  /*6560*/  @!P0 MOV R14, R2 ;  /* 0x00000002000e8202 */ /* 0x000fe60000000f00 */
[----:B------:R-:W-:Y:S01]  /*6570*/  @!P0 IMAD.MOV.U32 R15, RZ, RZ, R0 ;  /* 0x000000ffff0f8224 */ /* 0x000fe200078e0000 */
[----:B------:R-:W-:-:S05]  /*6580*/  @P1 BRA `(.L_x_162) ;  /* 0x0000020000001947 */ /* 0x000fca0003800000 */
[----:B------:R-:W-:Y:S04]  /*6590*/  IADD3 R0, P1, P0, R74, R67, R83 ;  /* 0x000000434a007210 */ /* 0x000fe8000783e053 */
[----:B------:R-:W-:Y:S02]  /*65a0*/  IADD3.X R3, R76, R66, R111, P1, P0 ;  /* 0x000000424c037210 */ /* 0x000fe40000fe046f */
[C---:B------:R-:W-:Y:S04]  /*65b0*/  LEA R2, P0, R0.reuse, c[0x0][0x1c8], 0x1 ;  /* 0x0000720000027a11 */ /* 0x040fe800078008ff */
[----:B------:R-:W-:Y:S05]  /*65c0*/  LEA.HI.X R3, R0, c[0x0][0x1cc], R3, 0x1, P0 ;  /* 0x0000730000037a11 */ /* 0x000fea00000f0c03 */
[----:B------:R2:W-:Y:S01]  /*65d0*/  STG.E.128 [R2.64], R12 ;  /* 0x0000000c02007986 */ /* 0x0005e2000c101d06 */
[----:B------:R-:W-:-:S05]  /*65e0*/  BRA `(.L_x_162) ;  /* 0x000001a000007947 */ /* 0x000fca0003800000 */
.L_x_158:
[----:B------:R-:W-:Y:S05]  /*65f0*/  IMAD R0, R60, -0x40, R78 ;  /* 0xffffffc03c007824 */ /* 0x000fea00078e024e */
[----:B------:R-:W-:Y:S04]  /*6600*/  IMNMX R0, R0, 0x40, PT ;  /* 0x0000004000007817 */ /* 0x000fe80003800200 */
[----:B------:R-:W-:Y:S11]  /*6610*/  ISETP.GE.AND P0, PT, R229, R0, PT ;  /* 0x00000000e500720c */ /* 0x000ff60003f06270 */
[----:B------:R-:W-:Y:S02]  /*6620*/  @!UPT UIADD3 URZ, URZ, URZ, URZ ;  /* 0x0000003f3f3ff290 */ /* 0x000fe4000fffe03f */
[----:B------:R-:W-:-:S05]  /*6630*/  @P0 BRA `(.L_x_162) ;  /* 0x0000015000000947 */ /* 0x000fca0003800000 */
[----:B------:R-:W-:Y:S02]  /*6640*/  ISETP.GE.AND P0, PT, R100, c[0x0][0x1d4], PT ;  /* 0x0000750064007a0c */ /* 0x000fe40003f06270 */
[----:B------:R-:W-:Y:S02]  /*6650*/  ISETP.GE.AND P1, PT, R24, c[0x0][0x1d4], PT ;  /* 0x0000750018007a0c */ /* 0x000fe40003f26270 */
[C---:B------:R-:W-:Y:S02]  /*6660*/  IADD3 R0, R100.reuse, 0x60, RZ ;  /* 0x0000006064007810 */ /* 0x040fe40007ffe0ff */
[----:B------:R-:W-:Y:S02]  /*6670*/  IADD3 R2, R100, 0x80, RZ ;  /* 0x0000008064027810 */ /* 0x000fe40007ffe0ff */
[----:B------:R-:W-:Y:S02]  /*6680*/  ISETP.GE.AND P2, PT, R0, c[0x0][0x1d4], PT ;  /* 0x0000750000007a0c */ /* 0x000fe40003f46270 */
[----:B------:R-:W-:Y:S03]  /*6690*/  IADD3 R0, R100, 0xa0, RZ ;  /* 0x000000a064007810 */ /* 0x000fe60007ffe0ff */
[----:B------:R-:W1:Y:S04]  /*66a0*/  @!P0 LDS.128 R8, [R213+0x6000] ;  /* 0x00600000d5088984 */ /* 0x000e680000000c00 */
[----:B------:R-:W2:Y:S04]  /*66b0*/  @!P1 LDS.128 R4, [R214+0x6000] ;  /* 0x00600000d6049984 */ /* 0x000ea80000000c00 */
[----:B-1----:R-:W-:Y:S01]  /*66c0*/  @!P0 STG.E.128 [R50.64], R8 ;  /* 0x0000000832008986 */ /* 0x002fe2000c101d06 */
[----:B------:R-:W-:Y:S03]  /*66d0*/  ISETP.GE.AND P0, PT, R25, c[0x0][0x1d4], PT ;  /* 0x0000750019007a0c */ /* 0x000fe60003f06270 */
[----:B--2---:R-:W-:Y:S01]  /*66e0*/  @!P1 STG.E.128 [R50.64+0x40], R4 ;  /* 0x0000400432009986 */ /* 0x004fe2000c101d06 */
[----:B------:R-:W-:Y:S03]  /*66f0*/  ISETP.GE.AND P1, PT, R2, c[0x0][0x1d4], PT ;  /* 0x0000750002007a0c */ /* 0x000fe60003f26270 */
[----:B------:R-:W1:Y:S06]  /*6700*/  @!P2 LDS.128 R4, [R214+0x8000] ;  /* 0x00800000d604a984 */ /* 0x000e6c0000000c00 */
[----:B------:R-:W2:Y:S04]  /*6710*/  @!P0 LDS.128 R8, [R213+0x8000] ;  /* 0x00800000d5088984 */ /* 0x000ea80000000c00 */
[----:B-1----:R-:W-:Y:S04]  /*6720*/  @!P2 STG.E.128 [R50.64+0xc0], R4 ;  /* 0x0000c0043200a986 */ /* 0x002fe8000c101d06 */
[----:B--2---:R-:W-:Y:S01]  /*6730*/  @!P0 STG.E.128 [R50.64+0x80], R8 ;  /* 0x0000800832008986 */ /* 0x004fe2000c101d06 */
[----:B------:R-:W-:Y:S03]  /*6740*/  ISETP.GE.AND P0, PT, R0, c[0x0][0x1d4], PT ;  /* 0x0000750000007a0c */ /* 0x000fe60003f06270 */
[----:B------:R-:W1:Y:S10]  /*6750*/  @!P1 LDS.128 R8, [R213+0xa000] ;  /* 0x00a00000d5089984 */ /* 0x000e740000000c00 */
[----:B------:R-:W2:Y:S04]  /*6760*/  @!P0 LDS.128 R4, [R214+0xa000] ;  /* 0x00a00000d6048984 */ /* 0x000ea80000000c00 */
[----:B-1----:R1:W-:Y:S04]  /*6770*/  @!P1 STG.E.128 [R50.64+0x100], R8 ;  /* 0x0001000832009986 */ /* 0x0023e8000c101d06 */
[----:B--2---:R1:W-:Y:S02]  /*6780*/  @!P0 STG.E.128 [R50.64+0x140], R4 ;  /* 0x0001400432008986 */ /* 0x0043e4000c101d06 */
.L_x_162:
[----:B------:R-:W-:Y:S05]  /*6790*/  BSYNC B1 ;  /* 0x0000000000017941 */ /* 0x000fea0003800000 */
.L_x_157:
[C---:B-1----:R-:W-:Y:S01]  /*67a0*/  IMAD.SHL.U32 R9, R60.reuse, 0x40, RZ ;  /* 0x000000403c097824 */ /* 0x042fe200078e00ff */
[----:B------:R-:W-:Y:S01]  /*67b0*/  SHF.L.U64.HI R8, R60, 0x6, R77 ;  /* 0x000000063c087819 */ /* 0x000fe2000001024d */
[----:B------:R-:W-:Y:S02]  /*67c0*/  BSSY B0, `(.L_x_179) ;  /* 0x000004b000007945 */ /* 0x000fe40003800000 */
[----:B--2--5:R-:W-:Y:S01]  /*67d0*/  IMAD.IADD R3, R104, 0x1, -R9 ;  /* 0x0000000168037824 */ /* 0x024fe200078e0a09 */
[----:B------:R-:W-:Y:S04]  /*67e0*/  IADD3 R0, P1, R9, R127, RZ ;  /* 0x0000007f09007210 */ /* 0x000fe80007f3e0ff */
[C---:B------:R-:W-:Y:S02]  /*67f0*/  ISETP.GE.AND P0, PT, R3.reuse, 0x21, PT ;  /* 0x000000210300780c */ /* 0x040fe40003f06270 */
[----:B------:R-:W-:Y:S11]  /*6800*/  IADD3.X R2, R8, R130, RZ, P1, !PT ;  /* 0x0000008208027210 */ /* 0x000ff60000ffe4ff */
[----:B------:R-:W-:Y:S05]  /*6810*/  @P0 IADD3 R4, P1, R0, 0x20, RZ ;  /* 0x0000002000040810 */ /* 0x000fea0007f3e0ff */
[----:B------:R-:W-:Y:S01]  /*6820*/  @P0 IMAD.X R10, RZ, RZ, R2, P1 ;  /* 0x000000ffff0a0224 */ /* 0x000fe200008e0602 */
[----:B------:R-:W-:Y:S11]  /*6830*/  ISETP.GE.AND P1, PT, R3, 0x1, PT ;  /* 0x000000010300780c */ /* 0x000ff60003f26270 */
[----:B------:R-:W-:Y:S02]  /*6840*/  @!UPT UIADD3 URZ, URZ, URZ, URZ ;  /* 0x0000003f3f3ff290 */ /* 0x000fe4000fffe03f */
[-C--:B------:R-:W-:Y:S01]  /*6850*/  @P1 MOV R3, R84.reuse ;  /* 0x0000005400031202 */ /* 0x080fe20000000f00 */
[----:B------:R-:W-:Y:S02]  /*6860*/  @P1 IMAD R5, R2, c[0x0][0x258], RZ ;  /* 0x0000960002051a24 */ /* 0x000fe400078e02ff */
[----:B------:R-:W-:Y:S04]  /*6870*/  @P1 IMAD.MOV.U32 R2, RZ, RZ, R80 ;  /* 0x000000ffff021224 */ /* 0x000fe800078e0050 */
[C---:B------:R-:W-:Y:S04]  /*6880*/  @P1 IMAD.WIDE.U32 R2, R0.reuse, c[0x0][0x258], R2 ;  /* 0x0000960000021a25 */ /* 0x040fe800078e0002 */
[----:B------:R-:W-:Y:S01]  /*6890*/  @P1 IMAD R0, R0, c[0x0][0x25c], R5 ;  /* 0x0000970000001a24 */ /* 0x000fe200078e0205 */
[C---:B------:R-:W-:Y:S03]  /*68a0*/  @P1 LEA R6, P2, R2.reuse, c[0x0][0x250], 0x1 ;  /* 0x0000940002061a11 */ /* 0x040fe600078408ff */
[----:B------:R-:W-:Y:S01]  /*68b0*/  @P1 IMAD.IADD R0, R3, 0x1, R0 ;  /* 0x0000000103001824 */ /* 0x000fe200078e0200 */
[----:B------:R-:W-:Y:S04]  /*68c0*/  @P0 MOV R3, R84 ;  /* 0x0000005400030202 */ /* 0x000fe80000000f00 */
[----:B------:R-:W-:Y:S01]  /*68d0*/  @P1 LEA.HI.X R7, R2, c[0x0][0x254], R0, 0x1, P2 ;  /* 0x0000950002071a11 */ /* 0x000fe200010f0c00 */
[----:B------:R-:W-:Y:S02]  /*68e0*/  @P0 IMAD R0, R10, c[0x0][0x258], RZ ;  /* 0x000096000a000a24 */ /* 0x000fe400078e02ff */
[----:B------:R-:W-:Y:S02]  /*68f0*/  @P0 IMAD.MOV.U32 R2, RZ, RZ, R80 ;  /* 0x000000ffff020224 */ /* 0x000fe400078e0050 */
[----:B------:R-:W-:Y:S01]  /*6900*/  @!PT LDS RZ, [RZ] ;  /* 0x00000000fffff984 */ /* 0x000fe20000000800 */
[----:B------:R-:W-:Y:S01]  /*6910*/  @!PT LDS RZ, [RZ] ;  /* 0x00000000fffff984 */ /* 0x000fe20000000800 */
[----:B------:R-:W-:Y:S01]  /*6920*/  @!PT LDS RZ, [RZ] ;  /* 0x00000000fffff984 */ /* 0x000fe20000000800 */
[----:B------:R1:W-:Y:S01]  /*6930*/  @P1 LDGSTS.E.BYPASS.LTC128B.128 [R203+0x100], [R6.64], !P5 ;  /* 0x0010000006cb1fae */ /* 0x0003e2000e901d46 */
[C---:B------:R-:W-:Y:S02]  /*6940*/  @P0 IMAD R0, R4.reuse, c[0x0][0x25c], R0 ;  /* 0x0000970004000a24 */ /* 0x040fe400078e0200 */
[----:B------:R-:W-:Y:S01]  /*6950*/  @P0 IMAD.WIDE.U32 R2, R4, c[0x0][0x258], R2 ;  /* 0x0000960004020a25 */ /* 0x000fe200078e0002 */
[----:B------:R1:W-:Y:S03]  /*6960*/  @P1 LDGSTS.E.BYPASS.LTC128B.128 [R203+0x2100], [R6.64+0x80], !P4 ;  /* 0x0210008006cb1fae */ /* 0x0003e6000e101d46 */
[----:B------:R-:W-:Y:S01]  /*6970*/  @P0 IMAD.IADD R0, R3, 0x1, R0 ;  /* 0x0000000103000824 */ /* 0x000fe200078e0200 */
[----:B------:R1:W-:Y:S01]  /*6980*/  @P1 LDGSTS.E.BYPASS.LTC128B.128 [R203+0x4100], [R6.64+0x100], !P3 ;  /* 0x0410010006cb1fae */ /* 0x0003e2000d901d46 */
[C---:B------:R-:W-:Y:S04]  /*6990*/  @P0 LEA R4, P2, R2.reuse, c[0x0][0x250], 0x1 ;  /* 0x0000940002040a11 */ /* 0x040fe800078408ff */
[----:B------:R-:W-:Y:S02]  /*69a0*/  @P0 LEA.HI.X R5, R2, c[0x0][0x254], R0, 0x1, P2 ;  /* 0x0000950002050a11 */ /* 0x000fe400010f0c00 */
[----:B------:R-:W-:Y:S03]  /*69b0*/  IADD3 R0, -R9, R78, RZ ;  /* 0x0000004e09007210 */ /* 0x000fe60007ffe1ff */
[----:B------:R1:W-:Y:S01]  /*69c0*/  @P0 LDGSTS.E.BYPASS.LTC128B.128 [R203+0x1100], [R4.64], !P5 ;  /* 0x0110000004cb0fae */ /* 0x0003e2000e901d46 */
[----:B------:R-:W-:Y:S03]  /*69d0*/  IMNMX R0, R0, 0x40, PT ;  /* 0x0000004000007817 */ /* 0x000fe60003800200 */
[----:B------:R1:W-:Y:S04]  /*69e0*/  @P0 LDGSTS.E.BYPASS.LTC128B.128 [R203+0x3100], [R4.64+0x80], !P4 ;  /* 0x0310008004cb0fae */ /* 0x0003e8000e101d46 */
[----:B------:R1:W-:Y:S01]  /*69f0*/  @P0 LDGSTS.E.BYPASS.LTC128B.128 [R203+0x5100], [R4.64+0x100], !P3 ;  /* 0x0510010004cb0fae */ /* 0x0003e2000d901d46 */
[----:B------:R-:W-:Y:S03]  /*6a00*/  ISETP.GE.AND P0, PT, R229, R0, PT ;  /* 0x00000000e500720c */ /* 0x000fe60003f06270 */
[----:B------:R-:W0:Y:S01]  /*6a10*/  LDGDEPBAR ;  /* 0x00000000000079af */ /* 0x000e220000000000 */
[----:B------:R-:W-:Y:S04]  /*6a20*/  DEPBAR.LE SB0, 0x0 ;  /* 0x000080000000791a */ /* 0x000fe80000000000 */
[----:B------:R-:W-:Y:S06]  /*6a30*/  BAR.SYNC.DEFER_BLOCKING 0x0 ;  /* 0x0000000000007b1d */ /* 0x000fec0000010000 */
[----:B------:R-:W-:-:S05]  /*6a40*/  @P0 BRA `(.L_x_180) ;  /* 0x0000022000000947 */ /* 0x000fca0003800000 */
[----:B-1----:R-:W-:Y:S01]  /*6a50*/  IADD3 R0, P0, R9, R132, RZ ;  /* 0x0000008409007210 */ /* 0x002fe20007f1e0ff */
[----:B------:R-:W-:Y:S01]  /*6a60*/  IMAD.MOV.U32 R4, RZ, RZ, R98 ;  /* 0x000000ffff047224 */ /* 0x000fe200078e0062 */
[C---:B------:R-:W-:Y:S01]  /*6a70*/  ISETP.GE.AND P1, PT, R100.reuse, c[0x0][0x1d4], PT ;  /* 0x0000750064007a0c */ /* 0x040fe20003f26270 */
[----:B------:R-:W-:Y:S01]  /*6a80*/  IMAD.MOV.U32 R5, RZ, RZ, R124 ;  /* 0x000000ffff057224 */ /* 0x000fe200078e007c */
[----:B------:R-:W-:Y:S01]  /*6a90*/  IADD3 R12, R100, 0x80, RZ ;  /* 0x00000080640c7810 */ /* 0x000fe20007ffe0ff */
[----:B------:R-:W-:Y:S02]  /*6aa0*/  IMAD.X R2, R8, 0x1, R131, P0 ;  /* 0x0000000108027824 */ /* 0x000fe400000e0683 */
[----:B------:R-:W-:Y:S04]  /*6ab0*/  IMAD.WIDE.U32 R4, R0, c[0x0][0x208], R4 ;  /* 0x0000820000047a25 */ /* 0x000fe800078e0004 */
[----:B------:R-:W-:Y:S04]  /*6ac0*/  IMAD R2, R2, c[0x0][0x208], RZ ;  /* 0x0000820002027a24 */ /* 0x000fe800078e02ff */
[----:B------:R-:W1:Y:S01]  /*6ad0*/  @!P1 LDS.128 R8, [R213] ;  /* 0x00000000d5089984 */ /* 0x000e620000000c00 */
[----:B------:R-:W-:Y:S01]  /*6ae0*/  IMAD R0, R0, c[0x0][0x20c], R2 ;  /* 0x0000830000007a24 */ /* 0x000fe200078e0202 */
[C---:B------:R-:W-:Y:S03]  /*6af0*/  LEA R2, P0, R4.reuse, c[0x0][0x1f8], 0x1 ;  /* 0x00007e0004027a11 */ /* 0x040fe600078008ff */
[----:B------:R-:W-:Y:S05]  /*6b00*/  IMAD.IADD R0, R5, 0x1, R0 ;  /* 0x0000000105007824 */ /* 0x000fea00078e0200 */
[----:B------:R-:W-:Y:S02]  /*6b10*/  LEA.HI.X R3, R4, c[0x0][0x1fc], R0, 0x1, P0 ;  /* 0x00007f0004037a11 */ /* 0x000fe400000f0c00 */
[----:B------:R-:W-:Y:S02]  /*6b20*/  ISETP.GE.AND P0, PT, R24, c[0x0][0x1d4], PT ;  /* 0x0000750018007a0c */ /* 0x000fe40003f06270 */
[----:B------:R-:W-:Y:S11]  /*6b30*/  IADD3 R0, R100, 0x60, RZ ;  /* 0x0000006064007810 */ /* 0x000ff60007ffe0ff */
[----:B------:R-:W2:Y:S04]  /*6b40*/  @!P0 LDS.128 R4, [R214] ;  /* 0x00000000d6048984 */ /* 0x000ea80000000c00 */
[----:B-1----:R-:W-:Y:S01]  /*6b50*/  @!P1 STG.E.128 [R2.64], R8 ;  /* 0x0000000802009986 */ /* 0x002fe2000c101d06 */
[----:B------:R-:W-:Y:S11]  /*6b60*/  ISETP.GE.AND P1, PT, R25, c[0x0][0x1d4], PT ;  /* 0x0000750019007a0c */ /* 0x000ff60003f26270 */
[----:B------:R-:W-:Y:S02]  /*6b70*/  @!UPT UIADD3 URZ, URZ, URZ, URZ ;  /* 0x0000003f3f3ff290 */ /* 0x000fe4000fffe03f */
[----:B------:R-:W1:Y:S04]  /*6b80*/  @!P1 LDS.128 R8, [R213+0x2000] ;  /* 0x00200000d5089984 */ /* 0x000e680000000c00 */
[----:B--2---:R-:W-:Y:S01]  /*6b90*/  @!P0 STG.E.128 [R2.64+0x40], R4 ;  /* 0x0000400402008986 */ /* 0x004fe2000c101d06 */
[----:B------:R-:W-:Y:S02]  /*6ba0*/  ISETP.GE.AND P0, PT, R0, c[0x0][0x1d4], PT ;  /* 0x0000750000007a0c */ /* 0x000fe40003f06270 */
[----:B------:R-:W-:Y:S11]  /*6bb0*/  IADD3 R0, R100, 0xa0, RZ ;  /* 0x000000a064007810 */ /* 0x000ff60007ffe0ff */
[----:B------:R-:W2:Y:S04]  /*6bc0*/  @!P0 LDS.128 R4, [R214+0x2000] ;  /* 0x00200000d6048984 */ /* 0x000ea80000000c00 */
[----:B-1----:R-:W-:Y:S01]  /*6bd0*/  @!P1 STG.E.128 [R2.64+0x80], R8 ;  /* 0x0000800802009986 */ /* 0x002fe2000c101d06 */
[----:B------:R-:W-:Y:S11]  /*6be0*/  ISETP.GE.AND P1, PT, R12, c[0x0][0x1d4], PT ;  /* 0x000075000c007a0c */ /* 0x000ff60003f26270 */
[----:B------:R-:W-:Y:S02]  /*6bf0*/  @!UPT UIADD3 URZ, URZ, URZ, URZ ;  /* 0x0000003f3f3ff290 */ /* 0x000fe4000fffe03f */
[----:B------:R-:W1:Y:S04]  /*6c00*/  @!P1 LDS.128 R8, [R213+0x4000] ;  /* 0x00400000d5089984 */ /* 0x000e680000000c00 */
[----:B--2---:R-:W-:Y:S01]  /*6c10*/  @!P0 STG.E.128 [R2.64+0xc0], R4 ;  /* 0x0000c00402008986 */ /* 0x004fe2000c101d06 */
[----:B------:R-:W-:Y:S11]  /*6c20*/  ISETP.GE.AND P0, PT, R0, c[0x0][0x1d4], PT ;  /* 0x0000750000007a0c */ /* 0x000ff60003f06270 */
[----:B------:R-:W-:Y:S02]  /*6c30*/  @!UPT UIADD3 URZ, URZ, URZ, URZ ;  /* 0x0000003f3f3ff290 */ /* 0x000fe4000fffe03f */
[----:B------:R-:W2:Y:S04]  /*6c40*/  @!P0 LDS.128 R4, [R214+0x4000] ;  /* 0x00400000d6048984 */ /* 0x000ea80000000c00 */
[----:B-1----:R1:W-:Y:S04]  /*6c50*/  @!P1 STG.E.128 [R2.64+0x100], R8 ;  /* 0x0001000802009986 */ /* 0x0023e8000c101d06 */
[----:B--2---:R1:W-:Y:S02]  /*6c60*/  @!P0 STG.E.128 [R2.64+0x140], R4 ;  /* 0x0001400402008986 */ /* 0x0043e4000c101d06 */
.L_x_180:
[----:B-1----:R-:W-:Y:S05]  /*6c70*/  BSYNC B0 ;  /* 0x0000000000007941 */ /* 0x002fea0003800000 */
.L_x_179:
[C---:B------:R-:W-:Y:S02]  /*6c80*/  ISETP.GT.AND P0, PT, R60.reuse, R128, PT ;  /* 0x000000803c00720c */ /* 0x040fe40003f04270 */
[----:B------:R-:W-:Y:S11]  /*6c90*/  IADD3 R60, R60, -0x1, RZ ;  /* 0xffffffff3c3c7810 */ /* 0x000ff60007ffe0ff */
[----:B------:R-:W-:Y:S01]  /*6ca0*/  @P0 SHF.R.S32.HI R4, RZ, 0x1f, R60 ;  /* 0x0000001fff040819 */ /* 0x000fe2000001143c */
[----:B------:R-:W-:Y:S02]  /*6cb0*/  @P0 IMAD R0, R147, R60, RZ ;  /* 0x0000003c93000224 */ /* 0x000fe400078e02ff */
[----:B------:R-:W-:Y:S02]  /*6cc0*/  @P0 IMAD.MOV.U32 R2, RZ, RZ, R96 ;  /* 0x000000ffff020224 */ /* 0x000fe400078e0060 */
[----:B------:R-:W-:Y:S02]  /*6cd0*/  @P0 IMAD.MOV.U32 R3, RZ, RZ, R87 ;  /* 0x000000ffff030224 */ /* 0x000fe400078e0057 */
[-C--:B------:R-:W-:Y:S02]  /*6ce0*/  @P0 IMAD R0, R4, R151.reuse, R0 ;  /* 0x0000009704000224 */ /* 0x080fe400078e0200 */
[----:B------:R-:W-:Y:S04]  /*6cf0*/  @P0 IMAD.WIDE.U32 R2, R60, R151, R2 ;  /* 0x000000973c020225 */ /* 0x000fe800078e0002 */
[----:B------:R-:W-:Y:S01]  /*6d00*/  @P0 IMAD.IADD R0, R3, 0x1, R0 ;  /* 0x0000000103000824 */ /* 0x000fe200078e0200 */
[C---:B------:R-:W-:Y:S04]  /*6d10*/  @P0 LEA R4, P1, R2.reuse, c[0x0][0x220], 0x1 ;  /* 0x0000880002040a11 */ /* 0x040fe800078208ff */
[----:B------:R-:W-:Y:S02]  /*6d20*/  @P0 LEA.HI.X R5, R2, c[0x0][0x224], R0, 0x1, P1 ;  /* 0x0000890002050a11 */ /* 0x000fe400008f0c00 */
[C---:B------:R-:W-:Y:S03]  /*6d30*/  @P0 LEA R2, P1, R152.reuse, R4, 0x1 ;  /* 0x0000000498020211 */ /* 0x040fe600078208ff */
[----:B------:R-:W-:Y:S01]  /*6d40*/  @!PT LDS RZ, [RZ] ;  /* 0x00000000fffff984 */ /* 0x000fe20000000800 */
[----:B------:R-:W-:Y:S01]  /*6d50*/  @!PT LDS RZ, [RZ] ;  /* 0x00000000fffff984 */ /* 0x000fe20000000800 */
[----:B------:R-:W-:Y:S01]  /*6d60*/  @!PT LDS RZ, [RZ] ;  /* 0x00000000fffff984 */ /* 0x000fe20000000800 */
[----:B------:R1:W-:Y:S01]  /*6d70*/  @P0 LDGSTS.E.BYPASS.LTC128B.128 [R203+0x6100], [R4.64], !P5 ;  /* 0x0610000004cb0fae */ /* 0x0003e2000e901d46 */
[----:B------:R-:W-:Y:S03]  /*6d80*/  @P0 LEA.HI.X R3, R152, R5, R146, 0x1, P1 ;  /* 0x0000000598030211 */ /* 0x000fe600008f0c92 */
[----:B------:R1:W-:Y:S04]  /*6d90*/  @P0 LDGSTS.E.BYPASS.LTC128B.128 [R203+0x8100], [R4.64+0x80], !P4 ;  /* 0x0810008004cb0fae */ /* 0x0003e8000e101d46 */
[----:B------:R1:W-:Y:S04]  /*6da0*/  @P0 LDGSTS.E.BYPASS.LTC128B.128 [R203+0xa100], [R4.64+0x100], !P3 ;  /* 0x0a10010004cb0fae */ /* 0x0003e8000d901d46 */
[----:B------:R1:W-:Y:S04]  /*6db0*/  @P0 LDGSTS.E.BYPASS.LTC128B.128 [R203+0x7100], [R2.64], !P5 ;  /* 0x0710000002cb0fae */ /* 0x0003e8000e901d46 */
[----:B------:R1:W-:Y:S04]  /*6dc0*/  @P0 LDGSTS.E.BYPASS.LTC128B.128 [R203+0x9100], [R2.64+0x80], !P4 ;  /* 0x0910008002cb0fae */ /* 0x0003e8000e101d46 */
[----:B------:R1:W-:Y:S04]  /*6dd0*/  @P0 LDGSTS.E.BYPASS.LTC128B.128 [R203+0xb100], [R2.64+0x100], !P3 ;  /* 0x0b10010002cb0fae */ /* 0x0003e8000d901d46 */
[----:B------:R-:W0:Y:S01]  /*6de0*/  LDGDEPBAR ;  /* 0x00000000000079af */ /* 0x000e220000000000 */
[----:B------:R-:W-:-:S05]  /*6df0*/  @P0 BRA `(.L_x_181) ;  /* 0xffffc03000000947 */ /* 0x000fca000383ffff */
[----:B------:R-:W-:Y:S01]  /*6e00*/  WARPSYNC 0xffffffff ;  /* 0xffffffff00007948 */ /* 0x000fe20003800000 */
[----:B------:R-:W-:Y:S06]  /*6e10*/  BAR.SYNC.DEFER_BLOCKING 0x0 ;  /* 0x0000000000007b1d */ /* 0x000fec0000010000 */
.L_x_156:
[----:B------:R-:W-:Y:S01]  /*6e20*/  ISETP.GE.AND P0, PT, R176, 0x1, PT ;  /* 0x00000001b000780c */ /* 0x000fe20003f06270 */
[----:B------:R-:W-:Y:S01]  /*6e30*/  BSSY B0, `(.L_x_182) ;  /* 0x0000020000007945 */ /* 0x000fe20003800000 */
[----:B------:R-:W-:Y:S01]  /*6e40*/  IMAD.IADD R9, R137, 0x1, R138 ;  /* 0x0000000189097824 */ /* 0x000fe200078e028a */
[----:B------:R-:W-:-:S10]  /*6e50*/  MOV R0, RZ ;  /* 0x000000ff00007202 */ /* 0x000fd40000000f00 */
        /* <DEDUP_REMOVED lines=29> */
.L_x_183:
[----:B------:R-:W-:Y:S05]  /*7030*/  BSYNC B0 ;  /* 0x0000000000007941 */ /* 0x000fea0003800000 */
.L_x_182:
[----:B-1----:R-:W2:Y:S01]  /*7040*/  LDL R2, [R1+0x18] ;  /* 0x0000180001027983 */ /* 0x002ea20000100800 */
        /* <DEDUP_REMOVED lines=48> */
[----:B--2---:R-:W-:-:S04]  /*7350*/  IMAD R246, R2, R0, RZ ;  /* 0x0000000002f67224 */ /* 0x004fc800078e02ff */
[--C-:B------:R-:W-:Y:S01]  /*7360*/  IMAD.IADD R2, R246, 0x1, R0.reuse ;  /* 0x00000001f6027824 */ /* 0x100fe200078e0200 */
[----:B------:R-:W-:-:S04]  /*7370*/  PRMT R0, RZ, 0x7610, R0 ;  /* 0x00007610ff007816 */ /* 0x000fc80000000000 */
[----:B------:R-:W-:Y:S02]  /*7380*/  IMNMX R23, R136, R2, PT ;  /* 0x0000000288177217 */ /* 0x000fe40003800200 */
[----:B------:R-:W-:Y:S02]  /*7390*/  CS2R R136, SRZ ;  /* 0x0000000000887805 */ /* 0x000fe4000001ff00 */
[----:B------:R-:W-:Y:S01]  /*73a0*/  ISETP.GT.AND P0, PT, R23, R246, PT ;  /* 0x000000f61700720c */ /* 0x000fe20003f04270 */
[----:B------:R1:W-:-:S12]  /*73b0*/  STL [R1+0x10], R23 ;  /* 0x0000101701007387 */ /* 0x0003d80000100800 */
[----:B------:R-:W-:Y:S05]  /*73c0*/  @!P0 BRA `(.L_x_184) ;  /* 0x0000c66000008947 */ /* 0x000fea0003800000 */
[----:B------:R-:W2:Y:S01]  /*73d0*/  LDL R12, [R1+0x3c] ;  /* 0x00003c00010c7983 */ /* 0x000ea20000100800 */
[----:B------:R-:W-:-:S03]  /*73e0*/  ISETP.NE.U32.AND P0, PT, RZ, c[0x0][0x340], PT ;  /* 0x0000d000ff007a0c */ /* 0x000fc60003f05070 */
[----:B------:R-:W3:Y:S01]  /*73f0*/  LDL.LU R15, [R1+0xc] ;  /* 0x00000c00010f7983 */ /* 0x000ee20000300800 */
[----:B------:R-:W-:-:S03]  /*7400*/  ISETP.NE.AND.EX P1, PT, RZ, c[0x0][0x344], PT, P0 ;  /* 0x0000d100ff007a0c */ /* 0x000fc60003f25300 */
[----:B------:R-:W4:Y:S04]  /*7410*/  LDL R24, [R1] ;  /* 0x0000000001187983 */ /* 0x000f280000100800 */
[----:B------:R-:W1:Y:S06]  /*7420*/  S2R R4, SR_TID.X ;  /* 0x0000000000047919 */ /* 0x000e6c0000002100 */
[----:B------:R-:W-:-:S04]  /*7430*/  @P1 IMAD.MOV.U32 R2, RZ, RZ, 0x4 ;  /* 0x00000004ff021424 */ /* 0x000fc800078e00ff */
[----:B------:R-:W-:-:S05]  /*7440*/  @P1 IMAD.WIDE R2, R235, R2, c[0x0][0x340] ;  /* 0x0000d000eb021625 */ /* 0x000fca00078e0202 */
[----:B------:R1:W4:Y:S01]  /*7450*/  @P1 LDG.E R13, [R2.64] ;  /* 0x00000006020d1981 */ /* 0x000322000c1e1900 */
[----:B------:R-:W-:Y:S01]  /*7460*/  SHF.R.S32.HI R0, RZ, 0x1f, R174 ;  /* 0x0000001fff007819 */ /* 0x000fe200000114ae */
[----:B------:R-:W-:Y:S01]  /*7470*/  IMAD.MOV.U32 R7, RZ, RZ, c[0x0][0x2c4] ;  /* 0x0000b100ff077624 */ /* 0x000fe200078e00ff */
[----:B------:R-:W-:Y:S02]  /*7480*/  SHF.R.S32.HI R5, RZ, 0x1f, R232 ;  /* 0x0000001fff057819 */ /* 0x000fe400000114e8 */
[----:B------:R-:W-:Y:S01]  /*7490*/  ISETP.GE.AND P4, PT, R231, c[0x0][0x1d4], PT ;  /* 0x00007500e7007a0c */ /* 0x000fe20003f86270 */
[----:B------:R-:W-:Y:S01]  /*74a0*/  IMAD R0, R0, c[0x0][0x178], RZ ;  /* 0x00005e0000007a24 */ /* 0x000fe200078e02ff */
[----:B------:R-:W-:Y:S02]  /*74b0*/  ISETP.NE.AND P2, PT, R7, 0x1, PT ;  /* 0x000000010700780c */ /* 0x000fe40003f45270 */
[----:B-1----:R-:W-:Y:S02]  /*74c0*/  SHF.R.S32.HI R22, RZ, 0x1f, R4 ;  /* 0x0000001fff167819 */ /* 0x002fe40000011404 */
[----:B------:R-:W-:-:S02]  /*74d0*/  SEL R14, RZ, 0xffffffff, P4 ;  /* 0xffffffffff0e7807 */ /* 0x000fc40002000000 */
[----:B------:R-:W-:Y:S01]  /*74e0*/  LEA.HI R22, R22, R4, RZ, 0x3 ;  /* 0x0000000416167211 */ /* 0x000fe200078f18ff */
[----:B------:R-:W-:Y:S01]  /*74f0*/  IMAD R4, R174, c[0x0][0x17c], R0 ;  /* 0x00005f00ae047a24 */ /* 0x000fe200078e0200 */
[----:B------:R-:W-:Y:S01]  /*7500*/  ISETP.GE.AND P3, PT, R232, c[0x0][0x1d4], PT ;  /* 0x00007500e8007a0c */ /* 0x000fe20003f66270 */
[----:B------:R-:W-:Y:S01]  /*7510*/  IMAD.SHL.U32 R19, R14, 0x2, RZ ;  /* 0x000000020e137824 */ /* 0x000fe200078e00ff */
[----:B------:R-:W-:Y:S02]  /*7520*/  SHF.R.S32.HI R22, RZ, 0x3, R22 ;  /* 0x00000003ff167819 */ /* 0x000fe40000011416 */
[----:B------:R-:W-:Y:S02]  /*7530*/  ISETP.GE.AND P6, PT, R230, c[0x0][0x1d4], PT ;  /* 0x00007500e6007a0c */ /* 0x000fe40003fc6270 */
[----:B------:R-:W-:Y:S02]  /*7540*/  SHF.R.S32.HI R6, RZ, 0x1f, R22 ;  /* 0x0000001fff067819 */ /* 0x000fe40000011416 */
[----:B------:R-:W-:Y:S01]  /*7550*/  IADD3 R0, P0, R22, R9, RZ ;  /* 0x0000000916007210 */ /* 0x000fe20007f1e0ff */
[----:B------:R-:W-:Y:S01]  /*7560*/  IMAD.WIDE.U32 R2, R174, c[0x0][0x178], RZ ;  /* 0x00005e00ae027a25 */ /* 0x000fe200078e00ff */
[----:B------:R-:W-:-:S02]  /*7570*/  ISETP.GE.AND P5, PT, R231, c[0x0][0x198], PT ;  /* 0x00006600e7007a0c */ /* 0x000fc40003fa6270 */
[----:B------:R-:W-:Y:S02]  /*7580*/  LEA.HI.X.SX32 R6, R9, R6, 0x1, P0 ;  /* 0x0000000609067211 */ /* 0x000fe400000f0eff */
[----:B------:R-:W-:Y:S02]  /*7590*/  ISETP.NE.U32.AND P0, PT, RZ, c[0x0][0x348], PT ;  /* 0x0000d200ff007a0c */ /* 0x000fe40003f05070 */
[----:B------:R-:W-:Y:S01]  /*75a0*/  IADD3 R3, R3, R4, RZ ;  /* 0x0000000403037210 */ /* 0x000fe20007ffe0ff */
[----:B------:R-:W-:Y:S01]  /*75b0*/  IMAD R9, R6, c[0x0][0x1e0], RZ ;  /* 0x0000780006097a24 */ /* 0x000fe200078e02ff */
[----:B------:R-:W-:Y:S01]  /*75c0*/  ISETP.NE.AND.EX P0, PT, RZ, c[0x0][0x34c], PT, P0 ;  /* 0x0000d300ff007a0c */ /* 0x000fe20003f05300 */
[----:B------:R-:W-:Y:S01]  /*75d0*/  IMAD.MOV.U32 R4, RZ, RZ, R232 ;  /* 0x000000ffff047224 */ /* 0x000fe200078e00e8 */
[----:B------:R-:W-:Y:S01]  /*75e0*/  IADD3 R102, R23, -0x1, RZ ;  /* 0xffffffff17667810 */ /* 0x000fe20007ffe0ff */
[----:B------:R-:W-:Y:S01]  /*75f0*/  IMAD R17, R0, c[0x0][0x1e4], R9 ;  /* 0x0000790000117a24 */ /* 0x000fe200078e0209 */
[----:B------:R-:W-:Y:S01]  /*7600*/  SEL R9, R135, RZ, !P0 ;  /* 0x000000ff87097207 */ /* 0x000fe20004000000 */
[----:B------:R-:W-:-:S02]  /*7610*/  IMAD R8, R6, c[0x0][0x208], RZ ;  /* 0x0000820006087a24 */ /* 0x000fc400078e02ff */
[----:B------:R-:W-:-:S04]  /*7620*/  IMAD.WIDE.U32 R6, R0, c[0x0][0x1e0], R4 ;  /* 0x0000780000067a25 */ /* 0x000fc800078e0004 */
[----:B------:R-:W-:Y:S02]  /*7630*/  IMAD R18, R9, c[0x0][0x1c0], RZ ;  /* 0x0000700009127a24 */ /* 0x000fe400078e02ff */
[----:B------:R-:W-:-:S04]  /*7640*/  IMAD.WIDE.U32 R10, R0, c[0x0][0x208], R4 ;  /* 0x00008200000a7a25 */ /* 0x000fc800078e0004 */
[----:B------:R-:W-:Y:S01]  /*7650*/  IMAD R16, R0, c[0x0][0x20c], R8 ;  /* 0x0000830000107a24 */ /* 0x000fe200078e0208 */
[----:B------:R-:W-:Y:S02]  /*7660*/  SEL R8, R235, RZ, !P0 ;  /* 0x000000ffeb087207 */ /* 0x000fe40004000000 */
[----:B------:R-:W-:-:S03]  /*7670*/  ISETP.NE.U32.AND P0, PT, RZ, c[0x0][0x350], PT ;  /* 0x0000d400ff007a0c */ /* 0x000fc60003f05070 */
[----:B------:R-:W-:Y:S01]  /*7680*/  IMAD R14, R8, c[0x0][0x1c4], R18 ;  /* 0x00007100080e7a24 */ /* 0x000fe200078e0212 */
[----:B------:R-:W-:Y:S01]  /*7690*/  ISETP.NE.AND.EX P0, PT, RZ, c[0x0][0x354], PT, P0 ;  /* 0x0000d500ff007a0c */ /* 0x000fe20003f05300 */
[----:B--2---:R-:W-:-:S04]  /*76a0*/  IMAD R12, R245, 0x80, R12 ;  /* 0x00000080f50c7824 */ /* 0x004fc800078e020c */
[----:B------:R-:W-:Y:S01]  /*76b0*/  @P2 IMAD.HI.U32 R9, R12, c[0x0][0x2c8], RZ ;  /* 0x0000b2000c092a27 */ /* 0x000fe200078e00ff */
[----:B------:R-:W-:Y:S02]  /*76c0*/  MOV R0, R12 ;  /* 0x0000000c00007202 */ /* 0x000fe40000000f00 */
[----:B---3--:R-:W-:Y:S01]  /*76d0*/  LOP3.LUT R15, R15, 0xfffffffe, RZ, 0xc0, !PT ;  /* 0xfffffffe0f0f7812 */ /* 0x008fe200078ec0ff */
[C---:B----4-:R-:W-:Y:S01]  /*76e0*/  IMAD.WIDE.U32 R2, R24.reuse, c[0x0][0x1b8], R2 ;  /* 0x00006e0018027a25 */ /* 0x050fe200078e0002 */
[----:B------:R-:W-:Y:S02]  /*76f0*/  @P2 SHF.R.U32.HI R0, RZ, c[0x0][0x2cc], R9 ;  /* 0x0000b300ff002a19 */ /* 0x000fe40000011609 */
[----:B------:R-:W-:Y:S01]  /*7700*/  @P4 LOP3.LUT R15, R15, 0x1, RZ, 0xfc, !PT ;  /* 0x000000010f0f4812 */ /* 0x000fe200078efcff */
[----:B------:R-:W-:Y:S01]  /*7710*/  IMAD R3, R24, c[0x0][0x1bc], R3 ;  /* 0x00006f0018037a24 */ /* 0x000fe200078e0203 */
[----:B------:R-:W-:Y:S01]  /*7720*/  ISETP.GE.AND P4, PT, R230, c[0x0][0x198], PT ;  /* 0x00006600e6007a0c */ /* 0x000fe20003f86270 */
[----:B------:R-:W-:Y:S01]  /*7730*/  IMAD.IADD R9, R7, 0x1, R17 ;  /* 0x0000000107097824 */ /* 0x000fe200078e0211 */
[----:B------:R-:W-:Y:S01]  /*7740*/  IADD3 R7, R11, R16, RZ ;  /* 0x000000100b077210 */ /* 0x000fe20007ffe0ff */
[----:B------:R-:W-:Y:S01]  /*7750*/  IMAD.WIDE.U32 R2, R8, c[0x0][0x1c0], R2 ;  /* 0x0000700008027a25 */ /* 0x000fe200078e0002 */
[----:B------:R-:W-:-:S02]  /*7760*/  SHF.R.S32.HI R11, RZ, 0x1f, R0 ;  /* 0x0000001fff0b7819 */ /* 0x000fc40000011400 */
[----:B------:R-:W-:Y:S01]  /*7770*/  LOP3.LUT R15, R15, 0xfffffffd, RZ, 0xc0, !PT ;  /* 0xfffffffd0f0f7812 */ /* 0x000fe200078ec0ff */
[----:B------:R-:W-:Y:S01]  /*7780*/  IMAD.MOV.U32 R8, RZ, RZ, R6 ;  /* 0x000000ffff087224 */ /* 0x000fe200078e0006 */
[----:B------:R-:W-:Y:S01]  /*7790*/  MOV R6, R10 ;  /* 0x0000000a00067202 */ /* 0x000fe20000000f00 */
[----:B------:R-:W-:Y:S01]  /*77a0*/  IMAD.IADD R3, R3, 0x1, R14 ;  /* 0x0000000103037824 */ /* 0x000fe200078e020e */
[----:B------:R-:W-:Y:S01]  /*77b0*/  @P3 LOP3.LUT R15, R15, 0x2, RZ, 0xfc, !PT ;  /* 0x000000020f0f3812 */ /* 0x000fe200078efcff */
[----:B------:R-:W-:Y:S01]  /*77c0*/  IMAD R10, R11, c[0x0][0x1b0], RZ ;  /* 0x00006c000b0a7a24 */ /* 0x000fe200078e02ff */
[----:B------:R-:W-:Y:S01]  /*77d0*/  SEL R14, RZ, 0x4, P6 ;  /* 0x00000004ff0e7807 */ /* 0x000fe20003000000 */
[----:B------:R-:W-:Y:S02]  /*77e0*/  IMAD.MOV R11, RZ, RZ, -R0 ;  /* 0x000000ffff0b7224 */ /* 0x000fe400078e0a00 */
[C---:B------:R-:W-:Y:S01]  /*77f0*/  IMAD R10, R0.reuse, c[0x0][0x1b4], R10 ;  /* 0x00006d00000a7a24 */ /* 0x040fe200078e020a */
[----:B------:R1:W-:Y:S01]  /*7800*/  STL [R1+0xc], R15 ;  /* 0x00000c0f01007387 */ /* 0x0003e20000100800 */
[----:B------:R-:W-:-:S04]  /*7810*/  IMAD.WIDE.U32 R2, R0, c[0x0][0x1b0], R2 ;  /* 0x00006c0000027a25 */ /* 0x000fc800078e0002 */
[----:B------:R-:W-:Y:S02]  /*7820*/  IMAD R0, R11, c[0x0][0x2c4], R12 ;  /* 0x0000b1000b007a24 */ /* 0x000fe400078e020c */
[----:B------:R-:W-:Y:S01]  /*7830*/  IMAD.IADD R3, R3, 0x1, R10 ;  /* 0x0000000103037824 */ /* 0x000fe200078e020a */
[----:B------:R-:W-:Y:S01]  /*7840*/  @P1 SHF.R.S32.HI R10, RZ, 0x1f, R13 ;  /* 0x0000001fff0a1819 */ /* 0x000fe2000001140d */
[----:B------:R-:W-:Y:S01]  /*7850*/  @!P1 IMAD.MOV.U32 R13, RZ, RZ, R235 ;  /* 0x000000ffff0d9224 */ /* 0x000fe200078e00eb */
[----:B------:R-:W-:Y:S01]  /*7860*/  SHF.R.S32.HI R11, RZ, 0x1f, R0 ;  /* 0x0000001fff0b7819 */ /* 0x000fe20000011400 */
[----:B------:R-:W-:Y:S01]  /*7870*/  IMAD.WIDE.U32 R6, R24, c[0x0][0x210], R6 ;  /* 0x0000840018067a25 */ /* 0x000fe200078e0006 */
[----:B------:R-:W-:Y:S02]  /*7880*/  @!P1 MOV R10, R135 ;  /* 0x00000087000a9202 */ /* 0x000fe40000000f00 */
[----:B------:R-:W-:Y:S01]  /*7890*/  ISETP.GE.AND P1, PT, R232, c[0x0][0x198], PT ;  /* 0x00006600e8007a0c */ /* 0x000fe20003f26270 */
[----:B------:R-:W-:Y:S01]  /*78a0*/  IMAD R11, R11, c[0x0][0x1a8], RZ ;  /* 0x00006a000b0b7a24 */ /* 0x000fe200078e02ff */
[----:B------:R-:W-:Y:S01]  /*78b0*/  SEL R10, R10, RZ, !P0 ;  /* 0x000000ff0a0a7207 */ /* 0x000fe20004000000 */
[----:B------:R-:W-:-:S04]  /*78c0*/  IMAD.WIDE.U32 R8, R24, c[0x0][0x1e8], R8 ;  /* 0x00007a0018087a25 */ /* 0x000fc800078e0008 */
[C---:B------:R-:W-:Y:S02]  /*78d0*/  IMAD R11, R0.reuse, c[0x0][0x1ac], R11 ;  /* 0x00006b00000b7a24 */ /* 0x040fe400078e020b */
[----:B------:R-:W-:Y:S01]  /*78e0*/  IMAD.WIDE.U32 R2, R0, c[0x0][0x1a8], R2 ;  /* 0x00006a0000027a25 */ /* 0x000fe200078e0002 */
[----:B------:R-:W-:Y:S02]  /*78f0*/  SEL R0, R13, RZ, !P0 ;  /* 0x000000ff0d007207 */ /* 0x000fe40004000000 */
[----:B-1----:R-:W-:Y:S01]  /*7900*/  SEL R15, RZ, 0x1, P3 ;  /* 0x00000001ff0f7807 */ /* 0x002fe20001800000 */
[----:B------:R-:W-:Y:S01]  /*7910*/  IMAD R7, R24, c[0x0][0x214], R7 ;  /* 0x0000850018077a24 */ /* 0x000fe200078e0207 */
[----:B------:R-:W-:Y:S01]  /*7920*/  LEA R13, P0, R2, c[0x0][0x160], 0x1 ;  /* 0x00005800020d7a11 */ /* 0x000fe200078008ff */
[----:B------:R-:W-:Y:S01]  /*7930*/  IMAD R9, R24, c[0x0][0x1ec], R9 ;  /* 0x00007b0018097a24 */ /* 0x000fe200078e0209 */
[----:B------:R-:W-:Y:S01]  /*7940*/  LOP3.LUT R15, R19, 0x2, R15, 0xe2, !PT ;  /* 0x00000002130f7812 */ /* 0x000fe200078ee20f */
[----:B------:R-:W-:-:S02]  /*7950*/  IMAD R12, R10, c[0x0][0x1f0], RZ ;  /* 0x00007c000a0c7a24 */ /* 0x000fc400078e02ff */
[----:B------:R-:W-:Y:S01]  /*7960*/  IMAD R10, R10, c[0x0][0x218], RZ ;  /* 0x000086000a0a7a24 */ /* 0x000fe200078e02ff */
[----:B------:R-:W-:Y:S01]  /*7970*/  LOP3.LUT R60, R15, R14, RZ, 0xfc, !PT ;  /* 0x0000000e0f3c7212 */ /* 0x000fe200078efcff */
[----:B------:R-:W-:-:S04]  /*7980*/  IMAD.WIDE.U32 R226, R0, c[0x0][0x218], R6 ;  /* 0x0000860000e27a25 */ /* 0x000fc800078e0006 */
[----:B------:R-:W-:-:S04]  /*7990*/  IMAD.WIDE.U32 R224, R0, c[0x0][0x1f0], R8 ;  /* 0x00007c0000e07a25 */ /* 0x000fc800078e0008 */
[C---:B------:R-:W-:Y:S02]  /*79a0*/  IMAD R6, R0.reuse, c[0x0][0x1f4], R12 ;  /* 0x00007d0000067a24 */ /* 0x040fe400078e020c */
[----:B------:R-:W-:Y:S01]  /*79b0*/  IMAD.IADD R3, R3, 0x1, R11 ;  /* 0x0000000103037824 */ /* 0x000fe200078e020b */
[----:B------:R-:W-:Y:S01]  /*79c0*/  LEA R11, R245, R22, 0x7 ;  /* 0x00000016f50b7211 */ /* 0x000fe200078e38ff */
[----:B------:R-:W-:Y:S02]  /*79d0*/  IMAD R0, R0, c[0x0][0x21c], R10 ;  /* 0x0000870000007a24 */ /* 0x000fe400078e020a */
[----:B------:R-:W-:Y:S01]  /*79e0*/  IMAD.IADD R223, R225, 0x1, R6 ;  /* 0x00000001e1df7824 */ /* 0x000fe200078e0206 */
[----:B------:R-:W-:Y:S02]  /*79f0*/  LEA.HI.X R12, R2, c[0x0][0x164], R3, 0x1, P0 ;  /* 0x00005900020c7a11 */ /* 0x000fe400000f0c03 */
[----:B------:R-:W-:Y:S01]  /*7a00*/  IADD3 R228, R227, R0, RZ ;  /* 0x00000000e3e47210 */ /* 0x000fe20007ffe0ff */
[----:B------:R-:W-:Y:S05]  /*7a10*/  BRA.DIV ~URZ, `(.L_x_185) ;  /* 0x000105c27f007947 */ /* 0x000fea000b800000 */
[----:B------:R1:W2:Y:S02]  /*7a20*/  SHFL.IDX PT, R10, R12, RZ, 0x181f ;  /* 0x00181fff0c0a7589 */ /* 0x0002a400000e0000 */
.L_x_304:
[----:B------:R-:W-:Y:S05]  /*7a30*/  BRA.DIV ~URZ, `(.L_x_186) ;  /* 0x000106127f007947 */ /* 0x000fea000b800000 */
[----:B------:R3:W4:Y:S02]  /*7a40*/  SHFL.IDX PT, R0, R13, RZ, 0x181f ;  /* 0x00181fff0d007589 */ /* 0x00072400000e0000 */
.L_x_305:
[----:B------:R-:W-:Y:S01]  /*7a50*/  IMAD R34, R175, c[0x0][0x2c4], RZ ;  /* 0x0000b100af227a24 */ /* 0x000fe200078e02ff */
[----:B------:R-:W-:Y:S01]  /*7a60*/  BSSY B0, `(.L_x_187) ;  /* 0x0000011000007945 */ /* 0x000fe20003800000 */
[----:B------:R-:W-:-:S02]  /*7a70*/  SHF.R.S32.HI R15, RZ, 0x1f, R230 ;  /* 0x0000001fff0f7819 */ /* 0x000fc400000114e6 */
[----:B------:R-:W-:Y:S02]  /*7a80*/  SHF.R.S32.HI R14, RZ, 0x1f, R231 ;  /* 0x0000001fff0e7819 */ /* 0x000fe400000114e7 */
[----:B------:R-:W-:-:S13]  /*7a90*/  ISETP.GE.AND P0, PT, R11, R34, PT ;  /* 0x000000220b00720c */ /* 0x000fda0003f06270 */
[----:B------:R-:W-:Y:S05]  /*7aa0*/  @P0 BRA `(.L_x_188) ;  /* 0x000000c000000947 */ /* 0x000fea0003800000 */
[----:B----4-:R-:W-:-:S04]  /*7ab0*/  LEA R8, P0, R232, R0, 0x1 ;  /* 0x00000000e8087211 */ /* 0x010fc800078008ff */
[----:B--2---:R-:W-:Y:S02]  /*7ac0*/  LEA.HI.X R9, R232, R10, R5, 0x1, P0 ;  /* 0x0000000ae8097211 */ /* 0x004fe400000f0c05 */
[----:B------:R-:W-:-:S03]  /*7ad0*/  LEA R6, P0, R231, R0, 0x1 ;  /* 0x00000000e7067211 */ /* 0x000fc600078008ff */
[----:B------:R-:W-:Y:S01]  /*7ae0*/  @!PT LDS RZ, [RZ] ;  /* 0x00000000fffff984 */ /* 0x000fe20000000800 */
[----:B------:R-:W-:Y:S01]  /*7af0*/  @!PT LDS RZ, [RZ] ;  /* 0x00000000fffff984 */ /* 0x000fe20000000800 */
[----:B------:R-:W-:Y:S01]  /*7b00*/  @!PT LDS RZ, [RZ] ;  /* 0x00000000fffff984 */ /* 0x000fe20000000800 */
[----:B------:R2:W-:Y:S01]  /*7b10*/  LDGSTS.E.BYPASS.LTC128B.128 [R203+0xc100], [R8.64], !P1 ;  /* 0x0c10000008cb7fae */ /* 0x0005e2000c901d46 */
[----:B------:R-:W-:Y:S02]  /*7b20*/  LEA.HI.X R7, R231, R10, R14, 0x1, P0 ;  /* 0x0000000ae7077211 */ /* 0x000fe400000f0c0e */
[----:B------:R-:W-:-:S03]  /*7b30*/  LEA R2, P0, R230, R0, 0x1 ;  /* 0x00000000e6027211 */ /* 0x000fc600078008ff */
[----:B------:R2:W-:Y:S01]  /*7b40*/  LDGSTS.E.BYPASS.LTC128B.128 [R203+0x10100], [R6.64], !P5 ;  /* 0x1010000006cb7fae */ /* 0x0005e2000e901d46 */
[----:B------:R-:W-:-:S05]  /*7b50*/  LEA.HI.X R3, R230, R10, R15, 0x1, P0 ;  /* 0x0000000ae6037211 */ /* 0x000fca00000f0c0f */
[----:B------:R2:W-:Y:S04]  /*7b60*/  LDGSTS.E.BYPASS.LTC128B.128 [R203+0x14100], [R2.64], !P4 ;  /* 0x1410000002cb7fae */ /* 0x0005e8000e101d46 */
.L_x_188:
[----:B------:R-:W-:Y:S05]  /*7b70*/  BSYNC B0 ;  /* 0x0000000000007941 */ /* 0x000fea0003800000 */
.L_x_187:
[----:B------:R-:W-:Y:S05]  /*7b80*/  BRA.DIV ~URZ, `(.L_x_189) ;  /* 0x000105227f007947 */ /* 0x000fea000b800000 */
[----:B--2---:R2:W1:Y:S04]  /*7b90*/  SHFL.IDX PT, R10, R12, 0x1, 0x181f ;  /* 0x00381f000c0a7f89 */ /* 0x00446800000e0000 */
[----:B----4-:R2:W4:Y:S02]  /*7ba0*/  SHFL.IDX PT, R0, R13, 0x1, 0x181f ;  /* 0x00381f000d007f89 */ /* 0x01052400000e0000 */
.L_x_306:
[----:B------:R-:W-:Y:S01]  /*7bb0*/  IADD3 R2, R11, 0x20, RZ ;  /* 0x000000200b027810 */ /* 0x000fe20007ffe0ff */
[----:B------:R-:W-:Y:S03]  /*7bc0*/  BSSY B0, `(.L_x_190) ;  /* 0x000000f000007945 */ /* 0x000fe60003800000 */
[----:B------:R-:W-:-:S13]  /*7bd0*/  ISETP.GE.AND P0, PT, R2, R34, PT ;  /* 0x000000220200720c */ /* 0x000fda0003f06270 */
[----:B------:R-:W-:Y:S05]  /*7be0*/  @P0 BRA `(.L_x_191) ;  /* 0x000000c000000947 */ /* 0x000fea0003800000 */
[----:B----4-:R-:W-:-:S04]  /*7bf0*/  LEA R8, P0, R232, R0, 0x1 ;  /* 0x00000000e8087211 */ /* 0x010fc800078008ff */
[----:B-1----:R-:W-:Y:S02]  /*7c00*/  LEA.HI.X R9, R232, R10, R5, 0x1, P0 ;  /* 0x0000000ae8097211 */ /* 0x002fe400000f0c05 */
        /* <DEDUP_REMOVED lines=10> */
.L_x_191:
[----:B------:R-:W-:Y:S05]  /*7cb0*/  BSYNC B0 ;  /* 0x0000000000007941 */ /* 0x000fea0003800000 */
.L_x_190:
[----:B------:R-:W-:Y:S05]  /*7cc0*/  BRA.DIV ~URZ, `(.L_x_192) ;  /* 0x000104a27f007947 */ /* 0x000fea000b800000 */
[----:B-1----:R1:W2:Y:S02]  /*7cd0*/  SHFL.IDX PT, R10, R12, 0x2, 0x181f ;  /* 0x00581f000c0a7f89 */ /* 0x0022a400000e0000 */
.L_x_307:
[----:B------:R-:W-:Y:S05]  /*7ce0*/  BRA.DIV ~URZ, `(.L_x_193) ;  /* 0x000104f27f007947 */ /* 0x000fea000b800000 */
[----:B----4-:R4:W1:Y:S02]  /*7cf0*/  SHFL.IDX PT, R0, R13, 0x2, 0x181f ;  /* 0x00581f000d007f89 */ /* 0x01086400000e0000 */
.L_x_308:
[----:B------:R-:W-:Y:S01]  /*7d00*/  IADD3 R2, R11, 0x40, RZ ;  /* 0x000000400b027810 */ /* 0x000fe20007ffe0ff */
[----:B------:R-:W-:Y:S03]  /*7d10*/  BSSY B0, `(.L_x_194) ;  /* 0x000000f000007945 */ /* 0x000fe60003800000 */
[----:B------:R-:W-:-:S13]  /*7d20*/  ISETP.GE.AND P0, PT, R2, R34, PT ;  /* 0x000000220200720c */ /* 0x000fda0003f06270 */
[----:B------:R-:W-:Y:S05]  /*7d30*/  @P0 BRA `(.L_x_195) ;  /* 0x000000c000000947 */ /* 0x000fea0003800000 */
[----:B-1----:R-:W-:-:S04]  /*7d40*/  LEA R8, P0, R232, R0, 0x1 ;  /* 0x00000000e8087211 */ /* 0x002fc800078008ff */
        /* <DEDUP_REMOVED lines=11> */
.L_x_195:
[----:B------:R-:W-:Y:S05]  /*7e00*/  BSYNC B0 ;  /* 0x0000000000007941 */ /* 0x000fea0003800000 */
.L_x_194:
[----:B------:R-:W-:Y:S05]  /*7e10*/  BRA.DIV ~URZ, `(.L_x_196) ;  /* 0x000104227f007947 */ /* 0x000fea000b800000 */
[----:B-1----:R1:W3:Y:S04]  /*7e20*/  SHFL.IDX PT, R7, R12, 0x3, 0x181f ;  /* 0x00781f000c077f89 */ /* 0x0022e800000e0000 */
[----:B------:R1:W4:Y:S02]  /*7e30*/  SHFL.IDX PT, R0, R13, 0x3, 0x181f ;  /* 0x00781f000d007f89 */ /* 0x00032400000e0000 */
.L_x_309:
[----:B----4-:R-:W4:Y:S01]  /*7e40*/  LDL R104, [R1+0xc] ;  /* 0x00000c0001687983 */ /* 0x010f220000100800 */
[----:B------:R-:W-:Y:S01]  /*7e50*/  IADD3 R2, R11, 0x60, RZ ;  /* 0x000000600b027810 */ /* 0x000fe20007ffe0ff */
[----:B--2---:R-:W-:Y:S01]  /*7e60*/  IMAD.MOV.U32 R10, RZ, RZ, 0x20 ;  /* 0x00000020ff0a7424 */ /* 0x004fe200078e00ff */
[----:B------:R-:W-:Y:S01]  /*7e70*/  SHF.R.S32.HI R58, RZ, 0x1f, R102 ;  /* 0x0000001fff3a7819 */ /* 0x000fe20000011466 */
[----:B------:R-:W2:Y:S01]  /*7e80*/  S2R R6, SR_TID.X ;  /* 0x0000000000067919 */ /* 0x000ea20000002100 */
[----:B------:R-:W-:Y:S01]  /*7e90*/  ISETP.GE.AND P2, PT, R2, R34, PT ;  /* 0x000000220200720c */ /* 0x000fe20003f46270 */
[----:B------:R-:W-:-:S12]  /*7ea0*/  IMAD R11, R10, c[0x0][0x1e4], RZ ;  /* 0x000079000a0b7a24 */ /* 0x000fd800078e02ff */
[----:B------:R-:W-:-:S04]  /*7eb0*/  @!P2 LEA R2, P0, R232, R0, 0x1 ;  /* 0x00000000e802a211 */ /* 0x000fc800078008ff */
[----:B---3--:R-:W-:Y:S01]  /*7ec0*/  @!P2 LEA.HI.X R3, R232, R7, R5, 0x1, P0 ;  /* 0x00000007e803a211 */ /* 0x008fe200000f0c05 */
[----:B------:R-:W-:Y:S01]  /*7ed0*/  IMAD.WIDE.U32 R4, R102, c[0x0][0x1e0], RZ ;  /* 0x0000780066047a25 */ /* 0x000fe200078e00ff */
[----:B------:R-:W-:-:S03]  /*7ee0*/  @!P2 LEA R8, P0, R231, R0, 0x1 ;  /* 0x00000000e708a211 */ /* 0x000fc600078008ff */
[----:B------:R-:W-:Y:S01]  /*7ef0*/  @!PT LDS RZ, [RZ] ;  /* 0x00000000fffff984 */ /* 0x000fe20000000800 */
[----:B------:R-:W-:Y:S01]  /*7f00*/  @!PT LDS RZ, [RZ] ;  /* 0x00000000fffff984 */ /* 0x000fe20000000800 */
[----:B------:R-:W-:Y:S01]  /*7f10*/  @!PT LDS RZ, [RZ] ;  /* 0x00000000fffff984 */ /* 0x000fe20000000800 */
[----:B------:R3:W-:Y:S01]  /*7f20*/  @!P2 LDGSTS.E.BYPASS.LTC128B.128 [R203+0xf100], [R2.64], !P1 ;  /* 0x0f10000002cbafae */ /* 0x0007e2000c901d46 */
[----:B--2---:R-:W-:Y:S02]  /*7f30*/  SHF.R.S32.HI R59, RZ, 0x1f, R6 ;  /* 0x0000001fff3b7819 */ /* 0x004fe40000011406 */
[-C--:B------:R-:W-:Y:S02]  /*7f40*/  @!P2 LEA.HI.X R9, R231, R7.reuse, R14, 0x1, P0 ;  /* 0x00000007e709a211 */ /* 0x080fe400000f0c0e */
[----:B------:R-:W-:Y:S02]  /*7f50*/  LEA.HI R59, R59, R6, RZ, 0x3 ;  /* 0x000000063b3b7211 */ /* 0x000fe400078f18ff */
[C---:B------:R-:W-:Y:S01]  /*7f60*/  @!P2 LEA R6, P0, R230.reuse, R0, 0x1 ;  /* 0x00000000e606a211 */ /* 0x040fe200078008ff */
[----:B------:R2:W-:Y:S01]  /*7f70*/  @!P2 LDGSTS.E.BYPASS.LTC128B.128 [R203+0x13100], [R8.64], !P5 ;  /* 0x1310000008cbafae */ /* 0x0005e2000e901d46 */
[----:B------:R-:W-:Y:S02]  /*7f80*/  SHF.R.S32.HI R59, RZ, 0x3, R59 ;  /* 0x00000003ff3b7819 */ /* 0x000fe4000001143b */
[----:B------:R-:W-:-:S02]  /*7f90*/  @!P2 LEA.HI.X R7, R230, R7, R15, 0x1, P0 ;  /* 0x00000007e607a211 */ /* 0x000fc400000f0c0f */
[----:B------:R-:W-:-:S03]  /*7fa0*/  LEA R0, P0, R4, R224, 0x6 ;  /* 0x000000e004007211 */ /* 0x000fc600078030ff */
[----:B------:R2:W-:Y:S04]  /*7fb0*/  @!P2 LDGSTS.E.BYPASS.LTC128B.128 [R203+0x17100], [R6.64], !P4 ;  /* 0x1710000006cbafae */ /* 0x0005e8000e101d46 */
[----:B------:R-:W0:Y:S01]  /*7fc0*/  LDGDEPBAR ;  /* 0x00000000000079af */ /* 0x000e220000000000 */
[----:B------:R-:W-:Y:S01]  /*7fd0*/  WARPSYNC 0xffffffff ;  /* 0xffffffff00007948 */ /* 0x000fe20003800000 */
[----:B---3--:R-:W-:Y:S02]  /*7fe0*/  IMAD R3, R58, c[0x0][0x1e0], RZ ;  /* 0x000078003a037a24 */ /* 0x008fe400078e02ff */
[----:B------:R-:W-:Y:S02]  /*7ff0*/  IMAD.IADD R2, R176, 0x1, -R59 ;  /* 0x00000001b0027824 */ /* 0x000fe400078e0a3b */
[----:B------:R-:W-:-:S02]  /*8000*/  IMAD R3, R102, c[0x0][0x1e4], R3 ;  /* 0x0000790066037a24 */ /* 0x000fc400078e0203 */
[----:B------:R-:W-:Y:S02]  /*8010*/  IMAD R2, R102, -0x40, R2 ;  /* 0xffffffc066027824 */ /* 0x000fe400078e0202 */
[----:B------:R-:W-:-:S05]  /*8020*/  IMAD.IADD R3, R5, 0x1, R3 ;  /* 0x0000000105037824 */ /* 0x000fca00078e0203 */
[----:B------:R-:W-:Y:S01]  /*8030*/  LEA.HI.X R3, R4, R223, R3, 0x6, P0 ;  /* 0x000000df04037211 */ /* 0x000fe200000f3403 */
[----:B------:R-:W-:Y:S01]  /*8040*/  IMAD.WIDE.U32 R4, R10, c[0x0][0x1e0], RZ ;  /* 0x000078000a047a25 */ /* 0x000fe200078e00ff */
[----:B------:R-:W-:Y:S01]  /*8050*/  BAR.SYNC.DEFER_BLOCKING 0x0 ;  /* 0x0000000000007b1d */ /* 0x000fe20000010000 */
[----:B------:R-:W-:-:S13]  /*8060*/  ISETP.GE.AND P0, PT, R2, 0x21, PT ;  /* 0x000000210200780c */ /* 0x000fda0003f06270 */
[----:B------:R-:W-:-:S04]  /*8070*/  @P0 IADD3 R10, P1, R0, R4, RZ ;  /* 0x00000004000a0210 */ /* 0x000fc80007f3e0ff */
[----:B------:R-:W-:Y:S02]  /*8080*/  @P0 IADD3.X R11, R3, R5, R11, P1, !PT ;  /* 0x00000005030b0210 */ /* 0x000fe40000ffe40b */
[----:B------:R-:W-:-:S13]  /*8090*/  ISETP.GE.AND P1, PT, R2, 0x1, PT ;  /* 0x000000010200780c */ /* 0x000fda0003f26270 */
[----:B------:R-:W-:-:S04]  /*80a0*/  @P1 LEA R4, P3, R0, c[0x0][0x1c8], 0x1 ;  /* 0x0000720000041a11 */ /* 0x000fc800078608ff */
[----:B------:R-:W-:Y:S02]  /*80b0*/  @P1 LEA.HI.X R5, R0, c[0x0][0x1cc], R3, 0x1, P3 ;  /* 0x0000730000051a11 */ /* 0x000fe400018f0c03 */
[----:B------:R-:W-:-:S04]  /*80c0*/  @P0 LEA R2, P3, R10, c[0x0][0x1c8], 0x1 ;  /* 0x000072000a020a11 */ /* 0x000fc800078608ff */
[----:B------:R-:W-:Y:S02]  /*80d0*/  @P0 LEA.HI.X R3, R10, c[0x0][0x1cc], R11, 0x1, P3 ;  /* 0x000073000a030a11 */ /* 0x000fe400018f0c0b */
[C---:B----4-:R-:W-:Y:S02]  /*80e0*/  LOP3.LUT P3, RZ, R104.reuse, 0x2, RZ, 0xc0, !PT ;  /* 0x0000000268ff7812 */ /* 0x050fe4000786c0ff */
[----:B------:R-:W-:-:S11]  /*80f0*/  LOP3.LUT P5, RZ, R104, 0x1, RZ, 0xc0, !PT ;  /* 0x0000000168ff7812 */ /* 0x000fd600078ac0ff */
        /* <DEDUP_REMOVED lines=8> */
[----:B------:R2:W-:Y:S01]  /*8180*/  @P0 LDGSTS.E.BYPASS.LTC128B.128 [R203+0xb100], [R2.64+0x100], !P6 ;  /* 0x0b10010002cb0fae */ /* 0x0005e2000f101d46 */
[----:B------:R-:W-:-:S03]  /*8190*/  ISETP.LT.AND P0, PT, RZ, c[0x0][0x27c], PT ;  /* 0x00009f00ff007a0c */ /* 0x000fc60003f01270 */
[----:B------:R-:W0:Y:S10]  /*81a0*/  LDGDEPBAR ;  /* 0x00000000000079af */ /* 0x000e340000000000 */
[----:B------:R-:W-:Y:S05]  /*81b0*/  @P0 BRA `(.L_x_197) ;  /* 0x0000002000000947 */ /* 0x000fea0003800000 */
[----:B------:R-:W-:-:S04]  /*81c0*/  DEPBAR.LE SB0, 0x1 ;  /* 0x000080400000791a */ /* 0x000fc80000000000 */
[----:B------:R-:W-:Y:S05]  /*81d0*/  BRA `(.L_x_198) ;  /* 0x0000588000007947 */ /* 0x000fea0003800000 */
.L_x_197:
[----:B-----5:R-:W-:Y:S01]  /*81e0*/  SHF.R.S32.HI R0, RZ, 0x1f, R134 ;  /* 0x0000001fff007819 */ /* 0x020fe20000011486 */
[----:B------:R-:W-:Y:S01]  /*81f0*/  ULDC.U8 UR4, c[0x0][0x298] ;  /* 0x0000a60000047ab9 */ /* 0x000fe20000000000 */
[----:B--2---:R-:W-:Y:S01]  /*8200*/  IMAD.WIDE.U32 R2, R134, c[0x0][0x280], RZ ;  /* 0x0000a00086027a25 */ /* 0x004fe200078e00ff */
[----:B------:R-:W-:Y:S01]  /*8210*/  ISETP.NE.AND P2, PT, RZ, UR4, PT ;  /* 0x00000004ff007c0c */ /* 0x000fe2000bf45270 */
[----:B------:R-:W-:Y:S02]  /*8220*/  BSSY B2, `(.L_x_198) ;  /* 0x0000583000027945 */ /* 0x000fe40003800000 */
[----:B------:R-:W-:Y:S01]  /*8230*/  IMAD R6, R0, c[0x0][0x280], RZ ;  /* 0x0000a00000067a24 */ /* 0x000fe200078e02ff */
[----:B------:R-:W-:Y:S01]  /*8240*/  LEA R7, P1, R2, c[0x0][0x270], 0x1 ;  /* 0x00009c0002077a11 */ /* 0x000fe200078208ff */
[----:B------:R-:W-:Y:S02]  /*8250*/  IMAD R0, R0, c[0x0][0x290], RZ ;  /* 0x0000a40000007a24 */ /* 0x000fe400078e02ff */
[----:B------:R-:W-:-:S02]  /*8260*/  IMAD R6, R134, c[0x0][0x284], R6 ;  /* 0x0000a10086067a24 */ /* 0x000fc400078e0206 */
[----:B------:R-:W-:-:S03]  /*8270*/  IMAD.WIDE.U32 R4, R134, c[0x0][0x290], RZ ;  /* 0x0000a40086047a25 */ /* 0x000fc600078e00ff */
[----:B------:R-:W-:Y:S01]  /*8280*/  IADD3 R3, R6, R3, RZ ;  /* 0x0000000306037210 */ /* 0x000fe20007ffe0ff */
[----:B------:R-:W-:Y:S01]  /*8290*/  IMAD R0, R134, c[0x0][0x294], R0 ;  /* 0x0000a50086007a24 */ /* 0x000fe200078e0200 */
[----:B------:R-:W-:Y:S02]  /*82a0*/  LEA R8, P0, R4, c[0x0][0x288], 0x1 ;  /* 0x0000a20004087a11 */ /* 0x000fe400078008ff */
[----:B------:R-:W-:Y:S02]  /*82b0*/  LEA R6, R245, R229, 0x7 ;  /* 0x000000e5f5067211 */ /* 0x000fe400078e38ff */
[----:B------:R-:W-:Y:S02]  /*82c0*/  IADD3 R5, R0, R5, RZ ;  /* 0x0000000500057210 */ /* 0x000fe40007ffe0ff */
[----:B------:R-:W-:Y:S02]  /*82d0*/  LEA.HI.X R0, R2, c[0x0][0x274], R3, 0x1, P1 ;  /* 0x00009d0002007a11 */ /* 0x000fe400008f0c03 */
[----:B------:R-:W-:Y:S01]  /*82e0*/  LEA.HI.X R2, R4, c[0x0][0x28c], R5, 0x1, P0 ;  /* 0x0000a30004027a11 */ /* 0x000fe200000f0c05 */
[----:B------:R-:W-:Y:S05]  /*82f0*/  @!P2 BRA `(.L_x_199) ;  /* 0x000029f00000a947 */ /* 0x000fea0003800000 */
[----:B------:R-:W-:Y:S01]  /*8300*/  ISETP.GE.AND P0, PT, R6, R34, PT ;  /* 0x000000220600720c */ /* 0x000fe20003f06270 */
[----:B------:R-:W2:Y:S01]  /*8310*/  SHFL.IDX PT, R3, R2, RZ, 0x1c1f ;  /* 0x001c1fff02037589 */ /* 0x000ea200000e0000 */
[----:B------:R-:W-:Y:S01]  /*8320*/  BSSY B0, `(.L_x_200) ;  /* 0x0000054000007945 */ /* 0x000fe20003800000 */
[----:B------:R-:W-:Y:S01]  /*8330*/  CS2R R28, SRZ ;  /* 0x00000000001c7805 */ /* 0x000fe2000001ff00 */
[----:B------:R-:W-:Y:S01]  /*8340*/  CS2R R26, SRZ ;  /* 0x00000000001a7805 */ /* 0x000fe2000001ff00 */
[----:B------:R-:W3:Y:S01]  /*8350*/  SHFL.IDX PT, R5, R0, RZ, 0x1c1f ;  /* 0x001c1fff00057589 */ /* 0x000ee200000e0000 */
[----:B------:R-:W-:Y:S01]  /*8360*/  CS2R R24, SRZ ;  /* 0x0000000000187805 */ /* 0x000fe2000001ff00 */
[----:B------:R-:W-:Y:S01]  /*8370*/  CS2R R22, SRZ ;  /* 0x0000000000167805 */ /* 0x000fe2000001ff00 */
[----:B------:R-:W-:Y:S01]  /*8380*/  CS2R R20, SRZ ;  /* 0x0000000000147805 */ /* 0x000fe2000001ff00 */
[----:B------:R4:W1:Y:S01]  /*8390*/  SHFL.IDX PT, R4, R7, RZ, 0x1c1f ;  /* 0x001c1fff07047589 */ /* 0x00086200000e0000 */
[----:B------:R-:W-:Y:S01]  /*83a0*/  CS2R R18, SRZ ;  /* 0x0000000000127805 */ /* 0x000fe2000001ff00 */
[----:B------:R-:W-:Y:S01]  /*83b0*/  CS2R R16, SRZ ;  /* 0x0000000000107805 */ /* 0x000fe2000001ff00 */
[----:B------:R-:W-:Y:S01]  /*83c0*/  CS2R R14, SRZ ;  /* 0x00000000000e7805 */ /* 0x000fe2000001ff00 */
[----:B------:R5:W1:Y:S02]  /*83d0*/  SHFL.IDX PT, R2, R8, RZ, 0x1c1f ;  /* 0x001c1fff08027589 */ /* 0x000a6400000e0000 */
[----:B-1----:R-:W-:Y:S01]  /*83e0*/  CS2R R12, SRZ ;  /* 0x00000000000c7805 */ /* 0x002fe2000001ff00 */
[----:B------:R-:W-:Y:S01]  /*83f0*/  CS2R R10, SRZ ;  /* 0x00000000000a7805 */ /* 0x000fe2000001ff00 */
[----:B----4-:R-:W-:Y:S01]  /*8400*/  CS2R R6, SRZ ;  /* 0x0000000000067805 */ /* 0x010fe2000001ff00 */
[----:B-----5:R-:W-:Y:S01]  /*8410*/  CS2R R8, SRZ ;  /* 0x0000000000087805 */ /* 0x020fe2000001ff00 */
[----:B------:R-:W-:Y:S05]  /*8420*/  @P0 BRA `(.L_x_201) ;  /* 0x0000043000000947 */ /* 0x000fea0003800000 */
[C---:B--23--:R-:W-:Y:S01]  /*8430*/  ISETP.GE.AND P1, PT, R140.reuse, c[0x0][0x27c], PT ;  /* 0x00009f008c007a0c */ /* 0x04cfe20003f26270 */
[----:B------:R-:W-:Y:S01]  /*8440*/  IMAD.SHL.U32 R0, R140, 0x2, RZ ;  /* 0x000000028c007824 */ /* 0x000fe200078e00ff */
[C---:B------:R-:W-:Y:S01]  /*8450*/  ISETP.GE.AND P0, PT, R142.reuse, c[0x0][0x27c], PT ;  /* 0x00009f008e007a0c */ /* 0x040fe20003f06270 */
[----:B------:R-:W-:Y:S01]  /*8460*/  IMAD.SHL.U32 R14, R142, 0x2, RZ ;  /* 0x000000028e0e7824 */ /* 0x000fe200078e00ff */
[----:B------:R-:W-:Y:S01]  /*8470*/  SHF.R.S32.HI R7, RZ, 0x1f, R140 ;  /* 0x0000001fff077819 */ /* 0x000fe2000001148c */
[----:B------:R-:W-:Y:S01]  /*8480*/  CS2R R22, SRZ ;  /* 0x0000000000167805 */ /* 0x000fe2000001ff00 */
[----:B------:R-:W-:-:S02]  /*8490*/  SHF.R.S32.HI R10, RZ, 0x1f, R142 ;  /* 0x0000001fff0a7819 */ /* 0x000fc4000001148e */
[----:B------:R-:W-:-:S05]  /*84a0*/  SHF.L.U64.HI R7, R140, 0x1, R7 ;  /* 0x000000018c077819 */ /* 0x000fca0000010207 */
[-C--:B------:R-:W-:Y:S02]  /*84b0*/  @!P1 IADD3 R8, P2, R4, R0.reuse, RZ ;  /* 0x0000000004089210 */ /* 0x080fe40007f5e0ff */
[----:B------:R-:W-:Y:S02]  /*84c0*/  @!P1 IADD3 R6, P3, R2, R0, RZ ;  /* 0x0000000002069210 */ /* 0x000fe40007f7e0ff */
[----:B------:R-:W-:Y:S01]  /*84d0*/  SHF.L.U64.HI R0, R142, 0x1, R10 ;  /* 0x000000018e007819 */ /* 0x000fe2000001020a */
[--C-:B------:R-:W-:Y:S01]  /*84e0*/  @!P1 IMAD.X R9, R5, 0x1, R7.reuse, P2 ;  /* 0x0000000105099824 */ /* 0x100fe200010e0607 */
[----:B------:R-:W-:Y:S01]  /*84f0*/  @!P0 IADD3 R12, P2, R4, R14, RZ ;  /* 0x0000000e040c8210 */ /* 0x000fe20007f5e0ff */
[----:B------:R-:W-:Y:S01]  /*8500*/  CS2R R10, SRZ ;  /* 0x00000000000a7805 */ /* 0x000fe2000001ff00 */
[----:B------:R-:W-:Y:S01]  /*8510*/  @!P1 IMAD.X R7, R3, 0x1, R7, P3 ;  /* 0x0000000103079824 */ /* 0x000fe200018e0607 */
[----:B------:R-:W-:Y:S01]  /*8520*/  CS2R R24, SRZ ;  /* 0x0000000000187805 */ /* 0x000fe2000001ff00 */
[----:B------:R-:W-:Y:S01]  /*8530*/  ISETP.GE.AND P3, PT, R105, c[0x0][0x27c], PT ;  /* 0x00009f0069007a0c */ /* 0x000fe20003f66270 */
[----:B------:R-:W-:Y:S01]  /*8540*/  @!P0 IMAD.X R13, R5, 0x1, R0, P2 ;  /* 0x00000001050d8824 */ /* 0x000fe200010e0600 */
[----:B------:R1:W5:Y:S04]  /*8550*/  @!P1 LD.E.64 R22, [R8.64] ;  /* 0x0000000608169980 */ /* 0x000368000c101b00 */
[----:B------:R2:W5:Y:S01]  /*8560*/  @!P1 LD.E.64 R10, [R6.64] ;  /* 0x00000006060a9980 */ /* 0x000562000c101b00 */
[----:B------:R-:W-:-:S03]  /*8570*/  ISETP.GE.AND P2, PT, R143, c[0x0][0x27c], PT ;  /* 0x00009f008f007a0c */ /* 0x000fc60003f46270 */
[----:B------:R3:W5:Y:S01]  /*8580*/  @!P0 LD.E.64 R24, [R12.64] ;  /* 0x000000060c188980 */ /* 0x000762000c101b00 */
[----:B--2---:R-:W-:Y:S01]  /*8590*/  @!P0 IADD3 R6, P1, R2, R14, RZ ;  /* 0x0000000e02068210 */ /* 0x004fe20007f3e0ff */
[----:B---3--:R-:W-:-:S04]  /*85a0*/  CS2R R12, SRZ ;  /* 0x00000000000c7805 */ /* 0x008fc8000001ff00 */
[----:B------:R-:W-:Y:S01]  /*85b0*/  @!P0 IMAD.X R7, R3, 0x1, R0, P1 ;  /* 0x0000000103078824 */ /* 0x000fe200008e0600 */
[----:B-1----:R-:W-:Y:S01]  /*85c0*/  SHF.R.S32.HI R8, RZ, 0x1f, R105 ;  /* 0x0000001fff087819 */ /* 0x002fe20000011469 */
[----:B------:R-:W-:-:S03]  /*85d0*/  IMAD.SHL.U32 R0, R105, 0x2, RZ ;  /* 0x0000000269007824 */ /* 0x000fc600078e00ff */
[----:B------:R1:W5:Y:S02]  /*85e0*/  @!P0 LD.E.64 R12, [R6.64] ;  /* 0x00000006060c8980 */ /* 0x000364000c101b00 */
[-C--:B------:R-:W-:Y:S02]  /*85f0*/  @!P3 IADD3 R16, P0, R2, R0.reuse, RZ ;  /* 0x000000000210b210 */ /* 0x080fe40007f1e0ff */
[----:B------:R-:W-:Y:S02]  /*8600*/  SHF.R.S32.HI R14, RZ, 0x1f, R143 ;  /* 0x0000001fff0e7819 */ /* 0x000fe4000001148f */
[----:B-1----:R-:W-:Y:S01]  /*8610*/  SHF.L.U64.HI R6, R105, 0x1, R8 ;  /* 0x0000000169067819 */ /* 0x002fe20000010208 */
[C---:B------:R-:W-:Y:S01]  /*8620*/  IMAD.SHL.U32 R7, R143.reuse, 0x2, RZ ;  /* 0x000000028f077824 */ /* 0x040fe200078e00ff */
[C---:B------:R-:W-:Y:S02]  /*8630*/  @!P3 IADD3 R8, P1, R4.reuse, R0, RZ ;  /* 0x000000000408b210 */ /* 0x040fe40007f3e0ff */
[----:B------:R-:W-:Y:S01]  /*8640*/  SHF.L.U64.HI R0, R143, 0x1, R14 ;  /* 0x000000018f007819 */ /* 0x000fe2000001020e */
[--C-:B------:R-:W-:Y:S01]  /*8650*/  @!P3 IMAD.X R17, R3, 0x1, R6.reuse, P0 ;  /* 0x000000010311b824 */ /* 0x100fe200000e0606 */
[----:B------:R-:W-:Y:S01]  /*8660*/  @!P2 IADD3 R28, P0, R4, R7, RZ ;  /* 0x00000007041ca210 */ /* 0x000fe20007f1e0ff */
[----:B------:R-:W-:Y:S01]  /*8670*/  @!P3 IMAD.X R9, R5, 0x1, R6, P1 ;  /* 0x000000010509b824 */ /* 0x000fe200008e0606 */
[----:B------:R-:W-:-:S03]  /*8680*/  ISETP.GE.AND P1, PT, R106, c[0x0][0x27c], PT ;  /* 0x00009f006a007a0c */ /* 0x000fc60003f26270 */
[----:B------:R-:W-:Y:S01]  /*8690*/  @!P2 IMAD.X R29, R5, 0x1, R0, P0 ;  /* 0x00000001051da824 */ /* 0x000fe200000e0600 */
[----:B------:R-:W-:-:S05]  /*86a0*/  @!P2 IADD3 R30, P0, R2, R7, RZ ;  /* 0x00000007021ea210 */ /* 0x000fca0007f1e0ff */
[----:B------:R-:W-:Y:S01]  /*86b0*/  @!P2 IMAD.X R31, R3, 0x1, R0, P0 ;  /* 0x00000001031fa824 */ /* 0x000fe200000e0600 */
[----:B------:R-:W-:Y:S01]  /*86c0*/  ISETP.GE.AND P0, PT, R141, c[0x0][0x27c], PT ;  /* 0x00009f008d007a0c */ /* 0x000fe20003f06270 */
[----:B------:R-:W-:Y:S01]  /*86d0*/  CS2R R18, SRZ ;  /* 0x0000000000127805 */ /* 0x000fe2000001ff00 */
[----:B------:R-:W-:Y:S01]  /*86e0*/  CS2R R6, SRZ ;  /* 0x0000000000067805 */ /* 0x000fe2000001ff00 */
[----:B------:R-:W-:Y:S01]  /*86f0*/  @!P1 IMAD.WIDE R20, R106, 0x2, R4 ;  /* 0x000000026a149825 */ /* 0x000fe200078e0204 */
[----:B------:R-:W-:-:S03]  /*8700*/  SHF.R.S32.HI R26, RZ, 0x1f, R141 ;  /* 0x0000001fff1a7819 */ /* 0x000fc6000001148d */
[----:B------:R-:W-:Y:S01]  /*8710*/  @!P1 IMAD.WIDE R14, R106, 0x2, R2 ;  /* 0x000000026a0e9825 */ /* 0x000fe200078e0202 */
[----:B------:R1:W5:Y:S03]  /*8720*/  @!P1 LD.E.64 R18, [R20.64] ;  /* 0x0000000614129980 */ /* 0x000366000c101b00 */
[C---:B------:R-:W-:Y:S01]  /*8730*/  IMAD.SHL.U32 R0, R141.reuse, 0x2, RZ ;  /* 0x000000028d007824 */ /* 0x040fe200078e00ff */
[----:B------:R2:W5:Y:S04]  /*8740*/  @!P1 LD.E.64 R6, [R14.64] ;  /* 0x000000060e069980 */ /* 0x000568000c101b00 */
[----:B------:R-:W-:Y:S02]  /*8750*/  @!P0 IADD3 R4, P1, R4, R0, RZ ;  /* 0x0000000004048210 */ /* 0x000fe40007f3e0ff */
[----:B--2---:R-:W-:-:S05]  /*8760*/  SHF.L.U64.HI R14, R141, 0x1, R26 ;  /* 0x000000018d0e7819 */ /* 0x004fca000001021a */
[----:B------:R-:W-:Y:S01]  /*8770*/  @!P0 IMAD.X R5, R5, 0x1, R14, P1 ;  /* 0x0000000105058824 */ /* 0x000fe200008e060e */
[----:B------:R-:W-:Y:S01]  /*8780*/  @!P0 IADD3 R2, P1, R2, R0, RZ ;  /* 0x0000000002028210 */ /* 0x000fe20007f3e0ff */
[----:B------:R-:W-:Y:S01]  /*8790*/  CS2R R26, SRZ ;  /* 0x00000000001a7805 */ /* 0x000fe2000001ff00 */
[----:B-1----:R-:W-:-:S03]  /*87a0*/  CS2R R20, SRZ ;  /* 0x0000000000147805 */ /* 0x002fc6000001ff00 */
[----:B------:R-:W-:Y:S02]  /*87b0*/  @!P0 IMAD.X R3, R3, 0x1, R14, P1 ;  /* 0x0000000103038824 */ /* 0x000fe400008e060e */
[----:B------:R-:W-:Y:S01]  /*87c0*/  CS2R R14, SRZ ;  /* 0x00000000000e7805 */ /* 0x000fe2000001ff00 */
[----:B------:R1:W5:Y:S04]  /*87d0*/  @!P3 LD.E.64 R26, [R8.64] ;  /* 0x00000006081ab980 */ /* 0x000368000c101b00 */
[----:B------:R2:W5:Y:S04]  /*87e0*/  @!P2 LD.E.64 R20, [R28.64] ;  /* 0x000000061c14a980 */ /* 0x000568000c101b00 */
[----:B------:R3:W5:Y:S01]  /*87f0*/  @!P3 LD.E.64 R14, [R16.64] ;  /* 0x00000006100eb980 */ /* 0x000762000c101b00 */
[----:B-1----:R-:W-:Y:S01]  /*8800*/  CS2R R8, SRZ ;  /* 0x0000000000087805 */ /* 0x002fe2000001ff00 */
[----:B--2---:R-:W-:-:S05]  /*8810*/  CS2R R28, SRZ ;  /* 0x00000000001c7805 */ /* 0x004fca000001ff00 */
[----:B------:R1:W5:Y:S01]  /*8820*/  @!P2 LD.E.64 R8, [R30.64] ;  /* 0x000000061e08a980 */ /* 0x000362000c101b00 */
[----:B---3--:R-:W-:-:S03]  /*8830*/  CS2R R16, SRZ ;  /* 0x0000000000107805 */ /* 0x008fc6000001ff00 */
[----:B------:R1:W5:Y:S04]  /*8840*/  @!P0 LD.E.64 R28, [R4.64] ;  /* 0x00000006041c8980 */ /* 0x000368000c101b00 */
[----:B------:R1:W5:Y:S02]  /*8850*/  @!P0 LD.E.64 R16, [R2.64] ;  /* 0x0000000602108980 */ /* 0x000364000c101b00 */
.L_x_201:
[----:B--23--:R-:W-:Y:S05]  /*8860*/  BSYNC B0 ;  /* 0x0000000000007941 */ /* 0x00cfea0003800000 */
.L_x_200:
[--C-:B-----5:R-:W-:Y:S01]  /*8870*/  IMAD.MOV.U32 R42, RZ, RZ, R25.reuse ;  /* 0x000000ffff2a7224 */ /* 0x120fe200078e0019 */
[----:B-1----:R-:W-:Y:S01]  /*8880*/  SHF.R.U32.HI R2, RZ, 0x10, R25 ;  /* 0x00000010ff027819 */ /* 0x002fe20000011619 */
[----:B------:R-:W-:Y:S01]  /*8890*/  IMAD.MOV.U32 R36, RZ, RZ, R28 ;  /* 0x000000ffff247224 */ /* 0x000fe200078e001c */
[--C-:B------:R-:W-:Y:S01]  /*88a0*/  SHF.R.U64 R33, R28, 0x10, R29.reuse ;  /* 0x000000101c217819 */ /* 0x100fe2000000121d */
[--C-:B------:R-:W-:Y:S01]  /*88b0*/  IMAD.MOV.U32 R35, RZ, RZ, R29.reuse ;  /* 0x000000ffff237224 */ /* 0x100fe200078e001d */
[----:B------:R-:W-:Y:S01]  /*88c0*/  SHF.R.U32.HI R28, RZ, 0x10, R29 ;  /* 0x00000010ff1c7819 */ /* 0x000fe2000001161d */
[----:B------:R-:W-:Y:S01]  /*88d0*/  IMAD.MOV.U32 R31, RZ, RZ, R6 ;  /* 0x000000ffff1f7224 */ /* 0x000fe200078e0006 */
[----:B------:R-:W-:Y:S01]  /*88e0*/  PRMT R42, R42, 0x5410, R2 ;  /* 0x000054102a2a7816 */ /* 0x000fe20000000002 */
[----:B------:R-:W-:Y:S01]  /*88f0*/  IMAD R2, R245, -0x80, R34 ;  /* 0xffffff80f5027824 */ /* 0x000fe200078e0222 */
[----:B------:R-:W-:Y:S01]  /*8900*/  SHF.R.U64 R29, R6, 0x10, R7 ;  /* 0x00000010061d7819 */ /* 0x000fe20000001207 */
[--C-:B------:R-:W-:Y:S01]  /*8910*/  IMAD.MOV.U32 R5, RZ, RZ, R17.reuse ;  /* 0x000000ffff057224 */ /* 0x100fe200078e0011 */
[--C-:B------:R-:W-:Y:S01]  /*8920*/  SHF.R.U64 R4, R16, 0x10, R17.reuse ;  /* 0x0000001010047819 */ /* 0x100fe20000001211 */
[----:B------:R-:W-:Y:S01]  /*8930*/  IMAD.MOV.U32 R51, RZ, RZ, R20 ;  /* 0x000000ffff337224 */ /* 0x000fe200078e0014 */
[----:B------:R-:W-:Y:S01]  /*8940*/  SHF.R.U32.HI R0, RZ, 0x10, R17 ;  /* 0x00000010ff007819 */ /* 0x000fe20000011611 */
[----:B------:R-:W-:Y:S01]  /*8950*/  IMAD.MOV.U32 R50, RZ, RZ, R21 ;  /* 0x000000ffff327224 */ /* 0x000fe200078e0015 */
[----:B------:R-:W-:Y:S01]  /*8960*/  PRMT R17, R31, 0x5410, R29 ;  /* 0x000054101f117816 */ /* 0x000fe2000000001d */
[----:B------:R-:W-:Y:S01]  /*8970*/  IMAD.MOV.U32 R46, RZ, RZ, R23 ;  /* 0x000000ffff2e7224 */ /* 0x000fe200078e0017 */
[----:B------:R-:W-:Y:S01]  /*8980*/  IMNMX R29, R2, 0x80, PT ;  /* 0x00000080021d7817 */ /* 0x000fe20003800200 */
[----:B------:R-:W-:Y:S01]  /*8990*/  IMAD.MOV.U32 R38, RZ, RZ, R26 ;  /* 0x000000ffff267224 */ /* 0x000fe200078e001a */
[----:B------:R-:W-:Y:S01]  /*89a0*/  SHF.R.U64 R49, R20, 0x10, R21 ;  /* 0x0000001014317819 */ /* 0x000fe20000001215 */
[----:B------:R-:W-:Y:S01]  /*89b0*/  IMAD.MOV.U32 R39, RZ, RZ, R27 ;  /* 0x000000ffff277224 */ /* 0x000fe200078e001b */
[----:B------:R-:W-:Y:S01]  /*89c0*/  ISETP.GE.AND P0, PT, R229, R29, PT ;  /* 0x0000001de500720c */ /* 0x000fe20003f06270 */
[----:B------:R-:W-:Y:S01]  /*89d0*/  IMAD.MOV.U32 R54, RZ, RZ, R18 ;  /* 0x000000ffff367224 */ /* 0x000fe200078e0012 */
[----:B------:R-:W-:Y:S01]  /*89e0*/  SHF.R.U32.HI R44, RZ, 0x10, R21 ;  /* 0x00000010ff2c7819 */ /* 0x000fe20000011615 */
[----:B------:R-:W-:Y:S01]  /*89f0*/  IMAD.MOV.U32 R53, RZ, RZ, R19 ;  /* 0x000000ffff357224 */ /* 0x000fe200078e0013 */
[--C-:B------:R-:W-:Y:S01]  /*8a00*/  SHF.R.U64 R45, R22, 0x10, R23.reuse ;  /* 0x00000010162d7819 */ /* 0x100fe20000001217 */
[----:B------:R-:W-:Y:S01]  /*8a10*/  IMAD.MOV.U32 R47, RZ, RZ, R22 ;  /* 0x000000ffff2f7224 */ /* 0x000fe200078e0016 */
[----:B------:R-:W-:Y:S01]  /*8a20*/  SHF.R.U32.HI R40, RZ, 0x10, R23 ;  /* 0x00000010ff287819 */ /* 0x000fe20000011617 */
[----:B------:R-:W-:Y:S01]  /*8a30*/  IMAD.MOV.U32 R43, RZ, RZ, R24 ;  /* 0x000000ffff2b7224 */ /* 0x000fe200078e0018 */
[----:B------:R-:W-:Y:S01]  /*8a40*/  SHF.R.U64 R41, R24, 0x10, R25 ;  /* 0x0000001018297819 */ /* 0x000fe20000001219 */
[----:B------:R-:W-:Y:S01]  /*8a50*/  IMAD.MOV.U32 R23, RZ, RZ, R10 ;  /* 0x000000ffff177224 */ /* 0x000fe200078e000a */
[----:B------:R-:W-:Y:S01]  /*8a60*/  SHF.R.U64 R37, R26, 0x10, R27 ;  /* 0x000000101a257819 */ /* 0x000fe2000000121b */
[----:B------:R-:W-:Y:S01]  /*8a70*/  IMAD.MOV.U32 R26, RZ, RZ, R9 ;  /* 0x000000ffff1a7224 */ /* 0x000fe200078e0009 */
[----:B------:R-:W-:Y:S01]  /*8a80*/  SHF.R.U32.HI R32, RZ, 0x10, R27 ;  /* 0x00000010ff207819 */ /* 0x000fe2000001161b */
[----:B------:R-:W-:Y:S01]  /*8a90*/  IMAD.MOV.U32 R27, RZ, RZ, R8 ;  /* 0x000000ffff1b7224 */ /* 0x000fe200078e0008 */
[----:B------:R-:W-:Y:S01]  /*8aa0*/  SHF.R.U64 R52, R18, 0x10, R19 ;  /* 0x0000001012347819 */ /* 0x000fe20000001213 */
        /* <DEDUP_REMOVED lines=9> */
[----:B------:R-:W-:Y:S01]  /*8b40*/  SHF.R.U32.HI R24, RZ, 0x10, R7 ;  /* 0x00000010ff187819 */ /* 0x000fe20000011607 */
[----:B------:R-:W-:Y:S01]  /*8b50*/  IMAD.MOV.U32 R9, RZ, RZ, R15 ;  /* 0x000000ffff097224 */ /* 0x000fe200078e000f */
[----:B------:R-:W-:Y:S01]  /*8b60*/  SHF.R.U32.HI R11, RZ, 0x10, R11 ;  /* 0x00000010ff0b7819 */ /* 0x000fe2000001160b */
[----:B------:R-:W-:Y:S01]  /*8b70*/  IMAD.MOV.U32 R6, RZ, RZ, R16 ;  /* 0x000000ffff067224 */ /* 0x000fe200078e0010 */
[----:B------:R-:W-:Y:S01]  /*8b80*/  SHF.R.U64 R12, R12, 0x10, R13 ;  /* 0x000000100c0c7819 */ /* 0x000fe2000000120d */
[----:B------:R-:W-:-:S04]  /*8b90*/  DEPBAR.LE SB0, 0x1 ;  /* 0x000080400000791a */ /* 0x000fc80000000000 */
[----:B------:R-:W-:Y:S01]  /*8ba0*/  SHF.R.U32.HI R7, RZ, 0x10, R13 ;  /* 0x00000010ff077819 */ /* 0x000fe2000001160d */
[----:B------:R-:W-:Y:S01]  /*8bb0*/  BSSY B1, `(.L_x_202) ;  /* 0x0000115000017945 */ /* 0x000fe20003800000 */
[--C-:B------:R-:W-:Y:S02]  /*8bc0*/  SHF.R.U64 R8, R14, 0x10, R15.reuse ;  /* 0x000000100e087819 */ /* 0x100fe4000000120f */
[----:B------:R-:W-:Y:S02]  /*8bd0*/  SHF.R.U32.HI R3, RZ, 0x10, R15 ;  /* 0x00000010ff037819 */ /* 0x000fe4000001160f */
[----:B------:R-:W-:Y:S02]  /*8be0*/  PRMT R35, R35, 0x5410, R28 ;  /* 0x0000541023237816 */ /* 0x000fe4000000001c */
[----:B------:R-:W-:Y:S02]  /*8bf0*/  PRMT R25, R27, 0x5410, R25 ;  /* 0x000054101b197816 */ /* 0x000fe40000000019 */
[----:B------:R-:W-:-:S02]  /*8c00*/  PRMT R20, R26, 0x5410, R20 ;  /* 0x000054101a147816 */ /* 0x000fc40000000014 */
[----:B------:R-:W-:Y:S02]  /*8c10*/  PRMT R21, R23, 0x5410, R21 ;  /* 0x0000541017157816 */ /* 0x000fe40000000015 */
[----:B------:R-:W-:Y:S02]  /*8c20*/  PRMT R52, R54, 0x5410, R52 ;  /* 0x0000541036347816 */ /* 0x000fe40000000034 */
[----:B------:R-:W-:Y:S02]  /*8c30*/  PRMT R48, R53, 0x5410, R48 ;  /* 0x0000541035307816 */ /* 0x000fe40000000030 */
        /* <DEDUP_REMOVED lines=15> */
[----:B------:R-:W-:Y:S01]  /*8d30*/  PRMT R28, R5, 0x5410, R0 ;  /* 0x00005410051c7816 */ /* 0x000fe20000000000 */
[----:B------:R-:W-:Y:S06]  /*8d40*/  BAR.SYNC.DEFER_BLOCKING 0x0 ;  /* 0x0000000000007b1d */ /* 0x000fec0000010000 */
[----:B------:R-:W-:Y:S05]  /*8d50*/  @P0 BRA `(.L_x_203) ;  /* 0x00000fa000000947 */ /* 0x000fea0003800000 */
[----:B------:R-:W-:Y:S01]  /*8d60*/  ISETP.GE.AND P0, PT, R106, c[0x0][0x27c], PT ;  /* 0x00009f006a007a0c */ /* 0x000fe20003f06270 */
[----:B------:R-:W-:-:S12]  /*8d70*/  BSSY B0, `(.L_x_204) ;  /* 0x0000028000007945 */ /* 0x000fd80003800000 */
[----:B------:R-:W-:Y:S05]  /*8d80*/  @P0 BRA `(.L_x_205) ;  /* 0x0000026000000947 */ /* 0x000fea0003800000 */
[----:B------:R-:W1:Y:S01]  /*8d90*/  LDS.128 R4, [R213+0xc000] ;  /* 0x00c00000d5047984 */ /* 0x000e620000000c00 */
[C---:B------:R-:W-:Y:S01]  /*8da0*/  SHF.L.U32 R3, R52.reuse, 0x10, RZ ;  /* 0x0000001034037819 */ /* 0x040fe200000006ff */
[----:B------:R-:W-:Y:S01]  /*8db0*/  IMAD.U32 R0, R17, 0x10000, RZ ;  /* 0x0001000011007824 */ /* 0x000fe200078e00ff */
[----:B------:R-:W-:Y:S02]  /*8dc0*/  LOP3.LUT R2, R52, 0xffff0000, RZ, 0xc0, !PT ;  /* 0xffff000034027812 */ /* 0x000fe400078ec0ff */
[C---:B-1----:R-:W-:Y:S01]  /*8dd0*/  SHF.L.U32 R9, R4.reuse, 0x10, RZ ;  /* 0x0000001004097819 */ /* 0x042fe200000006ff */
[----:B------:R-:W-:Y:S01]  /*8de0*/  IMAD.U32 R10, R7, 0x10000, RZ ;  /* 0x00010000070a7824 */ /* 0x000fe200078e00ff */
[----:B------:R-:W-:Y:S02]  /*8df0*/  LOP3.LUT R8, R4, 0xffff0000, RZ, 0xc0, !PT ;  /* 0xffff000004087812 */ /* 0x000fe400078ec0ff */
[C---:B------:R-:W-:Y:S02]  /*8e00*/  SHF.L.U32 R13, R5.reuse, 0x10, RZ ;  /* 0x00000010050d7819 */ /* 0x040fe400000006ff */
[----:B------:R-:W-:Y:S01]  /*8e10*/  LOP3.LUT R4, R5, 0xffff0000, RZ, 0xc0, !PT ;  /* 0xffff000005047812 */ /* 0x000fe200078ec0ff */
[CC--:B------:R-:W-:Y:S01]  /*8e20*/  FMUL.FTZ R15, R8.reuse, R0.reuse ;  /* 0x00000000080f7220 */ /* 0x0c0fe20000410000 */
[----:B------:R-:W-:Y:S01]  /*8e30*/  LOP3.LUT R5, R17, 0xffff0000, RZ, 0xc0, !PT ;  /* 0xffff000011057812 */ /* 0x000fe200078ec0ff */
[-C--:B------:R-:W-:Y:S01]  /*8e40*/  FMUL.FTZ R14, R8, R3.reuse ;  /* 0x00000003080e7220 */ /* 0x080fe20000410000 */
[C---:B------:R-:W-:Y:S01]  /*8e50*/  SHF.L.U32 R12, R6.reuse, 0x10, RZ ;  /* 0x00000010060c7819 */ /* 0x040fe200000006ff */
[----:B------:R-:W-:Y:S01]  /*8e60*/  FFMA.FTZ R16, R9, R3, -R15 ;  /* 0x0000000309107223 */ /* 0x000fe2000001080f */
[----:B------:R-:W-:Y:S01]  /*8e70*/  LOP3.LUT R11, R6, 0xffff0000, RZ, 0xc0, !PT ;  /* 0xffff0000060b7812 */ /* 0x000fe200078ec0ff */
[-C--:B------:R-:W-:Y:S01]  /*8e80*/  FMUL.FTZ R8, R4, R5.reuse ;  /* 0x0000000504087220 */ /* 0x080fe20000410000 */
[----:B------:R-:W-:Y:S01]  /*8e90*/  LOP3.LUT R6, R7, 0xffff0000, RZ, 0xc0, !PT ;  /* 0xffff000007067812 */ /* 0x000fe200078ec0ff */
[----:B------:R-:W-:Y:S01]  /*8ea0*/  FFMA.FTZ R15, R9, R0, R14 ;  /* 0x00000000090f7223 */ /* 0x000fe2000001000e */
[----:B------:R-:W-:Y:S01]  /*8eb0*/  LOP3.LUT R0, R24, 0xffff0000, RZ, 0xc0, !PT ;  /* 0xffff000018007812 */ /* 0x000fe200078ec0ff */
[-C--:B------:R-:W-:Y:S01]  /*8ec0*/  FMUL.FTZ R7, R4, R2.reuse ;  /* 0x0000000204077220 */ /* 0x080fe20000410000 */
[----:B------:R-:W-:Y:S01]  /*8ed0*/  SHF.L.U32 R4, R48, 0x10, RZ ;  /* 0x0000001030047819 */ /* 0x000fe200000006ff */
[C---:B------:R-:W-:Y:S01]  /*8ee0*/  FFMA.FTZ R14, R13.reuse, R2, -R8 ;  /* 0x000000020d0e7223 */ /* 0x040fe20000010808 */
[----:B------:R-:W-:Y:S01]  /*8ef0*/  SHF.L.U32 R2, R24, 0x10, RZ ;  /* 0x0000001018027819 */ /* 0x000fe200000006ff */
[----:B------:R-:W-:Y:S01]  /*8f00*/  FFMA.FTZ R9, R13, R5, R7 ;  /* 0x000000050d097223 */ /* 0x000fe20000010007 */
[----:B------:R-:W-:Y:S01]  /*8f10*/  LOP3.LUT R3, R48, 0xffff0000, RZ, 0xc0, !PT ;  /* 0xffff000030037812 */ /* 0x000fe200078ec0ff */
[----:B------:R-:W-:-:S02]  /*8f20*/  FMUL.FTZ R7, R6, R0 ;  /* 0x0000000006077220 */ /* 0x000fc40000410000 */
[C---:B------:R-:W-:Y:S02]  /*8f30*/  FMUL.FTZ R8, R11.reuse, R2 ;  /* 0x000000020b087220 */ /* 0x040fe40000410000 */
[-C--:B------:R-:W-:Y:S02]  /*8f40*/  FMUL.FTZ R5, R11, R4.reuse ;  /* 0x000000040b057220 */ /* 0x080fe40000410000 */
[-C--:B------:R-:W-:Y:S02]  /*8f50*/  FMUL.FTZ R6, R6, R3.reuse ;  /* 0x0000000306067220 */ /* 0x080fe40000410000 */
[C---:B------:R-:W-:Y:S01]  /*8f60*/  FFMA.FTZ R8, R12.reuse, R4, -R8 ;  /* 0x000000040c087223 */ /* 0x040fe20000010808 */
[----:B------:R-:W-:Y:S01]  /*8f70*/  F2FP.BF16.PACK_AB R4, R15, R16 ;  /* 0x000000100f04723e */ /* 0x000fe200000010ff */
[----:B------:R-:W-:Y:S01]  /*8f80*/  FFMA.FTZ R2, R12, R2, R5 ;  /* 0x000000020c027223 */ /* 0x000fe20000010005 */
[----:B------:R-:W-:Y:S01]  /*8f90*/  F2FP.BF16.PACK_AB R5, R9, R14 ;  /* 0x0000000e0905723e */ /* 0x000fe200000010ff */
[----:B------:R-:W-:-:S02]  /*8fa0*/  FFMA.FTZ R3, R10, R3, -R7 ;  /* 0x000000030a037223 */ /* 0x000fc40000010807 */
[----:B------:R-:W-:Y:S01]  /*8fb0*/  FFMA.FTZ R0, R10, R0, R6 ;  /* 0x000000000a007223 */ /* 0x000fe20000010006 */
[----:B------:R-:W-:-:S04]  /*8fc0*/  F2FP.BF16.PACK_AB R6, R2, R8 ;  /* 0x000000080206723e */ /* 0x000fc800000010ff */
[----:B------:R-:W-:-:S05]  /*8fd0*/  F2FP.BF16.PACK_AB R7, R0, R3 ;  /* 0x000000030007723e */ /* 0x000fca00000010ff */
[----:B------:R1:W-:Y:S02]  /*8fe0*/  STS.128 [R213+0xc000], R4 ;  /* 0x00c00004d5007388 */ /* 0x0003e40000000c00 */
.L_x_205:
[----:B------:R-:W-:Y:S05]  /*8ff0*/  BSYNC B0 ;  /* 0x0000000000007941 */ /* 0x000fea0003800000 */
.L_x_204:
[----:B------:R-:W-:Y:S01]  /*9000*/  ISETP.GE.AND P0, PT, R143, c[0x0][0x27c], PT ;  /* 0x00009f008f007a0c */ /* 0x000fe20003f06270 */
[----:B------:R-:W-:-:S12]  /*9010*/  BSSY B0, `(.L_x_206) ;  /* 0x0000028000007945 */ /* 0x000fd80003800000 */
[----:B------:R-:W-:Y:S05]  /*9020*/  @P0 BRA `(.L_x_207) ;  /* 0x0000026000000947 */ /* 0x000fea0003800000 */
[----:B-1----:R-:W1:Y:S01]  /*9030*/  LDS.128 R4, [R214+0xc000] ;  /* 0x00c00000d6047984 */ /* 0x002e620000000c00 */
[----:B------:R-:W-:Y:S01]  /*9040*/  SHF.L.U32 R3, R49, 0x10, RZ ;  /* 0x0000001031037819 */ /* 0x000fe200000006ff */
        /* <DEDUP_REMOVED lines=36> */
.L_x_207:
[----:B------:R-:W-:Y:S05]  /*9290*/  BSYNC B0 ;  /* 0x0000000000007941 */ /* 0x000fea0003800000 */
.L_x_206:
        /* <DEDUP_REMOVED lines=41> */
.L_x_209:
[----:B------:R-:W-:Y:S05]  /*9530*/  BSYNC B0 ;  /* 0x0000000000007941 */ /* 0x000fea0003800000 */
.L_x_208:
        /* <DEDUP_REMOVED lines=41> */
.L_x_211:
[----:B------:R-:W-:Y:S05]  /*97d0*/  BSYNC B0 ;  /* 0x0000000000007941 */ /* 0x000fea0003800000 */
.L_x_210:
        /* <DEDUP_REMOVED lines=41> */
.L_x_213:
[----:B------:R-:W-:Y:S05]  /*9a70*/  BSYNC B0 ;  /* 0x0000000000007941 */ /* 0x000fea0003800000 */
.L_x_212:
[----:B------:R-:W-:-:S13]  /*9a80*/  ISETP.GE.AND P0, PT, R141, c[0x0][0x27c], PT ;  /* 0x00009f008d007a0c */ /* 0x000fda0003f06270 */
        /* <DEDUP_REMOVED lines=39> */
.L_x_203:
[----:B------:R-:W-:Y:S05]  /*9d00*/  BSYNC B1 ;  /* 0x0000000000017941 */ /* 0x000fea0003800000 */
.L_x_202:
[----:B------:R-:W-:-:S04]  /*9d10*/  IADD3 R0, R229, 0x40, RZ ;  /* 0x00000040e5007810 */ /* 0x000fc80007ffe0ff */
[----:B------:R-:W-:-:S13]  /*9d20*/  ISETP.GE.AND P0, PT, R0, R29, PT ;  /* 0x0000001d0000720c */ /* 0x000fda0003f06270 */
[----:B------:R-:W-:Y:S05]  /*9d30*/  @P0 BRA `(.L_x_214) ;  /* 0x00003d1000000947 */ /* 0x000fea0003800000 */
[----:B------:R-:W-:Y:S01]  /*9d40*/  ISETP.GE.AND P0, PT, R106, c[0x0][0x27c], PT ;  /* 0x00009f006a007a0c */ /* 0x000fe20003f06270 */
[----:B------:R-:W-:-:S12]  /*9d50*/  BSSY B0, `(.L_x_215) ;  /* 0x0000028000007945 */ /* 0x000fd80003800000 */
[----:B------:R-:W-:Y:S05]  /*9d60*/  @P0 BRA `(.L_x_216) ;  /* 0x0000026000000947 */ /* 0x000fea0003800000 */
[----:B-1----:R-:W1:Y:S01]  /*9d70*/  LDS.128 R4, [R213+0xe000] ;  /* 0x00e00000d5047984 */ /* 0x002e620000000c00 */
        /* <DEDUP_REMOVED lines=8> */
[-C--:B------:R-:W-:Y:S01]  /*9e00*/  FMUL.FTZ R15, R0, R8.reuse ;  /* 0x00000008000f7220 */ /* 0x080fe20000410000 */
[----:B------:R-:W-:Y:S01]  /*9e10*/  LOP3.LUT R5, R17, 0xffff0000, RZ, 0xc0, !PT ;  /* 0xffff000011057812 */ /* 0x000fe200078ec0ff */
[C---:B------:R-:W-:Y:S01]  /*9e20*/  FMUL.FTZ R14, R3.reuse, R8 ;  /* 0x00000008030e7220 */ /* 0x040fe20000410000 */
[C---:B------:R-:W-:Y:S01]  /*9e30*/  SHF.L.U32 R12, R6.reuse, 0x10, RZ ;  /* 0x00000010060c7819 */ /* 0x040fe200000006ff */
[-C--:B------:R-:W-:Y:S01]  /*9e40*/  FFMA.FTZ R16, R3, R9.reuse, -R15 ;  /* 0x0000000903107223 */ /* 0x080fe2000001080f */
[----:B------:R-:W-:Y:S01]  /*9e50*/  LOP3.LUT R11, R6, 0xffff0000, RZ, 0xc0, !PT ;  /* 0xffff0000060b7812 */ /* 0x000fe200078ec0ff */
[-C--:B------:R-:W-:Y:S01]  /*9e60*/  FMUL.FTZ R8, R5, R4.reuse ;  /* 0x0000000405087220 */ /* 0x080fe20000410000 */
[----:B------:R-:W-:Y:S01]  /*9e70*/  LOP3.LUT R6, R7, 0xffff0000, RZ, 0xc0, !PT ;  /* 0xffff000007067812 */ /* 0x000fe200078ec0ff */
[----:B------:R-:W-:Y:S01]  /*9e80*/  FFMA.FTZ R15, R0, R9, R14 ;  /* 0x00000009000f7223 */ /* 0x000fe2000001000e */
[----:B------:R-:W-:Y:S01]  /*9e90*/  LOP3.LUT R0, R24, 0xffff0000, RZ, 0xc0, !PT ;  /* 0xffff000018007812 */ /* 0x000fe200078ec0ff */
[----:B------:R-:W-:Y:S01]  /*9ea0*/  FMUL.FTZ R7, R2, R4 ;  /* 0x0000000402077220 */ /* 0x000fe20000410000 */
[----:B------:R-:W-:Y:S01]  /*9eb0*/  SHF.L.U32 R4, R48, 0x10, RZ ;  /* 0x0000001030047819 */ /* 0x000fe200000006ff */
[-C--:B------:R-:W-:Y:S01]  /*9ec0*/  FFMA.FTZ R14, R2, R13.reuse, -R8 ;  /* 0x0000000d020e7223 */ /* 0x080fe20000010808 */
[----:B------:R-:W-:Y:S01]  /*9ed0*/  SHF.L.U32 R2, R24, 0x10, RZ ;  /* 0x0000001018027819 */ /* 0x000fe200000006ff */
[----:B------:R-:W-:Y:S01]  /*9ee0*/  FFMA.FTZ R9, R5, R13, R7 ;  /* 0x0000000d05097223 */ /* 0x000fe20000010007 */
[----:B------:R-:W-:Y:S01]  /*9ef0*/  LOP3.LUT R3, R48, 0xffff0000, RZ, 0xc0, !PT ;  /* 0xffff000030037812 */ /* 0x000fe200078ec0ff */
[----:B------:R-:W-:-:S02]  /*9f00*/  FMUL.FTZ R7, R0, R6 ;  /* 0x0000000600077220 */ /* 0x000fc40000410000 */
[-C--:B------:R-:W-:Y:S02]  /*9f10*/  FMUL.FTZ R8, R2, R11.reuse ;  /* 0x0000000b02087220 */ /* 0x080fe40000410000 */
[C---:B------:R-:W-:Y:S02]  /*9f20*/  FMUL.FTZ R5, R4.reuse, R11 ;  /* 0x0000000b04057220 */ /* 0x040fe40000410000 */
[----:B------:R-:W-:Y:S02]  /*9f30*/  FMUL.FTZ R6, R3, R6 ;  /* 0x0000000603067220 */ /* 0x000fe40000410000 */
[----:B------:R-:W-:Y:S01]  /*9f40*/  FFMA.FTZ R8, R4, R12, -R8 ;  /* 0x0000000c04087223 */ /* 0x000fe20000010808 */
        /* <DEDUP_REMOVED lines=8> */
.L_x_216:
[----:B------:R-:W-:Y:S05]  /*9fd0*/  BSYNC B0 ;  /* 0x0000000000007941 */ /* 0x000fea0003800000 */
.L_x_215:
        /* <DEDUP_REMOVED lines=41> */
.L_x_218:
[----:B------:R-:W-:Y:S05]  /*a270*/  BSYNC B0 ;  /* 0x0000000000007941 */ /* 0x000fea0003800000 */
.L_x_217:
        /* <DEDUP_REMOVED lines=41> */
.L_x_220:
[----:B------:R-:W-:Y:S05]  /*a510*/  BSYNC B0 ;  /* 0x0000000000007941 */ /* 0x000fea0003800000 */
.L_x_219:
        /* <DEDUP_REMOVED lines=41> */
.L_x_222:
[----:B------:R-:W-:Y:S05]  /*a7b0*/  BSYNC B0 ;  /* 0x0000000000007941 */ /* 0x000fea0003800000 */
.L_x_221:
        /* <DEDUP_REMOVED lines=41> */
.L_x_224:
[----:B------:R-:W-:Y:S05]  /*aa50*/  BSYNC B0 ;  /* 0x0000000000007941 */ /* 0x000fea0003800000 */
.L_x_223:
        /* <DEDUP_REMOVED lines=21> */
[C---:B------:R-:W-:Y:S01]  /*abb0*/  FMUL.FTZ R7, R2.reuse, R4 ;  /* 0x0000000402077220 */ /* 0x040fe20000410000 */
        /* <DEDUP_REMOVED lines=17> */
[----:B------:R1:W-:Y:S01]  /*acd0*/  STS.128 [R214+0x16000], R4 ;  /* 0x01600004d6007388 */ /* 0x0003e20000000c00 */
[----:B------:R-:W-:Y:S05]  /*ace0*/  BRA `(.L_x_214) ;  /* 0x00002d6000007947 */ /* 0x000fea0003800000 */
.L_x_199:
[----:B------:R-:W-:Y:S01]  /*acf0*/  ISETP.GE.AND P0, PT, R6, R34, PT ;  /* 0x000000220600720c */ /* 0x000fe20003f06270 */
[----:B------:R2:W3:Y:S01]  /*ad00*/  SHFL.IDX PT, R29, R0, RZ, 0x1c1f ;  /* 0x001c1fff001d7589 */ /* 0x0004e200000e0000 */
[C---:B------:R-:W-:Y:S01]  /*ad10*/  IMAD.IADD R4, R106.reuse, 0x1, R140 ;  /* 0x000000016a047824 */ /* 0x040fe200078e028c */
[----:B------:R-:W-:Y:S01]  /*ad20*/  BSSY B0, `(.L_x_225) ;  /* 0x000003b000007945 */ /* 0x000fe20003800000 */
[----:B------:R-:W-:Y:S01]  /*ad30*/  CS2R R26, SRZ ;  /* 0x00000000001a7805 */ /* 0x000fe2000001ff00 */
[----:B------:R4:W1:Y:S01]  /*ad40*/  SHFL.IDX PT, R28, R7, RZ, 0x1c1f ;  /* 0x001c1fff071c7589 */ /* 0x00086200000e0000 */
[----:B------:R-:W-:Y:S01]  /*ad50*/  CS2R R24, SRZ ;  /* 0x0000000000187805 */ /* 0x000fe2000001ff00 */
[----:B------:R-:W-:Y:S01]  /*ad60*/  CS2R R22, SRZ ;  /* 0x0000000000167805 */ /* 0x000fe2000001ff00 */
[----:B------:R-:W-:Y:S01]  /*ad70*/  CS2R R20, SRZ ;  /* 0x0000000000147805 */ /* 0x000fe2000001ff00 */
[----:B------:R-:W1:Y:S01]  /*ad80*/  SHFL.IDX PT, R3, R2, RZ, 0x1c1f ;  /* 0x001c1fff02037589 */ /* 0x000e6200000e0000 */
[----:B------:R-:W-:Y:S01]  /*ad90*/  CS2R R18, SRZ ;  /* 0x0000000000127805 */ /* 0x000fe2000001ff00 */
[----:B------:R-:W-:Y:S01]  /*ada0*/  CS2R R16, SRZ ;  /* 0x0000000000107805 */ /* 0x000fe2000001ff00 */
[----:B------:R-:W-:Y:S01]  /*adb0*/  CS2R R14, SRZ ;  /* 0x00000000000e7805 */ /* 0x000fe2000001ff00 */
[----:B------:R5:W1:Y:S02]  /*adc0*/  SHFL.IDX PT, R2, R8, RZ, 0x1c1f ;  /* 0x001c1fff08027589 */ /* 0x000a6400000e0000 */
[----:B-1----:R-:W-:Y:S01]  /*add0*/  CS2R R12, SRZ ;  /* 0x00000000000c7805 */ /* 0x002fe2000001ff00 */
[----:B------:R-:W-:Y:S01]  /*ade0*/  CS2R R10, SRZ ;  /* 0x00000000000a7805 */ /* 0x000fe2000001ff00 */
[----:B--2---:R-:W-:Y:S01]  /*adf0*/  IMAD.IADD R0, R106, 0x1, R105 ;  /* 0x000000016a007824 */ /* 0x004fe200078e0269 */
[----:B----4-:R-:W-:-:S04]  /*ae00*/  SHF.R.S32.HI R7, RZ, 0x1f, R4 ;  /* 0x0000001fff077819 */ /* 0x010fc80000011404 */
[----:B------:R-:W-:Y:S02]  /*ae10*/  SHF.R.S32.HI R5, RZ, 0x1f, R0 ;  /* 0x0000001fff057819 */ /* 0x000fe40000011400 */
[----:B------:R-:W-:Y:S02]  /*ae20*/  LEA.HI R30, R7, R4, RZ, 0x3 ;  /* 0x00000004071e7211 */ /* 0x000fe400078f18ff */
[----:B------:R-:W-:Y:S01]  /*ae30*/  LEA.HI R0, R5, R0, RZ, 0x3 ;  /* 0x0000000005007211 */ /* 0x000fe200078f18ff */
[----:B------:R-:W-:Y:S01]  /*ae40*/  CS2R R6, SRZ ;  /* 0x0000000000067805 */ /* 0x000fe2000001ff00 */
[----:B-----5:R-:W-:Y:S01]  /*ae50*/  CS2R R8, SRZ ;  /* 0x0000000000087805 */ /* 0x020fe2000001ff00 */
[----:B------:R-:W-:Y:S01]  /*ae60*/  CS2R R4, SRZ ;  /* 0x0000000000047805 */ /* 0x000fe2000001ff00 */
[----:B------:R-:W-:Y:S02]  /*ae70*/  SHF.R.S32.HI R56, RZ, 0x3, R30 ;  /* 0x00000003ff387819 */ /* 0x000fe4000001141e */
[----:B------:R-:W-:Y:S01]  /*ae80*/  SHF.R.S32.HI R57, RZ, 0x3, R0 ;  /* 0x00000003ff397819 */ /* 0x000fe20000011400 */
[----:B------:R-:W-:Y:S05]  /*ae90*/  @P0 BRA `(.L_x_226) ;  /* 0x0000023000000947 */ /* 0x000fea0003800000 */
[C---:B---3--:R-:W-:Y:S01]  /*aea0*/  ISETP.GE.AND P0, PT, R100.reuse, c[0x0][0x27c], PT ;  /* 0x00009f0064007a0c */ /* 0x048fe20003f06270 */
[----:B------:R-:W-:Y:S01]  /*aeb0*/  CS2R R22, SRZ ;  /* 0x0000000000167805 */ /* 0x000fe2000001ff00 */
[C---:B------:R-:W-:Y:S01]  /*aec0*/  IADD3 R5, R100.reuse, 0x20, RZ ;  /* 0x0000002064057810 */ /* 0x040fe20007ffe0ff */
[----:B------:R-:W-:Y:S01]  /*aed0*/  CS2R R20, SRZ ;  /* 0x0000000000147805 */ /* 0x000fe2000001ff00 */
[----:B------:R-:W-:Y:S01]  /*aee0*/  IADD3 R4, R100, 0x40, RZ ;  /* 0x0000004064047810 */ /* 0x000fe20007ffe0ff */
[----:B------:R-:W-:Y:S01]  /*aef0*/  CS2R R10, SRZ ;  /* 0x00000000000a7805 */ /* 0x000fe2000001ff00 */
[----:B------:R-:W-:Y:S01]  /*af00*/  ISETP.GE.AND P2, PT, R5, c[0x0][0x27c], PT ;  /* 0x00009f0005007a0c */ /* 0x000fe20003f46270 */
[----:B------:R-:W-:Y:S01]  /*af10*/  CS2R R8, SRZ ;  /* 0x0000000000087805 */ /* 0x000fe2000001ff00 */
[----:B------:R-:W-:Y:S01]  /*af20*/  ISETP.GE.AND P1, PT, R4, c[0x0][0x27c], PT ;  /* 0x00009f0004007a0c */ /* 0x000fe20003f26270 */
[----:B------:R-:W-:Y:S01]  /*af30*/  CS2R R26, SRZ ;  /* 0x00000000001a7805 */ /* 0x000fe2000001ff00 */
[----:B------:R-:W-:-:S03]  /*af40*/  CS2R R24, SRZ ;  /* 0x0000000000187805 */ /* 0x000fc6000001ff00 */
[C---:B------:R-:W-:Y:S01]  /*af50*/  @!P0 IMAD.SHL.U32 R0, R100.reuse, 0x2, RZ ;  /* 0x0000000264008824 */ /* 0x040fe200078e00ff */
[----:B------:R-:W-:-:S04]  /*af60*/  @!P0 SHF.L.U64.HI R5, R100, 0x1, R101 ;  /* 0x0000000164058819 */ /* 0x000fc80000010265 */
[----:B------:R-:W-:Y:S02]  /*af70*/  @!P0 IADD3 R32, P3, R28, R0, RZ ;  /* 0x000000001c208210 */ /* 0x000fe40007f7e0ff */
[----:B------:R-:W-:-:S03]  /*af80*/  @!P2 SHF.L.U32 R4, R56, 0x3, RZ ;  /* 0x000000033804a819 */ /* 0x000fc600000006ff */
[----:B------:R-:W-:Y:S01]  /*af90*/  @!P0 IMAD.X R33, R29, 0x1, R5, P3 ;  /* 0x000000011d218824 */ /* 0x000fe200018e0605 */
[----:B------:R-:W-:Y:S01]  /*afa0*/  @!P0 IADD3 R30, P3, R2, R0, RZ ;  /* 0x00000000021e8210 */ /* 0x000fe20007f7e0ff */
[----:B------:R-:W-:Y:S02]  /*afb0*/  @!P1 IMAD.SHL.U32 R0, R57, 0x8, RZ ;  /* 0x0000000839009824 */ /* 0x000fe400078e00ff */
[----:B------:R-:W-:Y:S01]  /*afc0*/  @!P2 IMAD.WIDE R14, R4, 0x2, R28 ;  /* 0x00000002040ea825 */ /* 0x000fe200078e021c */
[----:B------:R-:W-:-:S03]  /*afd0*/  @!P0 IADD3.X R31, R3, R5, RZ, P3, !PT ;  /* 0x00000005031f8210 */ /* 0x000fc60001ffe4ff */
[----:B------:R-:W-:Y:S01]  /*afe0*/  @!P2 IMAD.WIDE R12, R4, 0x2, R2 ;  /* 0x00000002040ca825 */ /* 0x000fe200078e0202 */
[----:B------:R1:W5:Y:S03]  /*aff0*/  @!P2 LD.E.128 R20, [R14.64] ;  /* 0x000000060e14a980 */ /* 0x000366000c101d00 */
[C---:B------:R-:W-:Y:S01]  /*b000*/  @!P1 IMAD.WIDE R6, R0.reuse, 0x2, R28 ;  /* 0x0000000200069825 */ /* 0x040fe200078e021c */
[----:B------:R2:W5:Y:S01]  /*b010*/  @!P2 LD.E.128 R8, [R12.64] ;  /* 0x000000060c08a980 */ /* 0x000562000c101d00 */
[----:B------:R-:W-:Y:S01]  /*b020*/  CS2R R18, SRZ ;  /* 0x0000000000127805 */ /* 0x000fe2000001ff00 */
[----:B------:R-:W-:Y:S01]  /*b030*/  CS2R R16, SRZ ;  /* 0x0000000000107805 */ /* 0x000fe2000001ff00 */
[----:B------:R-:W-:Y:S01]  /*b040*/  CS2R R4, SRZ ;  /* 0x0000000000047805 */ /* 0x000fe2000001ff00 */
[----:B------:R3:W5:Y:S01]  /*b050*/  @!P1 LD.E.128 R24, [R6.64] ;  /* 0x0000000606189980 */ /* 0x000762000c101d00 */
[----:B------:R-:W-:-:S03]  /*b060*/  @!P1 IMAD.WIDE R2, R0, 0x2, R2 ;  /* 0x0000000200029825 */ /* 0x000fc600078e0202 */
[----:B------:R4:W5:Y:S01]  /*b070*/  @!P0 LD.E.128 R16, [R32.64] ;  /* 0x0000000620108980 */ /* 0x000962000c101d00 */
[----:B-1----:R-:W-:Y:S01]  /*b080*/  CS2R R14, SRZ ;  /* 0x00000000000e7805 */ /* 0x002fe2000001ff00 */
[----:B--2---:R-:W-:Y:S01]  /*b090*/  CS2R R12, SRZ ;  /* 0x00000000000c7805 */ /* 0x004fe2000001ff00 */
[----:B---3--:R-:W-:-:S05]  /*b0a0*/  CS2R R6, SRZ ;  /* 0x0000000000067805 */ /* 0x008fca000001ff00 */
[----:B------:R4:W5:Y:S04]  /*b0b0*/  @!P1 LD.E.128 R12, [R2.64] ;  /* 0x00000006020c9980 */ /* 0x000968000c101d00 */
[----:B------:R4:W5:Y:S02]  /*b0c0*/  @!P0 LD.E.128 R4, [R30.64] ;  /* 0x000000061e048980 */ /* 0x000964000c101d00 */
.L_x_226:
[----:B---3--:R-:W-:Y:S05]  /*b0d0*/  BSYNC B0 ;  /* 0x0000000000007941 */ /* 0x008fea0003800000 */
.L_x_225:
[--C-:B-----5:R-:W-:Y:S01]  /*b0e0*/  IMAD.MOV.U32 R42, RZ, RZ, R23.reuse ;  /* 0x000000ffff2a7224 */ /* 0x120fe200078e0017 */
[----:B------:R-:W-:Y:S01]  /*b0f0*/  SHF.R.U32.HI R0, RZ, 0x10, R23 ;  /* 0x00000010ff007819 */ /* 0x000fe20000011617 */
[----:B------:R-:W-:Y:S01]  /*b100*/  IMAD.MOV.U32 R54, RZ, RZ, R16 ;  /* 0x000000ffff367224 */ /* 0x000fe200078e0010 */
[--C-:B------:R-:W-:Y:S01]  /*b110*/  SHF.R.U64 R52, R16, 0x10, R17.reuse ;  /* 0x0000001010347819 */ /* 0x100fe20000001211 */
[--C-:B------:R-:W-:Y:S01]  /*b120*/  IMAD.MOV.U32 R53, RZ, RZ, R17.reuse ;  /* 0x000000ffff357224 */ /* 0x100fe200078e0011 */
[----:B------:R-:W-:Y:S01]  /*b130*/  PRMT R42, R42, 0x5410, R0 ;  /* 0x000054102a2a7816 */ /* 0x000fe20000000000 */
[----:B------:R-:W-:Y:S01]  /*b140*/  IMAD R0, R245, -0x80, R34 ;  /* 0xffffff80f5007824 */ /* 0x000fe200078e0222 */
[----:B------:R-:W-:Y:S01]  /*b150*/  SHF.R.U32.HI R48, RZ, 0x10, R17 ;  /* 0x00000010ff307819 */ /* 0x000fe20000011611 */
[----:B------:R-:W-:Y:S01]  /*b160*/  IMAD.MOV.U32 R51, RZ, RZ, R18 ;  /* 0x000000ffff337224 */ /* 0x000fe200078e0012 */
[--C-:B------:R-:W-:Y:S01]  /*b170*/  SHF.R.U64 R49, R18, 0x10, R19.reuse ;  /* 0x0000001012317819 */ /* 0x100fe20000001213 */
[----:B------:R-:W-:Y:S01]  /*b180*/  IMAD.MOV.U32 R50, RZ, RZ, R19 ;  /* 0x000000ffff327224 */ /* 0x000fe200078e0013 */
[----:B------:R-:W-:Y:S01]  /*b190*/  IMNMX R55, R0, 0x80, PT ;  /* 0x0000008000377817 */ /* 0x000fe20003800200 */
[----:B------:R-:W-:Y:S01]  /*b1a0*/  IMAD.MOV.U32 R46, RZ, RZ, R21 ;  /* 0x000000ffff2e7224 */ /* 0x000fe200078e0015 */
[----:B------:R-:W-:Y:S01]  /*b1b0*/  SHF.R.U32.HI R44, RZ, 0x10, R19 ;  /* 0x00000010ff2c7819 */ /* 0x000fe20000011613 */
[----:B------:R-:W-:Y:S01]  /*b1c0*/  IMAD.MOV.U32 R43, RZ, RZ, R22 ;  /* 0x000000ffff2b7224 */ /* 0x000fe200078e0016 */
[----:B------:R-:W-:Y:S01]  /*b1d0*/  ISETP.GE.AND P0, PT, R229, R55, PT ;  /* 0x00000037e500720c */ /* 0x000fe20003f06270 */
[----:B------:R-:W-:Y:S01]  /*b1e0*/  IMAD.MOV.U32 R38, RZ, RZ, R24 ;  /* 0x000000ffff267224 */ /* 0x000fe200078e0018 */
[----:B------:R-:W-:Y:S01]  /*b1f0*/  SHF.R.U64 R45, R20, 0x10, R21 ;  /* 0x00000010142d7819 */ /* 0x000fe20000001215 */
[----:B------:R-:W-:Y:S01]  /*b200*/  IMAD.MOV.U32 R39, RZ, RZ, R25 ;  /* 0x000000ffff277224 */ /* 0x000fe200078e0019 */
[----:B------:R-:W-:Y:S01]  /*b210*/  SHF.R.U32.HI R40, RZ, 0x10, R21 ;  /* 0x00000010ff287819 */ /* 0x000fe20000011615 */
[----:B------:R-:W-:Y:S01]  /*b220*/  IMAD.MOV.U32 R35, RZ, RZ, R27 ;  /* 0x000000ffff237224 */ /* 0x000fe200078e001b */
[----:B------:R-:W-:Y:S01]  /*b230*/  SHF.R.U64 R41, R22, 0x10, R23 ;  /* 0x0000001016297819 */ /* 0x000fe20000001217 */
[----:B------:R-:W-:Y:S01]  /*b240*/  IMAD.MOV.U32 R47, RZ, RZ, R20 ;  /* 0x000000ffff2f7224 */ /* 0x000fe200078e0014 */
[--C-:B------:R-:W-:Y:S01]  /*b250*/  SHF.R.U64 R37, R24, 0x10, R25.reuse ;  /* 0x0000001018257819 */ /* 0x100fe20000001219 */
[----:B------:R-:W-:Y:S01]  /*b260*/  IMAD.MOV.U32 R36, RZ, RZ, R26 ;  /* 0x000000ffff247224 */ /* 0x000fe200078e001a */
[----:B----4-:R-:W-:Y:S01]  /*b270*/  SHF.R.U32.HI R32, RZ, 0x10, R25 ;  /* 0x00000010ff207819 */ /* 0x010fe20000011619 */
        /* <DEDUP_REMOVED lines=9> */
[--C-:B------:R-:W-:Y:S01]  /*b310*/  SHF.R.U64 R25, R6, 0x10, R7.reuse ;  /* 0x0000001006197819 */ /* 0x100fe20000001207 */
[----:B------:R-:W-:Y:S01]  /*b320*/  IMAD.MOV.U32 R26, RZ, RZ, R7 ;  /* 0x000000ffff1a7224 */ /* 0x000fe200078e0007 */
[--C-:B------:R-:W-:Y:S01]  /*b330*/  SHF.R.U64 R21, R8, 0x10, R9.reuse ;  /* 0x0000001008157819 */ /* 0x100fe20000001209 */
[----:B------:R-:W-:Y:S01]  /*b340*/  IMAD.MOV.U32 R23, RZ, RZ, R8 ;  /* 0x000000ffff177224 */ /* 0x000fe200078e0008 */
[----:B------:R-:W-:Y:S01]  /*b350*/  SHF.R.U32.HI R16, RZ, 0x10, R9 ;  /* 0x00000010ff107819 */ /* 0x000fe20000011609 */
[--C-:B------:R-:W-:Y:S01]  /*b360*/  IMAD.MOV.U32 R18, RZ, RZ, R11.reuse ;  /* 0x000000ffff127224 */ /* 0x100fe200078e000b */
[----:B------:R-:W-:Y:S01]  /*b370*/  SHF.R.U64 R17, R10, 0x10, R11 ;  /* 0x000000100a117819 */ /* 0x000fe2000000120b */
[----:B------:R-:W-:Y:S01]  /*b380*/  IMAD.MOV.U32 R10, RZ, RZ, R12 ;  /* 0x000000ffff0a7224 */ /* 0x000fe200078e000c */
[----:B------:R-:W-:Y:S01]  /*b390*/  SHF.R.U32.HI R20, RZ, 0x10, R7 ;  /* 0x00000010ff147819 */ /* 0x000fe20000011607 */
[----:B------:R-:W-:Y:S01]  /*b3a0*/  IMAD.MOV.U32 R9, RZ, RZ, R13 ;  /* 0x000000ffff097224 */ /* 0x000fe200078e000d */
[----:B------:R-:W-:Y:S01]  /*b3b0*/  SHF.R.U32.HI R7, RZ, 0x10, R11 ;  /* 0x00000010ff077819 */ /* 0x000fe2000001160b */
[----:B------:R-:W-:Y:S01]  /*b3c0*/  IMAD.MOV.U32 R6, RZ, RZ, R14 ;  /* 0x000000ffff067224 */ /* 0x000fe200078e000e */
[----:B------:R-:W-:Y:S01]  /*b3d0*/  SHF.R.U64 R8, R12, 0x10, R13 ;  /* 0x000000100c087819 */ /* 0x000fe2000000120d */
[----:B------:R-:W-:Y:S01]  /*b3e0*/  IMAD.MOV.U32 R5, RZ, RZ, R15 ;  /* 0x000000ffff057224 */ /* 0x000fe200078e000f */
[----:B------:R-:W-:Y:S01]  /*b3f0*/  SHF.R.U32.HI R3, RZ, 0x10, R13 ;  /* 0x00000010ff037819 */ /* 0x000fe2000001160d */
[----:B------:R-:W-:-:S04]  /*b400*/  DEPBAR.LE SB0, 0x1 ;  /* 0x000080400000791a */ /* 0x000fc80000000000 */
[--C-:B------:R-:W-:Y:S01]  /*b410*/  SHF.R.U64 R4, R14, 0x10, R15.reuse ;  /* 0x000000100e047819 */ /* 0x100fe2000000120f */
[----:B------:R-:W-:Y:S01]  /*b420*/  BSSY B1, `(.L_x_227) ;  /* 0x000013c000017945 */ /* 0x000fe20003800000 */
[----:B------:R-:W-:Y:S02]  /*b430*/  SHF.R.U32.HI R2, RZ, 0x10, R15 ;  /* 0x00000010ff027819 */ /* 0x000fe4000001160f */
        /* <DEDUP_REMOVED lines=25> */
[----:B------:R1:W5:Y:S04]  /*b5d0*/  LDL R63, [R1+0x4] ;  /* 0x00000400013f7983 */ /* 0x0003680000100800 */
[----:B------:R1:W5:Y:S04]  /*b5e0*/  LDL R62, [R1+0x8] ;  /* 0x00000800013e7983 */ /* 0x0003680000100800 */
[----:B------:R-:W2:Y:S01]  /*b5f0*/  S2R R65, SR_TID.X ;  /* 0x0000000000417919 */ /* 0x000ea20000002100 */
[----:B------:R-:W-:Y:S01]  /*b600*/  ISETP.GE.AND P0, PT, R100, c[0x0][0x27c], PT ;  /* 0x00009f0064007a0c */ /* 0x000fe20003f06270 */
[----:B------:R-:W-:Y:S01]  /*b610*/  BSSY B0, `(.L_x_229) ;  /* 0x0000064000007945 */ /* 0x000fe20003800000 */
[----:B--2---:R-:W-:-:S04]  /*b620*/  SHF.R.S32.HI R61, RZ, 0x1f, R65 ;  /* 0x0000001fff3d7819 */ /* 0x004fc80000011441 */
[----:B------:R-:W-:-:S04]  /*b630*/  LEA.HI R61, R61, R65, RZ, 0x5 ;  /* 0x000000413d3d7211 */ /* 0x000fc800078f28ff */
[----:B------:R-:W-:-:S05]  /*b640*/  SHF.R.S32.HI R61, RZ, 0x5, R61 ;  /* 0x00000005ff3d7819 */ /* 0x000fca000001143d */
[----:B------:R-:W-:Y:S01]  /*b650*/  IMAD.SHL.U32 R61, R61, 0x200, RZ ;  /* 0x000002003d3d7824 */ /* 0x000fe200078e00ff */
[----:B------:R-:W-:Y:S05]  /*b660*/  @P0 BRA `(.L_x_230) ;  /* 0x000005e000000947 */ /* 0x000fea0003800000 */
[----:B-1----:R-:W-:Y:S01]  /*b670*/  SHF.R.S32.HI R64, RZ, 0x1f, R65 ;  /* 0x0000001fff407819 */ /* 0x002fe20000011441 */
[----:B------:R-:W-:Y:S01]  /*b680*/  IMAD.MOV.U32 R3, RZ, RZ, c[0x0][0x27c] ;  /* 0x00009f00ff037624 */ /* 0x000fe200078e00ff */
[----:B-----5:R-:W-:Y:S02]  /*b690*/  LOP3.LUT R0, R63, 0x38, R100, 0xf8, !PT ;  /* 0x000000383f007812 */ /* 0x020fe400078ef864 */
[----:B------:R-:W-:Y:S02]  /*b6a0*/  LEA.HI R64, R64, R65, RZ, 0x2 ;  /* 0x0000004140407211 */ /* 0x000fe400078f10ff */
[----:B------:R-:W-:Y:S02]  /*b6b0*/  LOP3.LUT R0, R61, R0, R62, 0xf6, !PT ;  /* 0x000000003d007212 */ /* 0x000fe400078ef63e */
[----:B------:R-:W-:Y:S02]  /*b6c0*/  LOP3.LUT R64, R64, 0xfffffffc, RZ, 0xc0, !PT ;  /* 0xfffffffc40407812 */ /* 0x000fe400078ec0ff */
[----:B------:R-:W-:-:S03]  /*b6d0*/  LEA R24, R0, 0xc100, 0x1 ;  /* 0x0000c10000187811 */ /* 0x000fc600078e08ff */
[----:B------:R-:W-:Y:S02]  /*b6e0*/  IMAD.IADD R64, R65, 0x1, -R64 ;  /* 0x0000000141407824 */ /* 0x000fe400078e0a40 */
[----:B------:R-:W1:Y:S03]  /*b6f0*/  LDS.128 R8, [R24] ;  /* 0x0000000018087984 */ /* 0x000e660000000c00 */
[----:B------:R-:W-:-:S04]  /*b700*/  LEA.HI R3, R3, R64, RZ, 0x1d ;  /* 0x0000004003037211 */ /* 0x000fc800078fe8ff */
[----:B------:R-:W-:Y:S02]  /*b710*/  SHF.R.S32.HI R4, RZ, 0x1f, R3 ;  /* 0x0000001fff047819 */ /* 0x000fe40000011403 */
[----:B------:R-:W-:Y:S02]  /*b720*/  SHF.L.U32 R2, R3, 0x3, RZ ;  /* 0x0000000303027819 */ /* 0x000fe400000006ff */
[----:B------:R-:W-:Y:S02]  /*b730*/  LEA.HI R3, R4, R3, RZ, 0x3 ;  /* 0x0000000304037211 */ /* 0x000fe400078f18ff */
[----:B------:R-:W-:-:S03]  /*b740*/  LOP3.LUT R2, R63, 0x38, R2, 0xf8, !PT ;  /* 0x000000383f027812 */ /* 0x000fc600078ef802 */
[----:B------:R-:W-:Y:S01]  /*b750*/  IMAD.SHL.U32 R3, R3, 0x400, RZ ;  /* 0x0000040003037824 */ /* 0x000fe200078e00ff */
[----:B------:R-:W-:-:S04]  /*b760*/  LOP3.LUT R0, R2, R62, RZ, 0x3c, !PT ;  /* 0x0000003e02007212 */ /* 0x000fc800078e3cff */
[----:B------:R-:W-:-:S04]  /*b770*/  LOP3.LUT R2, R3, 0x7fffe000, RZ, 0xc0, !PT ;  /* 0x7fffe00003027812 */ /* 0x000fc800078ec0ff */
[----:B------:R-:W-:Y:S01]  /*b780*/  IADD3 R0, R0, R2, R61 ;  /* 0x0000000200007210 */ /* 0x000fe20007ffe03d */
[----:B------:R-:W-:-:S04]  /*b790*/  IMAD.U32 R2, R31, 0x10000, RZ ;  /* 0x000100001f027824 */ /* 0x000fc800078e00ff */
[----:B------:R-:W-:Y:S01]  /*b7a0*/  IMAD.SHL.U32 R23, R0, 0x2, RZ ;  /* 0x0000000200177824 */ /* 0x000fe200078e00ff */
[----:B------:R-:W-:-:S04]  /*b7b0*/  SHF.L.U32 R0, R52, 0x10, RZ ;  /* 0x0000001034007819 */ /* 0x000fc800000006ff */
[----:B------:R-:W2:Y:S01]  /*b7c0*/  LDS.128 R4, [R23+0xc100] ;  /* 0x00c1000017047984 */ /* 0x000ea20000000c00 */
[C---:B-1----:R-:W-:Y:S01]  /*b7d0*/  SHF.L.U32 R12, R8.reuse, 0x10, RZ ;  /* 0x00000010080c7819 */ /* 0x042fe200000006ff */
[C---:B------:R-:W-:Y:S01]  /*b7e0*/  IMAD.U32 R14, R9.reuse, 0x10000, RZ ;  /* 0x00010000090e7824 */ /* 0x040fe200078e00ff */
[----:B------:R-:W-:Y:S01]  /*b7f0*/  LOP3.LUT R13, R8, 0xffff0000, RZ, 0xc0, !PT ;  /* 0xffff0000080d7812 */ /* 0x000fe200078ec0ff */
[C---:B------:R-:W-:Y:S01]  /*b800*/  IMAD.U32 R15, R10.reuse, 0x10000, RZ ;  /* 0x000100000a0f7824 */ /* 0x040fe200078e00ff */
[----:B------:R-:W-:Y:S02]  /*b810*/  LOP3.LUT R22, R9, 0xffff0000, RZ, 0xc0, !PT ;  /* 0xffff000009167812 */ /* 0x000fe400078ec0ff */
[C---:B------:R-:W-:Y:S02]  /*b820*/  SHF.L.U32 R20, R11.reuse, 0x10, RZ ;  /* 0x000000100b147819 */ /* 0x040fe400000006ff */
[----:B------:R-:W-:Y:S02]  /*b830*/  LOP3.LUT R21, R11, 0xffff0000, RZ, 0xc0, !PT ;  /* 0xffff00000b157812 */ /* 0x000fe400078ec0ff */
[----:B------:R-:W-:Y:S01]  /*b840*/  LOP3.LUT R16, R10, 0xffff0000, RZ, 0xc0, !PT ;  /* 0xffff00000a107812 */ /* 0x000fe200078ec0ff */
[C---:B--2---:R-:W-:Y:S01]  /*b850*/  IMAD.U32 R3, R4.reuse, 0x10000, RZ ;  /* 0x0001000004037824 */ /* 0x044fe200078e00ff */
[----:B------:R-:W-:-:S02]  /*b860*/  LOP3.LUT R8, R4, 0xffff0000, RZ, 0xc0, !PT ;  /* 0xffff000004087812 */ /* 0x000fc400078ec0ff */
[----:B------:R-:W-:Y:S01]  /*b870*/  LOP3.LUT R4, R31, 0xffff0000, RZ, 0xc0, !PT ;  /* 0xffff00001f047812 */ /* 0x000fe200078ec0ff */
[----:B------:R-:W-:Y:S01]  /*b880*/  FMUL.FTZ R19, R3, R2 ;  /* 0x0000000203137220 */ /* 0x000fe20000410000 */
[C---:B------:R-:W-:Y:S02]  /*b890*/  SHF.L.U32 R9, R5.reuse, 0x10, RZ ;  /* 0x0000001005097819 */ /* 0x040fe400000006ff */
[----:B------:R-:W-:Y:S01]  /*b8a0*/  LOP3.LUT R18, R5, 0xffff0000, RZ, 0xc0, !PT ;  /* 0xffff000005127812 */ /* 0x000fe200078ec0ff */
[C---:B------:R-:W-:Y:S01]  /*b8b0*/  IMAD.U32 R5, R6.reuse, 0x10000, RZ ;  /* 0x0001000006057824 */ /* 0x040fe200078e00ff */
[----:B------:R-:W-:Y:S01]  /*b8c0*/  LOP3.LUT R11, R6, 0xffff0000, RZ, 0xc0, !PT ;  /* 0xffff0000060b7812 */ /* 0x000fe200078ec0ff */
[-C--:B------:R-:W-:Y:S01]  /*b8d0*/  FMUL.FTZ R6, R3, R0.reuse ;  /* 0x0000000003067220 */ /* 0x080fe20000410000 */
[C---:B------:R-:W-:Y:S01]  /*b8e0*/  SHF.L.U32 R10, R7.reuse, 0x10, RZ ;  /* 0x00000010070a7819 */ /* 0x040fe200000006ff */
[----:B------:R-:W-:Y:S01]  /*b8f0*/  FFMA.FTZ R30, R12, R0, -R19 ;  /* 0x000000000c1e7223 */ /* 0x000fe20000010813 */
[----:B------:R-:W-:Y:S01]  /*b900*/  LOP3.LUT R17, R7, 0xffff0000, RZ, 0xc0, !PT ;  /* 0xffff000007117812 */ /* 0x000fe200078ec0ff */
[----:B------:R-:W-:Y:S01]  /*b910*/  FMUL.FTZ R7, R8, R4 ;  /* 0x0000000408077220 */ /* 0x000fe20000410000 */
[----:B------:R-:W-:Y:S01]  /*b920*/  LOP3.LUT R3, R52, 0xffff0000, RZ, 0xc0, !PT ;  /* 0xffff000034037812 */ /* 0x000fe200078ec0ff */
[----:B------:R-:W-:-:S02]  /*b930*/  IMAD.U32 R0, R33, 0x10000, RZ ;  /* 0x0001000021007824 */ /* 0x000fc400078e00ff */
[----:B------:R-:W-:Y:S01]  /*b940*/  FFMA.FTZ R29, R12, R2, R6 ;  /* 0x000000020c1d7223 */ /* 0x000fe20000010006 */
[----:B------:R-:W-:Y:S01]  /*b950*/  SHF.L.U32 R2, R48, 0x10, RZ ;  /* 0x0000001030027819 */ /* 0x000fe200000006ff */
[-C--:B------:R-:W-:Y:S02]  /*b960*/  FFMA.FTZ R28, R13, R3.reuse, -R7 ;  /* 0x000000030d1c7223 */ /* 0x080fe40000010807 */
[C---:B------:R-:W-:Y:S02]  /*b970*/  FMUL.FTZ R7, R9.reuse, R0 ;  /* 0x0000000009077220 */ /* 0x040fe40000410000 */
[----:B------:R-:W-:Y:S02]  /*b980*/  FMUL.FTZ R8, R8, R3 ;  /* 0x0000000308087220 */ /* 0x000fe40000410000 */
[-C--:B------:R-:W-:Y:S02]  /*b990*/  FMUL.FTZ R3, R9, R2.reuse ;  /* 0x0000000209037220 */ /* 0x080fe40000410000 */
[----:B------:R-:W-:Y:S01]  /*b9a0*/  FFMA.FTZ R26, R14, R2, -R7 ;  /* 0x000000020e1a7223 */ /* 0x000fe20000010807 */
[----:B------:R-:W-:Y:S01]  /*b9b0*/  SHF.L.U32 R2, R49, 0x10, RZ ;  /* 0x0000001031027819 */ /* 0x000fe200000006ff */
[----:B------:R-:W-:-:S02]  /*b9c0*/  IMAD.U32 R6, R32, 0x10000, RZ ;  /* 0x0001000020067824 */ /* 0x000fc400078e00ff */
[----:B------:R-:W-:Y:S02]  /*b9d0*/  FFMA.FTZ R27, R13, R4, R8 ;  /* 0x000000040d1b7223 */ /* 0x000fe40000010008 */
[----:B------:R-:W-:Y:S01]  /*b9e0*/  FFMA.FTZ R25, R14, R0, R3 ;  /* 0x000000000e197223 */ /* 0x000fe20000010003 */
[----:B------:R-:W-:Y:S01]  /*b9f0*/  LOP3.LUT R3, R49, 0xffff0000, RZ, 0xc0, !PT ;  /* 0xffff000031037812 */ /* 0x000fe200078ec0ff */
[C---:B------:R-:W-:Y:S01]  /*ba00*/  FMUL.FTZ R4, R5.reuse, R6 ;  /* 0x0000000605047220 */ /* 0x040fe20000410000 */
[----:B------:R-:W-:Y:S01]  /*ba10*/  LOP3.LUT R0, R32, 0xffff0000, RZ, 0xc0, !PT ;  /* 0xffff000020007812 */ /* 0x000fe200078ec0ff */
[-C--:B------:R-:W-:Y:S02]  /*ba20*/  FMUL.FTZ R9, R5, R2.reuse ;  /* 0x0000000205097220 */ /* 0x080fe40000410000 */
[----:B------:R-:W-:Y:S02]  /*ba30*/  IMAD.U32 R5, R34, 0x10000, RZ ;  /* 0x0001000022057824 */ /* 0x000fe400078e00ff */
[----:B------:R-:W-:Y:S01]  /*ba40*/  FFMA.FTZ R19, R15, R2, -R4 ;  /* 0x000000020f137223 */ /* 0x000fe20000010804 */
[----:B------:R-:W-:Y:S01]  /*ba50*/  SHF.L.U32 R2, R44, 0x10, RZ ;  /* 0x000000102c027819 */ /* 0x000fe200000006ff */
[----:B------:R-:W-:-:S02]  /*ba60*/  FMUL.FTZ R7, R11, R3 ;  /* 0x000000030b077220 */ /* 0x000fc40000410000 */
[----:B------:R-:W-:Y:S02]  /*ba70*/  FMUL.FTZ R4, R10, R5 ;  /* 0x000000050a047220 */ /* 0x000fe40000410000 */
[----:B------:R-:W-:Y:S02]  /*ba80*/  FMUL.FTZ R8, R11, R0 ;  /* 0x000000000b087220 */ /* 0x000fe40000410000 */
[----:B------:R-:W-:Y:S02]  /*ba90*/  FFMA.FTZ R15, R15, R6, R9 ;  /* 0x000000060f0f7223 */ /* 0x000fe40000010009 */
[----:B------:R-:W-:Y:S01]  /*baa0*/  FFMA.FTZ R11, R16, R0, R7 ;  /* 0x00000000100b7223 */ /* 0x000fe20000010007 */
[----:B------:R-:W-:Y:S01]  /*bab0*/  LOP3.LUT R0, R34, 0xffff0000, RZ, 0xc0, !PT ;  /* 0xffff000022007812 */ /* 0x000fe200078ec0ff */
[-C--:B------:R-:W-:Y:S02]  /*bac0*/  FMUL.FTZ R6, R10, R2.reuse ;  /* 0x000000020a067220 */ /* 0x080fe40000410000 */
[----:B------:R-:W-:Y:S01]  /*bad0*/  FFMA.FTZ R13, R20, R2, -R4 ;  /* 0x00000002140d7223 */ /* 0x000fe20000010804 */
[----:B------:R-:W-:Y:S01]  /*bae0*/  LOP3.LUT R2, R33, 0xffff0000, RZ, 0xc0, !PT ;  /* 0xffff000021027812 */ /* 0x000fe200078ec0ff */
[----:B------:R-:W-:Y:S01]  /*baf0*/  FFMA.FTZ R14, R16, R3, -R8 ;  /* 0x00000003100e7223 */ /* 0x000fe20000010808 */
[----:B------:R-:W-:Y:S01]  /*bb00*/  LOP3.LUT R4, R48, 0xffff0000, RZ, 0xc0, !PT ;  /* 0xffff000030047812 */ /* 0x000fe200078ec0ff */
[----:B------:R-:W-:Y:S01]  /*bb10*/  FFMA.FTZ R12, R20, R5, R6 ;  /* 0x00000005140c7223 */ /* 0x000fe20000010006 */
[----:B------:R-:W-:Y:S01]  /*bb20*/  LOP3.LUT R3, R44, 0xffff0000, RZ, 0xc0, !PT ;  /* 0xffff00002c037812 */ /* 0x000fe200078ec0ff */
[----:B------:R-:W-:Y:S01]  /*bb30*/  FMUL.FTZ R8, R18, R2 ;  /* 0x0000000212087220 */ /* 0x000fe20000410000 */
[----:B------:R-:W-:Y:S01]  /*bb40*/  F2FP.BF16.PACK_AB R10, R14, R19 ;  /* 0x000000130e0a723e */ /* 0x000fe200000010ff */
[----:B------:R-:W-:-:S02]  /*bb50*/  FMUL.FTZ R6, R17, R0 ;  /* 0x0000000011067220 */ /* 0x000fc40000410000 */
[-C--:B------:R-:W-:Y:S02]  /*bb60*/  FMUL.FTZ R7, R18, R4.reuse ;  /* 0x0000000412077220 */ /* 0x080fe40000410000 */
[-C--:B------:R-:W-:Y:S02]  /*bb70*/  FMUL.FTZ R5, R17, R3.reuse ;  /* 0x0000000311057220 */ /* 0x080fe40000410000 */
[----:B------:R-:W-:Y:S01]  /*bb80*/  FFMA.FTZ R9, R22, R4, -R8 ;  /* 0x0000000416097223 */ /* 0x000fe20000010808 */
[----:B------:R-:W-:Y:S01]  /*bb90*/  F2FP.BF16.PACK_AB R8, R28, R30 ;  /* 0x0000001e1c08723e */ /* 0x000fe200000010ff */
[----:B------:R-:W-:Y:S01]  /*bba0*/  FFMA.FTZ R3, R21, R3, -R6 ;  /* 0x0000000315037223 */ /* 0x000fe20000010806 */
[----:B------:R-:W-:Y:S01]  /*bbb0*/  F2FP.BF16.PACK_AB R6, R11, R15 ;  /* 0x0000000f0b06723e */ /* 0x000fe200000010ff */
[----:B------:R-:W-:Y:S01]  /*bbc0*/  FFMA.FTZ R2, R22, R2, R7 ;  /* 0x0000000216027223 */ /* 0x000fe20000010007 */
[----:B------:R-:W-:Y:S01]  /*bbd0*/  F2FP.BF16.PACK_AB R9, R9, R26 ;  /* 0x0000001a0909723e */ /* 0x000fe200000010ff */
[----:B------:R-:W-:Y:S01]  /*bbe0*/  FFMA.FTZ R0, R21, R0, R5 ;  /* 0x0000000015007223 */ /* 0x000fe20000010005 */
[----:B------:R-:W-:-:S02]  /*bbf0*/  F2FP.BF16.PACK_AB R11, R3, R13 ;  /* 0x0000000d030b723e */ /* 0x000fc400000010ff */
[----:B------:R-:W-:Y:S02]  /*bc00*/  F2FP.BF16.PACK_AB R4, R27, R29 ;  /* 0x0000001d1b04723e */ /* 0x000fe400000010ff */
[----:B------:R-:W-:Y:S01]  /*bc10*/  F2FP.BF16.PACK_AB R5, R2, R25 ;  /* 0x000000190205723e */ /* 0x000fe200000010ff */
[----:B------:R1:W-:Y:S01]  /*bc20*/  STS.128 [R24], R8 ;  /* 0x0000000818007388 */ /* 0x0003e20000000c00 */
[----:B------:R-:W-:-:S05]  /*bc30*/  F2FP.BF16.PACK_AB R7, R0, R12 ;  /* 0x0000000c0007723e */ /* 0x000fca00000010ff */
[----:B------:R1:W-:Y:S02]  /*bc40*/  STS.128 [R23+0xc100], R4 ;  /* 0x00c1000417007388 */ /* 0x0003e40000000c00 */
.L_x_230:
[----:B-1----:R-:W-:Y:S05]  /*bc50*/  BSYNC B0 ;  /* 0x0000000000007941 */ /* 0x002fea0003800000 */
.L_x_229:
[----:B------:R-:W-:Y:S01]  /*bc60*/  IADD3 R0, R100, 0x20, RZ ;  /* 0x0000002064007810 */ /* 0x000fe20007ffe0ff */
[----:B------:R-:W-:Y:S03]  /*bc70*/  BSSY B0, `(.L_x_231) ;  /* 0x000005b000007945 */ /* 0x000fe60003800000 */
[----:B------:R-:W-:-:S13]  /*bc80*/  ISETP.GE.AND P0, PT, R0, c[0x0][0x27c], PT ;  /* 0x00009f0000007a0c */ /* 0x000fda0003f06270 */
[----:B------:R-:W-:Y:S05]  /*bc90*/  @P0 BRA `(.L_x_232) ;  /* 0x0000058000000947 */ /* 0x000fea0003800000 */
[----:B------:R-:W2:Y:S01]  /*bca0*/  LDL R30, [R1+0x4c] ;  /* 0x00004c00011e7983 */ /* 0x000ea20000100800 */
[----:B------:R-:W-:-:S04]  /*bcb0*/  MOV R0, c[0x0][0x27c] ;  /* 0x00009f0000007a02 */ /* 0x000fc80000000f00 */
[----:B------:R-:W-:-:S04]  /*bcc0*/  LEA.HI R0, R0, R56, RZ, 0x1d ;  /* 0x0000003800007211 */ /* 0x000fc800078fe8ff */
[----:B------:R-:W-:Y:S01]  /*bcd0*/  SHF.R.S32.HI R2, RZ, 0x1f, R0 ;  /* 0x0000001fff027819 */ /* 0x000fe20000011400 */
[----:B------:R-:W-:-:S03]  /*bce0*/  IMAD.SHL.U32 R3, R0, 0x8, RZ ;  /* 0x0000000800037824 */ /* 0x000fc600078e00ff */
[----:B------:R-:W-:Y:S02]  /*bcf0*/  LEA.HI R0, R2, R0, RZ, 0x3 ;  /* 0x0000000002007211 */ /* 0x000fe400078f18ff */
[----:B-----5:R-:W-:Y:S02]  /*bd00*/  LOP3.LUT R2, R63, 0x38, R3, 0xf8, !PT ;  /* 0x000000383f027812 */ /* 0x020fe400078ef803 */
[----:B------:R-:W-:Y:S02]  /*bd10*/  SHF.L.U32 R0, R0, 0xa, RZ ;  /* 0x0000000a00007819 */ /* 0x000fe400000006ff */
[----:B------:R-:W-:Y:S02]  /*bd20*/  LOP3.LUT R2, R2, R62, RZ, 0x3c, !PT ;  /* 0x0000003e02027212 */ /* 0x000fe400078e3cff */
[----:B------:R-:W-:-:S04]  /*bd30*/  LOP3.LUT R0, R0, 0x7fffe000, RZ, 0xc0, !PT ;  /* 0x7fffe00000007812 */ /* 0x000fc800078ec0ff */
[----:B------:R-:W-:Y:S02]  /*bd40*/  IADD3 R0, R2, R0, R61 ;  /* 0x0000000002007210 */ /* 0x000fe40007ffe03d */
[----:B------:R-:W-:-:S03]  /*bd50*/  SHF.L.U32 R2, R35, 0x10, RZ ;  /* 0x0000001023027819 */ /* 0x000fc600000006ff */
[----:B------:R-:W-:Y:S02]  /*bd60*/  IMAD.SHL.U32 R23, R0, 0x2, RZ ;  /* 0x0000000200177824 */ /* 0x000fe400078e00ff */
[----:B------:R-:W-:-:S03]  /*bd70*/  IMAD.U32 R0, R45, 0x10000, RZ ;  /* 0x000100002d007824 */ /* 0x000fc600078e00ff */
[----:B------:R-:W1:Y:S02]  /*bd80*/  LDS.128 R4, [R23+0xc100] ;  /* 0x00c1000017047984 */ /* 0x000e640000000c00 */
[----:B-1----:R-:W-:Y:S02]  /*bd90*/  SHF.L.U32 R3, R4, 0x10, RZ ;  /* 0x0000001004037819 */ /* 0x002fe400000006ff */
[----:B------:R-:W-:Y:S02]  /*bda0*/  LOP3.LUT R18, R5, 0xffff0000, RZ, 0xc0, !PT ;  /* 0xffff000005127812 */ /* 0x000fe400078ec0ff */
[----:B------:R-:W-:Y:S01]  /*bdb0*/  LOP3.LUT R17, R7, 0xffff0000, RZ, 0xc0, !PT ;  /* 0xffff000007117812 */ /* 0x000fe200078ec0ff */
[----:B------:R-:W-:Y:S01]  /*bdc0*/  FMUL.FTZ R19, R3, R2 ;  /* 0x0000000203137220 */ /* 0x000fe20000410000 */
[----:B--2---:R-:W1:Y:S02]  /*bdd0*/  LDS.128 R8, [R30] ;  /* 0x000000001e087984 */ /* 0x004e640000000c00 */
[C---:B-1----:R-:W-:Y:S01]  /*bde0*/  SHF.L.U32 R12, R8.reuse, 0x10, RZ ;  /* 0x00000010080c7819 */ /* 0x042fe200000006ff */
[----:B------:R-:W-:Y:S01]  /*bdf0*/  IMAD.U32 R14, R9, 0x10000, RZ ;  /* 0x00010000090e7824 */ /* 0x000fe200078e00ff */
[----:B------:R-:W-:Y:S01]  /*be00*/  LOP3.LUT R13, R8, 0xffff0000, RZ, 0xc0, !PT ;  /* 0xffff0000080d7812 */ /* 0x000fe200078ec0ff */
[----:B------:R-:W-:Y:S01]  /*be10*/  IMAD.U32 R20, R11, 0x10000, RZ ;  /* 0x000100000b147824 */ /* 0x000fe200078e00ff */
[----:B------:R-:W-:Y:S01]  /*be20*/  LOP3.LUT R8, R4, 0xffff0000, RZ, 0xc0, !PT ;  /* 0xffff000004087812 */ /* 0x000fe200078ec0ff */
[----:B------:R-:W-:Y:S01]  /*be30*/  FFMA.FTZ R29, R12, R0, -R19 ;  /* 0x000000000c1d7223 */ /* 0x000fe20000010813 */
[----:B------:R-:W-:Y:S01]  /*be40*/  LOP3.LUT R22, R9, 0xffff0000, RZ, 0xc0, !PT ;  /* 0xffff000009167812 */ /* 0x000fe200078ec0ff */
[----:B------:R-:W-:Y:S01]  /*be50*/  IMAD.U32 R9, R5, 0x10000, RZ ;  /* 0x0001000005097824 */ /* 0x000fe200078e00ff */
[----:B------:R-:W-:-:S02]  /*be60*/  LOP3.LUT R4, R35, 0xffff0000, RZ, 0xc0, !PT ;  /* 0xffff000023047812 */ /* 0x000fc400078ec0ff */
[----:B------:R-:W-:Y:S02]  /*be70*/  LOP3.LUT R21, R11, 0xffff0000, RZ, 0xc0, !PT ;  /* 0xffff00000b157812 */ /* 0x000fe400078ec0ff */
[C---:B------:R-:W-:Y:S02]  /*be80*/  SHF.L.U32 R5, R6.reuse, 0x10, RZ ;  /* 0x0000001006057819 */ /* 0x040fe400000006ff */
[----:B------:R-:W-:Y:S01]  /*be90*/  LOP3.LUT R11, R6, 0xffff0000, RZ, 0xc0, !PT ;  /* 0xffff0000060b7812 */ /* 0x000fe200078ec0ff */
[----:B------:R-:W-:Y:S01]  /*bea0*/  FMUL.FTZ R6, R3, R0 ;  /* 0x0000000003067220 */ /* 0x000fe20000410000 */
[C---:B------:R-:W-:Y:S02]  /*beb0*/  SHF.L.U32 R15, R10.reuse, 0x10, RZ ;  /* 0x000000100a0f7819 */ /* 0x040fe400000006ff */
[----:B------:R-:W-:Y:S01]  /*bec0*/  LOP3.LUT R16, R10, 0xffff0000, RZ, 0xc0, !PT ;  /* 0xffff00000a107812 */ /* 0x000fe200078ec0ff */
[----:B------:R-:W-:Y:S01]  /*bed0*/  IMAD.U32 R10, R7, 0x10000, RZ ;  /* 0x00010000070a7824 */ /* 0x000fe200078e00ff */
[----:B------:R-:W-:Y:S01]  /*bee0*/  LOP3.LUT R3, R45, 0xffff0000, RZ, 0xc0, !PT ;  /* 0xffff00002d037812 */ /* 0x000fe200078ec0ff */
[----:B------:R-:W-:Y:S01]  /*bef0*/  FMUL.FTZ R7, R8, R4 ;  /* 0x0000000408077220 */ /* 0x000fe20000410000 */
[----:B------:R-:W-:Y:S01]  /*bf00*/  SHF.L.U32 R0, R37, 0x10, RZ ;  /* 0x0000001025007819 */ /* 0x000fe200000006ff */
[----:B------:R-:W-:Y:S01]  /*bf10*/  FFMA.FTZ R28, R12, R2, R6 ;  /* 0x000000020c1c7223 */ /* 0x000fe20000010006 */
[----:B------:R-:W-:Y:S01]  /*bf20*/  SHF.L.U32 R6, R36, 0x10, RZ ;  /* 0x0000001024067819 */ /* 0x000fe200000006ff */
[----:B------:R-:W-:-:S02]  /*bf30*/  FFMA.FTZ R27, R13, R3, -R7 ;  /* 0x000000030d1b7223 */ /* 0x000fc40000010807 */
[----:B------:R-:W-:Y:S02]  /*bf40*/  IMAD.U32 R2, R40, 0x10000, RZ ;  /* 0x0001000028027824 */ /* 0x000fe400078e00ff */
[C---:B------:R-:W-:Y:S02]  /*bf50*/  FMUL.FTZ R7, R9.reuse, R0 ;  /* 0x0000000009077220 */ /* 0x040fe40000410000 */
[----:B------:R-:W-:Y:S02]  /*bf60*/  FMUL.FTZ R8, R8, R3 ;  /* 0x0000000308087220 */ /* 0x000fe40000410000 */
[-C--:B------:R-:W-:Y:S02]  /*bf70*/  FMUL.FTZ R3, R9, R2.reuse ;  /* 0x0000000209037220 */ /* 0x080fe40000410000 */
[----:B------:R-:W-:Y:S02]  /*bf80*/  FFMA.FTZ R25, R14, R2, -R7 ;  /* 0x000000020e197223 */ /* 0x000fe40000010807 */
[----:B------:R-:W-:-:S02]  /*bf90*/  IMAD.U32 R2, R41, 0x10000, RZ ;  /* 0x0001000029027824 */ /* 0x000fc400078e00ff */
[----:B------:R-:W-:Y:S02]  /*bfa0*/  FFMA.FTZ R26, R13, R4, R8 ;  /* 0x000000040d1a7223 */ /* 0x000fe40000010008 */
[----:B------:R-:W-:Y:S01]  /*bfb0*/  FFMA.FTZ R24, R14, R0, R3 ;  /* 0x000000000e187223 */ /* 0x000fe20000010003 */
[----:B------:R-:W-:Y:S01]  /*bfc0*/  LOP3.LUT R3, R41, 0xffff0000, RZ, 0xc0, !PT ;  /* 0xffff000029037812 */ /* 0x000fe200078ec0ff */
[C---:B------:R-:W-:Y:S01]  /*bfd0*/  FMUL.FTZ R4, R5.reuse, R6 ;  /* 0x0000000605047220 */ /* 0x040fe20000410000 */
[----:B------:R-:W-:Y:S01]  /*bfe0*/  LOP3.LUT R0, R36, 0xffff0000, RZ, 0xc0, !PT ;  /* 0xffff000024007812 */ /* 0x000fe200078ec0ff */
[-C--:B------:R-:W-:Y:S01]  /*bff0*/  FMUL.FTZ R9, R5, R2.reuse ;  /* 0x0000000205097220 */ /* 0x080fe20000410000 */
[----:B------:R-:W-:Y:S01]  /*c000*/  SHF.L.U32 R5, R38, 0x10, RZ ;  /* 0x0000001026057819 */ /* 0x000fe200000006ff */
        /* <DEDUP_REMOVED lines=19> */
[----:B------:R-:W-:Y:S02]  /*c140*/  FMUL.FTZ R5, R17, R3 ;  /* 0x0000000311057220 */ /* 0x000fe40000410000 */
[C---:B------:R-:W-:Y:S01]  /*c150*/  FFMA.FTZ R9, R22.reuse, R4, -R8 ;  /* 0x0000000416097223 */ /* 0x040fe20000010808 */
        /* <DEDUP_REMOVED lines=12> */
.L_x_232:
[----:B------:R-:W-:Y:S05]  /*c220*/  BSYNC B0 ;  /* 0x0000000000007941 */ /* 0x000fea0003800000 */
.L_x_231:
[----:B------:R-:W-:-:S04]  /*c230*/  IADD3 R0, R100, 0x40, RZ ;  /* 0x0000004064007810 */ /* 0x000fc80007ffe0ff */
[----:B------:R-:W-:-:S13]  /*c240*/  ISETP.GE.AND P0, PT, R0, c[0x0][0x27c], PT ;  /* 0x00009f0000007a0c */ /* 0x000fda0003f06270 */
[----:B------:R-:W-:Y:S05]  /*c250*/  @P0 BRA `(.L_x_228) ;  /* 0x0000058000000947 */ /* 0x000fea0003800000 */
[----:B-1----:R-:W2:Y:S01]  /*c260*/  LDL R30, [R1+0x44] ;  /* 0x00004400011e7983 */ /* 0x002ea20000100800 */
        /* <DEDUP_REMOVED lines=50> */
[----:B------:R-:W-:Y:S01]  /*c590*/  FMUL.FTZ R4, R5, R6 ;  /* 0x0000000605047220 */ /* 0x000fe20000410000 */
        /* <DEDUP_REMOVED lines=36> */
.L_x_228:
[----:B------:R-:W-:Y:S05]  /*c7e0*/  BSYNC B1 ;  /* 0x0000000000017941 */ /* 0x000fea0003800000 */
.L_x_227:
[----:B------:R-:W-:-:S04]  /*c7f0*/  IADD3 R0, R229, 0x40, RZ ;  /* 0x00000040e5007810 */ /* 0x000fc80007ffe0ff */
[----:B------:R-:W-:-:S13]  /*c800*/  ISETP.GE.AND P0, PT, R0, R55, PT ;  /* 0x000000370000720c */ /* 0x000fda0003f06270 */
[----:B------:R-:W-:Y:S05]  /*c810*/  @P0 BRA `(.L_x_214) ;  /* 0x0000123000000947 */ /* 0x000fea0003800000 */
[----:B------:R2:W5:Y:S01]  /*c820*/  LDL R61, [R1+0x38] ;  /* 0x00003800013d7983 */ /* 0x0005620000100800 */
[----:B------:R-:W-:Y:S01]  /*c830*/  ISETP.GE.AND P0, PT, R100, c[0x0][0x27c], PT ;  /* 0x00009f0064007a0c */ /* 0x000fe20003f06270 */
[----:B------:R-:W-:Y:S01]  /*c840*/  BSSY B0, `(.L_x_233) ;  /* 0x0000068000007945 */ /* 0x000fe20003800000 */
[C---:B-----5:R-:W-:Y:S02]  /*c850*/  IADD3 R62, R229.reuse, 0x40, RZ ;  /* 0x00000040e53e7810 */ /* 0x060fe40007ffe0ff */
[----:B------:R-:W-:-:S03]  /*c860*/  IADD3 R63, R229, 0x40, RZ ;  /* 0x00000040e53f7810 */ /* 0x000fc60007ffe0ff */
[----:B------:R-:W-:Y:S02]  /*c870*/  IMAD.SHL.U32 R62, R62, 0x40, RZ ;  /* 0x000000403e3e7824 */ /* 0x000fe400078e00ff */
[----:B------:R-:W-:-:S03]  /*c880*/  IMAD.SHL.U32 R63, R63, 0x40, RZ ;  /* 0x000000403f3f7824 */ /* 0x000fc600078e00ff */
[----:B------:R-:W-:Y:S02]  /*c890*/  LOP3.LUT R62, R62, 0x1c0, RZ, 0xc0, !PT ;  /* 0x000001c03e3e7812 */ /* 0x000fe400078ec0ff */
[----:B------:R-:W-:Y:S02]  /*c8a0*/  LOP3.LUT R63, R63, 0x1c0, RZ, 0xc0, !PT ;  /* 0x000001c03f3f7812 */ /* 0x000fe400078ec0ff */
[----:B------:R-:W-:Y:S01]  /*c8b0*/  SHF.R.U32.HI R62, RZ, 0x3, R62 ;  /* 0x00000003ff3e7819 */ /* 0x000fe2000001163e */
[----:B------:R-:W-:Y:S05]  /*c8c0*/  @P0 BRA `(.L_x_234) ;  /* 0x000005f000000947 */ /* 0x000fea0003800000 */
[----:B------:R-:W3:Y:S01]  /*c8d0*/  S2R R2, SR_TID.X ;  /* 0x0000000000027919 */ /* 0x000ee20000002100 */
[----:B------:R-:W-:Y:S01]  /*c8e0*/  IMAD.MOV.U32 R3, RZ, RZ, c[0x0][0x27c] ;  /* 0x00009f00ff037624 */ /* 0x000fe200078e00ff */
[----:B---3--:R-:W-:-:S04]  /*c8f0*/  SHF.R.S32.HI R0, RZ, 0x1f, R2 ;  /* 0x0000001fff007819 */ /* 0x008fc80000011402 */
[----:B------:R-:W-:-:S04]  /*c900*/  LEA.HI R0, R0, R2, RZ, 0x2 ;  /* 0x0000000200007211 */ /* 0x000fc800078f10ff */
[----:B------:R-:W-:-:S05]  /*c910*/  LOP3.LUT R0, R0, 0xfffffffc, RZ, 0xc0, !PT ;  /* 0xfffffffc00007812 */ /* 0x000fca00078ec0ff */
[----:B------:R-:W-:-:S05]  /*c920*/  IMAD.IADD R0, R2, 0x1, -R0 ;  /* 0x0000000102007824 */ /* 0x000fca00078e0a00 */
[----:B------:R-:W-:Y:S02]  /*c930*/  LEA.HI R3, R3, R0, RZ, 0x1d ;  /* 0x0000000003037211 */ /* 0x000fe400078fe8ff */
[----:B------:R-:W-:Y:S02]  /*c940*/  LOP3.LUT R0, R63, 0x38, R100, 0xf8, !PT ;  /* 0x000000383f007812 */ /* 0x000fe400078ef864 */
[----:B-1----:R-:W-:Y:S02]  /*c950*/  SHF.R.S32.HI R4, RZ, 0x1f, R3 ;  /* 0x0000001fff047819 */ /* 0x002fe40000011403 */
[----:B------:R-:W-:Y:S02]  /*c960*/  SHF.L.U32 R2, R3, 0x3, RZ ;  /* 0x0000000303027819 */ /* 0x000fe400000006ff */
[----:B------:R-:W-:Y:S02]  /*c970*/  LEA.HI R3, R4, R3, RZ, 0x3 ;  /* 0x0000000304037211 */ /* 0x000fe400078f18ff */
[----:B------:R-:W-:-:S02]  /*c980*/  LOP3.LUT R0, R61, R0, R62, 0xf6, !PT ;  /* 0x000000003d007212 */ /* 0x000fc400078ef63e */
[----:B------:R-:W-:Y:S01]  /*c990*/  LOP3.LUT R2, R63, 0x38, R2, 0xf8, !PT ;  /* 0x000000383f027812 */ /* 0x000fe200078ef802 */
[----:B------:R-:W-:Y:S01]  /*c9a0*/  IMAD.SHL.U32 R3, R3, 0x400, RZ ;  /* 0x0000040003037824 */ /* 0x000fe200078e00ff */
[----:B------:R-:W-:Y:S02]  /*c9b0*/  LEA R24, R0, 0xc100, 0x1 ;  /* 0x0000c10000187811 */ /* 0x000fe400078e08ff */
[----:B------:R-:W-:Y:S02]  /*c9c0*/  LOP3.LUT R2, R2, R62, RZ, 0x3c, !PT ;  /* 0x0000003e02027212 */ /* 0x000fe400078e3cff */
[----:B------:R-:W-:Y:S01]  /*c9d0*/  LOP3.LUT R0, R3, 0x7fffe000, RZ, 0xc0, !PT ;  /* 0x7fffe00003007812 */ /* 0x000fe200078ec0ff */
[----:B------:R-:W1:Y:S03]  /*c9e0*/  LDS.128 R8, [R24] ;  /* 0x0000000018087984 */ /* 0x000e660000000c00 */
[----:B------:R-:W-:Y:S01]  /*c9f0*/  IADD3 R0, R2, R0, R61 ;  /* 0x0000000002007210 */ /* 0x000fe20007ffe03d */
[----:B------:R-:W-:-:S04]  /*ca00*/  IMAD.U32 R2, R31, 0x10000, RZ ;  /* 0x000100001f027824 */ /* 0x000fc800078e00ff */
[----:B------:R-:W-:Y:S01]  /*ca10*/  IMAD.SHL.U32 R23, R0, 0x2, RZ ;  /* 0x0000000200177824 */ /* 0x000fe200078e00ff */
[----:B------:R-:W-:-:S04]  /*ca20*/  SHF.L.U32 R0, R52, 0x10, RZ ;  /* 0x0000001034007819 */ /* 0x000fc800000006ff */
[----:B------:R-:W3:Y:S01]  /*ca30*/  LDS.128 R4, [R23+0xc100] ;  /* 0x00c1000017047984 */ /* 0x000ee20000000c00 */
        /* <DEDUP_REMOVED lines=8> */
[C---:B---3--:R-:W-:Y:S01]  /*cac0*/  IMAD.U32 R3, R4.reuse, 0x10000, RZ ;  /* 0x0001000004037824 */ /* 0x048fe200078e00ff */
[----:B------:R-:W-:-:S02]  /*cad0*/  LOP3.LUT R8, R4, 0xffff0000, RZ, 0xc0, !PT ;  /* 0xffff000004087812 */ /* 0x000fc400078ec0ff */
[----:B------:R-:W-:Y:S01]  /*cae0*/  LOP3.LUT R4, R31, 0xffff0000, RZ, 0xc0, !PT ;  /* 0xffff00001f047812 */ /* 0x000fe200078ec0ff */
[-C--:B------:R-:W-:Y:S01]  /*caf0*/  FMUL.FTZ R19, R2, R3.reuse ;  /* 0x0000000302137220 */ /* 0x080fe20000410000 */
[C---:B------:R-:W-:Y:S02]  /*cb00*/  SHF.L.U32 R9, R5.reuse, 0x10, RZ ;  /* 0x0000001005097819 */ /* 0x040fe400000006ff */
[----:B------:R-:W-:Y:S01]  /*cb10*/  LOP3.LUT R18, R5, 0xffff0000, RZ, 0xc0, !PT ;  /* 0xffff000005127812 */ /* 0x000fe200078ec0ff */
[C---:B------:R-:W-:Y:S01]  /*cb20*/  IMAD.U32 R5, R6.reuse, 0x10000, RZ ;  /* 0x0001000006057824 */ /* 0x040fe200078e00ff */
[----:B------:R-:W-:Y:S01]  /*cb30*/  LOP3.LUT R11, R6, 0xffff0000, RZ, 0xc0, !PT ;  /* 0xffff0000060b7812 */ /* 0x000fe200078ec0ff */
[C---:B------:R-:W-:Y:S01]  /*cb40*/  FMUL.FTZ R6, R0.reuse, R3 ;  /* 0x0000000300067220 */ /* 0x040fe20000410000 */
        /* <DEDUP_REMOVED lines=8> */
[C---:B------:R-:W-:Y:S02]  /*cbd0*/  FFMA.FTZ R28, R3.reuse, R13, -R7 ;  /* 0x0000000d031c7223 */ /* 0x040fe40000010807 */
[-C--:B------:R-:W-:Y:S02]  /*cbe0*/  FMUL.FTZ R7, R0, R9.reuse ;  /* 0x0000000900077220 */ /* 0x080fe40000410000 */
[----:B------:R-:W-:Y:S02]  /*cbf0*/  FMUL.FTZ R8, R3, R8 ;  /* 0x0000000803087220 */ /* 0x000fe40000410000 */
[C---:B------:R-:W-:Y:S02]  /*cc00*/  FMUL.FTZ R3, R2.reuse, R9 ;  /* 0x0000000902037220 */ /* 0x040fe40000410000 */
[----:B------:R-:W-:Y:S01]  /*cc10*/  FFMA.FTZ R26, R2, R14, -R7 ;  /* 0x0000000e021a7223 */ /* 0x000fe20000010807 */
[----:B------:R-:W-:Y:S01]  /*cc20*/  SHF.L.U32 R2, R49, 0x10, RZ ;  /* 0x0000001031027819 */ /* 0x000fe200000006ff */
[----:B------:R-:W-:-:S02]  /*cc30*/  IMAD.U32 R6, R32, 0x10000, RZ ;  /* 0x0001000020067824 */ /* 0x000fc400078e00ff */
[----:B------:R-:W-:Y:S02]  /*cc40*/  FFMA.FTZ R27, R4, R13, R8 ;  /* 0x0000000d041b7223 */ /* 0x000fe40000010008 */
[----:B------:R-:W-:Y:S01]  /*cc50*/  FFMA.FTZ R25, R0, R14, R3 ;  /* 0x0000000e00197223 */ /* 0x000fe20000010003 */
[----:B------:R-:W-:Y:S01]  /*cc60*/  LOP3.LUT R3, R49, 0xffff0000, RZ, 0xc0, !PT ;  /* 0xffff000031037812 */ /* 0x000fe200078ec0ff */
[-C--:B------:R-:W-:Y:S01]  /*cc70*/  FMUL.FTZ R4, R6, R5.reuse ;  /* 0x0000000506047220 */ /* 0x080fe20000410000 */
[----:B------:R-:W-:Y:S01]  /*cc80*/  LOP3.LUT R0, R32, 0xffff0000, RZ, 0xc0, !PT ;  /* 0xffff000020007812 */ /* 0x000fe200078ec0ff */
[----:B------:R-:W-:Y:S02]  /*cc90*/  FMUL.FTZ R9, R2, R5 ;  /* 0x0000000502097220 */ /* 0x000fe40000410000 */
        /* <DEDUP_REMOVED lines=9> */
[C---:B------:R-:W-:Y:S02]  /*cd30*/  FMUL.FTZ R6, R2.reuse, R10 ;  /* 0x0000000a02067220 */ /* 0x040fe40000410000 */
        /* <DEDUP_REMOVED lines=9> */
[C---:B------:R-:W-:Y:S02]  /*cdd0*/  FMUL.FTZ R7, R4.reuse, R18 ;  /* 0x0000001204077220 */ /* 0x040fe40000410000 */
[C---:B------:R-:W-:Y:S02]  /*cde0*/  FMUL.FTZ R5, R3.reuse, R17 ;  /* 0x0000001103057220 */ /* 0x040fe40000410000 */
        /* <DEDUP_REMOVED lines=13> */
.L_x_234:
[----:B------:R-:W-:Y:S05]  /*cec0*/  BSYNC B0 ;  /* 0x0000000000007941 */ /* 0x000fea0003800000 */
.L_x_233:
[----:B------:R-:W-:Y:S01]  /*ced0*/  IADD3 R0, R100, 0x20, RZ ;  /* 0x0000002064007810 */ /* 0x000fe20007ffe0ff */
[----:B------:R-:W-:Y:S03]  /*cee0*/  BSSY B0, `(.L_x_235) ;  /* 0x000005b000007945 */ /* 0x000fe60003800000 */
[----:B------:R-:W-:-:S13]  /*cef0*/  ISETP.GE.AND P0, PT, R0, c[0x0][0x27c], PT ;  /* 0x00009f0000007a0c */ /* 0x000fda0003f06270 */
[----:B------:R-:W-:Y:S05]  /*cf00*/  @P0 BRA `(.L_x_236) ;  /* 0x0000058000000947 */ /* 0x000fea0003800000 */
[----:B-1----:R-:W3:Y:S01]  /*cf10*/  LDL R30, [R1+0x48] ;  /* 0x00004800011e7983 */ /* 0x002ee20000100800 */
[----:B------:R-:W-:-:S04]  /*cf20*/  MOV R0, c[0x0][0x27c] ;  /* 0x00009f0000007a02 */ /* 0x000fc80000000f00 */
[----:B------:R-:W-:-:S04]  /*cf30*/  LEA.HI R0, R0, R56, RZ, 0x1d ;  /* 0x0000003800007211 */ /* 0x000fc800078fe8ff */
[----:B------:R-:W-:Y:S01]  /*cf40*/  SHF.R.S32.HI R2, RZ, 0x1f, R0 ;  /* 0x0000001fff027819 */ /* 0x000fe20000011400 */
[----:B------:R-:W-:-:S03]  /*cf50*/  IMAD.SHL.U32 R3, R0, 0x8, RZ ;  /* 0x0000000800037824 */ /* 0x000fc600078e00ff */
[----:B------:R-:W-:Y:S02]  /*cf60*/  LEA.HI R0, R2, R0, RZ, 0x3 ;  /* 0x0000000002007211 */ /* 0x000fe400078f18ff */
[----:B------:R-:W-:Y:S02]  /*cf70*/  LOP3.LUT R2, R63, 0x38, R3, 0xf8, !PT ;  /* 0x000000383f027812 */ /* 0x000fe400078ef803 */
        /* <DEDUP_REMOVED lines=12> */
[----:B---3--:R-:W1:Y:S02]  /*d040*/  LDS.128 R8, [R30] ;  /* 0x000000001e087984 */ /* 0x008e640000000c00 */
        /* <DEDUP_REMOVED lines=23> */
[-C--:B------:R-:W-:Y:S02]  /*d1c0*/  FMUL.FTZ R7, R0, R9.reuse ;  /* 0x0000000900077220 */ /* 0x080fe40000410000 */
[----:B------:R-:W-:Y:S02]  /*d1d0*/  FMUL.FTZ R8, R3, R8 ;  /* 0x0000000803087220 */ /* 0x000fe40000410000 */
[C---:B------:R-:W-:Y:S02]  /*d1e0*/  FMUL.FTZ R3, R2.reuse, R9 ;  /* 0x0000000902037220 */ /* 0x040fe40000410000 */
[----:B------:R-:W-:Y:S02]  /*d1f0*/  FFMA.FTZ R25, R2, R14, -R7 ;  /* 0x0000000e02197223 */ /* 0x000fe40000010807 */
[----:B------:R-:W-:-:S02]  /*d200*/  IMAD.U32 R2, R41, 0x10000, RZ ;  /* 0x0001000029027824 */ /* 0x000fc400078e00ff */
[----:B------:R-:W-:Y:S02]  /*d210*/  FFMA.FTZ R26, R4, R13, R8 ;  /* 0x0000000d041a7223 */ /* 0x000fe40000010008 */
[----:B------:R-:W-:Y:S01]  /*d220*/  FFMA.FTZ R24, R0, R14, R3 ;  /* 0x0000000e00187223 */ /* 0x000fe20000010003 */
[----:B------:R-:W-:Y:S01]  /*d230*/  LOP3.LUT R3, R41, 0xffff0000, RZ, 0xc0, !PT ;  /* 0xffff000029037812 */ /* 0x000fe200078ec0ff */
[-C--:B------:R-:W-:Y:S01]  /*d240*/  FMUL.FTZ R4, R6, R5.reuse ;  /* 0x0000000506047220 */ /* 0x080fe20000410000 */
[----:B------:R-:W-:Y:S01]  /*d250*/  LOP3.LUT R0, R36, 0xffff0000, RZ, 0xc0, !PT ;  /* 0xffff000024007812 */ /* 0x000fe200078ec0ff */
[----:B------:R-:W-:Y:S01]  /*d260*/  FMUL.FTZ R9, R2, R5 ;  /* 0x0000000502097220 */ /* 0x000fe20000410000 */
        /* <DEDUP_REMOVED lines=20> */
[----:B------:R-:W-:Y:S02]  /*d3b0*/  FMUL.FTZ R5, R3, R17 ;  /* 0x0000001103057220 */ /* 0x000fe40000410000 */
[-C--:B------:R-:W-:Y:S01]  /*d3c0*/  FFMA.FTZ R9, R4, R22.reuse, -R8 ;  /* 0x0000001604097223 */ /* 0x080fe20000010808 */
        /* <DEDUP_REMOVED lines=12> */
.L_x_236:
[----:B------:R-:W-:Y:S05]  /*d490*/  BSYNC B0 ;  /* 0x0000000000007941 */ /* 0x000fea0003800000 */
.L_x_235:
[----:B------:R-:W-:-:S04]  /*d4a0*/  IADD3 R0, R100, 0x40, RZ ;  /* 0x0000004064007810 */ /* 0x000fc80007ffe0ff */
        /* <DEDUP_REMOVED lines=90> */
.L_x_214:
[----:B------:R-:W-:Y:S05]  /*da50*/  BSYNC B2 ;  /* 0x0000000000027941 */ /* 0x000fea0003800000 */
.L_x_198:
[----:B------:R-:W-:-:S04]  /*da60*/  DEPBAR.LE SB0, 0x0 ;  /* 0x000080000000791a */ /* 0x000fc80000000000 */
[----:B------:R-:W-:Y:S01]  /*da70*/  BAR.SYNC.DEFER_BLOCKING 0x0 ;  /* 0x0000000000007b1d */ /* 0x000fe20000010000 */
[----:B------:R-:W-:Y:S02]  /*da80*/  IMAD R0, R58, c[0x0][0x208], RZ ;  /* 0x000082003a007a24 */ /* 0x000fe400078e02ff */
[----:B--2---:R-:W-:-:S03]  /*da90*/  IMAD.WIDE.U32 R2, R102, c[0x0][0x208], RZ ;  /* 0x0000820066027a25 */ /* 0x004fc600078e00ff */
[----:B------:R2:W5:Y:S01]  /*daa0*/  LDL R126, [R1+0x10] ;  /* 0x00001000017e7983 */ /* 0x0005620000100800 */
[----:B-1----:R-:W-:Y:S01]  /*dab0*/  IMAD R4, R102, c[0x0][0x20c], R0 ;  /* 0x0000830066047a24 */ /* 0x002fe200078e0200 */
[----:B------:R-:W-:Y:S01]  /*dac0*/  LEA R0, P0, R2, R226, 0x6 ;  /* 0x000000e202007211 */ /* 0x000fe200078030ff */
[----:B------:R-:W-:-:S03]  /*dad0*/  IMAD R103, R102, -0x40, R176 ;  /* 0xffffffc066677824 */ /* 0x000fc600078e02b0 */
[----:B------:R-:W-:Y:S02]  /*dae0*/  IADD3 R3, R3, R4, RZ ;  /* 0x0000000403037210 */ /* 0x000fe40007ffe0ff */
[----:B------:R-:W-:Y:S02]  /*daf0*/  LOP3.LUT R4, R60, 0x1, RZ, 0xc0, !PT ;  /* 0x000000013c047812 */ /* 0x000fe400078ec0ff */
[----:B------:R-:W-:Y:S02]  /*db00*/  LEA.HI.X R3, R2, R228, R3, 0x6, P0 ;  /* 0x000000e402037211 */ /* 0x000fe400000f3403 */
[----:B------:R-:W-:Y:S02]  /*db10*/  LEA R2, P0, R0, c[0x0][0x1f8], 0x1 ;  /* 0x00007e0000027a11 */ /* 0x000fe400078008ff */
[----:B------:R-:W-:Y:S02]  /*db20*/  ISETP.NE.U32.AND P3, PT, R4, 0x1, PT ;  /* 0x000000010400780c */ /* 0x000fe40003f65070 */
[----:B------:R-:W-:Y:S01]  /*db30*/  LEA.HI.X R3, R0, c[0x0][0x1fc], R3, 0x1, P0 ;  /* 0x00007f0000037a11 */ /* 0x000fe200000f0c03 */
[----:B------:R-:W-:Y:S01]  /*db40*/  LDSM.16.M88.4 R8, [R187] ;  /* 0x00000000bb08783b */ /* 0x000fe20000000200 */
[----:B------:R-:W-:-:S02]  /*db50*/  IADD3 R0, -R59, R103, RZ ;  /* 0x000000673b007210 */ /* 0x000fc40007ffe1ff */
[----:B------:R-:W-:Y:S01]  /*db60*/  LOP3.LUT P1, RZ, R60, 0x2, RZ, 0xc0, !PT ;  /* 0x000000023cff7812 */ /* 0x000fe2000782c0ff */
[----:B------:R-:W1:Y:S01]  /*db70*/  LDSM.16.M88.4 R20, [R180] ;  /* 0x00000000b414783b */ /* 0x000e620000000200 */
[----:B------:R-:W-:-:S03]  /*db80*/  MOV R4, c[0x0][0x208] ;  /* 0x0000820000047a02 */ /* 0x000fc60000000f00 */
[----:B------:R-:W3:Y:S04]  /*db90*/  LDSM.16.M88.4 R32, [R180+0x800] ;  /* 0x00080000b420783b */ /* 0x000ee80000000200 */
[----:B------:R-:W4:Y:S01]  /*dba0*/  LDSM.16.M88.4 R24, [R180+0x1000] ;  /* 0x00100000b418783b */ /* 0x000f220000000200 */
[C---:B------:R-:W-:Y:S02]  /*dbb0*/  ISETP.LT.OR P4, PT, R0.reuse, 0x1, P3 ;  /* 0x000000010000780c */ /* 0x040fe40001f81670 */
[----:B------:R-:W-:Y:S01]  /*dbc0*/  ISETP.LT.OR P2, PT, R0, 0x1, !P1 ;  /* 0x000000010000780c */ /* 0x000fe20004f41670 */
[----:B------:R-:W2:Y:S01]  /*dbd0*/  LDSM.16.M88.4 R16, [R180+0x1800] ;  /* 0x00180000b410783b */ /* 0x000ea20000000200 */
[----:B------:R-:W-:Y:S02]  /*dbe0*/  MOV R5, c[0x0][0x20c] ;  /* 0x0000830000057a02 */ /* 0x000fe40000000f00 */
[C---:B------:R-:W-:Y:S01]  /*dbf0*/  LEA R12, P0, R4.reuse, R2, 0x6 ;  /* 0x00000002040c7211 */ /* 0x040fe200078030ff */
[----:B------:R-:W-:Y:S03]  /*dc00*/  LDSM.16.M88.4 R44, [R191] ;  /* 0x00000000bf2c783b */ /* 0x000fe60000000200 */
[----:B------:R-:W-:Y:S01]  /*dc10*/  LEA.HI.X R13, R4, R3, R5, 0x6, P0 ;  /* 0x00000003040d7211 */ /* 0x000fe200000f3405 */
[----:B------:R-:W-:Y:S01]  /*dc20*/  LDSM.16.M88.4 R56, [R202] ;  /* 0x00000000ca38783b */ /* 0x000fe20000000200 */
[----:B------:R-:W-:-:S03]  /*dc30*/  LOP3.LUT P0, RZ, R60, 0x4, RZ, 0xc0, !PT ;  /* 0x000000043cff7812 */ /* 0x000fc6000780c0ff */
[----:B------:R-:W2:Y:S04]  /*dc40*/  LDSM.16.M88.4 R4, [R188] ;  /* 0x00000000bc04783b */ /* 0x000ea80000000200 */
[----:B------:R-:W2:Y:S04]  /*dc50*/  LDSM.16.M88.4 R64, [R201] ;  /* 0x00000000c940783b */ /* 0x000ea80000000200 */
[----:B------:R-:W2:Y:S01]  /*dc60*/  LDSM.16.M88.4 R72, [R200] ;  /* 0x00000000c848783b */ /* 0x000ea20000000200 */
[----:B------:R-:W-:-:S03]  /*dc70*/  ISETP.LT.OR P3, PT, R0, 0x21, P3 ;  /* 0x000000210000780c */ /* 0x000fc60001f61670 */
[----:B------:R-:W-:Y:S01]  /*dc80*/  @!PT LDS RZ, [RZ] ;  /* 0x00000000fffff984 */ /* 0x000fe20000000800 */
[----:B------:R-:W-:Y:S01]  /*dc90*/  @!PT LDS RZ, [RZ] ;  /* 0x00000000fffff984 */ /* 0x000fe20000000800 */
[----:B------:R-:W-:Y:S01]  /*dca0*/  @!PT LDS RZ, [RZ] ;  /* 0x00000000fffff984 */ /* 0x000fe20000000800 */
[----:B------:R2:W-:Y:S01]  /*dcb0*/  LDGSTS.E.BYPASS.LTC128B.128 [R203+0x100], [R2.64], !P4 ;  /* 0x0010000002cb7fae */ /* 0x0005e2000e101d46 */
[----:B------:R-:W-:-:S03]  /*dcc0*/  ISETP.LT.OR P1, PT, R0, 0x21, !P1 ;  /* 0x000000210000780c */ /* 0x000fc60004f21670 */
[----:B------:R2:W-:Y:S01]  /*dcd0*/  LDGSTS.E.BYPASS.LTC128B.128 [R203+0x2100], [R2.64+0x80], !P2 ;  /* 0x0210008002cb7fae */ /* 0x0005e2000d101d46 */
[C---:B------:R-:W-:Y:S02]  /*dce0*/  ISETP.LT.OR P2, PT, R0.reuse, 0x1, !P0 ;  /* 0x000000010000780c */ /* 0x040fe40004741670 */
[----:B------:R-:W-:Y:S01]  /*dcf0*/  ISETP.LT.OR P0, PT, R0, 0x21, !P0 ;  /* 0x000000210000780c */ /* 0x000fe20004701670 */
[C---:B-1----:R-:W-:Y:S08]  /*dd00*/  HMMA.16816.F32.BF16 R28, R8.reuse, R20, RZ ;  /* 0x00000014081c723c */ /* 0x042ff000000418ff */
[C---:B---3--:R-:W-:Y:S02]  /*dd10*/  HMMA.16816.F32.BF16 R40, R8.reuse, R32, RZ ;  /* 0x000000200828723c */ /* 0x048fe400000418ff */
[----:B------:R1:W-:Y:S04]  /*dd20*/  LDGSTS.E.BYPASS.LTC128B.128 [R203+0x4100], [R2.64+0x100], !P2 ;  /* 0x0410010002cb7fae */ /* 0x0003e8000d101d46 */
[----:B------:R3:W-:Y:S02]  /*dd30*/  LDGSTS.E.BYPASS.LTC128B.128 [R203+0x1100], [R12.64], !P3 ;  /* 0x011000000ccb7fae */ /* 0x0007e4000d901d46 */
[C---:B------:R-:W-:Y:S02]  /*dd40*/  HMMA.16816.F32.BF16 R36, R8.reuse, R22, RZ ;  /* 0x000000160824723c */ /* 0x040fe400000418ff */
[----:B------:R3:W-:Y:S04]  /*dd50*/  LDGSTS.E.BYPASS.LTC128B.128 [R203+0x3100], [R12.64+0x80], !P1 ;  /* 0x031000800ccb7fae */ /* 0x0007e8000c901d46 */
[----:B------:R3:W-:Y:S02]  /*dd60*/  LDGSTS.E.BYPASS.LTC128B.128 [R203+0x5100], [R12.64+0x100], !P0 ;  /* 0x051001000ccb7fae */ /* 0x0007e4000c101d46 */
[C---:B----4-:R-:W-:Y:S02]  /*dd70*/  HMMA.16816.F32.BF16 R48, R8.reuse, R24, RZ ;  /* 0x000000180830723c */ /* 0x050fe400000418ff */
[----:B------:R-:W-:Y:S04]  /*dd80*/  LDSM.16.M88.4 R20, [R190] ;  /* 0x00000000be14783b */ /* 0x000fe80000000200 */
[----:B------:R-:W4:Y:S02]  /*dd90*/  LDSM.16.M88.4 R68, [R186] ;  /* 0x00000000ba44783b */ /* 0x000f240000000200 */
[C---:B------:R-:W-:Y:S02]  /*dda0*/  HMMA.16816.F32.BF16 R52, R8.reuse, R34, RZ ;  /* 0x000000220834723c */ /* 0x040fe400000418ff */
[----:B------:R-:W1:Y:S04]  /*ddb0*/  LDSM.16.M88.4 R76, [R186+0x800] ;  /* 0x00080000ba4c783b */ /* 0x000e680000000200 */
[----:B------:R-:W1:Y:S02]  /*ddc0*/  LDSM.16.M88.4 R84, [R186+0x1000] ;  /* 0x00100000ba54783b */ /* 0x000e640000000200 */
[C---:B------:R-:W-:Y:S02]  /*ddd0*/  HMMA.16816.F32.BF16 R24, R8.reuse, R26, RZ ;  /* 0x0000001a0818723c */ /* 0x040fe400000418ff */
[----:B------:R-:W-:Y:S04]  /*dde0*/  LDSM.16.M88.4 R80, [R183+0x800] ;  /* 0x00080000b750783b */ /* 0x000fe80000000200 */
[----:B------:R-:W-:Y:S02]  /*ddf0*/  LDSM.16.M88.4 R88, [R183+0x1000] ;  /* 0x00100000b758783b */ /* 0x000fe40000000200 */
[C---:B--2--5:R-:W-:Y:S02]  /*de00*/  HMMA.16816.F32.BF16 R60, R8.reuse, R16, RZ ;  /* 0x00000010083c723c */ /* 0x064fe400000418ff */
[----:B------:R-:W0:Y:S06]  /*de10*/  LDGDEPBAR ;  /* 0x00000000000079af */ /* 0x000e2c0000000000 */
[----:B---3--:R-:W-:Y:S01]  /*de20*/  HMMA.16816.F32.BF16 R12, R8, R18, RZ ;  /* 0x00000012080c723c */ /* 0x008fe200000418ff */
[----:B------:R-:W-:Y:S07]  /*de30*/  LDSM.16.M88.4 R16, [R189] ;  /* 0x00000000bd10783b */ /* 0x000fee0000000200 */
[C---:B------:R-:W-:Y:S08]  /*de40*/  HMMA.16816.F32.BF16 R8, R4.reuse, R44, R28 ;  /* 0x0000002c0408723c */ /* 0x040ff0000004181c */
[C---:B------:R-:W-:Y:S08]  /*de50*/  HMMA.16816.F32.BF16 R32, R4.reuse, R56, R40 ;  /* 0x000000380420723c */ /* 0x040ff00000041828 */
[C---:B------:R-:W-:Y:S08]  /*de60*/  HMMA.16816.F32.BF16 R28, R4.reuse, R46, R36 ;  /* 0x0000002e041c723c */ /* 0x040ff00000041824 */
[C---:B------:R-:W-:Y:S01]  /*de70*/  HMMA.16816.F32.BF16 R40, R4.reuse, R64, R48 ;  /* 0x000000400428723c */ /* 0x040fe20000041830 */
[----:B------:R-:W2:Y:S07]  /*de80*/  LDSM.16.M88.4 R48, [R186+0x1800] ;  /* 0x00180000ba30783b */ /* 0x000eae0000000200 */
[C---:B------:R-:W-:Y:S01]  /*de90*/  HMMA.16816.F32.BF16 R36, R4.reuse, R58, R52 ;  /* 0x0000003a0424723c */ /* 0x040fe20000041834 */
[----:B------:R-:W3:Y:S07]  /*dea0*/  LDSM.16.M88.4 R56, [R183] ;  /* 0x00000000b738783b */ /* 0x000eee0000000200 */
[C---:B------:R-:W-:Y:S01]  /*deb0*/  HMMA.16816.F32.BF16 R44, R4.reuse, R66, R24 ;  /* 0x00000042042c723c */ /* 0x040fe20000041818 */
[----:B------:R-:W-:Y:S07]  /*dec0*/  LDSM.16.M88.4 R64, [R199] ;  /* 0x00000000c740783b */ /* 0x000fee0000000200 */
[C---:B------:R-:W-:Y:S01]  /*ded0*/  HMMA.16816.F32.BF16 R52, R4.reuse, R72, R60 ;  /* 0x000000480434723c */ /* 0x040fe2000004183c */
[----:B------:R-:W2:Y:S07]  /*dee0*/  LDSM.16.M88.4 R60, [R183+0x1800] ;  /* 0x00180000b73c783b */ /* 0x000eae0000000200 */
[----:B------:R-:W-:Y:S01]  /*def0*/  HMMA.16816.F32.BF16 R24, R4, R74, R12 ;  /* 0x0000004a0418723c */ /* 0x000fe2000004180c */
[----:B------:R-:W-:Y:S04]  /*df00*/  LDSM.16.M88.4 R12, [R187+0x4000] ;  /* 0x00400000bb0c783b */ /* 0x000fe80000000200 */
[----:B------:R-:W-:Y:S03]  /*df10*/  LDSM.16.M88.4 R72, [R180+0x2800] ;  /* 0x00280000b448783b */ /* 0x000fe60000000200 */
[C---:B----4-:R-:W-:Y:S08]  /*df20*/  HMMA.16816.F32.BF16 R8, R20.reuse, R68, R8 ;  /* 0x000000441408723c */ /* 0x050ff00000041808 */
[C---:B------:R-:W-:Y:S01]  /*df30*/  HMMA.16816.F32.BF16 R4, R20.reuse, R70, R28 ;  /* 0x000000461404723c */ /* 0x040fe2000004181c */
[----:B------:R-:W4:Y:S07]  /*df40*/  LDSM.16.M88.4 R68, [R180+0x2000] ;  /* 0x00200000b444783b */ /* 0x000f2e0000000200 */
[C---:B-1----:R-:W-:Y:S08]  /*df50*/  HMMA.16816.F32.BF16 R32, R20.reuse, R76, R32 ;  /* 0x0000004c1420723c */ /* 0x042ff00000041820 */
[C---:B------:R-:W-:Y:S01]  /*df60*/  HMMA.16816.F32.BF16 R36, R20.reuse, R78, R36 ;  /* 0x0000004e1424723c */ /* 0x040fe20000041824 */
[----:B------:R-:W-:Y:S07]  /*df70*/  LDSM.16.M88.4 R76, [R198] ;  /* 0x00000000c64c783b */ /* 0x000fee0000000200 */
[C---:B------:R-:W-:Y:S08]  /*df80*/  HMMA.16816.F32.BF16 R44, R20.reuse, R86, R44 ;  /* 0x00000056142c723c */ /* 0x040ff0000004182c */
[C---:B--2---:R-:W-:Y:S08]  /*df90*/  HMMA.16816.F32.BF16 R52, R20.reuse, R48, R52 ;  /* 0x000000301434723c */ /* 0x044ff00000041834 */
[C---:B------:R-:W-:Y:S01]  /*dfa0*/  HMMA.16816.F32.BF16 R40, R20.reuse, R84, R40 ;  /* 0x000000541428723c */ /* 0x040fe20000041828 */
[----:B------:R-:W1:Y:S07]  /*dfb0*/  LDSM.16.M88.4 R84, [R180+0x3000] ;  /* 0x00300000b454783b */ /* 0x000e6e0000000200 */
[----:B------:R-:W-:Y:S08]  /*dfc0*/  HMMA.16816.F32.BF16 R28, R20, R50, R24 ;  /* 0x00000032141c723c */ /* 0x000ff00000041818 */
[C---:B---3--:R-:W-:Y:S01]  /*dfd0*/  HMMA.16816.F32.BF16 R24, R16.reuse, R56, R8 ;  /* 0x000000381018723c */ /* 0x048fe20000041808 */
[----:B------:R-:W-:Y:S07]  /*dfe0*/  LDSM.16.M88.4 R8, [R188+0x4000] ;  /* 0x00400000bc08783b */ /* 0x000fee0000000200 */
[C---:B------:R-:W-:Y:S01]  /*dff0*/  HMMA.16816.F32.BF16 R20, R16.reuse, R58, R4 ;  /* 0x0000003a1014723c */ /* 0x040fe20000041804 */
[----:B------:R-:W2:Y:S07]  /*e000*/  LDSM.16.M88.4 R56, [R180+0x3800] ;  /* 0x00380000b438783b */ /* 0x000eae0000000200 */
[C---:B------:R-:W-:Y:S08]  /*e010*/  HMMA.16816.F32.BF16 R4, R16.reuse, R80, R32 ;  /* 0x000000501004723c */ /* 0x040ff00000041820 */
[C---:B------:R-:W-:Y:S01]  /*e020*/  HMMA.16816.F32.BF16 R36, R16.reuse, R82, R36 ;  /* 0x000000521024723c */ /* 0x040fe20000041824 */
[----:B------:R-:W-:Y:S07]  /*e030*/  LDSM.16.M88.4 R80, [R186+0x2800] ;  /* 0x00280000ba50783b */ /* 0x000fee0000000200 */
[C---:B------:R-:W-:Y:S08]  /*e040*/  HMMA.16816.F32.BF16 R44, R16.reuse, R90, R44 ;  /* 0x0000005a102c723c */ /* 0x040ff0000004182c */
[C---:B------:R-:W-:Y:S08]  /*e050*/  HMMA.16816.F32.BF16 R52, R16.reuse, R60, R52 ;  /* 0x0000003c1034723c */ /* 0x040ff00000041834 */
[C---:B------:R-:W-:Y:S01]  /*e060*/  HMMA.16816.F32.BF16 R40, R16.reuse, R88, R40 ;  /* 0x000000581028723c */ /* 0x040fe20000041828 */
[----:B------:R-:W3:Y:S07]  /*e070*/  LDSM.16.M88.4 R88, [R197] ;  /* 0x00000000c558783b */ /* 0x000eee0000000200 */
[----:B------:R-:W-:Y:S01]  /*e080*/  HMMA.16816.F32.BF16 R32, R16, R62, R28 ;  /* 0x0000003e1020723c */ /* 0x000fe2000004181c */
[----:B------:R-:W2:Y:S07]  /*e090*/  LDSM.16.M88.4 R60, [R196] ;  /* 0x00000000c43c783b */ /* 0x000eae0000000200 */
[C---:B----4-:R-:W-:Y:S08]  /*e0a0*/  HMMA.16816.F32.BF16 R28, R12.reuse, R68, R24 ;  /* 0x000000440c1c723c */ /* 0x050ff00000041818 */
[C---:B------:R-:W-:Y:S01]  /*e0b0*/  HMMA.16816.F32.BF16 R24, R12.reuse, R70, R20 ;  /* 0x000000460c18723c */ /* 0x040fe20000041814 */
[----:B------:R-:W-:Y:S07]  /*e0c0*/  LDSM.16.M88.4 R68, [R183+0x2000] ;  /* 0x00200000b744783b */ /* 0x000fee0000000200 */
[C---:B------:R-:W-:Y:S01]  /*e0d0*/  HMMA.16816.F32.BF16 R20, R12.reuse, R72, R4 ;  /* 0x000000480c14723c */ /* 0x040fe20000041804 */
[----:B------:R-:W-:Y:S07]  /*e0e0*/  LDSM.16.M88.4 R4, [R190+0x4000] ;  /* 0x00400000be04783b */ /* 0x000fee0000000200 */
[C---:B------:R-:W-:Y:S01]  /*e0f0*/  HMMA.16816.F32.BF16 R16, R12.reuse, R74, R36 ;  /* 0x0000004a0c10723c */ /* 0x040fe20000041824 */
[----:B------:R-:W4:Y:S07]  /*e100*/  LDSM.16.M88.4 R72, [R186+0x2000] ;  /* 0x00200000ba48783b */ /* 0x000f2e0000000200 */
[C---:B-1----:R-:W-:Y:S08]  /*e110*/  HMMA.16816.F32.BF16 R48, R12.reuse, R86, R44 ;  /* 0x000000560c30723c */ /* 0x042ff0000004182c */
[C---:B--2---:R-:W-:Y:S08]  /*e120*/  HMMA.16816.F32.BF16 R44, R12.reuse, R56, R52 ;  /* 0x000000380c2c723c */ /* 0x044ff00000041834 */
[C---:B------:R-:W-:Y:S01]  /*e130*/  HMMA.16816.F32.BF16 R40, R12.reuse, R84, R40 ;  /* 0x000000540c28723c */ /* 0x040fe20000041828 */
[----:B------:R-:W1:Y:S07]  /*e140*/  LDSM.16.M88.4 R84, [R186+0x3000] ;  /* 0x00300000ba54783b */ /* 0x000e6e0000000200 */
[----:B------:R-:W-:Y:S08]  /*e150*/  HMMA.16816.F32.BF16 R36, R12, R58, R32 ;  /* 0x0000003a0c24723c */ /* 0x000ff00000041820 */
[C---:B------:R-:W-:Y:S08]  /*e160*/  HMMA.16816.F32.BF16 R32, R8.reuse, R64, R28 ;  /* 0x000000400820723c */ /* 0x040ff0000004181c */
[C---:B------:R-:W-:Y:S01]  /*e170*/  HMMA.16816.F32.BF16 R28, R8.reuse, R66, R24 ;  /* 0x00000042081c723c */ /* 0x040fe20000041818 */
[----:B------:R-:W2:Y:S07]  /*e180*/  LDSM.16.M88.4 R64, [R186+0x3800] ;  /* 0x00380000ba40783b */ /* 0x000eae0000000200 */
[C---:B------:R-:W-:Y:S01]  /*e190*/  HMMA.16816.F32.BF16 R24, R8.reuse, R76, R20 ;  /* 0x0000004c0818723c */ /* 0x040fe20000041814 */
[----:B------:R-:W1:Y:S07]  /*e1a0*/  LDSM.16.M88.4 R20, [R189+0x4000] ;  /* 0x00400000bd14783b */ /* 0x000e6e0000000200 */
[C---:B------:R-:W-:Y:S01]  /*e1b0*/  HMMA.16816.F32.BF16 R16, R8.reuse, R78, R16 ;  /* 0x0000004e0810723c */ /* 0x040fe20000041810 */
[----:B------:R-:W1:Y:S07]  /*e1c0*/  LDSM.16.M88.4 R76, [R183+0x2800] ;  /* 0x00280000b74c783b */ /* 0x000e6e0000000200 */
[C---:B---3--:R-:W-:Y:S08]  /*e1d0*/  HMMA.16816.F32.BF16 R56, R8.reuse, R90, R48 ;  /* 0x0000005a0838723c */ /* 0x048ff00000041830 */
[C---:B------:R-:W-:Y:S08]  /*e1e0*/  HMMA.16816.F32.BF16 R48, R8.reuse, R60, R44 ;  /* 0x0000003c0830723c */ /* 0x040ff0000004182c */
[C---:B------:R-:W-:Y:S01]  /*e1f0*/  HMMA.16816.F32.BF16 R12, R8.reuse, R88, R40 ;  /* 0x00000058080c723c */ /* 0x040fe20000041828 */
[----:B------:R-:W-:Y:S04]  /*e200*/  LDSM.16.M88.4 R40, [R183+0x3000] ;  /* 0x00300000b728783b */ /* 0x000fe80000000200 */
[----:B------:R-:W-:Y:S03]  /*e210*/  LDSM.16.M88.4 R88, [R183+0x3800] ;  /* 0x00380000b758783b */ /* 0x000fe60000000200 */
[----:B------:R-:W-:Y:S01]  /*e220*/  HMMA.16816.F32.BF16 R44, R8, R62, R36 ;  /* 0x0000003e082c723c */ /* 0x000fe20000041824 */
[----:B------:R-:W-:Y:S07]  /*e230*/  LDSM.16.M88.4 R60, [R180+0x4000] ;  /* 0x00400000b43c783b */ /* 0x000fee0000000200 */
[C---:B----4-:R-:W-:Y:S08]  /*e240*/  HMMA.16816.F32.BF16 R36, R4.reuse, R72, R32 ;  /* 0x000000480424723c */ /* 0x050ff00000041820 */
[C---:B------:R-:W-:Y:S01]  /*e250*/  HMMA.16816.F32.BF16 R52, R4.reuse, R82, R16 ;  /* 0x000000520434723c */ /* 0x040fe20000041810 */
[----:B------:R-:W3:Y:S07]  /*e260*/  LDSM.16.M88.4 R16, [R187+0x8000] ;  /* 0x00800000bb10783b */ /* 0x000eee0000000200 */
[C---:B------:R-:W-:Y:S01]  /*e270*/  HMMA.16816.F32.BF16 R28, R4.reuse, R74, R28 ;  /* 0x0000004a041c723c */ /* 0x040fe2000004181c */
[----:B------:R-:W-:Y:S07]  /*e280*/  LDSM.16.M88.4 R72, [R180+0x5800] ;  /* 0x00580000b448783b */ /* 0x000fee0000000200 */
[C---:B------:R-:W-:Y:S08]  /*e290*/  HMMA.16816.F32.BF16 R32, R4.reuse, R80, R24 ;  /* 0x000000500420723c */ /* 0x040ff00000041818 */
[C---:B-1----:R-:W-:Y:S01]  /*e2a0*/  HMMA.16816.F32.BF16 R24, R4.reuse, R84, R12 ;  /* 0x000000540418723c */ /* 0x042fe2000004180c */
[----:B------:R-:W-:Y:S07]  /*e2b0*/  LDSM.16.M88.4 R12, [R188+0x8000] ;  /* 0x00800000bc0c783b */ /* 0x000fee0000000200 */
[C---:B------:R-:W-:Y:S01]  /*e2c0*/  HMMA.16816.F32.BF16 R8, R4.reuse, R86, R56 ;  /* 0x000000560408723c */ /* 0x040fe20000041838 */
[----:B------:R-:W-:Y:S07]  /*e2d0*/  LDSM.16.M88.4 R56, [R183+0x4000] ;  /* 0x00400000b738783b */ /* 0x000fee0000000200 */
[C---:B--2---:R-:W-:Y:S08]  /*e2e0*/  HMMA.16816.F32.BF16 R48, R4.reuse, R64, R48 ;  /* 0x000000400430723c */ /* 0x044ff00000041830 */
[----:B------:R-:W-:Y:S01]  /*e2f0*/  HMMA.16816.F32.BF16 R96, R4, R66, R44 ;  /* 0x000000420460723c */ /* 0x000fe2000004182c */
[----:B------:R-:W-:Y:S04]  /*e300*/  LDSM.16.M88.4 R64, [R194] ;  /* 0x00000000c240783b */ /* 0x000fe80000000200 */
[----:B------:R-:W-:Y:S03]  /*e310*/  LDSM.16.M88.4 R44, [R180+0x5000] ;  /* 0x00500000b42c783b */ /* 0x000fe60000000200 */
[C---:B------:R-:W-:Y:S01]  /*e320*/  HMMA.16816.F32.BF16 R4, R20.reuse, R68, R36 ;  /* 0x000000441404723c */ /* 0x040fe20000041824 */
[----:B------:R-:W1:Y:S07]  /*e330*/  LDSM.16.M88.4 R36, [R195] ;  /* 0x00000000c324783b */ /* 0x000e6e0000000200 */
[C---:B------:R-:W-:Y:S08]  /*e340*/  HMMA.16816.F32.BF16 R28, R20.reuse, R70, R28 ;  /* 0x00000046141c723c */ /* 0x040ff0000004181c */
[----:B------:R-:W-:Y:S01]  /*e350*/  HMMA.16816.F32.BF16 R68, R20, R78, R52 ;  /* 0x0000004e1444723c */ /* 0x000fe20000041834 */
[----:B------:R-:W2:Y:S07]  /*e360*/  LDSM.16.M88.4 R52, [R180+0x4800] ;  /* 0x00480000b434783b */ /* 0x000eae0000000200 */
[----:B---3--:R-:W-:Y:S08]  /*e370*/  HMMA.16816.F32.BF16 R4, R16, R60, R4 ;  /* 0x0000003c1004723c */ /* 0x008ff00000041804 */
[C---:B------:R-:W-:Y:S01]  /*e380*/  HMMA.16816.F32.BF16 R80, R20.reuse, R42, R8 ;  /* 0x0000002a1450723c */ /* 0x040fe20000041808 */
[----:B------:R-:W-:Y:S07]  /*e390*/  LDSM.16.M88.4 R8, [R190+0x8000] ;  /* 0x00800000be08783b */ /* 0x000fee0000000200 */
[----:B------:R-:W-:Y:S01]  /*e3a0*/  HMMA.16816.F32.BF16 R92, R20, R88, R48 ;  /* 0x00000058145c723c */ /* 0x000fe20000041830 */
[----:B------:R-:W3:Y:S07]  /*e3b0*/  LDSM.16.M88.4 R48, [R186+0x4000] ;  /* 0x00400000ba30783b */ /* 0x000eee0000000200 */
[----:B------:R-:W-:Y:S01]  /*e3c0*/  HMMA.16816.F32.BF16 R28, R16, R62, R28 ;  /* 0x0000003e101c723c */ /* 0x000fe2000004181c */
[----:B------:R-:W-:Y:S07]  /*e3d0*/  LDSM.16.M88.4 R60, [R186+0x4800] ;  /* 0x00480000ba3c783b */ /* 0x000fee0000000200 */
[C---:B------:R-:W-:Y:S08]  /*e3e0*/  HMMA.16816.F32.BF16 R32, R20.reuse, R76, R32 ;  /* 0x0000004c1420723c */ /* 0x040ff00000041820 */
        /* <DEDUP_REMOVED lines=18> */
[----:B------:R-:W-:-:S07]  /*e510*/  FMUL.FTZ R0, R48, c[0x0][0x320] ;  /* 0x0000c80030007a20 */ /* 0x000fce0000410000 */
[----:B------:R-:W-:Y:S01]  /*e520*/  HMMA.16816.F32.BF16 R44, R16, R46, R80 ;  /* 0x0000002e102c723c */ /* 0x000fe20000041850 */
[----:B------:R4:W1:Y:S07]  /*e530*/  MUFU.TANH R82, R0 ;  /* 0x0000000000527308 */ /* 0x00086e0000002400 */
        /* <DEDUP_REMOVED lines=88> */
[----:B-1234-:R-:W-:Y:S01]  /*eac0*/  IADD3 R0, R126, -0x2, RZ ;  /* 0xfffffffe7e007810 */ /* 0x01efe20007ffe0ff */
[----:B------:R-:W-:Y:S01]  /*ead0*/  IMAD.MOV.U32 R6, RZ, RZ, c[0x0][0x1e4] ;  /* 0x00007900ff067624 */ /* 0x000fe200078e00ff */
[----:B------:R-:W-:Y:S02]  /*eae0*/  LOP3.LUT P4, RZ, R104, 0x2, RZ, 0xc0, !PT ;  /* 0x0000000268ff7812 */ /* 0x000fe4000788c0ff */
        /* <DEDUP_REMOVED lines=21> */
.L_x_238:
[----:B--234-:R-:W-:Y:S05]  /*ec40*/  BSYNC B0 ;  /* 0x0000000000007941 */ /* 0x01cfea0003800000 */
.L_x_237:
[----:B-1----:R-:W1:Y:S04]  /*ec50*/  S2R R0, SR_TID.X ;  /* 0x0000000000007919 */ /* 0x002e680000002100 */
[----:B------:R-:W-:Y:S04]  /*ec60*/  LDSM.16.MT88.4 R36, [R182+0x2000] ;  /* 0x00200000b624783b */ /* 0x000fe80000004200 */
[----:B------:R-:W-:Y:S04]  /*ec70*/  LDSM.16.MT88.4 R32, [R185+0x2000] ;  /* 0x00200000b920783b */ /* 0x000fe80000004200 */
[----:B------:R-:W0:Y:S01]  /*ec80*/  LDGDEPBAR ;  /* 0x00000000000079af */ /* 0x000e220000000000 */
[----:B-1----:R-:W-:-:S04]  /*ec90*/  SHF.R.S32.HI R2, RZ, 0x1f, R0 ;  /* 0x0000001fff027819 */ /* 0x002fc80000011400 */
[----:B------:R-:W-:-:S04]  /*eca0*/  LEA.HI R2, R2, R0, RZ, 0x5 ;  /* 0x0000000002027211 */ /* 0x000fc800078f28ff */
[----:B------:R-:W-:-:S05]  /*ecb0*/  LOP3.LUT R2, R2, 0xffffffe0, RZ, 0xc0, !PT ;  /* 0xffffffe002027812 */ /* 0x000fca00078ec0ff */
[----:B------:R-:W-:-:S05]  /*ecc0*/  IMAD.IADD R2, R0, 0x1, -R2 ;  /* 0x0000000100027824 */ /* 0x000fca00078e0a02 */
[----:B------:R-:W-:-:S04]  /*ecd0*/  SHF.R.S32.HI R0, RZ, 0x1f, R2 ;  /* 0x0000001fff007819 */ /* 0x000fc80000011402 */
[----:B------:R-:W-:-:S04]  /*ece0*/  LEA.HI R0, R0, R2, RZ, 0x2 ;  /* 0x0000000200007211 */ /* 0x000fc800078f10ff */
[----:B------:R-:W-:-:S05]  /*ecf0*/  LOP3.LUT R0, R0, 0x7ffffffc, RZ, 0xc0, !PT ;  /* 0x7ffffffc00007812 */ /* 0x000fca00078ec0ff */
[----:B------:R-:W-:-:S04]  /*ed00*/  IMAD.IADD R0, R2, 0x1, -R0 ;  /* 0x0000000102007824 */ /* 0x000fc800078e0a00 */
[----:B------:R-:W-:-:S04]  /*ed10*/  IMAD.SHL.U32 R0, R0, 0x2, RZ ;  /* 0x0000000200007824 */ /* 0x000fc800078e00ff */
[----:B------:R-:W-:-:S05]  /*ed20*/  IMAD.IADD R0, R103, 0x1, -R0 ;  /* 0x0000000167007824 */ /* 0x000fca00078e0a00 */
[C---:B------:R-:W-:Y:S02]  /*ed30*/  ISETP.GT.AND P4, PT, R0.reuse, RZ, PT ;  /* 0x000000ff0000720c */ /* 0x040fe40003f84270 */
[C---:B------:R-:W-:Y:S02]  /*ed40*/  ISETP.GT.AND P3, PT, R0.reuse, 0x1, PT ;  /* 0x000000010000780c */ /* 0x040fe40003f64270 */
[----:B------:R-:W-:Y:S02]  /*ed50*/  ISETP.GT.AND P2, PT, R0, 0x8, PT ;  /* 0x000000080000780c */ /* 0x000fe40003f44270 */
[----:B------:R-:W-:Y:S02]  /*ed60*/  FSEL R6, R82, -INF , P4 ;  /* 0xff80000052067808 */ /* 0x000fe40002000000 */
[----:B------:R-:W-:Y:S02]  /*ed70*/  FSEL R7, R81, -INF , P3 ;  /* 0xff80000051077808 */ /* 0x000fe40001800000 */
[----:B------:R-:W-:-:S02]  /*ed80*/  ISETP.GT.AND P1, PT, R0, 0x9, PT ;  /* 0x000000090000780c */ /* 0x000fc40003f24270 */
[----:B------:R-:W-:Y:S02]  /*ed90*/  FSEL R9, R72, -INF , P2 ;  /* 0xff80000048097808 */ /* 0x000fe40001000000 */
[----:B------:R-:W-:Y:S02]  /*eda0*/  FMNMX.FTZ R2, R6, R7, !PT ;  /* 0x0000000706027209 */ /* 0x000fe40007810000 */
[C---:B------:R-:W-:Y:S02]  /*edb0*/  ISETP.GT.AND P0, PT, R0.reuse, 0x10, PT ;  /* 0x000000100000780c */ /* 0x040fe40003f04270 */
[----:B------:R-:W-:Y:S02]  /*edc0*/  FSEL R10, R69, -INF , P1 ;  /* 0xff800000450a7808 */ /* 0x000fe40000800000 */
[----:B------:R-:W-:Y:S02]  /*edd0*/  FMNMX.FTZ R2, R9, R2, !PT ;  /* 0x0000000209027209 */ /* 0x000fe40007810000 */
[----:B------:R-:W-:-:S02]  /*ede0*/  ISETP.GT.AND P6, PT, R0, 0x11, PT ;  /* 0x000000110000780c */ /* 0x000fc40003fc4270 */
[----:B------:R-:W-:Y:S02]  /*edf0*/  FSEL R45, R55, -INF , P0 ;  /* 0xff800000372d7808 */ /* 0x000fe40000000000 */
[----:B------:R-:W-:Y:S02]  /*ee00*/  FMNMX.FTZ R2, R10, R2, !PT ;  /* 0x000000020a027209 */ /* 0x000fe40007810000 */
[----:B------:R-:W-:Y:S02]  /*ee10*/  FSEL R13, R68, -INF , P2 ;  /* 0xff800000440d7808 */ /* 0x000fe40001000000 */
[----:B------:R-:W-:Y:S02]  /*ee20*/  FSEL R44, R54, -INF , P6 ;  /* 0xff800000362c7808 */ /* 0x000fe40003000000 */
[----:B------:R-:W-:Y:S02]  /*ee30*/  FMNMX.FTZ R2, R45, R2, !PT ;  /* 0x000000022d027209 */ /* 0x000fe40007810000 */
[----:B------:R-:W-:-:S02]  /*ee40*/  ISETP.GT.AND P2, PT, R0, 0x18, PT ;  /* 0x000000180000780c */ /* 0x000fc40003f44270 */
[----:B------:R-:W-:Y:S02]  /*ee50*/  FSEL R20, R56, -INF , P1 ;  /* 0xff80000038147808 */ /* 0x000fe40000800000 */
[----:B------:R-:W-:Y:S02]  /*ee60*/  FSEL R11, R80, -INF , P4 ;  /* 0xff800000500b7808 */ /* 0x000fe40002000000 */
[----:B------:R-:W-:Y:S02]  /*ee70*/  FSEL R12, R73, -INF , P3 ;  /* 0xff800000490c7808 */ /* 0x000fe40001800000 */
[----:B------:R-:W-:Y:S02]  /*ee80*/  ISETP.GT.AND P1, PT, R0, 0x19, PT ;  /* 0x000000190000780c */ /* 0x000fe40003f24270 */
[----:B------:R-:W-:Y:S02]  /*ee90*/  FSEL R47, R43, -INF , P2 ;  /* 0xff8000002b2f7808 */ /* 0x000fe40001000000 */
[----:B------:R-:W-:-:S02]  /*eea0*/  FMNMX.FTZ R2, R44, R2, !PT ;  /* 0x000000022c027209 */ /* 0x000fc40007810000 */
[----:B------:R-:W-:Y:S02]  /*eeb0*/  FSEL R48, R53, -INF , P0 ;  /* 0xff80000035307808 */ /* 0x000fe40000000000 */
[----:B------:R-:W-:Y:S02]  /*eec0*/  FSEL R46, R42, -INF , P1 ;  /* 0xff8000002a2e7808 */ /* 0x000fe40000800000 */
[----:B------:R-:W-:Y:S02]  /*eed0*/  ISETP.GT.AND P0, PT, R0, 0x20, PT ;  /* 0x000000200000780c */ /* 0x000fe40003f04270 */
[----:B------:R-:W-:Y:S02]  /*eee0*/  FMNMX.FTZ R3, R11, R12, !PT ;  /* 0x0000000c0b037209 */ /* 0x000fe40007810000 */
[----:B------:R-:W-:Y:S02]  /*eef0*/  FMNMX.FTZ R2, R47, R2, !PT ;  /* 0x000000022f027209 */ /* 0x000fe40007810000 */
[----:B------:R-:W-:-:S02]  /*ef00*/  FSEL R51, R52, -INF , P6 ;  /* 0xff80000034337808 */ /* 0x000fc40003000000 */
[----:B------:R-:W-:Y:S02]  /*ef10*/  FSEL R103, R29, -INF , P0 ;  /* 0xff8000001d677808 */ /* 0x000fe40000000000 */
[----:B------:R-:W-:Y:S02]  /*ef20*/  ISETP.GT.AND P6, PT, R0, 0x21, PT ;  /* 0x000000210000780c */ /* 0x000fe40003fc4270 */
[----:B------:R-:W-:Y:S02]  /*ef30*/  FMNMX.FTZ R3, R13, R3, !PT ;  /* 0x000000030d037209 */ /* 0x000fe40007810000 */
[----:B------:R-:W-:Y:S02]  /*ef40*/  FMNMX.FTZ R2, R46, R2, !PT ;  /* 0x000000022e027209 */ /* 0x000fe40007810000 */
[----:B------:R-:W-:Y:S02]  /*ef50*/  ISETP.GT.AND P5, PT, R0, 0x28, PT ;  /* 0x000000280000780c */ /* 0x000fe40003fa4270 */
[----:B------:R-:W-:-:S02]  /*ef60*/  FSEL R104, R28, -INF , P6 ;  /* 0xff8000001c687808 */ /* 0x000fc40003000000 */
[----:B------:R-:W-:Y:S02]  /*ef70*/  FMNMX.FTZ R3, R20, R3, !PT ;  /* 0x0000000314037209 */ /* 0x000fe40007810000 */
[----:B------:R-:W-:Y:S02]  /*ef80*/  FMNMX.FTZ R2, R103, R2, !PT ;  /* 0x0000000267027209 */ /* 0x000fe40007810000 */
[----:B------:R-:W-:Y:S02]  /*ef90*/  ISETP.GT.AND P4, PT, R0, 0x29, PT ;  /* 0x000000290000780c */ /* 0x000fe40003f84270 */
[----:B------:R-:W-:Y:S02]  /*efa0*/  FSEL R120, R25, -INF , P5 ;  /* 0xff80000019787808 */ /* 0x000fe40002800000 */
[----:B------:R-:W-:Y:S02]  /*efb0*/  FMNMX.FTZ R3, R48, R3, !PT ;  /* 0x0000000330037209 */ /* 0x000fe40007810000 */
[----:B------:R-:W-:-:S02]  /*efc0*/  FMNMX.FTZ R2, R104, R2, !PT ;  /* 0x0000000268027209 */ /* 0x000fc40007810000 */
[----:B------:R-:W-:Y:S02]  /*efd0*/  ISETP.GT.AND P3, PT, R0, 0x30, PT ;  /* 0x000000300000780c */ /* 0x000fe40003f64270 */
[----:B------:R-:W-:Y:S02]  /*efe0*/  FSEL R49, R41, -INF , P2 ;  /* 0xff80000029317808 */ /* 0x000fe40001000000 */
[----:B------:R-:W-:Y:S02]  /*eff0*/  FSEL R121, R24, -INF , P4 ;  /* 0xff80000018797808 */ /* 0x000fe40002000000 */
[----:B------:R-:W-:Y:S02]  /*f000*/  FMNMX.FTZ R3, R51, R3, !PT ;  /* 0x0000000333037209 */ /* 0x000fe40007810000 */
[----:B------:R-:W-:Y:S02]  /*f010*/  FMNMX.FTZ R2, R120, R2, !PT ;  /* 0x0000000278027209 */ /* 0x000fe40007810000 */
[----:B------:R-:W-:-:S02]  /*f020*/  ISETP.GT.AND P2, PT, R0, 0x31, PT ;  /* 0x000000310000780c */ /* 0x000fc40003f44270 */
[----:B------:R-:W-:Y:S02]  /*f030*/  FSEL R50, R40, -INF , P1 ;  /* 0xff80000028327808 */ /* 0x000fe40000800000 */
[----:B------:R-:W-:Y:S01]  /*f040*/  FSEL R236, R17, -INF , P3 ;  /* 0xff80000011ec7808 */ /* 0x000fe20001800000 */
[----:B------:R-:W-:Y:S01]  /*f050*/  LDSM.16.MT88.4 R40, [R184+0x2000] ;  /* 0x00200000b828783b */ /* 0x000fe20000004200 */
[----:B------:R-:W-:Y:S02]  /*f060*/  FMNMX.FTZ R3, R49, R3, !PT ;  /* 0x0000000331037209 */ /* 0x000fe40007810000 */
[----:B------:R-:W-:Y:S02]  /*f070*/  FMNMX.FTZ R2, R121, R2, !PT ;  /* 0x0000000279027209 */ /* 0x000fe40007810000 */
[----:B------:R-:W-:Y:S02]  /*f080*/  FSEL R123, R30, -INF , P0 ;  /* 0xff8000001e7b7808 */ /* 0x000fe40000000000 */
[----:B------:R-:W-:-:S02]  /*f090*/  ISETP.GT.AND P1, PT, R0, 0x38, PT ;  /* 0x000000380000780c */ /* 0x000fc40003f24270 */
[----:B------:R-:W-:Y:S02]  /*f0a0*/  ISETP.GT.AND P0, PT, R0, 0x39, PT ;  /* 0x000000390000780c */ /* 0x000fe40003f04270 */
[----:B------:R-:W-:Y:S02]  /*f0b0*/  FSEL R237, R16, -INF , P2 ;  /* 0xff80000010ed7808 */ /* 0x000fe40001000000 */
[----:B------:R-:W-:Y:S02]  /*f0c0*/  FMNMX.FTZ R3, R50, R3, !PT ;  /* 0x0000000332037209 */ /* 0x000fe40007810000 */
[----:B------:R-:W-:Y:S02]  /*f0d0*/  FMNMX.FTZ R0, R236, R2, !PT ;  /* 0x00000002ec007209 */ /* 0x000fe40007810000 */
[----:B------:R-:W-:Y:S02]  /*f0e0*/  FSEL R124, R27, -INF , P6 ;  /* 0xff8000001b7c7808 */ /* 0x000fe40003000000 */
[----:B------:R-:W-:-:S02]  /*f0f0*/  FSEL R238, R14, -INF , P1 ;  /* 0xff8000000eee7808 */ /* 0x000fc40000800000 */
[----:B------:R-:W-:Y:S02]  /*f100*/  FMNMX.FTZ R2, R123, R3, !PT ;  /* 0x000000037b027209 */ /* 0x000fe40007810000 */
[----:B------:R-:W-:Y:S02]  /*f110*/  FMNMX.FTZ R0, R237, R0, !PT ;  /* 0x00000000ed007209 */ /* 0x000fe40007810000 */
[----:B------:R-:W-:Y:S02]  /*f120*/  FSEL R122, R26, -INF , P5 ;  /* 0xff8000001a7a7808 */ /* 0x000fe40002800000 */
[----:B------:R-:W-:Y:S01]  /*f130*/  FSEL R239, R8, -INF , P0 ;  /* 0xff80000008ef7808 */ /* 0x000fe20000000000 */
[----:B------:R-:W-:Y:S01]  /*f140*/  LDSM.16.MT88.4 R24, [R181] ;  /* 0x00000000b518783b */ /* 0x000fe20000004200 */
[----:B------:R-:W-:Y:S02]  /*f150*/  FMNMX.FTZ R2, R124, R2, !PT ;  /* 0x000000027c027209 */ /* 0x000fe40007810000 */
[----:B------:R-:W-:-:S02]  /*f160*/  FMNMX.FTZ R0, R238, R0, !PT ;  /* 0x00000000ee007209 */ /* 0x000fc40007810000 */
[----:B------:R-:W-:Y:S02]  /*f170*/  FSEL R125, R22, -INF , P4 ;  /* 0xff800000167d7808 */ /* 0x000fe40002000000 */
[----:B------:R-:W-:Y:S02]  /*f180*/  FMNMX.FTZ R2, R122, R2, !PT ;  /* 0x000000027a027209 */ /* 0x000fe40007810000 */
[----:B------:R-:W-:Y:S02]  /*f190*/  FMNMX.FTZ R0, R239, R0, !PT ;  /* 0x00000000ef007209 */ /* 0x000fe40007810000 */
[----:B------:R-:W-:Y:S02]  /*f1a0*/  FSEL R240, R21, -INF , P3 ;  /* 0xff80000015f07808 */ /* 0x000fe40001800000 */
[----:B------:R-:W-:Y:S01]  /*f1b0*/  FMNMX.FTZ R2, R125, R2, !PT ;  /* 0x000000027d027209 */ /* 0x000fe20007810000 */
[----:B------:R-:W1:Y:S01]  /*f1c0*/  SHFL.BFLY PT, R4, R0, 0x2, 0x1f ;  /* 0x0c401f0000047f89 */ /* 0x000e6200000e0000 */
[----:B------:R-:W-:-:S02]  /*f1d0*/  FSEL R241, R19, -INF , P2 ;  /* 0xff80000013f17808 */ /* 0x000fc40001000000 */
[----:B------:R-:W-:Y:S02]  /*f1e0*/  FMNMX.FTZ R2, R240, R2, !PT ;  /* 0x00000002f0027209 */ /* 0x000fe40007810000 */
[----:B------:R-:W-:Y:S02]  /*f1f0*/  FSEL R242, R18, -INF , P1 ;  /* 0xff80000012f27808 */ /* 0x000fe40000800000 */
[----:B------:R-:W-:Y:S01]  /*f200*/  FMNMX.FTZ R2, R241, R2, !PT ;  /* 0x00000002f1027209 */ /* 0x000fe20007810000 */
[----:B------:R-:W-:Y:S01]  /*f210*/  LDSM.16.MT88.4 R16, [R182] ;  /* 0x00000000b610783b */ /* 0x000fe20000004200 */
[----:B------:R-:W-:Y:S02]  /*f220*/  FSEL R243, R15, -INF , P0 ;  /* 0xff8000000ff37808 */ /* 0x000fe40000000000 */
[----:B------:R-:W-:-:S04]  /*f230*/  FMNMX.FTZ R2, R242, R2, !PT ;  /* 0x00000002f2027209 */ /* 0x000fc80007810000 */
        /* <DEDUP_REMOVED lines=11> */
[----:B------:R1:W3:Y:S01]  /*f2f0*/  MUFU.EX2 R23, R0 ;  /* 0x0000000000177308 */ /* 0x0002e20000000800 */
[----:B--2---:R-:W-:Y:S01]  /*f300*/  FMNMX.FTZ R8, R3, R5, !PT ;  /* 0x0000000503087209 */ /* 0x004fe20007810000 */
[----:B------:R-:W-:-:S03]  /*f310*/  FFMA.FTZ R3, R9, c[0x0][0x2d0], -R2 ;  /* 0x0000b40009037a23 */ /* 0x000fc60000010802 */
[----:B------:R-:W-:-:S03]  /*f320*/  FSETP.NEU.FTZ.AND P0, PT, R8, -INF , PT ;  /* 0xff8000000800780b */ /* 0x000fc60003f1d000 */
[----:B------:R2:W-:Y:S01]  /*f330*/  MUFU.EX2 R219, R3 ;  /* 0x0000000300db7308 */ /* 0x0005e20000000800 */
[----:B-1----:R-:W-:-:S07]  /*f340*/  FFMA.FTZ R0, R7, c[0x0][0x2d0], -R2 ;  /* 0x0000b40007007a23 */ /* 0x002fce0000010802 */
[----:B------:R1:W4:Y:S01]  /*f350*/  MUFU.EX2 R31, R0 ;  /* 0x00000000001f7308 */ /* 0x0003220000000800 */
[----:B--2---:R-:W-:Y:S02]  /*f360*/  FFMA.FTZ R3, R10, c[0x0][0x2d0], -R2 ;  /* 0x0000b4000a037a23 */ /* 0x004fe40000010802 */
[----:B---3--:R-:W-:-:S05]  /*f370*/  IMAD.MOV.U32 R10, RZ, RZ, R23 ;  /* 0x000000ffff0a7224 */ /* 0x008fca00078e0017 */
[----:B------:R-:W2:Y:S01]  /*f380*/  MUFU.EX2 R217, R3 ;  /* 0x0000000300d97308 */ /* 0x000ea20000000800 */
[----:B-1----:R-:W-:Y:S02]  /*f390*/  FMUL.FTZ R0, R8, c[0x0][0x2d0] ;  /* 0x0000b40008007a20 */ /* 0x002fe40000410000 */
[----:B----4-:R-:W-:Y:S02]  /*f3a0*/  IMAD.MOV.U32 R9, RZ, RZ, R31 ;  /* 0x000000ffff097224 */ /* 0x010fe400078e001f */
[----:B------:R-:W-:Y:S01]  /*f3b0*/  LDSM.16.MT88.4 R28, [R181+0x2000] ;  /* 0x00200000b51c783b */ /* 0x000fe20000004200 */
[----:B------:R-:W-:Y:S02]  /*f3c0*/  FSEL R0, R0, RZ, P0 ;  /* 0x000000ff00007208 */ /* 0x000fe40000000000 */
[----:B------:R-:W-:Y:S02]  /*f3d0*/  F2FP.BF16.PACK_AB R4, R9, R10 ;  /* 0x0000000a0904723e */ /* 0x000fe400000010ff */
[----:B--2---:R-:W-:Y:S01]  /*f3e0*/  F2FP.BF16.PACK_AB R6, R217, R219 ;  /* 0x000000dbd906723e */ /* 0x004fe200000010ff */
[----:B------:R-:W-:-:S04]  /*f3f0*/  FFMA.FTZ R3, R11, c[0x0][0x2d0], -R0 ;  /* 0x0000b4000b037a23 */ /* 0x000fc80000010800 */
[----:B------:R1:W-:Y:S02]  /*f400*/  MUFU.EX2 R220, R3 ;  /* 0x0000000300dc7308 */ /* 0x0003e40000000800 */
[----:B-1----:R-:W-:-:S06]  /*f410*/  FFMA.FTZ R3, R12, c[0x0][0x2d0], -R0 ;  /* 0x0000b4000c037a23 */ /* 0x002fcc0000010800 */
[----:B------:R1:W2:Y:S02]  /*f420*/  MUFU.EX2 R11, R3 ;  /* 0x00000003000b7308 */ /* 0x0002a40000000800 */
[--C-:B-1----:R-:W-:Y:S01]  /*f430*/  FFMA.FTZ R3, R13, c[0x0][0x2d0], -R0.reuse ;  /* 0x0000b4000d037a23 */ /* 0x102fe20000010800 */
[----:B--2---:R-:W-:Y:S01]  /*f440*/  F2FP.BF16.PACK_AB R5, R11, R220 ;  /* 0x000000dc0b05723e */ /* 0x004fe200000010ff */
[----:B------:R-:W1:Y:S04]  /*f450*/  LDSM.16.MT88.4 R12, [R185] ;  /* 0x00000000b90c783b */ /* 0x000e680000004200 */
[----:B------:R2:W-:Y:S02]  /*f460*/  MUFU.EX2 R218, R3 ;  /* 0x0000000300da7308 */ /* 0x0005e40000000800 */
[----:B--2---:R-:W-:-:S02]  /*f470*/  FFMA.FTZ R3, R20, c[0x0][0x2d0], -R0 ;  /* 0x0000b40014037a23 */ /* 0x004fc40000010800 */
[----:B------:R-:W-:Y:S04]  /*f480*/  LDSM.16.MT88.4 R20, [R184] ;  /* 0x00000000b814783b */ /* 0x000fe80000004200 */
[----:B------:R-:W2:Y:S02]  /*f490*/  MUFU.EX2 R216, R3 ;  /* 0x0000000300d87308 */ /* 0x000ea40000000800 */
[----:B--2---:R-:W-:Y:S01]  /*f4a0*/  F2FP.BF16.PACK_AB R7, R216, R218 ;  /* 0x000000dad807723e */ /* 0x004fe200000010ff */
[----:B------:R-:W-:-:S05]  /*f4b0*/  FFMA.FTZ R3, R45, c[0x0][0x2d0], -R2 ;  /* 0x0000b4002d037a23 */ /* 0x000fca0000010802 */
[----:B------:R2:W-:Y:S01]  /*f4c0*/  MUFU.EX2 R215, R3 ;  /* 0x0000000300d77308 */ /* 0x0005e20000000800 */
[C---:B-1----:R-:W-:Y:S08]  /*f4d0*/  HMMA.16816.F32.BF16 R96, R4.reuse, R12, RZ ;  /* 0x0000000c0460723c */ /* 0x042ff000000418ff */
[----:B------:R-:W-:Y:S01]  /*f4e0*/  HMMA.16816.F32.BF16 R68, R4, R14, RZ ;  /* 0x0000000e0444723c */ /* 0x000fe200000418ff */
[----:B------:R-:W1:Y:S01]  /*f4f0*/  LDSM.16.MT88.4 R12, [R181+0x4000] ;  /* 0x00400000b50c783b */ /* 0x000e620000004200 */
[----:B--2---:R-:W-:-:S06]  /*f500*/  FFMA.FTZ R3, R44, c[0x0][0x2d0], -R2 ;  /* 0x0000b4002c037a23 */ /* 0x004fcc0000010802 */
[C---:B------:R-:W-:Y:S01]  /*f510*/  HMMA.16816.F32.BF16 R88, R4.reuse, R36, RZ ;  /* 0x000000240458723c */ /* 0x040fe200000418ff */
[----:B------:R2:W3:Y:S07]  /*f520*/  MUFU.EX2 R212, R3 ;  /* 0x0000000300d47308 */ /* 0x0004ee0000000800 */
[C---:B------:R-:W-:Y:S08]  /*f530*/  HMMA.16816.F32.BF16 R56, R4.reuse, R38, RZ ;  /* 0x000000260438723c */ /* 0x040ff000000418ff */
[----:B------:R-:W-:Y:S01]  /*f540*/  HMMA.16816.F32.BF16 R84, R4, R32, RZ ;  /* 0x000000200454723c */ /* 0x000fe200000418ff */
[----:B--2---:R-:W-:-:S04]  /*f550*/  FFMA.FTZ R3, R47, c[0x0][0x2d0], -R2 ;  /* 0x0000b4002f037a23 */ /* 0x004fc80000010802 */
[----:B------:R2:W-:Y:S03]  /*f560*/  MUFU.EX2 R252, R3 ;  /* 0x0000000300fc7308 */ /* 0x0005e60000000800 */
[C---:B------:R-:W-:Y:S01]  /*f570*/  HMMA.16816.F32.BF16 R36, R4.reuse, R34, RZ ;  /* 0x000000220424723c */ /* 0x040fe200000418ff */
[----:B------:R-:W4:Y:S07]  /*f580*/  LDSM.16.MT88.4 R32, [R184+0x4000] ;  /* 0x00400000b820783b */ /* 0x000f2e0000004200 */
[----:B------:R-:W-:Y:S01]  /*f590*/  HMMA.16816.F32.BF16 R112, R4, R24, RZ ;  /* 0x000000180470723c */ /* 0x000fe200000418ff */
[----:B--2---:R-:W-:-:S07]  /*f5a0*/  FFMA.FTZ R3, R46, c[0x0][0x2d0], -R2 ;  /* 0x0000b4002e037a23 */ /* 0x004fce0000010802 */
[C---:B------:R-:W-:Y:S01]  /*f5b0*/  HMMA.16816.F32.BF16 R76, R4.reuse, R26, RZ ;  /* 0x0000001a044c723c */ /* 0x040fe200000418ff */
[----:B------:R-:W-:Y:S01]  /*f5c0*/  LDSM.16.MT88.4 R24, [R185+0x4000] ;  /* 0x00400000b918783b */ /* 0x000fe20000004200 */
[----:B------:R2:W5:Y:S06]  /*f5d0*/  MUFU.EX2 R127, R3 ;  /* 0x00000003007f7308 */ /* 0x00056c0000000800 */
[C---:B------:R-:W-:Y:S08]  /*f5e0*/  HMMA.16816.F32.BF16 R108, R4.reuse, R16, RZ ;  /* 0x00000010046c723c */ /* 0x040ff000000418ff */
[----:B------:R-:W-:Y:S01]  /*f5f0*/  HMMA.16816.F32.BF16 R72, R4, R18, RZ ;  /* 0x000000120448723c */ /* 0x000fe200000418ff */
[----:B------:R-:W3:Y:S01]  /*f600*/  LDSM.16.MT88.4 R16, [R182+0x4000] ;  /* 0x00400000b610783b */ /* 0x000ee20000004200 */
[----:B--2---:R-:W-:-:S04]  /*f610*/  FFMA.FTZ R3, R48, c[0x0][0x2d0], -R0 ;  /* 0x0000b40030037a23 */ /* 0x004fc80000010800 */
[----:B------:R2:W-:Y:S02]  /*f620*/  MUFU.EX2 R249, R3 ;  /* 0x0000000300f97308 */ /* 0x0005e40000000800 */
[C---:B-1----:R-:W-:Y:S08]  /*f630*/  HMMA.16816.F32.BF16 R116, R4.reuse, R12, RZ ;  /* 0x0000000c0474723c */ /* 0x042ff000000418ff */
[----:B------:R-:W-:Y:S01]  /*f640*/  HMMA.16816.F32.BF16 R44, R4, R14, RZ ;  /* 0x0000000e042c723c */ /* 0x000fe200000418ff */
[----:B------:R-:W1:Y:S01]  /*f650*/  LDSM.16.MT88.4 R12, [R182+0x800] ;  /* 0x00080000b60c783b */ /* 0x000e620000004200 */
[----:B--2---:R-:W-:-:S06]  /*f660*/  FFMA.FTZ R3, R51, c[0x0][0x2d0], -R0 ;  /* 0x0000b40033037a23 */ /* 0x004fcc0000010800 */
[C---:B------:R-:W-:Y:S01]  /*f670*/  HMMA.16816.F32.BF16 R52, R4.reuse, R20, RZ ;  /* 0x000000140434723c */ /* 0x040fe200000418ff */
[----:B------:R2:W1:Y:S07]  /*f680*/  MUFU.EX2 R251, R3 ;  /* 0x0000000300fb7308 */ /* 0x00046e0000000800 */
[C---:B------:R-:W-:Y:S01]  /*f690*/  HMMA.16816.F32.BF16 R64, R4.reuse, R22, RZ ;  /* 0x000000160440723c */ /* 0x040fe200000418ff */
[----:B------:R-:W1:Y:S07]  /*f6a0*/  LDSM.16.MT88.4 R20, [R181+0x800] ;  /* 0x00080000b514783b */ /* 0x000e6e0000004200 */
[----:B------:R-:W-:Y:S01]  /*f6b0*/  HMMA.16816.F32.BF16 R80, R4, R40, RZ ;  /* 0x000000280450723c */ /* 0x000fe200000418ff */
[----:B--2---:R-:W-:-:S04]  /*f6c0*/  FFMA.FTZ R3, R49, c[0x0][0x2d0], -R0 ;  /* 0x0000b40031037a23 */ /* 0x004fc80000010800 */
[----:B------:R2:W-:Y:S03]  /*f6d0*/  MUFU.EX2 R248, R3 ;  /* 0x0000000300f87308 */ /* 0x0005e60000000800 */
[C---:B----4-:R-:W-:Y:S08]  /*f6e0*/  HMMA.16816.F32.BF16 R148, R4.reuse, R32, RZ ;  /* 0x000000200494723c */ /* 0x050ff000000418ff */
[----:B------:R-:W-:Y:S01]  /*f6f0*/  HMMA.16816.F32.BF16 R92, R4, R28, RZ ;  /* 0x0000001c045c723c */ /* 0x000fe200000418ff */
[----:B--2---:R-:W-:-:S07]  /*f700*/  FFMA.FTZ R3, R50, c[0x0][0x2d0], -R0 ;  /* 0x0000b40032037a23 */ /* 0x004fce0000010800 */
[C---:B------:R-:W-:Y:S01]  /*f710*/  HMMA.16816.F32.BF16 R60, R4.reuse, R30, RZ ;  /* 0x0000001e043c723c */ /* 0x040fe200000418ff */
[----:B------:R-:W-:Y:S01]  /*f720*/  LDSM.16.MT88.4 R28, [R184+0x800] ;  /* 0x00080000b81c783b */ /* 0x000fe20000004200 */
[----:B------:R2:W4:Y:S06]  /*f730*/  MUFU.EX2 R250, R3 ;  /* 0x0000000300fa7308 */ /* 0x00052c0000000800 */
[C---:B------:R-:W-:Y:S08]  /*f740*/  HMMA.16816.F32.BF16 R40, R4.reuse, R42, RZ ;  /* 0x0000002a0428723c */ /* 0x040ff000000418ff */
[----:B---3--:R-:W-:Y:S01]  /*f750*/  HMMA.16816.F32.BF16 R128, R4, R16, RZ ;  /* 0x000000100480723c */ /* 0x008fe200000418ff */
[----:B--2---:R-:W-:-:S04]  /*f760*/  FFMA.FTZ R3, R103, c[0x0][0x2d0], -R2 ;  /* 0x0000b40067037a23 */ /* 0x004fc80000010802 */
[----:B------:R2:W-:Y:S03]  /*f770*/  MUFU.EX2 R234, R3 ;  /* 0x0000000300ea7308 */ /* 0x0005e60000000800 */
[C---:B------:R-:W-:Y:S01]  /*f780*/  HMMA.16816.F32.BF16 R132, R4.reuse, R18, RZ ;  /* 0x000000120484723c */ /* 0x040fe200000418ff */
[----:B------:R-:W-:Y:S07]  /*f790*/  LDSM.16.MT88.4 R16, [R181+0x2800] ;  /* 0x00280000b510783b */ /* 0x000fee0000004200 */
[----:B------:R-:W-:Y:S01]  /*f7a0*/  HMMA.16816.F32.BF16 R136, R4, R24, RZ ;  /* 0x000000180488723c */ /* 0x000fe200000418ff */
[----:B--2---:R-:W-:-:S07]  /*f7b0*/  FFMA.FTZ R3, R104, c[0x0][0x2d0], -R2 ;  /* 0x0000b40068037a23 */ /* 0x004fce0000010802 */
[C---:B------:R-:W-:Y:S01]  /*f7c0*/  HMMA.16816.F32.BF16 R144, R4.reuse, R26, RZ ;  /* 0x0000001a0490723c */ /* 0x040fe200000418ff */
[----:B------:R-:W2:Y:S01]  /*f7d0*/  LDSM.16.MT88.4 R24, [R185+0x800] ;  /* 0x00080000b918783b */ /* 0x000ea20000004200 */
[----:B------:R3:W1:Y:S06]  /*f7e0*/  MUFU.EX2 R222, R3 ;  /* 0x0000000300de7308 */ /* 0x00066c0000000800 */
[----:B------:R-:W-:Y:S07]  /*f7f0*/  HMMA.16816.F32.BF16 R32, R4, R34, RZ ;  /* 0x000000220420723c */ /* 0x000fee00000418ff */
[----:B------:R-:W-:-:S02]  /*f800*/  F2FP.BF16.PACK_AB R4, R212, R215 ;  /* 0x000000d7d404723e */ /* 0x000fc400000010ff */
[----:B-----5:R-:W-:Y:S01]  /*f810*/  F2FP.BF16.PACK_AB R6, R127, R252 ;  /* 0x000000fc7f06723e */ /* 0x020fe200000010ff */
[----:B---3--:R-:W-:Y:S01]  /*f820*/  FFMA.FTZ R3, R120, c[0x0][0x2d0], -R2 ;  /* 0x0000b40078037a23 */ /* 0x008fe20000010802 */
[----:B-1----:R-:W-:Y:S01]  /*f830*/  F2FP.BF16.PACK_AB R5, R251, R249 ;  /* 0x000000f9fb05723e */ /* 0x002fe200000010ff */
[----:B------:R-:W-:Y:S01]  /*f840*/  IMAD.MOV.U32 R120, RZ, RZ, R220 ;  /* 0x000000ffff787224 */ /* 0x000fe200078e00dc */
[----:B----4-:R-:W-:Y:S01]  /*f850*/  F2FP.BF16.PACK_AB R7, R250, R248 ;  /* 0x000000f8fa07723e */ /* 0x010fe200000010ff */
[----:B------:R1:W-:Y:S06]  /*f860*/  MUFU.EX2 R221, R3 ;  /* 0x0000000300dd7308 */ /* 0x0003ec0000000800 */
[C---:B------:R-:W-:Y:S08]  /*f870*/  HMMA.16816.F32.BF16 R176, R4.reuse, R12, R108 ;  /* 0x0000000c04b0723c */ /* 0x040ff0000004186c */
[----:B------:R-:W-:Y:S01]  /*f880*/  HMMA.16816.F32.BF16 R156, R4, R14, R72 ;  /* 0x0000000e049c723c */ /* 0x000fe20000041848 */
[----:B------:R-:W3:Y:S01]  /*f890*/  LDSM.16.MT88.4 R12, [R182+0x2800] ;  /* 0x00280000b60c783b */ /* 0x000ee20000004200 */
[----:B-1----:R-:W-:-:S02]  /*f8a0*/  FFMA.FTZ R3, R121, c[0x0][0x2d0], -R2 ;  /* 0x0000b40079037a23 */ /* 0x002fc40000010802 */
[----:B------:R-:W-:Y:S02]  /*f8b0*/  IMAD.MOV.U32 R121, RZ, RZ, R215 ;  /* 0x000000ffff797224 */ /* 0x000fe400078e00d7 */
[----:B------:R1:W4:Y:S02]  /*f8c0*/  MUFU.EX2 R220, R3 ;  /* 0x0000000300dc7308 */ /* 0x0003240000000800 */
[C---:B------:R-:W-:Y:S08]  /*f8d0*/  HMMA.16816.F32.BF16 R208, R4.reuse, R20, R112 ;  /* 0x0000001404d0723c */ /* 0x040ff00000041870 */
[----:B------:R-:W-:Y:S01]  /*f8e0*/  HMMA.16816.F32.BF16 R160, R4, R22, R76 ;  /* 0x0000001604a0723c */ /* 0x000fe2000004184c */
[----:B------:R-:W5:Y:S01]  /*f8f0*/  LDSM.16.MT88.4 R20, [R185+0x2800] ;  /* 0x00280000b914783b */ /* 0x000f620000004200 */
[----:B-1----:R-:W-:-:S06]  /*f900*/  FFMA.FTZ R3, R123, c[0x0][0x2d0], -R0 ;  /* 0x0000b4007b037a23 */ /* 0x002fcc0000010800 */
[C---:B--2---:R-:W-:Y:S01]  /*f910*/  HMMA.16816.F32.BF16 R172, R4.reuse, R24, R96 ;  /* 0x0000001804ac723c */ /* 0x044fe20000041860 */
[----:B------:R-:W-:Y:S01]  /*f920*/  IMAD.MOV.U32 R123, RZ, RZ, R212 ;  /* 0x000000ffff7b7224 */ /* 0x000fe200078e00d4 */
[----:B------:R1:W-:Y:S06]  /*f930*/  MUFU.EX2 R215, R3 ;  /* 0x0000000300d77308 */ /* 0x0003ec0000000800 */
[C---:B------:R-:W-:Y:S01]  /*f940*/  HMMA.16816.F32.BF16 R152, R4.reuse, R26, R68 ;  /* 0x0000001a0498723c */ /* 0x040fe20000041844 */
[----:B------:R-:W2:Y:S07]  /*f950*/  LDSM.16.MT88.4 R24, [R184+0x2800] ;  /* 0x00280000b818783b */ /* 0x000eae0000004200 */
[----:B------:R-:W-:Y:S01]  /*f960*/  HMMA.16816.F32.BF16 R164, R4, R16, R92 ;  /* 0x0000001004a4723c */ /* 0x000fe2000004185c */
[----:B-1----:R-:W-:-:S04]  /*f970*/  FFMA.FTZ R3, R124, c[0x0][0x2d0], -R0 ;  /* 0x0000b4007c037a23 */ /* 0x002fc80000010800 */
[----:B------:R1:W1:Y:S03]  /*f980*/  MUFU.EX2 R212, R3 ;  /* 0x0000000300d47308 */ /* 0x0002660000000800 */
[C---:B------:R-:W-:Y:S01]  /*f990*/  HMMA.16816.F32.BF16 R112, R4.reuse, R18, R60 ;  /* 0x000000120470723c */ /* 0x040fe2000004183c */
[----:B------:R-:W2:Y:S07]  /*f9a0*/  LDSM.16.MT88.4 R16, [R181+0x4800] ;  /* 0x00480000b510783b */ /* 0x000eae0000004200 */
[----:B---3--:R-:W-:Y:S01]  /*f9b0*/  HMMA.16816.F32.BF16 R108, R4, R12, R88 ;  /* 0x0000000c046c723c */ /* 0x008fe20000041858 */
[----:B-1----:R-:W-:-:S07]  /*f9c0*/  FFMA.FTZ R3, R122, c[0x0][0x2d0], -R0 ;  /* 0x0000b4007a037a23 */ /* 0x002fce0000010800 */
[C---:B------:R-:W-:Y:S01]  /*f9d0*/  HMMA.16816.F32.BF16 R96, R4.reuse, R14, R56 ;  /* 0x0000000e0460723c */ /* 0x040fe20000041838 */
[----:B------:R-:W1:Y:S01]  /*f9e0*/  LDSM.16.MT88.4 R12, [R182+0x4800] ;  /* 0x00480000b60c783b */ /* 0x000e620000004200 */
[----:B------:R3:W-:Y:S06]  /*f9f0*/  MUFU.EX2 R104, R3 ;  /* 0x0000000300687308 */ /* 0x0007ec0000000800 */
[C---:B-----5:R-:W-:Y:S08]  /*fa00*/  HMMA.16816.F32.BF16 R92, R4.reuse, R20, R84 ;  /* 0x00000014045c723c */ /* 0x060ff00000041854 */
[----:B------:R-:W-:Y:S01]  /*fa10*/  HMMA.16816.F32.BF16 R60, R4, R22, R36 ;  /* 0x00000016043c723c */ /* 0x000fe20000041824 */
[----:B------:R-:W5:Y:S01]  /*fa20*/  LDSM.16.MT88.4 R20, [R185+0x4800] ;  /* 0x00480000b914783b */ /* 0x000f620000004200 */
[----:B---3--:R-:W-:-:S04]  /*fa30*/  FFMA.FTZ R3, R125, c[0x0][0x2d0], -R0 ;  /* 0x0000b4007d037a23 */ /* 0x008fc80000010800 */
[----:B------:R3:W1:Y:S02]  /*fa40*/  MUFU.EX2 R103, R3 ;  /* 0x0000000300677308 */ /* 0x0006640000000800 */
[C---:B------:R-:W-:Y:S08]  /*fa50*/  HMMA.16816.F32.BF16 R168, R4.reuse, R28, R52 ;  /* 0x0000001c04a8723c */ /* 0x040ff00000041834 */
[----:B------:R-:W-:Y:S01]  /*fa60*/  HMMA.16816.F32.BF16 R204, R4, R30, R64 ;  /* 0x0000001e04cc723c */ /* 0x000fe20000041840 */
[----:B------:R-:W4:Y:S01]  /*fa70*/  LDSM.16.MT88.4 R28, [R184+0x4800] ;  /* 0x00480000b81c783b */ /* 0x000f220000004200 */
[----:B---3--:R-:W-:-:S06]  /*fa80*/  FFMA.FTZ R3, R236, c[0x0][0x2d0], -R2 ;  /* 0x0000b400ec037a23 */ /* 0x008fcc0000010802 */
[----:B--2---:R-:W-:Y:S01]  /*fa90*/  HMMA.16816.F32.BF16 R56, R4, R26, R40 ;  /* 0x0000001a0438723c */ /* 0x004fe20000041828 */
[----:B------:R-:W-:-:S07]  /*faa0*/  IMAD.MOV.U32 R236, RZ, RZ, R121 ;  /* 0x000000ffffec7224 */ /* 0x000fce00078e0079 */
[C---:B------:R-:W-:Y:S08]  /*fab0*/  HMMA.16816.F32.BF16 R52, R4.reuse, R18, R44 ;  /* 0x000000120434723c */ /* 0x040ff0000004182c */
[C---:B-1----:R-:W-:Y:S07]  /*fac0*/  HMMA.16816.F32.BF16 R44, R4.reuse, R12, R128 ;  /* 0x0000000c042c723c */ /* 0x042fee0000041880 */
[----:B------:R-:W-:Y:S01]  /*fad0*/  IMAD.MOV.U32 R131, RZ, RZ, R219 ;  /* 0x000000ffff837224 */ /* 0x000fe200078e00db */
[----:B------:R-:W-:Y:S01]  /*fae0*/  HMMA.16816.F32.BF16 R40, R4, R14, R132 ;  /* 0x0000000e0428723c */ /* 0x000fe20000041884 */
[----:B------:R-:W1:Y:S01]  /*faf0*/  LDSM.16.MT88.4 R12, [R181+0x1000] ;  /* 0x00100000b50c783b */ /* 0x000e620000004200 */
[----:B------:R-:W-:-:S02]  /*fb00*/  IMAD.MOV.U32 R130, RZ, RZ, R218 ;  /* 0x000000ffff827224 */ /* 0x000fc400078e00da */
[----:B------:R-:W-:Y:S02]  /*fb10*/  IMAD.MOV.U32 R129, RZ, RZ, R217 ;  /* 0x000000ffff817224 */ /* 0x000fe400078e00d9 */
[----:B------:R-:W-:Y:S02]  /*fb20*/  IMAD.MOV.U32 R128, RZ, RZ, R216 ;  /* 0x000000ffff807224 */ /* 0x000fe400078e00d8 */
[C---:B-----5:R-:W-:Y:S07]  /*fb30*/  HMMA.16816.F32.BF16 R36, R4.reuse, R20, R136 ;  /* 0x000000140424723c */ /* 0x060fee0000041888 */
[----:B------:R-:W-:Y:S01]  /*fb40*/  IMAD.MOV.U32 R139, RZ, RZ, R127 ;  /* 0x000000ffff8b7224 */ /* 0x000fe200078e007f */
[----:B------:R-:W-:Y:S01]  /*fb50*/  HMMA.16816.F32.BF16 R64, R4, R22, R144 ;  /* 0x000000160440723c */ /* 0x000fe20000041890 */
[----:B------:R-:W2:Y:S01]  /*fb60*/  LDSM.16.MT88.4 R20, [R182+0x1000] ;  /* 0x00100000b614783b */ /* 0x000ea20000004200 */
[----:B------:R-:W-:-:S06]  /*fb70*/  IMAD.MOV.U32 R138, RZ, RZ, R126 ;  /* 0x000000ffff8a7224 */ /* 0x000fcc00078e007e */
[C---:B------:R-:W-:Y:S01]  /*fb80*/  HMMA.16816.F32.BF16 R48, R4.reuse, R24, R80 ;  /* 0x000000180430723c */ /* 0x040fe20000041850 */
[----:B------:R-:W3:Y:S07]  /*fb90*/  LDSM.16.MT88.4 R24, [R185+0x1000] ;  /* 0x00100000b918783b */ /* 0x000eee0000004200 */
[C---:B------:R-:W-:Y:S01]  /*fba0*/  HMMA.16816.F32.BF16 R68, R4.reuse, R16, R116 ;  /* 0x000000100444723c */ /* 0x040fe20000041874 */
[----:B------:R-:W-:Y:S07]  /*fbb0*/  LDSM.16.MT88.4 R16, [R181+0x3000] ;  /* 0x00300000b510783b */ /* 0x000fee0000004200 */
[C---:B----4-:R-:W-:Y:S08]  /*fbc0*/  HMMA.16816.F32.BF16 R76, R4.reuse, R28, R148 ;  /* 0x0000001c044c723c */ /* 0x050ff00000041894 */
[----:B------:R-:W-:Y:S01]  /*fbd0*/  HMMA.16816.F32.BF16 R72, R4, R30, R32 ;  /* 0x0000001e0448723c */ /* 0x000fe20000041820 */
[----:B------:R-:W-:Y:S04]  /*fbe0*/  LDSM.16.MT88.4 R28, [R184+0x3000] ;  /* 0x00300000b81c783b */ /* 0x000fe80000004200 */
[----:B------:R-:W4:Y:S02]  /*fbf0*/  LDSM.16.MT88.4 R32, [R184+0x1000] ;  /* 0x00100000b820783b */ /* 0x000f240000004200 */
        /* <DEDUP_REMOVED lines=10> */
[C---:B---3--:R-:W-:Y:S08]  /*fca0*/  HMMA.16816.F32.BF16 R124, R4.reuse, R24, R172 ;  /* 0x00000018047c723c */ /* 0x048ff000000418ac */
[C---:B------:R-:W-:Y:S01]  /*fcb0*/  HMMA.16816.F32.BF16 R88, R4.reuse, R26, R152 ;  /* 0x0000001a0458723c */ /* 0x040fe20000041898 */
[----:B------:R-:W3:Y:S07]  /*fcc0*/  LDSM.16.MT88.4 R24, [R181+0x5000] ;  /* 0x00500000b518783b */ /* 0x000eee0000004200 */
[C---:B----4-:R-:W-:Y:S08]  /*fcd0*/  HMMA.16816.F32.BF16 R132, R4.reuse, R32, R168 ;  /* 0x000000200484723c */ /* 0x050ff000000418a8 */
[C---:B-1----:R-:W-:Y:S08]  /*fce0*/  HMMA.16816.F32.BF16 R208, R4.reuse, R12, R108 ;  /* 0x0000000c04d0723c */ /* 0x042ff0000004186c */
[C---:B------:R-:W-:Y:S01]  /*fcf0*/  HMMA.16816.F32.BF16 R176, R4.reuse, R14, R96 ;  /* 0x0000000e04b0723c */ /* 0x040fe20000041860 */
[----:B------:R-:W1:Y:S07]  /*fd00*/  LDSM.16.MT88.4 R12, [R182+0x5000] ;  /* 0x00500000b60c783b */ /* 0x000e6e0000004200 */
[C---:B--2---:R-:W-:Y:S08]  /*fd10*/  HMMA.16816.F32.BF16 R172, R4.reuse, R22, R60 ;  /* 0x0000001604ac723c */ /* 0x044ff0000004183c */
[C---:B------:R-:W-:Y:S01]  /*fd20*/  HMMA.16816.F32.BF16 R60, R4.reuse, R28, R48 ;  /* 0x0000001c043c723c */ /* 0x040fe20000041830 */
[----:B------:R2:W-:Y:S01]  /*fd30*/  MUFU.EX2 R28, R3 ;  /* 0x00000003001c7308 */ /* 0x0005e20000000800 */
[----:B------:R-:W-:Y:S05]  /*fd40*/  LDSM.16.MT88.4 R48, [R182+0x3800] ;  /* 0x00380000b630783b */ /* 0x000fea0000004200 */
[----:B------:R-:W-:Y:S01]  /*fd50*/  IMAD.MOV.U32 R29, RZ, RZ, R138 ;  /* 0x000000ffff1d7224 */ /* 0x000fe200078e008a */
[C---:B---3--:R-:W-:Y:S08]  /*fd60*/  HMMA.16816.F32.BF16 R68, R4.reuse, R24, R68 ;  /* 0x000000180444723c */ /* 0x048ff00000041844 */
[----:B------:R-:W-:Y:S01]  /*fd70*/  HMMA.16816.F32.BF16 R168, R4, R16, R164 ;  /* 0x0000001004a8723c */ /* 0x000fe200000418a4 */
[----:B--2---:R-:W-:-:S02]  /*fd80*/  FFMA.FTZ R3, R237, c[0x0][0x2d0], -R2 ;  /* 0x0000b400ed037a23 */ /* 0x004fc40000010802 */
[----:B------:R-:W-:Y:S02]  /*fd90*/  IMAD.MOV.U32 R237, RZ, RZ, R128 ;  /* 0x000000ffffed7224 */ /* 0x000fe400078e0080 */
[----:B------:R2:W3:Y:S03]  /*fda0*/  MUFU.EX2 R25, R3 ;  /* 0x0000000300197308 */ /* 0x0004e60000000800 */
[C---:B------:R-:W-:Y:S01]  /*fdb0*/  HMMA.16816.F32.BF16 R164, R4.reuse, R20, R92 ;  /* 0x0000001404a4723c */ /* 0x040fe2000004185c */
[----:B------:R-:W4:Y:S07]  /*fdc0*/  LDSM.16.MT88.4 R20, [R184+0x5000] ;  /* 0x00500000b814783b */ /* 0x000f2e0000004200 */
[----:B------:R-:W-:Y:S01]  /*fdd0*/  HMMA.16816.F32.BF16 R32, R4, R34, R204 ;  /* 0x000000220420723c */ /* 0x000fe200000418cc */
[--C-:B--2---:R-:W-:Y:S01]  /*fde0*/  FFMA.FTZ R3, R238, c[0x0][0x2d0], -R2.reuse ;  /* 0x0000b400ee037a23 */ /* 0x104fe20000010802 */
[----:B---3--:R-:W-:Y:S01]  /*fdf0*/  F2FP.BF16.PACK_AB R96, R25, R28 ;  /* 0x0000001c1960723e */ /* 0x008fe200000010ff */
[----:B------:R-:W-:-:S05]  /*fe00*/  FFMA.FTZ R2, R239, c[0x0][0x2d0], -R2 ;  /* 0x0000b400ef027a23 */ /* 0x000fca0000010802 */
[----:B------:R-:W-:Y:S01]  /*fe10*/  HMMA.16816.F32.BF16 R92, R4, R26, R52 ;  /* 0x0000001a045c723c */ /* 0x000fe20000041834 */
[----:B------:R-:W-:Y:S01]  /*fe20*/  IMAD.MOV.U32 R238, RZ, RZ, R131 ;  /* 0x000000ffffee7224 */ /* 0x000fe200078e0083 */
[----:B------:R2:W-:Y:S01]  /*fe30*/  MUFU.EX2 R24, R3 ;  /* 0x0000000300187308 */ /* 0x0005e20000000800 */
[----:B------:R-:W-:-:S04]  /*fe40*/  IMAD.MOV.U32 R239, RZ, RZ, R11 ;  /* 0x000000ffffef7224 */ /* 0x000fc800078e000b */
[----:B------:R-:W-:Y:S01]  /*fe50*/  IMAD.MOV.U32 R27, RZ, RZ, R129 ;  /* 0x000000ffff1b7224 */ /* 0x000fe200078e0081 */
[C---:B------:R-:W-:Y:S01]  /*fe60*/  HMMA.16816.F32.BF16 R204, R4.reuse, R18, R112 ;  /* 0x0000001204cc723c */ /* 0x040fe20000041870 */
[----:B------:R-:W-:Y:S01]  /*fe70*/  IMAD.MOV.U32 R26, RZ, RZ, R130 ;  /* 0x000000ffff1a7224 */ /* 0x000fe200078e0082 */
[----:B------:R-:W3:Y:S04]  /*fe80*/  LDSM.16.MT88.4 R16, [R185+0x5000] ;  /* 0x00500000b910783b */ /* 0x000ee80000004200 */
[----:B------:R-:W5:Y:S02]  /*fe90*/  LDSM.16.MT88.4 R112, [R181+0x1800] ;  /* 0x00180000b570783b */ /* 0x000f640000004200 */
[----:B-1----:R-:W-:Y:S01]  /*fea0*/  HMMA.16816.F32.BF16 R148, R4, R12, R44 ;  /* 0x0000000c0494723c */ /* 0x002fe2000004182c */
[----:B------:R1:W1:Y:S01]  /*feb0*/  MUFU.EX2 R13, R2 ;  /* 0x00000002000d7308 */ /* 0x0002620000000800 */
[----:B------:R-:W5:Y:S01]  /*fec0*/  LDSM.16.MT88.4 R128, [R185+0x1800] ;  /* 0x00180000b980783b */ /* 0x000f620000004200 */
[----:B--2---:R-:W-:-:S05]  /*fed0*/  IMAD.MOV.U32 R3, RZ, RZ, R120 ;  /* 0x000000ffff037224 */ /* 0x004fca00078e0078 */
[C---:B------:R-:W-:Y:S01]  /*fee0*/  HMMA.16816.F32.BF16 R144, R4.reuse, R14, R40 ;  /* 0x0000000e0490723c */ /* 0x040fe20000041828 */
[----:B------:R-:W-:Y:S06]  /*fef0*/  LDSM.16.MT88.4 R40, [R181+0x3800] ;  /* 0x00380000b528783b */ /* 0x000fec0000004200 */
[----:B------:R-:W-:Y:S01]  /*ff00*/  IMAD.MOV.U32 R15, RZ, RZ, R10 ;  /* 0x000000ffff0f7224 */ /* 0x000fe200078e000a */
[C---:B------:R-:W-:Y:S01]  /*ff10*/  HMMA.16816.F32.BF16 R160, R4.reuse, R30, R56 ;  /* 0x0000001e04a0723c */ /* 0x040fe20000041838 */
[----:B-1----:R-:W-:Y:S01]  /*ff20*/  FFMA.FTZ R2, R240, c[0x0][0x2d0], -R0 ;  /* 0x0000b400f0027a23 */ /* 0x002fe20000010800 */
[----:B------:R-:W-:Y:S01]  /*ff30*/  F2FP.BF16.PACK_AB R98, R13, R24 ;  /* 0x000000180d62723e */ /* 0x000fe200000010ff */
[----:B------:R-:W-:Y:S01]  /*ff40*/  IMAD.MOV.U32 R14, RZ, RZ, R9 ;  /* 0x000000ffff0e7224 */ /* 0x000fe200078e0009 */
[----:B------:R-:W-:Y:S01]  /*ff50*/  LDSM.16.MT88.4 R56, [R185+0x3800] ;  /* 0x00380000b938783b */ /* 0x000fe20000004200 */
[----:B------:R1:W-:Y:S02]  /*ff60*/  MUFU.EX2 R12, R2 ;  /* 0x00000002000c7308 */ /* 0x0003e40000000800 */
[----:B------:R-:W-:Y:S01]  /*ff70*/  IMAD.MOV.U32 R30, RZ, RZ, R123 ;  /* 0x000000ffff1e7224 */ /* 0x000fe200078e007b */
[----:B----4-:R-:W-:Y:S01]  /*ff80*/  HMMA.16816.F32.BF16 R156, R4, R20, R76 ;  /* 0x00000014049c723c */ /* 0x010fe2000004184c */
[----:B------:R-:W2:Y:S01]  /*ff90*/  LDSM.16.MT88.4 R120, [R182+0x1800] ;  /* 0x00180000b678783b */ /* 0x000ea20000004200 */
[----:B------:R-:W-:-:S03]  /*ffa0*/  IMAD.MOV.U32 R31, RZ, RZ, R139 ;  /* 0x000000ffff1f7224 */ /* 0x000fc600078e008b */
[----:B------:R-:W-:Y:S03]  /*ffb0*/  LDSM.16.MT88.4 R136, [R184+0x1800] ;  /* 0x00180000b888783b */ /* 0x000fe60000004200 */
[----:B------:R-:W-:Y:S01]  /*ffc0*/  HMMA.16816.F32.BF16 R20, R4, R22, R72 ;  /* 0x000000160414723c */ /* 0x000fe20000041848 */
[----:B------:R-:W4:Y:S01]  /*ffd0*/  LDSM.16.MT88.4 R72, [R181+0x5800] ;  /* 0x00580000b548783b */ /* 0x000f220000004200 */
[----:B-1----:R-:W-:-:S06]  /*ffe0*/  FFMA.FTZ R2, R241, c[0x0][0x2d0], -R0 ;  /* 0x0000b400f1027a23 */ /* 0x002fcc0000010800 */
[C---:B---3--:R-:W-:Y:S01]  /*fff0*/  HMMA.16816.F32.BF16 R152, R4.reuse, R16, R36 ;  /* 0x000000100498723c */ /* 0x048fe20000041824 */
[----:B------:R1:W3:Y:S07]  /*10000*/  MUFU.EX2 R11, R2 ;  /* 0x00000002000b7308 */ /* 0x0002ee0000000800 */
[----:B------:R-:W-:Y:S01]  /*10010*/  HMMA.16816.F32.BF16 R16, R4, R18, R64 ;  /* 0x000000120410723c */ /* 0x000fe20000041840 */
[----:B------:R-:W2:Y:S04]  /*10020*/  LDSM.16.MT88.4 R64, [R184+0x3800] ;  /* 0x00380000b840783b */ /* 0x000ea80000004200 */
[----:B------:R-:W-:Y:S01]  /*10030*/  LDSM.16.MT88.4 R4, [R184+0x5800] ;  /* 0x00580000b804783b */ /* 0x000fe20000004200 */
[--C-:B-1----:R-:W-:Y:S01]  /*10040*/  FFMA.FTZ R2, R242, c[0x0][0x2d0], -R0.reuse ;  /* 0x0000b400f2027a23 */ /* 0x102fe20000010800 */
[----:B---3--:R-:W-:Y:S01]  /*10050*/  F2FP.BF16.PACK_AB R97, R11, R12 ;  /* 0x0000000c0b61723e */ /* 0x008fe200000010ff */
[----:B------:R-:W-:-:S02]  /*10060*/  FFMA.FTZ R0, R243, c[0x0][0x2d0], -R0 ;  /* 0x0000b400f3007a23 */ /* 0x000fc40000010800 */
[----:B------:R1:W-:Y:S08]  /*10070*/  MUFU.EX2 R10, R2 ;  /* 0x00000002000a7308 */ /* 0x0003f00000000800 */
[----:B------:R3:W3:Y:S01]  /*10080*/  MUFU.EX2 R9, R0 ;  /* 0x0000000000097308 */ /* 0x0006e20000000800 */
[----:B-1----:R-:W-:-:S04]  /*10090*/  FADD.FTZ R2, R15, R14 ;  /* 0x0000000e0f027221 */ /* 0x002fc80000010000 */
[----:B------:R-:W-:Y:S02]  /*100a0*/  FADD.FTZ R2, R238, R2 ;  /* 0x00000002ee027221 */ /* 0x000fe40000010000 */
[----:B---3--:R-:W-:Y:S01]  /*100b0*/  FADD.FTZ R0, R3, R239 ;  /* 0x000000ef03007221 */ /* 0x008fe20000010000 */
[----:B------:R-:W-:Y:S01]  /*100c0*/  F2FP.BF16.PACK_AB R99, R9, R10 ;  /* 0x0000000a0963723e */ /* 0x000fe200000010ff */
[----:B------:R-:W-:Y:S02]  /*100d0*/  FADD.FTZ R2, R27, R2 ;  /* 0x000000021b027221 */ /* 0x000fe40000010000 */
[----:B------:R-:W-:Y:S02]  /*100e0*/  FADD.FTZ R0, R26, R0 ;  /* 0x000000001a007221 */ /* 0x000fe40000010000 */
[----:B------:R-:W-:Y:S02]  /*100f0*/  FADD.FTZ R2, R236, R2 ;  /* 0x00000002ec027221 */ /* 0x000fe40000010000 */
[----:B------:R-:W-:Y:S01]  /*10100*/  FADD.FTZ R0, R237, R0 ;  /* 0x00000000ed007221 */ /* 0x000fe20000010000 */
[----:B-----5:R-:W-:Y:S01]  /*10110*/  HMMA.16816.F32.BF16 R108, R96, R112, R216 ;  /* 0x00000070606c723c */ /* 0x020fe200000418d8 */
[----:B------:R-:W-:-:S02]  /*10120*/  FADD.FTZ R2, R30, R2 ;  /* 0x000000021e027221 */ /* 0x000fc40000010000 */
[----:B------:R-:W-:Y:S02]  /*10130*/  FADD.FTZ R0, R249, R0 ;  /* 0x00000000f9007221 */ /* 0x000fe40000010000 */
[----:B------:R-:W-:Y:S02]  /*10140*/  FADD.FTZ R2, R252, R2 ;  /* 0x00000002fc027221 */ /* 0x000fe40000010000 */
[----:B------:R-:W-:Y:S01]  /*10150*/  FADD.FTZ R0, R251, R0 ;  /* 0x00000000fb007221 */ /* 0x000fe20000010000 */
[----:B------:R-:W-:Y:S01]  /*10160*/  HMMA.16816.F32.BF16 R124, R96, R128, R124 ;  /* 0x00000080607c723c */ /* 0x000fe2000004187c */
[----:B------:R-:W-:Y:S02]  /*10170*/  FADD.FTZ R2, R31, R2 ;  /* 0x000000021f027221 */ /* 0x000fe40000010000 */
[----:B------:R-:W-:Y:S02]  /*10180*/  FADD.FTZ R0, R248, R0 ;  /* 0x00000000f8007221 */ /* 0x000fe40000010000 */
[----:B------:R-:W-:-:S02]  /*10190*/  FADD.FTZ R2, R234, R2 ;  /* 0x00000002ea027221 */ /* 0x000fc40000010000 */
[----:B------:R-:W-:Y:S01]  /*101a0*/  FADD.FTZ R0, R250, R0 ;  /* 0x00000000fa007221 */ /* 0x000fe20000010000 */
[C---:B------:R-:W-:Y:S01]  /*101b0*/  HMMA.16816.F32.BF16 R112, R96.reuse, R114, R80 ;  /* 0x000000726070723c */ /* 0x040fe20000041850 */
[----:B------:R-:W1:Y:S01]  /*101c0*/  LDSM.16.MT88.4 R80, [R182+0x5800] ;  /* 0x00580000b650783b */ /* 0x000e620000004200 */
[----:B------:R-:W-:Y:S02]  /*101d0*/  FADD.FTZ R2, R222, R2 ;  /* 0x00000002de027221 */ /* 0x000fe40000010000 */
[----:B------:R-:W-:Y:S02]  /*101e0*/  FADD.FTZ R0, R215, R0 ;  /* 0x00000000d7007221 */ /* 0x000fe40000010000 */
[----:B------:R-:W-:Y:S02]  /*101f0*/  FADD.FTZ R2, R221, R2 ;  /* 0x00000002dd027221 */ /* 0x000fe40000010000 */
[----:B------:R-:W-:Y:S01]  /*10200*/  HMMA.16816.F32.BF16 R128, R96, R130, R88 ;  /* 0x000000826080723c */ /* 0x000fe20000041858 */
[----:B------:R-:W3:Y:S01]  /*10210*/  LDSM.16.MT88.4 R88, [R185+0x5800] ;  /* 0x00580000b958783b */ /* 0x000ee20000004200 */
[----:B------:R-:W-:-:S02]  /*10220*/  FADD.FTZ R0, R212, R0 ;  /* 0x00000000d4007221 */ /* 0x000fc40000010000 */
[----:B------:R-:W-:Y:S02]  /*10230*/  FADD.FTZ R2, R220, R2 ;  /* 0x00000002dc027221 */ /* 0x000fe40000010000 */
[----:B------:R-:W-:Y:S02]  /*10240*/  FADD.FTZ R0, R104, R0 ;  /* 0x0000000068007221 */ /* 0x000fe40000010000 */
[----:B------:R-:W-:Y:S01]  /*10250*/  FADD.FTZ R3, R28, R2 ;  /* 0x000000021c037221 */ /* 0x000fe20000010000 */
[C---:B--2---:R-:W-:Y:S01]  /*10260*/  HMMA.16816.F32.BF16 R116, R96.reuse, R120, R116 ;  /* 0x000000786074723c */ /* 0x044fe20000041874 */
[----:B------:R-:W-:Y:S02]  /*10270*/  FADD.FTZ R0, R103, R0 ;  /* 0x0000000067007221 */ /* 0x000fe40000010000 */
[----:B------:R-:W-:Y:S02]  /*10280*/  FADD.FTZ R3, R25, R3 ;  /* 0x0000000319037221 */ /* 0x000fe40000010000 */
[----:B------:R-:W-:Y:S01]  /*10290*/  FADD.FTZ R2, R12, R0 ;  /* 0x000000000c027221 */ /* 0x000fe20000010000 */
[----:B------:R-:W-:Y:S01]  /*102a0*/  IADD3 R0, R29, -0x2, RZ ;  /* 0xfffffffe1d007810 */ /* 0x000fe20007ffe0ff */
[----:B------:R-:W-:Y:S01]  /*102b0*/  FADD.FTZ R3, R24, R3 ;  /* 0x0000000318037221 */ /* 0x000fe20000010000 */
[----:B------:R-:W-:Y:S01]  /*102c0*/  HMMA.16816.F32.BF16 R120, R96, R122, R84 ;  /* 0x0000007a6078723c */ /* 0x000fe20000041854 */
[----:B------:R-:W-:Y:S01]  /*102d0*/  FADD.FTZ R2, R11, R2 ;  /* 0x000000020b027221 */ /* 0x000fe20000010000 */
[----:B------:R-:W-:Y:S01]  /*102e0*/  ISETP.GE.AND P0, PT, R0, R246, PT ;  /* 0x000000f60000720c */ /* 0x000fe20003f06270 */
[----:B------:R-:W-:-:S02]  /*102f0*/  FADD.FTZ R221, R13, R3 ;  /* 0x000000030ddd7221 */ /* 0x000fc40000010000 */
[----:B------:R-:W-:-:S03]  /*10300*/  FADD.FTZ R2, R10, R2 ;  /* 0x000000020a027221 */ /* 0x000fc60000010000 */
[----:B----4-:R-:W-:Y:S01]  /*10310*/  HMMA.16816.F32.BF16 R68, R96, R72, R68 ;  /* 0x000000486044723c */ /* 0x010fe20000041844 */
[----:B------:R-:W-:-:S07]  /*10320*/  FADD.FTZ R222, R9, R2 ;  /* 0x0000000209de7221 */ /* 0x000fce0000010000 */
[C---:B------:R-:W-:Y:S08]  /*10330*/  HMMA.16816.F32.BF16 R132, R96.reuse, R136, R132 ;  /* 0x000000886084723c */ /* 0x040ff00000041884 */
[C---:B------:R-:W-:Y:S08]  /*10340*/  HMMA.16816.F32.BF16 R36, R96.reuse, R40, R168 ;  /* 0x000000286024723c */ /* 0x040ff000000418a8 */
[C---:B------:R-:W-:Y:S08]  /*10350*/  HMMA.16816.F32.BF16 R44, R96.reuse, R48, R208 ;  /* 0x00000030602c723c */ /* 0x040ff000000418d0 */
[C---:B------:R-:W-:Y:S08]  /*10360*/  HMMA.16816.F32.BF16 R52, R96.reuse, R56, R164 ;  /* 0x000000386034723c */ /* 0x040ff000000418a4 */
[C---:B------:R-:W-:Y:S08]  /*10370*/  HMMA.16816.F32.BF16 R60, R96.reuse, R64, R60 ;  /* 0x00000040603c723c */ /* 0x040ff0000004183c */
[C---:B------:R-:W-:Y:S08]  /*10380*/  HMMA.16816.F32.BF16 R72, R96.reuse, R74, R92 ;  /* 0x0000004a6048723c */ /* 0x040ff0000004185c */
[C---:B-1----:R-:W-:Y:S08]  /*10390*/  HMMA.16816.F32.BF16 R76, R96.reuse, R80, R148 ;  /* 0x00000050604c723c */ /* 0x042ff00000041894 */
[C---:B---3--:R-:W-:Y:S08]  /*103a0*/  HMMA.16816.F32.BF16 R84, R96.reuse, R88, R152 ;  /* 0x000000586054723c */ /* 0x048ff00000041898 */
        /* <DEDUP_REMOVED lines=14> */
.L_x_240:
        /* <DEDUP_REMOVED lines=9> */
[----:B------:R-:W-:Y:S01]  /*10520*/  IADD3.X R23, RZ, R228, RZ, P0, !PT ;  /* 0x000000e4ff177210 */ /* 0x000fe200007fe4ff */
[----:B------:R-:W-:Y:S01]  /*10530*/  IMAD R0, R204, c[0x0][0x20c], R0 ;  /* 0x00008300cc007a24 */ /* 0x000fe200078e0200 */
[C---:B------:R-:W-:Y:S02]  /*10540*/  IADD3 R3, P6, R2.reuse, R226, RZ ;  /* 0x000000e202037210 */ /* 0x040fe40007fde0ff */
[----:B------:R-:W-:Y:S02]  /*10550*/  IADD3 R12, P4, R2, R21, RZ ;  /* 0x00000015020c7210 */ /* 0x000fe40007f9e0ff */
[----:B------:R-:W-:Y:S02]  /*10560*/  IADD3 R0, R5, R0, RZ ;  /* 0x0000000005007210 */ /* 0x000fe40007ffe0ff */
[----:B------:R-:W-:Y:S02]  /*10570*/  LEA R172, P5, R3, c[0x0][0x1f8], 0x1 ;  /* 0x00007e0003ac7a11 */ /* 0x000fe400078a08ff */
[----:B------:R-:W-:Y:S02]  /*10580*/  SHF.L.U64.HI R0, R4, 0x6, R0 ;  /* 0x0000000604007819 */ /* 0x000fe40000010200 */
[----:B------:R-:W-:Y:S02]  /*10590*/  LEA R176, P3, R12, c[0x0][0x1f8], 0x1 ;  /* 0x00007e000cb07a11 */ /* 0x000fe400078608ff */
[-C--:B------:R-:W-:Y:S01]  /*105a0*/  IADD3.X R15, R0, R228.reuse, RZ, P6, !PT ;  /* 0x000000e4000f7210 */ /* 0x080fe200037fe4ff */
[----:B------:R-:W-:Y:S01]  /*105b0*/  LDSM.16.M88.4 R32, [R187] ;  /* 0x00000000bb20783b */ /* 0x000fe20000000200 */
[----:B------:R-:W-:Y:S02]  /*105c0*/  ISETP.GE.AND P6, PT, R231, c[0x0][0x1d4], PT ;  /* 0x00007500e7007a0c */ /* 0x000fe40003fc6270 */
[----:B------:R-:W-:Y:S02]  /*105d0*/  LEA.HI.X R173, R3, c[0x0][0x1fc], R15, 0x1, P5 ;  /* 0x00007f0003ad7a11 */ /* 0x000fe400028f0c0f */
[----:B------:R-:W-:Y:S02]  /*105e0*/  ISETP.GE.AND P5, PT, R232, c[0x0][0x1d4], PT ;  /* 0x00007500e8007a0c */ /* 0x000fe40003fa6270 */
[----:B------:R-:W-:Y:S01]  /*105f0*/  IADD3.X R28, R0, R23, RZ, P4, !PT ;  /* 0x00000017001c7210 */ /* 0x000fe200027fe4ff */
[----:B------:R-:W1:Y:S01]  /*10600*/  LDSM.16.M88.4 R8, [R180] ;  /* 0x00000000b408783b */ /* 0x000e620000000200 */
[----:B------:R-:W-:Y:S02]  /*10610*/  ISETP.GE.AND P4, PT, R230, c[0x0][0x1d4], PT ;  /* 0x00007500e6007a0c */ /* 0x000fe40003f86270 */
[----:B------:R-:W-:Y:S02]  /*10620*/  LEA.HI.X R177, R12, c[0x0][0x1fc], R28, 0x1, P3 ;  /* 0x00007f000cb17a11 */ /* 0x000fe400018f0c1c */
[----:B------:R-:W-:Y:S02]  /*10630*/  MOV R29, c[0x0][0x208] ;  /* 0x00008200001d7a02 */ /* 0x000fe40000000f00 */
[----:B------:R-:W-:Y:S01]  /*10640*/  IADD3.X R22, RZ, R228, RZ, P1, !PT ;  /* 0x000000e4ff167210 */ /* 0x000fe20000ffe4ff */
[----:B------:R-:W2:Y:S01]  /*10650*/  LDSM.16.M88.4 R16, [R180+0x800] ;  /* 0x00080000b410783b */ /* 0x000ea20000000200 */
[----:B------:R-:W-:Y:S02]  /*10660*/  IADD3 R13, P2, R2, R20, RZ ;  /* 0x00000014020d7210 */ /* 0x000fe40007f5e0ff */
[----:B------:R-:W-:Y:S02]  /*10670*/  LEA R2, P0, R29, R2, 0x5 ;  /* 0x000000021d027211 */ /* 0x000fe400078028ff */
[C---:B------:R-:W-:Y:S02]  /*10680*/  LEA R174, P1, R13.reuse, c[0x0][0x1f8], 0x1 ;  /* 0x00007e000dae7a11 */ /* 0x040fe400078208ff */
[----:B------:R-:W-:Y:S01]  /*10690*/  IADD3.X R14, R0, R22, RZ, P2, !PT ;  /* 0x00000016000e7210 */ /* 0x000fe200017fe4ff */
[----:B------:R-:W3:Y:S01]  /*106a0*/  LDSM.16.M88.4 R24, [R180+0x1000] ;  /* 0x00100000b418783b */ /* 0x000ee20000000200 */
[----:B------:R-:W-:Y:S02]  /*106b0*/  MOV R30, c[0x0][0x20c] ;  /* 0x00008300001e7a02 */ /* 0x000fe40000000f00 */
[----:B------:R-:W-:Y:S02]  /*106c0*/  LEA.HI.X R175, R13, c[0x0][0x1fc], R14, 0x1, P1 ;  /* 0x00007f000daf7a11 */ /* 0x000fe400008f0c0e */
[----:B------:R-:W-:Y:S02]  /*106d0*/  LEA.HI.X R0, R29, R0, R30, 0x5, P0 ;  /* 0x000000001d007211 */ /* 0x000fe400000f2c1e */
[C---:B------:R-:W-:Y:S01]  /*106e0*/  IADD3 R30, P1, R2.reuse, R21, RZ ;  /* 0x00000015021e7210 */ /* 0x040fe20007f3e0ff */
[----:B------:R-:W4:Y:S01]  /*106f0*/  LDSM.16.M88.4 R144, [R180+0x1800] ;  /* 0x00180000b490783b */ /* 0x000f220000000200 */
[C---:B------:R-:W-:Y:S02]  /*10700*/  IADD3 R3, P0, R2.reuse, R20, RZ ;  /* 0x0000001402037210 */ /* 0x040fe40007f1e0ff */
[----:B------:R-:W-:Y:S02]  /*10710*/  IADD3 R2, P2, R2, R226, RZ ;  /* 0x000000e202027210 */ /* 0x000fe40007f5e0ff */
[----:B------:R-:W-:Y:S02]  /*10720*/  IADD3.X R102, R0, R23, RZ, P1, !PT ;  /* 0x0000001700667210 */ /* 0x000fe40000ffe4ff */
[----:B------:R-:W-:Y:S01]  /*10730*/  LEA R28, P3, R2, c[0x0][0x1f8], 0x1 ;  /* 0x00007e00021c7a11 */ /* 0x000fe200078608ff */
[----:B------:R-:W-:Y:S01]  /*10740*/  LDSM.16.M88.4 R148, [R188] ;  /* 0x00000000bc94783b */ /* 0x000fe20000000200 */
[----:B------:R-:W-:Y:S02]  /*10750*/  LEA R170, P1, R30, c[0x0][0x1f8], 0x1 ;  /* 0x00007e001eaa7a11 */ /* 0x000fe400078208ff */
[----:B------:R-:W-:Y:S02]  /*10760*/  IADD3.X R31, R0, R22, RZ, P0, !PT ;  /* 0x00000016001f7210 */ /* 0x000fe400007fe4ff */
[C---:B------:R-:W-:Y:S02]  /*10770*/  LEA R168, P0, R3.reuse, c[0x0][0x1f8], 0x1 ;  /* 0x00007e0003a87a11 */ /* 0x040fe400078008ff */
[----:B------:R-:W-:Y:S01]  /*10780*/  LEA.HI.X R171, R30, c[0x0][0x1fc], R102, 0x1, P1 ;  /* 0x00007f001eab7a11 */ /* 0x000fe200008f0c66 */
[C---:B-1----:R-:W-:Y:S01]  /*10790*/  HMMA.16816.F32.BF16 R4, R32.reuse, R8, RZ ;  /* 0x000000082004723c */ /* 0x042fe200000418ff */
[----:B------:R-:W1:Y:S02]  /*107a0*/  LDSM.16.M88.4 R152, [R191] ;  /* 0x00000000bf98783b */ /* 0x000e640000000200 */
[----:B------:R-:W-:Y:S02]  /*107b0*/  LEA.HI.X R169, R3, c[0x0][0x1fc], R31, 0x1, P0 ;  /* 0x00007f0003a97a11 */ /* 0x000fe400000f0c1f */
[----:B------:R-:W-:Y:S02]  /*107c0*/  ISETP.GT.AND P0, PT, R204, R246, PT ;  /* 0x000000f6cc00720c */ /* 0x000fe40003f04270 */
[----:B------:R-:W-:Y:S01]  /*107d0*/  IADD3.X R0, R0, R228, RZ, P2, !PT ;  /* 0x000000e400007210 */ /* 0x000fe200017fe4ff */
[C---:B------:R-:W-:Y:S01]  /*107e0*/  HMMA.16816.F32.BF16 R8, R32.reuse, R10, RZ ;  /* 0x0000000a2008723c */ /* 0x040fe200000418ff */
[----:B------:R-:W5:Y:S03]  /*107f0*/  LDSM.16.M88.4 R156, [R202] ;  /* 0x00000000ca9c783b */ /* 0x000f660000000200 */
[----:B------:R-:W-:Y:S02]  /*10800*/  LEA.HI.X R29, R2, c[0x0][0x1fc], R0, 0x1, P3 ;  /* 0x00007f00021d7a11 */ /* 0x000fe400018f0c00 */
[----:B------:R-:W-:Y:S02]  /*10810*/  IADD3 R204, R204, -0x1, RZ ;  /* 0xffffffffcccc7810 */ /* 0x000fe40007ffe0ff */
[C---:B--2---:R-:W-:Y:S01]  /*10820*/  HMMA.16816.F32.BF16 R12, R32.reuse, R16, RZ ;  /* 0x00000010200c723c */ /* 0x044fe200000418ff */
[----:B------:R-:W2:Y:S07]  /*10830*/  LDSM.16.M88.4 R160, [R201] ;  /* 0x00000000c9a0783b */ /* 0x000eae0000000200 */
[C---:B------:R-:W-:Y:S01]  /*10840*/  HMMA.16816.F32.BF16 R16, R32.reuse, R18, RZ ;  /* 0x000000122010723c */ /* 0x040fe200000418ff */
[----:B------:R-:W1:Y:S07]  /*10850*/  LDSM.16.M88.4 R164, [R200] ;  /* 0x00000000c8a4783b */ /* 0x000e6e0000000200 */
[C---:B---3--:R-:W-:Y:S01]  /*10860*/  HMMA.16816.F32.BF16 R20, R32.reuse, R24, RZ ;  /* 0x000000182014723c */ /* 0x048fe200000418ff */
[----:B------:R-:W-:Y:S01]  /*10870*/  @!PT LDS RZ, [RZ] ;  /* 0x00000000fffff984 */ /* 0x000fe20000000800 */
[----:B------:R-:W-:Y:S01]  /*10880*/  @!PT LDS RZ, [RZ] ;  /* 0x00000000fffff984 */ /* 0x000fe20000000800 */
[----:B------:R-:W-:Y:S01]  /*10890*/  @!PT LDS RZ, [RZ] ;  /* 0x00000000fffff984 */ /* 0x000fe20000000800 */
[----:B------:R3:W-:Y:S07]  /*108a0*/  LDGSTS.E.BYPASS.LTC128B.128 [R203+0x100], [R172.64], !P5 ;  /* 0x00100000accb7fae */ /* 0x0007ee000e901d46 */
[C---:B------:R-:W-:Y:S01]  /*108b0*/  HMMA.16816.F32.BF16 R24, R32.reuse, R26, RZ ;  /* 0x0000001a2018723c */ /* 0x040fe200000418ff */
[----:B------:R1:W-:Y:S08]  /*108c0*/  LDGSTS.E.BYPASS.LTC128B.128 [R203+0x2100], [R176.64], !P6 ;  /* 0x02100000b0cb7fae */ /* 0x0003f0000f101d46 */
[----:B------:R3:W-:Y:S08]  /*108d0*/  LDGSTS.E.BYPASS.LTC128B.128 [R203+0x4100], [R174.64], !P4 ;  /* 0x04100000aecb7fae */ /* 0x0007f0000e101d46 */
[----:B------:R4:W-:Y:S08]  /*108e0*/  LDGSTS.E.BYPASS.LTC128B.128 [R203+0x1100], [R28.64], !P5 ;  /* 0x011000001ccb7fae */ /* 0x0009f0000e901d46 */
[----:B------:R1:W-:Y:S08]  /*108f0*/  LDGSTS.E.BYPASS.LTC128B.128 [R203+0x3100], [R170.64], !P6 ;  /* 0x03100000aacb7fae */ /* 0x0003f0000f101d46 */
[----:B------:R1:W-:Y:S08]  /*10900*/  LDGSTS.E.BYPASS.LTC128B.128 [R203+0x5100], [R168.64], !P4 ;  /* 0x05100000a8cb7fae */ /* 0x0003f0000e101d46 */
[----:B---3--:R-:W-:Y:S01]  /*10910*/  LDSM.16.M88.4 R172, [R186] ;  /* 0x00000000baac783b */ /* 0x008fe20000000200 */
[C---:B----4-:R-:W-:Y:S07]  /*10920*/  HMMA.16816.F32.BF16 R28, R32.reuse, R144, RZ ;  /* 0x00000090201c723c */ /* 0x050fee00000418ff */
[----:B------:R-:W0:Y:S01]  /*10930*/  LDGDEPBAR ;  /* 0x00000000000079af */ /* 0x000e220000000000 */
[----:B------:R-:W-:Y:S07]  /*10940*/  HMMA.16816.F32.BF16 R32, R32, R146, RZ ;  /* 0x000000922020723c */ /* 0x000fee00000418ff */
[----:B------:R-:W-:Y:S01]  /*10950*/  LDSM.16.M88.4 R144, [R186+0x800] ;  /* 0x00080000ba90783b */ /* 0x000fe20000000200 */
[C---:B-1----:R-:W-:Y:S07]  /*10960*/  HMMA.16816.F32.BF16 R4, R148.reuse, R152, R4 ;  /* 0x000000989404723c */ /* 0x042fee0000041804 */
[----:B------:R-:W1:Y:S01]  /*10970*/  LDSM.16.M88.4 R168, [R190] ;  /* 0x00000000bea8783b */ /* 0x000e620000000200 */
[C---:B------:R-:W-:Y:S07]  /*10980*/  HMMA.16816.F32.BF16 R8, R148.reuse, R154, R8 ;  /* 0x0000009a9408723c */ /* 0x040fee0000041808 */
[----:B------:R-:W3:Y:S01]  /*10990*/  LDSM.16.M88.4 R152, [R186+0x1000] ;  /* 0x00100000ba98783b */ /* 0x000ee20000000200 */
[C---:B-----5:R-:W-:Y:S07]  /*109a0*/  HMMA.16816.F32.BF16 R12, R148.reuse, R156, R12 ;  /* 0x0000009c940c723c */ /* 0x060fee000004180c */
[----:B------:R-:W-:Y:S01]  /*109b0*/  LDSM.16.M88.4 R176, [R183+0x1800] ;  /* 0x00180000b7b0783b */ /* 0x000fe20000000200 */
[C---:B------:R-:W-:Y:S07]  /*109c0*/  HMMA.16816.F32.BF16 R16, R148.reuse, R158, R16 ;  /* 0x0000009e9410723c */ /* 0x040fee0000041810 */
[----:B------:R-:W4:Y:S01]  /*109d0*/  LDSM.16.M88.4 R156, [R186+0x1800] ;  /* 0x00180000ba9c783b */ /* 0x000f220000000200 */
[C---:B--2---:R-:W-:Y:S08]  /*109e0*/  HMMA.16816.F32.BF16 R20, R148.reuse, R160, R20 ;  /* 0x000000a09414723c */ /* 0x044ff00000041814 */
[C---:B------:R-:W-:Y:S01]  /*109f0*/  HMMA.16816.F32.BF16 R24, R148.reuse, R162, R24 ;  /* 0x000000a29418723c */ /* 0x040fe20000041818 */
[----:B------:R-:W-:Y:S07]  /*10a00*/  LDSM.16.M88.4 R160, [R183] ;  /* 0x00000000b7a0783b */ /* 0x000fee0000000200 */
[C---:B------:R-:W-:Y:S08]  /*10a10*/  HMMA.16816.F32.BF16 R28, R148.reuse, R164, R28 ;  /* 0x000000a4941c723c */ /* 0x040ff0000004181c */
[----:B------:R-:W-:Y:S01]  /*10a20*/  HMMA.16816.F32.BF16 R32, R148, R166, R32 ;  /* 0x000000a69420723c */ /* 0x000fe20000041820 */
[----:B------:R-:W2:Y:S07]  /*10a30*/  LDSM.16.M88.4 R148, [R189] ;  /* 0x00000000bd94783b */ /* 0x000eae0000000200 */
[C---:B-1----:R-:W-:Y:S01]  /*10a40*/  HMMA.16816.F32.BF16 R4, R168.reuse, R172, R4 ;  /* 0x000000aca804723c */ /* 0x042fe20000041804 */
[----:B------:R-:W1:Y:S07]  /*10a50*/  LDSM.16.M88.4 R164, [R183+0x800] ;  /* 0x00080000b7a4783b */ /* 0x000e6e0000000200 */
[C---:B------:R-:W-:Y:S01]  /*10a60*/  HMMA.16816.F32.BF16 R8, R168.reuse, R174, R8 ;  /* 0x000000aea808723c */ /* 0x040fe20000041808 */
[----:B------:R-:W5:Y:S07]  /*10a70*/  LDSM.16.M88.4 R172, [R183+0x1000] ;  /* 0x00100000b7ac783b */ /* 0x000f6e0000000200 */
[C---:B------:R-:W-:Y:S08]  /*10a80*/  HMMA.16816.F32.BF16 R12, R168.reuse, R144, R12 ;  /* 0x00000090a80c723c */ /* 0x040ff0000004180c */
[C---:B------:R-:W-:Y:S01]  /*10a90*/  HMMA.16816.F32.BF16 R16, R168.reuse, R146, R16 ;  /* 0x00000092a810723c */ /* 0x040fe20000041810 */
[----:B------:R-:W-:Y:S07]  /*10aa0*/  LDSM.16.M88.4 R144, [R187+0x4000] ;  /* 0x00400000bb90783b */ /* 0x000fee0000000200 */
[C---:B---3--:R-:W-:Y:S08]  /*10ab0*/  HMMA.16816.F32.BF16 R20, R168.reuse, R152, R20 ;  /* 0x00000098a814723c */ /* 0x048ff00000041814 */
[C---:B------:R-:W-:Y:S01]  /*10ac0*/  HMMA.16816.F32.BF16 R24, R168.reuse, R154, R24 ;  /* 0x0000009aa818723c */ /* 0x040fe20000041818 */
[----:B------:R-:W3:Y:S07]  /*10ad0*/  LDSM.16.M88.4 R152, [R180+0x2000] ;  /* 0x00200000b498783b */ /* 0x000eee0000000200 */
[C---:B----4-:R-:W-:Y:S08]  /*10ae0*/  HMMA.16816.F32.BF16 R28, R168.reuse, R156, R28 ;  /* 0x0000009ca81c723c */ /* 0x050ff0000004181c */
[----:B------:R-:W-:Y:S01]  /*10af0*/  HMMA.16816.F32.BF16 R32, R168, R158, R32 ;  /* 0x0000009ea820723c */ /* 0x000fe20000041820 */
[----:B------:R-:W4:Y:S07]  /*10b00*/  LDSM.16.M88.4 R156, [R180+0x2800] ;  /* 0x00280000b49c783b */ /* 0x000f2e0000000200 */
[C---:B--2---:R-:W-:Y:S01]  /*10b10*/  HMMA.16816.F32.BF16 R4, R148.reuse, R160, R4 ;  /* 0x000000a09404723c */ /* 0x044fe20000041804 */
[----:B------:R-:W-:Y:S07]  /*10b20*/  LDSM.16.M88.4 R168, [R188+0x4000] ;  /* 0x00400000bca8783b */ /* 0x000fee0000000200 */
[C---:B------:R-:W-:Y:S01]  /*10b30*/  HMMA.16816.F32.BF16 R8, R148.reuse, R162, R8 ;  /* 0x000000a29408723c */ /* 0x040fe20000041808 */
[----:B------:R-:W2:Y:S07]  /*10b40*/  LDSM.16.M88.4 R160, [R180+0x3000] ;  /* 0x00300000b4a0783b */ /* 0x000eae0000000200 */
        /* <DEDUP_REMOVED lines=8> */
[----:B------:R-:W1:Y:S07]  /*10bd0*/  LDSM.16.M88.4 R148, [R198] ;  /* 0x00000000c694783b */ /* 0x000e6e0000000200 */
[C---:B---3--:R-:W-:Y:S01]  /*10be0*/  HMMA.16816.F32.BF16 R4, R144.reuse, R152, R4 ;  /* 0x000000989004723c */ /* 0x048fe20000041804 */
[----:B------:R-:W-:Y:S07]  /*10bf0*/  LDSM.16.M88.4 R176, [R196] ;  /* 0x00000000c4b0783b */ /* 0x000fee0000000200 */
[C---:B------:R-:W-:Y:S01]  /*10c00*/  HMMA.16816.F32.BF16 R8, R144.reuse, R154, R8 ;  /* 0x0000009a9008723c */ /* 0x040fe20000041808 */
[----:B------:R-:W3:Y:S07]  /*10c10*/  LDSM.16.M88.4 R152, [R197] ;  /* 0x00000000c598783b */ /* 0x000eee0000000200 */
[C---:B----4-:R-:W-:Y:S08]  /*10c20*/  HMMA.16816.F32.BF16 R12, R144.reuse, R156, R12 ;  /* 0x0000009c900c723c */ /* 0x050ff0000004180c */
[C---:B------:R-:W-:Y:S01]  /*10c30*/  HMMA.16816.F32.BF16 R16, R144.reuse, R158, R16 ;  /* 0x0000009e9010723c */ /* 0x040fe20000041810 */
[----:B------:R-:W-:Y:S07]  /*10c40*/  LDSM.16.M88.4 R156, [R186+0x2000] ;  /* 0x00200000ba9c783b */ /* 0x000fee0000000200 */
[C---:B--2---:R-:W-:Y:S08]  /*10c50*/  HMMA.16816.F32.BF16 R20, R144.reuse, R160, R20 ;  /* 0x000000a09014723c */ /* 0x044ff00000041814 */
[C---:B------:R-:W-:Y:S01]  /*10c60*/  HMMA.16816.F32.BF16 R24, R144.reuse, R162, R24 ;  /* 0x000000a29018723c */ /* 0x040fe20000041818 */
[----:B------:R-:W-:Y:S07]  /*10c70*/  LDSM.16.M88.4 R160, [R186+0x2800] ;  /* 0x00280000baa0783b */ /* 0x000fee0000000200 */
[C---:B-1----:R-:W-:Y:S08]  /*10c80*/  HMMA.16816.F32.BF16 R28, R144.reuse, R164, R28 ;  /* 0x000000a4901c723c */ /* 0x042ff0000004181c */
[----:B------:R-:W-:Y:S01]  /*10c90*/  HMMA.16816.F32.BF16 R32, R144, R166, R32 ;  /* 0x000000a69020723c */ /* 0x000fe20000041820 */
[----:B------:R-:W1:Y:S07]  /*10ca0*/  LDSM.16.M88.4 R144, [R190+0x4000] ;  /* 0x00400000be90783b */ /* 0x000e6e0000000200 */
[C---:B-----5:R-:W-:Y:S01]  /*10cb0*/  HMMA.16816.F32.BF16 R4, R168.reuse, R172, R4 ;  /* 0x000000aca804723c */ /* 0x060fe20000041804 */
[----:B------:R-:W2:Y:S07]  /*10cc0*/  LDSM.16.M88.4 R164, [R186+0x3000] ;  /* 0x00300000baa4783b */ /* 0x000eae0000000200 */
[C---:B------:R-:W-:Y:S01]  /*10cd0*/  HMMA.16816.F32.BF16 R8, R168.reuse, R174, R8 ;  /* 0x000000aea808723c */ /* 0x040fe20000041808 */
[----:B------:R-:W4:Y:S07]  /*10ce0*/  LDSM.16.M88.4 R172, [R186+0x3800] ;  /* 0x00380000baac783b */ /* 0x000f2e0000000200 */
[C---:B------:R-:W-:Y:S08]  /*10cf0*/  HMMA.16816.F32.BF16 R12, R168.reuse, R148, R12 ;  /* 0x00000094a80c723c */ /* 0x040ff0000004180c */
[C---:B------:R-:W-:Y:S01]  /*10d00*/  HMMA.16816.F32.BF16 R16, R168.reuse, R150, R16 ;  /* 0x00000096a810723c */ /* 0x040fe20000041810 */
[----:B------:R-:W-:Y:S07]  /*10d10*/  LDSM.16.M88.4 R148, [R189+0x4000] ;  /* 0x00400000bd94783b */ /* 0x000fee0000000200 */
[C---:B---3--:R-:W-:Y:S08]  /*10d20*/  HMMA.16816.F32.BF16 R20, R168.reuse, R152, R20 ;  /* 0x00000098a814723c */ /* 0x048ff00000041814 */
[C---:B------:R-:W-:Y:S01]  /*10d30*/  HMMA.16816.F32.BF16 R24, R168.reuse, R154, R24 ;  /* 0x0000009aa818723c */ /* 0x040fe20000041818 */
[----:B------:R-:W3:Y:S07]  /*10d40*/  LDSM.16.M88.4 R152, [R183+0x2000] ;  /* 0x00200000b798783b */ /* 0x000eee0000000200 */
[C---:B------:R-:W-:Y:S08]  /*10d50*/  HMMA.16816.F32.BF16 R28, R168.reuse, R176, R28 ;  /* 0x000000b0a81c723c */ /* 0x040ff0000004181c */
[----:B------:R-:W-:Y:S01]  /*10d60*/  HMMA.16816.F32.BF16 R32, R168, R178, R32 ;  /* 0x000000b2a820723c */ /* 0x000fe20000041820 */
[----:B------:R-:W5:Y:S07]  /*10d70*/  LDSM.16.M88.4 R168, [R183+0x2800] ;  /* 0x00280000b7a8783b */ /* 0x000f6e0000000200 */
[C---:B-1----:R-:W-:Y:S01]  /*10d80*/  HMMA.16816.F32.BF16 R4, R144.reuse, R156, R4 ;  /* 0x0000009c9004723c */ /* 0x042fe20000041804 */
[----:B------:R-:W-:Y:S07]  /*10d90*/  LDSM.16.M88.4 R176, [R180+0x4000] ;  /* 0x00400000b4b0783b */ /* 0x000fee0000000200 */
[C---:B------:R-:W-:Y:S01]  /*10da0*/  HMMA.16816.F32.BF16 R8, R144.reuse, R158, R8 ;  /* 0x0000009e9008723c */ /* 0x040fe20000041808 */
[----:B------:R-:W1:Y:S07]  /*10db0*/  LDSM.16.M88.4 R156, [R183+0x3000] ;  /* 0x00300000b79c783b */ /* 0x000e6e0000000200 */
[C---:B------:R-:W-:Y:S08]  /*10dc0*/  HMMA.16816.F32.BF16 R12, R144.reuse, R160, R12 ;  /* 0x000000a0900c723c */ /* 0x040ff0000004180c */
[C---:B------:R-:W-:Y:S01]  /*10dd0*/  HMMA.16816.F32.BF16 R16, R144.reuse, R162, R16 ;  /* 0x000000a29010723c */ /* 0x040fe20000041810 */
[----:B------:R-:W1:Y:S07]  /*10de0*/  LDSM.16.M88.4 R160, [R183+0x3800] ;  /* 0x00380000b7a0783b */ /* 0x000e6e0000000200 */
[C---:B--2---:R-:W-:Y:S08]  /*10df0*/  HMMA.16816.F32.BF16 R20, R144.reuse, R164, R20 ;  /* 0x000000a49014723c */ /* 0x044ff00000041814 */
[C---:B------:R-:W-:Y:S01]  /*10e00*/  HMMA.16816.F32.BF16 R24, R144.reuse, R166, R24 ;  /* 0x000000a69018723c */ /* 0x040fe20000041818 */
[----:B------:R-:W2:Y:S07]  /*10e10*/  LDSM.16.M88.4 R164, [R187+0x8000] ;  /* 0x00800000bba4783b */ /* 0x000eae0000000200 */
[C---:B----4-:R-:W-:Y:S08]  /*10e20*/  HMMA.16816.F32.BF16 R28, R144.reuse, R172, R28 ;  /* 0x000000ac901c723c */ /* 0x050ff0000004181c */
[----:B------:R-:W-:Y:S01]  /*10e30*/  HMMA.16816.F32.BF16 R32, R144, R174, R32 ;  /* 0x000000ae9020723c */ /* 0x000fe20000041820 */
[----:B------:R-:W4:Y:S07]  /*10e40*/  LDSM.16.M88.4 R144, [R180+0x4800] ;  /* 0x00480000b490783b */ /* 0x000f2e0000000200 */
[C---:B---3--:R-:W-:Y:S01]  /*10e50*/  HMMA.16816.F32.BF16 R4, R148.reuse, R152, R4 ;  /* 0x000000989404723c */ /* 0x048fe20000041804 */
[----:B------:R-:W-:Y:S07]  /*10e60*/  LDSM.16.M88.4 R172, [R193] ;  /* 0x00000000c1ac783b */ /* 0x000fee0000000200 */
[C---:B------:R-:W-:Y:S01]  /*10e70*/  HMMA.16816.F32.BF16 R8, R148.reuse, R154, R8 ;  /* 0x0000009a9408723c */ /* 0x040fe20000041808 */
[----:B------:R-:W3:Y:S07]  /*10e80*/  LDSM.16.M88.4 R152, [R180+0x5000] ;  /* 0x00500000b498783b */ /* 0x000eee0000000200 */
[C---:B-----5:R-:W-:Y:S08]  /*10e90*/  HMMA.16816.F32.BF16 R12, R148.reuse, R168, R12 ;  /* 0x000000a8940c723c */ /* 0x060ff0000004180c */
[C---:B------:R-:W-:Y:S01]  /*10ea0*/  HMMA.16816.F32.BF16 R16, R148.reuse, R170, R16 ;  /* 0x000000aa9410723c */ /* 0x040fe20000041810 */
[----:B------:R-:W5:Y:S07]  /*10eb0*/  LDSM.16.M88.4 R168, [R180+0x5800] ;  /* 0x00580000b4a8783b */ /* 0x000f6e0000000200 */
[C---:B-1----:R-:W-:Y:S08]  /*10ec0*/  HMMA.16816.F32.BF16 R20, R148.reuse, R156, R20 ;  /* 0x0000009c9414723c */ /* 0x042ff00000041814 */
[C---:B------:R-:W-:Y:S01]  /*10ed0*/  HMMA.16816.F32.BF16 R24, R148.reuse, R158, R24 ;  /* 0x0000009e9418723c */ /* 0x040fe20000041818 */
[----:B------:R-:W-:Y:S07]  /*10ee0*/  LDSM.16.M88.4 R156, [R195] ;  /* 0x00000000c39c783b */ /* 0x000fee0000000200 */
[C---:B------:R-:W-:Y:S08]  /*10ef0*/  HMMA.16816.F32.BF16 R28, R148.reuse, R160, R28 ;  /* 0x000000a0941c723c */ /* 0x040ff0000004181c */
[----:B------:R-:W-:Y:S01]  /*10f00*/  HMMA.16816.F32.BF16 R32, R148, R162, R32 ;  /* 0x000000a29420723c */ /* 0x000fe20000041820 */
[----:B------:R-:W1:Y:S07]  /*10f10*/  LDSM.16.M88.4 R148, [R188+0x8000] ;  /* 0x00800000bc94783b */ /* 0x000e6e0000000200 */
[C---:B--2---:R-:W-:Y:S01]  /*10f20*/  HMMA.16816.F32.BF16 R4, R164.reuse, R176, R4 ;  /* 0x000000b0a404723c */ /* 0x044fe20000041804 */
[----:B------:R-:W2:Y:S07]  /*10f30*/  LDSM.16.M88.4 R160, [R194] ;  /* 0x00000000c2a0783b */ /* 0x000eae0000000200 */
[C---:B------:R-:W-:Y:S01]  /*10f40*/  HMMA.16816.F32.BF16 R8, R164.reuse, R178, R8 ;  /* 0x000000b2a408723c */ /* 0x040fe20000041808 */
[----:B------:R-:W1:Y:S07]  /*10f50*/  LDSM.16.M88.4 R176, [R192] ;  /* 0x00000000c0b0783b */ /* 0x000e6e0000000200 */
[C---:B----4-:R-:W-:Y:S08]  /*10f60*/  HMMA.16816.F32.BF16 R12, R164.reuse, R144, R12 ;  /* 0x00000090a40c723c */ /* 0x050ff0000004180c */
[C---:B------:R-:W-:Y:S01]  /*10f70*/  HMMA.16816.F32.BF16 R16, R164.reuse, R146, R16 ;  /* 0x00000092a410723c */ /* 0x040fe20000041810 */
[----:B------:R-:W-:Y:S07]  /*10f80*/  LDSM.16.M88.4 R144, [R190+0x8000] ;  /* 0x00800000be90783b */ /* 0x000fee0000000200 */
[C---:B---3--:R-:W-:Y:S08]  /*10f90*/  HMMA.16816.F32.BF16 R20, R164.reuse, R152, R20 ;  /* 0x00000098a414723c */ /* 0x048ff00000041814 */
[C---:B------:R-:W-:Y:S01]  /*10fa0*/  HMMA.16816.F32.BF16 R24, R164.reuse, R154, R24 ;  /* 0x0000009aa418723c */ /* 0x040fe20000041818 */
[----:B------:R-:W3:Y:S07]  /*10fb0*/  LDSM.16.M88.4 R152, [R186+0x4000] ;  /* 0x00400000ba98783b */ /* 0x000eee0000000200 */
[C---:B-----5:R-:W-:Y:S08]  /*10fc0*/  HMMA.16816.F32.BF16 R28, R164.reuse, R168, R28 ;  /* 0x000000a8a41c723c */ /* 0x060ff0000004181c */
[----:B------:R-:W-:Y:S01]  /*10fd0*/  HMMA.16816.F32.BF16 R32, R164, R170, R32 ;  /* 0x000000aaa420723c */ /* 0x000fe20000041820 */
[----:B------:R-:W-:Y:S07]  /*10fe0*/  LDSM.16.M88.4 R164, [R186+0x5800] ;  /* 0x00580000baa4783b */ /* 0x000fee0000000200 */
[C---:B-1----:R-:W-:Y:S01]  /*10ff0*/  HMMA.16816.F32.BF16 R4, R148.reuse, R156, R4 ;  /* 0x0000009c9404723c */ /* 0x042fe20000041804 */
[----:B------:R-:W-:Y:S07]  /*11000*/  LDSM.16.M88.4 R168, [R189+0x8000] ;  /* 0x00800000bda8783b */ /* 0x000fee0000000200 */
[C---:B------:R-:W-:Y:S01]  /*11010*/  HMMA.16816.F32.BF16 R8, R148.reuse, R158, R8 ;  /* 0x0000009e9408723c */ /* 0x040fe20000041808 */
[----:B------:R-:W1:Y:S07]  /*11020*/  LDSM.16.M88.4 R156, [R186+0x4800] ;  /* 0x00480000ba9c783b */ /* 0x000e6e0000000200 */
[C---:B--2---:R-:W-:Y:S08]  /*11030*/  HMMA.16816.F32.BF16 R12, R148.reuse, R160, R12 ;  /* 0x000000a0940c723c */ /* 0x044ff0000004180c */
[C---:B------:R-:W-:Y:S01]  /*11040*/  HMMA.16816.F32.BF16 R16, R148.reuse, R162, R16 ;  /* 0x000000a29410723c */ /* 0x040fe20000041810 */
[----:B------:R-:W2:Y:S07]  /*11050*/  LDSM.16.M88.4 R160, [R186+0x5000] ;  /* 0x00500000baa0783b */ /* 0x000eae0000000200 */
[C---:B------:R-:W-:Y:S08]  /*11060*/  HMMA.16816.F32.BF16 R20, R148.reuse, R172, R20 ;  /* 0x000000ac9414723c */ /* 0x040ff00000041814 */
[C---:B------:R-:W-:Y:S01]  /*11070*/  HMMA.16816.F32.BF16 R24, R148.reuse, R174, R24 ;  /* 0x000000ae9418723c */ /* 0x040fe20000041818 */
[----:B------:R-:W4:Y:S07]  /*11080*/  LDSM.16.M88.4 R172, [R183+0x4000] ;  /* 0x00400000b7ac783b */ /* 0x000f2e0000000200 */
[C---:B------:R-:W-:Y:S08]  /*11090*/  HMMA.16816.F32.BF16 R28, R148.reuse, R176, R28 ;  /* 0x000000b0941c723c */ /* 0x040ff0000004181c */
[----:B------:R-:W-:Y:S08]  /*110a0*/  HMMA.16816.F32.BF16 R32, R148, R178, R32 ;  /* 0x000000b29420723c */ /* 0x000ff00000041820 */
[C---:B---3--:R-:W-:Y:S08]  /*110b0*/  HMMA.16816.F32.BF16 R4, R144.reuse, R152, R4 ;  /* 0x000000989004723c */ /* 0x048ff00000041804 */
[C---:B------:R-:W-:Y:S08]  /*110c0*/  HMMA.16816.F32.BF16 R8, R144.reuse, R154, R8 ;  /* 0x0000009a9008723c */ /* 0x040ff00000041808 */
[C---:B-1----:R-:W-:Y:S08]  /*110d0*/  HMMA.16816.F32.BF16 R12, R144.reuse, R156, R12 ;  /* 0x0000009c900c723c */ /* 0x042ff0000004180c */
[C---:B------:R-:W-:Y:S08]  /*110e0*/  HMMA.16816.F32.BF16 R16, R144.reuse, R158, R16 ;  /* 0x0000009e9010723c */ /* 0x040ff00000041810 */
[C---:B--2---:R-:W-:Y:S08]  /*110f0*/  HMMA.16816.F32.BF16 R20, R144.reuse, R160, R20 ;  /* 0x000000a09014723c */ /* 0x044ff00000041814 */
[C---:B------:R-:W-:Y:S08]  /*11100*/  HMMA.16816.F32.BF16 R24, R144.reuse, R162, R24 ;  /* 0x000000a29018723c */ /* 0x040ff00000041818 */
[C---:B------:R-:W-:Y:S08]  /*11110*/  HMMA.16816.F32.BF16 R28, R144.reuse, R164, R28 ;  /* 0x000000a4901c723c */ /* 0x040ff0000004181c */
[----:B------:R-:W-:Y:S01]  /*11120*/  HMMA.16816.F32.BF16 R32, R144, R166, R32 ;  /* 0x000000a69020723c */ /* 0x000fe20000041820 */
[----:B------:R-:W1:Y:S07]  /*11130*/  LDSM.16.M88.4 R144, [R183+0x4800] ;  /* 0x00480000b790783b */ /* 0x000e6e0000000200 */
[C---:B----4-:R-:W-:Y:S08]  /*11140*/  HMMA.16816.F32.BF16 R4, R168.reuse, R172, R4 ;  /* 0x000000aca804723c */ /* 0x050ff00000041804 */
[C---:B------:R-:W-:Y:S11]  /*11150*/  HMMA.16816.F32.BF16 R8, R168.reuse, R174, R8 ;  /* 0x000000aea808723c */ /* 0x040ff60000041808 */
[----:B------:R-:W-:Y:S05]  /*11160*/  @!UPT UIADD3 URZ, URZ, URZ, URZ ;  /* 0x0000003f3f3ff290 */ /* 0x000fea000fffe03f */
[----:B------:R-:W-:Y:S04]  /*11170*/  FMUL.FTZ R0, R4, c[0x0][0x320] ;  /* 0x0000c80004007a20 */ /* 0x000fe80000410000 */
[----:B------:R2:W-:Y:S04]  /*11180*/  MUFU.TANH R148, R0 ;  /* 0x0000000000947308 */ /* 0x0005e80000002400 */
[----:B------:R-:W-:Y:S01]  /*11190*/  FMUL.FTZ R3, R11, c[0x0][0x320] ;  /* 0x0000c8000b037a20 */ /* 0x000fe20000410000 */
[C---:B-1----:R-:W-:Y:S05]  /*111a0*/  HMMA.16816.F32.BF16 R12, R168.reuse, R144, R12 ;  /* 0x00000090a80c723c */ /* 0x042fea000004180c */
[----:B------:R-:W-:Y:S03]  /*111b0*/  MUFU.TANH R153, R3 ;  /* 0x0000000300997308 */ /* 0x000fe60000002400 */
[C---:B------:R-:W-:Y:S04]  /*111c0*/  HMMA.16816.F32.BF16 R16, R168.reuse, R146, R16 ;  /* 0x00000092a810723c */ /* 0x040fe80000041810 */
[----:B--2---:R-:W-:Y:S04]  /*111d0*/  FMUL.FTZ R0, R5, c[0x0][0x320] ;  /* 0x0000c80005007a20 */ /* 0x004fe80000410000 */
[----:B------:R1:W-:Y:S11]  /*111e0*/  MUFU.TANH R149, R0 ;  /* 0x0000000000957308 */ /* 0x0003f60000002400 */
[----:B------:R-:W-:Y:S05]  /*111f0*/  @!UPT UIADD3 URZ, URZ, URZ, URZ ;  /* 0x0000003f3f3ff290 */ /* 0x000fea000fffe03f */
[----:B------:R-:W-:Y:S04]  /*11200*/  FMUL.FTZ R2, R16, c[0x0][0x320] ;  /* 0x0000c80010027a20 */ /* 0x000fe80000410000 */
[----:B------:R-:W-:Y:S01]  /*11210*/  MUFU.TANH R159, R2 ;  /* 0x00000002009f7308 */ /* 0x000fe20000002400 */
[----:B-1----:R-:W-:Y:S09]  /*11220*/  FMUL.FTZ R0, R6, c[0x0][0x320] ;  /* 0x0000c80006007a20 */ /* 0x002ff20000410000 */
        /* <DEDUP_REMOVED lines=121> */
[----:B------:R-:W-:Y:S01]  /*119c0*/  @P0 IADD3 R14, P1, R224, 0x40, RZ ;  /* 0x00000040e00e0810 */ /* 0x000fe20007f3e0ff */
[----:B------:R-:W-:Y:S01]  /*119d0*/  MUFU.EX2 R179, R18 ;  /* 0x0000001200b37308 */ /* 0x000fe20000000800 */
[----:B-1----:R-:W-:Y:S01]  /*119e0*/  FMNMX.FTZ R3, R0, R3, !PT ;  /* 0x0000000300037209 */ /* 0x002fe20007810000 */
[----:B------:R-:W-:Y:S01]  /*119f0*/  FMUL.FTZ R0, R2, c[0x0][0x2d0] ;  /* 0x0000b40002007a20 */ /* 0x000fe20000410000 */
[----:B------:R-:W-:Y:S03]  /*11a00*/  @P0 IADD3 R11, P4, R5, R14, RZ ;  /* 0x0000000e050b0210 */ /* 0x000fe60007f9e0ff */
[----:B------:R-:W-:Y:S04]  /*11a10*/  FMUL.FTZ R103, R3, c[0x0][0x2d0] ;  /* 0x0000b40003677a20 */ /* 0x000fe80000410000 */
[----:B------:R1:W-:Y:S01]  /*11a20*/  MUFU.EX2 R205, R9 ;  /* 0x0000000900cd7308 */ /* 0x0003e20000000800 */
[-C--:B--2---:R-:W-:Y:S04]  /*11a30*/  @P0 IADD3.X R10, R4, R223.reuse, RZ, P2, !PT ;  /* 0x000000df040a0210 */ /* 0x084fe800017fe4ff */
[----:B------:R-:W-:Y:S02]  /*11a40*/  @P0 LEA.HI.X R17, R8, c[0x0][0x1cc], R10, 0x1, P3 ;  /* 0x0000730008110a11 */ /* 0x000fe400018f0c0a */
[----:B------:R-:W-:Y:S03]  /*11a50*/  @P0 IADD3 R8, P2, R224, 0x80, RZ ;  /* 0x00000080e0080810 */ /* 0x000fe60007f5e0ff */
[----:B------:R2:W3:Y:S01]  /*11a60*/  MUFU.EX2 R2, R0 ;  /* 0x0000000000027308 */ /* 0x0004e20000000800 */
[----:B------:R-:W-:Y:S01]  /*11a70*/  @P0 LEA R12, P3, R11, c[0x0][0x1c8], 0x1 ;  /* 0x000072000b0c0a11 */ /* 0x000fe200078608ff */
[----:B------:R3:W-:Y:S01]  /*11a80*/  @P0 LDGSTS.E.BYPASS.LTC128B.128 [R203+0x6100], [R16.64], !P5 ;  /* 0x0610000010cb0fae */ /* 0x0007e2000e901d46 */
[-C--:B------:R-:W-:Y:S02]  /*11a90*/  @P0 IADD3.X R15, RZ, R223.reuse, RZ, P2, !PT ;  /* 0x000000dfff0f0210 */ /* 0x080fe400017fe4ff */
[----:B------:R-:W-:Y:S02]  /*11aa0*/  @P0 IADD3 R5, P2, R5, R8, RZ ;  /* 0x0000000805050210 */ /* 0x000fe40007f5e0ff */
[----:B-1----:R-:W-:Y:S02]  /*11ab0*/  @P0 IADD3.X R9, RZ, R223, RZ, P1, !PT ;  /* 0x000000dfff090210 */ /* 0x002fe40000ffe4ff */
[----:B------:R-:W-:Y:S02]  /*11ac0*/  @P0 LEA R10, P1, R5, c[0x0][0x1c8], 0x1 ;  /* 0x00007200050a0a11 */ /* 0x000fe400078208ff */
[C---:B------:R-:W-:Y:S02]  /*11ad0*/  @P0 IADD3.X R13, R4.reuse, R9, RZ, P4, !PT ;  /* 0x00000009040d0210 */ /* 0x040fe400027fe4ff */
[----:B------:R-:W-:Y:S02]  /*11ae0*/  @P0 IADD3.X R4, R4, R15, RZ, P2, !PT ;  /* 0x0000000f04040210 */ /* 0x000fe400017fe4ff */
[----:B------:R-:W-:Y:S02]  /*11af0*/  @P0 LEA.HI.X R13, R11, c[0x0][0x1cc], R13, 0x1, P3 ;  /* 0x000073000b0d0a11 */ /* 0x000fe400018f0c0d */
[----:B------:R-:W-:Y:S01]  /*11b00*/  @P0 IADD3 R18, P2, R7, R14, RZ ;  /* 0x0000000e07120210 */ /* 0x000fe20007f5e0ff */
[----:B--2---:R-:W-:Y:S01]  /*11b10*/  FADD.FTZ R0, -R3, R104 ;  /* 0x0000006803007221 */ /* 0x004fe20000010100 */
[----:B------:R-:W-:Y:S01]  /*11b20*/  @P0 IADD3 R14, P3, R7, R224, RZ ;  /* 0x000000e0070e0210 */ /* 0x000fe20007f7e0ff */
[----:B------:R1:W-:Y:S01]  /*11b30*/  @P0 LDGSTS.E.BYPASS.LTC128B.128 [R203+0x8100], [R12.64], !P6 ;  /* 0x081000000ccb0fae */ /* 0x0003e2000f101d46 */
[----:B------:R-:W-:Y:S01]  /*11b40*/  @P0 LEA.HI.X R11, R5, c[0x0][0x1cc], R4, 0x1, P1 ;  /* 0x00007300050b0a11 */ /* 0x000fe200008f0c04 */
[--C-:B------:R-:W-:Y:S01]  /*11b50*/  FFMA.FTZ R4, R150, c[0x0][0x2d0], -R146.reuse ;  /* 0x0000b40096047a23 */ /* 0x100fe20000010892 */
[----:B------:R-:W-:Y:S01]  /*11b60*/  @P0 IADD3 R5, P1, R7, R8, RZ ;  /* 0x0000000807050210 */ /* 0x000fe20007f3e0ff */
[--C-:B------:R-:W-:Y:S01]  /*11b70*/  FFMA.FTZ R104, R147, c[0x0][0x2d0], -R146.reuse ;  /* 0x0000b40093687a23 */ /* 0x100fe20000010892 */
[----:B------:R-:W-:Y:S01]  /*11b80*/  @P0 LEA R8, P4, R14, c[0x0][0x1c8], 0x1 ;  /* 0x000072000e080a11 */ /* 0x000fe200078808ff */
[----:B------:R2:W-:Y:S01]  /*11b90*/  MUFU.EX2 R178, R4 ;  /* 0x0000000400b27308 */ /* 0x0005e20000000800 */
[----:B------:R-:W-:Y:S01]  /*11ba0*/  @P0 IADD3.X R7, R6, R223, RZ, P3, !PT ;  /* 0x000000df06070210 */ /* 0x000fe20001ffe4ff */
[----:B------:R-:W-:Y:S01]  /*11bb0*/  FMUL.FTZ R0, R0, c[0x0][0x2d0] ;  /* 0x0000b40000007a20 */ /* 0x000fe20000410000 */
[----:B------:R-:W-:Y:S01]  /*11bc0*/  ISETP.GE.AND P3, PT, R230, c[0x0][0x1d4], PT ;  /* 0x00007500e6007a0c */ /* 0x000fe20003f66270 */
[----:B---3--:R-:W-:Y:S01]  /*11bd0*/  FMUL.FTZ R16, R2, R120 ;  /* 0x0000007802107220 */ /* 0x008fe20000410000 */
[----:B------:R-:W-:Y:S01]  /*11be0*/  @P0 IADD3.X R19, R6, R9, RZ, P2, !PT ;  /* 0x0000000906130210 */ /* 0x000fe200017fe4ff */
[----:B------:R-:W-:Y:S01]  /*11bf0*/  FMUL.FTZ R17, R2, R121 ;  /* 0x0000007902117220 */ /* 0x000fe20000410000 */
[----:B------:R-:W-:Y:S01]  /*11c00*/  @P0 LEA.HI.X R9, R14, c[0x0][0x1cc], R7, 0x1, P4 ;  /* 0x000073000e090a11 */ /* 0x000fe200020f0c07 */
[----:B------:R-:W-:Y:S01]  /*11c10*/  FFMA.FTZ R14, R155, c[0x0][0x2d0], -R103 ;  /* 0x0000b4009b0e7a23 */ /* 0x000fe20000010867 */
[----:B------:R-:W-:Y:S01]  /*11c20*/  @P0 IADD3.X R15, R6, R15, RZ, P1, !PT ;  /* 0x0000000f060f0210 */ /* 0x000fe20000ffe4ff */
[----:B------:R3:W-:Y:S01]  /*11c30*/  MUFU.EX2 R177, R104 ;  /* 0x0000006800b17308 */ /* 0x0007e20000000800 */
[----:B------:R-:W-:Y:S01]  /*11c40*/  @P0 LEA R6, P2, R18, c[0x0][0x1c8], 0x1 ;  /* 0x0000720012060a11 */ /* 0x000fe200078408ff */
[C---:B------:R-:W-:Y:S02]  /*11c50*/  FMUL.FTZ R24, R2.reuse, R128 ;  /* 0x0000008002187220 */ /* 0x040fe40000410000 */
[----:B------:R-:W-:Y:S01]  /*11c60*/  FMUL.FTZ R25, R2, R129 ;  /* 0x0000008102197220 */ /* 0x000fe20000410000 */
[----:B------:R-:W-:Y:S01]  /*11c70*/  @P0 LEA.HI.X R7, R18, c[0x0][0x1cc], R19, 0x1, P2 ;  /* 0x0000730012070a11 */ /* 0x000fe200010f0c13 */
[----:B------:R4:W-:Y:S01]  /*11c80*/  @P0 LDGSTS.E.BYPASS.LTC128B.128 [R203+0xa100], [R10.64], !P3 ;  /* 0x0a1000000acb0fae */ /* 0x0009e2000d901d46 */
[C---:B------:R-:W-:Y:S02]  /*11c90*/  FMUL.FTZ R32, R2.reuse, R136 ;  /* 0x0000008802207220 */ /* 0x040fe40000410000 */
[C---:B------:R-:W-:Y:S01]  /*11ca0*/  FMUL.FTZ R33, R2.reuse, R137 ;  /* 0x0000008902217220 */ /* 0x040fe20000410000 */
[----:B------:R5:W-:Y:S01]  /*11cb0*/  MUFU.EX2 R169, R14 ;  /* 0x0000000e00a97308 */ /* 0x000be20000000800 */
[C---:B------:R-:W-:Y:S02]  /*11cc0*/  FMUL.FTZ R36, R2.reuse, R36 ;  /* 0x0000002402247220 */ /* 0x040fe40000410000 */
[C---:B------:R-:W-:Y:S01]  /*11cd0*/  FMUL.FTZ R37, R2.reuse, R37 ;  /* 0x0000002502257220 */ /* 0x040fe20000410000 */
[----:B------:R1:W-:Y:S01]  /*11ce0*/  @P0 LDGSTS.E.BYPASS.LTC128B.128 [R203+0x7100], [R8.64], !P5 ;  /* 0x0710000008cb0fae */ /* 0x0003e2000e901d46 */
[C---:B--2---:R-:W-:Y:S01]  /*11cf0*/  @P0 LEA R4, P1, R5.reuse, c[0x0][0x1c8], 0x1 ;  /* 0x0000720005040a11 */ /* 0x044fe200078208ff */
[C---:B------:R-:W-:Y:S02]  /*11d00*/  FMUL.FTZ R40, R2.reuse, R40 ;  /* 0x0000002802287220 */ /* 0x040fe40000410000 */
[C---:B------:R-:W-:Y:S01]  /*11d10*/  FMUL.FTZ R41, R2.reuse, R41 ;  /* 0x0000002902297220 */ /* 0x040fe20000410000 */
[----:B------:R-:W-:Y:S01]  /*11d20*/  @P0 LEA.HI.X R5, R5, c[0x0][0x1cc], R15, 0x1, P1 ;  /* 0x0000730005050a11 */ /* 0x000fe200008f0c0f */
[----:B------:R-:W4:Y:S01]  /*11d30*/  MUFU.EX2 R0, R0 ;  /* 0x0000000000007308 */ /* 0x000f220000000800 */
[C---:B------:R-:W-:Y:S01]  /*11d40*/  FMUL.FTZ R44, R2.reuse, R44 ;  /* 0x0000002c022c7220 */ /* 0x040fe20000410000 */
[----:B------:R2:W-:Y:S01]  /*11d50*/  @P0 LDGSTS.E.BYPASS.LTC128B.128 [R203+0x9100], [R6.64], !P6 ;  /* 0x0910000006cb0fae */ /* 0x0005e2000f101d46 */
[----:B------:R-:W-:Y:S02]  /*11d60*/  FMUL.FTZ R45, R2, R45 ;  /* 0x0000002d022d7220 */ /* 0x000fe40000410000 */
[--C-:B---3--:R-:W-:Y:S02]  /*11d70*/  FFMA.FTZ R104, R156, c[0x0][0x2d0], -R146.reuse ;  /* 0x0000b4009c687a23 */ /* 0x108fe40000010892 */
[C---:B------:R-:W-:Y:S02]  /*11d80*/  FMUL.FTZ R48, R2.reuse, R48 ;  /* 0x0000003002307220 */ /* 0x040fe40000410000 */
[C---:B------:R-:W-:Y:S01]  /*11d90*/  FMUL.FTZ R49, R2.reuse, R49 ;  /* 0x0000003102317220 */ /* 0x040fe20000410000 */
[----:B------:R3:W-:Y:S01]  /*11da0*/  @P0 LDGSTS.E.BYPASS.LTC128B.128 [R203+0xb100], [R4.64], !P3 ;  /* 0x0b10000004cb0fae */ /* 0x0007e2000d901d46 */
[----:B------:R3:W-:Y:S01]  /*11db0*/  MUFU.EX2 R176, R104 ;  /* 0x0000006800b07308 */ /* 0x0007e20000000800 */
[----:B------:R-:W-:Y:S02]  /*11dc0*/  FMUL.FTZ R52, R2, R52 ;  /* 0x0000003402347220 */ /* 0x000fe40000410000 */
[--C-:B-----5:R-:W-:Y:S02]  /*11dd0*/  FFMA.FTZ R14, R154, c[0x0][0x2d0], -R103.reuse ;  /* 0x0000b4009a0e7a23 */ /* 0x120fe40000010867 */
[C---:B------:R-:W-:Y:S02]  /*11de0*/  FMUL.FTZ R53, R2.reuse, R53 ;  /* 0x0000003502357220 */ /* 0x040fe40000410000 */
[----:B------:R-:W-:Y:S01]  /*11df0*/  LDSM.16.MT88.4 R20, [R182] ;  /* 0x00000000b614783b */ /* 0x000fe20000004200 */
[----:B------:R-:W-:Y:S02]  /*11e00*/  FMUL.FTZ R56, R2, R56 ;  /* 0x0000003802387220 */ /* 0x000fe40000410000 */
[----:B------:R5:W5:Y:S01]  /*11e10*/  MUFU.EX2 R168, R14 ;  /* 0x0000000e00a87308 */ /* 0x000b620000000800 */
[--C-:B-1----:R-:W-:Y:S02]  /*11e20*/  FFMA.FTZ R8, R152, c[0x0][0x2d0], -R103.reuse ;  /* 0x0000b40098087a23 */ /* 0x102fe40000010867 */
[----:B------:R-:W-:Y:S02]  /*11e30*/  FMUL.FTZ R9, R2, R113 ;  /* 0x0000007102097220 */ /* 0x000fe40000410000 */
[C---:B----4-:R-:W-:Y:S01]  /*11e40*/  FMUL.FTZ R10, R0.reuse, R114 ;  /* 0x00000072000a7220 */ /* 0x050fe20000410000 */
[----:B------:R-:W-:Y:S01]  /*11e50*/  LDSM.16.MT88.4 R28, [R185] ;  /* 0x00000000b91c783b */ /* 0x000fe20000004200 */
[C---:B------:R-:W-:Y:S02]  /*11e60*/  FMUL.FTZ R11, R0.reuse, R115 ;  /* 0x00000073000b7220 */ /* 0x040fe40000410000 */
[----:B--2---:R-:W-:Y:S01]  /*11e70*/  FMUL.FTZ R6, R0, R110 ;  /* 0x0000006e00067220 */ /* 0x004fe20000410000 */
[----:B------:R1:W-:Y:S01]  /*11e80*/  MUFU.EX2 R167, R8 ;  /* 0x0000000800a77308 */ /* 0x0003e20000000800 */
[----:B------:R-:W-:Y:S01]  /*11e90*/  F2FP.BF16.PACK_AB R110, R178, R179 ;  /* 0x000000b3b26e723e */ /* 0x000fe200000010ff */
[----:B------:R-:W-:Y:S02]  /*11ea0*/  FMUL.FTZ R7, R0, R111 ;  /* 0x0000006f00077220 */ /* 0x000fe40000410000 */
[--C-:B---3--:R-:W-:Y:S01]  /*11eb0*/  FFMA.FTZ R104, R157, c[0x0][0x2d0], -R103.reuse ;  /* 0x0000b4009d687a23 */ /* 0x108fe20000010867 */
[----:B------:R-:W-:Y:S01]  /*11ec0*/  LDSM.16.MT88.4 R148, [R184+0x3800] ;  /* 0x00380000b894783b */ /* 0x000fe20000004200 */
[--C-:B------:R-:W-:Y:S02]  /*11ed0*/  FFMA.FTZ R4, R153, c[0x0][0x2d0], -R103.reuse ;  /* 0x0000b40099047a23 */ /* 0x100fe40000010867 */
[----:B------:R-:W-:Y:S02]  /*11ee0*/  FMUL.FTZ R5, R2, R109 ;  /* 0x0000006d02057220 */ /* 0x000fe40000410000 */
[----:B------:R-:W2:Y:S01]  /*11ef0*/  MUFU.EX2 R166, R4 ;  /* 0x0000000400a67308 */ /* 0x000ea20000000800 */
[C---:B------:R-:W-:Y:S02]  /*11f00*/  FMUL.FTZ R18, R0.reuse, R122 ;  /* 0x0000007a00127220 */ /* 0x040fe40000410000 */
[----:B------:R-:W-:Y:S01]  /*11f10*/  FMUL.FTZ R19, R0, R123 ;  /* 0x0000007b00137220 */ /* 0x000fe20000410000 */
[----:B-----5:R-:W3:Y:S01]  /*11f20*/  LDSM.16.MT88.4 R12, [R181] ;  /* 0x00000000b50c783b */ /* 0x020ee20000004200 */
[----:B------:R-:W-:Y:S01]  /*11f30*/  F2FP.BF16.PACK_AB R109, R168, R169 ;  /* 0x000000a9a86d723e */ /* 0x000fe200000010ff */
[C---:B------:R-:W-:Y:S02]  /*11f40*/  FMUL.FTZ R26, R0.reuse, R130 ;  /* 0x00000082001a7220 */ /* 0x040fe40000410000 */
[C---:B------:R-:W-:Y:S02]  /*11f50*/  FMUL.FTZ R27, R0.reuse, R131 ;  /* 0x00000083001b7220 */ /* 0x040fe40000410000 */
[----:B------:R4:W-:Y:S01]  /*11f60*/  MUFU.EX2 R165, R104 ;  /* 0x0000006800a57308 */ /* 0x0009e20000000800 */
[C---:B------:R-:W-:Y:S01]  /*11f70*/  FMUL.FTZ R34, R0.reuse, R138 ;  /* 0x0000008a00227220 */ /* 0x040fe20000410000 */
[----:B------:R-:W-:Y:S01]  /*11f80*/  LDSM.16.MT88.4 R120, [R182+0x2000] ;  /* 0x00200000b678783b */ /* 0x000fe20000004200 */
[----:B------:R-:W-:Y:S02]  /*11f90*/  FMUL.FTZ R35, R0, R139 ;  /* 0x0000008b00237220 */ /* 0x000fe40000410000 */
[----:B-1----:R-:W-:Y:S02]  /*11fa0*/  FMUL.FTZ R8, R2, R112 ;  /* 0x0000007002087220 */ /* 0x002fe40000410000 */
[C---:B------:R-:W-:Y:S02]  /*11fb0*/  FMUL.FTZ R38, R0.reuse, R38 ;  /* 0x0000002600267220 */ /* 0x040fe40000410000 */
[C---:B------:R-:W-:Y:S01]  /*11fc0*/  FMUL.FTZ R39, R0.reuse, R39 ;  /* 0x0000002700277220 */ /* 0x040fe20000410000 */
[----:B------:R-:W1:Y:S01]  /*11fd0*/  LDSM.16.MT88.4 R112, [R184] ;  /* 0x00000000b870783b */ /* 0x000e620000004200 */
[C---:B------:R-:W-:Y:S02]  /*11fe0*/  FMUL.FTZ R42, R0.reuse, R42 ;  /* 0x0000002a002a7220 */ /* 0x040fe40000410000 */
[----:B------:R-:W-:Y:S01]  /*11ff0*/  FMUL.FTZ R43, R0, R43 ;  /* 0x0000002b002b7220 */ /* 0x000fe20000410000 */
[----:B--2---:R-:W-:Y:S01]  /*12000*/  F2FP.BF16.PACK_AB R111, R166, R167 ;  /* 0x000000a7a66f723e */ /* 0x004fe200000010ff */
[----:B------:R-:W-:Y:S01]  /*12010*/  FMUL.FTZ R4, R2, R108 ;  /* 0x0000006c02047220 */ /* 0x000fe20000410000 */
[----:B------:R-:W-:Y:S01]  /*12020*/  F2FP.BF16.PACK_AB R108, R205, R206 ;  /* 0x000000cecd6c723e */ /* 0x000fe200000010ff */
[C---:B------:R-:W-:Y:S01]  /*12030*/  FMUL.FTZ R46, R0.reuse, R46 ;  /* 0x0000002e002e7220 */ /* 0x040fe20000410000 */
[----:B------:R-:W-:Y:S01]  /*12040*/  LDSM.16.MT88.4 R128, [R184+0x800] ;  /* 0x00080000b880783b */ /* 0x000fe20000004200 */
[C---:B------:R-:W-:Y:S02]  /*12050*/  FMUL.FTZ R47, R0.reuse, R47 ;  /* 0x0000002f002f7220 */ /* 0x040fe40000410000 */
[C---:B------:R-:W-:Y:S02]  /*12060*/  FMUL.FTZ R50, R0.reuse, R50 ;  /* 0x0000003200327220 */ /* 0x040fe40000410000 */
[C---:B------:R-:W-:Y:S02]  /*12070*/  FMUL.FTZ R51, R0.reuse, R51 ;  /* 0x0000003300337220 */ /* 0x040fe40000410000 */
[C---:B------:R-:W-:Y:S01]  /*12080*/  FMUL.FTZ R54, R0.reuse, R54 ;  /* 0x0000003600367220 */ /* 0x040fe20000410000 */
[----:B------:R-:W-:Y:S01]  /*12090*/  LDSM.16.MT88.4 R136, [R182+0x2800] ;  /* 0x00280000b688783b */ /* 0x000fe20000004200 */
[----:B------:R-:W-:Y:S02]  /*120a0*/  FMUL.FTZ R55, R0, R55 ;  /* 0x0000003700377220 */ /* 0x000fe40000410000 */
[----:B------:R-:W-:Y:S02]  /*120b0*/  FMUL.FTZ R57, R2, R57 ;  /* 0x0000003902397220 */ /* 0x000fe40000410000 */
[C---:B------:R-:W-:Y:S02]  /*120c0*/  FMUL.FTZ R58, R0.reuse, R58 ;  /* 0x0000003a003a7220 */ /* 0x040fe40000410000 */
[----:B------:R-:W-:Y:S01]  /*120d0*/  FMUL.FTZ R59, R0, R59 ;  /* 0x0000003b003b7220 */ /* 0x000fe20000410000 */
[C---:B---3--:R-:W-:Y:S01]  /*120e0*/  HMMA.16816.F32.BF16 R4, R108.reuse, R12, R4 ;  /* 0x0000000c6c04723c */ /* 0x048fe20000041804 */
[----:B------:R-:W0:Y:S04]  /*120f0*/  LDGDEPBAR ;  /* 0x00000000000079af */ /* 0x000e280000000000 */
[C---:B------:R-:W-:Y:S02]  /*12100*/  FMUL.FTZ R60, R2.reuse, R60 ;  /* 0x0000003c023c7220 */ /* 0x040fe40000410000 */
[C---:B------:R-:W-:Y:S01]  /*12110*/  FMUL.FTZ R12, R2.reuse, R116 ;  /* 0x00000074020c7220 */ /* 0x040fe20000410000 */
[C---:B------:R-:W-:Y:S04]  /*12120*/  HMMA.16816.F32.BF16 R8, R108.reuse, R14, R8 ;  /* 0x0000000e6c08723c */ /* 0x040fe80000041808 */
[----:B------:R-:W-:Y:S02]  /*12130*/  FMUL.FTZ R13, R2, R117 ;  /* 0x00000075020d7220 */ /* 0x000fe40000410000 */
[--C-:B----4-:R-:W-:Y:S02]  /*12140*/  FFMA.FTZ R104, R158, c[0x0][0x2d0], -R103.reuse ;  /* 0x0000b4009e687a23 */ /* 0x110fe40000010867 */
[C---:B------:R-:W-:Y:S02]  /*12150*/  FMUL.FTZ R14, R0.reuse, R118 ;  /* 0x00000076000e7220 */ /* 0x040fe40000410000 */
[----:B------:R2:W3:Y:S02]  /*12160*/  MUFU.EX2 R163, R104 ;  /* 0x0000006800a37308 */ /* 0x0004e40000000800 */
[----:B------:R-:W-:Y:S02]  /*12170*/  FMUL.FTZ R15, R0, R119 ;  /* 0x00000077000f7220 */ /* 0x000fe40000410000 */
[----:B------:R-:W4:Y:S01]  /*12180*/  LDSM.16.MT88.4 R116, [R181+0x2000] ;  /* 0x00200000b574783b */ /* 0x000f220000004200 */
[----:B------:R-:W-:Y:S02]  /*12190*/  FMUL.FTZ R61, R2, R61 ;  /* 0x0000003d023d7220 */ /* 0x000fe40000410000 */
[C---:B------:R-:W-:Y:S02]  /*121a0*/  FMUL.FTZ R62, R0.reuse, R62 ;  /* 0x0000003e003e7220 */ /* 0x040fe40000410000 */
[C---:B------:R-:W-:Y:S03]  /*121b0*/  HMMA.16816.F32.BF16 R12, R108.reuse, R20, R12 ;  /* 0x000000146c0c723c */ /* 0x040fe6000004180c */
        /* <DEDUP_REMOVED lines=11> */
[C---:B------:R-:W-:Y:S03]  /*12270*/  HMMA.16816.F32.BF16 R20, R108.reuse, R28, R20 ;  /* 0x0000001c6c14723c */ /* 0x040fe60000041814 */
[C---:B------:R-:W-:Y:S02]  /*12280*/  FMUL.FTZ R68, R2.reuse, R68 ;  /* 0x0000004402447220 */ /* 0x040fe40000410000 */
[C---:B------:R-:W-:Y:S02]  /*12290*/  FMUL.FTZ R69, R2.reuse, R69 ;  /* 0x0000004502457220 */ /* 0x040fe40000410000 */
[C---:B------:R-:W-:Y:S01]  /*122a0*/  FMUL.FTZ R28, R2.reuse, R132 ;  /* 0x00000084021c7220 */ /* 0x040fe20000410000 */
[C---:B------:R-:W-:Y:S04]  /*122b0*/  HMMA.16816.F32.BF16 R24, R108.reuse, R30, R24 ;  /* 0x0000001e6c18723c */ /* 0x040fe80000041818 */
[----:B------:R-:W-:Y:S02]  /*122c0*/  FMUL.FTZ R29, R2, R133 ;  /* 0x00000085021d7220 */ /* 0x000fe40000410000 */
[--C-:B--2---:R-:W-:Y:S02]  /*122d0*/  FFMA.FTZ R104, R159, c[0x0][0x2d0], -R146.reuse ;  /* 0x0000b4009f687a23 */ /* 0x104fe40000010892 */
[C---:B------:R-:W-:Y:S02]  /*122e0*/  FMUL.FTZ R30, R0.reuse, R134 ;  /* 0x00000086001e7220 */ /* 0x040fe40000410000 */
[----:B------:R2:W-:Y:S02]  /*122f0*/  MUFU.EX2 R175, R104 ;  /* 0x0000006800af7308 */ /* 0x0005e40000000800 */
[C---:B------:R-:W-:Y:S02]  /*12300*/  FMUL.FTZ R31, R0.reuse, R135 ;  /* 0x00000087001f7220 */ /* 0x040fe40000410000 */
[----:B------:R-:W-:Y:S01]  /*12310*/  LDSM.16.MT88.4 R132, [R181+0x2800] ;  /* 0x00280000b584783b */ /* 0x000fe20000004200 */
[C---:B------:R-:W-:Y:S02]  /*12320*/  FMUL.FTZ R70, R0.reuse, R70 ;  /* 0x0000004600467220 */ /* 0x040fe40000410000 */
[----:B------:R-:W-:Y:S02]  /*12330*/  FMUL.FTZ R71, R0, R71 ;  /* 0x0000004700477220 */ /* 0x000fe40000410000 */
[C---:B-1----:R-:W-:Y:S03]  /*12340*/  HMMA.16816.F32.BF16 R28, R108.reuse, R112, R28 ;  /* 0x000000706c1c723c */ /* 0x042fe6000004181c */
[C---:B------:R-:W-:Y:S02]  /*12350*/  FMUL.FTZ R72, R2.reuse, R72 ;  /* 0x0000004802487220 */ /* 0x040fe40000410000 */
[----:B------:R-:W-:Y:S02]  /*12360*/  FMUL.FTZ R73, R2, R73 ;  /* 0x0000004902497220 */ /* 0x000fe40000410000 */
[C---:B------:R-:W-:Y:S01]  /*12370*/  FMUL.FTZ R74, R0.reuse, R74 ;  /* 0x0000004a004a7220 */ /* 0x040fe20000410000 */
[C---:B------:R-:W-:Y:S01]  /*12380*/  HMMA.16816.F32.BF16 R32, R108.reuse, R114, R32 ;  /* 0x000000726c20723c */ /* 0x040fe20000041820 */
[----:B------:R-:W1:Y:S03]  /*12390*/  LDSM.16.MT88.4 R112, [R185+0x2000] ;  /* 0x00200000b970783b */ /* 0x000e660000004200 */
[----:B------:R-:W-:Y:S02]  /*123a0*/  FMUL.FTZ R75, R0, R75 ;  /* 0x0000004b004b7220 */ /* 0x000fe40000410000 */
[C---:B------:R-:W-:Y:S02]  /*123b0*/  FMUL.FTZ R76, R2.reuse, R76 ;  /* 0x0000004c024c7220 */ /* 0x040fe40000410000 */
[C---:B----4-:R-:W-:Y:S04]  /*123c0*/  HMMA.16816.F32.BF16 R36, R108.reuse, R116, R36 ;  /* 0x000000746c24723c */ /* 0x050fe80000041824 */
[----:B------:R-:W-:Y:S02]  /*123d0*/  FMUL.FTZ R77, R2, R77 ;  /* 0x0000004d024d7220 */ /* 0x000fe40000410000 */
[----:B------:R-:W-:Y:S02]  /*123e0*/  FMUL.FTZ R78, R0, R78 ;  /* 0x0000004e004e7220 */ /* 0x000fe40000410000 */
[C---:B------:R-:W-:Y:S01]  /*123f0*/  HMMA.16816.F32.BF16 R40, R108.reuse, R118, R40 ;  /* 0x000000766c28723c */ /* 0x040fe20000041828 */
[----:B------:R-:W4:Y:S03]  /*12400*/  LDSM.16.MT88.4 R116, [R184+0x2000] ;  /* 0x00200000b874783b */ /* 0x000f260000004200 */
[----:B--2---:R-:W-:Y:S02]  /*12410*/  FFMA.FTZ R104, R160, c[0x0][0x2d0], -R146 ;  /* 0x0000b400a0687a23 */ /* 0x004fe40000010892 */
[----:B------:R-:W-:Y:S02]  /*12420*/  FMUL.FTZ R79, R0, R79 ;  /* 0x0000004f004f7220 */ /* 0x000fe40000410000 */
[C---:B------:R-:W-:Y:S01]  /*12430*/  HMMA.16816.F32.BF16 R44, R108.reuse, R120, R44 ;  /* 0x000000786c2c723c */ /* 0x040fe2000004182c */
[----:B------:R2:W5:Y:S03]  /*12440*/  MUFU.EX2 R174, R104 ;  /* 0x0000006800ae7308 */ /* 0x0005660000000800 */
[C---:B------:R-:W-:Y:S02]  /*12450*/  FMUL.FTZ R80, R2.reuse, R80 ;  /* 0x0000005002507220 */ /* 0x040fe40000410000 */
[----:B------:R-:W-:Y:S02]  /*12460*/  FMUL.FTZ R81, R2, R81 ;  /* 0x0000005102517220 */ /* 0x000fe40000410000 */
[C---:B------:R-:W-:Y:S01]  /*12470*/  HMMA.16816.F32.BF16 R48, R108.reuse, R122, R48 ;  /* 0x0000007a6c30723c */ /* 0x040fe20000041830 */
[----:B------:R-:W3:Y:S03]  /*12480*/  LDSM.16.MT88.4 R120, [R181+0x4000] ;  /* 0x00400000b578783b */ /* 0x000ee60000004200 */
[C---:B------:R-:W-:Y:S02]  /*12490*/  FMUL.FTZ R82, R0.reuse, R82 ;  /* 0x0000005200527220 */ /* 0x040fe40000410000 */
[----:B------:R-:W-:Y:S02]  /*124a0*/  FMUL.FTZ R83, R0, R83 ;  /* 0x0000005300537220 */ /* 0x000fe40000410000 */
[C---:B------:R-:W-:Y:S01]  /*124b0*/  FMUL.FTZ R84, R2.reuse, R84 ;  /* 0x0000005402547220 */ /* 0x040fe20000410000 */
[C---:B-1----:R-:W-:Y:S03]  /*124c0*/  HMMA.16816.F32.BF16 R52, R108.reuse, R112, R52 ;  /* 0x000000706c34723c */ /* 0x042fe60000041834 */
[----:B------:R-:W-:Y:S02]  /*124d0*/  FMUL.FTZ R85, R2, R85 ;  /* 0x0000005502557220 */ /* 0x000fe40000410000 */
[C---:B------:R-:W-:Y:S02]  /*124e0*/  FMUL.FTZ R86, R0.reuse, R86 ;  /* 0x0000005600567220 */ /* 0x040fe40000410000 */
[----:B------:R-:W-:Y:S01]  /*124f0*/  FMUL.FTZ R87, R0, R87 ;  /* 0x0000005700577220 */ /* 0x000fe20000410000 */
[C---:B------:R-:W-:Y:S01]  /*12500*/  HMMA.16816.F32.BF16 R56, R108.reuse, R114, R56 ;  /* 0x000000726c38723c */ /* 0x040fe20000041838 */
[----:B------:R-:W1:Y:S03]  /*12510*/  LDSM.16.MT88.4 R112, [R182+0x4000] ;  /* 0x00400000b670783b */ /* 0x000e660000004200 */
[--C-:B--2---:R-:W-:Y:S02]  /*12520*/  FFMA.FTZ R104, R161, c[0x0][0x2d0], -R103.reuse ;  /* 0x0000b400a1687a23 */ /* 0x104fe40000010867 */
[C---:B------:R-:W-:Y:S02]  /*12530*/  FMUL.FTZ R88, R2.reuse, R88 ;  /* 0x0000005802587220 */ /* 0x040fe40000410000 */
[C---:B----4-:R-:W-:Y:S01]  /*12540*/  HMMA.16816.F32.BF16 R60, R108.reuse, R116, R60 ;  /* 0x000000746c3c723c */ /* 0x050fe2000004183c */
[----:B------:R2:W-:Y:S03]  /*12550*/  MUFU.EX2 R161, R104 ;  /* 0x0000006800a17308 */ /* 0x0005e60000000800 */
[----:B------:R-:W-:Y:S02]  /*12560*/  FMUL.FTZ R89, R2, R89 ;  /* 0x0000005902597220 */ /* 0x000fe40000410000 */
[C---:B------:R-:W-:Y:S02]  /*12570*/  FMUL.FTZ R90, R0.reuse, R90 ;  /* 0x0000005a005a7220 */ /* 0x040fe40000410000 */
[C---:B------:R-:W-:Y:S01]  /*12580*/  HMMA.16816.F32.BF16 R64, R108.reuse, R118, R64 ;  /* 0x000000766c40723c */ /* 0x040fe20000041840 */
[----:B------:R-:W4:Y:S03]  /*12590*/  LDSM.16.MT88.4 R116, [R185+0x4000] ;  /* 0x00400000b974783b */ /* 0x000f260000004200 */
[----:B------:R-:W-:Y:S02]  /*125a0*/  FMUL.FTZ R91, R0, R91 ;  /* 0x0000005b005b7220 */ /* 0x000fe40000410000 */
[C---:B------:R-:W-:Y:S02]  /*125b0*/  FMUL.FTZ R92, R2.reuse, R92 ;  /* 0x0000005c025c7220 */ /* 0x040fe40000410000 */
[C---:B---3--:R-:W-:Y:S04]  /*125c0*/  HMMA.16816.F32.BF16 R68, R108.reuse, R120, R68 ;  /* 0x000000786c44723c */ /* 0x048fe80000041844 */
[----:B------:R-:W-:Y:S02]  /*125d0*/  FMUL.FTZ R93, R2, R93 ;  /* 0x0000005d025d7220 */ /* 0x000fe40000410000 */
[----:B------:R-:W-:Y:S02]  /*125e0*/  FMUL.FTZ R94, R0, R94 ;  /* 0x0000005e005e7220 */ /* 0x000fe40000410000 */
[C---:B------:R-:W-:Y:S01]  /*125f0*/  HMMA.16816.F32.BF16 R72, R108.reuse, R122, R72 ;  /* 0x0000007a6c48723c */ /* 0x040fe20000041848 */
[----:B------:R-:W3:Y:S03]  /*12600*/  LDSM.16.MT88.4 R120, [R184+0x4000] ;  /* 0x00400000b878783b */ /* 0x000ee60000004200 */
[----:B--2---:R-:W-:Y:S02]  /*12610*/  FFMA.FTZ R104, R162, c[0x0][0x2d0], -R103 ;  /* 0x0000b400a2687a23 */ /* 0x004fe40000010867 */
[----:B------:R-:W-:Y:S02]  /*12620*/  FMUL.FTZ R95, R0, R95 ;  /* 0x0000005f005f7220 */ /* 0x000fe40000410000 */
[----:B------:R2:W2:Y:S01]  /*12630*/  MUFU.EX2 R160, R104 ;  /* 0x0000006800a07308 */ /* 0x0004a20000000800 */
[C---:B-1----:R-:W-:Y:S03]  /*12640*/  HMMA.16816.F32.BF16 R76, R108.reuse, R112, R76 ;  /* 0x000000706c4c723c */ /* 0x042fe6000004184c */
[C---:B------:R-:W-:Y:S02]  /*12650*/  FMUL.FTZ R96, R2.reuse, R96 ;  /* 0x0000006002607220 */ /* 0x040fe40000410000 */
[----:B------:R-:W-:Y:S02]  /*12660*/  FMUL.FTZ R97, R2, R97 ;  /* 0x0000006102617220 */ /* 0x000fe40000410000 */
[C---:B------:R-:W-:Y:S01]  /*12670*/  FMUL.FTZ R98, R0.reuse, R98 ;  /* 0x0000006200627220 */ /* 0x040fe20000410000 */
[C---:B------:R-:W-:Y:S01]  /*12680*/  HMMA.16816.F32.BF16 R80, R108.reuse, R114, R80 ;  /* 0x000000726c50723c */ /* 0x040fe20000041850 */
[----:B------:R-:W1:Y:S03]  /*12690*/  LDSM.16.MT88.4 R112, [R181+0x800] ;  /* 0x00080000b570783b */ /* 0x000e660000004200 */
[----:B------:R-:W-:Y:S02]  /*126a0*/  FMUL.FTZ R99, R0, R99 ;  /* 0x0000006300637220 */ /* 0x000fe40000410000 */
[----:B------:R-:W-:Y:S02]  /*126b0*/  FFMA.FTZ R2, R2, R221, R206 ;  /* 0x000000dd02027223 */ /* 0x000fe400000100ce */
[C---:B----4-:R-:W-:Y:S04]  /*126c0*/  HMMA.16816.F32.BF16 R84, R108.reuse, R116, R84 ;  /* 0x000000746c54723c */ /* 0x050fe80000041854 */
[----:B------:R-:W-:Y:S02]  /*126d0*/  FFMA.FTZ R0, R0, R222, R169 ;  /* 0x000000de00007223 */ /* 0x000fe400000100a9 */
[----:B------:R-:W-:Y:S02]  /*126e0*/  FADD.FTZ R2, R205, R2 ;  /* 0x00000002cd027221 */ /* 0x000fe40000010000 */
[C---:B------:R-:W-:Y:S01]  /*126f0*/  HMMA.16816.F32.BF16 R88, R108.reuse, R118, R88 ;  /* 0x000000766c58723c */ /* 0x040fe20000041858 */
[----:B------:R-:W4:Y:S03]  /*12700*/  LDSM.16.MT88.4 R116, [R182+0x800] ;  /* 0x00080000b674783b */ /* 0x000f260000004200 */
[----:B--2---:R-:W-:Y:S02]  /*12710*/  FFMA.FTZ R104, R164, c[0x0][0x2d0], -R146 ;  /* 0x0000b400a4687a23 */ /* 0x004fe40000010892 */
[----:B------:R-:W-:Y:S02]  /*12720*/  FADD.FTZ R0, R168, R0 ;  /* 0x00000000a8007221 */ /* 0x000fe40000010000 */
[C---:B---3--:R-:W-:Y:S01]  /*12730*/  HMMA.16816.F32.BF16 R92, R108.reuse, R120, R92 ;  /* 0x000000786c5c723c */ /* 0x048fe2000004185c */
[----:B------:R2:W3:Y:S03]  /*12740*/  MUFU.EX2 R173, R104 ;  /* 0x0000006800ad7308 */ /* 0x0004e60000000800 */
[----:B------:R-:W-:Y:S02]  /*12750*/  FADD.FTZ R2, R179, R2 ;  /* 0x00000002b3027221 */ /* 0x000fe40000010000 */
[----:B------:R-:W-:Y:S02]  /*12760*/  FADD.FTZ R0, R167, R0 ;  /* 0x00000000a7007221 */ /* 0x000fe40000010000 */
[----:B------:R-:W-:Y:S01]  /*12770*/  HMMA.16816.F32.BF16 R96, R108, R122, R96 ;  /* 0x0000007a6c60723c */ /* 0x000fe20000041860 */
[----:B------:R-:W-:Y:S03]  /*12780*/  LDSM.16.MT88.4 R120, [R181+0x4800] ;  /* 0x00480000b578783b */ /* 0x000fe60000004200 */
[----:B------:R-:W-:Y:S02]  /*12790*/  FADD.FTZ R2, R178, R2 ;  /* 0x00000002b2027221 */ /* 0x000fe40000010000 */
[----:B------:R-:W-:Y:S01]  /*127a0*/  FADD.FTZ R0, R166, R0 ;  /* 0x00000000a6007221 */ /* 0x000fe20000010000 */
[----:B------:R-:W-:Y:S01]  /*127b0*/  F2FP.BF16.PACK_AB R108, R176, R177 ;  /* 0x000000b1b06c723e */ /* 0x000fe200000010ff */
[----:B------:R-:W-:Y:S01]  /*127c0*/  FADD.FTZ R2, R177, R2 ;  /* 0x00000002b1027221 */ /* 0x000fe20000010000 */
[----:B------:R-:W-:Y:S03]  /*127d0*/  F2FP.BF16.PACK_AB R109, R163, R165 ;  /* 0x000000a5a36d723e */ /* 0x000fe600000010ff */
[----:B-----5:R-:W-:Y:S01]  /*127e0*/  F2FP.BF16.PACK_AB R110, R174, R175 ;  /* 0x000000afae6e723e */ /* 0x020fe200000010ff */
[----:B------:R-:W-:Y:S01]  /*127f0*/  FADD.FTZ R0, R165, R0 ;  /* 0x00000000a5007221 */ /* 0x000fe20000010000 */
[----:B------:R-:W-:Y:S01]  /*12800*/  F2FP.BF16.PACK_AB R111, R160, R161 ;  /* 0x000000a1a06f723e */ /* 0x000fe200000010ff */
[----:B------:R-:W-:Y:S02]  /*12810*/  FADD.FTZ R2, R176, R2 ;  /* 0x00000002b0027221 */ /* 0x000fe40000010000 */
[----:B--2---:R-:W-:Y:S02]  /*12820*/  FFMA.FTZ R104, R172, c[0x0][0x2d0], -R146 ;  /* 0x0000b400ac687a23 */ /* 0x004fe40000010892 */
[----:B------:R-:W-:Y:S02]  /*12830*/  FADD.FTZ R0, R163, R0 ;  /* 0x00000000a3007221 */ /* 0x000fe40000010000 */
[C---:B-1----:R-:W-:Y:S01]  /*12840*/  HMMA.16816.F32.BF16 R4, R108.reuse, R112, R4 ;  /* 0x000000706c04723c */ /* 0x042fe20000041804 */
[----:B------:R1:W2:Y:S02]  /*12850*/  MUFU.EX2 R172, R104 ;  /* 0x0000006800ac7308 */ /* 0x0002a40000000800 */
[----:B------:R-:W-:Y:S02]  /*12860*/  FADD.FTZ R2, R175, R2 ;  /* 0x00000002af027221 */ /* 0x000fe40000010000 */
[----:B------:R-:W-:Y:S02]  /*12870*/  FADD.FTZ R0, R161, R0 ;  /* 0x00000000a1007221 */ /* 0x000fe40000010000 */
[----:B------:R-:W-:Y:S01]  /*12880*/  FADD.FTZ R2, R174, R2 ;  /* 0x00000002ae027221 */ /* 0x000fe20000010000 */
[C---:B------:R-:W-:Y:S01]  /*12890*/  HMMA.16816.F32.BF16 R8, R108.reuse, R114, R8 ;  /* 0x000000726c08723c */ /* 0x040fe20000041808 */
[----:B------:R-:W5:Y:S03]  /*128a0*/  LDSM.16.MT88.4 R112, [R185+0x2800] ;  /* 0x00280000b970783b */ /* 0x000f660000004200 */
[----:B------:R-:W-:Y:S02]  /*128b0*/  FADD.FTZ R0, R160, R0 ;  /* 0x00000000a0007221 */ /* 0x000fe40000010000 */
[----:B---3--:R-:W-:Y:S02]  /*128c0*/  FADD.FTZ R2, R173, R2 ;  /* 0x00000002ad027221 */ /* 0x008fe40000010000 */
[C---:B----4-:R-:W-:Y:S08]  /*128d0*/  HMMA.16816.F32.BF16 R12, R108.reuse, R116, R12 ;  /* 0x000000746c0c723c */ /* 0x050ff0000004180c */
[C---:B------:R-:W-:Y:S01]  /*128e0*/  HMMA.16816.F32.BF16 R16, R108.reuse, R118, R16 ;  /* 0x000000766c10723c */ /* 0x040fe20000041810 */
[----:B------:R-:W3:Y:S03]  /*128f0*/  LDSM.16.MT88.4 R116, [R184+0x2800] ;  /* 0x00280000b874783b */ /* 0x000ee60000004200 */
[--C-:B-1----:R-:W-:Y:S02]  /*12900*/  FFMA.FTZ R104, R207, c[0x0][0x2d0], -R103.reuse ;  /* 0x0000b400cf687a23 */ /* 0x102fe40000010867 */
[----:B--2---:R-:W-:Y:S02]  /*12910*/  FADD.FTZ R2, R172, R2 ;  /* 0x00000002ac027221 */ /* 0x004fe40000010000 */
[C---:B------:R-:W-:Y:S01]  /*12920*/  HMMA.16816.F32.BF16 R20, R108.reuse, R124, R20 ;  /* 0x0000007c6c14723c */ /* 0x040fe20000041814 */
[----:B------:R1:W2:Y:S07]  /*12930*/  MUFU.EX2 R157, R104 ;  /* 0x00000068009d7308 */ /* 0x0002ae0000000800 */
[C---:B------:R-:W-:Y:S01]  /*12940*/  HMMA.16816.F32.BF16 R24, R108.reuse, R126, R24 ;  /* 0x0000007e6c18723c */ /* 0x040fe20000041818 */
[----:B------:R-:W4:Y:S07]  /*12950*/  LDSM.16.MT88.4 R124, [R182+0x4800] ;  /* 0x00480000b67c783b */ /* 0x000f2e0000004200 */
[C---:B------:R-:W-:Y:S08]  /*12960*/  HMMA.16816.F32.BF16 R28, R108.reuse, R128, R28 ;  /* 0x000000806c1c723c */ /* 0x040ff0000004181c */
[C---:B------:R-:W-:Y:S01]  /*12970*/  HMMA.16816.F32.BF16 R32, R108.reuse, R130, R32 ;  /* 0x000000826c20723c */ /* 0x040fe20000041820 */
[----:B------:R-:W-:Y:S03]  /*12980*/  LDSM.16.MT88.4 R128, [R182+0x1000] ;  /* 0x00100000b680783b */ /* 0x000fe60000004200 */
[--C-:B-1----:R-:W-:Y:S02]  /*12990*/  FFMA.FTZ R104, R209, c[0x0][0x2d0], -R103.reuse ;  /* 0x0000b400d1687a23 */ /* 0x102fe40000010867 */
[----:B--2---:R-:W-:Y:S02]  /*129a0*/  FADD.FTZ R0, R157, R0 ;  /* 0x000000009d007221 */ /* 0x004fe40000010000 */
        /* <DEDUP_REMOVED lines=9> */
[C---:B-----5:R-:W-:Y:S01]  /*12a40*/  HMMA.16816.F32.BF16 R52, R108.reuse, R112, R52 ;  /* 0x000000706c34723c */ /* 0x060fe20000041834 */
[----:B------:R1:W2:Y:S07]  /*12a50*/  MUFU.EX2 R171, R104 ;  /* 0x0000006800ab7308 */ /* 0x0002ae0000000800 */
[C---:B------:R-:W-:Y:S01]  /*12a60*/  HMMA.16816.F32.BF16 R56, R108.reuse, R114, R56 ;  /* 0x000000726c38723c */ /* 0x040fe20000041838 */
[----:B------:R-:W5:Y:S07]  /*12a70*/  LDSM.16.MT88.4 R112, [R185+0x4800] ;  /* 0x00480000b970783b */ /* 0x000f6e0000004200 */
[C---:B---3--:R-:W-:Y:S08]  /*12a80*/  HMMA.16816.F32.BF16 R60, R108.reuse, R116, R60 ;  /* 0x000000746c3c723c */ /* 0x048ff0000004183c */
[C---:B------:R-:W-:Y:S01]  /*12a90*/  HMMA.16816.F32.BF16 R64, R108.reuse, R118, R64 ;  /* 0x000000766c40723c */ /* 0x040fe20000041840 */
[----:B------:R-:W3:Y:S03]  /*12aa0*/  LDSM.16.MT88.4 R116, [R184+0x4800] ;  /* 0x00480000b874783b */ /* 0x000ee60000004200 */
[----:B-1----:R-:W-:Y:S02]  /*12ab0*/  FFMA.FTZ R104, R210, c[0x0][0x2d0], -R146 ;  /* 0x0000b400d2687a23 */ /* 0x002fe40000010892 */
[----:B--2---:R-:W-:Y:S02]  /*12ac0*/  FADD.FTZ R2, R171, R2 ;  /* 0x00000002ab027221 */ /* 0x004fe40000010000 */
[C---:B------:R-:W-:Y:S01]  /*12ad0*/  HMMA.16816.F32.BF16 R68, R108.reuse, R120, R68 ;  /* 0x000000786c44723c */ /* 0x040fe20000041844 */
[----:B------:R1:W-:Y:S07]  /*12ae0*/  MUFU.EX2 R170, R104 ;  /* 0x0000006800aa7308 */ /* 0x0003ee0000000800 */
[C---:B------:R-:W-:Y:S01]  /*12af0*/  HMMA.16816.F32.BF16 R72, R108.reuse, R122, R72 ;  /* 0x0000007a6c48723c */ /* 0x040fe20000041848 */
[----:B------:R-:W2:Y:S07]  /*12b00*/  LDSM.16.MT88.4 R120, [R181+0x1000] ;  /* 0x00100000b578783b */ /* 0x000eae0000004200 */
[C---:B----4-:R-:W-:Y:S08]  /*12b10*/  HMMA.16816.F32.BF16 R76, R108.reuse, R124, R76 ;  /* 0x0000007c6c4c723c */ /* 0x050ff0000004184c */
[C---:B------:R-:W-:Y:S01]  /*12b20*/  HMMA.16816.F32.BF16 R80, R108.reuse, R126, R80 ;  /* 0x0000007e6c50723c */ /* 0x040fe20000041850 */
[----:B------:R-:W4:Y:S03]  /*12b30*/  LDSM.16.MT88.4 R124, [R181+0x3000] ;  /* 0x00300000b57c783b */ /* 0x000f260000004200 */
[--C-:B-1----:R-:W-:Y:S04]  /*12b40*/  FFMA.FTZ R104, R211, c[0x0][0x2d0], -R103.reuse ;  /* 0x0000b400d3687a23 */ /* 0x102fe80000010867 */
[C---:B-----5:R-:W-:Y:S01]  /*12b50*/  HMMA.16816.F32.BF16 R84, R108.reuse, R112, R84 ;  /* 0x000000706c54723c */ /* 0x060fe20000041854 */
[----:B------:R1:W5:Y:S07]  /*12b60*/  MUFU.EX2 R155, R104 ;  /* 0x00000068009b7308 */ /* 0x00036e0000000800 */
[C---:B------:R-:W-:Y:S01]  /*12b70*/  HMMA.16816.F32.BF16 R88, R108.reuse, R114, R88 ;  /* 0x000000726c58723c */ /* 0x040fe20000041858 */
[----:B------:R-:W2:Y:S07]  /*12b80*/  LDSM.16.MT88.4 R112, [R182+0x3000] ;  /* 0x00300000b670783b */ /* 0x000eae0000004200 */
[C---:B---3--:R-:W-:Y:S08]  /*12b90*/  HMMA.16816.F32.BF16 R92, R108.reuse, R116, R92 ;  /* 0x000000746c5c723c */ /* 0x048ff0000004185c */
[----:B------:R-:W-:Y:S01]  /*12ba0*/  HMMA.16816.F32.BF16 R96, R108, R118, R96 ;  /* 0x000000766c60723c */ /* 0x000fe20000041860 */
[----:B------:R-:W3:Y:S03]  /*12bb0*/  LDSM.16.MT88.4 R116, [R185+0x3000] ;  /* 0x00300000b974783b */ /* 0x000ee60000004200 */
[--C-:B-1----:R-:W-:Y:S02]  /*12bc0*/  FFMA.FTZ R104, R212, c[0x0][0x2d0], -R103.reuse ;  /* 0x0000b400d4687a23 */ /* 0x102fe40000010867 */
[----:B-----5:R-:W-:Y:S01]  /*12bd0*/  FADD.FTZ R0, R155, R0 ;  /* 0x000000009b007221 */ /* 0x020fe20000010000 */
[----:B------:R-:W-:Y:S01]  /*12be0*/  F2FP.BF16.PACK_AB R108, R172, R173 ;  /* 0x000000adac6c723e */ /* 0x000fe200000010ff */
[----:B------:R1:W5:Y:S01]  /*12bf0*/  MUFU.EX2 R154, R104 ;  /* 0x00000068009a7308 */ /* 0x0003620000000800 */
[----:B------:R-:W-:Y:S03]  /*12c00*/  F2FP.BF16.PACK_AB R109, R156, R157 ;  /* 0x0000009d9c6d723e */ /* 0x000fe600000010ff */
[----:B------:R-:W-:Y:S01]  /*12c10*/  F2FP.BF16.PACK_AB R110, R170, R171 ;  /* 0x000000abaa6e723e */ /* 0x000fe200000010ff */
[--C-:B-1----:R-:W-:Y:S01]  /*12c20*/  FFMA.FTZ R104, R215, c[0x0][0x2d0], -R146.reuse ;  /* 0x0000b400d7687a23 */ /* 0x102fe20000010892 */
[----:B-----5:R-:W-:Y:S04]  /*12c30*/  F2FP.BF16.PACK_AB R111, R154, R155 ;  /* 0x0000009b9a6f723e */ /* 0x020fe800000010ff */
[----:B------:R1:W-:Y:S03]  /*12c40*/  MUFU.EX2 R164, R104 ;  /* 0x0000006800a47308 */ /* 0x0003e60000000800 */
[C---:B--2---:R-:W-:Y:S08]  /*12c50*/  HMMA.16816.F32.BF16 R4, R108.reuse, R120, R4 ;  /* 0x000000786c04723c */ /* 0x044ff00000041804 */
[C---:B------:R-:W-:Y:S01]  /*12c60*/  HMMA.16816.F32.BF16 R8, R108.reuse, R122, R8 ;  /* 0x0000007a6c08723c */ /* 0x040fe20000041808 */
[----:B------:R-:W2:Y:S07]  /*12c70*/  LDSM.16.MT88.4 R120, [R184+0x3000] ;  /* 0x00300000b878783b */ /* 0x000eae0000004200 */
[C---:B------:R-:W-:Y:S04]  /*12c80*/  HMMA.16816.F32.BF16 R12, R108.reuse, R128, R12 ;  /* 0x000000806c0c723c */ /* 0x040fe8000004180c */
[--C-:B-1----:R-:W-:Y:S04]  /*12c90*/  FFMA.FTZ R104, R216, c[0x0][0x2d0], -R146.reuse ;  /* 0x0000b400d8687a23 */ /* 0x102fe80000010892 */
[C---:B------:R-:W-:Y:S01]  /*12ca0*/  HMMA.16816.F32.BF16 R16, R108.reuse, R130, R16 ;  /* 0x000000826c10723c */ /* 0x040fe20000041810 */
[----:B------:R1:W5:Y:S01]  /*12cb0*/  MUFU.EX2 R162, R104 ;  /* 0x0000006800a27308 */ /* 0x0003620000000800 */
[----:B------:R-:W-:Y:S06]  /*12cc0*/  LDSM.16.MT88.4 R128, [R185+0x5000] ;  /* 0x00500000b980783b */ /* 0x000fec0000004200 */
[C---:B------:R-:W-:Y:S08]  /*12cd0*/  HMMA.16816.F32.BF16 R20, R108.reuse, R132, R20 ;  /* 0x000000846c14723c */ /* 0x040ff00000041814 */
[C---:B------:R-:W-:Y:S01]  /*12ce0*/  HMMA.16816.F32.BF16 R24, R108.reuse, R134, R24 ;  /* 0x000000866c18723c */ /* 0x040fe20000041818 */
[----:B------:R-:W-:Y:S07]  /*12cf0*/  LDSM.16.MT88.4 R132, [R184+0x5000] ;  /* 0x00500000b884783b */ /* 0x000fee0000004200 */
[C---:B------:R-:W-:Y:S04]  /*12d00*/  HMMA.16816.F32.BF16 R28, R108.reuse, R136, R28 ;  /* 0x000000886c1c723c */ /* 0x040fe8000004181c */
[--C-:B-1----:R-:W-:Y:S04]  /*12d10*/  FFMA.FTZ R104, R217, c[0x0][0x2d0], -R103.reuse ;  /* 0x0000b400d9687a23 */ /* 0x102fe80000010867 */
[C---:B------:R-:W-:Y:S01]  /*12d20*/  HMMA.16816.F32.BF16 R32, R108.reuse, R138, R32 ;  /* 0x0000008a6c20723c */ /* 0x040fe20000041820 */
[----:B------:R1:W-:Y:S01]  /*12d30*/  MUFU.EX2 R153, R104 ;  /* 0x0000006800997308 */ /* 0x0003e20000000800 */
[----:B------:R-:W-:Y:S06]  /*12d40*/  LDSM.16.MT88.4 R136, [R184+0x1800] ;  /* 0x00180000b888783b */ /* 0x000fec0000004200 */
[C---:B----4-:R-:W-:Y:S08]  /*12d50*/  HMMA.16816.F32.BF16 R36, R108.reuse, R124, R36 ;  /* 0x0000007c6c24723c */ /* 0x050ff00000041824 */
[C---:B------:R-:W-:Y:S01]  /*12d60*/  HMMA.16816.F32.BF16 R40, R108.reuse, R126, R40 ;  /* 0x0000007e6c28723c */ /* 0x040fe20000041828 */
[----:B------:R-:W-:Y:S07]  /*12d70*/  LDSM.16.MT88.4 R124, [R182+0x5000] ;  /* 0x00500000b67c783b */ /* 0x000fee0000004200 */
[C---:B------:R-:W-:Y:S04]  /*12d80*/  HMMA.16816.F32.BF16 R44, R108.reuse, R112, R44 ;  /* 0x000000706c2c723c */ /* 0x040fe8000004182c */
[--C-:B-1----:R-:W-:Y:S04]  /*12d90*/  FFMA.FTZ R104, R218, c[0x0][0x2d0], -R103.reuse ;  /* 0x0000b400da687a23 */ /* 0x102fe80000010867 */
[C---:B------:R-:W-:Y:S01]  /*12da0*/  HMMA.16816.F32.BF16 R48, R108.reuse, R114, R48 ;  /* 0x000000726c30723c */ /* 0x040fe20000041830 */
[----:B------:R1:W4:Y:S01]  /*12db0*/  MUFU.EX2 R152, R104 ;  /* 0x0000006800987308 */ /* 0x0003220000000800 */
[----:B------:R-:W4:Y:S06]  /*12dc0*/  LDSM.16.MT88.4 R112, [R181+0x5000] ;  /* 0x00500000b570783b */ /* 0x000f2c0000004200 */
[C---:B---3--:R-:W-:Y:S08]  /*12dd0*/  HMMA.16816.F32.BF16 R52, R108.reuse, R116, R52 ;  /* 0x000000746c34723c */ /* 0x048ff00000041834 */
[C---:B------:R-:W-:Y:S01]  /*12de0*/  HMMA.16816.F32.BF16 R56, R108.reuse, R118, R56 ;  /* 0x000000766c38723c */ /* 0x040fe20000041838 */
[----:B------:R-:W3:Y:S07]  /*12df0*/  LDSM.16.MT88.4 R116, [R181+0x1800] ;  /* 0x00180000b574783b */ /* 0x000eee0000004200 */
[C---:B--2---:R-:W-:Y:S04]  /*12e00*/  HMMA.16816.F32.BF16 R60, R108.reuse, R120, R60 ;  /* 0x000000786c3c723c */ /* 0x044fe8000004183c */
[--C-:B-1----:R-:W-:Y:S04]  /*12e10*/  FFMA.FTZ R104, R219, c[0x0][0x2d0], -R146.reuse ;  /* 0x0000b400db687a23 */ /* 0x102fe80000010892 */
[C---:B------:R-:W-:Y:S01]  /*12e20*/  HMMA.16816.F32.BF16 R64, R108.reuse, R122, R64 ;  /* 0x0000007a6c40723c */ /* 0x040fe20000041840 */
[----:B------:R1:W-:Y:S01]  /*12e30*/  MUFU.EX2 R159, R104 ;  /* 0x00000068009f7308 */ /* 0x0003e20000000800 */
[----:B------:R-:W2:Y:S06]  /*12e40*/  LDSM.16.MT88.4 R120, [R182+0x1800] ;  /* 0x00180000b678783b */ /* 0x000eac0000004200 */
[C---:B----4-:R-:W-:Y:S08]  /*12e50*/  HMMA.16816.F32.BF16 R68, R108.reuse, R112, R68 ;  /* 0x000000706c44723c */ /* 0x050ff00000041844 */
[C---:B------:R-:W-:Y:S04]  /*12e60*/  HMMA.16816.F32.BF16 R72, R108.reuse, R114, R72 ;  /* 0x000000726c48723c */ /* 0x040fe80000041848 */
[----:B-1----:R-:W-:Y:S04]  /*12e70*/  FFMA.FTZ R104, R220, c[0x0][0x2d0], -R146 ;  /* 0x0000b400dc687a23 */ /* 0x002fe80000010892 */
[C---:B------:R-:W-:Y:S01]  /*12e80*/  HMMA.16816.F32.BF16 R76, R108.reuse, R124, R76 ;  /* 0x0000007c6c4c723c */ /* 0x040fe2000004184c */
[----:B------:R1:W4:Y:S07]  /*12e90*/  MUFU.EX2 R158, R104 ;  /* 0x00000068009e7308 */ /* 0x00032e0000000800 */
[C---:B------:R-:W-:Y:S08]  /*12ea0*/  HMMA.16816.F32.BF16 R80, R108.reuse, R126, R80 ;  /* 0x0000007e6c50723c */ /* 0x040ff00000041850 */
[C---:B------:R-:W-:Y:S08]  /*12eb0*/  HMMA.16816.F32.BF16 R84, R108.reuse, R128, R84 ;  /* 0x000000806c54723c */ /* 0x040ff00000041854 */
[C---:B------:R-:W-:Y:S01]  /*12ec0*/  HMMA.16816.F32.BF16 R88, R108.reuse, R130, R88 ;  /* 0x000000826c58723c */ /* 0x040fe20000041858 */
[----:B------:R-:W2:Y:S03]  /*12ed0*/  LDSM.16.MT88.4 R128, [R185+0x1800] ;  /* 0x00180000b980783b */ /* 0x000ea60000004200 */
[--C-:B-1----:R-:W-:Y:S01]  /*12ee0*/  FFMA.FTZ R104, R144, c[0x0][0x2d0], -R103.reuse ;  /* 0x0000b40090687a23 */ /* 0x102fe20000010867 */
[----:B-----5:R-:W-:Y:S01]  /*12ef0*/  F2FP.BF16.PACK_AB R144, R162, R164 ;  /* 0x000000a4a290723e */ /* 0x020fe200000010ff */
[----:B------:R-:W-:Y:S01]  /*12f00*/  FFMA.FTZ R103, R145, c[0x0][0x2d0], -R103 ;  /* 0x0000b40091677a23 */ /* 0x000fe20000010867 */
[----:B------:R-:W-:Y:S01]  /*12f10*/  F2FP.BF16.PACK_AB R145, R152, R153 ;  /* 0x000000999891723e */ /* 0x000fe200000010ff */
[C---:B------:R-:W-:Y:S02]  /*12f20*/  HMMA.16816.F32.BF16 R92, R108.reuse, R132, R92 ;  /* 0x000000846c5c723c */ /* 0x040fe4000004185c */
[----:B------:R-:W-:Y:S02]  /*12f30*/  MUFU.EX2 R104, R104 ;  /* 0x0000006800687308 */ /* 0x000fe40000000800 */
[----:B----4-:R-:W-:Y:S04]  /*12f40*/  F2FP.BF16.PACK_AB R146, R158, R159 ;  /* 0x0000009f9e92723e */ /* 0x010fe800000010ff */
[----:B------:R-:W-:Y:S04]  /*12f50*/  HMMA.16816.F32.BF16 R96, R108, R134, R96 ;  /* 0x000000866c60723c */ /* 0x000fe80000041860 */
[----:B------:R-:W1:Y:S02]  /*12f60*/  MUFU.EX2 R103, R103 ;  /* 0x0000006700677308 */ /* 0x000e640000000800 */
[----:B-1----:R-:W-:Y:S07]  /*12f70*/  F2FP.BF16.PACK_AB R147, R103, R104 ;  /* 0x000000686793723e */ /* 0x002fee00000010ff */
[C---:B---3--:R-:W-:Y:S01]  /*12f80*/  HMMA.16816.F32.BF16 R108, R144.reuse, R116, R4 ;  /* 0x00000074906c723c */ /* 0x048fe20000041804 */
[----:B------:R-:W1:Y:S07]  /*12f90*/  LDSM.16.MT88.4 R4, [R181+0x3800] ;  /* 0x00380000b504783b */ /* 0x000e6e0000004200 */
[C---:B------:R-:W-:Y:S01]  /*12fa0*/  HMMA.16816.F32.BF16 R112, R144.reuse, R118, R8 ;  /* 0x000000769070723c */ /* 0x040fe20000041808 */
[----:B------:R-:W3:Y:S07]  /*12fb0*/  LDSM.16.MT88.4 R8, [R182+0x3800] ;  /* 0x00380000b608783b */ /* 0x000eee0000004200 */
[C---:B--2---:R-:W-:Y:S01]  /*12fc0*/  HMMA.16816.F32.BF16 R116, R144.reuse, R120, R12 ;  /* 0x000000789074723c */ /* 0x044fe2000004180c */
[----:B------:R-:W2:Y:S07]  /*12fd0*/  LDSM.16.MT88.4 R12, [R185+0x3800] ;  /* 0x00380000b90c783b */ /* 0x000eae0000004200 */
[C---:B------:R-:W-:Y:S01]  /*12fe0*/  HMMA.16816.F32.BF16 R120, R144.reuse, R122, R16 ;  /* 0x0000007a9078723c */ /* 0x040fe20000041810 */
[----:B------:R-:W4:Y:S07]  /*12ff0*/  LDSM.16.MT88.4 R16, [R181+0x5800] ;  /* 0x00580000b510783b */ /* 0x000f2e0000004200 */
[C---:B------:R-:W-:Y:S01]  /*13000*/  HMMA.16816.F32.BF16 R124, R144.reuse, R128, R20 ;  /* 0x00000080907c723c */ /* 0x040fe20000041814 */
[----:B------:R-:W5:Y:S07]  /*13010*/  LDSM.16.MT88.4 R20, [R182+0x5800] ;  /* 0x00580000b614783b */ /* 0x000f6e0000004200 */
[C---:B------:R-:W-:Y:S08]  /*13020*/  HMMA.16816.F32.BF16 R128, R144.reuse, R130, R24 ;  /* 0x000000829080723c */ /* 0x040ff00000041818 */
[C---:B------:R-:W-:Y:S08]  /*13030*/  HMMA.16816.F32.BF16 R132, R144.reuse, R136, R28 ;  /* 0x000000889084723c */ /* 0x040ff0000004181c */
[C---:B------:R-:W-:Y:S08]  /*13040*/  HMMA.16816.F32.BF16 R136, R144.reuse, R138, R32 ;  /* 0x0000008a9088723c */ /* 0x040ff00000041820 */
[C---:B-1----:R-:W-:Y:S08]  /*13050*/  HMMA.16816.F32.BF16 R36, R144.reuse, R4, R36 ;  /* 0x000000049024723c */ /* 0x042ff00000041824 */
[C---:B------:R-:W-:Y:S01]  /*13060*/  HMMA.16816.F32.BF16 R40, R144.reuse, R6, R40 ;  /* 0x000000069028723c */ /* 0x040fe20000041828 */
[----:B------:R-:W1:Y:S07]  /*13070*/  LDSM.16.MT88.4 R4, [R185+0x5800] ;  /* 0x00580000b904783b */ /* 0x000e6e0000004200 */
[C---:B---3--:R-:W-:Y:S08]  /*13080*/  HMMA.16816.F32.BF16 R44, R144.reuse, R8, R44 ;  /* 0x00000008902c723c */ /* 0x048ff0000004182c */
[C---:B------:R-:W-:Y:S01]  /*13090*/  HMMA.16816.F32.BF16 R48, R144.reuse, R10, R48 ;  /* 0x0000000a9030723c */ /* 0x040fe20000041830 */
[----:B------:R-:W3:Y:S07]  /*130a0*/  LDSM.16.MT88.4 R8, [R184+0x5800] ;  /* 0x00580000b808783b */ /* 0x000eee0000004200 */
[C---:B--2---:R-:W-:Y:S08]  /*130b0*/  HMMA.16816.F32.BF16 R52, R144.reuse, R12, R52 ;  /* 0x0000000c9034723c */ /* 0x044ff00000041834 */
[C---:B------:R-:W-:Y:S08]  /*130c0*/  HMMA.16816.F32.BF16 R56, R144.reuse, R14, R56 ;  /* 0x0000000e9038723c */ /* 0x040ff00000041838 */
[C---:B------:R-:W-:Y:S08]  /*130d0*/  HMMA.16816.F32.BF16 R60, R144.reuse, R148, R60 ;  /* 0x00000094903c723c */ /* 0x040ff0000004183c */
[C---:B------:R-:W-:Y:S08]  /*130e0*/  HMMA.16816.F32.BF16 R64, R144.reuse, R150, R64 ;  /* 0x000000969040723c */ /* 0x040ff00000041840 */
[C---:B----4-:R-:W-:Y:S08]  /*130f0*/  HMMA.16816.F32.BF16 R68, R144.reuse, R16, R68 ;  /* 0x000000109044723c */ /* 0x050ff00000041844 */
[C---:B------:R-:W-:Y:S08]  /*13100*/  HMMA.16816.F32.BF16 R72, R144.reuse, R18, R72 ;  /* 0x000000129048723c */ /* 0x040ff00000041848 */
[C---:B-----5:R-:W-:Y:S08]  /*13110*/  HMMA.16816.F32.BF16 R76, R144.reuse, R20, R76 ;  /* 0x00000014904c723c */ /* 0x060ff0000004184c */
[C---:B------:R-:W-:Y:S08]  /*13120*/  HMMA.16816.F32.BF16 R80, R144.reuse, R22, R80 ;  /* 0x000000169050723c */ /* 0x040ff00000041850 */
[C---:B-1----:R-:W-:Y:S07]  /*13130*/  HMMA.16816.F32.BF16 R84, R144.reuse, R4, R84 ;  /* 0x000000049054723c */ /* 0x042fee0000041854 */
[----:B------:R-:W-:Y:S01]  /*13140*/  FADD.FTZ R4, R170, R2 ;  /* 0x00000002aa047221 */ /* 0x000fe20000010000 */
[C---:B------:R-:W-:Y:S04]  /*13150*/  HMMA.16816.F32.BF16 R88, R144.reuse, R6, R88 ;  /* 0x000000069058723c */ /* 0x040fe80000041858 */
[----:B------:R-:W-:Y:S02]  /*13160*/  FADD.FTZ R2, R154, R0 ;  /* 0x000000009a027221 */ /* 0x000fe40000010000 */
[----:B------:R-:W-:Y:S02]  /*13170*/  FADD.FTZ R0, R164, R4 ;  /* 0x00000004a4007221 */ /* 0x000fe40000010000 */
[C---:B---3--:R-:W-:Y:S04]  /*13180*/  HMMA.16816.F32.BF16 R92, R144.reuse, R8, R92 ;  /* 0x00000008905c723c */ /* 0x048fe8000004185c */
[----:B------:R-:W-:Y:S02]  /*13190*/  FADD.FTZ R2, R153, R2 ;  /* 0x0000000299027221 */ /* 0x000fe40000010000 */
[----:B------:R-:W-:Y:S01]  /*131a0*/  FADD.FTZ R0, R162, R0 ;  /* 0x00000000a2007221 */ /* 0x000fe20000010000 */
[-C--:B------:R-:W-:Y:S01]  /*131b0*/  MOV R8, R3.reuse ;  /* 0x0000000300087202 */ /* 0x080fe20000000f00 */
[----:B------:R-:W-:Y:S01]  /*131c0*/  FADD.FTZ R4, R152, R2 ;  /* 0x0000000298047221 */ /* 0x000fe20000010000 */
[----:B------:R-:W-:Y:S03]  /*131d0*/  HMMA.16816.F32.BF16 R96, R144, R10, R96 ;  /* 0x0000000a9060723c */ /* 0x000fe60000041860 */
[----:B------:R-:W-:Y:S02]  /*131e0*/  FADD.FTZ R2, R159, R0 ;  /* 0x000000009f027221 */ /* 0x000fe40000010000 */
[----:B------:R-:W-:Y:S01]  /*131f0*/  FADD.FTZ R0, R104, R4 ;  /* 0x0000000468007221 */ /* 0x000fe20000010000 */
[----:B------:R-:W-:Y:S01]  /*13200*/  MOV R104, R3 ;  /* 0x0000000300687202 */ /* 0x000fe20000000f00 */
[----:B------:R-:W-:Y:S02]  /*13210*/  FADD.FTZ R221, R158, R2 ;  /* 0x000000029edd7221 */ /* 0x000fe40000010000 */
[----:B------:R-:W-:Y:S03]  /*13220*/  FADD.FTZ R222, R103, R0 ;  /* 0x0000000067de7221 */ /* 0x000fe60000010000 */
[----:B------:R-:W-:Y:S01]  /*13230*/  MOV R103, R102 ;  /* 0x0000006600677202 */ /* 0x000fe20000000f00 */
[----:B------:R-:W-:-:S05]  /*13240*/  @P0 BRA `(.L_x_240) ;  /* 0xffffd24000000947 */ /* 0x000fca000383ffff */
.L_x_239:
[----:B------:R-:W-:Y:S01]  /*13250*/  @!UPT UIADD3 URZ, URZ, URZ, URZ ;  /* 0x0000003f3f3ff290 */ /* 0x000fe2000fffe03f */
        /* <DEDUP_REMOVED lines=8> */
.L_x_310:
        /* <DEDUP_REMOVED lines=117> */
.L_x_184:
[----:B------:R-:W2:Y:S01]  /*13a30*/  S2R R6, SR_TID.X ;  /* 0x0000000000067919 */ /* 0x000ea20000002100 */
[----:B------:R-:W-:Y:S01]  /*13a40*/  BSSY B0, `(.L_x_242) ;  /* 0x0000010000007945 */ /* 0x000fe20003800000 */
[----:B--2---:R-:W-:-:S13]  /*13a50*/  LOP3.LUT P0, RZ, R6, 0xff, RZ, 0xc0, !PT ;  /* 0x000000ff06ff7812 */ /* 0x004fda000780c0ff */
[----:B------:R-:W-:Y:S05]  /*13a60*/  @P0 BRA `(.L_x_243) ;  /* 0x000000d000000947 */ /* 0x000fea0003800000 */
[----:B------:R-:W2:Y:S01]  /*13a70*/  S2R R4, SR_LANEID ;  /* 0x0000000000047919 */ /* 0x000ea20000000000 */
[----:B------:R-:W-:Y:S01]  /*13a80*/  VOTEU.ANY UR4, UPT, PT ;  /* 0x0000000000047886 */ /* 0x000fe200038e0100 */
[----:B------:R-:W-:Y:S01]  /*13a90*/  IMAD.MOV.U32 R5, RZ, RZ, c[0x0][0x564] ;  /* 0x00015900ff057624 */ /* 0x000fe200078e00ff */
[----:B------:R-:W2:Y:S08]  /*13aa0*/  FLO.U32 R3, UR4 ;  /* 0x0000000400037d00 */ /* 0x000eb000080e0000 */
[----:B------:R-:W3:Y:S01]  /*13ab0*/  POPC R2, UR4 ;  /* 0x0000000400027d09 */ /* 0x000ee20008000000 */
[----:B--2---:R-:W-:Y:S01]  /*13ac0*/  ISETP.EQ.U32.AND P0, PT, R3, R4, PT ;  /* 0x000000040300720c */ /* 0x004fe20003f02070 */
[----:B------:R-:W-:-:S12]  /*13ad0*/  IMAD.MOV.U32 R4, RZ, RZ, c[0x0][0x560] ;  /* 0x00015800ff047624 */ /* 0x000fd800078e00ff */
[----:B---3--:R2:W3:Y:S04]  /*13ae0*/  @P0 ATOMG.E.ADD.STRONG.GPU PT, R2, [R4.64], R2 ;  /* 0x00000002040209a8 */ /* 0x0084e800081ee1c6 */
[----:B--2---:R-:W2:Y:S04]  /*13af0*/  S2R R4, SR_LTMASK ;  /* 0x0000000000047919 */ /* 0x004ea80000003900 */
[----:B---3--:R2:W3:Y:S02]  /*13b00*/  SHFL.IDX PT, R3, R2, R3, 0x1f ;  /* 0x00001f0302037589 */ /* 0x0084e400000e0000 */
[----:B--2---:R-:W-:-:S06]  /*13b10*/  LOP3.LUT R2, R4, UR4, RZ, 0xc0, !PT ;  /* 0x0000000404027c12 */ /* 0x004fcc000f8ec0ff */
[----:B------:R-:W3:Y:S02]  /*13b20*/  POPC R2, R2 ;  /* 0x0000000200027309 */ /* 0x000ee40000000000 */
[----:B---3--:R-:W-:-:S06]  /*13b30*/  IADD3 R244, R3, c[0x0][0xc], R2 ;  /* 0x0000030003f47a10 */ /* 0x008fcc0007ffe002 */
.L_x_243:
[----:B------:R-:W-:Y:S05]  /*13b40*/  BSYNC B0 ;  /* 0x0000000000007941 */ /* 0x000fea0003800000 */
.L_x_242:
[----:B------:R-:W-:Y:S01]  /*13b50*/  PRMT R0, R0, 0x9910, RZ ;  /* 0x0000991000007816 */ /* 0x000fe200000000ff */
[----:B------:R-:W-:Y:S01]  /*13b60*/  BSSY B1, `(.L_x_244) ;  /* 0x0000352000017945 */ /* 0x000fe20003800000 */
[----:B------:R-:W-:Y:S02]  /*13b70*/  IMAD.MOV.U32 R86, RZ, RZ, R244 ;  /* 0x000000ffff567224 */ /* 0x000fe400078e00f4 */
[----:B------:R-:W-:-:S13]  /*13b80*/  ISETP.NE.AND P0, PT, R0, RZ, PT ;  /* 0x000000ff0000720c */ /* 0x000fda0003f05270 */
[----:B------:R-:W-:Y:S05]  /*13b90*/  @!P0 BRA `(.L_x_245) ;  /* 0x0000284000008947 */ /* 0x000fea0003800000 */
[----:B------:R-:W2:Y:S04]  /*13ba0*/  LDL R3, [R1+0x4] ;  /* 0x0000040001037983 */ /* 0x000ea80000100800 */
[----:B------:R-:W2:Y:S04]  /*13bb0*/  LDL R2, [R1+0x8] ;  /* 0x0000080001027983 */ /* 0x000ea80000100800 */
[----:B------:R-:W3:Y:S01]  /*13bc0*/  LDL R13, [R1+0x1c] ;  /* 0x00001c00010d7983 */ /* 0x000ee20000100800 */
[----:B------:R-:W-:-:S03]  /*13bd0*/  SHF.R.S32.HI R11, RZ, 0x1f, R6 ;  /* 0x0000001fff0b7819 */ /* 0x000fc60000011406 */
[----:B------:R-:W4:Y:S01]  /*13be0*/  LDL R12, [R1+0x24] ;  /* 0x00002400010c7983 */ /* 0x000f220000100800 */
[----:B------:R-:W-:-:S03]  /*13bf0*/  LEA.HI R11, R11, R6, RZ, 0x2 ;  /* 0x000000060b0b7211 */ /* 0x000fc600078f10ff */
[----:B------:R-:W3:Y:S01]  /*13c00*/  LDL R8, [R1+0x20] ;  /* 0x0000200001087983 */ /* 0x000ee20000100800 */
[----:B------:R-:W-:Y:S02]  /*13c10*/  LOP3.LUT R11, R11, 0xfffffffc, RZ, 0xc0, !PT ;  /* 0xfffffffc0b0b7812 */ /* 0x000fe400078ec0ff */
[----:B------:R-:W-:Y:S01]  /*13c20*/  SHF.R.S32.HI R0, RZ, 0x1f, R6 ;  /* 0x0000001fff007819 */ /* 0x000fe20000011406 */
[----:B------:R-:W3:Y:S02]  /*13c30*/  LDL R10, [R1+0x34] ;  /* 0x00003400010a7983 */ /* 0x000ee40000100800 */
[----:B------:R-:W-:Y:S01]  /*13c40*/  IMAD.IADD R11, R6, 0x1, -R11 ;  /* 0x00000001060b7824 */ /* 0x000fe200078e0a0b */
[----:B------:R-:W-:Y:S01]  /*13c50*/  LEA.HI R0, R0, R6, RZ, 0x5 ;  /* 0x0000000600007211 */ /* 0x000fe200078f28ff */
[----:B------:R-:W3:Y:S04]  /*13c60*/  LDL R7, [R1+0x2c] ;  /* 0x00002c0001077983 */ /* 0x000ee80000100800 */
[----:B------:R-:W4:Y:S04]  /*13c70*/  LDL R6, [R1+0x30] ;  /* 0x0000300001067983 */ /* 0x000f280000100800 */
[----:B------:R-:W4:Y:S01]  /*13c80*/  LDL R9, [R1+0x28] ;  /* 0x0000280001097983 */ /* 0x000f220000100800 */
[----:B------:R-:W-:Y:S01]  /*13c90*/  WARPSYNC 0xffffffff ;  /* 0xffffffff00007948 */ /* 0x000fe20003800000 */
[----:B------:R-:W-:-:S05]  /*13ca0*/  SHF.R.S32.HI R0, RZ, 0x5, R0 ;  /* 0x00000005ff007819 */ /* 0x000fca0000011400 */
[----:B------:R-:W-:-:S04]  /*13cb0*/  IMAD.SHL.U32 R0, R0, 0x400, RZ ;  /* 0x0000040000007824 */ /* 0x000fc800078e00ff */
[----:B------:R-:W-:Y:S01]  /*13cc0*/  IMAD R0, R11, 0x2, R0 ;  /* 0x000000020b007824 */ /* 0x000fe200078e0200 */
[----:B------:R-:W-:Y:S02]  /*13cd0*/  F2FP.BF16.PACK_AB R4, R33, R32 ;  /* 0x000000202104723e */ /* 0x000fe400000010ff */
[----:B------:R-:W-:Y:S01]  /*13ce0*/  F2FP.BF16.PACK_AB R5, R123, R122 ;  /* 0x0000007a7b05723e */ /* 0x000fe200000010ff */
[----:B------:R-:W-:Y:S01]  /*13cf0*/  BAR.SYNC.DEFER_BLOCKING 0x1, 0x100 ;  /* 0x0044000000007b1d */ /* 0x000fe20000010000 */
[----:B------:R-:W-:-:S04]  /*13d00*/  ISETP.NE.U32.AND P0, PT, RZ, c[0x0][0x508], PT ;  /* 0x00014200ff007a0c */ /* 0x000fc80003f05070 */
[----:B------:R-:W-:Y:S02]  /*13d10*/  ISETP.NE.AND.EX P1, PT, RZ, c[0x0][0x50c], PT, P0 ;  /* 0x00014300ff007a0c */ /* 0x000fe40003f25300 */
[----:B------:R-:W-:-:S04]  /*13d20*/  ISETP.NE.U32.AND P2, PT, RZ, c[0x0][0x500], PT ;  /* 0x00014000ff007a0c */ /* 0x000fc80003f45070 */
[----:B------:R-:W-:Y:S02]  /*13d30*/  ISETP.NE.AND.EX P2, PT, RZ, c[0x0][0x504], PT, P2 ;  /* 0x00014100ff007a0c */ /* 0x000fe40003f45320 */
[----:B--2---:R-:W-:-:S05]  /*13d40*/  LOP3.LUT R2, R2, R3, RZ, 0xfc, !PT ;  /* 0x0000000302027212 */ /* 0x004fca00078efcff */
[----:B------:R-:W-:Y:S01]  /*13d50*/  IMAD.IADD R0, R0, 0x1, R2 ;  /* 0x0000000100007824 */ /* 0x000fe200078e0202 */
[----:B------:R-:W-:Y:S02]  /*13d60*/  F2FP.BF16.PACK_AB R2, R153, R152 ;  /* 0x000000989902723e */ /* 0x000fe400000010ff */
[----:B------:R-:W-:Y:S02]  /*13d70*/  F2FP.BF16.PACK_AB R3, R163, R162 ;  /* 0x000000a2a303723e */ /* 0x000fe400000010ff */
[----:B------:R-:W-:-:S05]  /*13d80*/  LEA R0, R0, 0x80, 0x1 ;  /* 0x0000008000007811 */ /* 0x000fca00078e08ff */
[----:B------:R2:W-:Y:S04]  /*13d90*/  STS [R0], R2 ;  /* 0x0000000200007388 */ /* 0x0005e80000000800 */
[----:B------:R1:W-:Y:S04]  /*13da0*/  STS [R0+0x400], R3 ;  /* 0x0004000300007388 */ /* 0x0003e80000000800 */
[----:B---3--:R3:W-:Y:S01]  /*13db0*/  STS [R13], R4 ;  /* 0x000000040d007388 */ /* 0x0087e20000000800 */
[----:B--2---:R-:W-:Y:S02]  /*13dc0*/  F2FP.BF16.PACK_AB R2, R161, R160 ;  /* 0x000000a0a102723e */ /* 0x004fe400000010ff */
[----:B-1----:R-:W-:-:S03]  /*13dd0*/  F2FP.BF16.PACK_AB R3, R35, R34 ;  /* 0x000000222303723e */ /* 0x002fc600000010ff */
        /* <DEDUP_REMOVED lines=60> */
[----:B--2---:R-:W-:-:S02]  /*141a0*/  F2FP.BF16.PACK_AB R4, R73, R72 ;  /* 0x000000484904723e */ /* 0x004fc400000010ff */
[----:B---3--:R-:W-:Y:S01]  /*141b0*/  F2FP.BF16.PACK_AB R5, R169, R168 ;  /* 0x000000a8a905723e */ /* 0x008fe200000010ff */
[----:B------:R1:W-:Y:S01]  /*141c0*/  STS [R13+0x8000], R2 ;  /* 0x008000020d007388 */ /* 0x0003e20000000800 */
[----:B----4-:R-:W-:-:S03]  /*141d0*/  F2FP.BF16.PACK_AB R0, R139, R138 ;  /* 0x0000008a8b00723e */ /* 0x010fc600000010ff */
[----:B------:R-:W-:Y:S01]  /*141e0*/  STS [R13+0x8400], R5 ;  /* 0x008400050d007388 */ /* 0x000fe20000000800 */
[----:B------:R-:W-:-:S03]  /*141f0*/  F2FP.BF16.PACK_AB R3, R77, R76 ;  /* 0x0000004c4d03723e */ /* 0x000fc600000010ff */
[----:B------:R-:W-:Y:S04]  /*14200*/  STS [R12+0x8000], R4 ;  /* 0x008000040c007388 */ /* 0x000fe80000000800 */
[----:B------:R2:W-:Y:S04]  /*14210*/  STS [R12+0x8400], R0 ;  /* 0x008400000c007388 */ /* 0x0005e80000000800 */
[----:B------:R3:W-:Y:S01]  /*14220*/  STS [R8+0x8000], R3 ;  /* 0x0080000308007388 */ /* 0x0007e20000000800 */
[----:B-1----:R-:W-:-:S05]  /*14230*/  F2FP.BF16.PACK_AB R2, R83, R82 ;  /* 0x000000525302723e */ /* 0x002fca00000010ff */
[----:B------:R1:W-:Y:S01]  /*14240*/  STS [R8+0x8400], R2 ;  /* 0x0084000208007388 */ /* 0x0003e20000000800 */
[----:B--2---:R-:W-:Y:S02]  /*14250*/  F2FP.BF16.PACK_AB R0, R159, R158 ;  /* 0x0000009e9f00723e */ /* 0x004fe400000010ff */
[----:B------:R-:W-:-:S03]  /*14260*/  F2FP.BF16.PACK_AB R4, R79, R78 ;  /* 0x0000004e4f04723e */ /* 0x000fc600000010ff */
[----:B------:R2:W-:Y:S01]  /*14270*/  STS [R10+0x8000], R0 ;  /* 0x008000000a007388 */ /* 0x0005e20000000800 */
[----:B---3--:R-:W-:-:S03]  /*14280*/  F2FP.BF16.PACK_AB R3, R75, R74 ;  /* 0x0000004a4b03723e */ /* 0x008fc600000010ff */
[----:B------:R-:W-:Y:S01]  /*14290*/  STS [R10+0x8400], R4 ;  /* 0x008400040a007388 */ /* 0x000fe20000000800 */
[----:B-1----:R-:W-:-:S03]  /*142a0*/  F2FP.BF16.PACK_AB R2, R81, R80 ;  /* 0x000000505102723e */ /* 0x002fc600000010ff */
[----:B------:R-:W3:Y:S01]  /*142b0*/  LDL.LU R8, [R1+0x14] ;  /* 0x0000140001087983 */ /* 0x000ee20000300800 */
[----:B--2---:R-:W-:-:S05]  /*142c0*/  F2FP.BF16.PACK_AB R0, R157, R156 ;  /* 0x0000009c9d00723e */ /* 0x004fca00000010ff */
[----:B------:R1:W-:Y:S04]  /*142d0*/  STS [R7+0x8000], R0 ;  /* 0x0080000007007388 */ /* 0x0003e80000000800 */
[----:B------:R-:W-:Y:S04]  /*142e0*/  STS [R7+0x8400], R3 ;  /* 0x0084000307007388 */ /* 0x000fe80000000800 */
[----:B------:R2:W-:Y:S01]  /*142f0*/  STS [R6+0x8000], R2 ;  /* 0x0080000206007388 */ /* 0x0005e20000000800 */
[----:B-1----:R-:W-:-:S05]  /*14300*/  F2FP.BF16.PACK_AB R0, R71, R70 ;  /* 0x000000464700723e */ /* 0x002fca00000010ff */
[----:B------:R1:W-:Y:S01]  /*14310*/  STS [R6+0x8400], R0 ;  /* 0x0084000006007388 */ /* 0x0003e20000000800 */
[----:B--2---:R-:W-:-:S05]  /*14320*/  F2FP.BF16.PACK_AB R2, R65, R64 ;  /* 0x000000404102723e */ /* 0x004fca00000010ff */
[----:B------:R2:W-:Y:S01]  /*14330*/  STS [R9+0x8000], R2 ;  /* 0x0080000209007388 */ /* 0x0005e20000000800 */
[----:B-1----:R-:W-:-:S05]  /*14340*/  F2FP.BF16.PACK_AB R0, R63, R62 ;  /* 0x0000003e3f00723e */ /* 0x002fca00000010ff */
[----:B------:R1:W-:Y:S01]  /*14350*/  STS [R9+0x8400], R0 ;  /* 0x0084000009007388 */ /* 0x0003e20000000800 */
[----:B------:R-:W-:Y:S01]  /*14360*/  SHF.R.S32.HI R3, RZ, 0x1f, R235 ;  /* 0x0000001fff037819 */ /* 0x000fe200000114eb */
[----:B------:R-:W-:Y:S02]  /*14370*/  IMAD.MOV.U32 R6, RZ, RZ, 0x4 ;  /* 0x00000004ff067424 */ /* 0x000fe400078e00ff */
[----:B------:R-:W-:Y:S01]  /*14380*/  BAR.SYNC.DEFER_BLOCKING 0x1, 0x100 ;  /* 0x0044000000007b1d */ /* 0x000fe20000010000 */
[C---:B------:R-:W-:Y:S01]  /*14390*/  @P1 LEA R4, P0, R235.reuse, c[0x0][0x508], 0x2 ;  /* 0x00014200eb041a11 */ /* 0x040fe200078010ff */
[----:B------:R-:W-:Y:S02]  /*143a0*/  IMAD.MOV.U32 R12, RZ, RZ, c[0x0][0x388] ;  /* 0x0000e200ff0c7624 */ /* 0x000fe400078e00ff */
[----:B--2---:R-:W-:Y:S01]  /*143b0*/  IMAD.MOV.U32 R2, RZ, RZ, RZ ;  /* 0x000000ffff027224 */ /* 0x004fe200078e00ff */
[C---:B------:R-:W-:Y:S01]  /*143c0*/  @P1 LEA.HI.X R5, R235.reuse, c[0x0][0x50c], R3, 0x2, P0 ;  /* 0x00014300eb051a11 */ /* 0x040fe200000f1403 */
[----:B------:R-:W-:-:S04]  /*143d0*/  IMAD.WIDE R6, R235, R6, c[0x0][0x500] ;  /* 0x00014000eb067625 */ /* 0x000fc800078e0206 */
[----:B------:R2:W5:Y:S04]  /*143e0*/  @P1 LDG.E R12, [R4.64] ;  /* 0x00000006040c1981 */ /* 0x000568000c1e1900 */
[----:B------:R2:W5:Y:S01]  /*143f0*/  @P2 LDG.E R2, [R6.64] ;  /* 0x0000000606022981 */ /* 0x000562000c1e1900 */
[----:B---3--:R-:W-:-:S04]  /*14400*/  ISETP.NE.AND P0, PT, R8, RZ, PT ;  /* 0x000000ff0800720c */ /* 0x008fc80003f05270 */
[----:B-1----:R-:W-:Y:S01]  /*14410*/  SEL R0, R8, c[0x0][0x3d4], P0 ;  /* 0x0000f50008007a07 */ /* 0x002fe20000000000 */
[----:B------:R-:W-:Y:S05]  /*14420*/  @P1 BRA `(.L_x_246) ;  /* 0x0000004000001947 */ /* 0x000fea0003800000 */
[----:B--2---:R-:W-:Y:S05]  /*14430*/  @!P2 BRA `(.L_x_246) ;  /* 0x000000300000a947 */ /* 0x004fea0003800000 */
[----:B-----5:R1:W2:Y:S04]  /*14440*/  LDG.E R12, [R6.64] ;  /* 0x00000006060c7981 */ /* 0x0202a8000c1e1900 */
[----:B-1----:R-:W2:Y:S02]  /*14450*/  LDG.E R6, [R6.64+0x4] ;  /* 0x0000040606067981 */ /* 0x002ea4000c1e1900 */
[----:B--2---:R-:W-:Y:S02]  /*14460*/  IADD3 R12, -R12, R6, RZ ;  /* 0x000000060c0c7210 */ /* 0x004fe40007ffe1ff */
.L_x_246:
[----:B--2---:R-:W2:Y:S04]  /*14470*/  LDL R23, [R1+0x50] ;  /* 0x0000500001177983 */ /* 0x004ea80000100800 */
[----:B------:R-:W3:Y:S04]  /*14480*/  LDL R22, [R1] ;  /* 0x0000000001167983 */ /* 0x000ee80000100800 */
[----:B------:R-:W4:Y:S01]  /*14490*/  LDL R13, [R1+0x18] ;  /* 0x00001800010d7983 */ /* 0x000f220000100800 */
[----:B------:R-:W-:Y:S01]  /*144a0*/  IMAD.MOV.U32 R10, RZ, RZ, 0x368 ;  /* 0x00000368ff0a7424 */ /* 0x000fe200078e00ff */
[----:B------:R-:W-:-:S04]  /*144b0*/  ISETP.GT.AND P2, PT, R0, 0x1, PT ;  /* 0x000000010000780c */ /* 0x000fc80003f44270 */
[----:B------:R-:W-:-:S04]  /*144c0*/  SEL R10, R10, 0x328, P2 ;  /* 0x000003280a0a7807 */ /* 0x000fc80001000000 */
[----:B------:R-:W1:Y:S08]  /*144d0*/  LDC.64 R8, c[0x0][R10+0x170] ;  /* 0x00005c000a087b82 */ /* 0x000e700000000a00 */
[----:B------:R1:W3:Y:S08]  /*144e0*/  LDC.64 R14, c[0x0][R10+0x168] ;  /* 0x00005a000a0e7b82 */ /* 0x0002f00000000a00 */
[----:B------:R1:W2:Y:S01]  /*144f0*/  LDC.64 R18, c[0x0][R10+0x178] ;  /* 0x00005e000a127b82 */ /* 0x0002a20000000a00 */
[----:B------:R-:W-:Y:S01]  /*14500*/  LEA.HI R0, R11, R11, RZ, 0x1 ;  /* 0x0000000b0b007211 */ /* 0x000fe200078f08ff */
[----:B------:R-:W-:-:S06]  /*14510*/  IMAD.MOV.U32 R4, RZ, RZ, c[0x0][0x4e8] ;  /* 0x00013a00ff047624 */ /* 0x000fcc00078e00ff */
[----:B------:R1:W2:Y:S01]  /*14520*/  LDC.64 R16, c[0x0][R10+0x160] ;  /* 0x000058000a107b82 */ /* 0x0002a20000000a00 */
[----:B------:R-:W-:Y:S02]  /*14530*/  ISETP.NE.U32.AND P0, PT, RZ, c[0x0][0x500], PT ;  /* 0x00014000ff007a0c */ /* 0x000fe40003f05070 */
[----:B------:R-:W-:Y:S02]  /*14540*/  LOP3.LUT R0, R0, 0x1ffffffe, RZ, 0xc0, !PT ;  /* 0x1ffffffe00007812 */ /* 0x000fe400078ec0ff */
[----:B------:R-:W-:Y:S02]  /*14550*/  ISETP.NE.AND.EX P0, PT, RZ, c[0x0][0x504], PT, P0 ;  /* 0x00014100ff007a0c */ /* 0x000fe40003f05300 */
[----:B------:R-:W-:Y:S01]  /*14560*/  ISETP.NE.AND P3, PT, R4, 0x1, PT ;  /* 0x000000010400780c */ /* 0x000fe20003f65270 */
[----:B------:R-:W-:Y:S01]  /*14570*/  IMAD.IADD R4, R11, 0x1, -R0 ;  /* 0x000000010b047824 */ /* 0x000fe200078e0a00 */
[----:B------:R-:W-:Y:S02]  /*14580*/  SEL R0, R235, RZ, !P0 ;  /* 0x000000ffeb007207 */ /* 0x000fe40004000000 */
[----:B------:R-:W-:-:S03]  /*14590*/  SEL R6, R3, RZ, !P0 ;  /* 0x000000ff03067207 */ /* 0x000fc60004000000 */
[----:B-1----:R-:W-:-:S04]  /*145a0*/  IMAD R5, R9, R0, RZ ;  /* 0x0000000009057224 */ /* 0x002fc800078e02ff */
[C---:B------:R-:W-:Y:S02]  /*145b0*/  IMAD R10, R8.reuse, R6, R5 ;  /* 0x00000006080a7224 */ /* 0x040fe400078e0205 */
[----:B------:R-:W-:Y:S01]  /*145c0*/  IMAD.WIDE.U32 R6, R8, R0, RZ ;  /* 0x0000000008067225 */ /* 0x000fe200078e00ff */
[----:B------:R-:W1:Y:S03]  /*145d0*/  S2R R24, SR_TID.X ;  /* 0x0000000000187919 */ /* 0x000e660000002100 */
[----:B--2---:R-:W-:-:S04]  /*145e0*/  IMAD R4, R4, 0x8, R23 ;  /* 0x0000000804047824 */ /* 0x004fc800078e0217 */
[----:B------:R-:W-:-:S04]  /*145f0*/  IMAD R3, R245, 0x80, R4 ;  /* 0x00000080f5037824 */ /* 0x000fc800078e0204 */
[----:B------:R-:W-:-:S04]  /*14600*/  @P3 IMAD.HI.U32 R5, R3, c[0x0][0x4ec], RZ ;  /* 0x00013b0003053a27 */ /* 0x000fc800078e00ff */
[----:B------:R-:W-:Y:S01]  /*14610*/  IMAD.MOV.U32 R4, RZ, RZ, R3 ;  /* 0x000000ffff047224 */ /* 0x000fe200078e0003 */
[----:B------:R-:W-:Y:S01]  /*14620*/  @P3 SHF.R.U32.HI R4, RZ, c[0x0][0x4f0], R5 ;  /* 0x00013c00ff043a19 */ /* 0x000fe20000011605 */
[----:B---3--:R-:W-:Y:S01]  /*14630*/  IMAD.WIDE.U32 R8, R14, R22, RZ ;  /* 0x000000160e087225 */ /* 0x008fe200078e00ff */
[----:B----4-:R-:W-:-:S03]  /*14640*/  SEL R5, R13, RZ, P2 ;  /* 0x000000ff0d057207 */ /* 0x010fc60001000000 */
[----:B------:R-:W-:Y:S01]  /*14650*/  IMAD R11, R15, R22, RZ ;  /* 0x000000160f0b7224 */ /* 0x000fe200078e02ff */
[----:B-----5:R-:W-:Y:S01]  /*14660*/  IADD3 R14, P1, P0, R6, R8, R2 ;  /* 0x00000008060e7210 */ /* 0x020fe2000783e002 */
[----:B------:R-:W-:Y:S01]  /*14670*/  IMAD.IADD R13, R7, 0x1, R10 ;  /* 0x00000001070d7824 */ /* 0x000fe200078e020a */
[----:B------:R-:W-:Y:S01]  /*14680*/  SHF.R.S32.HI R6, RZ, 0x1f, R2 ;  /* 0x0000001fff067819 */ /* 0x000fe20000011402 */
[----:B------:R-:W-:Y:S02]  /*14690*/  IMAD.IADD R7, R9, 0x1, R11 ;  /* 0x0000000109077824 */ /* 0x000fe400078e020b */
[-C--:B------:R-:W-:Y:S02]  /*146a0*/  IMAD R10, R19, R5.reuse, RZ ;  /* 0x00000005130a7224 */ /* 0x080fe400078e02ff */
[----:B------:R-:W-:Y:S01]  /*146b0*/  IMAD.WIDE.U32 R8, R18, R5, RZ ;  /* 0x0000000512087225 */ /* 0x000fe200078e00ff */
[----:B------:R-:W-:Y:S02]  /*146c0*/  IADD3.X R11, R13, R7, R6, P1, P0 ;  /* 0x000000070d0b7210 */ /* 0x000fe40000fe0406 */
[--C-:B------:R-:W-:Y:S01]  /*146d0*/  SHF.R.S32.HI R5, RZ, 0x1f, R4.reuse ;  /* 0x0000001fff057819 */ /* 0x100fe20000011404 */
[----:B------:R-:W-:Y:S01]  /*146e0*/  IMAD.MOV R7, RZ, RZ, -R4 ;  /* 0x000000ffff077224 */ /* 0x000fe200078e0a04 */
[----:B------:R-:W-:Y:S01]  /*146f0*/  IADD3 R8, P1, P0, R4, R14, R8 ;  /* 0x0000000e04087210 */ /* 0x000fe2000783e008 */
[----:B------:R-:W-:-:S02]  /*14700*/  IMAD.IADD R10, R9, 0x1, R10 ;  /* 0x00000001090a7824 */ /* 0x000fc400078e020a */
[----:B------:R-:W-:-:S03]  /*14710*/  IMAD R4, R7, c[0x0][0x4e8], R3 ;  /* 0x00013a0007047a24 */ /* 0x000fc600078e0203 */
[----:B------:R-:W-:Y:S01]  /*14720*/  IADD3.X R9, R5, R11, R10, P1, P0 ;  /* 0x0000000b05097210 */ /* 0x000fe20000fe040a */
[----:B------:R-:W-:Y:S01]  /*14730*/  IMAD R7, R17, R4, RZ ;  /* 0x0000000411077224 */ /* 0x000fe200078e02ff */
[----:B------:R-:W-:-:S03]  /*14740*/  SHF.R.S32.HI R10, RZ, 0x1f, R4 ;  /* 0x0000001fff0a7819 */ /* 0x000fc60000011404 */
[----:B------:R-:W-:-:S04]  /*14750*/  IMAD.WIDE.U32 R4, R16, R4, R8 ;  /* 0x0000000410047225 */ /* 0x000fc800078e0008 */
[----:B------:R-:W-:Y:S02]  /*14760*/  IMAD.MOV.U32 R8, RZ, RZ, c[0x0][0x4a8] ;  /* 0x00012a00ff087624 */ /* 0x000fe400078e00ff */
[----:B------:R-:W-:Y:S02]  /*14770*/  IMAD R7, R16, R10, R7 ;  /* 0x0000000a10077224 */ /* 0x000fe400078e0207 */
[----:B------:R-:W-:Y:S01]  /*14780*/  IMAD.MOV.U32 R9, RZ, RZ, c[0x0][0x4ac] ;  /* 0x00012b00ff097624 */ /* 0x000fe200078e00ff */
[----:B------:R-:W-:Y:S01]  /*14790*/  SEL R8, R8, c[0x0][0x450], P2 ;  /* 0x0001140008087a07 */ /* 0x000fe20001000000 */
[----:B------:R-:W-:Y:S01]  /*147a0*/  IMAD.IADD R7, R5, 0x1, R7 ;  /* 0x0000000105077824 */ /* 0x000fe200078e0207 */
[----:B-1----:R-:W-:Y:S02]  /*147b0*/  SHF.R.S32.HI R15, RZ, 0x1f, R24 ;  /* 0x0000001fff0f7819 */ /* 0x002fe40000011418 */
[----:B------:R-:W-:Y:S02]  /*147c0*/  SEL R9, R9, c[0x0][0x454], P2 ;  /* 0x0001150009097a07 */ /* 0x000fe40001000000 */
[----:B------:R-:W-:-:S02]  /*147d0*/  LEA R8, P0, R4, R8, 0x2 ;  /* 0x0000000804087211 */ /* 0x000fc400078010ff */
[----:B------:R-:W-:Y:S02]  /*147e0*/  LEA.HI R15, R15, R24, RZ, 0x5 ;  /* 0x000000180f0f7211 */ /* 0x000fe400078f28ff */
[----:B------:R-:W-:Y:S02]  /*147f0*/  LEA.HI.X R4, R4, R9, R7, 0x2, P0 ;  /* 0x0000000904047211 */ /* 0x000fe400000f1407 */
[----:B------:R-:W-:Y:S01]  /*14800*/  LOP3.LUT R15, R15, 0xffffffe0, RZ, 0xc0, !PT ;  /* 0xffffffe00f0f7812 */ /* 0x000fe200078ec0ff */
[----:B------:R-:W-:Y:S04]  /*14810*/  SHFL.IDX PT, R10, R8, RZ, 0x1c1f ;  /* 0x001c1fff080a7589 */ /* 0x000fe800000e0000 */
[----:B------:R-:W1:Y:S01]  /*14820*/  SHFL.IDX PT, R11, R4, RZ, 0x1c1f ;  /* 0x001c1fff040b7589 */ /* 0x000e6200000e0000 */
[----:B------:R-:W-:-:S03]  /*14830*/  IMAD.IADD R15, R24, 0x1, -R15 ;  /* 0x00000001180f7824 */ /* 0x000fc600078e0a0f */
[----:B------:R-:W-:Y:S01]  /*14840*/  SHFL.IDX PT, R8, R8, 0x1, 0x1c1f ;  /* 0x003c1f0008087f89 */ /* 0x000fe200000e0000 */
[----:B------:R-:W-:-:S03]  /*14850*/  IMAD R5, R245, 0x80, R23 ;  /* 0x00000080f5057824 */ /* 0x000fc600078e0217 */
        /* <DEDUP_REMOVED lines=9> */
[----:B------:R-:W-:Y:S02]  /*148f0*/  ISETP.GE.AND P0, PT, R5, R4, PT ;  /* 0x000000040500720c */ /* 0x000fe40003f06270 */
[----:B------:R-:W-:Y:S01]  /*14900*/  P2R R61, PR, RZ, 0x2 ;  /* 0x00000002ff3d7803 */ /* 0x000fe20000000000 */
        /* <DEDUP_REMOVED lines=15> */
[----:B------:R-:W-:Y:S01]  /*14a00*/  IMAD R7, R22, c[0x0][0x3ec], R7 ;  /* 0x0000fb0016077a24 */ /* 0x000fe200078e0207 */
[----:B------:R1:W1:Y:S03]  /*14a10*/  LDS.128 R44, [R203+0x6080] ;  /* 0x00608000cb2c7984 */ /* 0x0002660000000c00 */
[----:B------:R-:W-:Y:S01]  /*14a20*/  IMAD.WIDE.U32 R6, R0, c[0x0][0x3f0], R6 ;  /* 0x0000fc0000067a25 */ /* 0x000fe200078e0006 */
[----:B------:R1:W1:Y:S04]  /*14a30*/  LDS.128 R20, [R203+0x4080] ;  /* 0x00408000cb147984 */ /* 0x0002680000000c00 */
        /* <DEDUP_REMOVED lines=32> */
.L_x_311:
[----:B------:R-:W-:Y:S05]  /*14c40*/  BRA.DIV ~URZ, `(.L_x_249) ;  /* 0x000038927f007947 */ /* 0x000fea000b800000 */
[----:B------:R3:W4:Y:S02]  /*14c50*/  SHFL.IDX PT, R0, R12, RZ, 0x181f ;  /* 0x00181fff0c007589 */ /* 0x00072400000e0000 */
.L_x_312:
[----:B------:R-:W-:Y:S01]  /*14c60*/  ISETP.GE.AND P0, PT, R10, R4, PT ;  /* 0x000000040a00720c */ /* 0x000fe20003f06270 */
[----:B------:R-:W-:Y:S01]  /*14c70*/  BSSY B0, `(.L_x_250) ;  /* 0x0000011000007945 */ /* 0x000fe20003800000 */
[----:B------:R-:W-:Y:S02]  /*14c80*/  SHF.R.S32.HI R15, RZ, 0x1f, R230 ;  /* 0x0000001fff0f7819 */ /* 0x000fe400000114e6 */
[----:B------:R-:W-:Y:S02]  /*14c90*/  SHF.R.S32.HI R14, RZ, 0x1f, R231 ;  /* 0x0000001fff0e7819 */ /* 0x000fe400000114e7 */
[----:B------:R-:W-:-:S07]  /*14ca0*/  SHF.R.S32.HI R13, RZ, 0x1f, R232 ;  /* 0x0000001fff0d7819 */ /* 0x000fce00000114e8 */
[----:B------:R-:W-:Y:S05]  /*14cb0*/  @P0 BRA `(.L_x_251) ;  /* 0x000000c000000947 */ /* 0x000fea0003800000 */
[----:B------:R-:W-:Y:S02]  /*14cc0*/  ISETP.GE.AND P2, PT, R232, c[0x0][0x3c8], PT ;  /* 0x0000f200e8007a0c */ /* 0x000fe40003f46270 */
[----:B------:R-:W-:Y:S02]  /*14cd0*/  ISETP.GE.AND P1, PT, R231, c[0x0][0x3c8], PT ;  /* 0x0000f200e7007a0c */ /* 0x000fe40003f26270 */
[----:B------:R-:W-:-:S09]  /*14ce0*/  ISETP.GE.AND P0, PT, R230, c[0x0][0x3c8], PT ;  /* 0x0000f200e6007a0c */ /* 0x000fd20003f06270 */
[-C--:B----4-:R-:W-:Y:S02]  /*14cf0*/  @!P2 LEA R8, P5, R232, R0.reuse, 0x1 ;  /* 0x00000000e808a211 */ /* 0x090fe400078a08ff */
[CC--:B------:R-:W-:Y:S02]  /*14d00*/  @!P1 LEA R6, P4, R231.reuse, R0.reuse, 0x1 ;  /* 0x00000000e7069211 */ /* 0x0c0fe400078808ff */
[----:B------:R-:W-:Y:S02]  /*14d10*/  @!P0 LEA R2, P3, R230, R0, 0x1 ;  /* 0x00000000e6028211 */ /* 0x000fe400078608ff */
[-C--:B--2---:R-:W-:Y:S02]  /*14d20*/  @!P2 LEA.HI.X R9, R232, R5.reuse, R13, 0x1, P5 ;  /* 0x00000005e809a211 */ /* 0x084fe400028f0c0d */
[-C--:B------:R-:W-:Y:S02]  /*14d30*/  @!P1 LEA.HI.X R7, R231, R5.reuse, R14, 0x1, P4 ;  /* 0x00000005e7079211 */ /* 0x080fe400020f0c0e */
[----:B------:R-:W-:Y:S01]  /*14d40*/  @!P0 LEA.HI.X R3, R230, R5, R15, 0x1, P3 ;  /* 0x00000005e6038211 */ /* 0x000fe200018f0c0f */
[----:B------:R2:W-:Y:S04]  /*14d50*/  @!P2 ST.E.128 [R8.64], R24 ;  /* 0x000000180800a985 */ /* 0x0005e8000c101d06 */
[----:B------:R2:W-:Y:S04]  /*14d60*/  @!P1 ST.E.128 [R6.64], R20 ;  /* 0x0000001406009985 */ /* 0x0005e8000c101d06 */
[----:B------:R2:W-:Y:S02]  /*14d70*/  @!P0 ST.E.128 [R2.64], R16 ;  /* 0x0000001002008985 */ /* 0x0005e4000c101d06 */
.L_x_251:
[----:B------:R-:W-:Y:S05]  /*14d80*/  BSYNC B0 ;  /* 0x0000000000007941 */ /* 0x000fea0003800000 */
.L_x_250:
[----:B------:R-:W-:Y:S05]  /*14d90*/  BRA.DIV ~URZ, `(.L_x_252) ;  /* 0x000037a27f007947 */ /* 0x000fea000b800000 */
[----:B--2---:R2:W1:Y:S04]  /*14da0*/  SHFL.IDX PT, R5, R11, 0x1, 0x181f ;  /* 0x00381f000b057f89 */ /* 0x00446800000e0000 */
[----:B----4-:R2:W4:Y:S02]  /*14db0*/  SHFL.IDX PT, R0, R12, 0x1, 0x181f ;  /* 0x00381f000c007f89 */ /* 0x01052400000e0000 */
.L_x_313:
[----:B------:R-:W-:Y:S01]  /*14dc0*/  IADD3 R2, R10, 0x20, RZ ;  /* 0x000000200a027810 */ /* 0x000fe20007ffe0ff */
[----:B------:R-:W-:Y:S03]  /*14dd0*/  BSSY B0, `(.L_x_253) ;  /* 0x000000f000007945 */ /* 0x000fe60003800000 */
[----:B------:R-:W-:-:S13]  /*14de0*/  ISETP.GE.AND P0, PT, R2, R4, PT ;  /* 0x000000040200720c */ /* 0x000fda0003f06270 */
[----:B------:R-:W-:Y:S05]  /*14df0*/  @P0 BRA `(.L_x_254) ;  /* 0x000000c000000947 */ /* 0x000fea0003800000 */
[----:B------:R-:W-:Y:S02]  /*14e00*/  ISETP.GE.AND P2, PT, R232, c[0x0][0x3c8], PT ;  /* 0x0000f200e8007a0c */ /* 0x000fe40003f46270 */
[----:B------:R-:W-:Y:S02]  /*14e10*/  ISETP.GE.AND P1, PT, R231, c[0x0][0x3c8], PT ;  /* 0x0000f200e7007a0c */ /* 0x000fe40003f26270 */
[----:B------:R-:W-:-:S09]  /*14e20*/  ISETP.GE.AND P0, PT, R230, c[0x0][0x3c8], PT ;  /* 0x0000f200e6007a0c */ /* 0x000fd20003f06270 */
[-C--:B----4-:R-:W-:Y:S02]  /*14e30*/  @!P2 LEA R8, P5, R232, R0.reuse, 0x1 ;  /* 0x00000000e808a211 */ /* 0x090fe400078a08ff */
[CC--:B------:R-:W-:Y:S02]  /*14e40*/  @!P1 LEA R6, P4, R231.reuse, R0.reuse, 0x1 ;  /* 0x00000000e7069211 */ /* 0x0c0fe400078808ff */
[----:B------:R-:W-:Y:S02]  /*14e50*/  @!P0 LEA R2, P3, R230, R0, 0x1 ;  /* 0x00000000e6028211 */ /* 0x000fe400078608ff */
[-C--:B-1----:R-:W-:Y:S02]  /*14e60*/  @!P2 LEA.HI.X R9, R232, R5.reuse, R13, 0x1, P5 ;  /* 0x00000005e809a211 */ /* 0x082fe400028f0c0d */
[-C--:B------:R-:W-:Y:S02]  /*14e70*/  @!P1 LEA.HI.X R7, R231, R5.reuse, R14, 0x1, P4 ;  /* 0x00000005e7079211 */ /* 0x080fe400020f0c0e */
[----:B------:R-:W-:Y:S01]  /*14e80*/  @!P0 LEA.HI.X R3, R230, R5, R15, 0x1, P3 ;  /* 0x00000005e6038211 */ /* 0x000fe200018f0c0f */
[----:B------:R1:W-:Y:S04]  /*14e90*/  @!P2 ST.E.128 [R8.64], R36 ;  /* 0x000000240800a985 */ /* 0x0003e8000c101d06 */
[----:B------:R1:W-:Y:S04]  /*14ea0*/  @!P1 ST.E.128 [R6.64], R32 ;  /* 0x0000002006009985 */ /* 0x0003e8000c101d06 */
[----:B------:R1:W-:Y:S02]  /*14eb0*/  @!P0 ST.E.128 [R2.64], R28 ;  /* 0x0000001c02008985 */ /* 0x0003e4000c101d06 */
.L_x_254:
[----:B------:R-:W-:Y:S05]  /*14ec0*/  BSYNC B0 ;  /* 0x0000000000007941 */ /* 0x000fea0003800000 */
.L_x_253:
[----:B------:R-:W-:Y:S05]  /*14ed0*/  BRA.DIV ~URZ, `(.L_x_255) ;  /* 0x000037227f007947 */ /* 0x000fea000b800000 */
[----:B-1----:R1:W2:Y:S02]  /*14ee0*/  SHFL.IDX PT, R5, R11, 0x2, 0x181f ;  /* 0x00581f000b057f89 */ /* 0x0022a400000e0000 */
.L_x_314:
[----:B------:R-:W-:Y:S05]  /*14ef0*/  BRA.DIV ~URZ, `(.L_x_256) ;  /* 0x000037727f007947 */ /* 0x000fea000b800000 */
[----:B----4-:R4:W1:Y:S02]  /*14f00*/  SHFL.IDX PT, R0, R12, 0x2, 0x181f ;  /* 0x00581f000c007f89 */ /* 0x01086400000e0000 */
.L_x_315:
[----:B------:R-:W-:Y:S01]  /*14f10*/  IADD3 R2, R10, 0x40, RZ ;  /* 0x000000400a027810 */ /* 0x000fe20007ffe0ff */
[----:B------:R-:W-:Y:S03]  /*14f20*/  BSSY B0, `(.L_x_257) ;  /* 0x000000f000007945 */ /* 0x000fe60003800000 */
[----:B------:R-:W-:-:S13]  /*14f30*/  ISETP.GE.AND P0, PT, R2, R4, PT ;  /* 0x000000040200720c */ /* 0x000fda0003f06270 */
[----:B------:R-:W-:Y:S05]  /*14f40*/  @P0 BRA `(.L_x_258) ;  /* 0x000000c000000947 */ /* 0x000fea0003800000 */
[----:B------:R-:W-:Y:S02]  /*14f50*/  ISETP.GE.AND P2, PT, R232, c[0x0][0x3c8], PT ;  /* 0x0000f200e8007a0c */ /* 0x000fe40003f46270 */
[----:B------:R-:W-:Y:S02]  /*14f60*/  ISETP.GE.AND P1, PT, R231, c[0x0][0x3c8], PT ;  /* 0x0000f200e7007a0c */ /* 0x000fe40003f26270 */
[----:B------:R-:W-:-:S09]  /*14f70*/  ISETP.GE.AND P0, PT, R230, c[0x0][0x3c8], PT ;  /* 0x0000f200e6007a0c */ /* 0x000fd20003f06270 */
[-C--:B-1----:R-:W-:Y:S02]  /*14f80*/  @!P2 LEA R8, P5, R232, R0.reuse, 0x1 ;  /* 0x00000000e808a211 */ /* 0x082fe400078a08ff */
        /* <DEDUP_REMOVED lines=8> */
.L_x_258:
[----:B------:R-:W-:Y:S05]  /*15010*/  BSYNC B0 ;  /* 0x0000000000007941 */ /* 0x000fea0003800000 */
.L_x_257:
[----:B------:R-:W-:Y:S05]  /*15020*/  BRA.DIV ~URZ, `(.L_x_259) ;  /* 0x000036a27f007947 */ /* 0x000fea000b800000 */
[----:B-1----:R1:W3:Y:S04]  /*15030*/  SHFL.IDX PT, R6, R11, 0x3, 0x181f ;  /* 0x00781f000b067f89 */ /* 0x0022e800000e0000 */
[----:B------:R1:W4:Y:S02]  /*15040*/  SHFL.IDX PT, R0, R12, 0x3, 0x181f ;  /* 0x00781f000c007f89 */ /* 0x00032400000e0000 */
.L_x_316:
[----:B------:R-:W-:-:S04]  /*15050*/  IADD3 R2, R10, 0x60, RZ ;  /* 0x000000600a027810 */ /* 0x000fc80007ffe0ff */
[----:B------:R-:W-:-:S13]  /*15060*/  ISETP.GE.AND P0, PT, R2, R4, PT ;  /* 0x000000040200720c */ /* 0x000fda0003f06270 */
[----:B------:R-:W-:Y:S05]  /*15070*/  @P0 BRA `(.L_x_260) ;  /* 0x0000200000000947 */ /* 0x000fea0003800000 */
[----:B------:R-:W-:Y:S02]  /*15080*/  ISETP.GE.AND P1, PT, R232, c[0x0][0x3c8], PT ;  /* 0x0000f200e8007a0c */ /* 0x000fe40003f26270 */
[----:B------:R-:W-:-:S11]  /*15090*/  ISETP.GE.AND P0, PT, R231, c[0x0][0x3c8], PT ;  /* 0x0000f200e7007a0c */ /* 0x000fd60003f06270 */
[CC--:B----4-:R-:W-:Y:S02]  /*150a0*/  @!P1 LEA R4, P3, R232.reuse, R0.reuse, 0x1 ;  /* 0x00000000e8049211 */ /* 0x0d0fe400078608ff */
[C---:B------:R-:W-:Y:S02]  /*150b0*/  @!P0 LEA R2, P2, R231.reuse, R0, 0x1 ;  /* 0x00000000e7028211 */ /* 0x040fe400078408ff */
[-C--:B--23--:R-:W-:Y:S02]  /*150c0*/  @!P1 LEA.HI.X R5, R232, R6.reuse, R13, 0x1, P3 ;  /* 0x00000006e8059211 */ /* 0x08cfe400018f0c0d */
[----:B------:R-:W-:-:S03]  /*150d0*/  @!P0 LEA.HI.X R3, R231, R6, R14, 0x1, P2 ;  /* 0x00000006e7038211 */ /* 0x000fc600010f0c0e */
[----:B------:R2:W-:Y:S04]  /*150e0*/  @!P1 ST.E.128 [R4.64], R56 ;  /* 0x0000003804009985 */ /* 0x0005e8000c101d06 */
[----:B------:R2:W-:Y:S01]  /*150f0*/  @!P0 ST.E.128 [R2.64], R52 ;  /* 0x0000003402008985 */ /* 0x0005e2000c101d06 */
[----:B------:R-:W-:-:S13]  /*15100*/  ISETP.GE.AND P0, PT, R230, c[0x0][0x3c8], PT ;  /* 0x0000f200e6007a0c */ /* 0x000fda0003f06270 */
[----:B------:R-:W-:Y:S05]  /*15110*/  @P0 BRA `(.L_x_260) ;  /* 0x00001f6000000947 */ /* 0x000fea0003800000 */
[----:B--2---:R-:W-:-:S04]  /*15120*/  LEA R2, P0, R230, R0, 0x1 ;  /* 0x00000000e6027211 */ /* 0x004fc800078008ff */
[----:B------:R-:W-:-:S05]  /*15130*/  LEA.HI.X R3, R230, R6, R15, 0x1, P0 ;  /* 0x00000006e6037211 */ /* 0x000fca00000f0c0f */
[----:B------:R2:W-:Y:S01]  /*15140*/  ST.E.128 [R2.64], R60 ;  /* 0x0000003c02007985 */ /* 0x0005e2000c101d06 */
[----:B------:R-:W-:Y:S05]  /*15150*/  BRA `(.L_x_260) ;  /* 0x00001f2000007947 */ /* 0x000fea0003800000 */
.L_x_247:
[----:B-1----:R-:W2:Y:S04]  /*15160*/  LDL.LU R8, [R1] ;  /* 0x0000000001087983 */ /* 0x002ea80000300800 */
[----:B------:R-:W3:Y:S01]  /*15170*/  LDL.LU R7, [R1+0x18] ;  /* 0x0000180001077983 */ /* 0x000ee20000300800 */
[----:B------:R-:W-:Y:S02]  /*15180*/  IMAD R6, R6, c[0x0][0x408], RZ ;  /* 0x0001020006067a24 */ /* 0x000fe400078e02ff */
[----:B------:R-:W-:-:S04]  /*15190*/  IMAD.WIDE.U32 R4, R2, c[0x0][0x408], RZ ;  /* 0x0001020002047a25 */ /* 0x000fc800078e00ff */
[----:B------:R-:W-:Y:S02]  /*151a0*/  IMAD R2, R2, c[0x0][0x40c], R6 ;  /* 0x0001030002027a24 */ /* 0x000fe400078e0206 */
[----:B------:R-:W-:-:S03]  /*151b0*/  @P3 IMAD.HI.U32 R6, R3, c[0x0][0x4ec], RZ ;  /* 0x00013b0003063a27 */ /* 0x000fc600078e00ff */
[----:B------:R-:W-:Y:S02]  /*151c0*/  IADD3 R5, R5, R2, RZ ;  /* 0x0000000205057210 */ /* 0x000fe40007ffe0ff */
[----:B------:R-:W-:-:S05]  /*151d0*/  SHF.R.S32.HI R2, RZ, 0x1f, R0 ;  /* 0x0000001fff027819 */ /* 0x000fca0000011400 */
[----:B------:R-:W-:-:S04]  /*151e0*/  IMAD R2, R2, c[0x0][0x440], RZ ;  /* 0x0001100002027a24 */ /* 0x000fc800078e02ff */
[----:B------:R-:W-:Y:S02]  /*151f0*/  IMAD R2, R0, c[0x0][0x444], R2 ;  /* 0x0001110000027a24 */ /* 0x000fe400078e0202 */
[----:B--2---:R-:W-:-:S04]  /*15200*/  IMAD.WIDE.U32 R4, R8, c[0x0][0x438], R4 ;  /* 0x00010e0008047a25 */ /* 0x004fc800078e0004 */
[----:B------:R-:W-:-:S04]  /*15210*/  IMAD R5, R8, c[0x0][0x43c], R5 ;  /* 0x00010f0008057a24 */ /* 0x000fc800078e0205 */
[----:B------:R-:W-:Y:S01]  /*15220*/  IMAD.WIDE.U32 R4, R0, c[0x0][0x440], R4 ;  /* 0x0001100000047a25 */ /* 0x000fe200078e0004 */
[----:B------:R-:W-:Y:S02]  /*15230*/  MOV R0, R3 ;  /* 0x0000000300007202 */ /* 0x000fe40000000f00 */
[----:B------:R-:W-:Y:S02]  /*15240*/  @P3 SHF.R.U32.HI R0, RZ, c[0x0][0x4f0], R6 ;  /* 0x00013c00ff003a19 */ /* 0x000fe40000011606 */
[----:B------:R-:W-:Y:S02]  /*15250*/  IADD3 R5, R5, R2, RZ ;  /* 0x0000000205057210 */ /* 0x000fe40007ffe0ff */
[----:B------:R-:W-:Y:S02]  /*15260*/  SHF.R.S32.HI R2, RZ, 0x1f, R0 ;  /* 0x0000001fff027819 */ /* 0x000fe40000011400 */
[----:B------:R-:W-:Y:S01]  /*15270*/  IADD3 R6, -R0, RZ, RZ ;  /* 0x000000ff00067210 */ /* 0x000fe20007ffe1ff */
[----:B---3--:R-:W-:-:S04]  /*15280*/  IMAD.WIDE.U32 R4, R7, c[0x0][0x448], R4 ;  /* 0x0001120007047a25 */ /* 0x008fc800078e0004 */
[----:B------:R-:W-:Y:S02]  /*15290*/  IMAD R2, R2, c[0x0][0x430], RZ ;  /* 0x00010c0002027a24 */ /* 0x000fe400078e02ff */
[----:B------:R-:W-:Y:S02]  /*152a0*/  IMAD R5, R7, c[0x0][0x44c], R5 ;  /* 0x0001130007057a24 */ /* 0x000fe400078e0205 */
        /* <DEDUP_REMOVED lines=13> */
.L_x_317:
[----:B------:R-:W-:Y:S05]  /*15380*/  BRA.DIV ~URZ, `(.L_x_262) ;  /* 0x000034727f007947 */ /* 0x000fea000b800000 */
[----:B------:R3:W4:Y:S02]  /*15390*/  SHFL.IDX PT, R0, R39, RZ, 0x1c1f ;  /* 0x001c1fff27007589 */ /* 0x00072400000e0000 */
.L_x_318:
[----:B------:R-:W5:Y:S01]  /*153a0*/  S2R R3, SR_TID.X ;  /* 0x0000000000037919 */ /* 0x000f620000002100 */
[----:B------:R-:W-:Y:S01]  /*153b0*/  BSSY B0, `(.L_x_263) ;  /* 0x000009a000007945 */ /* 0x000fe20003800000 */
[----:B-----5:R-:W-:-:S04]  /*153c0*/  SHF.R.S32.HI R2, RZ, 0x1f, R3 ;  /* 0x0000001fff027819 */ /* 0x020fc80000011403 */
[----:B------:R-:W-:-:S04]  /*153d0*/  LEA.HI R2, R2, R3, RZ, 0x5 ;  /* 0x0000000302027211 */ /* 0x000fc800078f28ff */
[----:B------:R-:W-:-:S05]  /*153e0*/  LOP3.LUT R2, R2, 0xffffffe0, RZ, 0xc0, !PT ;  /* 0xffffffe002027812 */ /* 0x000fca00078ec0ff */
[----:B------:R-:W-:-:S05]  /*153f0*/  IMAD.IADD R2, R3, 0x1, -R2 ;  /* 0x0000000103027824 */ /* 0x000fca00078e0a02 */
[----:B------:R-:W-:-:S04]  /*15400*/  SHF.R.S32.HI R4, RZ, 0x1f, R2 ;  /* 0x0000001fff047819 */ /* 0x000fc80000011402 */
[----:B------:R-:W-:-:S04]  /*15410*/  LEA.HI R4, R4, R2, RZ, 0x2 ;  /* 0x0000000204047211 */ /* 0x000fc800078f10ff */
[----:B------:R-:W-:-:S05]  /*15420*/  LOP3.LUT R4, R4, 0x7ffffffc, RZ, 0xc0, !PT ;  /* 0x7ffffffc04047812 */ /* 0x000fca00078ec0ff */
[----:B------:R-:W-:-:S04]  /*15430*/  IMAD.IADD R4, R2, 0x1, -R4 ;  /* 0x0000000102047824 */ /* 0x000fc800078e0a04 */
[----:B------:R-:W-:-:S05]  /*15440*/  IMAD.SHL.U32 R4, R4, 0x2, RZ ;  /* 0x0000000204047824 */ /* 0x000fca00078e00ff */
[C---:B------:R-:W-:Y:S02]  /*15450*/  IADD3 R29, R4.reuse, 0x70, RZ ;  /* 0x00000070041d7810 */ /* 0x040fe40007ffe0ff */
[C---:B------:R-:W-:Y:S02]  /*15460*/  IADD3 R28, R4.reuse, 0x78, RZ ;  /* 0x00000078041c7810 */ /* 0x040fe40007ffe0ff */
[C---:B------:R-:W-:Y:S02]  /*15470*/  IADD3 R27, R4.reuse, 0x80, RZ ;  /* 0x00000080041b7810 */ /* 0x040fe40007ffe0ff */
[C---:B------:R-:W-:Y:S02]  /*15480*/  IADD3 R26, R4.reuse, 0x88, RZ ;  /* 0x00000088041a7810 */ /* 0x040fe40007ffe0ff */
[C---:B------:R-:W-:Y:S02]  /*15490*/  IADD3 R25, R4.reuse, 0x90, RZ ;  /* 0x0000009004197810 */ /* 0x040fe40007ffe0ff */
[----:B------:R-:W-:-:S02]  /*154a0*/  IADD3 R24, R4, 0x98, RZ ;  /* 0x0000009804187810 */ /* 0x000fc40007ffe0ff */
        /* <DEDUP_REMOVED lines=16> */
[----:B------:R-:W-:Y:S02]  /*155b0*/  IADD3 R6, R4, 0x58, RZ ;  /* 0x0000005804067810 */ /* 0x000fe40007ffe0ff */
        /* <DEDUP_REMOVED lines=22> */
[----:B------:R-:W-:Y:S01]  /*15720*/  SHF.R.S32.HI R37, RZ, 0x1f, R19 ;  /* 0x0000001fff257819 */ /* 0x000fe20000011413 */
[----:B------:R-:W-:Y:S05]  /*15730*/  @P0 BRA `(.L_x_264) ;  /* 0x0000061000000947 */ /* 0x000fea0003800000 */
[----:B------:R-:W-:Y:S02]  /*15740*/  ISETP.GE.AND P1, PT, R4, c[0x0][0x3c8], PT ;  /* 0x0000f20004007a0c */ /* 0x000fe40003f26270 */
[----:B------:R-:W-:Y:S02]  /*15750*/  ISETP.GE.AND P0, PT, R19, c[0x0][0x3c8], PT ;  /* 0x0000f20013007a0c */ /* 0x000fe40003f06270 */
[----:B------:R-:W-:-:S02]  /*15760*/  ISETP.GE.AND P3, PT, R18, c[0x0][0x3c8], PT ;  /* 0x0000f20012007a0c */ /* 0x000fc40003f66270 */
[----:B------:R-:W-:Y:S02]  /*15770*/  ISETP.GE.AND P4, PT, R17, c[0x0][0x3c8], PT ;  /* 0x0000f20011007a0c */ /* 0x000fe40003f86270 */
[----:B------:R-:W-:-:S05]  /*15780*/  ISETP.GE.AND P6, PT, R25, c[0x0][0x3c8], PT ;  /* 0x0000f20019007a0c */ /* 0x000fca0003fc6270 */
[----:B----4-:R-:W-:Y:S02]  /*15790*/  @!P1 IMAD.MOV.U32 R30, RZ, RZ, R0 ;  /* 0x000000ffff1e9224 */ /* 0x010fe400078e0000 */
[----:B--2---:R-:W-:Y:S01]  /*157a0*/  @!P1 IMAD.MOV.U32 R31, RZ, RZ, R5 ;  /* 0x000000ffff1f9224 */ /* 0x004fe200078e0005 */
[----:B------:R-:W-:-:S03]  /*157b0*/  @!P0 LEA R2, P2, R19, R0, 0x2 ;  /* 0x0000000013028211 */ /* 0x000fc600078410ff */
[----:B------:R-:W-:Y:S01]  /*157c0*/  @!P1 IMAD.WIDE R30, R4, 0x4, R30 ;  /* 0x00000004041e9825 */ /* 0x000fe200078e021e */
[----:B------:R-:W-:Y:S02]  /*157d0*/  @!P0 LEA.HI.X R3, R19, R5, R37, 0x2, P2 ;  /* 0x0000000513038211 */ /* 0x000fe400010f1425 */
[----:B------:R-:W-:Y:S02]  /*157e0*/  ISETP.GE.AND P2, PT, R16, c[0x0][0x3c8], PT ;  /* 0x0000f20010007a0c */ /* 0x000fe40003f46270 */
[----:B------:R2:W-:Y:S01]  /*157f0*/  @!P1 ST.E.64 [R30.64], R152 ;  /* 0x000000981e009985 */ /* 0x0005e2000c101b06 */
[----:B------:R-:W-:-:S03]  /*15800*/  ISETP.GE.AND P1, PT, R15, c[0x0][0x3c8], PT ;  /* 0x0000f2000f007a0c */ /* 0x000fc60003f26270 */
[----:B------:R4:W-:Y:S01]  /*15810*/  @!P0 ST.E.64 [R2.64], R32 ;  /* 0x0000002002008985 */ /* 0x0009e2000c101b06 */
[CC--:B--2---:R-:W-:Y:S02]  /*15820*/  @!P3 LEA R30, P5, R18.reuse, R0.reuse, 0x2 ;  /* 0x00000000121eb211 */ /* 0x0c4fe400078a10ff */
[C---:B----4-:R-:W-:Y:S02]  /*15830*/  @!P4 LEA R2, P0, R17.reuse, R0, 0x2 ;  /* 0x000000001102c211 */ /* 0x050fe400078010ff */
[-C--:B------:R-:W-:Y:S02]  /*15840*/  @!P3 LEA.HI.X R31, R18, R5.reuse, R38, 0x2, P5 ;  /* 0x00000005121fb211 */ /* 0x080fe400028f1426 */
[----:B------:R-:W-:-:S03]  /*15850*/  @!P4 LEA.HI.X R3, R17, R5, R41, 0x2, P0 ;  /* 0x000000051103c211 */ /* 0x000fc600000f1429 */
[----:B------:R2:W-:Y:S01]  /*15860*/  @!P3 ST.E.64 [R30.64], R34 ;  /* 0x000000221e00b985 */ /* 0x0005e2000c101b06 */
[----:B------:R-:W-:-:S03]  /*15870*/  ISETP.GE.AND P3, PT, R14, c[0x0][0x3c8], PT ;  /* 0x0000f2000e007a0c */ /* 0x000fc60003f66270 */
[----:B------:R4:W-:Y:S01]  /*15880*/  @!P4 ST.E.64 [R2.64], R102 ;  /* 0x000000660200c985 */ /* 0x0009e2000c101b06 */
[----:B------:R-:W-:Y:S02]  /*15890*/  ISETP.GE.AND P4, PT, R13, c[0x0][0x3c8], PT ;  /* 0x0000f2000d007a0c */ /* 0x000fe40003f86270 */
        /* <DEDUP_REMOVED lines=16> */
[-C--:B--2---:R-:W-:Y:S02]  /*159a0*/  @!P2 LEA R30, P5, R12, R0.reuse, 0x2 ;  /* 0x000000000c1ea211 */ /* 0x084fe400078a10ff */
[----:B----4-:R-:W-:Y:S02]  /*159b0*/  @!P1 LEA R2, P0, R10, R0, 0x2 ;  /* 0x000000000a029211 */ /* 0x010fe400078010ff */
        /* <DEDUP_REMOVED lines=23> */
[CC--:B----4-:R-:W-:Y:S02]  /*15b30*/  @!P4 LEA R2, P0, R28.reuse, R0.reuse, 0x2 ;  /* 0x000000001c02c211 */ /* 0x0d0fe400078010ff */
[-C--:B------:R-:W-:Y:S02]  /*15b40*/  @!P3 LEA.HI.X R31, R29, R5.reuse, R51, 0x2, P5 ;  /* 0x000000051d1fb211 */ /* 0x080fe400028f1433 */
[----:B------:R-:W-:Y:S02]  /*15b50*/  @!P4 LEA.HI.X R3, R28, R5, R52, 0x2, P0 ;  /* 0x000000051c03c211 */ /* 0x000fe400000f1434 */
[----:B------:R-:W-:Y:S01]  /*15b60*/  @!P2 LEA R32, P0, R27, R0, 0x2 ;  /* 0x000000001b20a211 */ /* 0x000fe200078010ff */
[----:B------:R2:W-:Y:S01]  /*15b70*/  @!P3 ST.E.64 [R30.64], R148 ;  /* 0x000000941e00b985 */ /* 0x0005e2000c101b06 */
[----:B------:R-:W-:-:S02]  /*15b80*/  ISETP.GE.AND P5, PT, R24, c[0x0][0x3c8], PT ;  /* 0x0000f20018007a0c */ /* 0x000fc40003fa6270 */
[----:B------:R-:W-:Y:S01]  /*15b90*/  @!P2 LEA.HI.X R33, R27, R5, R53, 0x2, P0 ;  /* 0x000000051b21a211 */ /* 0x000fe200000f1435 */
[----:B------:R4:W-:Y:S01]  /*15ba0*/  @!P4 ST.E.64 [R2.64], R150 ;  /* 0x000000960200c985 */ /* 0x0009e2000c101b06 */
[----:B------:R-:W-:-:S03]  /*15bb0*/  ISETP.GE.AND P4, PT, R23, c[0x0][0x3c8], PT ;  /* 0x0000f20017007a0c */ /* 0x000fc60003f86270 */
[----:B------:R-:W-:Y:S01]  /*15bc0*/  @!P2 ST.E.64 [R32.64], R154 ;  /* 0x0000009a2000a985 */ /* 0x000fe2000c101b06 */
[----:B------:R-:W-:Y:S02]  /*15bd0*/  ISETP.GE.AND P2, PT, R22, c[0x0][0x3c8], PT ;  /* 0x0000f20016007a0c */ /* 0x000fe40003f46270 */
[CC--:B--2---:R-:W-:Y:S02]  /*15be0*/  @!P6 LEA R30, P0, R25.reuse, R0.reuse, 0x2 ;  /* 0x00000000191ee211 */ /* 0x0c4fe400078010ff */
[C---:B----4-:R-:W-:Y:S02]  /*15bf0*/  @!P1 LEA R2, P3, R26.reuse, R0, 0x2 ;  /* 0x000000001a029211 */ /* 0x050fe400078610ff */
[-C--:B------:R-:W-:Y:S02]  /*15c00*/  @!P6 LEA.HI.X R31, R25, R5.reuse, R56, 0x2, P0 ;  /* 0x00000005191fe211 */ /* 0x080fe400000f1438 */
[----:B------:R-:W-:Y:S02]  /*15c10*/  @!P1 LEA.HI.X R3, R26, R5, R54, 0x2, P3 ;  /* 0x000000051a039211 */ /* 0x000fe400018f1436 */
[----:B------:R-:W-:-:S03]  /*15c20*/  ISETP.GE.AND P0, PT, R20, c[0x0][0x3c8], PT ;  /* 0x0000f20014007a0c */ /* 0x000fc60003f06270 */
[----:B------:R2:W-:Y:S01]  /*15c30*/  @!P1 ST.E.64 [R2.64], R68 ;  /* 0x0000004402009985 */ /* 0x0005e2000c101b06 */
[----:B------:R-:W-:-:S03]  /*15c40*/  ISETP.GE.AND P1, PT, R21, c[0x0][0x3c8], PT ;  /* 0x0000f20015007a0c */ /* 0x000fc60003f26270 */
[----:B------:R4:W-:Y:S01]  /*15c50*/  @!P6 ST.E.64 [R30.64], R72 ;  /* 0x000000481e00e985 */ /* 0x0009e2000c101b06 */
[----:B------:R-:W-:-:S04]  /*15c60*/  @!P4 LEA R34, P6, R23, R0, 0x2 ;  /* 0x000000001722c211 */ /* 0x000fc800078c10ff */
[----:B------:R-:W-:Y:S02]  /*15c70*/  @!P4 LEA.HI.X R35, R23, R5, R57, 0x2, P6 ;  /* 0x000000051723c211 */ /* 0x000fe400030f1439 */
[----:B--2---:R-:W-:-:S04]  /*15c80*/  @!P5 LEA R2, P3, R24, R0, 0x2 ;  /* 0x000000001802d211 */ /* 0x004fc800078610ff */
[----:B------:R-:W-:Y:S02]  /*15c90*/  @!P5 LEA.HI.X R3, R24, R5, R55, 0x2, P3 ;  /* 0x000000051803d211 */ /* 0x000fe400018f1437 */
[----:B------:R-:W-:-:S03]  /*15ca0*/  @!P2 LEA R32, P3, R22, R0, 0x2 ;  /* 0x000000001620a211 */ /* 0x000fc600078610ff */
[----:B------:R2:W-:Y:S01]  /*15cb0*/  @!P5 ST.E.64 [R2.64], R76 ;  /* 0x0000004c0200d985 */ /* 0x0005e2000c101b06 */
[C---:B----4-:R-:W-:Y:S02]  /*15cc0*/  @!P1 LEA R30, P5, R21.reuse, R0, 0x2 ;  /* 0x00000000151e9211 */ /* 0x050fe400078a10ff */
[-C--:B------:R-:W-:Y:S01]  /*15cd0*/  @!P2 LEA.HI.X R33, R22, R5.reuse, R58, 0x2, P3 ;  /* 0x000000051621a211 */ /* 0x080fe200018f143a */
[----:B------:R4:W-:Y:S01]  /*15ce0*/  @!P4 ST.E.64 [R34.64], R158 ;  /* 0x0000009e2200c985 */ /* 0x0009e2000c101b06 */
[----:B------:R-:W-:-:S03]  /*15cf0*/  @!P1 LEA.HI.X R31, R21, R5, R59, 0x2, P5 ;  /* 0x00000005151f9211 */ /* 0x000fc600028f143b */
[----:B------:R4:W-:Y:S04]  /*15d00*/  @!P2 ST.E.64 [R32.64], R156 ;  /* 0x0000009c2000a985 */ /* 0x0009e8000c101b06 */
[----:B------:R4:W-:Y:S01]  /*15d10*/  @!P1 ST.E.64 [R30.64], R80 ;  /* 0x000000501e009985 */ /* 0x0009e2000c101b06 */
[----:B--2---:R-:W-:-:S04]  /*15d20*/  @!P0 LEA R2, P3, R20, R0, 0x2 ;  /* 0x0000000014028211 */ /* 0x004fc800078610ff */
[----:B------:R-:W-:-:S05]  /*15d30*/  @!P0 LEA.HI.X R3, R20, R5, R60, 0x2, P3 ;  /* 0x0000000514038211 */ /* 0x000fca00018f143c */
[----:B------:R4:W-:Y:S04]  /*15d40*/  @!P0 ST.E.64 [R2.64], R64 ;  /* 0x0000004002008985 */ /* 0x0009e8000c101b06 */
.L_x_264:
[----:B------:R-:W-:Y:S05]  /*15d50*/  BSYNC B0 ;  /* 0x0000000000007941 */ /* 0x000fea0003800000 */
.L_x_263:
[----:B------:R-:W-:Y:S05]  /*15d60*/  BRA.DIV ~URZ, `(.L_x_265) ;  /* 0x00002af27f007947 */ /* 0x000fea000b800000 */
[----:B--2---:R2:W1:Y:S04]  /*15d70*/  SHFL.IDX PT, R5, R36, 0x1, 0x1c1f ;  /* 0x003c1f0024057f89 */ /* 0x00446800000e0000 */
[----:B----4-:R2:W4:Y:S02]  /*15d80*/  SHFL.IDX PT, R0, R39, 0x1, 0x1c1f ;  /* 0x003c1f0027007f89 */ /* 0x01052400000e0000 */
.L_x_319:
[----:B------:R-:W-:-:S13]  /*15d90*/  ISETP.NE.AND P0, PT, R61, RZ, PT ;  /* 0x000000ff3d00720c */ /* 0x000fda0003f05270 */
[----:B------:R-:W-:Y:S05]  /*15da0*/  @P0 BRA `(.L_x_260) ;  /* 0x000012d000000947 */ /* 0x000fea0003800000 */
[----:B------:R-:W-:Y:S02]  /*15db0*/  ISETP.GE.AND P3, PT, R19, c[0x0][0x3c8], PT ;  /* 0x0000f20013007a0c */ /* 0x000fe40003f66270 */
[----:B------:R-:W-:Y:S02]  /*15dc0*/  ISETP.GE.AND P2, PT, R18, c[0x0][0x3c8], PT ;  /* 0x0000f20012007a0c */ /* 0x000fe40003f46270 */
[----:B------:R-:W-:Y:S02]  /*15dd0*/  ISETP.GE.AND P1, PT, R17, c[0x0][0x3c8], PT ;  /* 0x0000f20011007a0c */ /* 0x000fe40003f26270 */
[----:B------:R-:W-:Y:S02]  /*15de0*/  ISETP.GE.AND P4, PT, R4, c[0x0][0x3c8], PT ;  /* 0x0000f20004007a0c */ /* 0x000fe40003f86270 */
[----:B------:R-:W-:-:S05]  /*15df0*/  ISETP.GE.AND P0, PT, R16, c[0x0][0x3c8], PT ;  /* 0x0000f20010007a0c */ /* 0x000fca0003f06270 */
[CC--:B----4-:R-:W-:Y:S02]  /*15e00*/  @!P3 LEA R32, P6, R19.reuse, R0.reuse, 0x2 ;  /* 0x000000001320b211 */ /* 0x0d0fe400078c10ff */
[CC--:B------:R-:W-:Y:S02]  /*15e10*/  @!P2 LEA R30, P5, R18.reuse, R0.reuse, 0x2 ;  /* 0x00000000121ea211 */ /* 0x0c0fe400078a10ff */
[-C--:B-1----:R-:W-:Y:S02]  /*15e20*/  @!P3 LEA.HI.X R33, R19, R5.reuse, R37, 0x2, P6 ;  /* 0x000000051321b211 */ /* 0x082fe400030f1425 */
[----:B------:R-:W-:Y:S01]  /*15e30*/  @!P2 LEA.HI.X R31, R18, R5, R38, 0x2, P5 ;  /* 0x00000005121fa211 */ /* 0x000fe200028f1426 */
[----:B------:R-:W-:Y:S01]  /*15e40*/  @!P4 IMAD.MOV.U32 R34, RZ, RZ, R0 ;  /* 0x000000ffff22c224 */ /* 0x000fe200078e0000 */
[-C--:B------:R-:W-:Y:S01]  /*15e50*/  @!P1 LEA R18, P6, R17, R0.reuse, 0x2 ;  /* 0x0000000011129211 */ /* 0x080fe200078c10ff */
[----:B------:R-:W-:Y:S01]  /*15e60*/  @!P4 IMAD.MOV.U32 R35, RZ, RZ, R5 ;  /* 0x000000ffff23c224 */ /* 0x000fe200078e0005 */
[----:B------:R-:W-:-:S02]  /*15e70*/  @!P0 LEA R2, P5, R16, R0, 0x2 ;  /* 0x0000000010028211 */ /* 0x000fc400078a10ff */
[-C--:B------:R-:W-:Y:S01]  /*15e80*/  @!P1 LEA.HI.X R19, R17, R5.reuse, R41, 0x2, P6 ;  /* 0x0000000511139211 */ /* 0x080fe200030f1429 */
[----:B------:R-:W-:Y:S01]  /*15e90*/  @!P4 IMAD.WIDE R34, R4, 0x4, R34 ;  /* 0x000000040422c825 */ /* 0x000fe200078e0222 */
[----:B------:R-:W-:Y:S02]  /*15ea0*/  ISETP.GE.AND P6, PT, R15, c[0x0][0x3c8], PT ;  /* 0x0000f2000f007a0c */ /* 0x000fe40003fc6270 */
[----:B------:R-:W-:Y:S02]  /*15eb0*/  @!P0 LEA.HI.X R3, R16, R5, R40, 0x2, P5 ;  /* 0x0000000510038211 */ /* 0x000fe400028f1428 */
[----:B------:R-:W-:Y:S01]  /*15ec0*/  ISETP.GE.AND P5, PT, R14, c[0x0][0x3c8], PT ;  /* 0x0000f2000e007a0c */ /* 0x000fe20003fa6270 */
[----:B------:R-:W-:Y:S01]  /*15ed0*/  @!P4 ST.E.64 [R34.64], R162 ;  /* 0x000000a22200c985 */ /* 0x000fe2000c101b06 */
[----:B------:R-:W-:-:S03]  /*15ee0*/  ISETP.GE.AND P4, PT, R13, c[0x0][0x3c8], PT ;  /* 0x0000f2000d007a0c */ /* 0x000fc60003f86270 */
[----:B------:R-:W-:Y:S01]  /*15ef0*/  @!P3 ST.E.64 [R32.64], R160 ;  /* 0x000000a02000b985 */ /* 0x000fe2000c101b06 */
[----:B------:R-:W-:-:S03]  /*15f00*/  ISETP.GE.AND P3, PT, R12, c[0x0][0x3c8], PT ;  /* 0x0000f2000c007a0c */ /* 0x000fc60003f66270 */
[----:B------:R1:W-:Y:S01]  /*15f10*/  @!P2 ST.E.64 [R30.64], R114 ;  /* 0x000000721e00a985 */ /* 0x0003e2000c101b06 */
[----:B------:R-:W-:-:S03]  /*15f20*/  ISETP.GE.AND P2, PT, R10, c[0x0][0x3c8], PT ;  /* 0x0000f2000a007a0c */ /* 0x000fc60003f46270 */
[----:B------:R4:W-:Y:S04]  /*15f30*/  @!P1 ST.E.64 [R18.64], R92 ;  /* 0x0000005c12009985 */ /* 0x0009e8000c101b06 */
[----:B------:R5:W-:Y:S01]  /*15f40*/  @!P0 ST.E.64 [R2.64], R84 ;  /* 0x0000005402008985 */ /* 0x000be2000c101b06 */
[CC--:B-1----:R-:W-:Y:S02]  /*15f50*/  @!P6 LEA R30, P0, R15.reuse, R0.reuse, 0x2 ;  /* 0x000000000f1ee211 */ /* 0x0c2fe400078010ff */
[-C--:B----4-:R-:W-:Y:S02]  /*15f60*/  @!P5 LEA R18, P1, R14, R0.reuse, 0x2 ;  /* 0x000000000e12d211 */ /* 0x090fe400078210ff */
[----:B------:R-:W-:Y:S02]  /*15f70*/  @!P6 LEA.HI.X R31, R15, R5, R42, 0x2, P0 ;  /* 0x000000050f1fe211 */ /* 0x000fe400000f142a */
[----:B------:R-:W-:-:S02]  /*15f80*/  @!P4 LEA R16, P0, R13, R0, 0x2 ;  /* 0x000000000d10c211 */ /* 0x000fc400078010ff */
[-C--:B------:R-:W-:Y:S01]  /*15f90*/  @!P5 LEA.HI.X R19, R14, R5.reuse, R44, 0x2, P1 ;  /* 0x000000050e13d211 */ /* 0x080fe200008f142c */
[----:B------:R-:W-:Y:S01]  /*15fa0*/  @!P6 ST.E.64 [R30.64], R170 ;  /* 0x000000aa1e00e985 */ /* 0x000fe2000c101b06 */
[----:B------:R-:W-:Y:S02]  /*15fb0*/  ISETP.GE.AND P1, PT, R7, c[0x0][0x3c8], PT ;  /* 0x0000f20007007a0c */ /* 0x000fe40003f26270 */
[-C--:B------:R-:W-:Y:S01]  /*15fc0*/  @!P4 LEA.HI.X R17, R13, R5.reuse, R43, 0x2, P0 ;  /* 0x000000050d11c211 */ /* 0x080fe200000f142b */
[----:B------:R-:W-:Y:S01]  /*15fd0*/  @!P5 ST.E.64 [R18.64], R164 ;  /* 0x000000a41200d985 */ /* 0x000fe2000c101b06 */
[----:B------:R-:W-:Y:S02]  /*15fe0*/  @!P3 LEA R14, P0, R12, R0, 0x2 ;  /* 0x000000000c0eb211 */ /* 0x000fe400078010ff */
[----:B------:R-:W-:Y:S01]  /*15ff0*/  ISETP.GE.AND P6, PT, R6, c[0x0][0x3c8], PT ;  /* 0x0000f20006007a0c */ /* 0x000fe20003fc6270 */
[----:B------:R-:W-:Y:S01]  /*16000*/  @!P4 ST.E.64 [R16.64], R126 ;  /* 0x0000007e1000c985 */ /* 0x000fe2000c101b06 */
[----:B------:R-:W-:-:S02]  /*16010*/  @!P3 LEA.HI.X R15, R12, R5, R45, 0x2, P0 ;  /* 0x000000050c0fb211 */ /* 0x000fc400000f142d */
[CC--:B------:R-:W-:Y:S02]  /*16020*/  @!P2 LEA R12, P0, R10.reuse, R0.reuse, 0x2 ;  /* 0x000000000a0ca211 */ /* 0x0c0fe400078010ff */
[----:B------:R-:W-:Y:S01]  /*16030*/  ISETP.GE.AND P5, PT, R11, c[0x0][0x3c8], PT ;  /* 0x0000f2000b007a0c */ /* 0x000fe20003fa6270 */
[----:B------:R1:W-:Y:S01]  /*16040*/  @!P3 ST.E.64 [R14.64], R118 ;  /* 0x000000760e00b985 */ /* 0x0003e2000c101b06 */
[-C--:B------:R-:W-:Y:S02]  /*16050*/  @!P2 LEA.HI.X R13, R10, R5.reuse, R46, 0x2, P0 ;  /* 0x000000050a0da211 */ /* 0x080fe400000f142e */
[C---:B-----5:R-:W-:Y:S02]  /*16060*/  @!P1 LEA R2, P0, R7.reuse, R0, 0x2 ;  /* 0x0000000007029211 */ /* 0x060fe400078010ff */
[----:B------:R-:W-:Y:S01]  /*16070*/  ISETP.GE.AND P4, PT, R8, c[0x0][0x3c8], PT ;  /* 0x0000f20008007a0c */ /* 0x000fe20003f86270 */
[----:B------:R4:W-:Y:S01]  /*16080*/  @!P2 ST.E.64 [R12.64], R96 ;  /* 0x000000600c00a985 */ /* 0x0009e2000c101b06 */
[----:B------:R-:W-:-:S02]  /*16090*/  @!P1 LEA.HI.X R3, R7, R5, R47, 0x2, P0 ;  /* 0x0000000507039211 */ /* 0x000fc400000f142f */
[----:B------:R-:W-:Y:S02]  /*160a0*/  ISETP.GE.AND P3, PT, R29, c[0x0][0x3c8], PT ;  /* 0x0000f2001d007a0c */ /* 0x000fe40003f66270 */
[----:B------:R-:W-:Y:S01]  /*160b0*/  ISETP.GE.AND P2, PT, R28, c[0x0][0x3c8], PT ;  /* 0x0000f2001c007a0c */ /* 0x000fe20003f46270 */
[----:B------:R5:W-:Y:S01]  /*160c0*/  @!P1 ST.E.64 [R2.64], R88 ;  /* 0x0000005802009985 */ /* 0x000be2000c101b06 */
[----:B-1----:R-:W-:-:S04]  /*160d0*/  @!P6 LEA R14, P0, R6, R0, 0x2 ;  /* 0x00000000060ee211 */ /* 0x002fc800078010ff */
[-C--:B------:R-:W-:Y:S02]  /*160e0*/  @!P6 LEA.HI.X R15, R6, R5.reuse, R48, 0x2, P0 ;  /* 0x00000005060fe211 */ /* 0x080fe400000f1430 */
[CC--:B----4-:R-:W-:Y:S02]  /*160f0*/  @!P5 LEA R12, P1, R11.reuse, R0.reuse, 0x2 ;  /* 0x000000000b0cd211 */ /* 0x0d0fe400078210ff */
[CC--:B------:R-:W-:Y:S01]  /*16100*/  @!P4 LEA R10, P0, R8.reuse, R0.reuse, 0x2 ;  /* 0x00000000080ac211 */ /* 0x0c0fe200078010ff */
[----:B------:R1:W-:Y:S01]  /*16110*/  @!P6 ST.E.64 [R14.64], R172 ;  /* 0x000000ac0e00e985 */ /* 0x0003e2000c101b06 */
[-C--:B------:R-:W-:Y:S02]  /*16120*/  @!P5 LEA.HI.X R13, R11, R5.reuse, R49, 0x2, P1 ;  /* 0x000000050b0dd211 */ /* 0x080fe400008f1431 */
[----:B------:R-:W-:Y:S02]  /*16130*/  ISETP.GE.AND P1, PT, R27, c[0x0][0x3c8], PT ;  /* 0x0000f2001b007a0c */ /* 0x000fe40003f26270 */
[----:B------:R-:W-:Y:S01]  /*16140*/  @!P4 LEA.HI.X R11, R8, R5, R50, 0x2, P0 ;  /* 0x00000005080bc211 */ /* 0x000fe200000f1432 */
[----:B------:R4:W-:Y:S01]  /*16150*/  @!P5 ST.E.64 [R12.64], R166 ;  /* 0x000000a60c00d985 */ /* 0x0009e2000c101b06 */
[----:B------:R-:W-:-:S02]  /*16160*/  @!P3 LEA R8, P0, R29, R0, 0x2 ;  /* 0x000000001d08b211 */ /* 0x000fc400078010ff */
[----:B------:R-:W-:Y:S01]  /*16170*/  ISETP.GE.AND P6, PT, R26, c[0x0][0x3c8], PT ;  /* 0x0000f2001a007a0c */ /* 0x000fe20003fc6270 */
[----:B------:R2:W-:Y:S01]  /*16180*/  @!P4 ST.E.64 [R10.64], R130 ;  /* 0x000000820a00c985 */ /* 0x0005e2000c101b06 */
[-C--:B------:R-:W-:Y:S02]  /*16190*/  @!P3 LEA.HI.X R9, R29, R5.reuse, R51, 0x2, P0 ;  /* 0x000000051d09b211 */ /* 0x080fe400000f1433 */
[CC--:B------:R-:W-:Y:S02]  /*161a0*/  @!P2 LEA R6, P0, R28.reuse, R0.reuse, 0x2 ;  /* 0x000000001c06a211 */ /* 0x0c0fe400078010ff */
[----:B------:R-:W-:Y:S01]  /*161b0*/  ISETP.GE.AND P5, PT, R25, c[0x0][0x3c8], PT ;  /* 0x0000f20019007a0c */ /* 0x000fe20003fa6270 */
[----:B------:R3:W-:Y:S01]  /*161c0*/  @!P3 ST.E.64 [R8.64], R122 ;  /* 0x0000007a0800b985 */ /* 0x0007e2000c101b06 */
[----:B------:R-:W-:Y:S02]  /*161d0*/  @!P2 LEA.HI.X R7, R28, R5, R52, 0x2, P0 ;  /* 0x000000051c07a211 */ /* 0x000fe400000f1434 */
[----:B-----5:R-:W-:-:S02]  /*161e0*/  @!P1 LEA R2, P0, R27, R0, 0x2 ;  /* 0x000000001b029211 */ /* 0x020fc400078010ff */
[----:B------:R-:W-:Y:S01]  /*161f0*/  ISETP.GE.AND P4, PT, R24, c[0x0][0x3c8], PT ;  /* 0x0000f20018007a0c */ /* 0x000fe20003f86270 */
[----:B------:R5:W-:Y:S01]  /*16200*/  @!P2 ST.E.64 [R6.64], R110 ;  /* 0x0000006e0600a985 */ /* 0x000be2000c101b06 */
[----:B------:R-:W-:Y:S02]  /*16210*/  @!P1 LEA.HI.X R3, R27, R5, R53, 0x2, P0 ;  /* 0x000000051b039211 */ /* 0x000fe400000f1435 */
[----:B------:R-:W-:Y:S02]  /*16220*/  ISETP.GE.AND P3, PT, R23, c[0x0][0x3c8], PT ;  /* 0x0000f20017007a0c */ /* 0x000fe40003f66270 */
[----:B------:R-:W-:Y:S01]  /*16230*/  ISETP.GE.AND P2, PT, R22, c[0x0][0x3c8], PT ;  /* 0x0000f20016007a0c */ /* 0x000fe20003f46270 */
[----:B------:R5:W-:Y:S01]  /*16240*/  @!P1 ST.E.64 [R2.64], R66 ;  /* 0x0000004202009985 */ /* 0x000be2000c101b06 */
[----:B-1----:R-:W-:-:S04]  /*16250*/  @!P6 LEA R14, P0, R26, R0, 0x2 ;  /* 0x000000001a0ee211 */ /* 0x002fc800078010ff */
[----:B------:R-:W-:Y:S02]  /*16260*/  @!P6 LEA.HI.X R15, R26, R5, R54, 0x2, P0 ;  /* 0x000000051a0fe211 */ /* 0x000fe400000f1436 */
[----:B----4-:R-:W-:-:S03]  /*16270*/  @!P5 LEA R12, P1, R25, R0, 0x2 ;  /* 0x00000000190cd211 */ /* 0x010fc600078210ff */
[----:B------:R1:W-:Y:S01]  /*16280*/  @!P6 ST.E.64 [R14.64], R168 ;  /* 0x000000a80e00e985 */ /* 0x0003e2000c101b06 */
[CC--:B--2---:R-:W-:Y:S02]  /*16290*/  @!P4 LEA R10, P0, R24.reuse, R0.reuse, 0x2 ;  /* 0x00000000180ac211 */ /* 0x0c4fe400078010ff */
[-C--:B------:R-:W-:Y:S02]  /*162a0*/  @!P5 LEA.HI.X R13, R25, R5.reuse, R56, 0x2, P1 ;  /* 0x00000005190dd211 */ /* 0x080fe400008f1438 */
[----:B------:R-:W-:Y:S02]  /*162b0*/  ISETP.GE.AND P1, PT, R21, c[0x0][0x3c8], PT ;  /* 0x0000f20015007a0c */ /* 0x000fe40003f26270 */
[----:B------:R-:W-:Y:S01]  /*162c0*/  @!P4 LEA.HI.X R11, R24, R5, R55, 0x2, P0 ;  /* 0x00000005180bc211 */ /* 0x000fe200000f1437 */
[----:B------:R1:W-:Y:S01]  /*162d0*/  @!P5 ST.E.64 [R12.64], R138 ;  /* 0x0000008a0c00d985 */ /* 0x0003e2000c101b06 */
[----:B---3--:R-:W-:-:S03]  /*162e0*/  @!P3 LEA R8, P0, R23, R0, 0x2 ;  /* 0x000000001708b211 */ /* 0x008fc600078010ff */
[----:B------:R1:W-:Y:S01]  /*162f0*/  @!P4 ST.E.64 [R10.64], R82 ;  /* 0x000000520a00c985 */ /* 0x0003e2000c101b06 */
[----:B------:R-:W-:Y:S02]  /*16300*/  @!P3 LEA.HI.X R9, R23, R5, R57, 0x2, P0 ;  /* 0x000000051709b211 */ /* 0x000fe400000f1439 */
[----:B-----5:R-:W-:-:S03]  /*16310*/  @!P2 LEA R6, P0, R22, R0, 0x2 ;  /* 0x000000001606a211 */ /* 0x020fc600078010ff */
[----:B------:R1:W-:Y:S01]  /*16320*/  @!P3 ST.E.64 [R8.64], R78 ;  /* 0x0000004e0800b985 */ /* 0x0003e2000c101b06 */
[----:B------:R-:W-:Y:S02]  /*16330*/  @!P2 LEA.HI.X R7, R22, R5, R58, 0x2, P0 ;  /* 0x000000051607a211 */ /* 0x000fe400000f143a */
[----:B------:R-:W-:-:S03]  /*16340*/  @!P1 LEA R2, P0, R21, R0, 0x2 ;  /* 0x0000000015029211 */ /* 0x000fc600078010ff */
[----:B------:R1:W-:Y:S01]  /*16350*/  @!P2 ST.E.64 [R6.64], R74 ;  /* 0x0000004a0600a985 */ /* 0x0003e2000c101b06 */
[----:B------:R-:W-:Y:S02]  /*16360*/  @!P1 LEA.HI.X R3, R21, R5, R59, 0x2, P0 ;  /* 0x0000000515039211 */ /* 0x000fe400000f143b */
[----:B------:R-:W-:-:S03]  /*16370*/  ISETP.GE.AND P0, PT, R20, c[0x0][0x3c8], PT ;  /* 0x0000f20014007a0c */ /* 0x000fc60003f06270 */
[----:B------:R1:W-:Y:S10]  /*16380*/  @!P1 ST.E.64 [R2.64], R70 ;  /* 0x0000004602009985 */ /* 0x0003f4000c101b06 */
[----:B------:R-:W-:Y:S05]  /*16390*/  @P0 BRA `(.L_x_260) ;  /* 0x00000ce000000947 */ /* 0x000fea0003800000 */
[----:B-1----:R-:W-:-:S04]  /*163a0*/  LEA R2, P0, R20, R0, 0x2 ;  /* 0x0000000014027211 */ /* 0x002fc800078010ff */
[----:B------:R-:W-:-:S05]  /*163b0*/  LEA.HI.X R3, R20, R5, R60, 0x2, P0 ;  /* 0x0000000514037211 */ /* 0x000fca00000f143c */
[----:B------:R1:W-:Y:S01]  /*163c0*/  ST.E.64 [R2.64], R62 ;  /* 0x0000003e02007985 */ /* 0x0003e2000c101b06 */
[----:B------:R-:W-:Y:S05]  /*163d0*/  BRA `(.L_x_260) ;  /* 0x00000ca000007947 */ /* 0x000fea0003800000 */
.L_x_245:
[----:B------:R-:W-:Y:S01]  /*163e0*/  ISETP.NE.U32.AND P0, PT, RZ, c[0x0][0x508], PT ;  /* 0x00014200ff007a0c */ /* 0x000fe20003f05070 */
[----:B------:R-:W2:Y:S01]  /*163f0*/  LDL.LU R7, [R1+0x14] ;  /* 0x0000140001077983 */ /* 0x000ea20000300800 */
[----:B------:R-:W-:Y:S01]  /*16400*/  ISETP.NE.U32.AND P2, PT, RZ, c[0x0][0x500], PT ;  /* 0x00014000ff007a0c */ /* 0x000fe20003f45070 */
[----:B------:R-:W-:Y:S01]  /*16410*/  IMAD.MOV.U32 R4, RZ, RZ, 0x4 ;  /* 0x00000004ff047424 */ /* 0x000fe200078e00ff */
[----:B------:R-:W-:Y:S01]  /*16420*/  ISETP.NE.AND.EX P1, PT, RZ, c[0x0][0x50c], PT, P0 ;  /* 0x00014300ff007a0c */ /* 0x000fe20003f25300 */
[----:B------:R-:W-:Y:S01]  /*16430*/  IMAD.MOV.U32 R0, RZ, RZ, RZ ;  /* 0x000000ffff007224 */ /* 0x000fe200078e00ff */
[----:B------:R-:W-:Y:S01]  /*16440*/  ISETP.NE.AND.EX P2, PT, RZ, c[0x0][0x504], PT, P2 ;  /* 0x00014100ff007a0c */ /* 0x000fe20003f45320 */
[----:B------:R-:W-:Y:S01]  /*16450*/  IMAD.MOV.U32 R17, RZ, RZ, c[0x0][0x388] ;  /* 0x0000e200ff117624 */ /* 0x000fe200078e00ff */
[----:B------:R-:W-:Y:S01]  /*16460*/  SHF.R.S32.HI R6, RZ, 0x1f, R235 ;  /* 0x0000001fff067819 */ /* 0x000fe200000114eb */
[----:B------:R-:W-:-:S08]  /*16470*/  IMAD.WIDE R4, R235, R4, c[0x0][0x500] ;  /* 0x00014000eb047625 */ /* 0x000fd000078e0204 */
[C---:B------:R-:W-:Y:S02]  /*16480*/  @P1 LEA R2, P0, R235.reuse, c[0x0][0x508], 0x2 ;  /* 0x00014200eb021a11 */ /* 0x040fe400078010ff */
[----:B------:R3:W5:Y:S02]  /*16490*/  @P2 LDG.E R0, [R4.64] ;  /* 0x0000000604002981 */ /* 0x000764000c1e1900 */
[----:B------:R-:W-:-:S05]  /*164a0*/  @P1 LEA.HI.X R3, R235, c[0x0][0x50c], R6, 0x2, P0 ;  /* 0x00014300eb031a11 */ /* 0x000fca00000f1406 */
[----:B------:R3:W5:Y:S01]  /*164b0*/  @P1 LDG.E R17, [R2.64] ;  /* 0x0000000602111981 */ /* 0x000762000c1e1900 */
[----:B--2---:R-:W-:-:S04]  /*164c0*/  ISETP.NE.AND P0, PT, R7, RZ, PT ;  /* 0x000000ff0700720c */ /* 0x004fc80003f05270 */
[----:B------:R-:W-:Y:S01]  /*164d0*/  SEL R16, R7, c[0x0][0x3d4], P0 ;  /* 0x0000f50007107a07 */ /* 0x000fe20000000000 */
[----:B------:R-:W-:Y:S05]  /*164e0*/  @P1 BRA `(.L_x_266) ;  /* 0x0000004000001947 */ /* 0x000fea0003800000 */
[----:B---3--:R-:W-:Y:S05]  /*164f0*/  @!P2 BRA `(.L_x_266) ;  /* 0x000000300000a947 */ /* 0x008fea0003800000 */
[----:B------:R2:W3:Y:S04]  /*16500*/  LDG.E R2, [R4.64] ;  /* 0x0000000604027981 */ /* 0x0004e8000c1e1900 */
[----:B--2---:R-:W3:Y:S02]  /*16510*/  LDG.E R4, [R4.64+0x4] ;  /* 0x0000040604047981 */ /* 0x004ee4000c1e1900 */
[----:B---3-5:R-:W-:Y:S02]  /*16520*/  IADD3 R17, -R2, R4, RZ ;  /* 0x0000000402117210 */ /* 0x028fe40007ffe1ff */
.L_x_266:
[----:B---3--:R-:W2:Y:S01]  /*16530*/  S2R R4, SR_TID.X ;  /* 0x0000000000047919 */ /* 0x008ea20000002100 */
[----:B------:R-:W-:Y:S01]  /*16540*/  BSSY B0, `(.L_x_267) ;  /* 0x0000037000007945 */ /* 0x000fe20003800000 */
[----:B------:R-:W-:Y:S02]  /*16550*/  SEL R3, R235, RZ, !P2 ;  /* 0x000000ffeb037207 */ /* 0x000fe40005000000 */
[----:B------:R-:W-:-:S02]  /*16560*/  SEL R20, R6, RZ, !P2 ;  /* 0x000000ff06147207 */ /* 0x000fc40005000000 */
[----:B-----5:R-:W-:Y:S02]  /*16570*/  SHF.R.S32.HI R13, RZ, 0x1f, R0 ;  /* 0x0000001fff0d7819 */ /* 0x020fe40000011400 */
[----:B--2---:R-:W-:-:S13]  /*16580*/  ISETP.GT.AND P0, PT, R4, 0x7f, PT ;  /* 0x0000007f0400780c */ /* 0x004fda0003f04270 */
[----:B------:R-:W-:Y:S05]  /*16590*/  @P0 BRA `(.L_x_268) ;  /* 0x0000031000000947 */ /* 0x000fea0003800000 */
[----:B------:R-:W-:Y:S01]  /*165a0*/  IMAD R2, R17, c[0x0][0x4e8], RZ ;  /* 0x00013a0011027a24 */ /* 0x000fe200078e02ff */
[----:B------:R-:W-:-:S04]  /*165b0*/  LEA R12, R245, R4, 0x7 ;  /* 0x00000004f50c7211 */ /* 0x000fc800078e38ff */
[----:B------:R-:W-:-:S13]  /*165c0*/  ISETP.GE.AND P0, PT, R12, R2, PT ;  /* 0x000000020c00720c */ /* 0x000fda0003f06270 */
[----:B------:R-:W-:Y:S05]  /*165d0*/  @P0 BRA `(.L_x_268) ;  /* 0x000002d000000947 */ /* 0x000fea0003800000 */
[----:B------:R-:W2:Y:S04]  /*165e0*/  LDL R4, [R1] ;  /* 0x0000000001047983 */ /* 0x000ea80000100800 */
[----:B------:R-:W3:Y:S01]  /*165f0*/  LDL.LU R21, [R1+0x18] ;  /* 0x0000180001157983 */ /* 0x000ee20000300800 */
[----:B------:R-:W-:Y:S01]  /*16600*/  IMAD.MOV.U32 R2, RZ, RZ, 0x368 ;  /* 0x00000368ff027424 */ /* 0x000fe200078e00ff */
[----:B------:R-:W-:-:S04]  /*16610*/  ISETP.GT.AND P2, PT, R16, 0x1, PT ;  /* 0x000000011000780c */ /* 0x000fc80003f44270 */
[----:B------:R-:W-:-:S04]  /*16620*/  SEL R2, R2, 0x328, P2 ;  /* 0x0000032802027807 */ /* 0x000fc80001000000 */
[----:B------:R4:W5:Y:S08]  /*16630*/  LDC.64 R8, c[0x0][R2+0x170] ;  /* 0x00005c0002087b82 */ /* 0x0009700000000a00 */
[----:B------:R4:W2:Y:S08]  /*16640*/  LDC.64 R6, c[0x0][R2+0x168] ;  /* 0x00005a0002067b82 */ /* 0x0008b00000000a00 */
[----:B------:R4:W1:Y:S08]  /*16650*/  LDC.64 R14, c[0x0][R2+0x178] ;  /* 0x00005e00020e7b82 */ /* 0x0008700000000a00 */
[----:B------:R4:W1:Y:S02]  /*16660*/  LDC.64 R10, c[0x0][R2+0x160] ;  /* 0x00005800020a7b82 */ /* 0x0008640000000a00 */
[----:B----4-:R-:W-:-:S02]  /*16670*/  IMAD.MOV.U32 R2, RZ, RZ, c[0x0][0x4e8] ;  /* 0x00013a00ff027624 */ /* 0x010fc400078e00ff */
[----:B-----5:R-:W-:-:S03]  /*16680*/  IMAD R9, R9, R3, RZ ;  /* 0x0000000309097224 */ /* 0x020fc600078e02ff */
[----:B------:R-:W-:Y:S01]  /*16690*/  ISETP.NE.AND P0, PT, R2, 0x1, PT ;  /* 0x000000010200780c */ /* 0x000fe20003f05270 */
[----:B------:R-:W-:Y:S01]  /*166a0*/  IMAD R9, R8, R20, R9 ;  /* 0x0000001408097224 */ /* 0x000fe200078e0209 */
[----:B------:R-:W-:-:S11]  /*166b0*/  MOV R2, R12 ;  /* 0x0000000c00027202 */ /* 0x000fd60000000f00 */
[----:B------:R-:W-:-:S05]  /*166c0*/  @P0 IMAD.HI.U32 R19, R12, c[0x0][0x4ec], RZ ;  /* 0x00013b000c130a27 */ /* 0x000fca00078e00ff */
[----:B------:R-:W-:Y:S01]  /*166d0*/  @P0 SHF.R.U32.HI R2, RZ, c[0x0][0x4f0], R19 ;  /* 0x00013c00ff020a19 */ /* 0x000fe20000011613 */
[-C--:B--2---:R-:W-:Y:S02]  /*166e0*/  IMAD R18, R7, R4.reuse, RZ ;  /* 0x0000000407127224 */ /* 0x084fe400078e02ff */
[----:B------:R-:W-:-:S04]  /*166f0*/  IMAD.WIDE.U32 R6, R6, R4, RZ ;  /* 0x0000000406067225 */ /* 0x000fc800078e00ff */
[----:B------:R-:W-:Y:S01]  /*16700*/  IMAD.WIDE.U32 R4, R8, R3, RZ ;  /* 0x0000000308047225 */ /* 0x000fe200078e00ff */
[----:B---3--:R-:W-:-:S03]  /*16710*/  SEL R8, R21, RZ, P2 ;  /* 0x000000ff15087207 */ /* 0x008fc60001000000 */
[----:B------:R-:W-:Y:S01]  /*16720*/  IMAD.IADD R18, R7, 0x1, R18 ;  /* 0x0000000107127824 */ /* 0x000fe200078e0212 */
[----:B------:R-:W-:Y:S01]  /*16730*/  IADD3 R19, P1, P0, R4, R6, R0 ;  /* 0x0000000604137210 */ /* 0x000fe2000783e000 */
[----:B------:R-:W-:Y:S01]  /*16740*/  IMAD.MOV R4, RZ, RZ, -R2 ;  /* 0x000000ffff047224 */ /* 0x000fe200078e0a02 */
[----:B------:R-:W-:Y:S01]  /*16750*/  IADD3 R5, R5, R9, RZ ;  /* 0x0000000905057210 */ /* 0x000fe20007ffe0ff */
[-C--:B-1----:R-:W-:Y:S02]  /*16760*/  IMAD R9, R15, R8.reuse, RZ ;  /* 0x000000080f097224 */ /* 0x082fe400078e02ff */
[----:B------:R-:W-:-:S04]  /*16770*/  IMAD.WIDE.U32 R6, R14, R8, RZ ;  /* 0x000000080e067225 */ /* 0x000fc800078e00ff */
[----:B------:R-:W-:Y:S01]  /*16780*/  IMAD R4, R4, c[0x0][0x4e8], R12 ;  /* 0x00013a0004047a24 */ /* 0x000fe200078e020c */
[----:B------:R-:W-:Y:S02]  /*16790*/  IADD3.X R12, R5, R18, R13, P1, P0 ;  /* 0x00000012050c7210 */ /* 0x000fe40000fe040d */
[----:B------:R-:W-:Y:S01]  /*167a0*/  IADD3 R7, R7, R9, RZ ;  /* 0x0000000907077210 */ /* 0x000fe20007ffe0ff */
[----:B------:R-:W-:Y:S01]  /*167b0*/  IMAD.MOV.U32 R9, RZ, RZ, c[0x0][0x4a8] ;  /* 0x00012a00ff097624 */ /* 0x000fe200078e00ff */
[----:B------:R-:W-:Y:S02]  /*167c0*/  IADD3 R6, P1, P0, R2, R19, R6 ;  /* 0x0000001302067210 */ /* 0x000fe4000783e006 */
[----:B------:R-:W-:Y:S01]  /*167d0*/  SHF.R.S32.HI R5, RZ, 0x1f, R2 ;  /* 0x0000001fff057819 */ /* 0x000fe20000011402 */
[----:B------:R-:W-:Y:S01]  /*167e0*/  IMAD R2, R11, R4, RZ ;  /* 0x000000040b027224 */ /* 0x000fe200078e02ff */
[----:B------:R-:W-:Y:S02]  /*167f0*/  SHF.R.S32.HI R8, RZ, 0x1f, R4 ;  /* 0x0000001fff087819 */ /* 0x000fe40000011404 */
[----:B------:R-:W-:-:S03]  /*16800*/  IADD3.X R7, R5, R12, R7, P1, P0 ;  /* 0x0000000c05077210 */ /* 0x000fc60000fe0407 */
        /* <DEDUP_REMOVED lines=10> */
.L_x_268:
[----:B------:R-:W-:Y:S05]  /*168b0*/  BSYNC B0 ;  /* 0x0000000000007941 */ /* 0x000fea0003800000 */
.L_x_267:
[----:B------:R-:W-:-:S13]  /*168c0*/  ISETP.GT.AND P0, PT, R16, 0x1, PT ;  /* 0x000000011000780c */ /* 0x000fda0003f04270 */
[----:B------:R-:W-:Y:S05]  /*168d0*/  @P0 BRA `(.L_x_260) ;  /* 0x000007a000000947 */ /* 0x000fea0003800000 */
[----:B-1----:R-:W2:Y:S04]  /*168e0*/  LDL.LU R2, [R1] ;  /* 0x0000000001027983 */ /* 0x002ea80000300800 */
[----:B------:R-:W3:Y:S01]  /*168f0*/  LDL R6, [R1+0x3c] ;  /* 0x00003c0001067983 */ /* 0x000ee20000100800 */
[----:B------:R-:W-:-:S03]  /*16900*/  MOV R4, c[0x0][0x4e8] ;  /* 0x00013a0000047a02 */ /* 0x000fc60000000f00 */
[----:B------:R-:W1:Y:S01]  /*16910*/  S2R R11, SR_TID.X ;  /* 0x00000000000b7919 */ /* 0x000e620000002100 */
[----:B------:R-:W-:Y:S01]  /*16920*/  ISETP.NE.AND P0, PT, R4, 0x1, PT ;  /* 0x000000010400780c */ /* 0x000fe20003f05270 */
[----:B------:R-:W-:Y:S01]  /*16930*/  IMAD.WIDE.U32 R4, R0, c[0x0][0x3a0], RZ ;  /* 0x0000e80000047a25 */ /* 0x000fe200078e00ff */
[----:B-1----:R-:W-:-:S04]  /*16940*/  SHF.R.S32.HI R10, RZ, 0x1f, R11 ;  /* 0x0000001fff0a7819 */ /* 0x002fc8000001140b */
[----:B------:R-:W-:-:S04]  /*16950*/  LEA.HI R10, R10, R11, RZ, 0x3 ;  /* 0x0000000b0a0a7211 */ /* 0x000fc800078f18ff */
[----:B------:R-:W-:-:S04]  /*16960*/  SHF.R.S32.HI R10, RZ, 0x3, R10 ;  /* 0x00000003ff0a7819 */ /* 0x000fc8000001140a */
[----:B------:R-:W-:Y:S02]  /*16970*/  LEA R12, R245, R10, 0x7 ;  /* 0x0000000af50c7211 */ /* 0x000fe400078e38ff */
[----:B--2---:R-:W-:Y:S01]  /*16980*/  MOV R8, R2 ;  /* 0x0000000200087202 */ /* 0x004fe20000000f00 */
[----:B------:R-:W-:-:S04]  /*16990*/  IMAD R2, R13, c[0x0][0x3a0], RZ ;  /* 0x0000e8000d027a24 */ /* 0x000fc800078e02ff */
[----:B------:R-:W-:Y:S01]  /*169a0*/  IMAD R0, R0, c[0x0][0x3a4], R2 ;  /* 0x0000e90000007a24 */ /* 0x000fe200078e0202 */
[----:B---3--:R-:W-:Y:S01]  /*169b0*/  LEA R2, R245, R6, 0x7 ;  /* 0x00000006f5027211 */ /* 0x008fe200078e38ff */
[----:B------:R-:W-:-:S03]  /*169c0*/  IMAD R6, R20, c[0x0][0x3f0], RZ ;  /* 0x0000fc0014067a24 */ /* 0x000fc600078e02ff */
[----:B------:R-:W-:Y:S01]  /*169d0*/  IADD3 R5, R5, R0, RZ ;  /* 0x0000000005057210 */ /* 0x000fe20007ffe0ff */
[----:B------:R-:W-:-:S04]  /*169e0*/  @P0 IMAD.HI.U32 R7, R2, c[0x0][0x4ec], RZ ;  /* 0x00013b0002070a27 */ /* 0x000fc800078e00ff */
[----:B------:R-:W-:-:S04]  /*169f0*/  IMAD.WIDE.U32 R4, R8, c[0x0][0x3e8], R4 ;  /* 0x0000fa0008047a25 */ /* 0x000fc800078e0004 */
[----:B------:R-:W-:Y:S01]  /*16a00*/  IMAD.MOV.U32 R0, RZ, RZ, R2 ;  /* 0x000000ffff007224 */ /* 0x000fe200078e0002 */
[----:B------:R-:W-:Y:S01]  /*16a10*/  @P0 SHF.R.U32.HI R0, RZ, c[0x0][0x4f0], R7 ;  /* 0x00013c00ff000a19 */ /* 0x000fe20000011607 */
[----:B------:R-:W-:Y:S02]  /*16a20*/  IMAD R5, R8, c[0x0][0x3ec], R5 ;  /* 0x0000fb0008057a24 */ /* 0x000fe400078e0205 */
[C---:B------:R-:W-:Y:S01]  /*16a30*/  IMAD R9, R3.reuse, c[0x0][0x3f4], R6 ;  /* 0x0000fd0003097a24 */ /* 0x040fe200078e0206 */
[----:B------:R-:W-:Y:S01]  /*16a40*/  SHF.R.S32.HI R8, RZ, 0x1f, R0 ;  /* 0x0000001fff087819 */ /* 0x000fe20000011400 */
[----:B------:R-:W-:Y:S01]  /*16a50*/  IMAD.WIDE.U32 R6, R3, c[0x0][0x3f0], R4 ;  /* 0x0000fc0003067a25 */ /* 0x000fe200078e0004 */
[----:B------:R-:W-:-:S03]  /*16a60*/  IADD3 R4, -R0, RZ, RZ ;  /* 0x000000ff00047210 */ /* 0x000fc60007ffe1ff */
[----:B------:R-:W-:Y:S01]  /*16a70*/  IMAD R5, R8, c[0x0][0x3e0], RZ ;  /* 0x0000f80008057a24 */ /* 0x000fe200078e02ff */
[----:B------:R-:W-:Y:S01]  /*16a80*/  IADD3 R3, R7, R9, RZ ;  /* 0x0000000907037210 */ /* 0x000fe20007ffe0ff */
[----:B------:R-:W-:Y:S02]  /*16a90*/  IMAD R4, R4, c[0x0][0x4e8], R2 ;  /* 0x00013a0004047a24 */ /* 0x000fe400078e0202 */
[----:B------:R-:W-:Y:S02]  /*16aa0*/  IMAD.MOV.U32 R2, RZ, RZ, R6 ;  /* 0x000000ffff027224 */ /* 0x000fe400078e0006 */
        /* <DEDUP_REMOVED lines=12> */
.L_x_320:
[----:B------:R-:W-:Y:S05]  /*16b70*/  BRA.DIV ~URZ, `(.L_x_270) ;  /* 0x00001e127f007947 */ /* 0x000fea000b800000 */
[----:B------:R3:W4:Y:S02]  /*16b80*/  SHFL.IDX PT, R0, R13, RZ, 0x181f ;  /* 0x00181fff0d007589 */ /* 0x00072400000e0000 */
.L_x_321:
[----:B------:R-:W-:Y:S01]  /*16b90*/  IMAD R11, R17, c[0x0][0x4e8], RZ ;  /* 0x00013a00110b7a24 */ /* 0x000fe200078e02ff */
[----:B------:R-:W-:Y:S01]  /*16ba0*/  BSSY B0, `(.L_x_271) ;  /* 0x0000012000007945 */ /* 0x000fe20003800000 */
[----:B------:R-:W-:Y:S02]  /*16bb0*/  SHF.R.S32.HI R16, RZ, 0x1f, R232 ;  /* 0x0000001fff107819 */ /* 0x000fe400000114e8 */
[----:B------:R-:W-:Y:S02]  /*16bc0*/  SHF.R.S32.HI R15, RZ, 0x1f, R231 ;  /* 0x0000001fff0f7819 */ /* 0x000fe400000114e7 */
[----:B------:R-:W-:Y:S02]  /*16bd0*/  ISETP.GE.AND P0, PT, R12, R11, PT ;  /* 0x0000000b0c00720c */ /* 0x000fe40003f06270 */
[----:B------:R-:W-:-:S11]  /*16be0*/  SHF.R.S32.HI R14, RZ, 0x1f, R230 ;  /* 0x0000001fff0e7819 */ /* 0x000fd600000114e6 */
        /* <DEDUP_REMOVED lines=10> */
[----:B------:R2:W-:Y:S04]  /*16c90*/  @!P2 ST.E.128 [R6.64], RZ ;  /* 0x000000ff0600a985 */ /* 0x0005e8000c101d06 */
[----:B------:R2:W-:Y:S04]  /*16ca0*/  @!P1 ST.E.128 [R4.64], RZ ;  /* 0x000000ff04009985 */ /* 0x0005e8000c101d06 */
[----:B------:R2:W-:Y:S02]  /*16cb0*/  @!P0 ST.E.128 [R2.64], RZ ;  /* 0x000000ff02008985 */ /* 0x0005e4000c101d06 */
.L_x_272:
[----:B------:R-:W-:Y:S05]  /*16cc0*/  BSYNC B0 ;  /* 0x0000000000007941 */ /* 0x000fea0003800000 */
.L_x_271:
[----:B------:R-:W-:Y:S05]  /*16cd0*/  BRA.DIV ~URZ, `(.L_x_273) ;  /* 0x00001d127f007947 */ /* 0x000fea000b800000 */
[----:B--2---:R2:W1:Y:S04]  /*16ce0*/  SHFL.IDX PT, R8, R10, 0x1, 0x181f ;  /* 0x00381f000a087f89 */ /* 0x00446800000e0000 */
[----:B----4-:R2:W4:Y:S02]  /*16cf0*/  SHFL.IDX PT, R0, R13, 0x1, 0x181f ;  /* 0x00381f000d007f89 */ /* 0x01052400000e0000 */
.L_x_322:
        /* <DEDUP_REMOVED lines=13> */
[----:B------:R1:W-:Y:S04]  /*16dd0*/  @!P2 ST.E.128 [R6.64], RZ ;  /* 0x000000ff0600a985 */ /* 0x0003e8000c101d06 */
[----:B------:R1:W-:Y:S04]  /*16de0*/  @!P1 ST.E.128 [R4.64], RZ ;  /* 0x000000ff04009985 */ /* 0x0003e8000c101d06 */
[----:B------:R1:W-:Y:S02]  /*16df0*/  @!P0 ST.E.128 [R2.64], RZ ;  /* 0x000000ff02008985 */ /* 0x0003e4000c101d06 */
.L_x_275:
[----:B------:R-:W-:Y:S05]  /*16e00*/  BSYNC B0 ;  /* 0x0000000000007941 */ /* 0x000fea0003800000 */
.L_x_274:
[----:B------:R-:W-:Y:S05]  /*16e10*/  BRA.DIV ~URZ, `(.L_x_276) ;  /* 0x00001c927f007947 */ /* 0x000fea000b800000 */
[----:B-1----:R1:W2:Y:S02]  /*16e20*/  SHFL.IDX PT, R8, R10, 0x2, 0x181f ;  /* 0x00581f000a087f89 */ /* 0x0022a400000e0000 */
.L_x_323:
[----:B------:R-:W-:Y:S05]  /*16e30*/  BRA.DIV ~URZ, `(.L_x_277) ;  /* 0x00001ce27f007947 */ /* 0x000fea000b800000 */
[----:B----4-:R4:W1:Y:S02]  /*16e40*/  SHFL.IDX PT, R0, R13, 0x2, 0x181f ;  /* 0x00581f000d007f89 */ /* 0x01086400000e0000 */
.L_x_324:
        /* <DEDUP_REMOVED lines=16> */
.L_x_279:
[----:B------:R-:W-:Y:S05]  /*16f50*/  BSYNC B0 ;  /* 0x0000000000007941 */ /* 0x000fea0003800000 */
.L_x_278:
[----:B------:R-:W-:Y:S05]  /*16f60*/  BRA.DIV ~URZ, `(.L_x_280) ;  /* 0x00001c127f007947 */ /* 0x000fea000b800000 */
[----:B--2---:R2:W3:Y:S04]  /*16f70*/  SHFL.IDX PT, R8, R10, 0x3, 0x181f ;  /* 0x00781f000a087f89 */ /* 0x0044e800000e0000 */
[----:B-1----:R2:W1:Y:S02]  /*16f80*/  SHFL.IDX PT, R0, R13, 0x3, 0x181f ;  /* 0x00781f000d007f89 */ /* 0x00246400000e0000 */
.L_x_325:
[----:B------:R-:W-:-:S04]  /*16f90*/  IADD3 R12, R12, 0x60, RZ ;  /* 0x000000600c0c7810 */ /* 0x000fc80007ffe0ff */
        /* <DEDUP_REMOVED lines=8> */
[-C--:B---3--:R-:W-:Y:S02]  /*17020*/  @!P2 LEA.HI.X R7, R232, R8.reuse, R16, 0x1, P5 ;  /* 0x00000008e807a211 */ /* 0x088fe400028f0c10 */
[-C--:B------:R-:W-:Y:S02]  /*17030*/  @!P1 LEA.HI.X R5, R231, R8.reuse, R15, 0x1, P4 ;  /* 0x00000008e7059211 */ /* 0x080fe400020f0c0f */
[----:B------:R-:W-:Y:S01]  /*17040*/  @!P0 LEA.HI.X R3, R230, R8, R14, 0x1, P3 ;  /* 0x00000008e6038211 */ /* 0x000fe200018f0c0e */
[----:B------:R1:W-:Y:S04]  /*17050*/  @!P2 ST.E.128 [R6.64], RZ ;  /* 0x000000ff0600a985 */ /* 0x0003e8000c101d06 */
[----:B------:R1:W-:Y:S04]  /*17060*/  @!P1 ST.E.128 [R4.64], RZ ;  /* 0x000000ff04009985 */ /* 0x0003e8000c101d06 */
[----:B------:R1:W-:Y:S02]  /*17070*/  @!P0 ST.E.128 [R2.64], RZ ;  /* 0x000000ff02008985 */ /* 0x0003e4000c101d06 */
.L_x_260:
[----:B------:R-:W-:Y:S05]  /*17080*/  BSYNC B1 ;  /* 0x0000000000017941 */ /* 0x000fea0003800000 */
.L_x_244:
[----:B-1--4-:R-:W4:Y:S02]  /*17090*/  LDL R0, [R1+0x54] ;  /* 0x0000540001007983 */ /* 0x012f240000100800 */
[----:B----4-:R-:W-:-:S13]  /*170a0*/  ISETP.NE.AND P0, PT, R0, RZ, PT ;  /* 0x000000ff0000720c */ /* 0x010fda0003f05270 */
[----:B------:R-:W-:Y:S01]  /*170b0*/  @P0 WARPSYNC 0xffffffff ;  /* 0xffffffff00000948 */ /* 0x000fe20003800000 */
[----:B------:R-:W-:Y:S06]  /*170c0*/  @P0 BAR.SYNC.DEFER_BLOCKING 0x5, 0x100 ;  /* 0x0144000000000b1d */ /* 0x000fec0000010000 */
[----:B------:R-:W1:Y:S04]  /*170d0*/  @P0 LDS.128 R244, [0x18100] ;  /* 0x01810000fff40984 */ /* 0x000e680000000c00 */
[----:B------:R-:W-:Y:S06]  /*170e0*/  @P0 BAR.ARV 0x4, 0x100 ;  /* 0x0104000000000b1d */ /* 0x000fec0000002000 */
[----:B------:R-:W-:Y:S05]  /*170f0*/  @P0 BRA `(.L_x_281) ;  /* 0x00000ad000000947 */ /* 0x000fea0003800000 */
[----:B------:R-:W4:Y:S01]  /*17100*/  S2R R0, SR_TID.X ;  /* 0x0000000000007919 */ /* 0x000f220000002100 */
[----:B------:R-:W-:Y:S01]  /*17110*/  IMAD.MOV.U32 R7, RZ, RZ, RZ ;  /* 0x000000ffff077224 */ /* 0x000fe200078e00ff */
[----:B--234-:R-:W-:-:S04]  /*17120*/  LOP3.LUT R13, R0, 0x1f, RZ, 0xc0, !PT ;  /* 0x0000001f000d7812 */ /* 0x01cfc800078ec0ff */
[----:B------:R-:W-:Y:S01]  /*17130*/  ISETP.NE.AND P6, PT, R13, 0x1f, PT ;  /* 0x0000001f0d00780c */ /* 0x000fe20003fc5270 */
[----:B------:R-:W-:Y:S10]  /*17140*/  BRA.DIV ~URZ, `(.L_x_282) ;  /* 0x00001af27f007947 */ /* 0x000ff4000b800000 */
[----:B------:R2:W3:Y:S02]  /*17150*/  SHFL.IDX PT, R10, R86, RZ, 0x1f ;  /* 0x00001fff560a7589 */ /* 0x0004e400000e0000 */
.L_x_326:
[----:B------:R-:W-:Y:S05]  /*17160*/  BRA.DIV ~URZ, `(.L_x_283) ;  /* 0x00001b427f007947 */ /* 0x000fea000b800000 */
[----:B------:R4:W2:Y:S02]  /*17170*/  SHFL.IDX PT, R8, R86, 0x1, 0x1f ;  /* 0x00201f0056087f89 */ /* 0x0008a400000e0000 */
.L_x_327:
[----:B-1----:R-:W-:Y:S02]  /*17180*/  IMAD.IADD R0, R247, 0x1, R13 ;  /* 0x00000001f7007824 */ /* 0x002fe400078e020d */
[----:B------:R-:W-:-:S03]  /*17190*/  IMAD.MOV.U32 R6, RZ, RZ, RZ ;  /* 0x000000ffff067224 */ /* 0x000fc600078e00ff */
[----:B------:R-:W-:-:S13]  /*171a0*/  ISETP.GE.OR P0, PT, R0, c[0x0][0x53c], !P6 ;  /* 0x00014f0000007a0c */ /* 0x000fda0007706670 */
[----:B------:R-:W-:Y:S01]  /*171b0*/  @!P0 MOV R2, 0x4 ;  /* 0x0000000400028802 */ /* 0x000fe20000000f00 */
[----:B------:R-:W-:-:S04]  /*171c0*/  @!P0 IMAD.MOV.U32 R4, RZ, RZ, 0x4 ;  /* 0x00000004ff048424 */ /* 0x000fc800078e00ff */
        /* <DEDUP_REMOVED lines=13> */
.L_x_328:
        /* <DEDUP_REMOVED lines=16> */
.L_x_329:
[----:B----4-:R-:W-:Y:S01]  /*173a0*/  IMAD R0, R0, c[0x0][0x538], RZ ;  /* 0x00014e0000007a24 */ /* 0x010fe200078e02ff */
[----:B------:R-:W-:Y:S04]  /*173b0*/  BSSY B1, `(.L_x_286) ;  /* 0x000007c000017945 */ /* 0x000fe80003800000 */
[----:B--2---:R-:W-:-:S04]  /*173c0*/  IADD3 R8, R0, R8, RZ ;  /* 0x0000000800087210 */ /* 0x004fc80007ffe0ff */
[----:B---3--:R-:W-:-:S13]  /*173d0*/  ISETP.GT.AND P0, PT, R8, R10, PT ;  /* 0x0000000a0800720c */ /* 0x008fda0003f04270 */
[----:B------:R-:W-:Y:S05]  /*173e0*/  @P0 BRA `(.L_x_287) ;  /* 0x0000024000000947 */ /* 0x000fea0003800000 */
.L_x_291:
[----:B------:R-:W-:-:S04]  /*173f0*/  IADD3 R0, R247, 0x1f, RZ ;  /* 0x0000001ff7007810 */ /* 0x000fc80007ffe0ff */
[----:B------:R-:W-:-:S13]  /*17400*/  ISETP.GE.AND P0, PT, R0, c[0x0][0x53c], PT ;  /* 0x00014f0000007a0c */ /* 0x000fda0003f06270 */
[----:B------:R-:W-:Y:S05]  /*17410*/  @P0 BRA `(.L_x_288) ;  /* 0x0000071000000947 */ /* 0x000fea0003800000 */
[----:B------:R-:W-:Y:S01]  /*17420*/  MOV R247, R0 ;  /* 0x0000000000f77202 */ /* 0x000fe20000000f00 */
[----:B------:R-:W-:-:S03]  /*17430*/  CS2R R6, SRZ ;  /* 0x0000000000067805 */ /* 0x000fc6000001ff00 */
[----:B------:R-:W-:-:S04]  /*17440*/  IADD3 R0, R247, R13, RZ ;  /* 0x0000000df7007210 */ /* 0x000fc80007ffe0ff */
[----:B------:R-:W-:-:S13]  /*17450*/  ISETP.GE.OR P0, PT, R0, c[0x0][0x53c], !P6 ;  /* 0x00014f0000007a0c */ /* 0x000fda0007706670 */
[----:B-1----:R-:W-:Y:S02]  /*17460*/  @!P0 MOV R4, 0x4 ;  /* 0x0000000400048802 */ /* 0x002fe40000000f00 */
[----:B------:R-:W-:-:S03]  /*17470*/  @!P0 MOV R2, 0x4 ;  /* 0x0000000400028802 */ /* 0x000fc60000000f00 */
[----:B------:R-:W-:-:S04]  /*17480*/  @!P0 IMAD.WIDE R4, R0, R4, c[0x0][0x580] ;  /* 0x0001600000048625 */ /* 0x000fc800078e0204 */
[----:B------:R-:W-:Y:S01]  /*17490*/  @!P0 IMAD.WIDE R2, R0, R2, c[0x0][0x578] ;  /* 0x00015e0000028625 */ /* 0x000fe200078e0202 */
[----:B------:R-:W2:Y:S04]  /*174a0*/  @!P0 LDG.E R6, [R4.64] ;  /* 0x0000000604068981 */ /* 0x000ea8000c1e1900 */
[----:B------:R-:W2:Y:S02]  /*174b0*/  @!P0 LDG.E R7, [R2.64] ;  /* 0x0000000602078981 */ /* 0x000ea4000c1e1900 */
[----:B--2---:R-:W-:Y:S01]  /*174c0*/  IMAD R0, R7, R6, RZ ;  /* 0x0000000607007224 */ /* 0x004fe200078e02ff */
[----:B------:R-:W-:Y:S05]  /*174d0*/  BRA.DIV ~URZ, `(.L_x_289) ;  /* 0x00001a727f007947 */ /* 0x000fea000b800000 */
[----:B------:R1:W2:Y:S02]  /*174e0*/  SHFL.UP PT, R2, R0, 0x1, RZ ;  /* 0x0420000000027989 */ /* 0x0002a400000e00ff */
.L_x_330:
        /* <DEDUP_REMOVED lines=16> */
.L_x_331:
[----:B--2---:R-:W-:-:S05]  /*175f0*/  IMAD R0, R0, c[0x0][0x538], RZ ;  /* 0x00014e0000007a24 */ /* 0x004fca00078e02ff */
[----:B------:R-:W-:-:S04]  /*17600*/  IADD3 R8, R0, R8, RZ ;  /* 0x0000000800087210 */ /* 0x000fc80007ffe0ff */
[----:B------:R-:W-:-:S13]  /*17610*/  ISETP.GT.AND P0, PT, R8, R10, PT ;  /* 0x0000000a0800720c */ /* 0x000fda0003f04270 */
[----:B-1----:R-:W-:Y:S05]  /*17620*/  @!P0 BRA `(.L_x_291) ;  /* 0xfffffdc000008947 */ /* 0x002fea000383ffff */
.L_x_287:
[----:B------:R-:W-:-:S05]  /*17630*/  IADD3 R8, -R0, R8, RZ ;  /* 0x0000000800087210 */ /* 0x000fca0007ffe1ff */
[----:B------:R-:W-:-:S05]  /*17640*/  IMAD R0, R4, c[0x0][0x538], R8 ;  /* 0x00014e0004007a24 */ /* 0x000fca00078e0208 */
[----:B------:R-:W-:Y:S01]  /*17650*/  ISETP.GT.AND P0, PT, R0, R10, PT ;  /* 0x0000000a0000720c */ /* 0x000fe20003f04270 */
[----:B------:R-:W-:-:S12]  /*17660*/  BRA.DIV ~URZ, `(.L_x_292) ;  /* 0x00001af27f007947 */ /* 0x000fd8000b800000 */
[----:B------:R-:W-:-:S04]  /*17670*/  VOTE.ANY R5, PT, !P0 ;  /* 0x0000000000057806 */ /* 0x000fc800040e0100 */
.L_x_332:
[----:B------:R2:W3:Y:S01]  /*17680*/  POPC R11, R5 ;  /* 0x00000005000b7309 */ /* 0x0004e20000000000 */
[----:B------:R-:W-:Y:S05]  /*17690*/  BRA.DIV ~URZ, `(.L_x_293) ;  /* 0x00001b127f007947 */ /* 0x000fea000b800000 */
[----:B---3--:R3:W4:Y:S04]  /*176a0*/  SHFL.IDX PT, R6, R6, R11, 0x1f ;  /* 0x00001f0b06067589 */ /* 0x00872800000e0000 */
[----:B------:R3:W1:Y:S02]  /*176b0*/  SHFL.IDX PT, R7, R7, R11, 0x1f ;  /* 0x00001f0b07077589 */ /* 0x00066400000e0000 */
.L_x_333:
[----:B------:R-:W-:Y:S01]  /*176c0*/  ISETP.NE.AND P0, PT, R5, RZ, PT ;  /* 0x000000ff0500720c */ /* 0x000fe20003f05270 */
[----:B------:R-:W-:-:S12]  /*176d0*/  BSSY B0, `(.L_x_294) ;  /* 0x0000005000007945 */ /* 0x000fd80003800000 */
[----:B------:R-:W-:Y:S05]  /*176e0*/  @!P0 BRA `(.L_x_295) ;  /* 0x0000003000008947 */ /* 0x000fea0003800000 */
[----:B------:R-:W-:Y:S01]  /*176f0*/  IADD3 R3, R11, -0x1, RZ ;  /* 0xffffffff0b037810 */ /* 0x000fe20007ffe0ff */
[----:B------:R-:W-:Y:S05]  /*17700*/  BRA.DIV ~URZ, `(.L_x_296) ;  /* 0x00001b727f007947 */ /* 0x000fea000b800000 */
[----:B------:R2:W3:Y:S02]  /*17710*/  SHFL.IDX PT, R12, R4, R3, 0x1f ;  /* 0x00001f03040c7589 */ /* 0x0004e400000e0000 */
.L_x_295:
[----:B------:R-:W-:Y:S05]  /*17720*/  BSYNC B0 ;  /* 0x0000000000007941 */ /* 0x000fea0003800000 */
.L_x_294:
[----:B----4-:R-:W-:Y:S01]  /*17730*/  IABS R2, R6 ;  /* 0x0000000600027213 */ /* 0x010fe20000000000 */
[----:B---3--:R-:W-:Y:S01]  /*17740*/  IMAD R244, R12, c[0x0][0x538], R8 ;  /* 0x00014e000cf47a24 */ /* 0x008fe200078e0208 */
[----:B-12---:R-:W-:Y:S01]  /*17750*/  IABS R3, R7 ;  /* 0x0000000700037213 */ /* 0x006fe20000000000 */
[----:B------:R-:W-:Y:S01]  /*17760*/  IMAD.IADD R247, R11, 0x1, R247 ;  /* 0x000000010bf77824 */ /* 0x000fe200078e02f7 */
[----:B------:R-:W1:Y:S01]  /*17770*/  I2F.RP R4, R2 ;  /* 0x0000000200047306 */ /* 0x000e620000209400 */
[----:B------:R-:W-:-:S05]  /*17780*/  IMAD.IADD R8, R10, 0x1, -R244 ;  /* 0x000000010a087824 */ /* 0x000fca00078e0af4 */
        /* <DEDUP_REMOVED lines=8> */
[----:B------:R-:W-:Y:S01]  /*17810*/  IMAD R9, R4, R2, RZ ;  /* 0x0000000204097224 */ /* 0x000fe200078e02ff */
[----:B------:R-:W-:Y:S01]  /*17820*/  MOV R4, RZ ;  /* 0x000000ff00047202 */ /* 0x000fe20000000f00 */
[----:B------:R-:W-:-:S04]  /*17830*/  IMAD.MOV R0, RZ, RZ, -R0 ;  /* 0x000000ffff007224 */ /* 0x000fc800078e0a00 */
[----:B------:R-:W-:-:S04]  /*17840*/  IMAD.HI.U32 R9, R5, R9, R4 ;  /* 0x0000000905097227 */ /* 0x000fc800078e0004 */
[----:B------:R-:W-:Y:S02]  /*17850*/  IMAD.MOV.U32 R4, RZ, RZ, R10 ;  /* 0x000000ffff047224 */ /* 0x000fe400078e000a */
[----:B------:R-:W-:Y:S02]  /*17860*/  IMAD.MOV.U32 R5, RZ, RZ, R0 ;  /* 0x000000ffff057224 */ /* 0x000fe400078e0000 */
[----:B------:R-:W-:-:S04]  /*17870*/  IMAD.HI.U32 R0, R9, R4, RZ ;  /* 0x0000000409007227 */ /* 0x000fc800078e00ff */
[----:B------:R-:W-:Y:S02]  /*17880*/  IMAD R4, R0, R5, R4 ;  /* 0x0000000500047224 */ /* 0x000fe400078e0204 */
[----:B------:R-:W1:Y:S03]  /*17890*/  MUFU.RCP R5, R12 ;  /* 0x0000000c00057308 */ /* 0x000e660000001000 */
[----:B------:R-:W-:Y:S02]  /*178a0*/  ISETP.GT.U32.AND P0, PT, R2, R4, PT ;  /* 0x000000040200720c */ /* 0x000fe40003f04070 */
[----:B-1----:R-:W-:-:S11]  /*178b0*/  IADD3 R5, R5, 0xffffffe, RZ ;  /* 0x0ffffffe05057810 */ /* 0x002fd60007ffe0ff */
[-C--:B------:R-:W-:Y:S02]  /*178c0*/  @!P0 IADD3 R4, R4, -R2.reuse, RZ ;  /* 0x8000000204048210 */ /* 0x080fe40007ffe0ff */
[----:B------:R-:W-:Y:S01]  /*178d0*/  @!P0 IADD3 R0, R0, 0x1, RZ ;  /* 0x0000000100008810 */ /* 0x000fe20007ffe0ff */
[----:B------:R-:W1:Y:S01]  /*178e0*/  F2I.FTZ.U32.TRUNC.NTZ R5, R5 ;  /* 0x0000000500057305 */ /* 0x000e62000021f000 */
[----:B------:R-:W-:Y:S02]  /*178f0*/  ISETP.GE.U32.AND P2, PT, R4, R2, PT ;  /* 0x000000020400720c */ /* 0x000fe40003f46070 */
[----:B------:R-:W-:Y:S02]  /*17900*/  LOP3.LUT R2, R8, R6, RZ, 0x3c, !PT ;  /* 0x0000000608027212 */ /* 0x000fe400078e3cff */
[----:B------:R-:W-:Y:S02]  /*17910*/  ISETP.NE.AND P0, PT, R6, RZ, PT ;  /* 0x000000ff0600720c */ /* 0x000fe40003f05270 */
[----:B------:R-:W-:-:S07]  /*17920*/  ISETP.GE.AND P1, PT, R2, RZ, PT ;  /* 0x000000ff0200720c */ /* 0x000fce0003f26270 */
[----:B------:R-:W-:Y:S01]  /*17930*/  @P2 IADD3 R0, R0, 0x1, RZ ;  /* 0x0000000100002810 */ /* 0x000fe20007ffe0ff */
[----:B-1----:R-:W-:-:S04]  /*17940*/  IMAD.MOV R2, RZ, RZ, -R5 ;  /* 0x000000ffff027224 */ /* 0x002fc800078e0a05 */
[----:B------:R-:W-:Y:S01]  /*17950*/  IMAD.MOV.U32 R4, RZ, RZ, R2 ;  /* 0x000000ffff047224 */ /* 0x000fe200078e0002 */
[----:B------:R-:W-:Y:S01]  /*17960*/  IABS R2, R7 ;  /* 0x0000000700027213 */ /* 0x000fe20000000000 */
[----:B------:R-:W-:Y:S01]  /*17970*/  @!P1 IMAD.MOV R0, RZ, RZ, -R0 ;  /* 0x000000ffff009224 */ /* 0x000fe200078e0a00 */
[----:B------:R-:W-:Y:S01]  /*17980*/  @!P0 LOP3.LUT R0, RZ, R6, RZ, 0x33, !PT ;  /* 0x00000006ff008212 */ /* 0x000fe200078e33ff */
[----:B------:R-:W-:Y:S01]  /*17990*/  IMAD R9, R4, R3, RZ ;  /* 0x0000000304097224 */ /* 0x000fe200078e02ff */
[----:B------:R-:W-:Y:S01]  /*179a0*/  IADD3 R10, RZ, -R2, RZ ;  /* 0x80000002ff0a7210 */ /* 0x000fe20007ffe0ff */
[----:B------:R-:W-:Y:S01]  /*179b0*/  IMAD.MOV.U32 R4, RZ, RZ, RZ ;  /* 0x000000ffff047224 */ /* 0x000fe200078e00ff */
[----:B------:R-:W-:Y:S01]  /*179c0*/  IABS R12, R0 ;  /* 0x00000000000c7213 */ /* 0x000fe20000000000 */
[----:B------:R-:W-:Y:S02]  /*179d0*/  IMAD R6, R0, R6, RZ ;  /* 0x0000000600067224 */ /* 0x000fe400078e02ff */
[----:B------:R-:W-:Y:S01]  /*179e0*/  IMAD.HI.U32 R2, R5, R9, R4 ;  /* 0x0000000905027227 */ /* 0x000fe200078e0004 */
[----:B------:R-:W-:-:S02]  /*179f0*/  MOV R5, R10 ;  /* 0x0000000a00057202 */ /* 0x000fc40000000f00 */
[----:B------:R-:W-:Y:S01]  /*17a00*/  IADD3 R245, R8, -R6, RZ ;  /* 0x8000000608f57210 */ /* 0x000fe20007ffe0ff */
[----:B------:R-:W-:-:S04]  /*17a10*/  IMAD.MOV.U32 R4, RZ, RZ, R12 ;  /* 0x000000ffff047224 */ /* 0x000fc800078e000c */
        /* <DEDUP_REMOVED lines=17> */
.L_x_288:
[----:B------:R-:W-:Y:S01]  /*17b30*/  IMAD.MOV.U32 R244, RZ, RZ, R10 ;  /* 0x000000fffff47224 */ /* 0x000fe200078e000a */
[----:B------:R-:W-:Y:S01]  /*17b40*/  MOV R246, RZ ;  /* 0x000000ff00f67202 */ /* 0x000fe20000000f00 */
[----:B------:R-:W-:Y:S01]  /*17b50*/  IMAD.MOV.U32 R245, RZ, RZ, RZ ;  /* 0x000000fffff57224 */ /* 0x000fe200078e00ff */
[----:B------:R-:W-:Y:S02]  /*17b60*/  MOV R247, c[0x0][0x53c] ;  /* 0x00014f0000f77a02 */ /* 0x000fe40000000f00 */
.L_x_297:
[----:B------:R-:W-:Y:S05]  /*17b70*/  BSYNC B1 ;  /* 0x0000000000017941 */ /* 0x000fea0003800000 */
.L_x_286:
[----:B------:R-:W-:Y:S01]  /*17b80*/  WARPSYNC 0xffffffff ;  /* 0xffffffff00007948 */ /* 0x000fe20003800000 */
[----:B------:R-:W-:Y:S01]  /*17b90*/  BAR.SYNC.DEFER_BLOCKING 0x4, 0x100 ;  /* 0x0104000000007b1d */ /* 0x000fe20000010000 */
[----:B------:R-:W-:-:S13]  /*17ba0*/  ISETP.NE.AND P0, PT, R13, RZ, PT ;  /* 0x000000ff0d00720c */ /* 0x000fda0003f05270 */
[----:B------:R2:W-:Y:S04]  /*17bb0*/  @!P0 STS.128 [0x18100], R244 ;  /* 0x018100f4ff008388 */ /* 0x0005e80000000c00 */
[----:B------:R-:W-:Y:S06]  /*17bc0*/  BAR.ARV 0x5, 0x100 ;  /* 0x0144000000007b1d */ /* 0x000fec0000002000 */
.L_x_281:
[----:B-1----:R-:W-:-:S13]  /*17bd0*/  ISETP.GE.AND P0, PT, R247, c[0x0][0x53c], PT ;  /* 0x00014f00f7007a0c */ /* 0x002fda0003f06270 */
[----:B--23--:R-:W-:Y:S01]  /*17be0*/  @P0 CALL.REL.NOINC `(.L_x_298) ;  /* 0x0000001000000944 */ /* 0x00cfe20003c00000 */
[----:B------:R-:W-:Y:S05]  /*17bf0*/  BRA `(.L_x_299) ;  /* 0xfffe9af000007947 */ /* 0x000fea000383ffff */
.L_x_298:
[----:B------:R-:W-:Y:S05]  /*17c00*/  EXIT ;  /* 0x000000000000794d */ /* 0x000fea0003800000 */
.L_x_142:
[----:B------:R-:W-:Y:S01]  /*17c10*/  IMAD.MOV.U32 R0, RZ, RZ, R4 ;  /* 0x000000ffff007224 */ /* 0x000fe200078e0004 */
[----:B------:R-:W-:Y:S02]  /*17c20*/  MOV R2, 0x1 ;  /* 0x0000000100027802 */ /* 0x000fe40000000f00 */
[----:B------:R-:W-:Y:S02]  /*17c30*/  MOV R3, 0x17c50 ;  /* 0x00017c5000037802 */ /* 0x000fe40000000f00 */
[----:B--2---:R-:W-:Y:S05]  /*17c40*/  CALL.REL.NOINC `($__internal_6_$__cuda_sm70_shflsync_up_p) ;  /* 0x0000173000007944 */ /* 0x004fea0003c00000 */
[----:B------:R-:W-:Y:S01]  /*17c50*/  MOV R0, R5 ;  /* 0x0000000500007202 */ /* 0x000fe20000000f00 */
[----:B------:R-:W-:Y:S05]  /*17c60*/  BRA `(.L_x_300) ;  /* 0xfffe87f000007947 */ /* 0x000fea000383ffff */
.L_x_143:
[----:B------:R-:W-:Y:S01]  /*17c70*/  IMAD.MOV.U32 R0, RZ, RZ, R4 ;  /* 0x000000ffff007224 */ /* 0x000fe200078e0004 */
[----:B------:R-:W-:Y:S02]  /*17c80*/  MOV R2, 0x2 ;  /* 0x0000000200027802 */ /* 0x000fe40000000f00 */
[----:B------:R-:W-:Y:S02]  /*17c90*/  MOV R3, 0x17cb0 ;  /* 0x00017cb000037802 */ /* 0x000fe40000000f00 */
[----:B--2---:R-:W-:Y:S05]  /*17ca0*/  CALL.REL.NOINC `($__internal_6_$__cuda_sm70_shflsync_up_p) ;  /* 0x000016d000007944 */ /* 0x004fea0003c00000 */
[----:B------:R-:W-:Y:S02]  /*17cb0*/  SEL R5, R5, RZ, P4 ;  /* 0x000000ff05057207 */ /* 0x000fe40002000000 */
[----:B------:R-:W-:Y:S02]  /*17cc0*/  MOV R2, 0x4 ;  /* 0x0000000400027802 */ /* 0x000fe40000000f00 */
[----:B------:R-:W-:Y:S01]  /*17cd0*/  MOV R3, 0x17d10 ;  /* 0x00017d1000037802 */ /* 0x000fe20000000f00 */
[----:B------:R-:W-:-:S04]  /*17ce0*/  IMAD.IADD R4, R4, 0x1, R5 ;  /* 0x0000000104047824 */ /* 0x000fc800078e0205 */
[----:B------:R-:W-:Y:S02]  /*17cf0*/  IMAD.MOV.U32 R0, RZ, RZ, R4 ;  /* 0x000000ffff007224 */ /* 0x000fe400078e0004 */
[----:B------:R-:W-:Y:S05]  /*17d00*/  CALL.REL.NOINC `($__internal_6_$__cuda_sm70_shflsync_up_p) ;  /* 0x0000167000007944 */ /* 0x000fea0003c00000 */
        /* <DEDUP_REMOVED lines=12> */
[----:B------:R-:W-:Y:S01]  /*17dd0*/  SEL R5, R5, RZ, P1 ;  /* 0x000000ff05057207 */ /* 0x000fe20000800000 */
[----:B------:R-:W-:Y:S01]  /*17de0*/  IMAD.MOV.U32 R3, RZ, RZ, 0x1f ;  /* 0x0000001fff037424 */ /* 0x000fe200078e00ff */
[----:B------:R-:W-:Y:S02]  /*17df0*/  MOV R0, 0x1f ;  /* 0x0000001f00007802 */ /* 0x000fe40000000f00 */
[----:B------:R-:W-:Y:S01]  /*17e00*/  MOV R2, 0x17e40 ;  /* 0x00017e4000027802 */ /* 0x000fe20000000f00 */
[----:B------:R-:W-:-:S04]  /*17e10*/  IMAD.IADD R4, R4, 0x1, R5 ;  /* 0x0000000104047824 */ /* 0x000fc800078e0205 */
[----:B------:R-:W-:Y:S02]  /*17e20*/  IMAD.MOV.U32 R9, RZ, RZ, R4 ;  /* 0x000000ffff097224 */ /* 0x000fe400078e0004 */
[----:B------:R-:W-:Y:S05]  /*17e30*/  CALL.REL.NOINC `($__internal_5_$__cuda_sm70_shflsync_idx_p) ;  /* 0x000014f000007944 */ /* 0x000fea0003c00000 */
[----:B------:R-:W-:Y:S05]  /*17e40*/  BRA `(.L_x_301) ;  /* 0xfffe871000007947 */ /* 0x000fea000383ffff */
.L_x_145:
[----:B------:R-:W-:Y:S02]  /*17e50*/  SEL R0, RZ, 0x1, P0 ;  /* 0x00000001ff007807 */ /* 0x000fe40000000000 */
[----:B------:R-:W-:Y:S02]  /*17e60*/  MOV R2, 0x17e80 ;  /* 0x00017e8000027802 */ /* 0x000fe40000000f00 */
[----:B--2---:R-:W-:Y:S05]  /*17e70*/  CALL.REL.NOINC `($__internal_7_$__cuda_sm70_votesync_ballot) ;  /* 0x0000157000007944 */ /* 0x004fea0003c00000 */
[----:B------:R-:W-:Y:S01]  /*17e80*/  MOV R5, R0 ;  /* 0x0000000000057202 */ /* 0x000fe20000000f00 */
[----:B------:R-:W-:Y:S05]  /*17e90*/  BRA `(.L_x_302) ;  /* 0xfffe875000007947 */ /* 0x000fea000383ffff */
.L_x_146:
[----:B------:R-:W-:Y:S01]  /*17ea0*/  IMAD.MOV.U32 R9, RZ, RZ, R8 ;  /* 0x000000ffff097224 */ /* 0x000fe200078e0008 */
[----:B---3--:R-:W-:Y:S01]  /*17eb0*/  MOV R3, R14 ;  /* 0x0000000e00037202 */ /* 0x008fe20000000f00 */
[----:B------:R-:W-:Y:S01]  /*17ec0*/  IMAD.MOV.U32 R0, RZ, RZ, 0x1f ;  /* 0x0000001fff007424 */ /* 0x000fe200078e00ff */
[----:B------:R-:W-:Y:S02]  /*17ed0*/  MOV R2, 0x17ef0 ;  /* 0x00017ef000027802 */ /* 0x000fe40000000f00 */
[----:B-12---:R-:W-:Y:S05]  /*17ee0*/  CALL.REL.NOINC `($__internal_5_$__cuda_sm70_shflsync_idx_p) ;  /* 0x0000144000007944 */ /* 0x006fea0003c00000 */
[----:B------:R-:W-:Y:S01]  /*17ef0*/  IMAD.MOV.U32 R12, RZ, RZ, R0 ;  /* 0x000000ffff0c7224 */ /* 0x000fe200078e0000 */
[----:B------:R-:W-:Y:S01]  /*17f00*/  MOV R9, R7 ;  /* 0x0000000700097202 */ /* 0x000fe20000000f00 */
[----:B------:R-:W-:Y:S01]  /*17f10*/  IMAD.MOV.U32 R6, RZ, RZ, RZ ;  /* 0x000000ffff067224 */ /* 0x000fe200078e00ff */
[----:B------:R-:W-:Y:S01]  /*17f20*/  MOV R3, R14 ;  /* 0x0000000e00037202 */ /* 0x000fe20000000f00 */
[----:B------:R-:W-:Y:S01]  /*17f30*/  IMAD.MOV.U32 R0, RZ, RZ, 0x1f ;  /* 0x0000001fff007424 */ /* 0x000fe200078e00ff */
[----:B------:R-:W-:-:S02]  /*17f40*/  MOV R2, 0x17f60 ;  /* 0x00017f6000027802 */ /* 0x000fc40000000f00 */
[----:B------:R-:W-:Y:S05]  /*17f50*/  CALL.REL.NOINC `($__internal_5_$__cuda_sm70_shflsync_idx_p) ;  /* 0x000013d000007944 */ /* 0x000fea0003c00000 */
[----:B------:R-:W-:Y:S01]  /*17f60*/  MOV R11, R0 ;  /* 0x00000000000b7202 */ /* 0x000fe20000000f00 */
[----:B------:R-:W-:Y:S05]  /*17f70*/  BRA `(.L_x_303) ;  /* 0xfffe86c000007947 */ /* 0x000fea000383ffff */
.L_x_149:
[----:B------:R-:W-:Y:S01]  /*17f80*/  IMAD.MOV.U32 R9, RZ, RZ, R4 ;  /* 0x000000ffff097224 */ /* 0x000fe200078e0004 */
[----:B------:R-:W-:-:S02]  /*17f90*/  MOV R0, 0x1f ;  /* 0x0000001f00007802 */ /* 0x000fc40000000f00 */
[----:B------:R-:W-:Y:S02]  /*17fa0*/  MOV R2, 0x17fc0 ;  /* 0x00017fc000027802 */ /* 0x000fe40000000f00 */
[----:B-1234-:R-:W-:Y:S05]  /*17fb0*/  CALL.REL.NOINC `($__internal_5_$__cuda_sm70_shflsync_idx_p) ;  /* 0x0000137000007944 */ /* 0x01efea0003c00000 */
[----:B------:R-:W-:Y:S01]  /*17fc0*/  MOV R6, R0 ;  /* 0x0000000000067202 */ /* 0x000fe20000000f00 */
[----:B------:R-:W-:Y:S05]  /*17fd0*/  BRA `(.L_x_148) ;  /* 0xfffe86c000007947 */ /* 0x000fea000383ffff */
.L_x_185:
[----:B------:R-:W-:Y:S01]  /*17fe0*/  IMAD.MOV.U32 R9, RZ, RZ, R12 ;  /* 0x000000ffff097224 */ /* 0x000fe200078e000c */
[----:B------:R-:W-:Y:S01]  /*17ff0*/  MOV R3, RZ ;  /* 0x000000ff00037202 */ /* 0x000fe20000000f00 */
[----:B------:R-:W-:Y:S01]  /*18000*/  IMAD.MOV.U32 R0, RZ, RZ, 0x181f ;  /* 0x0000181fff007424 */ /* 0x000fe200078e00ff */
[----:B------:R-:W-:Y:S02]  /*18010*/  MOV R2, 0x18030 ;  /* 0x0001803000027802 */ /* 0x000fe40000000f00 */
[----:B-----5:R-:W-:Y:S05]  /*18020*/  CALL.REL.NOINC `($__internal_5_$__cuda_sm70_shflsync_idx_p) ;  /* 0x0000130000007944 */ /* 0x020fea0003c00000 */
[----:B------:R-:W-:Y:S01]  /*18030*/  MOV R10, R0 ;  /* 0x00000000000a7202 */ /* 0x000fe20000000f00 */
[----:B------:R-:W-:Y:S05]  /*18040*/  BRA `(.L_x_304) ;  /* 0xfffef9e000007947 */ /* 0x000fea000383ffff */
.L_x_186:
[----:B------:R-:W-:Y:S01]  /*18050*/  IMAD.MOV.U32 R9, RZ, RZ, R13 ;  /* 0x000000ffff097224 */ /* 0x000fe200078e000d */
[----:B------:R-:W-:Y:S01]  /*18060*/  MOV R3, RZ ;  /* 0x000000ff00037202 */ /* 0x000fe20000000f00 */
[----:B------:R-:W-:Y:S01]  /*18070*/  IMAD.MOV.U32 R0, RZ, RZ, 0x181f ;  /* 0x0000181fff007424 */ /* 0x000fe200078e00ff */
[----:B------:R-:W-:Y:S02]  /*18080*/  MOV R2, 0x180a0 ;  /* 0x000180a000027802 */ /* 0x000fe40000000f00 */
[----:B-12--5:R-:W-:Y:S05]  /*18090*/  CALL.REL.NOINC `($__internal_5_$__cuda_sm70_shflsync_idx_p) ;  /* 0x0000129000007944 */ /* 0x026fea0003c00000 */
[----:B------:R-:W-:Y:S05]  /*180a0*/  BRA `(.L_x_305) ;  /* 0xfffef9a000007947 */ /* 0x000fea000383ffff */
.L_x_189:
[----:B--2---:R-:W-:Y:S01]  /*180b0*/  IMAD.MOV.U32 R9, RZ, RZ, R12 ;  /* 0x000000ffff097224 */ /* 0x004fe200078e000c */
[----:B------:R-:W-:Y:S01]  /*180c0*/  MOV R3, 0x1 ;  /* 0x0000000100037802 */ /* 0x000fe20000000f00 */
[----:B----4-:R-:W-:Y:S01]  /*180d0*/  IMAD.MOV.U32 R0, RZ, RZ, 0x181f ;  /* 0x0000181fff007424 */ /* 0x010fe200078e00ff */
[----:B------:R-:W-:-:S02]  /*180e0*/  MOV R2, 0x18100 ;  /* 0x0001810000027802 */ /* 0x000fc40000000f00 */
[----:B-1-3-5:R-:W-:Y:S05]  /*180f0*/  CALL.REL.NOINC `($__internal_5_$__cuda_sm70_shflsync_idx_p) ;  /* 0x0000123000007944 */ /* 0x02afea0003c00000 */
[----:B------:R-:W-:Y:S01]  /*18100*/  IMAD.MOV.U32 R10, RZ, RZ, R0 ;  /* 0x000000ffff0a7224 */ /* 0x000fe200078e0000 */
[----:B------:R-:W-:Y:S01]  /*18110*/  MOV R3, 0x1 ;  /* 0x0000000100037802 */ /* 0x000fe20000000f00 */
[----:B------:R-:W-:Y:S01]  /*18120*/  IMAD.MOV.U32 R9, RZ, RZ, R13 ;  /* 0x000000ffff097224 */ /* 0x000fe200078e000d */
[----:B------:R-:W-:-:S02]  /*18130*/  MOV R0, 0x181f ;  /* 0x0000181f00007802 */ /* 0x000fc40000000f00 */
[----:B------:R-:W-:Y:S02]  /*18140*/  MOV R2, 0x18160 ;  /* 0x0001816000027802 */ /* 0x000fe40000000f00 */
[----:B------:R-:W-:Y:S05]  /*18150*/  CALL.REL.NOINC `($__internal_5_$__cuda_sm70_shflsync_idx_p) ;  /* 0x000011d000007944 */ /* 0x000fea0003c00000 */
[----:B------:R-:W-:Y:S05]  /*18160*/  BRA `(.L_x_306) ;  /* 0xfffefa4000007947 */ /* 0x000fea000383ffff */
.L_x_192:
[----:B-1----:R-:W-:Y:S01]  /*18170*/  IMAD.MOV.U32 R9, RZ, RZ, R12 ;  /* 0x000000ffff097224 */ /* 0x002fe200078e000c */
[----:B------:R-:W-:Y:S01]  /*18180*/  MOV R3, 0x2 ;  /* 0x0000000200037802 */ /* 0x000fe20000000f00 */
[----:B----4-:R-:W-:Y:S01]  /*18190*/  IMAD.MOV.U32 R0, RZ, RZ, 0x181f ;  /* 0x0000181fff007424 */ /* 0x010fe200078e00ff */
[----:B------:R-:W-:Y:S02]  /*181a0*/  MOV R2, 0x181c0 ;  /* 0x000181c000027802 */ /* 0x000fe40000000f00 */
[----:B--23-5:R-:W-:Y:S05]  /*181b0*/  CALL.REL.NOINC `($__internal_5_$__cuda_sm70_shflsync_idx_p) ;  /* 0x0000117000007944 */ /* 0x02cfea0003c00000 */
[----:B------:R-:W-:Y:S01]  /*181c0*/  MOV R10, R0 ;  /* 0x00000000000a7202 */ /* 0x000fe20000000f00 */
[----:B------:R-:W-:Y:S05]  /*181d0*/  BRA `(.L_x_307) ;  /* 0xfffefb0000007947 */ /* 0x000fea000383ffff */
.L_x_193:
[----:B------:R-:W-:Y:S01]  /*181e0*/  IMAD.MOV.U32 R9, RZ, RZ, R13 ;  /* 0x000000ffff097224 */ /* 0x000fe200078e000d */
[----:B------:R-:W-:Y:S01]  /*181f0*/  MOV R3, 0x2 ;  /* 0x0000000200037802 */ /* 0x000fe20000000f00 */
[----:B----4-:R-:W-:Y:S01]  /*18200*/  IMAD.MOV.U32 R0, RZ, RZ, 0x181f ;  /* 0x0000181fff007424 */ /* 0x010fe200078e00ff */
[----:B------:R-:W-:Y:S02]  /*18210*/  MOV R2, 0x18230 ;  /* 0x0001823000027802 */ /* 0x000fe40000000f00 */
[----:B-123-5:R-:W-:Y:S05]  /*18220*/  CALL.REL.NOINC `($__internal_5_$__cuda_sm70_shflsync_idx_p) ;  /* 0x0000110000007944 */ /* 0x02efea0003c00000 */
[----:B------:R-:W-:Y:S05]  /*18230*/  BRA `(.L_x_308) ;  /* 0xfffefac000007947 */ /* 0x000fea000383ffff */
.L_x_196:
[----:B-1----:R-:W-:Y:S01]  /*18240*/  IMAD.MOV.U32 R9, RZ, RZ, R12 ;  /* 0x000000ffff097224 */ /* 0x002fe200078e000c */
[----:B------:R-:W-:Y:S01]  /*18250*/  MOV R3, 0x3 ;  /* 0x0000000300037802 */ /* 0x000fe20000000f00 */
[----:B------:R-:W-:Y:S01]  /*18260*/  IMAD.MOV.U32 R0, RZ, RZ, 0x181f ;  /* 0x0000181fff007424 */ /* 0x000fe200078e00ff */
[----:B------:R-:W-:-:S02]  /*18270*/  MOV R2, 0x18290 ;  /* 0x0001829000027802 */ /* 0x000fc40000000f00 */
[----:B--2345:R-:W-:Y:S05]  /*18280*/  CALL.REL.NOINC `($__internal_5_$__cuda_sm70_shflsync_idx_p) ;  /* 0x000010a000007944 */ /* 0x03cfea0003c00000 */
[----:B------:R-:W-:Y:S01]  /*18290*/  IMAD.MOV.U32 R7, RZ, RZ, R0 ;  /* 0x000000ffff077224 */ /* 0x000fe200078e0000 */
[----:B------:R-:W-:Y:S01]  /*182a0*/  MOV R3, 0x3 ;  /* 0x0000000300037802 */ /* 0x000fe20000000f00 */
[----:B------:R-:W-:Y:S01]  /*182b0*/  IMAD.MOV.U32 R9, RZ, RZ, R13 ;  /* 0x000000ffff097224 */ /* 0x000fe200078e000d */
[----:B------:R-:W-:-:S02]  /*182c0*/  MOV R0, 0x181f ;  /* 0x0000181f00007802 */ /* 0x000fc40000000f00 */
[----:B------:R-:W-:Y:S02]  /*182d0*/  MOV R2, 0x182f0 ;  /* 0x000182f000027802 */ /* 0x000fe40000000f00 */
[----:B------:R-:W-:Y:S05]  /*182e0*/  CALL.REL.NOINC `($__internal_5_$__cuda_sm70_shflsync_idx_p) ;  /* 0x0000104000007944 */ /* 0x000fea0003c00000 */
[----:B------:R-:W-:Y:S05]  /*182f0*/  BRA `(.L_x_309) ;  /* 0xfffefb4000007947 */ /* 0x000fea000383ffff */
.L_x_241:
[----:B------:R-:W-:Y:S01]  /*18300*/  IMAD.MOV.U32 R2, RZ, RZ, R221 ;  /* 0x000000ffff027224 */ /* 0x000fe200078e00dd */
[----:B------:R-:W-:Y:S01]  /*18310*/  MOV R7, 0x1f ;  /* 0x0000001f00077802 */ /* 0x000fe20000000f00 */
[----:B------:R-:W-:Y:S01]  /*18320*/  IMAD.MOV.U32 R5, RZ, RZ, 0x2 ;  /* 0x00000002ff057424 */ /* 0x000fe200078e00ff */
[----:B------:R-:W-:Y:S02]  /*18330*/  MOV R6, 0xffffffff ;  /* 0xffffffff00067802 */ /* 0x000fe40000000f00 */
[----:B------:R-:W-:Y:S02]  /*18340*/  MOV R3, 0x18360 ;  /* 0x0001836000037802 */ /* 0x000fe40000000f00 */
[----:B------:R-:W-:Y:S05]  /*18350*/  CALL.REL.NOINC `($__internal_4_$__cuda_sm70_shflsync_bfly_p) ;  /* 0x00000f8000007944 */ /* 0x000fea0003c00000 */
[----:B------:R-:W-:Y:S01]  /*18360*/  FADD.FTZ R0, R221, R5 ;  /* 0x00000005dd007221 */ /* 0x000fe20000010000 */
[----:B------:R-:W-:Y:S02]  /*18370*/  MOV R5, 0x1 ;  /* 0x0000000100057802 */ /* 0x000fe40000000f00 */
[----:B------:R-:W-:Y:S02]  /*18380*/  MOV R3, 0x183b0 ;  /* 0x000183b000037802 */ /* 0x000fe40000000f00 */
[----:B------:R-:W-:-:S02]  /*18390*/  MOV R2, R0 ;  /* 0x0000000000027202 */ /* 0x000fc40000000f00 */
[----:B------:R-:W-:Y:S05]  /*183a0*/  CALL.REL.NOINC `($__internal_4_$__cuda_sm70_shflsync_bfly_p) ;  /* 0x00000f3000007944 */ /* 0x000fea0003c00000 */
[----:B------:R-:W-:Y:S01]  /*183b0*/  FADD.FTZ R0, R0, R5 ;  /* 0x0000000500007221 */ /* 0x000fe20000010000 */
[----:B------:R-:W-:-:S02]  /*183c0*/  MOV R2, R222 ;  /* 0x000000de00027202 */ /* 0x000fc40000000f00 */
[----:B------:R-:W-:Y:S02]  /*183d0*/  MOV R5, 0x2 ;  /* 0x0000000200057802 */ /* 0x000fe40000000f00 */
[----:B------:R-:W-:Y:S02]  /*183e0*/  MOV R3, 0x18400 ;  /* 0x0001840000037802 */ /* 0x000fe40000000f00 */
[----:B------:R-:W-:Y:S05]  /*183f0*/  CALL.REL.NOINC `($__internal_4_$__cuda_sm70_shflsync_bfly_p) ;  /* 0x00000ee000007944 */ /* 0x000fea0003c00000 */
[----:B------:R-:W-:Y:S01]  /*18400*/  FADD.FTZ R4, R222, R5 ;  /* 0x00000005de047221 */ /* 0x000fe20000010000 */
[----:B------:R-:W-:Y:S02]  /*18410*/  MOV R5, 0x1 ;  /* 0x0000000100057802 */ /* 0x000fe40000000f00 */
[----:B------:R-:W-:Y:S02]  /*18420*/  MOV R3, 0x18450 ;  /* 0x0001845000037802 */ /* 0x000fe40000000f00 */
[----:B------:R-:W-:Y:S02]  /*18430*/  MOV R2, R4 ;  /* 0x0000000400027202 */ /* 0x000fe40000000f00 */
[----:B------:R-:W-:Y:S05]  /*18440*/  CALL.REL.NOINC `($__internal_4_$__cuda_sm70_shflsync_bfly_p) ;  /* 0x00000e9000007944 */ /* 0x000fea0003c00000 */
[----:B------:R-:W-:Y:S01]  /*18450*/  MOV R3, R5 ;  /* 0x0000000500037202 */ /* 0x000fe20000000f00 */
[----:B------:R-:W-:Y:S05]  /*18460*/  BRA `(.L_x_310) ;  /* 0xffffae7000007947 */ /* 0x000fea000383ffff */
.L_x_248:
[----:B-1-34-:R-:W-:Y:S01]  /*18470*/  IMAD.MOV.U32 R9, RZ, RZ, R11 ;  /* 0x000000ffff097224 */ /* 0x01afe200078e000b */
[----:B------:R-:W-:Y:S01]  /*18480*/  MOV R3, RZ ;  /* 0x000000ff00037202 */ /* 0x000fe20000000f00 */
[----:B------:R-:W-:Y:S01]  /*18490*/  IMAD.MOV.U32 R0, RZ, RZ, 0x181f ;  /* 0x0000181fff007424 */ /* 0x000fe200078e00ff */
[----:B------:R-:W-:-:S02]  /*184a0*/  MOV R2, 0x184c0 ;  /* 0x000184c000027802 */ /* 0x000fc40000000f00 */
[----:B------:R-:W-:Y:S05]  /*184b0*/  CALL.REL.NOINC `($__internal_5_$__cuda_sm70_shflsync_idx_p) ;  /* 0x00000e7000007944 */ /* 0x000fea0003c00000 */
[----:B------:R-:W-:Y:S01]  /*184c0*/  MOV R5, R0 ;  /* 0x0000000000057202 */ /* 0x000fe20000000f00 */
[----:B------:R-:W-:Y:S05]  /*184d0*/  BRA `(.L_x_311) ;  /* 0xffffc76000007947 */ /* 0x000fea000383ffff */
.L_x_249:
[----:B------:R-:W-:Y:S01]  /*184e0*/  IMAD.MOV.U32 R9, RZ, RZ, R12 ;  /* 0x000000ffff097224 */ /* 0x000fe200078e000c */
[----:B------:R-:W-:Y:S01]  /*184f0*/  MOV R3, RZ ;  /* 0x000000ff00037202 */ /* 0x000fe20000000f00 */
[----:B------:R-:W-:Y:S01]  /*18500*/  IMAD.MOV.U32 R0, RZ, RZ, 0x181f ;  /* 0x0000181fff007424 */ /* 0x000fe200078e00ff */
[----:B------:R-:W-:-:S02]  /*18510*/  MOV R2, 0x18530 ;  /* 0x0001853000027802 */ /* 0x000fc40000000f00 */
[----:B-12---:R-:W-:Y:S05]  /*18520*/  CALL.REL.NOINC `($__internal_5_$__cuda_sm70_shflsync_idx_p) ;  /* 0x00000e0000007944 */ /* 0x006fea0003c00000 */
[----:B------:R-:W-:Y:S05]  /*18530*/  BRA `(.L_x_312) ;  /* 0xffffc72000007947 */ /* 0x000fea000383ffff */
.L_x_252:
[----:B--2---:R-:W-:Y:S01]  /*18540*/  IMAD.MOV.U32 R9, RZ, RZ, R11 ;  /* 0x000000ffff097224 */ /* 0x004fe200078e000b */
[----:B------:R-:W-:Y:S01]  /*18550*/  MOV R3, 0x1 ;  /* 0x0000000100037802 */ /* 0x000fe20000000f00 */
[----:B----4-:R-:W-:Y:S01]  /*18560*/  IMAD.MOV.U32 R0, RZ, RZ, 0x181f ;  /* 0x0000181fff007424 */ /* 0x010fe200078e00ff */
[----:B------:R-:W-:-:S02]  /*18570*/  MOV R2, 0x18590 ;  /* 0x0001859000027802 */ /* 0x000fc40000000f00 */
[----:B-1-3--:R-:W-:Y:S05]  /*18580*/  CALL.REL.NOINC `($__internal_5_$__cuda_sm70_shflsync_idx_p) ;  /* 0x00000da000007944 */ /* 0x00afea0003c00000 */
[----:B------:R-:W-:Y:S01]  /*18590*/  IMAD.MOV.U32 R5, RZ, RZ, R0 ;  /* 0x000000ffff057224 */ /* 0x000fe200078e0000 */
[----:B------:R-:W-:Y:S01]  /*185a0*/  MOV R3, 0x1 ;  /* 0x0000000100037802 */ /* 0x000fe20000000f00 */
[----:B------:R-:W-:Y:S01]  /*185b0*/  IMAD.MOV.U32 R9, RZ, RZ, R12 ;  /* 0x000000ffff097224 */ /* 0x000fe200078e000c */
[----:B------:R-:W-:-:S02]  /*185c0*/  MOV R0, 0x181f ;  /* 0x0000181f00007802 */ /* 0x000fc40000000f00 */
[----:B------:R-:W-:Y:S02]  /*185d0*/  MOV R2, 0x185f0 ;  /* 0x000185f000027802 */ /* 0x000fe40000000f00 */
[----:B------:R-:W-:Y:S05]  /*185e0*/  CALL.REL.NOINC `($__internal_5_$__cuda_sm70_shflsync_idx_p) ;  /* 0x00000d4000007944 */ /* 0x000fea0003c00000 */
[----:B------:R-:W-:Y:S05]  /*185f0*/  BRA `(.L_x_313) ;  /* 0xffffc7c000007947 */ /* 0x000fea000383ffff */
.L_x_255:
[----:B-1----:R-:W-:Y:S01]  /*18600*/  IMAD.MOV.U32 R9, RZ, RZ, R11 ;  /* 0x000000ffff097224 */ /* 0x002fe200078e000b */
[----:B------:R-:W-:Y:S01]  /*18610*/  MOV R3, 0x2 ;  /* 0x0000000200037802 */ /* 0x000fe20000000f00 */
[----:B----4-:R-:W-:Y:S01]  /*18620*/  IMAD.MOV.U32 R0, RZ, RZ, 0x181f ;  /* 0x0000181fff007424 */ /* 0x010fe200078e00ff */
[----:B------:R-:W-:Y:S02]  /*18630*/  MOV R2, 0x18650 ;  /* 0x0001865000027802 */ /* 0x000fe40000000f00 */
[----:B--23--:R-:W-:Y:S05]  /*18640*/  CALL.REL.NOINC `($__internal_5_$__cuda_sm70_shflsync_idx_p) ;  /* 0x00000ce000007944 */ /* 0x00cfea0003c00000 */
[----:B------:R-:W-:Y:S01]  /*18650*/  MOV R5, R0 ;  /* 0x0000000000057202 */ /* 0x000fe20000000f00 */
[----:B------:R-:W-:Y:S05]  /*18660*/  BRA `(.L_x_314) ;  /* 0xffffc88000007947 */ /* 0x000fea000383ffff */
.L_x_256:
[----:B------:R-:W-:Y:S01]  /*18670*/  IMAD.MOV.U32 R9, RZ, RZ, R12 ;  /* 0x000000ffff097224 */ /* 0x000fe200078e000c */
[----:B------:R-:W-:Y:S01]  /*18680*/  MOV R3, 0x2 ;  /* 0x0000000200037802 */ /* 0x000fe20000000f00 */
[----:B----4-:R-:W-:Y:S01]  /*18690*/  IMAD.MOV.U32 R0, RZ, RZ, 0x181f ;  /* 0x0000181fff007424 */ /* 0x010fe200078e00ff */
[----:B------:R-:W-:Y:S02]  /*186a0*/  MOV R2, 0x186c0 ;  /* 0x000186c000027802 */ /* 0x000fe40000000f00 */
[----:B-123--:R-:W-:Y:S05]  /*186b0*/  CALL.REL.NOINC `($__internal_5_$__cuda_sm70_shflsync_idx_p) ;  /* 0x00000c7000007944 */ /* 0x00efea0003c00000 */
[----:B------:R-:W-:Y:S05]  /*186c0*/  BRA `(.L_x_315) ;  /* 0xffffc84000007947 */ /* 0x000fea000383ffff */
.L_x_259:
[----:B-1----:R-:W-:Y:S01]  /*186d0*/  IMAD.MOV.U32 R9, RZ, RZ, R11 ;  /* 0x000000ffff097224 */ /* 0x002fe200078e000b */
[----:B------:R-:W-:Y:S01]  /*186e0*/  MOV R3, 0x3 ;  /* 0x0000000300037802 */ /* 0x000fe20000000f00 */
[----:B------:R-:W-:Y:S01]  /*186f0*/  IMAD.MOV.U32 R0, RZ, RZ, 0x181f ;  /* 0x0000181fff007424 */ /* 0x000fe200078e00ff */
[----:B------:R-:W-:-:S02]  /*18700*/  MOV R2, 0x18720 ;  /* 0x0001872000027802 */ /* 0x000fc40000000f00 */
[----:B--234-:R-:W-:Y:S05]  /*18710*/  CALL.REL.NOINC `($__internal_5_$__cuda_sm70_shflsync_idx_p) ;  /* 0x00000c1000007944 */ /* 0x01cfea0003c00000 */
[----:B------:R-:W-:Y:S01]  /*18720*/  IMAD.MOV.U32 R6, RZ, RZ, R0 ;  /* 0x000000ffff067224 */ /* 0x000fe200078e0000 */
[----:B------:R-:W-:Y:S01]  /*18730*/  MOV R3, 0x3 ;  /* 0x0000000300037802 */ /* 0x000fe20000000f00 */
[----:B------:R-:W-:Y:S01]  /*18740*/  IMAD.MOV.U32 R9, RZ, RZ, R12 ;  /* 0x000000ffff097224 */ /* 0x000fe200078e000c */
[----:B------:R-:W-:-:S02]  /*18750*/  MOV R0, 0x181f ;  /* 0x0000181f00007802 */ /* 0x000fc40000000f00 */
[----:B------:R-:W-:Y:S02]  /*18760*/  MOV R2, 0x18780 ;  /* 0x0001878000027802 */ /* 0x000fe40000000f00 */
[----:B------:R-:W-:Y:S05]  /*18770*/  CALL.REL.NOINC `($__internal_5_$__cuda_sm70_shflsync_idx_p) ;  /* 0x00000bb000007944 */ /* 0x000fea0003c00000 */
[----:B------:R-:W-:Y:S05]  /*18780*/  BRA `(.L_x_316) ;  /* 0xffffc8c000007947 */ /* 0x000fea000383ffff */
.L_x_261:
[----:B------:R-:W-:Y:S01]  /*18790*/  IMAD.MOV.U32 R9, RZ, RZ, R36 ;  /* 0x000000ffff097224 */ /* 0x000fe200078e0024 */
[----:B------:R-:W-:Y:S01]  /*187a0*/  MOV R3, RZ ;  /* 0x000000ff00037202 */ /* 0x000fe20000000f00 */
[----:B------:R-:W-:Y:S01]  /*187b0*/  IMAD.MOV.U32 R0, RZ, RZ, 0x1c1f ;  /* 0x00001c1fff007424 */ /* 0x000fe200078e00ff */
[----:B------:R-:W-:Y:S02]  /*187c0*/  MOV R2, 0x187e0 ;  /* 0x000187e000027802 */ /* 0x000fe40000000f00 */
[----:B------:R-:W-:Y:S05]  /*187d0*/  CALL.REL.NOINC `($__internal_5_$__cuda_sm70_shflsync_idx_p) ;  /* 0x00000b5000007944 */ /* 0x000fea0003c00000 */
[----:B------:R-:W-:Y:S01]  /*187e0*/  MOV R5, R0 ;  /* 0x0000000000057202 */ /* 0x000fe20000000f00 */
[----:B------:R-:W-:Y:S05]  /*187f0*/  BRA `(.L_x_317) ;  /* 0xffffcb8000007947 */ /* 0x000fea000383ffff */
.L_x_262:
[----:B------:R-:W-:Y:S01]  /*18800*/  IMAD.MOV.U32 R9, RZ, RZ, R39 ;  /* 0x000000ffff097224 */ /* 0x000fe200078e0027 */
[----:B------:R-:W-:Y:S01]  /*18810*/  MOV R3, RZ ;  /* 0x000000ff00037202 */ /* 0x000fe20000000f00 */
[----:B------:R-:W-:Y:S01]  /*18820*/  IMAD.MOV.U32 R0, RZ, RZ, 0x1c1f ;  /* 0x00001c1fff007424 */ /* 0x000fe200078e00ff */
[----:B------:R-:W-:Y:S02]  /*18830*/  MOV R2, 0x18850 ;  /* 0x0001885000027802 */ /* 0x000fe40000000f00 */
[----:B-12---:R-:W-:Y:S05]  /*18840*/  CALL.REL.NOINC `($__internal_5_$__cuda_sm70_shflsync_idx_p) ;  /* 0x00000ae000007944 */ /* 0x006fea0003c00000 */
[----:B------:R-:W-:Y:S05]  /*18850*/  BRA `(.L_x_318) ;  /* 0xffffcb4000007947 */ /* 0x000fea000383ffff */
.L_x_265:
[----:B------:R-:W-:Y:S01]  /*18860*/  IMAD.MOV.U32 R9, RZ, RZ, R36 ;  /* 0x000000ffff097224 */ /* 0x000fe200078e0024 */
[----:B----4-:R-:W-:Y:S01]  /*18870*/  MOV R3, 0x1 ;  /* 0x0000000100037802 */ /* 0x010fe20000000f00 */
[----:B------:R-:W-:Y:S01]  /*18880*/  IMAD.MOV.U32 R0, RZ, RZ, 0x1c1f ;  /* 0x00001c1fff007424 */ /* 0x000fe200078e00ff */
[----:B------:R-:W-:-:S02]  /*18890*/  MOV R2, 0x188b0 ;  /* 0x000188b000027802 */ /* 0x000fc40000000f00 */
[----:B-123--:R-:W-:Y:S05]  /*188a0*/  CALL.REL.NOINC `($__internal_5_$__cuda_sm70_shflsync_idx_p) ;  /* 0x00000a8000007944 */ /* 0x00efea0003c00000 */
[----:B------:R-:W-:Y:S01]  /*188b0*/  IMAD.MOV.U32 R5, RZ, RZ, R0 ;  /* 0x000000ffff057224 */ /* 0x000fe200078e0000 */
[----:B------:R-:W-:Y:S01]  /*188c0*/  MOV R3, 0x1 ;  /* 0x0000000100037802 */ /* 0x000fe20000000f00 */
[----:B------:R-:W-:Y:S01]  /*188d0*/  IMAD.MOV.U32 R9, RZ, RZ, R39 ;  /* 0x000000ffff097224 */ /* 0x000fe200078e0027 */
[----:B------:R-:W-:-:S02]  /*188e0*/  MOV R0, 0x1c1f ;  /* 0x00001c1f00007802 */ /* 0x000fc40000000f00 */
[----:B------:R-:W-:Y:S02]  /*188f0*/  MOV R2, 0x18910 ;  /* 0x0001891000027802 */ /* 0x000fe40000000f00 */
[----:B------:R-:W-:Y:S05]  /*18900*/  CALL.REL.NOINC `($__internal_5_$__cuda_sm70_shflsync_idx_p) ;  /* 0x00000a2000007944 */ /* 0x000fea0003c00000 */
[----:B------:R-:W-:Y:S05]  /*18910*/  BRA `(.L_x_319) ;  /* 0xffffd47000007947 */ /* 0x000fea000383ffff */
.L_x_269:
[----:B------:R-:W-:Y:S01]  /*18920*/  IMAD.MOV.U32 R9, RZ, RZ, R10 ;  /* 0x000000ffff097224 */ /* 0x000fe200078e000a */
[----:B------:R-:W-:Y:S01]  /*18930*/  MOV R3, RZ ;  /* 0x000000ff00037202 */ /* 0x000fe20000000f00 */
[----:B------:R-:W-:Y:S01]  /*18940*/  IMAD.MOV.U32 R0, RZ, RZ, 0x181f ;  /* 0x0000181fff007424 */ /* 0x000fe200078e00ff */
[----:B------:R-:W-:Y:S02]  /*18950*/  MOV R2, 0x18970 ;  /* 0x0001897000027802 */ /* 0x000fe40000000f00 */
[----:B------:R-:W-:Y:S05]  /*18960*/  CALL.REL.NOINC `($__internal_5_$__cuda_sm70_shflsync_idx_p) ;  /* 0x000009c000007944 */ /* 0x000fea0003c00000 */
[----:B------:R-:W-:Y:S01]  /*18970*/  MOV R8, R0 ;  /* 0x0000000000087202 */ /* 0x000fe20000000f00 */
[----:B------:R-:W-:Y:S05]  /*18980*/  BRA `(.L_x_320) ;  /* 0xffffe1e000007947 */ /* 0x000fea000383ffff */
.L_x_270:
[----:B------:R-:W-:Y:S01]  /*18990*/  IMAD.MOV.U32 R9, RZ, RZ, R13 ;  /* 0x000000ffff097224 */ /* 0x000fe200078e000d */
[----:B------:R-:W-:Y:S01]  /*189a0*/  MOV R3, RZ ;  /* 0x000000ff00037202 */ /* 0x000fe20000000f00 */
[----:B------:R-:W-:Y:S01]  /*189b0*/  IMAD.MOV.U32 R0, RZ, RZ, 0x181f ;  /* 0x0000181fff007424 */ /* 0x000fe200078e00ff */
[----:B------:R-:W-:Y:S02]  /*189c0*/  MOV R2, 0x189e0 ;  /* 0x000189e000027802 */ /* 0x000fe40000000f00 */
[----:B-12---:R-:W-:Y:S05]  /*189d0*/  CALL.REL.NOINC `($__internal_5_$__cuda_sm70_shflsync_idx_p) ;  /* 0x0000095000007944 */ /* 0x006fea0003c00000 */
[----:B------:R-:W-:Y:S05]  /*189e0*/  BRA `(.L_x_321) ;  /* 0xffffe1a000007947 */ /* 0x000fea000383ffff */
.L_x_273:
[----:B------:R-:W-:Y:S01]  /*189f0*/  IMAD.MOV.U32 R9, RZ, RZ, R10 ;  /* 0x000000ffff097224 */ /* 0x000fe200078e000a */
[----:B--2---:R-:W-:Y:S01]  /*18a00*/  MOV R3, 0x1 ;  /* 0x0000000100037802 */ /* 0x004fe20000000f00 */
        /* <DEDUP_REMOVED lines=10> */
.L_x_276:
[----:B------:R-:W-:Y:S01]  /*18ab0*/  IMAD.MOV.U32 R9, RZ, RZ, R10 ;  /* 0x000000ffff097224 */ /* 0x000fe200078e000a */
[----:B-1----:R-:W-:Y:S01]  /*18ac0*/  MOV R3, 0x2 ;  /* 0x0000000200037802 */ /* 0x002fe20000000f00 */
[----:B----4-:R-:W-:Y:S01]  /*18ad0*/  IMAD.MOV.U32 R0, RZ, RZ, 0x181f ;  /* 0x0000181fff007424 */ /* 0x010fe200078e00ff */
[----:B------:R-:W-:Y:S02]  /*18ae0*/  MOV R2, 0x18b00 ;  /* 0x00018b0000027802 */ /* 0x000fe40000000f00 */
[----:B--23--:R-:W-:Y:S05]  /*18af0*/  CALL.REL.NOINC `($__internal_5_$__cuda_sm70_shflsync_idx_p) ;  /* 0x0000083000007944 */ /* 0x00cfea0003c00000 */
[----:B------:R-:W-:Y:S01]  /*18b00*/  MOV R8, R0 ;  /* 0x0000000000087202 */ /* 0x000fe20000000f00 */
[----:B------:R-:W-:Y:S05]  /*18b10*/  BRA `(.L_x_323) ;  /* 0xffffe31000007947 */ /* 0x000fea000383ffff */
.L_x_277:
[----:B------:R-:W-:Y:S01]  /*18b20*/  IMAD.MOV.U32 R9, RZ, RZ, R13 ;  /* 0x000000ffff097224 */ /* 0x000fe200078e000d */
[----:B------:R-:W-:Y:S01]  /*18b30*/  MOV R3, 0x2 ;  /* 0x0000000200037802 */ /* 0x000fe20000000f00 */
[----:B----4-:R-:W-:Y:S01]  /*18b40*/  IMAD.MOV.U32 R0, RZ, RZ, 0x181f ;  /* 0x0000181fff007424 */ /* 0x010fe200078e00ff */
[----:B------:R-:W-:Y:S02]  /*18b50*/  MOV R2, 0x18b70 ;  /* 0x00018b7000027802 */ /* 0x000fe40000000f00 */
[----:B-123--:R-:W-:Y:S05]  /*18b60*/  CALL.REL.NOINC `($__internal_5_$__cuda_sm70_shflsync_idx_p) ;  /* 0x000007c000007944 */ /* 0x00efea0003c00000 */
[----:B------:R-:W-:Y:S05]  /*18b70*/  BRA `(.L_x_324) ;  /* 0xffffe2d000007947 */ /* 0x000fea000383ffff */
.L_x_280:
[----:B------:R-:W-:Y:S01]  /*18b80*/  IMAD.MOV.U32 R9, RZ, RZ, R10 ;  /* 0x000000ffff097224 */ /* 0x000fe200078e000a */
[----:B-1----:R-:W-:Y:S01]  /*18b90*/  MOV R3, 0x3 ;  /* 0x0000000300037802 */ /* 0x002fe20000000f00 */
        /* <DEDUP_REMOVED lines=10> */
.L_x_282:
[----:B------:R-:W-:Y:S01]  /*18c40*/  IMAD.MOV.U32 R9, RZ, RZ, R86 ;  /* 0x000000ffff097224 */ /* 0x000fe200078e0056 */
[----:B------:R-:W-:Y:S01]  /*18c50*/  MOV R3, RZ ;  /* 0x000000ff00037202 */ /* 0x000fe20000000f00 */
[----:B------:R-:W-:Y:S01]  /*18c60*/  IMAD.MOV.U32 R0, RZ, RZ, 0x1f ;  /* 0x0000001fff007424 */ /* 0x000fe200078e00ff */
[----:B------:R-:W-:Y:S02]  /*18c70*/  MOV R2, 0x18c90 ;  /* 0x00018c9000027802 */ /* 0x000fe40000000f00 */
[----:B-1----:R-:W-:Y:S05]  /*18c80*/  CALL.REL.NOINC `($__internal_5_$__cuda_sm70_shflsync_idx_p) ;  /* 0x000006a000007944 */ /* 0x002fea0003c00000 */
[----:B------:R-:W-:Y:S01]  /*18c90*/  MOV R10, R0 ;  /* 0x00000000000a7202 */ /* 0x000fe20000000f00 */
[----:B------:R-:W-:Y:S05]  /*18ca0*/  BRA `(.L_x_326) ;  /* 0xffffe4b000007947 */ /* 0x000fea000383ffff */
.L_x_283:
[----:B------:R-:W-:Y:S01]  /*18cb0*/  IMAD.MOV.U32 R9, RZ, RZ, R86 ;  /* 0x000000ffff097224 */ /* 0x000fe200078e0056 */
[----:B------:R-:W-:Y:S01]  /*18cc0*/  MOV R3, 0x1 ;  /* 0x0000000100037802 */ /* 0x000fe20000000f00 */
[----:B------:R-:W-:Y:S01]  /*18cd0*/  IMAD.MOV.U32 R0, RZ, RZ, 0x1f ;  /* 0x0000001fff007424 */ /* 0x000fe200078e00ff */
[----:B------:R-:W-:Y:S02]  /*18ce0*/  MOV R2, 0x18d00 ;  /* 0x00018d0000027802 */ /* 0x000fe40000000f00 */
[----:B-123--:R-:W-:Y:S05]  /*18cf0*/  CALL.REL.NOINC `($__internal_5_$__cuda_sm70_shflsync_idx_p) ;  /* 0x0000063000007944 */ /* 0x00efea0003c00000 */
[----:B------:R-:W-:Y:S01]  /*18d00*/  MOV R8, R0 ;  /* 0x0000000000087202 */ /* 0x000fe20000000f00 */
[----:B------:R-:W-:Y:S05]  /*18d10*/  BRA `(.L_x_327) ;  /* 0xffffe46000007947 */ /* 0x000fea000383ffff */
.L_x_284:
[----:B------:R-:W-:Y:S01]  /*18d20*/  IMAD.MOV.U32 R0, RZ, RZ, R4 ;  /* 0x000000ffff007224 */ /* 0x000fe200078e0004 */
[----:B------:R-:W-:Y:S02]  /*18d30*/  MOV R2, 0x1 ;  /* 0x0000000100027802 */ /* 0x000fe40000000f00 */
[----:B------:R-:W-:-:S02]  /*18d40*/  MOV R3, 0x18d60 ;  /* 0x00018d6000037802 */ /* 0x000fc40000000f00 */
[----:B--234-:R-:W-:Y:S05]  /*18d50*/  CALL.REL.NOINC `($__internal_6_$__cuda_sm70_shflsync_up_p) ;  /* 0x0000062000007944 */ /* 0x01cfea0003c00000 */
[----:B------:R-:W-:Y:S05]  /*18d60*/  BRA `(.L_x_328) ;  /* 0xffffe53000007947 */ /* 0x000fea000383ffff */
.L_x_285:
[----:B------:R-:W-:Y:S01]  /*18d70*/  IMAD.MOV.U32 R0, RZ, RZ, R4 ;  /* 0x000000ffff007224 */ /* 0x000fe200078e0004 */
[----:B------:R-:W-:-:S02]  /*18d80*/  MOV R2, 0x2 ;  /* 0x0000000200027802 */ /* 0x000fc40000000f00 */
[----:B------:R-:W-:Y:S02]  /*18d90*/  MOV R3, 0x18db0 ;  /* 0x00018db000037802 */ /* 0x000fe40000000f00 */
[----:B--23--:R-:W-:Y:S05]  /*18da0*/  CALL.REL.NOINC `($__internal_6_$__cuda_sm70_shflsync_up_p) ;  /* 0x000005d000007944 */ /* 0x00cfea0003c00000 */
        /* <DEDUP_REMOVED lines=26> */
.L_x_289:
[----:B------:R-:W-:Y:S02]  /*18f50*/  MOV R2, 0x1 ;  /* 0x0000000100027802 */ /* 0x000fe40000000f00 */
[----:B------:R-:W-:Y:S02]  /*18f60*/  MOV R3, 0x18f80 ;  /* 0x00018f8000037802 */ /* 0x000fe40000000f00 */
[----:B------:R-:W-:Y:S05]  /*18f70*/  CALL.REL.NOINC `($__internal_6_$__cuda_sm70_shflsync_up_p) ;  /* 0x0000040000007944 */ /* 0x000fea0003c00000 */
[----:B------:R-:W-:Y:S01]  /*18f80*/  MOV R2, R5 ;  /* 0x0000000500027202 */ /* 0x000fe20000000f00 */
[----:B------:R-:W-:Y:S05]  /*18f90*/  BRA `(.L_x_330) ;  /* 0xffffe55000007947 */ /* 0x000fea000383ffff */
.L_x_290:
[----:B------:R-:W-:Y:S02]  /*18fa0*/  MOV R2, 0x2 ;  /* 0x0000000200027802 */ /* 0x000fe40000000f00 */
[----:B------:R-:W-:Y:S02]  /*18fb0*/  MOV R3, 0x18fd0 ;  /* 0x00018fd000037802 */ /* 0x000fe40000000f00 */
[----:B------:R-:W-:Y:S05]  /*18fc0*/  CALL.REL.NOINC `($__internal_6_$__cuda_sm70_shflsync_up_p) ;  /* 0x000003b000007944 */ /* 0x000fea0003c00000 */
[----:B------:R-:W-:Y:S01]  /*18fd0*/  SEL R5, R5, RZ, P1 ;  /* 0x000000ff05057207 */ /* 0x000fe20000800000 */
[----:B------:R-:W-:Y:S01]  /*18fe0*/  IMAD.MOV.U32 R2, RZ, RZ, 0x4 ;  /* 0x00000004ff027424 */ /* 0x000fe200078e00ff */
[----:B------:R-:W-:-:S03]  /*18ff0*/  MOV R3, 0x19020 ;  /* 0x0001902000037802 */ /* 0x000fc60000000f00 */
[----:B------:R-:W-:Y:S02]  /*19000*/  IMAD.IADD R0, R0, 0x1, R5 ;  /* 0x0000000100007824 */ /* 0x000fe400078e0205 */
        /* <DEDUP_REMOVED lines=21> */
.L_x_292:
[----:B------:R-:W-:Y:S02]  /*19160*/  SEL R0, RZ, 0x1, P0 ;  /* 0x00000001ff007807 */ /* 0x000fe40000000000 */
[----:B------:R-:W-:Y:S02]  /*19170*/  MOV R2, 0x19190 ;  /* 0x0001919000027802 */ /* 0x000fe40000000f00 */
[----:B-1----:R-:W-:Y:S05]  /*19180*/  CALL.REL.NOINC `($__internal_7_$__cuda_sm70_votesync_ballot) ;  /* 0x0000026000007944 */ /* 0x002fea0003c00000 */
[----:B------:R-:W-:Y:S01]  /*19190*/  MOV R5, R0 ;  /* 0x0000000000057202 */ /* 0x000fe20000000f00 */
[----:B------:R-:W-:Y:S05]  /*191a0*/  BRA `(.L_x_332) ;  /* 0xffffe4d000007947 */ /* 0x000fea000383ffff */
.L_x_293:
[----:B------:R-:W-:Y:S01]  /*191b0*/  IMAD.MOV.U32 R9, RZ, RZ, R6 ;  /* 0x000000ffff097224 */ /* 0x000fe200078e0006 */
[----:B---3--:R-:W-:Y:S01]  /*191c0*/  MOV R3, R11 ;  /* 0x0000000b00037202 */ /* 0x008fe20000000f00 */
[----:B------:R-:W-:Y:S01]  /*191d0*/  IMAD.MOV.U32 R0, RZ, RZ, 0x1f ;  /* 0x0000001fff007424 */ /* 0x000fe200078e00ff */
[----:B------:R-:W-:Y:S02]  /*191e0*/  MOV R2, 0x19200 ;  /* 0x0001920000027802 */ /* 0x000fe40000000f00 */
[----:B-12---:R-:W-:Y:S05]  /*191f0*/  CALL.REL.NOINC `($__internal_5_$__cuda_sm70_shflsync_idx_p) ;  /* 0x0000013000007944 */ /* 0x006fea0003c00000 */
[----:B------:R-:W-:Y:S01]  /*19200*/  IMAD.MOV.U32 R6, RZ, RZ, R0 ;  /* 0x000000ffff067224 */ /* 0x000fe200078e0000 */
[----:B------:R-:W-:Y:S01]  /*19210*/  MOV R3, R11 ;  /* 0x0000000b00037202 */ /* 0x000fe20000000f00 */
[----:B------:R-:W-:Y:S01]  /*19220*/  IMAD.MOV.U32 R9, RZ, RZ, R7 ;  /* 0x000000ffff097224 */ /* 0x000fe200078e0007 */
[----:B------:R-:W-:Y:S02]  /*19230*/  MOV R0, 0x1f ;  /* 0x0000001f00007802 */ /* 0x000fe40000000f00 */
[----:B------:R-:W-:-:S02]  /*19240*/  MOV R2, 0x19260 ;  /* 0x0001926000027802 */ /* 0x000fc40000000f00 */
[----:B------:R-:W-:Y:S05]  /*19250*/  CALL.REL.NOINC `($__internal_5_$__cuda_sm70_shflsync_idx_p) ;  /* 0x000000d000007944 */ /* 0x000fea0003c00000 */
[----:B------:R-:W-:Y:S01]  /*19260*/  MOV R7, R0 ;  /* 0x0000000000077202 */ /* 0x000fe20000000f00 */
[----:B------:R-:W-:Y:S05]  /*19270*/  BRA `(.L_x_333) ;  /* 0xffffe44000007947 */ /* 0x000fea000383ffff */
.L_x_296:
[----:B------:R-:W-:Y:S01]  /*19280*/  IMAD.MOV.U32 R9, RZ, RZ, R4 ;  /* 0x000000ffff097224 */ /* 0x000fe200078e0004 */
[----:B------:R-:W-:-:S02]  /*19290*/  MOV R0, 0x1f ;  /* 0x0000001f00007802 */ /* 0x000fc40000000f00 */
[----:B------:R-:W-:Y:S02]  /*192a0*/  MOV R2, 0x192c0 ;  /* 0x000192c000027802 */ /* 0x000fe40000000f00 */
[----:B-1234-:R-:W-:Y:S05]  /*192b0*/  CALL.REL.NOINC `($__internal_5_$__cuda_sm70_shflsync_idx_p) ;  /* 0x0000007000007944 */ /* 0x01efea0003c00000 */
[----:B------:R-:W-:Y:S01]  /*192c0*/  MOV R12, R0 ;  /* 0x00000000000c7202 */ /* 0x000fe20000000f00 */
[----:B------:R-:W-:Y:S05]  /*192d0*/  BRA `(.L_x_295) ;  /* 0xffffe44000007947 */ /* 0x000fea000383ffff */
        .weak           $__internal_4_$__cuda_sm70_shflsync_bfly_p
        .type           $__internal_4_$__cuda_sm70_shflsync_bfly_p,@function
        .size           $__internal_4_$__cuda_sm70_shflsync_bfly_p,($__internal_5_$__cuda_sm70_shflsync_idx_p - $__internal_4_$__cuda_sm70_shflsync_bfly_p)
$__internal_4_$__cuda_sm70_shflsync_bfly_p:
[----:B------:R-:W-:Y:S04]  /*192e0*/  WARPSYNC R6 ;  /* 0x0000000600007348 */ /* 0x000fe80003800000 */
[----:B------:R1:W2:Y:S02]  /*192f0*/  SHFL.BFLY PT, R5, R2, R5, R7 ;  /* 0x0c00000502057389 */ /* 0x0002a400000e0007 */
[----:B-1----:R-:W-:Y:S02]  /*19300*/  MOV R2, R3 ;  /* 0x0000000300027202 */ /* 0x002fe40000000f00 */
[----:B------:R-:W-:-:S04]  /*19310*/  MOV R3, 0x0 ;  /* 0x0000000000037802 */ /* 0x000fc80000000f00 */
[----:B--2---:R-:W-:Y:S05]  /*19320*/  RET.REL.NODEC R2 `(_ZN7cutlass13device_kernelIN5flash19enable_sm80_to_sm89INS1_16FlashAttnFwdSm80INS1_25CollectiveMainloopFwdSm80ILi8ELi1ELb0EN4cute5tupleIJNS5_1CILi128EEENS7_ILi64EEENS7_ILi192EEEEEELi192ENS_10bfloat16_tEfNS_4arch4Sm80ELb0ELb0ELb1ELb1ELb0ELb1ELb1ELb1EEENS1_21CollectiveEpilogueFwdINS6_IJS8_SA_S9_EEENS6_IJNS7_ILi1EEESI_SI_EEESC_SE_Li256ELb1ELb1ELb1ELb0EEENS1_36VarlenDynamicPersistentTileSchedulerILi128ELi64ELi256ELi256ELb1ELb1ELb0ELb0ELb1ELb1EEEEEEEEEvNT_6ParamsE) ;  /* 0xfffe6cd002007950 */ /* 0x004fea0003c3ffff */
        .weak           $__internal_5_$__cuda_sm70_shflsync_idx_p
        .type           $__internal_5_$__cuda_sm70_shflsync_idx_p,@function
        .size           $__internal_5_$__cuda_sm70_shflsync_idx_p,($__internal_6_$__cuda_sm70_shflsync_up_p - $__internal_5_$__cuda_sm70_shflsync_idx_p)
$__internal_5_$__cuda_sm70_shflsync_idx_p:
[----:B------:R-:W-:-:S04]  /*19330*/  MOV R87, 0xffffffff ;  /* 0xffffffff00577802 */ /* 0x000fc80000000f00 */
[----:B------:R-:W-:Y:S04]  /*19340*/  WARPSYNC R87 ;  /* 0x0000005700007348 */ /* 0x000fe80003800000 */
[----:B------:R1:W2:Y:S02]  /*19350*/  SHFL.IDX PT, R0, R9, R3, R0 ;  /* 0x0000000309007389 */ /* 0x0002a400000e0000 */
[----:B-1----:R-:W-:-:S04]  /*19360*/  MOV R3, 0x0 ;  /* 0x0000000000037802 */ /* 0x002fc80000000f00 */
[----:B--2---:R-:W-:Y:S05]  /*19370*/  RET.REL.NODEC R2 `(_ZN7cutlass13device_kernelIN5flash19enable_sm80_to_sm89INS1_16FlashAttnFwdSm80INS1_25CollectiveMainloopFwdSm80ILi8ELi1ELb0EN4cute5tupleIJNS5_1CILi128EEENS7_ILi64EEENS7_ILi192EEEEEELi192ENS_10bfloat16_tEfNS_4arch4Sm80ELb0ELb0ELb1ELb1ELb0ELb1ELb1ELb1EEENS1_21CollectiveEpilogueFwdINS6_IJS8_SA_S9_EEENS6_IJNS7_ILi1EEESI_SI_EEESC_SE_Li256ELb1ELb1ELb1ELb0EEENS1_36VarlenDynamicPersistentTileSchedulerILi128ELi64ELi256ELi256ELb1ELb1ELb0ELb0ELb1ELb1EEEEEEEEEvNT_6ParamsE) ;  /* 0xfffe6c8002007950 */ /* 0x004fea0003c3ffff */
        .weak           $__internal_6_$__cuda_sm70_shflsync_up_p
        .type           $__internal_6_$__cuda_sm70_shflsync_up_p,@function
        .size           $__internal_6_$__cuda_sm70_shflsync_up_p,($__internal_7_$__cuda_sm70_votesync_ballot - $__internal_6_$__cuda_sm70_shflsync_up_p)
$__internal_6_$__cuda_sm70_shflsync_up_p:
[----:B------:R-:W-:Y:S02]  /*19380*/  IMAD.MOV.U32 R5, RZ, RZ, RZ ;  /* 0x000000ffff057224 */ /* 0x000fe400078e00ff */
[----:B------:R-:W-:-:S04]  /*19390*/  IMAD.MOV.U32 R9, RZ, RZ, -0x1 ;  /* 0xffffffffff097424 */ /* 0x000fc800078e00ff */
[----:B------:R-:W-:Y:S04]  /*193a0*/  WARPSYNC R9 ;  /* 0x0000000900007348 */ /* 0x000fe80003800000 */
[----:B------:R1:W2:Y:S02]  /*193b0*/  SHFL.UP PT, R5, R0, R2, R5 ;  /* 0x0400000200057389 */ /* 0x0002a400000e0005 */
[----:B-1----:R-:W-:Y:S02]  /*193c0*/  MOV R2, R3 ;  /* 0x0000000300027202 */ /* 0x002fe40000000f00 */
[----:B------:R-:W-:-:S04]  /*193d0*/  MOV R3, 0x0 ;  /* 0x0000000000037802 */ /* 0x000fc80000000f00 */
[----:B--2---:R-:W-:Y:S05]  /*193e0*/  RET.REL.NODEC R2 `(_ZN7cutlass13device_kernelIN5flash19enable_sm80_to_sm89INS1_16FlashAttnFwdSm80INS1_25CollectiveMainloopFwdSm80ILi8ELi1ELb0EN4cute5tupleIJNS5_1CILi128EEENS7_ILi64EEENS7_ILi192EEEEEELi192ENS_10bfloat16_tEfNS_4arch4Sm80ELb0ELb0ELb1ELb1ELb0ELb1ELb1ELb1EEENS1_21CollectiveEpilogueFwdINS6_IJS8_SA_S9_EEENS6_IJNS7_ILi1EEESI_SI_EEESC_SE_Li256ELb1ELb1ELb1ELb0EEENS1_36VarlenDynamicPersistentTileSchedulerILi128ELi64ELi256ELi256ELb1ELb1ELb0ELb0ELb1ELb1EEEEEEEEEvNT_6ParamsE) ;  /* 0xfffe6c1002007950 */ /* 0x004fea0003c3ffff */
        .weak           $__internal_7_$__cuda_sm70_votesync_ballot
        .type           $__internal_7_$__cuda_sm70_votesync_ballot,@function
        .size           $__internal_7_$__cuda_sm70_votesync_ballot,(.L_x_2473 - $__internal_7_$__cuda_sm70_votesync_ballot)
$__internal_7_$__cuda_sm70_votesync_ballot:
[----:B------:R-:W-:Y:S01]  /*193f0*/  ISETP.NE.U32.AND P0, PT, R0, 0x1, PT ;  /* 0x000000010000780c */ /* 0x000fe20003f05070 */
[----:B------:R-:W-:-:S04]  /*19400*/  IMAD.MOV.U32 R3, RZ, RZ, -0x1 ;  /* 0xffffffffff037424 */ /* 0x000fc800078e00ff */
[----:B------:R-:W-:Y:S08]  /*19410*/  WARPSYNC R3 ;  /* 0x0000000300007348 */ /* 0x000ff00003800000 */
[----:B------:R-:W-:-:S04]  /*19420*/  VOTE.ANY R0, PT, !P0 ;  /* 0x0000000000007806 */ /* 0x000fc800040e0100 */
[----:B------:R-:W-:Y:S01]  /*19430*/  LOP3.LUT R0, R0, R3, RZ, 0xc0, !PT ;  /* 0x0000000300007212 */ /* 0x000fe200078ec0ff */
[----:B------:R-:W-:-:S04]  /*19440*/  IMAD.MOV.U32 R3, RZ, RZ, 0x0 ;  /* 0x00000000ff037424 */ /* 0x000fc800078e00ff */
[----:B------:R-:W-:Y:S05]  /*19450*/  RET.REL.NODEC R2 `(_ZN7cutlass13device_kernelIN5flash19enable_sm80_to_sm89INS1_16FlashAttnFwdSm80INS1_25CollectiveMainloopFwdSm80ILi8ELi1ELb0EN4cute5tupleIJNS5_1CILi128EEENS7_ILi64EEENS7_ILi192EEEEEELi192ENS_10bfloat16_tEfNS_4arch4Sm80ELb0ELb0ELb1ELb1ELb0ELb1ELb1ELb1EEENS1_21CollectiveEpilogueFwdINS6_IJS8_SA_S9_EEENS6_IJNS7_ILi1EEESI_SI_EEESC_SE_Li256ELb1ELb1ELb1ELb0EEENS1_36VarlenDynamicPersistentTileSchedulerILi128ELi64ELi256ELi256ELb1ELb1ELb0ELb0ELb1ELb1EEEEEEEEEvNT_6ParamsE) ;  /* 0xfffe6ba002007950 */ /* 0x000fea0003c3ffff */
.L_x_334:
        /* <DEDUP_REMOVED lines=10> */
.L_x_2473:


//--------------------- .text._ZN7cutlass13device_kernelIN5flash19enable_sm80_to_sm89INS1_16FlashAttnFwdSm80INS1_25CollectiveMainloopFwdSm80ILi8ELi1ELb0EN4cute5tupleIJNS5_1CILi128EEENS7_ILi64EEENS7_ILi192EEEEEELi192ENS_10bfloat16_tEfNS_4arch4Sm80ELb0ELb1ELb1ELb0ELb0ELb0ELb1ELb1EEENS1_21CollectiveEpilogueFwdINS6_IJS8_SA_S9_EEENS6_IJNS7_ILi1EEESI_SI_EEESC_SE_Li256ELb0ELb1ELb1ELb0EEENS1_19SingleTileSchedulerILb0ELb1ELb1ELi128EEEEEEEEEvNT_6ParamsE --------------------------
	.section	.text._ZN7cutlass13device_kernelIN5flash19enable_sm80_to_sm89INS1_16FlashAttnFwdSm80INS1_25CollectiveMainloopFwdSm80ILi8ELi1ELb0EN4cute5tupleIJNS5_1CILi128EEENS7_ILi64EEENS7_ILi192EEEEEELi192ENS_10bfloat16_tEfNS_4arch4Sm80ELb0ELb1ELb1ELb0ELb0ELb0ELb1ELb1EEENS1_21CollectiveEpilogueFwdINS6_IJS8_SA_S9_EEENS6_IJNS7_ILi1EEESI_SI_EEESC_SE_Li256ELb0ELb1ELb1ELb0EEENS1_19SingleTileSchedulerILb0ELb1ELb1ELi128EEEEEEEEEvNT_6ParamsE,"ax",@progbits
	.sectioninfo	@"SHI_REGISTERS=255"
	.align	128
.text._ZN7cutlass13device_kernelIN5flash19enable_sm80_to_sm89INS1_16FlashAttnFwdSm80INS1_25CollectiveMainloopFwdSm80ILi8ELi1ELb0EN4cute5tupleIJNS5_1CILi128EEENS7_ILi64EEENS7_ILi192EEEEEELi192ENS_10bfloat16_tEfNS_4arch4Sm80ELb0ELb1ELb1ELb0ELb0ELb0ELb1ELb1EEENS1_21CollectiveEpilogueFwdINS6_IJS8_SA_S9_EEENS6_IJNS7_ILi1EEESI_SI_EEESC_SE_Li256ELb0ELb1ELb1ELb0EEENS1_19SingleTileSchedulerILb0ELb1ELb1ELi128EEEEEEEEEvNT_6ParamsE:
        .type           _ZN7cutlass13device_kernelIN5flash19enable_sm80_to_sm89INS1_16FlashAttnFwdSm80INS1_25CollectiveMainloopFwdSm80ILi8ELi1ELb0EN4cute5tupleIJNS5_1CILi128EEENS7_ILi64EEENS7_ILi192EEEEEELi192ENS_10bfloat16_tEfNS_4arch4Sm80ELb0ELb1ELb1ELb0ELb0ELb0ELb1ELb1EEENS1_21CollectiveEpilogueFwdINS6_IJS8_SA_S9_EEENS6_IJNS7_ILi1EEESI_SI_EEESC_SE_Li256ELb0ELb1ELb1ELb0EEENS1_19SingleTileSchedulerILb0ELb1ELb1ELi128EEEEEEEEEvNT_6ParamsE,@function
        .size           _ZN7cutlass13device_kernelIN5flash19enable_sm80_to_sm89INS1_16FlashAttnFwdSm80INS1_25CollectiveMainloopFwdSm80ILi8ELi1ELb0EN4cute5tupleIJNS5_1CILi128EEENS7_ILi64EEENS7_ILi192EEEEEELi192ENS_10bfloat16_tEfNS_4arch4Sm80ELb0ELb1ELb1ELb0ELb0ELb0ELb1ELb1EEENS1_21CollectiveEpilogueFwdINS6_IJS8_SA_S9_EEENS6_IJNS7_ILi1EEESI_SI_EEESC_SE_Li256ELb0ELb1ELb1ELb0EEENS1_19SingleTileSchedulerILb0ELb1ELb1ELi128EEEEEEEEEvNT_6ParamsE,(.L_x_2478 - _ZN7cutlass13device_kernelIN5flash19enable_sm80_to_sm89INS1_16FlashAttnFwdSm80INS1_25CollectiveMainloopFwdSm80ILi8ELi1ELb0EN4cute5tupleIJNS5_1CILi128EEENS7_ILi64EEENS7_ILi192EEEEEELi192ENS_10bfloat16_tEfNS_4arch4Sm80ELb0ELb1ELb1ELb0ELb0ELb0ELb1ELb1EEENS1_21CollectiveEpilogueFwdINS6_IJS8_SA_S9_EEENS6_IJNS7_ILi1EEESI_SI_EEESC_SE_Li256ELb0ELb1ELb1ELb0EEENS1_19SingleTileSchedulerILb0ELb1ELb1ELi128EEEEEEEEEvNT_6ParamsE)
        .other          _ZN7cutlass13device_kernelIN5flash19enable_sm80_to_sm89INS1_16FlashAttnFwdSm80INS1_25CollectiveMainloopFwdSm80ILi8ELi1ELb0EN4cute5tupleIJNS5_1CILi128EEENS7_ILi64EEENS7_ILi192EEEEEELi192ENS_10bfloat16_tEfNS_4arch4Sm80ELb0ELb1ELb1ELb0ELb0ELb0ELb1ELb1EEENS1_21CollectiveEpilogueFwdINS6_IJS8_SA_S9_EEENS6_IJNS7_ILi1EEESI_SI_EEESC_SE_Li256ELb0ELb1ELb1ELb0EEENS1_19SingleTileSchedulerILb0ELb1ELb1ELi128EEEEEEEEEvNT_6ParamsE,@"STO_CUDA_ENTRY STV_DEFAULT"
_ZN7cutlass13device_kernelIN5flash19enable_sm80_to_sm89INS1_16FlashAttnFwdSm80INS1_25CollectiveMainloopFwdSm80ILi8ELi1ELb0EN4cute5tupleIJNS5_1CILi128EEENS7_ILi64EEENS7_ILi192EEEEEELi192ENS_10bfloat16_tEfNS_4arch4Sm80ELb0ELb1ELb1ELb0ELb0ELb0ELb1ELb1EEENS1_21CollectiveEpilogueFwdINS6_IJS8_SA_S9_EEENS6_IJNS7_ILi1EEESI_SI_EEESC_SE_Li256ELb0ELb1ELb1ELb0EEENS1_19SingleTileSchedulerILb0ELb1ELb1ELi128EEEEEEEEEvNT_6ParamsE:
[----:B------:R-:W-:Y:S02]  /*0000*/  MOV R1, c[0x0][0x28] ;  /* 0x00000a0000017a02 */ /* 0x000fe40000000f00 */
[----:B------:R-:W1:Y:S01]  /*0010*/  S2R R84, SR_TID.X ;  /* 0x0000000000547919 */ /* 0x000e620000002100 */
[----:B------:R-:W2:Y:S03]  /*0020*/  S2UR UR6, SR_CTAID.Y ;  /* 0x00000000000679c3 */ /* 0x000ea60000002600 */
        /* <DEDUP_REMOVED lines=14> */
.L_x_335:
[----:B---3--:R-:W-:Y:S02]  /*0110*/  ULDC.64 UR4, c[0x0][0x550] ;  /* 0x0001540000047ab9 */ /* 0x008fe40000000a00 */
[----:B------:R-:W-:Y:S02]  /*0120*/  UISETP.NE.AND UP0, UPT, UR4, 0x1, UPT ;  /* 0x000000010400788c */ /* 0x000fe4000bf05270 */
[----:B------:R-:W-:-:S02]  /*0130*/  UIMAD.WIDE.U32 UR8, UR6, UR5, URZ ;  /* 0x00000005060872a5 */ /* 0x000fc4000f8e003f */
[----:B------:R-:W-:Y:S02]  /*0140*/  ULDC UR4, c[0x0][0x558] ;  /* 0x0001560000047ab9 */ /* 0x000fe40000000800 */
[----:B------:R-:W-:-:S05]  /*0150*/  UMOV UR15, UR6 ;  /* 0x00000006000f7c82 */ /* 0x000fca0008000000 */
[----:B------:R-:W-:-:S03]  /*0160*/  @UP0 USHF.R.U32.HI UR15, URZ, UR4, UR9 ;  /* 0x000000043f0f0299 */ /* 0x000fc60008011609 */
.L_x_336:
[----:B------:R-:W-:Y:S01]  /*0170*/  ISETP.GE.AND P0, PT, R0, RZ, PT ;  /* 0x000000ff0000720c */ /* 0x000fe20003f06270 */
[----:B------:R-:W-:Y:S02]  /*0180*/  UIADD3 UR4, -UR15, URZ, URZ ;  /* 0x0000003f0f047290 */ /* 0x000fe4000fffe13f */
[----:B------:R-:W-:Y:S02]  /*0190*/  ULDC UR9, c[0x0][0x550] ;  /* 0x0001540000097ab9 */ /* 0x000fe40000000800 */
[----:B------:R-:W-:-:S08]  /*01a0*/  UIMAD UR9, UR4, UR9, UR6 ;  /* 0x00000009040972a4 */ /* 0x000fd0000f8e0206 */
[----:B------:R-:W-:Y:S05]  /*01b0*/  @!P0 EXIT ;  /* 0x000000000000894d */ /* 0x000fea0003800000 */
[----:B------:R-:W1:Y:S01]  /*01c0*/  S2UR UR18, SR_CTAID.X ;  /* 0x00000000001279c3 */ /* 0x000e620000002500 */
[----:B------:R-:W-:Y:S02]  /*01d0*/  ULDC UR4, c[0x0][0x2c4] ;  /* 0x0000b10000047ab9 */ /* 0x000fe40000000800 */
[----:B------:R-:W-:Y:S02]  /*01e0*/  UISETP.NE.AND UP2, UPT, UR4, 0x1, UPT ;  /* 0x000000010400788c */ /* 0x000fe4000bf45270 */
[----:B------:R-:W-:Y:S02]  /*01f0*/  UMOV UR8, 0x1 ;  /* 0x0000000100087882 */ /* 0x000fe40000000000 */
[----:B------:R-:W-:Y:S02]  /*0200*/  ULDC.64 UR4, c[0x0][0x328] ;  /* 0x0000ca0000047ab9 */ /* 0x000fe40000000a00 */
[----:B------:R-:W-:Y:S02]  /*0210*/  UISETP.LE.AND UP1, UPT, UR8, UR5, UPT ;  /* 0x000000050800728c */ /* 0x000fe4000bf23270 */
[----:B------:R-:W-:-:S02]  /*0220*/  ULDC.64 UR10, c[0x0][0x2c8] ;  /* 0x0000b200000a7ab9 */ /* 0x000fc40000000a00 */
[----:B------:R-:W-:Y:S02]  /*0230*/  ULDC UR6, c[0x0][0x168] ;  /* 0x00005a0000067ab9 */ /* 0x000fe40000000800 */
[----:B------:R-:W-:Y:S01]  /*0240*/  PLOP3.LUT P0, PT, PT, PT, UP1, 0x40, 0x0 ;  /* 0x000000000000781c */ /* 0x000fe20003f0e818 */
[----:B------:R-:W-:Y:S02]  /*0250*/  UIADD3 UR6, UR8, -UR6, URZ ;  /* 0x8000000608067290 */ /* 0x000fe4000fffe03f */
[----:B------:R-:W-:Y:S02]  /*0260*/  ULDC UR5, c[0x0][0x1d0] ;  /* 0x0000740000057ab9 */ /* 0x000fe40000000800 */
[----:B-1----:R-:W-:-:S04]  /*0270*/  USHF.L.U32 UR7, UR18, 0x7, URZ ;  /* 0x0000000712077899 */ /* 0x002fc8000800063f */
[----:B------:R-:W-:-:S04]  /*0280*/  @UP2 UIADD3 UR12, UR7, 0x7f, URZ ;  /* 0x0000007f070c2890 */ /* 0x000fc8000fffe03f */
[----:B------:R-:W-:Y:S02]  /*0290*/  UIMAD.WIDE.U32 UR12, UR12, UR10, URZ ;  /* 0x0000000a0c0c72a5 */ /* 0x000fe4000f8e003f */
[----:B------:R-:W-:Y:S02]  /*02a0*/  UIADD3 UR10, UR7, 0x7f, URZ ;  /* 0x0000007f070a7890 */ /* 0x000fe4000fffe03f */
[----:B------:R-:W-:-:S04]  /*02b0*/  @UP2 USHF.R.U32.HI UR10, URZ, UR11, UR13 ;  /* 0x0000000b3f0a2299 */ /* 0x000fc8000801160d */
[----:B------:R-:W-:-:S04]  /*02c0*/  UIADD3 UR5, UR10, UR5, UR6 ;  /* 0x000000050a057290 */ /* 0x000fc8000fffe006 */
[----:B------:R-:W-:Y:S01]  /*02d0*/  UIADD3 UR6, UR5, UR4, URZ ;  /* 0x0000000405067290 */ /* 0x000fe2000fffe03f */
[----:B------:R-:W-:Y:S05]  /*02e0*/  @P0 BRA `(.L_x_337) ;  /* 0x0000014000000947 */ /* 0x000fea0003800000 */
[----:B------:R-:W-:Y:S01]  /*02f0*/  ISETP.LT.AND P0, PT, RZ, UR5, PT ;  /* 0x00000005ff007c0c */ /* 0x000fe2000bf01270 */
[----:B------:R-:W-:-:S12]  /*0300*/  UIADD3 UR10, UR5, -0x1, URZ ;  /* 0xffffffff050a7890 */ /* 0x000fd8000fffe03f */
[----:B------:R-:W-:Y:S05]  /*0310*/  @P0 BRA `(.L_x_338) ;  /* 0x0000008000000947 */ /* 0x000fea0003800000 */
[----:B------:R-:W-:Y:S02]  /*0320*/  ULDC UR4, c[0x0][0x32c] ;  /* 0x0000cb0000047ab9 */ /* 0x000fe40000000800 */
[----:B------:R-:W-:Y:S02]  /*0330*/  UISETP.NE.AND UP0, UPT, UR8, UR4, UPT ;  /* 0x000000040800728c */ /* 0x000fe4000bf05270 */
[----:B------:R-:W-:-:S03]  /*0340*/  UIADD3 UR10, -UR5, URZ, URZ ;  /* 0x0000003f050a7290 */ /* 0x000fc6000fffe13f */
[----:B------:R-:W-:Y:S02]  /*0350*/  ULDC.64 UR4, c[0x0][0x330] ;  /* 0x0000cc0000047ab9 */ /* 0x000fe40000000a00 */
[----:B------:R-:W-:-:S04]  /*0360*/  UIMAD.WIDE.U32 UR12, UR10, UR4, URZ ;  /* 0x000000040a0c72a5 */ /* 0x000fc8000f8e003f */
[----:B------:R-:W-:-:S04]  /*0370*/  @UP0 USHF.R.U32.HI UR10, URZ, UR5, UR13 ;  /* 0x000000053f0a0299 */ /* 0x000fc8000801160d */
[----:B------:R-:W-:Y:S01]  /*0380*/  ULOP3.LUT UR10, URZ, UR10, URZ, 0x33, !UPT ;  /* 0x0000000a3f0a7292 */ /* 0x000fe2000f8e333f */
[----:B------:R-:W-:Y:S05]  /*0390*/  BRA `(.L_x_339) ;  /* 0x0000005000007947 */ /* 0x000fea0003800000 */
.L_x_338:
[----:B------:R-:W-:Y:S02]  /*03a0*/  ULDC UR4, c[0x0][0x32c] ;  /* 0x0000cb0000047ab9 */ /* 0x000fe40000000800 */
[----:B------:R-:W-:-:S03]  /*03b0*/  UISETP.NE.AND UP0, UPT, UR8, UR4, UPT ;  /* 0x000000040800728c */ /* 0x000fc6000bf05270 */
[----:B------:R-:W-:Y:S02]  /*03c0*/  ULDC.64 UR4, c[0x0][0x330] ;  /* 0x0000cc0000047ab9 */ /* 0x000fe40000000a00 */
[----:B------:R-:W-:-:S06]  /*03d0*/  UIMAD.WIDE.U32 UR12, UR10, UR4, URZ ;  /* 0x000000040a0c72a5 */ /* 0x000fcc000f8e003f */
[----:B------:R-:W-:Y:S02]  /*03e0*/  @UP0 USHF.R.U32.HI UR10, URZ, UR5, UR13 ;  /* 0x000000053f0a0299 */ /* 0x000fe4000801160d */
.L_x_339:
[----:B------:R-:W-:Y:S02]  /*03f0*/  ULDC UR4, c[0x0][0x32c] ;  /* 0x0000cb0000047ab9 */ /* 0x000fe40000000800 */
[----:B------:R-:W-:-:S04]  /*0400*/  UIMAD UR4, UR10, UR4, UR4 ;  /* 0x000000040a0472a4 */ /* 0x000fc8000f8e0204 */
[----:B------:R-:W-:-:S04]  /*0410*/  UISETP.LT.AND UP0, UPT, UR6, UR4, UPT ;  /* 0x000000040600728c */ /* 0x000fc8000bf01270 */
[----:B------:R-:W-:-:S03]  /*0420*/  USEL UR6, UR6, UR4, UP0 ;  /* 0x0000000406067287 */ /* 0x000fc60008000000 */
.L_x_337:
[----:B------:R-:W-:Y:S01]  /*0430*/  ULDC.64 UR4, c[0x0][0x2c8] ;  /* 0x0000b20000047ab9 */ /* 0x000fe20000000a00 */
[----:B------:R-:W-:Y:S01]  /*0440*/  PLOP3.LUT P0, PT, PT, PT, UP1, 0x40, 0x0 ;  /* 0x000000000000781c */ /* 0x000fe20003f0e818 */
[----:B------:R-:W-:Y:S02]  /*0450*/  UIMAD.WIDE.U32 UR12, UR7, UR4, URZ ;  /* 0x00000004070c72a5 */ /* 0x000fe4000f8e003f */
[----:B------:R-:W-:Y:S02]  /*0460*/  UMOV UR8, 0x3f ;  /* 0x0000003f00087882 */ /* 0x000fe40000000000 */
[----:B------:R-:W-:Y:S02]  /*0470*/  ULDC UR4, c[0x0][0x1d0] ;  /* 0x0000740000047ab9 */ /* 0x000fe40000000800 */
[----:B------:R-:W-:Y:S02]  /*0480*/  UIADD3 UR6, UR6, 0x3f, URZ ;  /* 0x0000003f06067890 */ /* 0x000fe4000fffe03f */
[----:B------:R-:W-:-:S02]  /*0490*/  UIADD3 UR8, UR8, UR4, URZ ;  /* 0x0000000408087290 */ /* 0x000fc4000fffe03f */
[----:B------:R-:W-:Y:S02]  /*04a0*/  UMOV UR10, UR7 ;  /* 0x00000007000a7c82 */ /* 0x000fe40008000000 */
[----:B------:R-:W-:Y:S02]  /*04b0*/  @UP2 USHF.R.U32.HI UR10, URZ, UR5, UR13 ;  /* 0x000000053f0a2299 */ /* 0x000fe4000801160d */
[----:B------:R-:W-:Y:S02]  /*04c0*/  USHF.R.S32.HI UR12, URZ, 0x1f, UR6 ;  /* 0x0000001f3f0c7899 */ /* 0x000fe40008011406 */
[----:B------:R-:W-:Y:S02]  /*04d0*/  USHF.R.S32.HI UR13, URZ, 0x1f, UR8 ;  /* 0x0000001f3f0d7899 */ /* 0x000fe40008011408 */
[----:B------:R-:W-:Y:S02]  /*04e0*/  ULEA.HI UR12, UR12, UR6, URZ, 0x6 ;  /* 0x000000060c0c7291 */ /* 0x000fe4000f8f303f */
[----:B------:R-:W-:-:S02]  /*04f0*/  ULEA.HI UR13, UR13, UR8, URZ, 0x6 ;  /* 0x000000080d0d7291 */ /* 0x000fc4000f8f303f */
[----:B------:R-:W-:Y:S02]  /*0500*/  ULDC UR11, c[0x0][0x168] ;  /* 0x00005a00000b7ab9 */ /* 0x000fe40000000800 */
[----:B------:R-:W-:Y:S02]  /*0510*/  UIADD3 UR6, UR4, -UR11, URZ ;  /* 0x8000000b04067290 */ /* 0x000fe4000fffe03f */
[----:B------:R-:W-:Y:S02]  /*0520*/  USHF.R.S32.HI UR12, URZ, 0x6, UR12 ;  /* 0x000000063f0c7899 */ /* 0x000fe4000801140c */
[----:B------:R-:W-:Y:S02]  /*0530*/  USHF.R.S32.HI UR13, URZ, 0x6, UR13 ;  /* 0x000000063f0d7899 */ /* 0x000fe4000801140d */
[----:B------:R-:W-:Y:S02]  /*0540*/  UIADD3 UR4, UR6, UR10, URZ ;  /* 0x0000000a06047290 */ /* 0x000fe4000fffe03f */
[----:B------:R-:W-:-:S02]  /*0550*/  UISETP.LT.AND UP0, UPT, UR13, UR12, UPT ;  /* 0x0000000c0d00728c */ /* 0x000fc4000bf01270 */
[----:B------:R-:W-:Y:S02]  /*0560*/  ULDC UR5, c[0x0][0x324] ;  /* 0x0000c90000057ab9 */ /* 0x000fe40000000800 */
[----:B------:R-:W-:Y:S02]  /*0570*/  UIADD3 UR8, UR4, -UR5, URZ ;  /* 0x8000000504087290 */ /* 0x000fe4000fffe03f */
[----:B------:R-:W-:Y:S01]  /*0580*/  USEL UR13, UR13, UR12, UP0 ;  /* 0x0000000c0d0d7287 */ /* 0x000fe20008000000 */
[----:B------:R-:W-:Y:S05]  /*0590*/  @P0 BRA `(.L_x_340) ;  /* 0x0000015000000947 */ /* 0x000fea0003800000 */
[----:B------:R-:W-:Y:S02]  /*05a0*/  UMOV UR10, UR4 ;  /* 0x00000004000a7c82 */ /* 0x000fe40008000000 */
[----:B------:R-:W-:-:S06]  /*05b0*/  UISETP.GT.AND UP0, UPT, UR10, -0x1, UPT ;  /* 0xffffffff0a00788c */ /* 0x000fcc000bf04270 */
[----:B------:R-:W-:-:S13]  /*05c0*/  PLOP3.LUT P0, PT, PT, PT, UP0, 0x80, 0x0 ;  /* 0x000000000000781c */ /* 0x000fda0003f0f008 */
[----:B------:R-:W-:Y:S05]  /*05d0*/  @P0 BRA `(.L_x_341) ;  /* 0x0000008000000947 */ /* 0x000fea0003800000 */
[----:B------:R-:W-:Y:S02]  /*05e0*/  ULDC UR4, c[0x0][0x32c] ;  /* 0x0000cb0000047ab9 */ /* 0x000fe40000000800 */
[----:B------:R-:W-:Y:S02]  /*05f0*/  UISETP.NE.AND UP0, UPT, UR4, 0x1, UPT ;  /* 0x000000010400788c */ /* 0x000fe4000bf05270 */
[----:B------:R-:W-:Y:S02]  /*0600*/  ULOP3.LUT UR10, URZ, UR10, URZ, 0x33, !UPT ;  /* 0x0000000a3f0a7292 */ /* 0x000fe4000f8e333f */
[----:B------:R-:W-:Y:S02]  /*0610*/  ULDC.64 UR4, c[0x0][0x330] ;  /* 0x0000cc0000047ab9 */ /* 0x000fe40000000a00 */
[----:B------:R-:W-:-:S05]  /*0620*/  UIMAD.WIDE.U32 UR16, UR10, UR4, URZ ;  /* 0x000000040a1072a5 */ /* 0x000fca000f8e003f */
[----:B------:R-:W-:-:S04]  /*0630*/  @UP0 USHF.R.U32.HI UR10, URZ, UR5, UR17 ;  /* 0x000000053f0a0299 */ /* 0x000fc80008011611 */
[----:B------:R-:W-:Y:S01]  /*0640*/  ULOP3.LUT UR10, URZ, UR10, URZ, 0x33, !UPT ;  /* 0x0000000a3f0a7292 */ /* 0x000fe2000f8e333f */
[----:B------:R-:W-:Y:S05]  /*0650*/  BRA `(.L_x_342) ;  /* 0x0000005000007947 */ /* 0x000fea0003800000 */
.L_x_341:
[----:B------:R-:W-:Y:S02]  /*0660*/  ULDC UR4, c[0x0][0x32c] ;  /* 0x0000cb0000047ab9 */ /* 0x000fe40000000800 */
[----:B------:R-:W-:-:S03]  /*0670*/  UISETP.NE.AND UP0, UPT, UR4, 0x1, UPT ;  /* 0x000000010400788c */ /* 0x000fc6000bf05270 */
[----:B------:R-:W-:Y:S02]  /*0680*/  ULDC.64 UR4, c[0x0][0x330] ;  /* 0x0000cc0000047ab9 */ /* 0x000fe40000000a00 */
[----:B------:R-:W-:-:S06]  /*0690*/  UIMAD.WIDE.U32 UR16, UR10, UR4, URZ ;  /* 0x000000040a1072a5 */ /* 0x000fcc000f8e003f */
[----:B------:R-:W-:Y:S02]  /*06a0*/  @UP0 USHF.R.U32.HI UR10, URZ, UR5, UR17 ;  /* 0x000000053f0a0299 */ /* 0x000fe40008011611 */
.L_x_342:
[----:B------:R-:W-:Y:S02]  /*06b0*/  ULDC UR4, c[0x0][0x32c] ;  /* 0x0000cb0000047ab9 */ /* 0x000fe40000000800 */
[----:B------:R-:W-:-:S04]  /*06c0*/  UIMAD UR4, UR10, UR4, URZ ;  /* 0x000000040a0472a4 */ /* 0x000fc8000f8e023f */
[----:B------:R-:W-:-:S04]  /*06d0*/  UISETP.LT.AND UP0, UPT, UR8, UR4, UPT ;  /* 0x000000040800728c */ /* 0x000fc8000bf01270 */
[----:B------:R-:W-:-:S04]  /*06e0*/  USEL UR8, UR8, UR4, !UP0 ;  /* 0x0000000408087287 */ /* 0x000fc8000c000000 */
.L_x_340:
[----:B------:R-:W-:Y:S02]  /*06f0*/  USHF.R.S32.HI UR4, URZ, 0x1f, UR8 ;  /* 0x0000001f3f047899 */ /* 0x000fe40008011408 */
[----:B------:R-:W-:Y:S02]  /*0700*/  ULDC UR5, c[0x0][0x338] ;  /* 0x0000ce0000057ab9 */ /* 0x000fe40000000800 */
[----:B------:R-:W-:Y:S02]  /*0710*/  ULEA.HI UR8, UR4, UR8, URZ, 0x6 ;  /* 0x0000000804087291 */ /* 0x000fe4000f8f303f */
[----:B------:R-:W-:Y:S02]  /*0720*/  USHF.R.U32.HI UR4, URZ, 0x10, UR9 ;  /* 0x000000103f047899 */ /* 0x000fe40008011609 */
[----:B------:R-:W-:Y:S02]  /*0730*/  USHF.R.S32.HI UR8, URZ, 0x6, UR8 ;  /* 0x000000063f087899 */ /* 0x000fe40008011408 */
[----:B------:R-:W-:-:S02]  /*0740*/  UISETP.NE.AND UP3, UPT, UR4, URZ, UPT ;  /* 0x0000003f0400728c */ /* 0x000fc4000bf65270 */
[----:B------:R-:W-:Y:S02]  /*0750*/  UISETP.LT.AND UP0, UPT, URZ, UR8, UPT ;  /* 0x000000083f00728c */ /* 0x000fe4000bf01270 */
[----:B------:R-:W-:Y:S02]  /*0760*/  USEL UR5, UR4, UR5, UP3 ;  /* 0x0000000504057287 */ /* 0x000fe40009800000 */
[----:B------:R-:W-:Y:S02]  /*0770*/  USEL UR8, URZ, UR8, !UP0 ;  /* 0x000000083f087287 */ /* 0x000fe4000c000000 */
[----:B------:R-:W-:Y:S02]  /*0780*/  UMOV UR4, URZ ;  /* 0x0000003f00047c82 */ /* 0x000fe40008000000 */
[----:B------:R-:W-:-:S06]  /*0790*/  UISETP.GT.AND UP0, UPT, UR13, UR8, UPT ;  /* 0x000000080d00728c */ /* 0x000fcc000bf04270 */
[----:B------:R-:W-:-:S13]  /*07a0*/  PLOP3.LUT P0, PT, PT, PT, UP0, 0x80, 0x0 ;  /* 0x000000000000781c */ /* 0x000fda0003f0f008 */
[----:B------:R-:W-:Y:S05]  /*07b0*/  @!P0 BRA `(.L_x_343) ;  /* 0x0000021000008947 */ /* 0x000fea0003800000 */
[----:B------:R-:W-:Y:S01]  /*07c0*/  IMAD.U32 R2, RZ, RZ, UR5 ;  /* 0x00000005ff027e24 */ /* 0x000fe2000f8e00ff */
[----:B------:R-:W-:Y:S02]  /*07d0*/  UIADD3 UR14, UR5, -0x1, UR13 ;  /* 0xffffffff050e7890 */ /* 0x000fe4000fffe00d */
[----:B------:R-:W-:Y:S02]  /*07e0*/  UMOV UR16, URZ ;  /* 0x0000003f00107c82 */ /* 0x000fe40008000000 */
[-C--:B------:R-:W-:Y:S01]  /*07f0*/  IABS R3, R2.reuse ;  /* 0x0000000200037213 */ /* 0x080fe20000000000 */
[----:B------:R-:W-:Y:S01]  /*0800*/  UIADD3 UR14, -UR8, UR14, URZ ;  /* 0x0000000e080e7290 */ /* 0x000fe2000fffe13f */
[----:B------:R-:W-:Y:S02]  /*0810*/  IABS R2, R2 ;  /* 0x0000000200027213 */ /* 0x000fe40000000000 */
[----:B------:R1:W2:Y:S03]  /*0820*/  R2UR UR12, R3 ;  /* 0x00000000030c73c2 */ /* 0x0002a600000e0000 */
[----:B------:R-:W-:Y:S01]  /*0830*/  IMAD.U32 R5, RZ, RZ, UR14 ;  /* 0x0000000eff057e24 */ /* 0x000fe2000f8e00ff */
[----:B------:R-:W-:Y:S01]  /*0840*/  ULOP3.LUT UR14, UR14, UR5, URZ, 0x3c, !UPT ;  /* 0x000000050e0e7292 */ /* 0x000fe2000f8e3c3f */
[----:B------:R-:W-:-:S04]  /*0850*/  IMAD.MOV R2, RZ, RZ, -R2 ;  /* 0x000000ffff027224 */ /* 0x000fc800078e0a02 */
[----:B------:R-:W3:Y:S01]  /*0860*/  R2UR UR10, R2 ;  /* 0x00000000020a73c2 */ /* 0x000ee200000e0000 */
[----:B-1----:R-:W-:Y:S01]  /*0870*/  IABS R3, R5 ;  /* 0x0000000500037213 */ /* 0x002fe20000000000 */
[----:B--2---:R-:W1:Y:S06]  /*0880*/  I2F.RP R6, UR12 ;  /* 0x0000000c00067d06 */ /* 0x004e6c0008209400 */
[----:B------:R-:W2:Y:S02]  /*0890*/  R2UR UR11, R3 ;  /* 0x00000000030b73c2 */ /* 0x000ea400000e0000 */
[----:B-1----:R-:W1:Y:S02]  /*08a0*/  MUFU.RCP R4, R6 ;  /* 0x0000000600047308 */ /* 0x002e640000001000 */
[----:B-1----:R-:W-:-:S06]  /*08b0*/  IADD3 R4, R4, 0xffffffe, RZ ;  /* 0x0ffffffe04047810 */ /* 0x002fcc0007ffe0ff */
[----:B------:R-:W1:Y:S02]  /*08c0*/  F2I.FTZ.U32.TRUNC.NTZ R4, R4 ;  /* 0x0000000400047305 */ /* 0x000e64000021f000 */
[----:B-1----:R-:W1:Y:S02]  /*08d0*/  R2UR UR17, R4 ;  /* 0x00000000041173c2 */ /* 0x002e6400000e0000 */
[----:B-1----:R-:W-:-:S04]  /*08e0*/  UIADD3 UR4, URZ, -UR17, URZ ;  /* 0x800000113f047290 */ /* 0x002fc8000fffe03f */
[----:B------:R-:W-:-:S04]  /*08f0*/  UIMAD UR4, UR4, UR12, URZ ;  /* 0x0000000c040472a4 */ /* 0x000fc8000f8e023f */
[----:B------:R-:W-:-:S04]  /*0900*/  UIMAD.WIDE.U32 UR16, UR17, UR4, UR16 ;  /* 0x00000004111072a5 */ /* 0x000fc8000f8e0010 */
[----:B--2---:R-:W-:-:S04]  /*0910*/  UIMAD.WIDE.U32 UR16, UR17, UR11, URZ ;  /* 0x0000000b111072a5 */ /* 0x004fc8000f8e003f */
[----:B---3--:R-:W-:-:S04]  /*0920*/  UIMAD UR10, UR17, UR10, UR11 ;  /* 0x0000000a110a72a4 */ /* 0x008fc8000f8e020b */
[----:B------:R-:W-:-:S11]  /*0930*/  UISETP.GT.U32.AND UP0, UPT, UR12, UR10, UPT ;  /* 0x0000000a0c00728c */ /* 0x000fd6000bf04070 */
[----:B------:R-:W-:Y:S02]  /*0940*/  @!UP0 UIADD3 UR10, UR10, -UR12, URZ ;  /* 0x8000000c0a0a8290 */ /* 0x000fe4000fffe03f */
[----:B------:R-:W-:Y:S02]  /*0950*/  @!UP0 UIADD3 UR17, UR17, 0x1, URZ ;  /* 0x0000000111118890 */ /* 0x000fe4000fffe03f */
[----:B------:R-:W-:Y:S02]  /*0960*/  UISETP.GE.U32.AND UP3, UPT, UR10, UR12, UPT ;  /* 0x0000000c0a00728c */ /* 0x000fe4000bf66070 */
[----:B------:R-:W-:-:S09]  /*0970*/  UISETP.GE.AND UP0, UPT, UR14, URZ, UPT ;  /* 0x0000003f0e00728c */ /* 0x000fd2000bf06270 */
[----:B------:R-:W-:Y:S02]  /*0980*/  @UP3 UIADD3 UR17, UR17, 0x1, URZ ;  /* 0x0000000111113890 */ /* 0x000fe4000fffe03f */
[----:B------:R-:W-:-:S05]  /*0990*/  UISETP.NE.AND UP3, UPT, UR5, URZ, UPT ;  /* 0x0000003f0500728c */ /* 0x000fca000bf65270 */
[----:B------:R-:W-:Y:S02]  /*09a0*/  UMOV UR4, UR17 ;  /* 0x0000001100047c82 */ /* 0x000fe40008000000 */
[----:B------:R-:W-:-:S04]  /*09b0*/  @!UP0 UIADD3 UR4, -UR4, URZ, URZ ;  /* 0x0000003f04048290 */ /* 0x000fc8000fffe13f */
[----:B------:R-:W-:Y:S02]  /*09c0*/  @!UP3 ULOP3.LUT UR4, URZ, UR5, URZ, 0x33, !UPT ;  /* 0x000000053f04b292 */ /* 0x000fe4000f8e333f */
.L_x_343:
[----:B------:R-:W-:Y:S01]  /*09d0*/  ULOP3.LUT UR9, UR9, 0xffff, URZ, 0xc0, !UPT ;  /* 0x0000ffff09097892 */ /* 0x000fe2000f8ec03f */
[----:B------:R-:W-:Y:S01]  /*09e0*/  PLOP3.LUT P2, PT, PT, PT, PT, 0x80, 0x0 ;  /* 0x000000000000781c */ /* 0x000fe20003f4f070 */
[----:B------:R-:W-:Y:S01]  /*09f0*/  ULDC.64 UR16, c[0x0][0x118] ;  /* 0x0000460000107ab9 */ /* 0x000fe20000000a00 */
[----:B------:R-:W-:Y:S01]  /*0a00*/  IMAD.MOV.U32 R7, RZ, RZ, RZ ;  /* 0x000000ffff077224 */ /* 0x000fe200078e00ff */
[----:B------:R-:W-:Y:S01]  /*0a10*/  UIMAD UR8, UR9, UR4, UR8 ;  /* 0x00000004090872a4 */ /* 0x000fe2000f8e0208 */
[----:B------:R-:W-:Y:S01]  /*0a20*/  IMAD.MOV.U32 R5, RZ, RZ, RZ ;  /* 0x000000ffff057224 */ /* 0x000fe200078e00ff */
        /* <DEDUP_REMOVED lines=55> */
[----:B------:R-:W-:-:S02]  /*0da0*/  USHF.R.S32.HI UR9, URZ, 0x1f, UR15 ;  /* 0x0000001f3f097899 */ /* 0x000fc4000801140f */
[----:B------:R-:W-:Y:S01]  /*0db0*/  ULDC.64 UR4, c[0x0][0x1b8] ;  /* 0x00006e0000047ab9 */ /* 0x000fe20000000a00 */
[----:B------:R-:W-:-:S13]  /*0dc0*/  ISETP.NE.AND.EX P2, PT, RZ, c[0x0][0x344], PT, P2 ;  /* 0x0000d100ff007a0c */ /* 0x000fda0003f45320 */
[----:B------:R-:W-:-:S04]  /*0dd0*/  @P2 IMAD.MOV.U32 R3, RZ, RZ, 0x4 ;  /* 0x00000004ff032424 */ /* 0x000fc800078e00ff */
[----:B------:R-:W-:-:S06]  /*0de0*/  @P2 IMAD.WIDE R18, R0, R3, c[0x0][0x340] ;  /* 0x0000d00000122625 */ /* 0x000fcc00078e0203 */
[----:B------:R-:W2:Y:S01]  /*0df0*/  @P2 LDG.E R18, [R18.64] ;  /* 0x0000001012122981 */ /* 0x000ea2000c1e1900 */
[----:B------:R-:W-:Y:S01]  /*0e00*/  SHF.R.S32.HI R87, RZ, 0x1f, R84 ;  /* 0x0000001fff577819 */ /* 0x000fe20000011454 */
[----:B------:R-:W-:Y:S01]  /*0e10*/  UIMAD UR10, UR9, UR4, URZ ;  /* 0x00000004090a72a4 */ /* 0x000fe2000f8e023f */
[----:B------:R-:W-:Y:S01]  /*0e20*/  PLOP3.LUT P1, PT, PT, PT, UP2, 0x80, 0x0 ;  /* 0x000000000000781c */ /* 0x000fe20003f2f028 */
[----:B------:R-:W-:Y:S01]  /*0e30*/  UIMAD.WIDE.U32 UR20, UR15, UR4, URZ ;  /* 0x000000040f1472a5 */ /* 0x000fe2000f8e003f */
[CC--:B------:R-:W-:Y:S01]  /*0e40*/  LEA.HI R3, R87.reuse, R84.reuse, RZ, 0x3 ;  /* 0x0000005457037211 */ /* 0x0c0fe200078f18ff */
[----:B------:R-:W-:Y:S01]  /*0e50*/  UIMAD UR5, UR15, UR5, UR10 ;  /* 0x000000050f0572a4 */ /* 0x000fe2000f8e020a */
[----:B------:R-:W-:Y:S01]  /*0e60*/  LEA.HI R205, R87, R84, RZ, 0x4 ;  /* 0x0000005457cd7211 */ /* 0x000fe200078f20ff */
[----:B------:R-:W-:Y:S01]  /*0e70*/  IMAD.U32 R210, RZ, RZ, UR15 ;  /* 0x0000000fffd27e24 */ /* 0x000fe2000f8e00ff */
[----:B------:R-:W-:Y:S01]  /*0e80*/  SHF.R.S32.HI R13, RZ, 0x3, R3 ;  /* 0x00000003ff0d7819 */ /* 0x000fe20000011403 */
[----:B------:R-:W-:Y:S01]  /*0e90*/  UIADD3 UR5, UR21, UR5, URZ ;  /* 0x0000000515057290 */ /* 0x000fe2000fffe03f */
[----:B------:R-:W-:Y:S01]  /*0ea0*/  LOP3.LUT R3, R3, 0xfffffff8, RZ, 0xc0, !PT ;  /* 0xfffffff803037812 */ /* 0x000fe200078ec0ff */
[----:B------:R-:W-:Y:S01]  /*0eb0*/  IMAD.U32 R17, RZ, RZ, UR21 ;  /* 0x00000015ff117e24 */ /* 0x000fe2000f8e00ff */
[----:B------:R-:W-:Y:S01]  /*0ec0*/  SHF.R.S32.HI R2, RZ, 0x4, R205 ;  /* 0x00000004ff027819 */ /* 0x000fe200000114cd */
[----:B------:R-:W-:Y:S01]  /*0ed0*/  IMAD.SHL.U32 R207, R13, 0x40, RZ ;  /* 0x000000400dcf7824 */ /* 0x000fe200078e00ff */
[----:B------:R-:W-:Y:S01]  /*0ee0*/  PLOP3.LUT P0, PT, PT, PT, UP2, 0x80, 0x0 ;  /* 0x000000000000781c */ /* 0x000fe20003f0f028 */
[----:B------:R-:W-:Y:S01]  /*0ef0*/  IMAD.IADD R24, R84, 0x1, -R3 ;  /* 0x0000000154187824 */ /* 0x000fe200078e0a03 */
[----:B------:R-:W-:Y:S01]  /*0f00*/  LOP3.LUT R9, R205, 0xfffffff0, RZ, 0xc0, !PT ;  /* 0xfffffff0cd097812 */ /* 0x000fe200078ec0ff */
[----:B------:R-:W-:Y:S01]  /*0f10*/  IMAD.U32 R16, RZ, RZ, UR20 ;  /* 0x00000014ff107e24 */ /* 0x000fe2000f8e00ff */
[----:B------:R-:W-:Y:S01]  /*0f20*/  LOP3.LUT R207, R207, 0x1c0, RZ, 0xc0, !PT ;  /* 0x000001c0cfcf7812 */ /* 0x000fe200078ec0ff */
[C---:B------:R-:W-:Y:S01]  /*0f30*/  IMAD R6, R24.reuse, 0x20, R13 ;  /* 0x0000002018067824 */ /* 0x040fe200078e020d */
[----:B------:R-:W-:Y:S01]  /*0f40*/  LEA.HI R205, R205, R2, RZ, 0x1 ;  /* 0x00000002cdcd7211 */ /* 0x000fe200078f08ff */
[----:B------:R-:W-:Y:S01]  /*0f50*/  IMAD.SHL.U32 R14, R24, 0x8, RZ ;  /* 0x00000008180e7824 */ /* 0x000fe200078e00ff */
[----:B------:R-:W-:Y:S01]  /*0f60*/  SHF.R.S32.HI R3, RZ, 0x1f, R0 ;  /* 0x0000001fff037819 */ /* 0x000fe20000011400 */
[----:B------:R-:W-:Y:S01]  /*0f70*/  IMAD.IADD R9, R84, 0x1, -R9 ;  /* 0x0000000154097824 */ /* 0x000fe200078e0a09 */
[----:B------:R-:W-:Y:S01]  /*0f80*/  IADD3 R6, R6, UR7, RZ ;  /* 0x0000000706067c10 */ /* 0x000fe2000fffe0ff */
[----:B------:R-:W-:Y:S01]  /*0f90*/  IMAD.U32 R17, RZ, RZ, UR5 ;  /* 0x00000005ff117e24 */ /* 0x000fe2000f8e00ff */
[----:B------:R-:W-:Y:S01]  /*0fa0*/  LOP3.LUT R4, R207, 0x38, R14, 0xf8, !PT ;  /* 0x00000038cf047812 */ /* 0x000fe200078ef80e */
[----:B------:R-:W-:Y:S01]  /*0fb0*/  ULDC.64 UR4, c[0x0][0x1e8] ;  /* 0x00007a0000047ab9 */ /* 0x000fe20000000a00 */
[----:B------:R-:W-:Y:S01]  /*0fc0*/  LOP3.LUT R205, R205, 0xfffffffe, RZ, 0xc0, !PT ;  /* 0xfffffffecdcd7812 */ /* 0x000fe200078ec0ff */
[----:B------:R-:W-:Y:S01]  /*0fd0*/  @P1 IMAD.HI.U32 R5, R6, c[0x0][0x2c8], RZ ;  /* 0x0000b20006051a27 */ /* 0x000fe200078e00ff */
[----:B------:R-:W-:Y:S01]  /*0fe0*/  SHF.R.U32.HI R207, RZ, 0x3, R207 ;  /* 0x00000003ffcf7819 */ /* 0x000fe200000116cf */
[----:B------:R-:W-:Y:S01]  /*0ff0*/  UIMAD UR4, UR9, UR4, URZ ;  /* 0x00000004090472a4 */ /* 0x000fe2000f8e023f */
[----:B------:R-:W-:Y:S01]  /*1000*/  SHF.R.S32.HI R8, RZ, 0x1f, R13 ;  /* 0x0000001fff087819 */ /* 0x000fe2000001140d */
[----:B------:R-:W-:Y:S01]  /*1010*/  IMAD.IADD R205, R2, 0x1, -R205 ;  /* 0x0000000102cd7824 */ /* 0x000fe200078e0acd */
[----:B------:R-:W-:Y:S01]  /*1020*/  LOP3.LUT R207, R4, R207, RZ, 0x3c, !PT ;  /* 0x000000cf04cf7212 */ /* 0x000fe200078e3cff */
[----:B------:R-:W-:Y:S01]  /*1030*/  IMAD.MOV.U32 R4, RZ, RZ, R6 ;  /* 0x000000ffff047224 */ /* 0x000fe200078e0006 */
[----:B------:R-:W-:Y:S01]  /*1040*/  SHF.R.S32.HI R2, RZ, 0x1f, R9 ;  /* 0x0000001fff027819 */ /* 0x000fe20000011409 */
[----:B------:R-:W-:Y:S01]  /*1050*/  IMAD.WIDE.U32 R16, R0, c[0x0][0x1c0], R16 ;  /* 0x0000700000107a25 */ /* 0x000fe200078e0010 */
[----:B------:R-:W-:Y:S01]  /*1060*/  @P0 SHF.R.U32.HI R4, RZ, c[0x0][0x2cc], R5 ;  /* 0x0000b300ff040a19 */ /* 0x000fe20000011605 */
[----:B------:R-:W-:Y:S01]  /*1070*/  UIMAD UR10, UR15, UR5, UR4 ;  /* 0x000000050f0a72a4 */ /* 0x000fe2000f8e0204 */
[----:B------:R-:W-:Y:S01]  /*1080*/  LEA.HI R7, R2, R9, RZ, 0x3 ;  /* 0x0000000902077211 */ /* 0x000fe200078f18ff */
[----:B------:R-:W-:Y:S01]  /*1090*/  IMAD R5, R3, c[0x0][0x1c0], RZ ;  /* 0x0000700003057a24 */ /* 0x000fe200078e02ff */
[----:B------:R-:W-:Y:S01]  /*10a0*/  IADD3 R10, R14, 0x80, RZ ;  /* 0x000000800e0a7810 */ /* 0x000fe20007ffe0ff */
[----:B------:R-:W-:Y:S01]  /*10b0*/  IMAD R20, R8, c[0x0][0x1e0], RZ ;  /* 0x0000780008147a24 */ /* 0x000fe200078e02ff */
[----:B------:R-:W-:Y:S01]  /*10c0*/  LOP3.LUT R2, R7, 0xfffffff8, RZ, 0xc0, !PT ;  /* 0xfffffff807027812 */ /* 0x000fe200078ec0ff */
[----:B------:R-:W-:Y:S01]  /*10d0*/  IMAD R22, R0, c[0x0][0x1c4], R5 ;  /* 0x0000710000167a24 */ /* 0x000fe200078e0205 */
[----:B------:R-:W-:Y:S01]  /*10e0*/  SHF.R.S32.HI R5, RZ, 0x1f, R4 ;  /* 0x0000001fff057819 */ /* 0x000fe20000011404 */
[----:B------:R-:W-:Y:S01]  /*10f0*/  IMAD R8, R8, c[0x0][0x208], RZ ;  /* 0x0000820008087a24 */ /* 0x000fe200078e02ff */
[----:B------:R-:W-:Y:S01]  /*1100*/  IADD3 R2, R9, -R2, RZ ;  /* 0x8000000209027210 */ /* 0x000fe20007ffe0ff */
[----:B------:R-:W-:Y:S01]  /*1110*/  IMAD.IADD R23, R17, 0x1, R22 ;  /* 0x0000000111177824 */ /* 0x000fe200078e0216 */
[----:B------:R-:W-:Y:S01]  /*1120*/  SHF.R.S32.HI R15, RZ, 0x1f, R14 ;  /* 0x0000001fff0f7819 */ /* 0x000fe2000001140e */
[----:B------:R-:W-:Y:S01]  /*1130*/  IMAD.MOV R17, RZ, RZ, -R4 ;  /* 0x000000ffff117224 */ /* 0x000fe200078e0a04 */
[----:B------:R-:W-:Y:S01]  /*1140*/  ISETP.GE.AND P1, PT, R10, c[0x0][0x1d4], PT ;  /* 0x000075000a007a0c */ /* 0x000fe20003f26270 */
[----:B------:R-:W-:Y:S01]  /*1150*/  IMAD.MOV.U32 R22, RZ, RZ, R16 ;  /* 0x000000ffff167224 */ /* 0x000fe200078e0010 */
[----:B------:R-:W-:Y:S01]  /*1160*/  ULDC.64 UR4, c[0x0][0x210] ;  /* 0x0000840000047ab9 */ /* 0x000fe20000000a00 */
[----:B------:R-:W-:Y:S01]  /*1170*/  IMAD R5, R5, c[0x0][0x1b0], RZ ;  /* 0x00006c0005057a24 */ /* 0x000fe200078e02ff */
[----:B------:R-:W-:Y:S01]  /*1180*/  MOV R208, UR15 ;  /* 0x0000000f00d07c02 */ /* 0x000fe20008000f00 */
[----:B------:R-:W-:Y:S01]  /*1190*/  IMAD R9, R13, c[0x0][0x20c], R8 ;  /* 0x000083000d097a24 */ /* 0x000fe200078e0208 */
[----:B------:R-:W-:Y:S01]  /*11a0*/  UIMAD UR4, UR9, UR4, URZ ;  /* 0x00000004090472a4 */ /* 0x000fe2000f8e023f */
[----:B------:R-:W-:Y:S01]  /*11b0*/  IMAD R8, R17, c[0x0][0x2c4], R6 ;  /* 0x0000b10011087a24 */ /* 0x000fe200078e0206 */
[----:B------:R-:W-:Y:S01]  /*11c0*/  LOP3.LUT P4, RZ, R2, 0x4, RZ, 0xc0, !PT ;  /* 0x0000000402ff7812 */ /* 0x000fe2000788c0ff */
[----:B------:R-:W-:Y:S01]  /*11d0*/  IMAD.WIDE.U32 R16, R4, c[0x0][0x1b0], R22 ;  /* 0x00006c0004107a25 */ /* 0x000fe200078e0016 */
[----:B------:R-:W-:Y:S01]  /*11e0*/  UIMAD UR4, UR15, UR5, UR4 ;  /* 0x000000050f0472a4 */ /* 0x000fe2000f8e0204 */
[----:B------:R-:W-:Y:S01]  /*11f0*/  LOP3.LUT P5, RZ, R2, 0x2, RZ, 0xc0, !PT ;  /* 0x0000000202ff7812 */ /* 0x000fe200078ac0ff */
[----:B------:R-:W-:Y:S01]  /*1200*/  BSSY B0, `(.L_x_345) ;  /* 0x000004f000007945 */ /* 0x000fe20003800000 */
[----:B------:R-:W-:Y:S01]  /*1210*/  IMAD R5, R4, c[0x0][0x1b4], R5 ;  /* 0x00006d0004057a24 */ /* 0x000fe200078e0205 */
[----:B------:R-:W-:Y:S01]  /*1220*/  ULDC UR5, c[0x0][0x2c4] ;  /* 0x0000b10000057ab9 */ /* 0x000fe20000000800 */
[----:B------:R-:W-:Y:S01]  /*1230*/  IMAD.WIDE.U32 R10, R13, c[0x0][0x208], R14 ;  /* 0x000082000d0a7a25 */ /* 0x000fe200078e000e */
[----:B------:R-:W-:-:S03]  /*1240*/  ISETP.GE.AND P3, PT, R14, c[0x0][0x1d4], PT ;  /* 0x000075000e007a0c */ /* 0x000fc60003f66270 */
[----:B------:R-:W-:Y:S01]  /*1250*/  IMAD.IADD R17, R17, 0x1, R5 ;  /* 0x0000000111117824 */ /* 0x000fe200078e0205 */
[----:B------:R-:W-:Y:S01]  /*1260*/  SHF.R.S32.HI R5, RZ, 0x1f, R8 ;  /* 0x0000001fff057819 */ /* 0x000fe20000011408 */
[----:B------:R-:W-:Y:S02]  /*1270*/  IMAD.IADD R11, R11, 0x1, R9 ;  /* 0x000000010b0b7824 */ /* 0x000fe400078e0209 */
[----:B------:R-:W-:Y:S02]  /*1280*/  IMAD.SHL.U32 R4, R2, 0x40, RZ ;  /* 0x0000004002047824 */ /* 0x000fe400078e00ff */
[----:B------:R-:W-:Y:S02]  /*1290*/  IMAD R5, R5, c[0x0][0x1a8], RZ ;  /* 0x00006a0005057a24 */ /* 0x000fe400078e02ff */
[----:B------:R-:W-:Y:S01]  /*12a0*/  IMAD.WIDE.U32 R208, R208, c[0x0][0x210], R10 ;  /* 0x00008400d0d07a25 */ /* 0x000fe200078e000a */
[----:B------:R-:W-:Y:S02]  /*12b0*/  LOP3.LUT R4, R4, 0x1c0, RZ, 0xc0, !PT ;  /* 0x000001c004047812 */ /* 0x000fe400078ec0ff */
[----:B------:R-:W-:Y:S01]  /*12c0*/  IADD3 R10, R13, UR7, RZ ;  /* 0x000000070d0a7c10 */ /* 0x000fe2000fffe0ff */
[C---:B------:R-:W-:Y:S01]  /*12d0*/  IMAD R5, R8.reuse, c[0x0][0x1ac], R5 ;  /* 0x00006b0008057a24 */ /* 0x040fe200078e0205 */
[----:B------:R-:W-:Y:S01]  /*12e0*/  IADD3 R209, R209, UR4, RZ ;  /* 0x00000004d1d17c10 */ /* 0x000fe2000fffe0ff */
[----:B------:R-:W-:Y:S01]  /*12f0*/  IMAD.WIDE.U32 R8, R8, c[0x0][0x1a8], R16 ;  /* 0x00006a0008087a25 */ /* 0x000fe200078e0010 */
[----:B------:R-:W-:-:S02]  /*1300*/  ULDC UR4, c[0x0][0x168] ;  /* 0x00005a0000047ab9 */ /* 0x000fc40000000800 */
[----:B------:R-:W-:Y:S01]  /*1310*/  UIMAD UR4, UR5, UR4, URZ ;  /* 0x00000004050472a4 */ /* 0x000fe2000f8e023f */
[C---:B------:R-:W-:Y:S01]  /*1320*/  IMAD R20, R13.reuse, c[0x0][0x1e4], R20 ;  /* 0x000079000d147a24 */ /* 0x040fe200078e0214 */
[----:B------:R-:W-:Y:S01]  /*1330*/  LEA R6, P0, R8, c[0x0][0x160], 0x1 ;  /* 0x0000580008067a11 */ /* 0x000fe200078008ff */
[----:B------:R-:W-:-:S04]  /*1340*/  IMAD.WIDE.U32 R26, R13, c[0x0][0x1e0], R14 ;  /* 0x000078000d1a7a25 */ /* 0x000fc800078e000e */
[----:B------:R-:W-:Y:S01]  /*1350*/  IMAD.SHL.U32 R11, R205, 0x8, RZ ;  /* 0x00000008cd0b7824 */ /* 0x000fe200078e00ff */
[----:B------:R1:W3:Y:S01]  /*1360*/  SHFL.IDX PT, R16, R6, RZ, 0x181f ;  /* 0x00181fff06107589 */ /* 0x0002e200000e0000 */
[----:B------:R-:W-:Y:S02]  /*1370*/  IMAD.IADD R5, R9, 0x1, R5 ;  /* 0x0000000109057824 */ /* 0x000fe400078e0205 */
[----:B------:R-:W-:Y:S01]  /*1380*/  IMAD.IADD R21, R27, 0x1, R20 ;  /* 0x000000011b157824 */ /* 0x000fe200078e0214 */
[----:B------:R-:W-:Y:S01]  /*1390*/  LOP3.LUT R11, R4, 0x8, R11, 0xf8, !PT ;  /* 0x00000008040b7812 */ /* 0x000fe200078ef80b */
[----:B------:R-:W-:Y:S01]  /*13a0*/  IMAD.MOV.U32 R20, RZ, RZ, R26 ;  /* 0x000000ffff147224 */ /* 0x000fe200078e001a */
[----:B------:R-:W-:Y:S01]  /*13b0*/  SHF.R.U32.HI R4, RZ, 0x3, R4 ;  /* 0x00000003ff047819 */ /* 0x000fe20000011604 */
[----:B------:R-:W-:Y:S01]  /*13c0*/  IMAD.MOV.U32 R2, RZ, RZ, 0x10 ;  /* 0x00000010ff027424 */ /* 0x000fe200078e00ff */
[----:B------:R-:W-:Y:S01]  /*13d0*/  LEA.HI.X R5, R8, c[0x0][0x164], R5, 0x1, P0 ;  /* 0x0000590008057a11 */ /* 0x000fe200000f0c05 */
[----:B------:R-:W-:Y:S01]  /*13e0*/  IMAD.WIDE.U32 R210, R210, c[0x0][0x1e8], R20 ;  /* 0x00007a00d2d27a25 */ /* 0x000fe200078e0014 */
[----:B------:R-:W-:-:S02]  /*13f0*/  ISETP.GE.AND P0, PT, R10, UR4, PT ;  /* 0x000000040a007c0c */ /* 0x000fc4000bf06270 */
[----:B------:R-:W-:Y:S01]  /*1400*/  LOP3.LUT R4, R11, R4, RZ, 0x3c, !PT ;  /* 0x000000040b047212 */ /* 0x000fe200078e3cff */
[----:B------:R-:W-:Y:S01]  /*1410*/  IMAD.SHL.U32 R9, R24, 0x8, RZ ;  /* 0x0000000818097824 */ /* 0x000fe200078e00ff */
[----:B------:R-:W-:Y:S01]  /*1420*/  IADD3 R11, R14, 0x40, RZ ;  /* 0x000000400e0b7810 */ /* 0x000fe20007ffe0ff */
[----:B------:R-:W-:Y:S01]  /*1430*/  IMAD.SHL.U32 R7, R7, 0x40, RZ ;  /* 0x0000004007077824 */ /* 0x000fe200078e00ff */
[----:B------:R-:W-:Y:S01]  /*1440*/  LEA.HI R8, R87, R84, RZ, 0x6 ;  /* 0x0000005457087211 */ /* 0x000fe200078f30ff */
[----:B------:R1:W4:Y:S01]  /*1450*/  SHFL.IDX PT, R17, R5, RZ, 0x181f ;  /* 0x00181fff05117589 */ /* 0x00032200000e0000 */
[----:B------:R-:W-:Y:S02]  /*1460*/  IADD3 R211, R211, UR10, RZ ;  /* 0x0000000ad3d37c10 */ /* 0x000fe4000fffe0ff */
[----:B------:R-:W-:Y:S01]  /*1470*/  SEL R2, R2, 0xfffffff0, !P5 ;  /* 0xfffffff002027807 */ /* 0x000fe20006800000 */
[----:B------:R-:W-:Y:S01]  /*1480*/  IMAD.SHL.U32 R8, R8, 0x8, RZ ;  /* 0x0000000808087824 */ /* 0x000fe200078e00ff */
[----:B------:R-:W-:-:S02]  /*1490*/  ISETP.GE.AND P5, PT, R11, c[0x0][0x198], PT ;  /* 0x000066000b007a0c */ /* 0x000fc40003fa6270 */
[----:B------:R-:W-:Y:S02]  /*14a0*/  ISETP.GE.AND P6, PT, R9, c[0x0][0x198], PT ;  /* 0x0000660009007a0c */ /* 0x000fe40003fc6270 */
[----:B------:R-:W-:Y:S02]  /*14b0*/  P2R R12, PR, RZ, 0x20 ;  /* 0x00000020ff0c7803 */ /* 0x000fe40000000000 */
[----:B------:R-:W-:Y:S02]  /*14c0*/  LOP3.LUT R207, R207, 0xfffffe00, R8, 0xf8, !PT ;  /* 0xfffffe00cfcf7812 */ /* 0x000fe400078ef808 */
[----:B------:R-:W-:Y:S02]  /*14d0*/  LOP3.LUT R4, R4, 0xfffffe00, R7, 0xf8, !PT ;  /* 0xfffffe0004047812 */ /* 0x000fe400078ef807 */
[----:B--2---:R-:W-:Y:S01]  /*14e0*/  @P2 SHF.R.S32.HI R19, RZ, 0x1f, R18 ;  /* 0x0000001fff132819 */ /* 0x004fe20000011412 */
[----:B------:R-:W-:Y:S01]  /*14f0*/  @!P2 IMAD.MOV.U32 R19, RZ, RZ, R3 ;  /* 0x000000ffff13a224 */ /* 0x000fe200078e0003 */
[----:B------:R-:W-:Y:S01]  /*1500*/  MOV R3, 0x20 ;  /* 0x0000002000037802 */ /* 0x000fe20000000f00 */
[----:B------:R-:W-:Y:S01]  /*1510*/  @!P2 IMAD.MOV.U32 R18, RZ, RZ, R0 ;  /* 0x000000ffff12a224 */ /* 0x000fe200078e0000 */
[----:B------:R-:W-:Y:S01]  /*1520*/  IADD3 R0, R9, 0x80, RZ ;  /* 0x0000008009007810 */ /* 0x000fe20007ffe0ff */
[----:B------:R-:W-:Y:S01]  /*1530*/  IMAD R217, R19, c[0x0][0x1f0], RZ ;  /* 0x00007c0013d97a24 */ /* 0x000fe200078e02ff */
[----:B------:R-:W-:Y:S01]  /*1540*/  SEL R3, R3, 0xffffffe0, !P4 ;  /* 0xffffffe003037807 */ /* 0x000fe20006000000 */
[----:B------:R-:W-:Y:S01]  /*1550*/  IMAD R215, R19, c[0x0][0x218], RZ ;  /* 0x0000860013d77a24 */ /* 0x000fe200078e02ff */
[----:B------:R-:W-:Y:S01]  /*1560*/  ISETP.GE.AND P2, PT, R11, c[0x0][0x1d4], PT ;  /* 0x000075000b007a0c */ /* 0x000fe20003f46270 */
[----:B------:R-:W-:Y:S01]  /*1570*/  IMAD R217, R18, c[0x0][0x1f4], R217 ;  /* 0x00007d0012d97a24 */ /* 0x000fe200078e02d9 */
[----:B------:R-:W-:Y:S01]  /*1580*/  ISETP.NE.AND P4, PT, R12, RZ, PT ;  /* 0x000000ff0c00720c */ /* 0x000fe20003f85270 */
[----:B------:R-:W-:Y:S01]  /*1590*/  IMAD R215, R18, c[0x0][0x21c], R215 ;  /* 0x0000870012d77a24 */ /* 0x000fe200078e02d7 */
[----:B------:R-:W-:Y:S01]  /*15a0*/  ISETP.GE.AND P5, PT, R0, c[0x0][0x198], PT ;  /* 0x0000660000007a0c */ /* 0x000fe20003fa6270 */
[----:B------:R-:W-:-:S04]  /*15b0*/  IMAD.WIDE.U32 R210, R18, c[0x0][0x1f0], R210 ;  /* 0x00007c0012d27a25 */ /* 0x000fc800078e00d2 */
[----:B------:R-:W-:-:S04]  /*15c0*/  IMAD.WIDE.U32 R208, R18, c[0x0][0x218], R208 ;  /* 0x0000860012d07a25 */ /* 0x000fc800078e00d0 */
[----:B------:R-:W-:Y:S02]  /*15d0*/  IMAD.IADD R217, R211, 0x1, R217 ;  /* 0x00000001d3d97824 */ /* 0x000fe400078e02d9 */
[----:B------:R-:W-:Y:S01]  /*15e0*/  IMAD.IADD R215, R209, 0x1, R215 ;  /* 0x00000001d1d77824 */ /* 0x000fe200078e02d7 */
[----:B------:R-:W-:Y:S05]  /*15f0*/  @P0 BRA `(.L_x_346) ;  /* 0x000000f000000947 */ /* 0x000fea0003800000 */
[----:B-1-34-:R-:W-:Y:S02]  /*1600*/  SHF.R.S32.HI R8, RZ, 0x1f, R11 ;  /* 0x0000001fff087819 */ /* 0x01afe4000001140b */
[----:B------:R-:W-:Y:S02]  /*1610*/  SHF.R.S32.HI R7, RZ, 0x1f, R0 ;  /* 0x0000001fff077819 */ /* 0x000fe40000011400 */
[----:B------:R-:W-:Y:S02]  /*1620*/  LEA.HI R8, R8, R11, RZ, 0x3 ;  /* 0x0000000b08087211 */ /* 0x000fe400078f18ff */
[----:B------:R-:W-:Y:S01]  /*1630*/  LEA.HI R7, R7, R0, RZ, 0x3 ;  /* 0x0000000007077211 */ /* 0x000fe200078f18ff */
[----:B------:R-:W-:Y:S01]  /*1640*/  IMAD.SHL.U32 R0, R207, 0x2, RZ ;  /* 0x00000002cf007824 */ /* 0x000fe200078e00ff */
[----:B------:R-:W-:-:S02]  /*1650*/  LEA R18, P0, R9, R16, 0x1 ;  /* 0x0000001009127211 */ /* 0x000fc400078008ff */
[----:B------:R-:W-:Y:S02]  /*1660*/  LOP3.LUT R8, R8, 0xfffffff8, RZ, 0xc0, !PT ;  /* 0xfffffff808087812 */ /* 0x000fe400078ec0ff */
[----:B------:R-:W-:Y:S02]  /*1670*/  LOP3.LUT R7, R7, 0xfffffff8, RZ, 0xc0, !PT ;  /* 0xfffffff807077812 */ /* 0x000fe400078ec0ff */
[----:B------:R-:W-:Y:S01]  /*1680*/  LEA.HI.X R19, R9, R17, R15, 0x1, P0 ;  /* 0x0000001109137211 */ /* 0x000fe200000f0c0f */
[----:B------:R-:W-:-:S04]  /*1690*/  IMAD.WIDE R20, R8, 0x2, R16 ;  /* 0x0000000208147825 */ /* 0x000fc800078e0210 */
[----:B------:R-:W-:Y:S01]  /*16a0*/  IMAD.WIDE R16, R7, 0x2, R16 ;  /* 0x0000000207107825 */ /* 0x000fe200078e0210 */
[----:B------:R-:W-:Y:S01]  /*16b0*/  @!PT LDS RZ, [RZ] ;  /* 0x00000000fffff984 */ /* 0x000fe20000000800 */
[----:B------:R1:W-:Y:S04]  /*16c0*/  LDGSTS.E.BYPASS.LTC128B.128 [R0+0xc100], [R18.64], !P6 ;  /* 0x0c10000012007fae */ /* 0x0003e8000f101d50 */
[----:B------:R1:W-:Y:S04]  /*16d0*/  LDGSTS.E.BYPASS.LTC128B.128 [R0+0x10100], [R20.64], !P4 ;  /* 0x1010000014007fae */ /* 0x0003e8000e101d50 */
[----:B------:R1:W-:Y:S02]  /*16e0*/  LDGSTS.E.BYPASS.LTC128B.128 [R0+0x14100], [R16.64], !P5 ;  /* 0x1410000010007fae */ /* 0x0003e4000e901d50 */
.L_x_346:
[----:B-1-34-:R-:W-:Y:S05]  /*16f0*/  BSYNC B0 ;  /* 0x0000000000007941 */ /* 0x01afea0003800000 */
.L_x_345:
[----:B------:R-:W-:Y:S01]  /*1700*/  IADD3 R0, R10, 0x20, RZ ;  /* 0x000000200a007810 */ /* 0x000fe20007ffe0ff */
[----:B------:R1:W2:Y:S01]  /*1710*/  SHFL.IDX PT, R17, R5, 0x1, 0x181f ;  /* 0x00381f0005117f89 */ /* 0x0002a200000e0000 */
[----:B------:R-:W-:Y:S02]  /*1720*/  BSSY B0, `(.L_x_347) ;  /* 0x0000014000007945 */ /* 0x000fe40003800000 */
[----:B------:R-:W-:Y:S01]  /*1730*/  ISETP.GE.AND P0, PT, R0, UR4, PT ;  /* 0x0000000400007c0c */ /* 0x000fe2000bf06270 */
[----:B------:R1:W3:-:S12]  /*1740*/  SHFL.IDX PT, R16, R6, 0x1, 0x181f ;  /* 0x00381f0006107f89 */ /* 0x0002d800000e0000 */
[----:B------:R-:W-:Y:S05]  /*1750*/  @P0 BRA `(.L_x_348) ;  /* 0x0000010000000947 */ /* 0x000fea0003800000 */
[----:B------:R-:W-:Y:S02]  /*1760*/  IADD3 R7, R9, 0x80, RZ ;  /* 0x0000008009077810 */ /* 0x000fe40007ffe0ff */
[----:B------:R-:W-:Y:S02]  /*1770*/  SHF.R.S32.HI R8, RZ, 0x1f, R11 ;  /* 0x0000001fff087819 */ /* 0x000fe4000001140b */
[----:B------:R-:W-:Y:S02]  /*1780*/  SHF.R.S32.HI R0, RZ, 0x1f, R7 ;  /* 0x0000001fff007819 */ /* 0x000fe40000011407 */
[----:B------:R-:W-:Y:S02]  /*1790*/  LEA.HI R8, R8, R11, RZ, 0x3 ;  /* 0x0000000b08087211 */ /* 0x000fe400078f18ff */
[----:B------:R-:W-:Y:S01]  /*17a0*/  LEA.HI R0, R0, R7, RZ, 0x3 ;  /* 0x0000000700007211 */ /* 0x000fe200078f18ff */
[----:B------:R-:W-:Y:S01]  /*17b0*/  IMAD.SHL.U32 R7, R207, 0x2, RZ ;  /* 0x00000002cf077824 */ /* 0x000fe200078e00ff */
[----:B---3--:R-:W-:-:S02]  /*17c0*/  LEA R18, P0, R9, R16, 0x1 ;  /* 0x0000001009127211 */ /* 0x008fc400078008ff */
[----:B------:R-:W-:Y:S02]  /*17d0*/  LOP3.LUT R8, R8, 0xfffffff8, RZ, 0xc0, !PT ;  /* 0xfffffff808087812 */ /* 0x000fe400078ec0ff */
[----:B------:R-:W-:Y:S02]  /*17e0*/  LOP3.LUT R0, R0, 0xfffffff8, RZ, 0xc0, !PT ;  /* 0xfffffff800007812 */ /* 0x000fe400078ec0ff */
[----:B--2---:R-:W-:Y:S01]  /*17f0*/  LEA.HI.X R19, R9, R17, R15, 0x1, P0 ;  /* 0x0000001109137211 */ /* 0x004fe200000f0c0f */
[----:B------:R-:W-:-:S04]  /*1800*/  IMAD.WIDE R20, R8, 0x2, R16 ;  /* 0x0000000208147825 */ /* 0x000fc800078e0210 */
[----:B------:R-:W-:Y:S01]  /*1810*/  IMAD.WIDE R16, R0, 0x2, R16 ;  /* 0x0000000200107825 */ /* 0x000fe200078e0210 */
[----:B------:R-:W-:Y:S01]  /*1820*/  @!PT LDS RZ, [RZ] ;  /* 0x00000000fffff984 */ /* 0x000fe20000000800 */
[----:B------:R2:W-:Y:S04]  /*1830*/  LDGSTS.E.BYPASS.LTC128B.128 [R7+0xd100], [R18.64], !P6 ;  /* 0x0d10000012077fae */ /* 0x0005e8000f101d50 */
[----:B------:R2:W-:Y:S04]  /*1840*/  LDGSTS.E.BYPASS.LTC128B.128 [R7+0x11100], [R20.64], !P4 ;  /* 0x1110000014077fae */ /* 0x0005e8000e101d50 */
[----:B------:R2:W-:Y:S02]  /*1850*/  LDGSTS.E.BYPASS.LTC128B.128 [R7+0x15100], [R16.64], !P5 ;  /* 0x1510000010077fae */ /* 0x0005e4000e901d50 */
.L_x_348:
[----:B------:R-:W-:Y:S05]  /*1860*/  BSYNC B0 ;  /* 0x0000000000007941 */ /* 0x000fea0003800000 */
.L_x_347:
[----:B------:R-:W-:Y:S01]  /*1870*/  IADD3 R0, R10, 0x40, RZ ;  /* 0x000000400a007810 */ /* 0x000fe20007ffe0ff */
[----:B--2---:R2:W4:Y:S01]  /*1880*/  SHFL.IDX PT, R17, R5, 0x2, 0x181f ;  /* 0x00581f0005117f89 */ /* 0x00452200000e0000 */
[----:B------:R-:W-:Y:S02]  /*1890*/  BSSY B0, `(.L_x_349) ;  /* 0x0000014000007945 */ /* 0x000fe40003800000 */
[----:B------:R-:W-:Y:S01]  /*18a0*/  ISETP.GE.AND P0, PT, R0, UR4, PT ;  /* 0x0000000400007c0c */ /* 0x000fe2000bf06270 */
[----:B---3--:R2:W3:-:S12]  /*18b0*/  SHFL.IDX PT, R16, R6, 0x2, 0x181f ;  /* 0x00581f0006107f89 */ /* 0x0084d800000e0000 */
        /* <DEDUP_REMOVED lines=10> */
[----:B----4-:R-:W-:Y:S01]  /*1960*/  LEA.HI.X R19, R9, R17, R15, 0x1, P0 ;  /* 0x0000001109137211 */ /* 0x010fe200000f0c0f */
[----:B------:R-:W-:-:S04]  /*1970*/  IMAD.WIDE R20, R8, 0x2, R16 ;  /* 0x0000000208147825 */ /* 0x000fc800078e0210 */
[----:B------:R-:W-:Y:S01]  /*1980*/  IMAD.WIDE R16, R0, 0x2, R16 ;  /* 0x0000000200107825 */ /* 0x000fe200078e0210 */
[----:B------:R-:W-:Y:S01]  /*1990*/  @!PT LDS RZ, [RZ] ;  /* 0x00000000fffff984 */ /* 0x000fe20000000800 */
[----:B------:R3:W-:Y:S04]  /*19a0*/  LDGSTS.E.BYPASS.LTC128B.128 [R7+0xe100], [R18.64], !P6 ;  /* 0x0e10000012077fae */ /* 0x0007e8000f101d50 */
[----:B------:R3:W-:Y:S04]  /*19b0*/  LDGSTS.E.BYPASS.LTC128B.128 [R7+0x12100], [R20.64], !P4 ;  /* 0x1210000014077fae */ /* 0x0007e8000e101d50 */
[----:B------:R3:W-:Y:S02]  /*19c0*/  LDGSTS.E.BYPASS.LTC128B.128 [R7+0x16100], [R16.64], !P5 ;  /* 0x1610000010077fae */ /* 0x0007e4000e901d50 */
.L_x_350:
[----:B------:R-:W-:Y:S05]  /*19d0*/  BSYNC B0 ;  /* 0x0000000000007941 */ /* 0x000fea0003800000 */
.L_x_349:
[----:B---3--:R3:W5:Y:S01]  /*19e0*/  SHFL.IDX PT, R16, R6, 0x3, 0x181f ;  /* 0x00781f0006107f89 */ /* 0x00876200000e0000 */
[----:B------:R-:W-:Y:S01]  /*19f0*/  IADD3 R10, R10, 0x60, RZ ;  /* 0x000000600a0a7810 */ /* 0x000fe20007ffe0ff */
[----:B------:R-:W-:Y:S01]  /*1a00*/  UIADD3 UR19, UR13, -0x1, URZ ;  /* 0xffffffff0d137890 */ /* 0x000fe2000fffe03f */
[----:B------:R-:W-:Y:S01]  /*1a10*/  IMAD.SHL.U32 R207, R207, 0x2, RZ ;  /* 0x00000002cfcf7824 */ /* 0x000fe200078e00ff */
[----:B----4-:R4:W1:Y:S01]  /*1a20*/  SHFL.IDX PT, R17, R5, 0x3, 0x181f ;  /* 0x00781f0005117f89 */ /* 0x01086200000e0000 */
[----:B------:R-:W-:Y:S01]  /*1a30*/  ISETP.GE.AND P4, PT, R10, UR4, PT ;  /* 0x000000040a007c0c */ /* 0x000fe2000bf86270 */
[----:B------:R-:W-:Y:S01]  /*1a40*/  USHF.L.U32 UR14, UR19, 0x6, URZ ;  /* 0x00000006130e7899 */ /* 0x000fe2000800063f */
[----:B------:R-:W-:Y:S01]  /*1a50*/  IMAD.MOV.U32 R216, RZ, RZ, R210 ;  /* 0x000000ffffd87224 */ /* 0x000fe200078e00d2 */
[----:B------:R-:W-:Y:S01]  /*1a60*/  ULDC.64 UR10, c[0x0][0x1e0] ;  /* 0x00007800000a7ab9 */ /* 0x000fe20000000a00 */
[----:B------:R-:W-:Y:S01]  /*1a70*/  LEA.HI R85, R87, R84, RZ, 0x5 ;  /* 0x0000005457557211 */ /* 0x000fe200078f28ff */
[----:B------:R-:W-:Y:S01]  /*1a80*/  UMOV UR9, 0x6 ;  /* 0x0000000600097882 */ /* 0x000fe20000000000 */
[----:B------:R-:W-:Y:S01]  /*1a90*/  SEL R21, RZ, 0x2, P2 ;  /* 0x00000002ff157807 */ /* 0x000fe20001000000 */
[----:B------:R-:W-:-:S02]  /*1aa0*/  USHF.L.U32 UR21, UR10, 0x6, URZ ;  /* 0x000000060a157899 */ /* 0x000fc4000800063f */
[----:B------:R-:W-:Y:S02]  /*1ab0*/  USHF.L.U64.HI UR20, UR10, UR9, UR11 ;  /* 0x000000090a147299 */ /* 0x000fe4000801020b */
[----:B------:R-:W-:Y:S02]  /*1ac0*/  USHF.R.S32.HI UR22, URZ, 0x1f, UR19 ;  /* 0x0000001f3f167899 */ /* 0x000fe40008011413 */
[----:B------:R-:W-:Y:S01]  /*1ad0*/  @!P4 SHF.R.S32.HI R8, RZ, 0x1f, R11 ;  /* 0x0000001fff08c819 */ /* 0x000fe2000001140b */
[----:B------:R-:W-:Y:S02]  /*1ae0*/  UIMAD UR5, UR20, UR19, URZ ;  /* 0x00000013140572a4 */ /* 0x000fe4000f8e023f */
[----:B------:R-:W-:Y:S01]  /*1af0*/  USHF.L.U32 UR12, UR10, 0x5, URZ ;  /* 0x000000050a0c7899 */ /* 0x000fe2000800063f */
[----:B------:R-:W-:Y:S01]  /*1b00*/  @!P4 LEA.HI R11, R8, R11, RZ, 0x3 ;  /* 0x0000000b080bc211 */ /* 0x000fe200078f18ff */
[----:B-123--:R-:W-:Y:S01]  /*1b10*/  IMAD.U32 R6, RZ, RZ, UR14 ;  /* 0x0000000eff067e24 */ /* 0x00efe2000f8e00ff */
[----:B-----5:R-:W-:Y:S01]  /*1b20*/  @!P4 LEA R14, P0, R9, R16, 0x1 ;  /* 0x00000010090ec211 */ /* 0x020fe200078008ff */
[----:B------:R-:W-:Y:S01]  /*1b30*/  UIMAD UR5, UR22, UR21, UR5 ;  /* 0x00000015160572a4 */ /* 0x000fe2000f8e0205 */
[----:B----4-:R-:W-:Y:S01]  /*1b40*/  @!P4 LOP3.LUT R5, R11, 0xfffffff8, RZ, 0xc0, !PT ;  /* 0xfffffff80b05c812 */ /* 0x010fe200078ec0ff */
[----:B------:R-:W-:Y:S01]  /*1b50*/  UMOV UR4, 0x5 ;  /* 0x0000000500047882 */ /* 0x000fe20000000000 */
[C---:B------:R-:W-:Y:S01]  /*1b60*/  @!P4 LEA.HI.X R15, R9.reuse, R17, R15, 0x1, P0 ;  /* 0x00000011090fc211 */ /* 0x040fe200000f0c0f */
[----:B------:R-:W-:Y:S01]  /*1b70*/  USHF.L.U64.HI UR11, UR10, UR4, UR11 ;  /* 0x000000040a0b7299 */ /* 0x000fe2000801020b */
[----:B------:R-:W-:Y:S01]  /*1b80*/  @!P4 IADD3 R9, R9, 0x80, RZ ;  /* 0x000000800909c810 */ /* 0x000fe20007ffe0ff */
[----:B------:R-:W-:Y:S01]  /*1b90*/  @!P4 IMAD.WIDE R10, R5, 0x2, R16 ;  /* 0x00000002050ac825 */ /* 0x000fe200078e0210 */
[----:B------:R-:W-:Y:S01]  /*1ba0*/  ISETP.NE.AND P0, PT, R12, RZ, PT ;  /* 0x000000ff0c00720c */ /* 0x000fe20003f05270 */
[----:B------:R-:W-:Y:S01]  /*1bb0*/  @!PT LDS RZ, [RZ] ;  /* 0x00000000fffff984 */ /* 0x000fe20000000800 */
[----:B------:R1:W-:Y:S01]  /*1bc0*/  @!P4 LDGSTS.E.BYPASS.LTC128B.128 [R207+0xf100], [R14.64], !P6 ;  /* 0x0f1000000ecfcfae */ /* 0x0003e2000f101d50 */
[----:B------:R-:W-:Y:S01]  /*1bd0*/  @!P4 SHF.R.S32.HI R0, RZ, 0x1f, R9 ;  /* 0x0000001fff00c819 */ /* 0x000fe20000011409 */
[----:B------:R-:W-:Y:S01]  /*1be0*/  IMAD.U32 R5, RZ, RZ, UR21 ;  /* 0x00000015ff057e24 */ /* 0x000fe2000f8e00ff */
[----:B------:R-:W-:Y:S01]  /*1bf0*/  IADD3 R7, -R6, c[0x0][0x1d0], -R13 ;  /* 0x0000740006077a10 */ /* 0x000fe20007ffe90d */
[----:B------:R-:W-:Y:S01]  /*1c00*/  UISETP.GT.AND UP0, UPT, UR19, UR8, UPT ;  /* 0x000000081300728c */ /* 0x000fe2000bf04270 */
[----:B------:R-:W-:-:S02]  /*1c10*/  @!P4 LEA.HI R0, R0, R9, RZ, 0x3 ;  /* 0x000000090000c211 */ /* 0x000fc400078f18ff */
[C---:B------:R-:W-:Y:S02]  /*1c20*/  ISETP.GE.AND P6, PT, R7.reuse, 0x1, PT ;  /* 0x000000010700780c */ /* 0x040fe40003fc6270 */
[----:B------:R-:W-:Y:S02]  /*1c30*/  @!P4 LOP3.LUT R9, R0, 0xfffffff8, RZ, 0xc0, !PT ;  /* 0xfffffff80009c812 */ /* 0x000fe400078ec0ff */
[----:B------:R-:W-:Y:S01]  /*1c40*/  SEL R12, RZ, 0x1, P3 ;  /* 0x00000001ff0c7807 */ /* 0x000fe20001800000 */
[----:B------:R2:W-:Y:S01]  /*1c50*/  @!P4 LDGSTS.E.BYPASS.LTC128B.128 [R207+0x13100], [R10.64], !P0 ;  /* 0x131000000acfcfae */ /* 0x0005e2000c101d50 */
[----:B------:R-:W-:Y:S01]  /*1c60*/  ISETP.GE.AND P0, PT, R7, 0x21, PT ;  /* 0x000000210700780c */ /* 0x000fe20003f06270 */
[----:B------:R-:W-:-:S04]  /*1c70*/  @!P4 IMAD.WIDE R16, R9, 0x2, R16 ;  /* 0x000000020910c825 */ /* 0x000fc800078e0210 */
[----:B------:R-:W-:Y:S01]  /*1c80*/  IMAD.WIDE.U32 R8, R5, UR19, R216 ;  /* 0x0000001305087c25 */ /* 0x000fe2000f8e00d8 */
[----:B------:R3:W-:Y:S04]  /*1c90*/  @!P4 LDGSTS.E.BYPASS.LTC128B.128 [R207+0x17100], [R16.64], !P5 ;  /* 0x1710000010cfcfae */ /* 0x0007e8000e901d50 */
[----:B------:R-:W0:Y:S01]  /*1ca0*/  LDGDEPBAR ;  /* 0x00000000000079af */ /* 0x000e220000000000 */
[----:B------:R-:W-:Y:S01]  /*1cb0*/  IADD3 R0, R9, UR5, RZ ;  /* 0x0000000509007c10 */ /* 0x000fe2000fffe0ff */
[----:B------:R-:W-:Y:S02]  /*1cc0*/  IMAD.SHL.U32 R9, R24, 0x40, RZ ;  /* 0x0000004018097824 */ /* 0x000fe400078e00ff */
[----:B------:R-:W-:Y:S01]  /*1cd0*/  BAR.SYNC.DEFER_BLOCKING 0x0 ;  /* 0x0000000000007b1d */ /* 0x000fe20000010000 */
[----:B------:R-:W-:-:S02]  /*1ce0*/  @P0 IADD3 R7, P4, R8, UR12, RZ ;  /* 0x0000000c08070c10 */ /* 0x000fc4000ff9e0ff */
[----:B------:R-:W-:-:S03]  /*1cf0*/  LOP3.LUT R9, R9, 0x1c0, RZ, 0xc0, !PT ;  /* 0x000001c009097812 */ /* 0x000fc600078ec0ff */
[----:B------:R-:W-:Y:S02]  /*1d00*/  ULDC.64 UR4, c[0x0][0x208] ;  /* 0x0000820000047ab9 */ /* 0x000fe40000000a00 */
[----:B------:R-:W-:Y:S02]  /*1d10*/  UIMAD UR10, UR22, UR4, URZ ;  /* 0x00000004160a72a4 */ /* 0x000fe4000f8e023f */
[----:B------:R-:W-:Y:S01]  /*1d20*/  UIMAD.WIDE.U32 UR24, UR19, UR4, URZ ;  /* 0x00000004131872a5 */ /* 0x000fe2000f8e003f */
[C---:B--2---:R-:W-:Y:S01]  /*1d30*/  @P6 LEA R10, P5, R8.reuse, c[0x0][0x1c8], 0x1 ;  /* 0x00007200080a6a11 */ /* 0x044fe200078a08ff */
[----:B------:R-:W-:Y:S02]  /*1d40*/  UIMAD UR10, UR19, UR5, UR10 ;  /* 0x00000005130a72a4 */ /* 0x000fe4000f8e020a */
[----:B------:R-:W-:Y:S01]  /*1d50*/  USHF.L.U64.HI UR9, UR4, UR9, UR5 ;  /* 0x0000000904097299 */ /* 0x000fe20008010205 */
[----:B------:R-:W-:Y:S01]  /*1d60*/  @P6 LEA.HI.X R11, R8, c[0x0][0x1cc], R0, 0x1, P5 ;  /* 0x00007300080b6a11 */ /* 0x000fe200028f0c00 */
[----:B------:R-:W-:Y:S01]  /*1d70*/  IMAD.SHL.U32 R8, R13, 0x8, RZ ;  /* 0x000000080d087824 */ /* 0x000fe200078e00ff */
[----:B------:R-:W-:Y:S01]  /*1d80*/  @P0 IADD3.X R0, R0, UR11, RZ, P4, !PT ;  /* 0x0000000b00000c10 */ /* 0x000fe2000a7fe4ff */
[----:B------:R-:W-:Y:S01]  /*1d90*/  UIADD3 UR10, UR25, UR10, URZ ;  /* 0x0000000a190a7290 */ /* 0x000fe2000fffe03f */
[----:B-1----:R-:W-:Y:S01]  /*1da0*/  @P0 LEA R14, P4, R7, c[0x0][0x1c8], 0x1 ;  /* 0x00007200070e0a11 */ /* 0x002fe200078808ff */
[----:B------:R-:W-:Y:S01]  /*1db0*/  @UP0 UIADD3 UR5, UR13, -0x2, URZ ;  /* 0xfffffffe0d050890 */ /* 0x000fe2000fffe03f */
[----:B------:R-:W-:Y:S01]  /*1dc0*/  LOP3.LUT R8, R9, 0x8, R8, 0xf8, !PT ;  /* 0x0000000809087812 */ /* 0x000fe200078ef808 */
[----:B------:R-:W-:Y:S01]  /*1dd0*/  UMOV UR19, 0x1 ;  /* 0x0000000100137882 */ /* 0x000fe20000000000 */
[----:B------:R-:W-:Y:S01]  /*1de0*/  @P0 LEA.HI.X R15, R7, c[0x0][0x1cc], R0, 0x1, P4 ;  /* 0x00007300070f0a11 */ /* 0x000fe200020f0c00 */
[----:B------:R-:W-:Y:S01]  /*1df0*/  @!PT LDS RZ, [RZ] ;  /* 0x00000000fffff984 */ /* 0x000fe20000000800 */
[----:B------:R-:W-:Y:S01]  /*1e00*/  @!PT LDS RZ, [RZ] ;  /* 0x00000000fffff984 */ /* 0x000fe20000000800 */
[----:B------:R-:W-:Y:S01]  /*1e10*/  @!PT LDS RZ, [RZ] ;  /* 0x00000000fffff984 */ /* 0x000fe20000000800 */
[----:B------:R1:W-:Y:S01]  /*1e20*/  @P6 LDGSTS.E.BYPASS.LTC128B.128 [R207+0x6100], [R10.64], !P3 ;  /* 0x061000000acf6fae */ /* 0x0003e2000d901d50 */
[----:B------:R-:W-:Y:S01]  /*1e30*/  SHF.R.U32.HI R9, RZ, 0x3, R9 ;  /* 0x00000003ff097819 */ /* 0x000fe20000011609 */
[----:B------:R-:W-:Y:S01]  /*1e40*/  IMAD.U32 R23, RZ, RZ, UR10 ;  /* 0x0000000aff177e24 */ /* 0x000fe2000f8e00ff */
[----:B------:R-:W-:Y:S01]  /*1e50*/  SHF.R.S32.HI R7, RZ, 0x5, R85 ;  /* 0x00000005ff077819 */ /* 0x000fe20000011455 */
[----:B------:R1:W-:Y:S01]  /*1e60*/  @P6 LDGSTS.E.BYPASS.LTC128B.128 [R207+0x8100], [R10.64+0x80], !P2 ;  /* 0x081000800acf6fae */ /* 0x0003e2000d101d50 */
[----:B------:R-:W-:Y:S01]  /*1e70*/  LOP3.LUT R8, R8, R9, RZ, 0x3c, !PT ;  /* 0x0000000908087212 */ /* 0x000fe200078e3cff */
[----:B------:R-:W-:Y:S01]  /*1e80*/  USHF.L.U32 UR10, UR4, 0x6, URZ ;  /* 0x00000006040a7899 */ /* 0x000fe2000800063f */
[----:B------:R-:W-:Y:S01]  /*1e90*/  SEL R0, RZ, 0x4, P1 ;  /* 0x00000004ff007807 */ /* 0x000fe20000800000 */
[----:B------:R1:W-:Y:S01]  /*1ea0*/  @P6 LDGSTS.E.BYPASS.LTC128B.128 [R207+0xa100], [R10.64+0x100], !P1 ;  /* 0x0a1001000acf6fae */ /* 0x0003e2000c901d50 */
[----:B------:R-:W-:Y:S01]  /*1eb0*/  IMAD R206, R7, 0x400, R4 ;  /* 0x0000040007ce7824 */ /* 0x000fe200078e0204 */
[----:B------:R-:W-:Y:S01]  /*1ec0*/  LOP3.LUT P4, RZ, R24, 0x2, RZ, 0xc0, !PT ;  /* 0x0000000218ff7812 */ /* 0x000fe2000788c0ff */
[----:B------:R-:W-:Y:S01]  /*1ed0*/  IMAD R205, R205, 0x200, R8 ;  /* 0x00000200cdcd7824 */ /* 0x000fe200078e0208 */
[----:B------:R2:W-:Y:S01]  /*1ee0*/  @P0 LDGSTS.E.BYPASS.LTC128B.128 [R207+0x7100], [R14.64], !P3 ;  /* 0x071000000ecf0fae */ /* 0x0005e2000d901d50 */
[----:B------:R-:W-:Y:S01]  /*1ef0*/  IMAD.SHL.U32 R206, R206, 0x2, RZ ;  /* 0x00000002cece7824 */ /* 0x000fe200078e00ff */
[----:B------:R-:W-:Y:S01]  /*1f00*/  IADD3 R12, R0, R21, R12 ;  /* 0x00000015000c7210 */ /* 0x000fe20007ffe00c */
[----:B------:R-:W-:Y:S01]  /*1f10*/  IMAD.SHL.U32 R205, R205, 0x2, RZ ;  /* 0x00000002cdcd7824 */ /* 0x000fe200078e00ff */
[----:B------:R2:W-:Y:S01]  /*1f20*/  @P0 LDGSTS.E.BYPASS.LTC128B.128 [R207+0x9100], [R14.64+0x80], !P2 ;  /* 0x091000800ecf0fae */ /* 0x0005e2000d101d50 */
[----:B------:R-:W-:Y:S01]  /*1f30*/  IADD3 R0, -R13, c[0x0][0x1d0], -R6 ;  /* 0x000074000d007a10 */ /* 0x000fe20007ffe906 */
[--C-:B------:R-:W-:Y:S01]  /*1f40*/  IMAD R202, R2, 0x2, R206.reuse ;  /* 0x0000000202ca7824 */ /* 0x100fe200078e02ce */
[----:B------:R-:W-:Y:S01]  /*1f50*/  LOP3.LUT P5, RZ, R12, 0x2, RZ, 0xc0, !PT ;  /* 0x000000020cff7812 */ /* 0x000fe200078ac0ff */
[----:B------:R2:W-:Y:S01]  /*1f60*/  @P0 LDGSTS.E.BYPASS.LTC128B.128 [R207+0xb100], [R14.64+0x100], !P1 ;  /* 0x0b1001000ecf0fae */ /* 0x0005e2000c901d50 */
[----:B------:R-:W-:Y:S01]  /*1f70*/  ISETP.LT.OR P6, PT, R0, 0x1, P3 ;  /* 0x000000010000780c */ /* 0x000fe20001fc1670 */
[----:B------:R-:W-:Y:S01]  /*1f80*/  IMAD R201, R3, 0x2, R206 ;  /* 0x0000000203c97824 */ /* 0x000fe200078e02ce */
[C---:B------:R-:W-:Y:S01]  /*1f90*/  IADD3 R20, R205.reuse, 0x6100, RZ ;  /* 0x00006100cd147810 */ /* 0x040fe20007ffe0ff */
[----:B------:R-:W0:Y:S01]  /*1fa0*/  LDGDEPBAR ;  /* 0x00000000000079af */ /* 0x000e220000000000 */
[----:B------:R-:W-:Y:S01]  /*1fb0*/  IADD3 R204, R205, 0x6120, RZ ;  /* 0x00006120cdcc7810 */ /* 0x000fe20007ffe0ff */
[----:B------:R-:W-:Y:S01]  /*1fc0*/  IMAD R199, R3, 0x2, R202 ;  /* 0x0000000203c77824 */ /* 0x000fe200078e02ca */
[----:B------:R-:W-:Y:S01]  /*1fd0*/  @P4 IADD3 R204, R20, -0x20, RZ ;  /* 0xffffffe014cc4810 */ /* 0x000fe20007ffe0ff */
[----:B------:R-:W-:Y:S01]  /*1fe0*/  @UP0 USHF.R.S32.HI UR4, URZ, 0x1f, UR5 ;  /* 0x0000001f3f040899 */ /* 0x000fe20008011405 */
[----:B------:R-:W-:-:S02]  /*1ff0*/  LOP3.LUT P4, RZ, R12, 0x4, RZ, 0xc0, !PT ;  /* 0x000000040cff7812 */ /* 0x000fc4000788c0ff */
[----:B------:R-:W-:Y:S02]  /*2000*/  LOP3.LUT R85, R85, 0xffffffe0, RZ, 0xc0, !PT ;  /* 0xffffffe055557812 */ /* 0x000fe400078ec0ff */
[C---:B------:R-:W-:Y:S02]  /*2010*/  IADD3 R195, R204.reuse, 0x800, RZ ;  /* 0x00000800ccc37810 */ /* 0x040fe40007ffe0ff */
[C---:B------:R-:W-:Y:S02]  /*2020*/  IADD3 R194, R204.reuse, 0x1000, RZ ;  /* 0x00001000ccc27810 */ /* 0x040fe40007ffe0ff */
[C---:B------:R-:W-:Y:S02]  /*2030*/  IADD3 R193, R204.reuse, 0x1800, RZ ;  /* 0x00001800ccc17810 */ /* 0x040fe40007ffe0ff */
[C---:B------:R-:W-:Y:S02]  /*2040*/  IADD3 R191, R204.reuse, 0x2000, RZ ;  /* 0x00002000ccbf7810 */ /* 0x040fe40007ffe0ff */
[----:B------:R-:W-:-:S02]  /*2050*/  IADD3 R190, R204, 0x2800, RZ ;  /* 0x00002800ccbe7810 */ /* 0x000fc40007ffe0ff */
[C---:B------:R-:W-:Y:S02]  /*2060*/  IADD3 R189, R204.reuse, 0x3000, RZ ;  /* 0x00003000ccbd7810 */ /* 0x040fe40007ffe0ff */
[----:B------:R-:W-:Y:S01]  /*2070*/  IADD3 R188, R204, 0x3800, RZ ;  /* 0x00003800ccbc7810 */ /* 0x000fe20007ffe0ff */
[----:B--2---:R-:W-:Y:S01]  /*2080*/  IMAD.U32 R14, RZ, RZ, UR24 ;  /* 0x00000018ff0e7e24 */ /* 0x004fe2000f8e00ff */
[----:B------:R-:W-:-:S04]  /*2090*/  DEPBAR.LE SB0, 0x1 ;  /* 0x000080400000791a */ /* 0x000fc80000000000 */
[----:B------:R-:W-:-:S04]  /*20a0*/  DEPBAR.LE SB0, 0x0 ;  /* 0x000080000000791a */ /* 0x000fc80000000000 */
[----:B------:R-:W-:Y:S01]  /*20b0*/  BAR.SYNC.DEFER_BLOCKING 0x0 ;  /* 0x0000000000007b1d */ /* 0x000fe20000010000 */
[----:B------:R-:W-:Y:S01]  /*20c0*/  IMAD.U32 R15, RZ, RZ, UR25 ;  /* 0x00000019ff0f7e24 */ /* 0x000fe2000f8e00ff */
[----:B------:R-:W-:Y:S02]  /*20d0*/  LEA R15, P0, R14, R208, 0x6 ;  /* 0x000000d00e0f7211 */ /* 0x000fe400078030ff */
[----:B------:R-:W-:Y:S02]  /*20e0*/  IADD3 R187, R204, 0x4000, RZ ;  /* 0x00004000ccbb7810 */ /* 0x000fe40007ffe0ff */
[----:B------:R-:W-:Y:S02]  /*20f0*/  LEA.HI.X R14, R14, R215, R23, 0x6, P0 ;  /* 0x000000d70e0e7211 */ /* 0x000fe400000f3417 */
[----:B------:R-:W-:Y:S02]  /*2100*/  LEA R26, P0, R15, c[0x0][0x1f8], 0x1 ;  /* 0x00007e000f1a7a11 */ /* 0x000fe400078008ff */
[----:B------:R-:W-:-:S02]  /*2110*/  IADD3 R186, R204, 0x4800, RZ ;  /* 0x00004800ccba7810 */ /* 0x000fc40007ffe0ff */
[----:B------:R-:W-:Y:S02]  /*2120*/  LEA.HI.X R27, R15, c[0x0][0x1fc], R14, 0x1, P0 ;  /* 0x00007f000f1b7a11 */ /* 0x000fe400000f0c0e */
[----:B------:R-:W-:Y:S02]  /*2130*/  IADD3 R80, P0, R26, UR10, RZ ;  /* 0x0000000a1a507c10 */ /* 0x000fe4000ff1e0ff */
[----:B------:R-:W-:Y:S02]  /*2140*/  IADD3 R185, R204, 0x5000, RZ ;  /* 0x00005000ccb97810 */ /* 0x000fe40007ffe0ff */
[----:B------:R-:W-:Y:S02]  /*2150*/  IADD3.X R81, R27, UR9, RZ, P0, !PT ;  /* 0x000000091b517c10 */ /* 0x000fe400087fe4ff */
[C---:B------:R-:W-:Y:S02]  /*2160*/  ISETP.LT.OR P0, PT, R0.reuse, 0x1, !P5 ;  /* 0x000000010000780c */ /* 0x040fe40006f01670 */
[----:B------:R-:W-:Y:S01]  /*2170*/  ISETP.LT.OR P5, PT, R0, 0x21, !P5 ;  /* 0x000000210000780c */ /* 0x000fe20006fa1670 */
[----:B------:R-:W-:Y:S01]  /*2180*/  LDSM.16.M88.4 R40, [R206+0xc100] ;  /* 0x00c10000ce28783b */ /* 0x000fe20000000200 */
[----:B------:R-:W-:-:S03]  /*2190*/  IADD3 R184, R204, 0x5800, RZ ;  /* 0x00005800ccb87810 */ /* 0x000fc60007ffe0ff */
[----:B------:R-:W2:Y:S04]  /*21a0*/  LDSM.16.M88.4 R72, [R205+0x7100] ;  /* 0x00710000cd48783b */ /* 0x000ea80000000200 */
[----:B---3--:R-:W3:Y:S04]  /*21b0*/  LDSM.16.M88.4 R16, [R205+0x6100] ;  /* 0x00610000cd10783b */ /* 0x008ee80000000200 */
[----:B-1----:R-:W1:Y:S04]  /*21c0*/  LDSM.16.M88.4 R8, [R205+0x6900] ;  /* 0x00690000cd08783b */ /* 0x002e680000000200 */
[----:B------:R-:W4:Y:S04]  /*21d0*/  LDSM.16.M88.4 R68, [R205+0x7900] ;  /* 0x00790000cd44783b */ /* 0x000f280000000200 */
[----:B------:R-:W-:Y:S04]  /*21e0*/  LDSM.16.M88.4 R52, [R202+0xc100] ;  /* 0x00c10000ca34783b */ /* 0x000fe80000000200 */
[----:B------:R-:W5:Y:S04]  /*21f0*/  LDSM.16.M88.4 R64, [R204] ;  /* 0x00000000cc40783b */ /* 0x000f680000000200 */
[----:B------:R-:W-:Y:S04]  /*2200*/  LDSM.16.M88.4 R60, [R204+0x800] ;  /* 0x00080000cc3c783b */ /* 0x000fe80000000200 */
[----:B------:R-:W1:Y:S04]  /*2210*/  LDSM.16.M88.4 R56, [R204+0x1000] ;  /* 0x00100000cc38783b */ /* 0x000e680000000200 */
[----:B------:R-:W1:Y:S04]  /*2220*/  LDSM.16.M88.4 R48, [R204+0x1800] ;  /* 0x00180000cc30783b */ /* 0x000e680000000200 */
[----:B------:R-:W-:Y:S01]  /*2230*/  @!PT LDS RZ, [RZ] ;  /* 0x00000000fffff984 */ /* 0x000fe20000000800 */
[----:B------:R-:W-:Y:S01]  /*2240*/  @!PT LDS RZ, [RZ] ;  /* 0x00000000fffff984 */ /* 0x000fe20000000800 */
[----:B------:R-:W-:Y:S01]  /*2250*/  @!PT LDS RZ, [RZ] ;  /* 0x00000000fffff984 */ /* 0x000fe20000000800 */
[----:B------:R1:W-:Y:S01]  /*2260*/  LDGSTS.E.BYPASS.LTC128B.128 [R207+0x100], [R26.64], !P6 ;  /* 0x001000001acf7fae */ /* 0x0003e2000f101d50 */
[----:B------:R-:W-:-:S02]  /*2270*/  ISETP.LT.OR P6, PT, R0, 0x1, !P4 ;  /* 0x000000010000780c */ /* 0x000fc400067c1670 */
[----:B------:R-:W-:Y:S01]  /*2280*/  ISETP.LT.OR P4, PT, R0, 0x21, !P4 ;  /* 0x000000210000780c */ /* 0x000fe20006781670 */
[----:B------:R1:W-:Y:S01]  /*2290*/  LDGSTS.E.BYPASS.LTC128B.128 [R207+0x2100], [R26.64+0x80], !P0 ;  /* 0x021000801acf7fae */ /* 0x0003e2000c101d50 */
[----:B------:R-:W-:Y:S01]  /*22a0*/  LOP3.LUT P0, RZ, R24, 0x4, RZ, 0xc0, !PT ;  /* 0x0000000418ff7812 */ /* 0x000fe2000780c0ff */
[C---:B--2---:R-:W-:Y:S08]  /*22b0*/  HMMA.16816.F32.BF16 R76, R40.reuse, R72, RZ ;  /* 0x00000048284c723c */ /* 0x044ff000000418ff */
[----:B------:R2:W-:Y:S01]  /*22c0*/  LDGSTS.E.BYPASS.LTC128B.128 [R207+0x4100], [R26.64+0x100], !P6 ;  /* 0x041001001acf7fae */ /* 0x0005e2000f101d50 */
[----:B------:R-:W-:Y:S01]  /*22d0*/  ISETP.LT.OR P6, PT, R0, 0x21, P3 ;  /* 0x000000210000780c */ /* 0x000fe20001fc1670 */
[----:B------:R-:W-:Y:S01]  /*22e0*/  IMAD.MOV.U32 R0, RZ, RZ, 0x40 ;  /* 0x00000040ff007424 */ /* 0x000fe200078e00ff */
[----:B---3--:R-:W-:Y:S04]  /*22f0*/  HMMA.16816.F32.BF16 R20, R40, R16, RZ ;  /* 0x000000102814723c */ /* 0x008fe800000418ff */
[----:B------:R-:W-:-:S04]  /*2300*/  SEL R0, R0, 0xffffffc0, !P0 ;  /* 0xffffffc000007807 */ /* 0x000fc80004000000 */
[----:B------:R-:W-:Y:S01]  /*2310*/  HMMA.16816.F32.BF16 R72, R40, R74, RZ ;  /* 0x0000004a2848723c */ /* 0x000fe200000418ff */
[----:B------:R-:W-:Y:S02]  /*2320*/  IMAD.IADD R200, R205, 0x1, R0 ;  /* 0x00000001cdc87824 */ /* 0x000fe400078e0200 */
[----:B------:R3:W-:Y:S01]  /*2330*/  LDGSTS.E.BYPASS.LTC128B.128 [R207+0x1100], [R80.64], !P6 ;  /* 0x0110000050cf7fae */ /* 0x0007e2000f101d50 */
[----:B------:R-:W-:-:S03]  /*2340*/  IMAD.IADD R192, R0, 0x1, R204 ;  /* 0x0000000100c07824 */ /* 0x000fc600078e02cc */
[----:B------:R3:W-:Y:S01]  /*2350*/  LDGSTS.E.BYPASS.LTC128B.128 [R207+0x3100], [R80.64+0x80], !P5 ;  /* 0x0310008050cf7fae */ /* 0x0007e2000e901d50 */
[----:B------:R-:W-:Y:S01]  /*2360*/  HMMA.16816.F32.BF16 R16, R40, R18, RZ ;  /* 0x000000122810723c */ /* 0x000fe200000418ff */
[----:B------:R-:W-:Y:S02]  /*2370*/  PLOP3.LUT P5, PT, PT, PT, UP0, 0x80, 0x0 ;  /* 0x000000000000781c */ /* 0x000fe40003faf008 */
[----:B------:R3:W-:Y:S01]  /*2380*/  LDGSTS.E.BYPASS.LTC128B.128 [R207+0x5100], [R80.64+0x100], !P4 ;  /* 0x0510010050cf7fae */ /* 0x0007e2000e101d50 */
[----:B------:R-:W-:-:S03]  /*2390*/  PLOP3.LUT P4, PT, PT, PT, UP2, 0x80, 0x0 ;  /* 0x000000000000781c */ /* 0x000fc60003f8f028 */
[----:B------:R-:W-:Y:S01]  /*23a0*/  LDSM.16.M88.4 R36, [R201+0xc100] ;  /* 0x00c10000c924783b */ /* 0x000fe20000000200 */
[C---:B-1----:R-:W-:Y:S03]  /*23b0*/  HMMA.16816.F32.BF16 R12, R40.reuse, R8, RZ ;  /* 0x00000008280c723c */ /* 0x042fe600000418ff */
[----:B------:R-:W1:Y:S04]  /*23c0*/  LDSM.16.M88.4 R32, [R200+0x6100] ;  /* 0x00610000c820783b */ /* 0x000e680000000200 */
[----:B--2---:R-:W2:Y:S01]  /*23d0*/  LDSM.16.M88.4 R24, [R200+0x7100] ;  /* 0x00710000c818783b */ /* 0x004ea20000000200 */
[C---:B------:R-:W-:Y:S03]  /*23e0*/  HMMA.16816.F32.BF16 R8, R40.reuse, R10, RZ ;  /* 0x0000000a2808723c */ /* 0x040fe600000418ff */
[----:B------:R-:W1:Y:S04]  /*23f0*/  LDSM.16.M88.4 R28, [R200+0x6900] ;  /* 0x00690000c81c783b */ /* 0x000e680000000200 */
[----:B------:R-:W0:Y:S01]  /*2400*/  LDGDEPBAR ;  /* 0x00000000000079af */ /* 0x000e220000000000 */
[C---:B----4-:R-:W-:Y:S03]  /*2410*/  HMMA.16816.F32.BF16 R44, R40.reuse, R68, RZ ;  /* 0x00000044282c723c */ /* 0x050fe600000418ff */
[----:B---3--:R-:W3:Y:S05]  /*2420*/  LDSM.16.M88.4 R80, [R200+0x7900] ;  /* 0x00790000c850783b */ /* 0x008eea0000000200 */
[----:B------:R-:W-:Y:S01]  /*2430*/  HMMA.16816.F32.BF16 R40, R40, R70, RZ ;  /* 0x000000462828723c */ /* 0x000fe200000418ff */
[----:B------:R-:W-:Y:S07]  /*2440*/  LDSM.16.M88.4 R68, [R199+0xc100] ;  /* 0x00c10000c744783b */ /* 0x000fee0000000200 */
[C---:B-----5:R-:W-:Y:S08]  /*2450*/  HMMA.16816.F32.BF16 R20, R52.reuse, R64, R20 ;  /* 0x000000403414723c */ /* 0x060ff00000041814 */
[C---:B------:R-:W-:Y:S08]  /*2460*/  HMMA.16816.F32.BF16 R76, R52.reuse, R56, R76 ;  /* 0x00000038344c723c */ /* 0x040ff0000004184c */
[C---:B------:R-:W-:Y:S01]  /*2470*/  HMMA.16816.F32.BF16 R72, R52.reuse, R58, R72 ;  /* 0x0000003a3448723c */ /* 0x040fe20000041848 */
[----:B------:R-:W-:Y:S07]  /*2480*/  LDSM.16.M88.4 R56, [R192+0x1000] ;  /* 0x00100000c038783b */ /* 0x000fee0000000200 */
[C---:B------:R-:W-:Y:S01]  /*2490*/  HMMA.16816.F32.BF16 R16, R52.reuse, R66, R16 ;  /* 0x000000423410723c */ /* 0x040fe20000041810 */
[----:B------:R-:W4:Y:S07]  /*24a0*/  LDSM.16.M88.4 R64, [R192] ;  /* 0x00000000c040783b */ /* 0x000f2e0000000200 */
[C---:B------:R-:W-:Y:S08]  /*24b0*/  HMMA.16816.F32.BF16 R12, R52.reuse, R60, R12 ;  /* 0x0000003c340c723c */ /* 0x040ff0000004180c */
[C---:B------:R-:W-:Y:S01]  /*24c0*/  HMMA.16816.F32.BF16 R8, R52.reuse, R62, R8 ;  /* 0x0000003e3408723c */ /* 0x040fe20000041808 */
[----:B------:R-:W5:Y:S07]  /*24d0*/  LDSM.16.M88.4 R60, [R192+0x800] ;  /* 0x00080000c03c783b */ /* 0x000f6e0000000200 */
[C---:B------:R-:W-:Y:S08]  /*24e0*/  HMMA.16816.F32.BF16 R44, R52.reuse, R48, R44 ;  /* 0x00000030342c723c */ /* 0x040ff0000004182c */
[----:B------:R-:W-:Y:S01]  /*24f0*/  HMMA.16816.F32.BF16 R40, R52, R50, R40 ;  /* 0x000000323428723c */ /* 0x000fe20000041828 */
[----:B------:R-:W3:Y:S04]  /*2500*/  LDSM.16.M88.4 R52, [R192+0x1800] ;  /* 0x00180000c034783b */ /* 0x000ee80000000200 */
[----:B------:R-:W-:Y:S03]  /*2510*/  LDSM.16.M88.4 R48, [R206+0x10100] ;  /* 0x01010000ce30783b */ /* 0x000fe60000000200 */
[C---:B-1----:R-:W-:Y:S08]  /*2520*/  HMMA.16816.F32.BF16 R20, R36.reuse, R32, R20 ;  /* 0x000000202414723c */ /* 0x042ff00000041814 */
[C---:B--2---:R-:W-:Y:S08]  /*2530*/  HMMA.16816.F32.BF16 R76, R36.reuse, R24, R76 ;  /* 0x00000018244c723c */ /* 0x044ff0000004184c */
[C---:B------:R-:W-:Y:S01]  /*2540*/  HMMA.16816.F32.BF16 R72, R36.reuse, R26, R72 ;  /* 0x0000001a2448723c */ /* 0x040fe20000041848 */
[----:B------:R-:W-:Y:S07]  /*2550*/  LDSM.16.M88.4 R24, [R205+0x9100] ;  /* 0x00910000cd18783b */ /* 0x000fee0000000200 */
[C---:B------:R-:W-:Y:S01]  /*2560*/  HMMA.16816.F32.BF16 R16, R36.reuse, R34, R16 ;  /* 0x000000222410723c */ /* 0x040fe20000041810 */
[----:B------:R-:W1:Y:S07]  /*2570*/  LDSM.16.M88.4 R32, [R205+0x8100] ;  /* 0x00810000cd20783b */ /* 0x000e6e0000000200 */
[C---:B------:R-:W-:Y:S08]  /*2580*/  HMMA.16816.F32.BF16 R12, R36.reuse, R28, R12 ;  /* 0x0000001c240c723c */ /* 0x040ff0000004180c */
[C---:B------:R-:W-:Y:S01]  /*2590*/  HMMA.16816.F32.BF16 R8, R36.reuse, R30, R8 ;  /* 0x0000001e2408723c */ /* 0x040fe20000041808 */
[----:B------:R-:W2:Y:S07]  /*25a0*/  LDSM.16.M88.4 R28, [R205+0x8900] ;  /* 0x00890000cd1c783b */ /* 0x000eae0000000200 */
[C---:B---3--:R-:W-:Y:S08]  /*25b0*/  HMMA.16816.F32.BF16 R44, R36.reuse, R80, R44 ;  /* 0x00000050242c723c */ /* 0x048ff0000004182c */
[----:B------:R-:W-:Y:S01]  /*25c0*/  HMMA.16816.F32.BF16 R40, R36, R82, R40 ;  /* 0x000000522428723c */ /* 0x000fe20000041828 */
[----:B------:R-:W3:Y:S04]  /*25d0*/  LDSM.16.M88.4 R80, [R205+0x9900] ;  /* 0x00990000cd50783b */ /* 0x000ee80000000200 */
[----:B------:R-:W-:Y:S03]  /*25e0*/  LDSM.16.M88.4 R36, [R204+0x2800] ;  /* 0x00280000cc24783b */ /* 0x000fe60000000200 */
[C---:B----4-:R-:W-:Y:S08]  /*25f0*/  HMMA.16816.F32.BF16 R20, R68.reuse, R64, R20 ;  /* 0x000000404414723c */ /* 0x050ff00000041814 */
[C---:B------:R-:W-:Y:S08]  /*2600*/  HMMA.16816.F32.BF16 R76, R68.reuse, R56, R76 ;  /* 0x00000038444c723c */ /* 0x040ff0000004184c */
[C---:B------:R-:W-:Y:S01]  /*2610*/  HMMA.16816.F32.BF16 R72, R68.reuse, R58, R72 ;  /* 0x0000003a4448723c */ /* 0x040fe20000041848 */
[----:B------:R-:W-:Y:S07]  /*2620*/  LDSM.16.M88.4 R56, [R204+0x3000] ;  /* 0x00300000cc38783b */ /* 0x000fee0000000200 */
[C---:B------:R-:W-:Y:S01]  /*2630*/  HMMA.16816.F32.BF16 R16, R68.reuse, R66, R16 ;  /* 0x000000424410723c */ /* 0x040fe20000041810 */
[----:B------:R-:W-:Y:S07]  /*2640*/  LDSM.16.M88.4 R64, [R202+0x10100] ;  /* 0x01010000ca40783b */ /* 0x000fee0000000200 */
[C---:B-----5:R-:W-:Y:S08]  /*2650*/  HMMA.16816.F32.BF16 R12, R68.reuse, R60, R12 ;  /* 0x0000003c440c723c */ /* 0x060ff0000004180c */
[C---:B------:R-:W-:Y:S01]  /*2660*/  HMMA.16816.F32.BF16 R8, R68.reuse, R62, R8 ;  /* 0x0000003e4408723c */ /* 0x040fe20000041808 */
[----:B------:R-:W4:Y:S07]  /*2670*/  LDSM.16.M88.4 R60, [R204+0x2000] ;  /* 0x00200000cc3c783b */ /* 0x000f2e0000000200 */
[C---:B------:R-:W-:Y:S08]  /*2680*/  HMMA.16816.F32.BF16 R44, R68.reuse, R52, R44 ;  /* 0x00000034442c723c */ /* 0x040ff0000004182c */
[----:B------:R-:W-:Y:S01]  /*2690*/  HMMA.16816.F32.BF16 R40, R68, R54, R40 ;  /* 0x000000364428723c */ /* 0x000fe20000041828 */
[----:B------:R-:W5:Y:S04]  /*26a0*/  LDSM.16.M88.4 R68, [R204+0x3800] ;  /* 0x00380000cc44783b */ /* 0x000f680000000200 */
[----:B------:R-:W-:Y:S03]  /*26b0*/  LDSM.16.M88.4 R52, [R201+0x10100] ;  /* 0x01010000c934783b */ /* 0x000fe60000000200 */
[C---:B-1----:R-:W-:Y:S08]  /*26c0*/  HMMA.16816.F32.BF16 R20, R48.reuse, R32, R20 ;  /* 0x000000203014723c */ /* 0x042ff00000041814 */
[C---:B------:R-:W-:Y:S08]  /*26d0*/  HMMA.16816.F32.BF16 R76, R48.reuse, R24, R76 ;  /* 0x00000018304c723c */ /* 0x040ff0000004184c */
[C---:B------:R-:W-:Y:S01]  /*26e0*/  HMMA.16816.F32.BF16 R72, R48.reuse, R26, R72 ;  /* 0x0000001a3048723c */ /* 0x040fe20000041848 */
[----:B------:R-:W-:Y:S07]  /*26f0*/  LDSM.16.M88.4 R24, [R200+0x9100] ;  /* 0x00910000c818783b */ /* 0x000fee0000000200 */
[C---:B------:R-:W-:Y:S01]  /*2700*/  HMMA.16816.F32.BF16 R16, R48.reuse, R34, R16 ;  /* 0x000000223010723c */ /* 0x040fe20000041810 */
[----:B------:R-:W1:Y:S07]  /*2710*/  LDSM.16.M88.4 R32, [R200+0x8100] ;  /* 0x00810000c820783b */ /* 0x000e6e0000000200 */
[C---:B--2---:R-:W-:Y:S08]  /*2720*/  HMMA.16816.F32.BF16 R12, R48.reuse, R28, R12 ;  /* 0x0000001c300c723c */ /* 0x044ff0000004180c */
        /* <DEDUP_REMOVED lines=11> */
[----:B------:R-:W4:Y:S07]  /*27e0*/  LDSM.16.M88.4 R60, [R199+0x10100] ;  /* 0x01010000c73c783b */ /* 0x000f2e0000000200 */
[C---:B------:R-:W-:Y:S08]  /*27f0*/  HMMA.16816.F32.BF16 R12, R64.reuse, R36, R12 ;  /* 0x00000024400c723c */ /* 0x040ff0000004180c */
[C---:B------:R-:W-:Y:S01]  /*2800*/  HMMA.16816.F32.BF16 R8, R64.reuse, R38, R8 ;  /* 0x000000264008723c */ /* 0x040fe20000041808 */
[----:B------:R-:W2:Y:S07]  /*2810*/  LDSM.16.M88.4 R36, [R192+0x2800] ;  /* 0x00280000c024783b */ /* 0x000eae0000000200 */
[C---:B-----5:R-:W-:Y:S08]  /*2820*/  HMMA.16816.F32.BF16 R44, R64.reuse, R68, R44 ;  /* 0x00000044402c723c */ /* 0x060ff0000004182c */
        /* <DEDUP_REMOVED lines=27> */
[----:B------:R-:W-:Y:S07]  /*29e0*/  LDSM.16.M88.4 R60, [R200+0xa900] ;  /* 0x00a90000c83c783b */ /* 0x000fee0000000200 */
[C---:B-1----:R-:W-:Y:S08]  /*29f0*/  HMMA.16816.F32.BF16 R20, R64.reuse, R32, R20 ;  /* 0x000000204014723c */ /* 0x042ff00000041814 */
[C---:B------:R-:W-:Y:S08]  /*2a00*/  HMMA.16816.F32.BF16 R76, R64.reuse, R24, R76 ;  /* 0x00000018404c723c */ /* 0x040ff0000004184c */
[C---:B------:R-:W-:Y:S01]  /*2a10*/  HMMA.16816.F32.BF16 R72, R64.reuse, R26, R72 ;  /* 0x0000001a4048723c */ /* 0x040fe20000041848 */
[----:B------:R-:W1:Y:S07]  /*2a20*/  LDSM.16.M88.4 R24, [R204+0x5800] ;  /* 0x00580000cc18783b */ /* 0x000e6e0000000200 */
[C---:B------:R-:W-:Y:S01]  /*2a30*/  HMMA.16816.F32.BF16 R16, R64.reuse, R34, R16 ;  /* 0x000000224010723c */ /* 0x040fe20000041810 */
[----:B------:R-:W-:Y:S07]  /*2a40*/  LDSM.16.M88.4 R32, [R201+0x14100] ;  /* 0x01410000c920783b */ /* 0x000fee0000000200 */
[C---:B--2---:R-:W-:Y:S08]  /*2a50*/  HMMA.16816.F32.BF16 R12, R64.reuse, R28, R12 ;  /* 0x0000001c400c723c */ /* 0x044ff0000004180c */
[C---:B------:R-:W-:Y:S01]  /*2a60*/  HMMA.16816.F32.BF16 R8, R64.reuse, R30, R8 ;  /* 0x0000001e4008723c */ /* 0x040fe20000041808 */
[----:B------:R-:W2:Y:S07]  /*2a70*/  LDSM.16.M88.4 R28, [R200+0xa100] ;  /* 0x00a10000c81c783b */ /* 0x000eae0000000200 */
[C---:B---3--:R-:W-:Y:S08]  /*2a80*/  HMMA.16816.F32.BF16 R44, R64.reuse, R80, R44 ;  /* 0x00000050402c723c */ /* 0x048ff0000004182c */
[----:B------:R-:W-:Y:S01]  /*2a90*/  HMMA.16816.F32.BF16 R40, R64, R82, R40 ;  /* 0x000000524028723c */ /* 0x000fe20000041828 */
[----:B------:R-:W-:Y:S07]  /*2aa0*/  LDSM.16.M88.4 R64, [R200+0xb900] ;  /* 0x00b90000c840783b */ /* 0x000fee0000000200 */
[C---:B----4-:R-:W-:Y:S08]  /*2ab0*/  HMMA.16816.F32.BF16 R20, R52.reuse, R48, R20 ;  /* 0x000000303414723c */ /* 0x050ff00000041814 */
[C---:B------:R-:W-:Y:S01]  /*2ac0*/  HMMA.16816.F32.BF16 R16, R52.reuse, R50, R16 ;  /* 0x000000323410723c */ /* 0x040fe20000041810 */
[----:B------:R-:W-:Y:S07]  /*2ad0*/  LDSM.16.M88.4 R48, [R192+0x4000] ;  /* 0x00400000c030783b */ /* 0x000fee0000000200 */
[C---:B------:R-:W-:Y:S08]  /*2ae0*/  HMMA.16816.F32.BF16 R76, R52.reuse, R56, R76 ;  /* 0x00000038344c723c */ /* 0x040ff0000004184c */
[C---:B------:R-:W-:Y:S01]  /*2af0*/  HMMA.16816.F32.BF16 R72, R52.reuse, R58, R72 ;  /* 0x0000003a3448723c */ /* 0x040fe20000041848 */
[----:B------:R-:W3:Y:S07]  /*2b00*/  LDSM.16.M88.4 R56, [R200+0xb100] ;  /* 0x00b10000c838783b */ /* 0x000eee0000000200 */
[C---:B------:R-:W-:Y:S08]  /*2b10*/  HMMA.16816.F32.BF16 R12, R52.reuse, R36, R12 ;  /* 0x00000024340c723c */ /* 0x040ff0000004180c */
[C---:B------:R-:W-:Y:S01]  /*2b20*/  HMMA.16816.F32.BF16 R8, R52.reuse, R38, R8 ;  /* 0x000000263408723c */ /* 0x040fe20000041808 */
[----:B------:R-:W4:Y:S07]  /*2b30*/  LDSM.16.M88.4 R36, [R199+0x14100] ;  /* 0x01410000c724783b */ /* 0x000f2e0000000200 */
[C---:B-1----:R-:W-:Y:S08]  /*2b40*/  HMMA.16816.F32.BF16 R44, R52.reuse, R24, R44 ;  /* 0x00000018342c723c */ /* 0x042ff0000004182c */
[----:B------:R-:W-:Y:S01]  /*2b50*/  HMMA.16816.F32.BF16 R40, R52, R26, R40 ;  /* 0x0000001a3428723c */ /* 0x000fe20000041828 */
[----:B------:R-:W1:Y:S07]  /*2b60*/  LDSM.16.M88.4 R24, [R192+0x4800] ;  /* 0x00480000c018783b */ /* 0x000e6e0000000200 */
[C---:B--2---:R-:W-:Y:S08]  /*2b70*/  HMMA.16816.F32.BF16 R20, R32.reuse, R28, R20 ;  /* 0x0000001c2014723c */ /* 0x044ff00000041814 */
[C---:B------:R-:W-:Y:S01]  /*2b80*/  HMMA.16816.F32.BF16 R16, R32.reuse, R30, R16 ;  /* 0x0000001e2010723c */ /* 0x040fe20000041810 */
[----:B------:R-:W2:Y:S07]  /*2b90*/  LDSM.16.M88.4 R28, [R192+0x5000] ;  /* 0x00500000c01c783b */ /* 0x000eae0000000200 */
[C---:B------:R-:W-:Y:S08]  /*2ba0*/  HMMA.16816.F32.BF16 R12, R32.reuse, R60, R12 ;  /* 0x0000003c200c723c */ /* 0x040ff0000004180c */
[C---:B------:R-:W-:Y:S08]  /*2bb0*/  HMMA.16816.F32.BF16 R8, R32.reuse, R62, R8 ;  /* 0x0000003e2008723c */ /* 0x040ff00000041808 */
[----:B---3--:R-:W-:Y:S08]  /*2bc0*/  HMMA.16816.F32.BF16 R76, R32, R56, R76 ;  /* 0x00000038204c723c */ /* 0x008ff0000004184c */
[----:B----4-:R-:W-:Y:S08]  /*2bd0*/  HMMA.16816.F32.BF16 R20, R36, R48, R20 ;  /* 0x000000302414723c */ /* 0x010ff00000041814 */
[----:B------:R-:W-:Y:S08]  /*2be0*/  HMMA.16816.F32.BF16 R72, R32, R58, R72 ;  /* 0x0000003a2048723c */ /* 0x000ff00000041848 */
[C---:B-1----:R-:W-:Y:S08]  /*2bf0*/  HMMA.16816.F32.BF16 R12, R36.reuse, R24, R12 ;  /* 0x00000018240c723c */ /* 0x042ff0000004180c */
[----:B------:R-:W-:Y:S01]  /*2c00*/  HMMA.16816.F32.BF16 R8, R36, R26, R8 ;  /* 0x0000001a2408723c */ /* 0x000fe20000041808 */
[----:B------:R-:W1:Y:S01]  /*2c10*/  LDSM.16.M88.4 R24, [R192+0x5800] ;  /* 0x00580000c018783b */ /* 0x000e620000000200 */
[----:B------:R-:W-:Y:S01]  /*2c20*/  FMUL.FTZ R0, R20, c[0x0][0x320] ;  /* 0x0000c80014007a20 */ /* 0x000fe20000410000 */
[----:B------:R-:W-:-:S04]  /*2c30*/  DEPBAR.LE SB0, 0x0 ;  /* 0x000080000000791a */ /* 0x000fc80000000000 */
[----:B------:R-:W-:Y:S01]  /*2c40*/  FMUL.FTZ R20, R22, c[0x0][0x320] ;  /* 0x0000c80016147a20 */ /* 0x000fe20000410000 */
[----:B--2---:R-:W-:Y:S01]  /*2c50*/  HMMA.16816.F32.BF16 R76, R36, R28, R76 ;  /* 0x0000001c244c723c */ /* 0x004fe2000004184c */
[----:B------:R-:W-:Y:S01]  /*2c60*/  IMAD.IADD R22, R84, 0x1, -R85 ;  /* 0x0000000154167824 */ /* 0x000fe200078e0a55 */
[----:B------:R-:W2:Y:S01]  /*2c70*/  MUFU.TANH R0, R0 ;  /* 0x0000000000007308 */ /* 0x000ea20000002400 */
[----:B------:R-:W-:-:S04]  /*2c80*/  FMUL.FTZ R21, R21, c[0x0][0x320] ;  /* 0x0000c80015157a20 */ /* 0x000fc80000410000 */
[----:B------:R-:W-:Y:S01]  /*2c90*/  SHF.R.S32.HI R28, RZ, 0x1f, R7 ;  /* 0x0000001fff1c7819 */ /* 0x000fe20000011407 */
[C---:B------:R-:W-:Y:S01]  /*2ca0*/  HMMA.16816.F32.BF16 R44, R32.reuse, R64, R44 ;  /* 0x00000040202c723c */ /* 0x040fe2000004182c */
[----:B------:R-:W-:Y:S01]  /*2cb0*/  LEA.HI R29, R87, R84, RZ, 0x2 ;  /* 0x00000054571d7211 */ /* 0x000fe200078f10ff */
[----:B------:R-:W-:Y:S01]  /*2cc0*/  FMUL.FTZ R12, R12, c[0x0][0x320] ;  /* 0x0000c8000c0c7a20 */ /* 0x000fe20000410000 */
[----:B------:R-:W-:Y:S01]  /*2cd0*/  LEA.HI R28, R28, R7, RZ, 0x3 ;  /* 0x000000071c1c7211 */ /* 0x000fe200078f18ff */
[----:B------:R-:W-:Y:S01]  /*2ce0*/  FMUL.FTZ R13, R13, c[0x0][0x320] ;  /* 0x0000c8000d0d7a20 */ /* 0x000fe20000410000 */
[----:B------:R-:W-:Y:S01]  /*2cf0*/  LOP3.LUT R29, R29, 0xfffffffc, RZ, 0xc0, !PT ;  /* 0xfffffffc1d1d7812 */ /* 0x000fe200078ec0ff */
[----:B------:R-:W3:Y:S01]  /*2d00*/  MUFU.TANH R21, R21 ;  /* 0x0000001500157308 */ /* 0x000ee20000002400 */
[----:B------:R-:W-:Y:S01]  /*2d10*/  LOP3.LUT R28, R28, 0xffffff8, RZ, 0xc0, !PT ;  /* 0x0ffffff81c1c7812 */ /* 0x000fe200078ec0ff */
[----:B------:R-:W-:Y:S01]  /*2d20*/  HMMA.16816.F32.BF16 R40, R32, R66, R40 ;  /* 0x000000422028723c */ /* 0x000fe20000041828 */
[----:B------:R-:W-:-:S02]  /*2d30*/  FMUL.FTZ R9, R9, c[0x0][0x320] ;  /* 0x0000c80009097a20 */ /* 0x000fc40000410000 */
[----:B------:R-:W-:Y:S01]  /*2d40*/  IMAD.IADD R84, R84, 0x1, -R29 ;  /* 0x0000000154547824 */ /* 0x000fe200078e0a1d */
[----:B------:R-:W-:Y:S02]  /*2d50*/  SHF.R.S32.HI R29, RZ, 0x1f, R22 ;  /* 0x0000001fff1d7819 */ /* 0x000fe40000011416 */
[----:B------:R-:W4:Y:S01]  /*2d60*/  MUFU.TANH R20, R20 ;  /* 0x0000001400147308 */ /* 0x000f220000002400 */
[----:B------:R-:W-:Y:S01]  /*2d70*/  @P5 IMAD.WIDE.U32 R32, R5, UR5, R216 ;  /* 0x0000000505205c25 */ /* 0x000fe2000f8e00d8 */
[----:B------:R-:W-:Y:S01]  /*2d80*/  @UP0 UIMAD UR5, UR20, UR5, URZ ;  /* 0x00000005140502a4 */ /* 0x000fe2000f8e023f */
[C---:B------:R-:W-:Y:S02]  /*2d90*/  HMMA.16816.F32.BF16 R72, R36.reuse, R30, R72 ;  /* 0x0000001e2448723c */ /* 0x040fe40000041848 */
[----:B------:R-:W-:Y:S01]  /*2da0*/  IMAD.IADD R5, R7, 0x1, -R28 ;  /* 0x0000000107057824 */ /* 0x000fe200078e0a1c */
[----:B------:R-:W-:Y:S01]  /*2db0*/  @UP0 UIMAD UR4, UR4, UR21, UR5 ;  /* 0x00000015040402a4 */ /* 0x000fe2000f8e0205 */
[----:B------:R-:W-:Y:S01]  /*2dc0*/  FMUL.FTZ R7, R8, c[0x0][0x320] ;  /* 0x0000c80008077a20 */ /* 0x000fe20000410000 */
[----:B------:R-:W-:Y:S01]  /*2dd0*/  LEA.HI R8, R29, R22, RZ, 0x2 ;  /* 0x000000161d087211 */ /* 0x000fe200078f10ff */
[----:B------:R-:W-:Y:S01]  /*2de0*/  FMUL.FTZ R76, R76, c[0x0][0x320] ;  /* 0x0000c8004c4c7a20 */ /* 0x000fe20000410000 */
[----:B------:R-:W-:Y:S01]  /*2df0*/  LEA.HI R31, R84, R84, RZ, 0x1 ;  /* 0x00000054541f7211 */ /* 0x000fe200078f08ff */
[----:B------:R-:W-:Y:S01]  /*2e00*/  HMMA.16816.F32.BF16 R16, R36, R50, R16 ;  /* 0x000000322410723c */ /* 0x000fe20000041810 */
[----:B------:R-:W-:Y:S01]  /*2e10*/  @P5 LEA R28, P0, R32, c[0x0][0x1c8], 0x1 ;  /* 0x00007200201c5a11 */ /* 0x000fe200078008ff */
[----:B------:R-:W-:Y:S01]  /*2e20*/  FMUL.FTZ R77, R77, c[0x0][0x320] ;  /* 0x0000c8004d4d7a20 */ /* 0x000fe20000410000 */
[----:B------:R-:W-:Y:S01]  /*2e30*/  LOP3.LUT R31, R31, 0x1ffffffe, RZ, 0xc0, !PT ;  /* 0x1ffffffe1f1f7812 */ /* 0x000fe200078ec0ff */
[----:B------:R-:W2:Y:S01]  /*2e40*/  MUFU.TANH R12, R12 ;  /* 0x0000000c000c7308 */ /* 0x000ea20000002400 */
[----:B------:R-:W-:-:S02]  /*2e50*/  LEA.HI.SX32 R30, R8, UR7, 0x1e ;  /* 0x00000007081e7c11 */ /* 0x000fc4000f8ff2ff */
[----:B------:R-:W-:Y:S01]  /*2e60*/  @P5 IADD3 R29, R33, UR4, RZ ;  /* 0x00000004211d5c10 */ /* 0x000fe2000fffe0ff */
[----:B------:R-:W-:Y:S01]  /*2e70*/  IMAD.IADD R31, R84, 0x1, -R31 ;  /* 0x00000001541f7824 */ /* 0x000fe200078e0a1f */
[C---:B-1----:R-:W-:Y:S01]  /*2e80*/  HMMA.16816.F32.BF16 R44, R36.reuse, R24, R44 ;  /* 0x00000018242c723c */ /* 0x042fe2000004182c */
[----:B------:R-:W-:Y:S01]  /*2e90*/  IMAD R30, R5, 0x10, R30 ;  /* 0x00000010051e7824 */ /* 0x000fe200078e021e */
[----:B------:R-:W-:Y:S01]  /*2ea0*/  @P5 LEA.HI.X R29, R32, c[0x0][0x1cc], R29, 0x1, P0 ;  /* 0x00007300201d5a11 */ /* 0x000fe200000f0c1d */
[----:B------:R1:W1:Y:S01]  /*2eb0*/  MUFU.TANH R5, R9 ;  /* 0x0000000900057308 */ /* 0x0002620000002400 */
[----:B------:R-:W-:Y:S01]  /*2ec0*/  PLOP3.LUT P0, PT, PT, PT, UP2, 0x80, 0x0 ;  /* 0x000000000000781c */ /* 0x000fe20003f0f028 */
[----:B------:R-:W-:Y:S01]  /*2ed0*/  IMAD R212, R31, 0x8, R30 ;  /* 0x000000081fd47824 */ /* 0x000fe200078e021e */
[----:B------:R-:W-:Y:S01]  /*2ee0*/  LOP3.LUT R213, R8, 0x7ffffffc, RZ, 0xc0, !PT ;  /* 0x7ffffffc08d57812 */ /* 0x000fe200078ec0ff */
[----:B------:R-:W-:Y:S01]  /*2ef0*/  BAR.SYNC.DEFER_BLOCKING 0x0 ;  /* 0x0000000000007b1d */ /* 0x000fe20000010000 */
[----:B------:R-:W-:Y:S01]  /*2f00*/  HMMA.16816.F32.BF16 R40, R36, R26, R40 ;  /* 0x0000001a2428723c */ /* 0x000fe20000041828 */
[----:B------:R-:W-:-:S02]  /*2f10*/  IMAD.MOV.U32 R8, RZ, RZ, R212 ;  /* 0x000000ffff087224 */ /* 0x000fc400078e00d4 */
[----:B------:R-:W-:Y:S02]  /*2f20*/  IMAD.IADD R213, R22, 0x1, -R213 ;  /* 0x0000000116d57824 */ /* 0x000fe400078e0ad5 */
[----:B------:R-:W-:Y:S01]  /*2f30*/  ULDC UR4, c[0x0][0x1d0] ;  /* 0x0000740000047ab9 */ /* 0x000fe20000000800 */
[----:B------:R-:W-:Y:S01]  /*2f40*/  IMAD.U32 R31, RZ, RZ, UR12 ;  /* 0x0000000cff1f7e24 */ /* 0x000fe2000f8e00ff */
[----:B------:R-:W-:Y:S01]  /*2f50*/  UIADD3 UR4, -UR14, UR4, UR19 ;  /* 0x000000040e047290 */ /* 0x000fe2000fffe113 */
[----:B------:R-:W-:Y:S01]  /*2f60*/  IMAD.SHL.U32 R213, R213, 0x2, RZ ;  /* 0x00000002d5d57824 */ /* 0x000fe200078e00ff */
[----:B------:R-:W2:Y:S01]  /*2f70*/  MUFU.TANH R13, R13 ;  /* 0x0000000d000d7308 */ /* 0x000ea20000002400 */
[----:B------:R-:W-:Y:S01]  /*2f80*/  FMUL.FTZ R17, R17, c[0x0][0x320] ;  /* 0x0000c80011117a20 */ /* 0x000fe20000410000 */
[----:B------:R-:W-:Y:S01]  /*2f90*/  @P5 LEA R24, P6, R31, R28, 0x1 ;  /* 0x0000001c1f185211 */ /* 0x000fe200078c08ff */
[----:B-1----:R-:W-:Y:S01]  /*2fa0*/  @P4 IMAD.HI.U32 R9, R212, c[0x0][0x2c8], RZ ;  /* 0x0000b200d4094a27 */ /* 0x002fe200078e00ff */
[----:B------:R-:W-:-:S02]  /*2fb0*/  ULDC UR14, c[0x0][0x324] ;  /* 0x0000c900000e7ab9 */ /* 0x000fc40000000800 */
[----:B------:R-:W-:Y:S01]  /*2fc0*/  ULOP3.LUT UR14, URZ, UR14, URZ, 0x33, !UPT ;  /* 0x0000000e3f0e7292 */ /* 0x000fe2000f8e333f */
[----:B------:R-:W-:Y:S01]  /*2fd0*/  IMAD.U32 R26, RZ, RZ, UR4 ;  /* 0x00000004ff1a7e24 */ /* 0x000fe2000f8e00ff */
[----:B------:R-:W-:Y:S01]  /*2fe0*/  @P0 SHF.R.U32.HI R8, RZ, c[0x0][0x2cc], R9 ;  /* 0x0000b300ff080a19 */ /* 0x000fe20000011609 */
[----:B------:R-:W-:Y:S01]  /*2ff0*/  FMUL.FTZ R16, R16, c[0x0][0x320] ;  /* 0x0000c80010107a20 */ /* 0x000fe20000410000 */
[----:B------:R-:W-:Y:S01]  /*3000*/  PLOP3.LUT P0, PT, PT, PT, UP1, 0x40, 0x0 ;  /* 0x000000000000781c */ /* 0x000fe20003f0e818 */
[----:B------:R-:W-:Y:S01]  /*3010*/  IMAD.U32 R30, RZ, RZ, UR12 ;  /* 0x0000000cff1e7e24 */ /* 0x000fe2000f8e00ff */
[----:B------:R-:W-:Y:S01]  /*3020*/  IADD3 R26, R26, -c[0x0][0x168], -R213 ;  /* 0x80005a001a1a7a10 */ /* 0x000fe20007ffe8d5 */
[----:B------:R-:W1:Y:S01]  /*3030*/  SHFL.IDX PT, R9, R8, RZ, 0x1c1f ;  /* 0x001c1fff08097589 */ /* 0x000e6200000e0000 */
[----:B------:R-:W-:Y:S01]  /*3040*/  IMAD.U32 R25, RZ, RZ, UR11 ;  /* 0x0000000bff197e24 */ /* 0x000fe2000f8e00ff */
[----:B------:R-:W1:Y:S01]  /*3050*/  MUFU.TANH R17, R17 ;  /* 0x0000001100117308 */ /* 0x000e620000002400 */
[----:B------:R-:W-:Y:S01]  /*3060*/  FMUL.FTZ R72, R72, c[0x0][0x320] ;  /* 0x0000c80048487a20 */ /* 0x000fe20000410000 */
[----:B------:R-:W-:Y:S01]  /*3070*/  @!PT LDS RZ, [RZ] ;  /* 0x00000000fffff984 */ /* 0x000fe20000000800 */
[----:B------:R-:W-:Y:S01]  /*3080*/  @!PT LDS RZ, [RZ] ;  /* 0x00000000fffff984 */ /* 0x000fe20000000800 */
[----:B------:R5:W-:Y:S01]  /*3090*/  @P5 LDGSTS.E.BYPASS.LTC128B.128 [R207+0x6100], [R28.64], !P3 ;  /* 0x061000001ccf5fae */ /* 0x000be2000d901d50 */
[----:B------:R-:W-:Y:S01]  /*30a0*/  FMUL.FTZ R73, R73, c[0x0][0x320] ;  /* 0x0000c80049497a20 */ /* 0x000fe20000410000 */
[----:B------:R-:W-:Y:S01]  /*30b0*/  @P5 LEA.HI.X R25, R30, R29, R25, 0x1, P6 ;  /* 0x0000001d1e195211 */ /* 0x000fe200030f0c19 */
[----:B------:R-:W-:Y:S01]  /*30c0*/  FMUL.FTZ R44, R44, c[0x0][0x320] ;  /* 0x0000c8002c2c7a20 */ /* 0x000fe20000410000 */
[----:B------:R-:W-:Y:S01]  /*30d0*/  IADD3 R27, R26, c[0x0][0x328], RZ ;  /* 0x0000ca001a1b7a10 */ /* 0x000fe20007ffe0ff */
[----:B------:R-:W-:Y:S01]  /*30e0*/  FMUL.FTZ R45, R45, c[0x0][0x320] ;  /* 0x0000c8002d2d7a20 */ /* 0x000fe20000410000 */
[----:B------:R-:W2:Y:S01]  /*30f0*/  MUFU.TANH R16, R16 ;  /* 0x0000001000107308 */ /* 0x000ea20000002400 */
[----:B------:R-:W-:Y:S01]  /*3100*/  FMUL.FTZ R40, R40, c[0x0][0x320] ;  /* 0x0000c80028287a20 */ /* 0x000fe20000410000 */
[----:B------:R5:W-:Y:S01]  /*3110*/  @P5 LDGSTS.E.BYPASS.LTC128B.128 [R207+0x8100], [R28.64+0x80], !P2 ;  /* 0x081000801ccf5fae */ /* 0x000be2000d101d50 */
[----:B------:R-:W-:Y:S01]  /*3120*/  FMUL.FTZ R41, R41, c[0x0][0x320] ;  /* 0x0000c80029297a20 */ /* 0x000fe20000410000 */
[----:B------:R-:W-:-:S02]  /*3130*/  IADD3 R26, R26, UR14, RZ ;  /* 0x0000000e1a1a7c10 */ /* 0x000fc4000fffe0ff */
[----:B------:R5:W-:Y:S02]  /*3140*/  @P5 LDGSTS.E.BYPASS.LTC128B.128 [R207+0xa100], [R28.64+0x100], !P1 ;  /* 0x0a1001001ccf5fae */ /* 0x000be4000c901d50 */
[----:B------:R-:W2:Y:S02]  /*3150*/  MUFU.TANH R7, R7 ;  /* 0x0000000700077308 */ /* 0x000ea40000002400 */
[----:B------:R2:W-:Y:S04]  /*3160*/  @P5 LDGSTS.E.BYPASS.LTC128B.128 [R207+0x7100], [R24.64], !P3 ;  /* 0x0710000018cf5fae */ /* 0x0005e8000d901d50 */
[----:B------:R2:W-:Y:S01]  /*3170*/  @P5 LDGSTS.E.BYPASS.LTC128B.128 [R207+0x9100], [R24.64+0x80], !P2 ;  /* 0x0910008018cf5fae */ /* 0x0005e2000d101d50 */
[--C-:B-1----:R-:W-:Y:S01]  /*3180*/  IMAD.IADD R22, R27, 0x1, R9.reuse ;  /* 0x000000011b167824 */ /* 0x102fe200078e0209 */
[----:B------:R1:W1:Y:S02]  /*3190*/  MUFU.TANH R155, R76 ;  /* 0x0000004c009b7308 */ /* 0x0002640000002400 */
[----:B------:R2:W-:Y:S04]  /*31a0*/  @P5 LDGSTS.E.BYPASS.LTC128B.128 [R207+0xb100], [R24.64+0x100], !P1 ;  /* 0x0b10010018cf5fae */ /* 0x0005e8000c901d50 */
[----:B------:R-:W0:Y:S02]  /*31b0*/  LDGDEPBAR ;  /* 0x00000000000079af */ /* 0x000e240000000000 */
[----:B------:R1:W1:Y:S08]  /*31c0*/  MUFU.TANH R163, R77 ;  /* 0x0000004d00a37308 */ /* 0x0002700000002400 */
[----:B------:R1:W1:Y:S01]  /*31d0*/  MUFU.TANH R161, R72 ;  /* 0x0000004800a17308 */ /* 0x0002620000002400 */
[----:B-----5:R-:W-:-:S07]  /*31e0*/  IMAD.IADD R28, R26, 0x1, R9 ;  /* 0x000000011a1c7824 */ /* 0x020fce00078e0209 */
[----:B------:R1:W1:Y:S01]  /*31f0*/  MUFU.TANH R157, R73 ;  /* 0x00000049009d7308 */ /* 0x0002620000002400 */
[----:B--2---:R-:W-:-:S07]  /*3200*/  IADD3 R25, -R213, c[0x0][0x1d0], -R6 ;  /* 0x00007400d5197a10 */ /* 0x004fce0007ffe906 */
[----:B------:R2:W1:Y:S01]  /*3210*/  MUFU.TANH R167, R44 ;  /* 0x0000002c00a77308 */ /* 0x0004620000002400 */
[----:B------:R-:W-:-:S07]  /*3220*/  IMNMX R29, R22, R25, PT ;  /* 0x00000019161d7217 */ /* 0x000fce0003800200 */
[----:B------:R2:W1:Y:S08]  /*3230*/  MUFU.TANH R165, R45 ;  /* 0x0000002d00a57308 */ /* 0x0004700000002400 */
[----:B------:R2:W1:Y:S08]  /*3240*/  MUFU.TANH R143, R40 ;  /* 0x00000028008f7308 */ /* 0x0004700000002400 */
[----:B------:R2:W1:Y:S01]  /*3250*/  MUFU.TANH R141, R41 ;  /* 0x00000029008d7308 */ /* 0x0004620000002400 */
[----:B------:R-:W-:Y:S05]  /*3260*/  @P0 BRA `(.L_x_351) ;  /* 0x0000018000000947 */ /* 0x000fea0003800000 */
[----:B---34-:R-:W-:Y:S01]  /*3270*/  IADD3 R9, R9, c[0x0][0x1d0], RZ ;  /* 0x0000740009097a10 */ /* 0x018fe20007ffe0ff */
[----:B------:R-:W-:Y:S03]  /*3280*/  BSSY B0, `(.L_x_352) ;  /* 0x0000011000007945 */ /* 0x000fe60003800000 */
[----:B------:R-:W-:-:S04]  /*3290*/  IADD3 R31, R9, -c[0x0][0x168], RZ ;  /* 0x80005a00091f7a10 */ /* 0x000fc80007ffe0ff */
[----:B------:R-:W-:-:S13]  /*32a0*/  ISETP.GT.AND P0, PT, R31, -0x1, PT ;  /* 0xffffffff1f00780c */ /* 0x000fda0003f04270 */
[----:B------:R-:W-:Y:S05]  /*32b0*/  @P0 BRA `(.L_x_353) ;  /* 0x0000008000000947 */ /* 0x000fea0003800000 */
[----:B------:R-:W-:Y:S01]  /*32c0*/  ULDC UR4, c[0x0][0x32c] ;  /* 0x0000cb0000047ab9 */ /* 0x000fe20000000800 */
[----:B------:R-:W-:Y:S01]  /*32d0*/  LOP3.LUT R22, RZ, R31, RZ, 0x33, !PT ;  /* 0x0000001fff167212 */ /* 0x000fe200078e33ff */
[----:B------:R-:W-:-:S06]  /*32e0*/  UISETP.NE.AND UP0, UPT, UR19, UR4, UPT ;  /* 0x000000041300728c */ /* 0x000fcc000bf05270 */
[----:B------:R-:W-:-:S13]  /*32f0*/  PLOP3.LUT P0, PT, PT, PT, UP0, 0x80, 0x0 ;  /* 0x000000000000781c */ /* 0x000fda0003f0f008 */
[----:B------:R-:W-:-:S05]  /*3300*/  @P0 IMAD.HI.U32 R9, R22, c[0x0][0x330], RZ ;  /* 0x0000cc0016090a27 */ /* 0x000fca00078e00ff */
[----:B------:R-:W-:-:S04]  /*3310*/  @P0 SHF.R.U32.HI R22, RZ, c[0x0][0x334], R9 ;  /* 0x0000cd00ff160a19 */ /* 0x000fc80000011609 */
[----:B------:R-:W-:Y:S01]  /*3320*/  LOP3.LUT R31, RZ, R22, RZ, 0x33, !PT ;  /* 0x00000016ff1f7212 */ /* 0x000fe200078e33ff */
[----:B------:R-:W-:Y:S05]  /*3330*/  BRA `(.L_x_354) ;  /* 0x0000005000007947 */ /* 0x000fea0003800000 */
.L_x_353:
[----:B------:R-:W-:Y:S02]  /*3340*/  ULDC UR4, c[0x0][0x32c] ;  /* 0x0000cb0000047ab9 */ /* 0x000fe40000000800 */
[----:B------:R-:W-:-:S06]  /*3350*/  UISETP.NE.AND UP0, UPT, UR19, UR4, UPT ;  /* 0x000000041300728c */ /* 0x000fcc000bf05270 */
[----:B------:R-:W-:-:S13]  /*3360*/  PLOP3.LUT P0, PT, PT, PT, UP0, 0x80, 0x0 ;  /* 0x000000000000781c */ /* 0x000fda0003f0f008 */
[----:B------:R-:W-:-:S05]  /*3370*/  @P0 IMAD.HI.U32 R9, R31, c[0x0][0x330], RZ ;  /* 0x0000cc001f090a27 */ /* 0x000fca00078e00ff */
[----:B------:R-:W-:Y:S02]  /*3380*/  @P0 SHF.R.U32.HI R31, RZ, c[0x0][0x334], R9 ;  /* 0x0000cd00ff1f0a19 */ /* 0x000fe40000011609 */
.L_x_354:
[----:B------:R-:W-:Y:S05]  /*3390*/  BSYNC B0 ;  /* 0x0000000000007941 */ /* 0x000fea0003800000 */
.L_x_352:
[----:B------:R-:W-:-:S04]  /*33a0*/  IMAD R22, R31, c[0x0][0x32c], -R6 ;  /* 0x0000cb001f167a24 */ /* 0x000fc800078e0a06 */
[----:B------:R-:W-:-:S05]  /*33b0*/  IMAD.IADD R9, R22, 0x1, -R213 ;  /* 0x0000000116097824 */ /* 0x000fca00078e0ad5 */
[----:B------:R-:W-:Y:S02]  /*33c0*/  IADD3 R22, R9, c[0x0][0x32c], RZ ;  /* 0x0000cb0009167a10 */ /* 0x000fe40007ffe0ff */
[----:B------:R-:W-:Y:S02]  /*33d0*/  IMNMX R28, R28, R9, !PT ;  /* 0x000000091c1c7217 */ /* 0x000fe40007800200 */
[----:B------:R-:W-:Y:S02]  /*33e0*/  IMNMX R29, R29, R22, PT ;  /* 0x000000161d1d7217 */ /* 0x000fe40003800200 */
.L_x_351:
[----:B---34-:R-:W-:Y:S01]  /*33f0*/  ISETP.LT.AND P0, PT, RZ, UR13, PT ;  /* 0x0000000dff007c0c */ /* 0x018fe2000bf01270 */
[----:B------:R-:W-:Y:S01]  /*3400*/  FMUL.FTZ R18, R18, c[0x0][0x320] ;  /* 0x0000c80012127a20 */ /* 0x000fe20000410000 */
[----:B------:R-:W3:Y:S01]  /*3410*/  SHFL.IDX PT, R8, R8, 0x1, 0x1c1f ;  /* 0x003c1f0008087f89 */ /* 0x000ee200000e0000 */
[----:B------:R-:W-:Y:S01]  /*3420*/  FMUL.FTZ R11, R11, c[0x0][0x320] ;  /* 0x0000c8000b0b7a20 */ /* 0x000fe20000410000 */
[C---:B------:R-:W-:Y:S01]  /*3430*/  ISETP.GT.AND P4, PT, R28.reuse, 0x1, P0 ;  /* 0x000000011c00780c */ /* 0x040fe20000784270 */
[----:B------:R4:W2:Y:S01]  /*3440*/  MUFU.TANH R24, R18 ;  /* 0x0000001200187308 */ /* 0x0008a20000002400 */
[C---:B------:R-:W-:Y:S01]  /*3450*/  ISETP.GT.AND P5, PT, R28.reuse, RZ, P0 ;  /* 0x000000ff1c00720c */ /* 0x040fe200007a4270 */
[----:B------:R-:W-:Y:S01]  /*3460*/  FMUL.FTZ R22, R19, c[0x0][0x320] ;  /* 0x0000c80013167a20 */ /* 0x000fe20000410000 */
[----:B------:R-:W-:Y:S01]  /*3470*/  ISETP.LT.OR P4, PT, R29, 0x2, P4 ;  /* 0x000000021d00780c */ /* 0x000fe20002781670 */
[----:B------:R-:W-:Y:S01]  /*3480*/  FMUL.FTZ R15, R15, c[0x0][0x320] ;  /* 0x0000c8000f0f7a20 */ /* 0x000fe20000410000 */
[----:B------:R-:W-:Y:S01]  /*3490*/  ISETP.LT.OR P5, PT, R29, 0x1, P5 ;  /* 0x000000011d00780c */ /* 0x000fe20002fa1670 */
[----:B------:R-:W-:Y:S01]  /*34a0*/  FMUL.FTZ R30, R23, c[0x0][0x320] ;  /* 0x0000c800171e7a20 */ /* 0x000fe20000410000 */
[----:B------:R-:W-:Y:S01]  /*34b0*/  FSEL R21, R21, -INF , !P4 ;  /* 0xff80000015157808 */ /* 0x000fe20006000000 */
[----:B------:R5:W1:Y:S01]  /*34c0*/  MUFU.TANH R19, R11 ;  /* 0x0000000b00137308 */ /* 0x000a620000002400 */
[----:B------:R-:W-:Y:S01]  /*34d0*/  ISETP.GT.AND P4, PT, R28, 0x10, P0 ;  /* 0x000000101c00780c */ /* 0x000fe20000784270 */
[----:B------:R-:W-:Y:S01]  /*34e0*/  FMUL.FTZ R10, R10, c[0x0][0x320] ;  /* 0x0000c8000a0a7a20 */ /* 0x000fe20000410000 */
[----:B------:R-:W-:Y:S01]  /*34f0*/  ISETP.GT.AND P6, PT, R28, 0x8, P0 ;  /* 0x000000081c00780c */ /* 0x000fe200007c4270 */
[----:B------:R-:W-:Y:S01]  /*3500*/  FMUL.FTZ R14, R14, c[0x0][0x320] ;  /* 0x0000c8000e0e7a20 */ /* 0x000fe20000410000 */
[C---:B------:R-:W-:Y:S01]  /*3510*/  ISETP.LT.OR P4, PT, R29.reuse, 0x11, P4 ;  /* 0x000000111d00780c */ /* 0x040fe20002781670 */
[----:B------:R-:W-:Y:S01]  /*3520*/  FMUL.FTZ R74, R74, c[0x0][0x320] ;  /* 0x0000c8004a4a7a20 */ /* 0x000fe20000410000 */
[----:B------:R-:W-:Y:S01]  /*3530*/  ISETP.LT.OR P6, PT, R29, 0x9, P6 ;  /* 0x000000091d00780c */ /* 0x000fe200037c1670 */
[----:B------:R1:W1:Y:S01]  /*3540*/  MUFU.TANH R23, R15 ;  /* 0x0000000f00177308 */ /* 0x0002620000002400 */
[----:B----4-:R-:W-:Y:S01]  /*3550*/  FSEL R18, R0, -INF , !P5 ;  /* 0xff80000000127808 */ /* 0x010fe20006800000 */
[----:B------:R-:W-:Y:S01]  /*3560*/  FMUL.FTZ R75, R75, c[0x0][0x320] ;  /* 0x0000c8004b4b7a20 */ /* 0x000fe20000410000 */
[----:B------:R-:W-:Y:S01]  /*3570*/  ISETP.GT.AND P5, PT, R28, 0x9, P0 ;  /* 0x000000091c00780c */ /* 0x000fe200007a4270 */
[----:B------:R-:W-:-:S02]  /*3580*/  FMUL.FTZ R46, R46, c[0x0][0x320] ;  /* 0x0000c8002e2e7a20 */ /* 0x000fc40000410000 */
[----:B------:R-:W-:Y:S01]  /*3590*/  FMUL.FTZ R47, R47, c[0x0][0x320] ;  /* 0x0000c8002f2f7a20 */ /* 0x000fe20000410000 */
[----:B------:R-:W-:Y:S01]  /*35a0*/  ISETP.LT.OR P5, PT, R29, 0xa, P5 ;  /* 0x0000000a1d00780c */ /* 0x000fe20002fa1670 */
[----:B------:R-:W-:Y:S01]  /*35b0*/  FMUL.FTZ R42, R42, c[0x0][0x320] ;  /* 0x0000c8002a2a7a20 */ /* 0x000fe20000410000 */
[----:B-----5:R-:W-:Y:S01]  /*35c0*/  FSEL R11, R12, -INF , !P4 ;  /* 0xff8000000c0b7808 */ /* 0x020fe20006000000 */
[----:B------:R-:W-:Y:S01]  /*35d0*/  FMUL.FTZ R43, R43, c[0x0][0x320] ;  /* 0x0000c8002b2b7a20 */ /* 0x000fe20000410000 */
[----:B------:R-:W-:Y:S01]  /*35e0*/  ISETP.GT.AND P4, PT, R28, 0x19, P0 ;  /* 0x000000191c00780c */ /* 0x000fe20000784270 */
[----:B------:R-:W-:Y:S01]  /*35f0*/  FMUL.FTZ R78, R78, c[0x0][0x320] ;  /* 0x0000c8004e4e7a20 */ /* 0x000fe20000410000 */
[----:B------:R-:W-:Y:S01]  /*3600*/  FSEL R17, R17, -INF , !P5 ;  /* 0xff80000011117808 */ /* 0x000fe20006800000 */
[----:B------:R-:W-:Y:S01]  /*3610*/  FMUL.FTZ R79, R79, c[0x0][0x320] ;  /* 0x0000c8004f4f7a20 */ /* 0x000fe20000410000 */
[----:B------:R-:W-:Y:S01]  /*3620*/  ISETP.LT.OR P4, PT, R29, 0x1a, P4 ;  /* 0x0000001a1d00780c */ /* 0x000fe20002781670 */
[----:B------:R-:W4:Y:S01]  /*3630*/  MUFU.TANH R22, R22 ;  /* 0x0000001600167308 */ /* 0x000f220000002400 */
[----:B-1----:R-:W-:Y:S01]  /*3640*/  FSEL R15, R16, -INF , !P6 ;  /* 0xff800000100f7808 */ /* 0x002fe20007000000 */
[----:B---3--:R-:W-:Y:S01]  /*3650*/  IMAD.IADD R0, R27, 0x1, R8 ;  /* 0x000000011b007824 */ /* 0x008fe200078e0208 */
[----:B------:R-:W-:-:S02]  /*3660*/  ISETP.GT.AND P6, PT, R28, 0x11, P0 ;  /* 0x000000111c00780c */ /* 0x000fc400007c4270 */
[C---:B------:R-:W-:Y:S02]  /*3670*/  ISETP.GT.AND P5, PT, R28.reuse, 0x18, P0 ;  /* 0x000000181c00780c */ /* 0x040fe400007a4270 */
[----:B------:R-:W-:Y:S01]  /*3680*/  FSEL R5, R5, -INF , !P4 ;  /* 0xff80000005057808 */ /* 0x000fe20006000000 */
[----:B------:R1:W3:Y:S01]  /*3690*/  MUFU.TANH R170, R74 ;  /* 0x0000004a00aa7308 */ /* 0x0002e20000002400 */
[----:B------:R-:W-:Y:S02]  /*36a0*/  ISETP.GT.AND P4, PT, R28, 0x28, P0 ;  /* 0x000000281c00780c */ /* 0x000fe40000784270 */
[C---:B------:R-:W-:Y:S02]  /*36b0*/  ISETP.LT.OR P6, PT, R29.reuse, 0x12, P6 ;  /* 0x000000121d00780c */ /* 0x040fe400037c1670 */
[C---:B------:R-:W-:Y:S02]  /*36c0*/  ISETP.LT.OR P5, PT, R29.reuse, 0x19, P5 ;  /* 0x000000191d00780c */ /* 0x040fe40002fa1670 */
[----:B------:R-:W-:Y:S01]  /*36d0*/  ISETP.LT.OR P4, PT, R29, 0x29, P4 ;  /* 0x000000291d00780c */ /* 0x000fe20002781670 */
[----:B------:R1:W1:Y:S01]  /*36e0*/  MUFU.TANH R164, R75 ;  /* 0x0000004b00a47308 */ /* 0x0002620000002400 */
[----:B------:R-:W-:-:S02]  /*36f0*/  FSEL R9, R13, -INF , !P6 ;  /* 0xff8000000d097808 */ /* 0x000fc40007000000 */
[----:B------:R-:W-:Y:S02]  /*3700*/  FSEL R7, R7, -INF , !P5 ;  /* 0xff80000007077808 */ /* 0x000fe40006800000 */
[C---:B------:R-:W-:Y:S02]  /*3710*/  ISETP.GT.AND P6, PT, R28.reuse, 0x20, P0 ;  /* 0x000000201c00780c */ /* 0x040fe400007c4270 */
[C---:B------:R-:W-:Y:S01]  /*3720*/  ISETP.GT.AND P5, PT, R28.reuse, 0x21, P0 ;  /* 0x000000211c00780c */ /* 0x040fe200007a4270 */
[----:B------:R-:W1:Y:S01]  /*3730*/  MUFU.TANH R10, R10 ;  /* 0x0000000a000a7308 */ /* 0x000e620000002400 */
[----:B------:R-:W-:Y:S02]  /*3740*/  FSEL R161, R161, -INF , !P4 ;  /* 0xff800000a1a17808 */ /* 0x000fe40006000000 */
[----:B------:R-:W-:Y:S02]  /*3750*/  ISETP.GT.AND P4, PT, R28, 0x31, P0 ;  /* 0x000000311c00780c */ /* 0x000fe40000784270 */
[----:B------:R-:W-:-:S02]  /*3760*/  ISETP.LT.OR P6, PT, R29, 0x21, P6 ;  /* 0x000000211d00780c */ /* 0x000fc400037c1670 */
[C---:B------:R-:W-:Y:S01]  /*3770*/  ISETP.LT.OR P5, PT, R29.reuse, 0x22, P5 ;  /* 0x000000221d00780c */ /* 0x040fe20002fa1670 */
[----:B------:R1:W1:Y:S01]  /*3780*/  MUFU.TANH R166, R46 ;  /* 0x0000002e00a67308 */ /* 0x0002620000002400 */
[----:B------:R-:W-:Y:S02]  /*3790*/  ISETP.LT.OR P4, PT, R29, 0x32, P4 ;  /* 0x000000321d00780c */ /* 0x000fe40002781670 */
[----:B------:R-:W-:Y:S02]  /*37a0*/  FSEL R155, R155, -INF , !P6 ;  /* 0xff8000009b9b7808 */ /* 0x000fe40007000000 */
[----:B------:R-:W-:Y:S02]  /*37b0*/  FSEL R163, R163, -INF , !P5 ;  /* 0xff800000a3a37808 */ /* 0x000fe40006800000 */
[C---:B------:R-:W-:Y:S01]  /*37c0*/  ISETP.GT.AND P6, PT, R28.reuse, 0x29, P0 ;  /* 0x000000291c00780c */ /* 0x040fe200007c4270 */
[----:B------:R1:W1:Y:S01]  /*37d0*/  MUFU.TANH R142, R47 ;  /* 0x0000002f008e7308 */ /* 0x0002620000002400 */
[----:B------:R-:W-:-:S02]  /*37e0*/  ISETP.GT.AND P5, PT, R28, 0x30, P0 ;  /* 0x000000301c00780c */ /* 0x000fc400007a4270 */
[----:B------:R-:W-:Y:S02]  /*37f0*/  FSEL R165, R165, -INF , !P4 ;  /* 0xff800000a5a57808 */ /* 0x000fe40006000000 */
[----:B------:R-:W-:Y:S02]  /*3800*/  PLOP3.LUT P4, PT, PT, PT, UP1, 0x40, 0x0 ;  /* 0x000000000000781c */ /* 0x000fe40003f8e818 */
[C---:B------:R-:W-:Y:S01]  /*3810*/  ISETP.LT.OR P6, PT, R29.reuse, 0x2a, P6 ;  /* 0x0000002a1d00780c */ /* 0x040fe200037c1670 */
[----:B------:R-:W1:Y:S01]  /*3820*/  MUFU.TANH R14, R14 ;  /* 0x0000000e000e7308 */ /* 0x000e620000002400 */
[----:B------:R-:W-:Y:S02]  /*3830*/  ISETP.LT.OR P5, PT, R29, 0x31, P5 ;  /* 0x000000311d00780c */ /* 0x000fe40002fa1670 */
[----:B------:R-:W-:Y:S02]  /*3840*/  FSEL R157, R157, -INF , !P6 ;  /* 0xff8000009d9d7808 */ /* 0x000fe40007000000 */
[----:B------:R-:W-:-:S02]  /*3850*/  FSEL R167, R167, -INF , !P5 ;  /* 0xff800000a7a77808 */ /* 0x000fc40006800000 */
[C---:B------:R-:W-:Y:S01]  /*3860*/  ISETP.GT.AND P6, PT, R28.reuse, 0x38, P0 ;  /* 0x000000381c00780c */ /* 0x040fe200007c4270 */
[----:B------:R1:W1:Y:S01]  /*3870*/  MUFU.TANH R140, R42 ;  /* 0x0000002a008c7308 */ /* 0x0002620000002400 */
[----:B------:R-:W-:Y:S02]  /*3880*/  ISETP.GT.AND P5, PT, R28, 0x39, P0 ;  /* 0x000000391c00780c */ /* 0x000fe400007a4270 */
[C---:B------:R-:W-:Y:S02]  /*3890*/  ISETP.LT.OR P6, PT, R29.reuse, 0x39, P6 ;  /* 0x000000391d00780c */ /* 0x040fe400037c1670 */
[----:B------:R-:W-:Y:S02]  /*38a0*/  ISETP.LT.OR P5, PT, R29, 0x3a, P5 ;  /* 0x0000003a1d00780c */ /* 0x000fe40002fa1670 */
[----:B------:R-:W-:Y:S01]  /*38b0*/  IMNMX R25, R0, R25, PT ;  /* 0x0000001900197217 */ /* 0x000fe20003800200 */
[----:B------:R1:W1:Y:S01]  /*38c0*/  MUFU.TANH R160, R43 ;  /* 0x0000002b00a07308 */ /* 0x0002620000002400 */
[----:B------:R-:W-:Y:S01]  /*38d0*/  IMAD.IADD R0, R26, 0x1, R8 ;  /* 0x000000011a007824 */ /* 0x000fe200078e0208 */
[----:B------:R-:W-:-:S02]  /*38e0*/  FSEL R143, R143, -INF , !P6 ;  /* 0xff8000008f8f7808 */ /* 0x000fc40007000000 */
[----:B------:R-:W-:-:S04]  /*38f0*/  FSEL R141, R141, -INF , !P5 ;  /* 0xff8000008d8d7808 */ /* 0x000fc80006800000 */
[----:B------:R1:W1:Y:S08]  /*3900*/  MUFU.TANH R172, R78 ;  /* 0x0000004e00ac7308 */ /* 0x0002700000002400 */
[----:B------:R-:W1:Y:S08]  /*3910*/  MUFU.TANH R30, R30 ;  /* 0x0000001e001e7308 */ /* 0x000e700000002400 */
[----:B------:R1:W1:Y:S01]  /*3920*/  MUFU.TANH R162, R79 ;  /* 0x0000004f00a27308 */ /* 0x0002620000002400 */
[----:B------:R-:W-:Y:S05]  /*3930*/  @P4 BRA `(.L_x_355) ;  /* 0x0000018000004947 */ /* 0x000fea0003800000 */
[----:B--234-:R-:W-:Y:S01]  /*3940*/  IADD3 R8, R8, c[0x0][0x1d0], RZ ;  /* 0x0000740008087a10 */ /* 0x01cfe20007ffe0ff */
        /* <DEDUP_REMOVED lines=12> */
.L_x_357:
[----:B------:R-:W-:Y:S02]  /*3a10*/  ULDC UR4, c[0x0][0x32c] ;  /* 0x0000cb0000047ab9 */ /* 0x000fe40000000800 */
[----:B------:R-:W-:-:S06]  /*3a20*/  UISETP.NE.AND UP0, UPT, UR19, UR4, UPT ;  /* 0x000000041300728c */ /* 0x000fcc000bf05270 */
[----:B------:R-:W-:-:S13]  /*3a30*/  PLOP3.LUT P4, PT, PT, PT, UP0, 0x80, 0x0 ;  /* 0x000000000000781c */ /* 0x000fda0003f8f008 */
[----:B------:R-:W-:-:S05]  /*3a40*/  @P4 IMAD.HI.U32 R8, R13, c[0x0][0x330], RZ ;  /* 0x0000cc000d084a27 */ /* 0x000fca00078e00ff */
[----:B------:R-:W-:Y:S02]  /*3a50*/  @P4 SHF.R.U32.HI R13, RZ, c[0x0][0x334], R8 ;  /* 0x0000cd00ff0d4a19 */ /* 0x000fe40000011608 */
.L_x_358:
[----:B------:R-:W-:Y:S05]  /*3a60*/  BSYNC B0 ;  /* 0x0000000000007941 */ /* 0x000fea0003800000 */
.L_x_356:
[----:B------:R-:W-:-:S04]  /*3a70*/  IMAD R6, R13, c[0x0][0x32c], -R6 ;  /* 0x0000cb000d067a24 */ /* 0x000fc800078e0a06 */
[----:B------:R-:W-:-:S05]  /*3a80*/  IMAD.IADD R13, R6, 0x1, -R213 ;  /* 0x00000001060d7824 */ /* 0x000fca00078e0ad5 */
[----:B------:R-:W-:Y:S02]  /*3a90*/  IADD3 R6, R13, c[0x0][0x32c], RZ ;  /* 0x0000cb000d067a10 */ /* 0x000fe40007ffe0ff */
[----:B------:R-:W-:Y:S02]  /*3aa0*/  IMNMX R0, R0, R13, !PT ;  /* 0x0000000d00007217 */ /* 0x000fe40007800200 */
[----:B------:R-:W-:Y:S02]  /*3ab0*/  IMNMX R25, R25, R6, PT ;  /* 0x0000000619197217 */ /* 0x000fe40003800200 */
.L_x_355:
[----:B--234-:R-:W-:Y:S01]  /*3ac0*/  FMNMX.FTZ R8, R18, R21, !PT ;  /* 0x0000001512087209 */ /* 0x01cfe20007810000 */
[----:B------:R-:W-:Y:S01]  /*3ad0*/  IMAD.SHL.U32 R203, R4, 0x2, RZ ;  /* 0x0000000204cb7824 */ /* 0x000fe200078e00ff */
[----:B------:R-:W-:Y:S01]  /*3ae0*/  ISETP.GT.AND P5, PT, R0, 0x9, P0 ;  /* 0x000000090000780c */ /* 0x000fe200007a4270 */
[----:B------:R-:W-:Y:S01]  /*3af0*/  @UP2 USHF.L.U32 UR18, UR18, 0x7, URZ ;  /* 0x0000000712122899 */ /* 0x000fe2000800063f */
[----:B------:R-:W-:Y:S01]  /*3b00*/  FMNMX.FTZ R8, R15, R8, !PT ;  /* 0x000000080f087209 */ /* 0x000fe20007810000 */
[--C-:B------:R-:W-:Y:S01]  /*3b10*/  IMAD R197, R3, 0x2, R203.reuse ;  /* 0x0000000203c57824 */ /* 0x100fe200078e02cb */
[----:B------:R-:W-:Y:S01]  /*3b20*/  ISETP.LT.OR P5, PT, R25, 0xa, P5 ;  /* 0x0000000a1900780c */ /* 0x000fe20002fa1670 */
[----:B-1----:R-:W-:Y:S01]  /*3b30*/  LDSM.16.MT88.4 R40, [R203+0x2100] ;  /* 0x00210000cb28783b */ /* 0x002fe20000004200 */
[----:B------:R-:W-:Y:S01]  /*3b40*/  FMNMX.FTZ R8, R17, R8, !PT ;  /* 0x0000000811087209 */ /* 0x000fe20007810000 */
[----:B------:R-:W-:Y:S01]  /*3b50*/  IMAD R198, R2, 0x2, R203 ;  /* 0x0000000202c67824 */ /* 0x000fe200078e02cb */
[----:B------:R-:W-:Y:S01]  /*3b60*/  FSEL R6, R22, -INF , !P5 ;  /* 0xff80000016067808 */ /* 0x000fe20006800000 */
[----:B------:R-:W-:Y:S01]  /*3b70*/  LDSM.16.MT88.4 R56, [R197+0x2100] ;  /* 0x00210000c538783b */ /* 0x000fe20000004200 */
[----:B------:R-:W-:Y:S01]  /*3b80*/  FMNMX.FTZ R8, R11, R8, !PT ;  /* 0x000000080b087209 */ /* 0x000fe20007810000 */
[----:B------:R-:W-:Y:S01]  /*3b90*/  IMAD R196, R3, 0x2, R198 ;  /* 0x0000000203c47824 */ /* 0x000fe200078e02c6 */
[C---:B------:R-:W-:Y:S01]  /*3ba0*/  ISETP.GT.AND P6, PT, R0.reuse, 0x1, P0 ;  /* 0x000000010000780c */ /* 0x040fe200007c4270 */
[----:B------:R-:W-:Y:S01]  /*3bb0*/  LDSM.16.MT88.4 R124, [R203+0x100] ;  /* 0x00010000cb7c783b */ /* 0x000fe20000004200 */
[C---:B------:R-:W-:Y:S01]  /*3bc0*/  ISETP.GT.AND P5, PT, R0.reuse, RZ, P0 ;  /* 0x000000ff0000720c */ /* 0x040fe200007a4270 */
[----:B------:R-:W-:Y:S01]  /*3bd0*/  ULDC.64 UR4, c[0x0][0x2c8] ;  /* 0x0000b20000047ab9 */ /* 0x000fe20000000a00 */
[----:B------:R-:W-:Y:S01]  /*3be0*/  FMNMX.FTZ R8, R9, R8, !PT ;  /* 0x0000000809087209 */ /* 0x000fe20007810000 */
[----:B------:R-:W-:Y:S01]  /*3bf0*/  LDSM.16.MT88.4 R116, [R198+0x100] ;  /* 0x00010000c674783b */ /* 0x000fe20000004200 */
[----:B------:R-:W-:Y:S01]  /*3c00*/  ISETP.GT.AND P4, PT, R0, 0x8, P0 ;  /* 0x000000080000780c */ /* 0x000fe20000784270 */
[----:B------:R-:W-:Y:S01]  /*3c10*/  UIMAD.WIDE.U32 UR20, UR18, UR4, URZ ;  /* 0x00000004121472a5 */ /* 0x000fe2000f8e003f */
[C---:B------:R-:W-:Y:S01]  /*3c20*/  ISETP.LT.OR P6, PT, R25.reuse, 0x2, P6 ;  /* 0x000000021900780c */ /* 0x040fe200037c1670 */
[----:B------:R-:W-:Y:S01]  /*3c30*/  LDSM.16.MT88.4 R108, [R197+0x100] ;  /* 0x00010000c56c783b */ /* 0x000fe20000004200 */
[----:B------:R-:W-:Y:S01]  /*3c40*/  ISETP.LT.OR P5, PT, R25, 0x1, P5 ;  /* 0x000000011900780c */ /* 0x000fe20002fa1670 */
[----:B------:R-:W-:Y:S01]  /*3c50*/  @UP2 USHF.R.U32.HI UR7, URZ, UR5, UR21 ;  /* 0x000000053f072299 */ /* 0x000fe20008011615 */
[----:B------:R-:W-:Y:S01]  /*3c60*/  FMNMX.FTZ R8, R7, R8, !PT ;  /* 0x0000000807087209 */ /* 0x000fe20007810000 */
[----:B------:R-:W-:Y:S01]  /*3c70*/  LDSM.16.MT88.4 R100, [R196+0x100] ;  /* 0x00010000c464783b */ /* 0x000fe20000004200 */
[----:B------:R-:W-:Y:S01]  /*3c80*/  ISETP.LT.OR P4, PT, R25, 0x9, P4 ;  /* 0x000000091900780c */ /* 0x000fe20002781670 */
[----:B------:R-:W-:Y:S01]  /*3c90*/  UIADD3 UR4, UR6, UR7, URZ ;  /* 0x0000000706047290 */ /* 0x000fe2000fffe03f */
[----:B------:R-:W-:Y:S01]  /*3ca0*/  FSEL R26, R30, -INF , !P6 ;  /* 0xff8000001e1a7808 */ /* 0x000fe20007000000 */
[----:B------:R-:W-:Y:S01]  /*3cb0*/  LDSM.16.MT88.4 R48, [R198+0x2100] ;  /* 0x00210000c630783b */ /* 0x000fe20000004200 */
[----:B------:R-:W-:Y:S01]  /*3cc0*/  FSEL R20, R20, -INF , !P5 ;  /* 0xff80000014147808 */ /* 0x000fe20006800000 */
[----:B------:R-:W-:Y:S01]  /*3cd0*/  ULDC UR6, c[0x0][0x328] ;  /* 0x0000ca0000067ab9 */ /* 0x000fe20000000800 */
[----:B------:R-:W-:Y:S01]  /*3ce0*/  ISETP.GT.AND P6, PT, R0, 0x10, P0 ;  /* 0x000000100000780c */ /* 0x000fe200007c4270 */
[----:B------:R-:W-:Y:S01]  /*3cf0*/  LDSM.16.MT88.4 R64, [R196+0x2100] ;  /* 0x00210000c440783b */ /* 0x000fe20000004200 */
[----:B------:R-:W-:Y:S01]  /*3d00*/  FMNMX.FTZ R22, R5, R8, !PT ;  /* 0x0000000805167209 */ /* 0x000fe20007810000 */
[----:B------:R-:W-:Y:S01]  /*3d10*/  UIADD3 UR13, UR13, -0x2, URZ ;  /* 0xfffffffe0d0d7890 */ /* 0x000fe2000fffe03f */
[----:B------:R-:W-:Y:S01]  /*3d20*/  FSEL R16, R24, -INF , !P4 ;  /* 0xff80000018107808 */ /* 0x000fe20006000000 */
[----:B------:R-:W-:Y:S01]  /*3d30*/  LDSM.16.MT88.4 R72, [R203+0x4100] ;  /* 0x00410000cb48783b */ /* 0x000fe20000004200 */
[----:B------:R-:W-:Y:S01]  /*3d40*/  FMNMX.FTZ R13, R20, R26, !PT ;  /* 0x0000001a140d7209 */ /* 0x000fe20007810000 */
[----:B------:R-:W-:Y:S01]  /*3d50*/  UIADD3 UR6, UR4, UR6, URZ ;  /* 0x0000000604067290 */ /* 0x000fe2000fffe03f */
[----:B------:R-:W-:Y:S01]  /*3d60*/  ISETP.LT.OR P6, PT, R25, 0x11, P6 ;  /* 0x000000111900780c */ /* 0x000fe200037c1670 */
[----:B------:R-:W-:Y:S01]  /*3d70*/  LDSM.16.MT88.4 R80, [R198+0x4100] ;  /* 0x00410000c650783b */ /* 0x000fe20000004200 */
[----:B------:R-:W-:-:S02]  /*3d80*/  FMNMX.FTZ R22, R155, R22, !PT ;  /* 0x000000169b167209 */ /* 0x000fc40007810000 */
[----:B------:R-:W-:Y:S01]  /*3d90*/  ISETP.GT.AND P4, PT, R0, 0x11, P0 ;  /* 0x000000110000780c */ /* 0x000fe20000784270 */
[----:B------:R-:W-:Y:S01]  /*3da0*/  LDSM.16.MT88.4 R88, [R197+0x4100] ;  /* 0x00410000c558783b */ /* 0x000fe20000004200 */
[----:B------:R-:W-:Y:S02]  /*3db0*/  FMNMX.FTZ R13, R16, R13, !PT ;  /* 0x0000000d100d7209 */ /* 0x000fe40007810000 */
[----:B------:R-:W-:Y:S01]  /*3dc0*/  FSEL R14, R14, -INF , !P6 ;  /* 0xff8000000e0e7808 */ /* 0x000fe20007000000 */
[----:B------:R-:W-:Y:S01]  /*3dd0*/  LDSM.16.MT88.4 R136, [R198+0x900] ;  /* 0x00090000c688783b */ /* 0x000fe20000004200 */
[----:B------:R-:W-:Y:S02]  /*3de0*/  FMNMX.FTZ R22, R163, R22, !PT ;  /* 0x00000016a3167209 */ /* 0x000fe40007810000 */
[----:B------:R-:W-:Y:S01]  /*3df0*/  ISETP.LT.OR P4, PT, R25, 0x12, P4 ;  /* 0x000000121900780c */ /* 0x000fe20002781670 */
[----:B------:R-:W-:Y:S01]  /*3e00*/  LDSM.16.MT88.4 R32, [R197+0x900] ;  /* 0x00090000c520783b */ /* 0x000fe20000004200 */
[----:B------:R-:W-:-:S02]  /*3e10*/  ISETP.GT.AND P6, PT, R0, 0x18, P0 ;  /* 0x000000180000780c */ /* 0x000fc400007c4270 */
[----:B------:R-:W-:Y:S01]  /*3e20*/  FMNMX.FTZ R13, R6, R13, !PT ;  /* 0x0000000d060d7209 */ /* 0x000fe20007810000 */
[----:B------:R-:W-:Y:S01]  /*3e30*/  LDSM.16.MT88.4 R28, [R196+0x900] ;  /* 0x00090000c41c783b */ /* 0x000fe20000004200 */
[----:B------:R-:W-:Y:S02]  /*3e40*/  FMNMX.FTZ R22, R161, R22, !PT ;  /* 0x00000016a1167209 */ /* 0x000fe40007810000 */
[----:B------:R-:W-:Y:S02]  /*3e50*/  FSEL R12, R23, -INF , !P4 ;  /* 0xff800000170c7808 */ /* 0x000fe40006000000 */
[----:B------:R-:W-:Y:S02]  /*3e60*/  ISETP.GT.AND P5, PT, R0, 0x19, P0 ;  /* 0x000000190000780c */ /* 0x000fe400007a4270 */
[----:B------:R-:W-:Y:S02]  /*3e70*/  ISETP.LT.OR P6, PT, R25, 0x19, P6 ;  /* 0x000000191900780c */ /* 0x000fe400037c1670 */
[----:B------:R-:W-:-:S02]  /*3e80*/  FMNMX.FTZ R13, R14, R13, !PT ;  /* 0x0000000d0e0d7209 */ /* 0x000fc40007810000 */
[----:B------:R-:W-:Y:S02]  /*3e90*/  FMNMX.FTZ R22, R157, R22, !PT ;  /* 0x000000169d167209 */ /* 0x000fe40007810000 */
[----:B------:R-:W-:Y:S02]  /*3ea0*/  ISETP.GT.AND P4, PT, R0, 0x20, P0 ;  /* 0x000000200000780c */ /* 0x000fe40000784270 */
[----:B------:R-:W-:Y:S02]  /*3eb0*/  ISETP.LT.OR P5, PT, R25, 0x1a, P5 ;  /* 0x0000001a1900780c */ /* 0x000fe40002fa1670 */
[----:B------:R-:W-:Y:S02]  /*3ec0*/  FSEL R10, R10, -INF , !P6 ;  /* 0xff8000000a0a7808 */ /* 0x000fe40007000000 */
[----:B------:R-:W-:Y:S02]  /*3ed0*/  FMNMX.FTZ R13, R12, R13, !PT ;  /* 0x0000000d0c0d7209 */ /* 0x000fe40007810000 */
[----:B------:R-:W-:-:S02]  /*3ee0*/  FMNMX.FTZ R22, R167, R22, !PT ;  /* 0x00000016a7167209 */ /* 0x000fc40007810000 */
[----:B------:R-:W-:Y:S02]  /*3ef0*/  ISETP.GT.AND P6, PT, R0, 0x21, P0 ;  /* 0x000000210000780c */ /* 0x000fe400007c4270 */
[----:B------:R-:W-:Y:S02]  /*3f00*/  FSEL R8, R19, -INF , !P5 ;  /* 0xff80000013087808 */ /* 0x000fe40006800000 */
[----:B------:R-:W-:Y:S02]  /*3f10*/  ISETP.LT.OR P4, PT, R25, 0x21, P4 ;  /* 0x000000211900780c */ /* 0x000fe40002781670 */
[----:B------:R-:W-:Y:S02]  /*3f20*/  FMNMX.FTZ R13, R10, R13, !PT ;  /* 0x0000000d0a0d7209 */ /* 0x000fe40007810000 */
[----:B------:R-:W-:Y:S02]  /*3f30*/  FMNMX.FTZ R22, R165, R22, !PT ;  /* 0x00000016a5167209 */ /* 0x000fe40007810000 */
[----:B------:R-:W-:-:S02]  /*3f40*/  ISETP.GT.AND P5, PT, R0, 0x28, P0 ;  /* 0x000000280000780c */ /* 0x000fc400007a4270 */
[----:B------:R-:W-:Y:S02]  /*3f50*/  ISETP.LT.OR P6, PT, R25, 0x22, P6 ;  /* 0x000000221900780c */ /* 0x000fe400037c1670 */
[----:B------:R-:W-:Y:S02]  /*3f60*/  FSEL R172, R172, -INF , !P4 ;  /* 0xff800000acac7808 */ /* 0x000fe40006000000 */
[----:B------:R-:W-:Y:S02]  /*3f70*/  FMNMX.FTZ R13, R8, R13, !PT ;  /* 0x0000000d080d7209 */ /* 0x000fe40007810000 */
[----:B------:R-:W-:Y:S02]  /*3f80*/  FMNMX.FTZ R22, R143, R22, !PT ;  /* 0x000000168f167209 */ /* 0x000fe40007810000 */
[----:B------:R-:W-:Y:S02]  /*3f90*/  ISETP.GT.AND P4, PT, R0, 0x29, P0 ;  /* 0x000000290000780c */ /* 0x000fe40000784270 */
[----:B------:R-:W-:-:S02]  /*3fa0*/  FSEL R162, R162, -INF , !P6 ;  /* 0xff800000a2a27808 */ /* 0x000fc40007000000 */
[----:B------:R-:W-:Y:S02]  /*3fb0*/  ISETP.LT.OR P5, PT, R25, 0x29, P5 ;  /* 0x000000291900780c */ /* 0x000fe40002fa1670 */
[----:B------:R-:W-:Y:S02]  /*3fc0*/  FMNMX.FTZ R19, R172, R13, !PT ;  /* 0x0000000dac137209 */ /* 0x000fe40007810000 */
[----:B------:R-:W-:Y:S02]  /*3fd0*/  FMNMX.FTZ R13, R141, R22, !PT ;  /* 0x000000168d0d7209 */ /* 0x000fe40007810000 */
[----:B------:R-:W-:Y:S02]  /*3fe0*/  ISETP.GT.AND P6, PT, R0, 0x30, P0 ;  /* 0x000000300000780c */ /* 0x000fe400007c4270 */
[----:B------:R-:W-:Y:S01]  /*3ff0*/  ISETP.LT.OR P4, PT, R25, 0x2a, P4 ;  /* 0x0000002a1900780c */ /* 0x000fe20002781670 */
[----:B------:R-:W1:Y:S01]  /*4000*/  SHFL.BFLY PT, R22, R13, 0x2, 0x1f ;  /* 0x0c401f000d167f89 */ /* 0x000e6200000e0000 */
[----:B------:R-:W-:-:S02]  /*4010*/  FSEL R170, R170, -INF , !P5 ;  /* 0xff800000aaaa7808 */ /* 0x000fc40006800000 */
[----:B------:R-:W-:Y:S02]  /*4020*/  FMNMX.FTZ R19, R162, R19, !PT ;  /* 0x00000013a2137209 */ /* 0x000fe40007810000 */
[----:B------:R-:W-:Y:S02]  /*4030*/  ISETP.GT.AND P5, PT, R0, 0x31, P0 ;  /* 0x000000310000780c */ /* 0x000fe400007a4270 */
[----:B------:R-:W-:Y:S02]  /*4040*/  ISETP.LT.OR P6, PT, R25, 0x31, P6 ;  /* 0x000000311900780c */ /* 0x000fe400037c1670 */
[----:B------:R-:W-:Y:S02]  /*4050*/  FSEL R164, R164, -INF , !P4 ;  /* 0xff800000a4a47808 */ /* 0x000fe40006000000 */
[----:B------:R-:W-:Y:S02]  /*4060*/  FMNMX.FTZ R19, R170, R19, !PT ;  /* 0x00000013aa137209 */ /* 0x000fe40007810000 */
[----:B------:R-:W-:-:S02]  /*4070*/  ISETP.GT.AND P4, PT, R0, 0x38, P0 ;  /* 0x000000380000780c */ /* 0x000fc40000784270 */
[C---:B------:R-:W-:Y:S02]  /*4080*/  ISETP.LT.OR P5, PT, R25.reuse, 0x32, P5 ;  /* 0x000000321900780c */ /* 0x040fe40002fa1670 */
[----:B------:R-:W-:Y:S02]  /*4090*/  FSEL R166, R166, -INF , !P6 ;  /* 0xff800000a6a67808 */ /* 0x000fe40007000000 */
[----:B------:R-:W-:Y:S02]  /*40a0*/  FMNMX.FTZ R19, R164, R19, !PT ;  /* 0x00000013a4137209 */ /* 0x000fe40007810000 */
[----:B------:R-:W-:Y:S02]  /*40b0*/  ISETP.GT.AND P0, PT, R0, 0x39, P0 ;  /* 0x000000390000780c */ /* 0x000fe40000704270 */
[----:B------:R-:W-:Y:S02]  /*40c0*/  ISETP.LT.OR P4, PT, R25, 0x39, P4 ;  /* 0x000000391900780c */ /* 0x000fe40002781670 */
[----:B------:R-:W-:-:S02]  /*40d0*/  FSEL R142, R142, -INF , !P5 ;  /* 0xff8000008e8e7808 */ /* 0x000fc40006800000 */
[----:B------:R-:W-:Y:S02]  /*40e0*/  FMNMX.FTZ R19, R166, R19, !PT ;  /* 0x00000013a6137209 */ /* 0x000fe40007810000 */
[----:B------:R-:W-:Y:S02]  /*40f0*/  ISETP.LT.OR P0, PT, R25, 0x3a, P0 ;  /* 0x0000003a1900780c */ /* 0x000fe40000701670 */
[----:B------:R-:W-:Y:S02]  /*4100*/  FSEL R140, R140, -INF , !P4 ;  /* 0xff8000008c8c7808 */ /* 0x000fe40006000000 */
[----:B------:R-:W-:Y:S02]  /*4110*/  FMNMX.FTZ R19, R142, R19, !PT ;  /* 0x000000138e137209 */ /* 0x000fe40007810000 */
[----:B------:R-:W-:Y:S02]  /*4120*/  FSEL R160, R160, -INF , !P0 ;  /* 0xff800000a0a07808 */ /* 0x000fe40004000000 */
[----:B------:R-:W-:-:S02]  /*4130*/  FMNMX.FTZ R19, R140, R19, !PT ;  /* 0x000000138c137209 */ /* 0x000fc40007810000 */
        /* <DEDUP_REMOVED lines=10> */
[--C-:B------:R-:W-:Y:S02]  /*41e0*/  FFMA.FTZ R154, R18, c[0x0][0x2d0], -R168.reuse ;  /* 0x0000b400129a7a23 */ /* 0x100fe400000108a8 */
[--C-:B------:R-:W-:Y:S02]  /*41f0*/  FFMA.FTZ R153, R21, c[0x0][0x2d0], -R168.reuse ;  /* 0x0000b40015997a23 */ /* 0x100fe400000108a8 */
[--C-:B------:R-:W-:Y:S02]  /*4200*/  FFMA.FTZ R152, R15, c[0x0][0x2d0], -R168.reuse ;  /* 0x0000b4000f987a23 */ /* 0x100fe400000108a8 */
[--C-:B------:R-:W-:Y:S01]  /*4210*/  FFMA.FTZ R147, R17, c[0x0][0x2d0], -R168.reuse ;  /* 0x0000b40011937a23 */ /* 0x100fe200000108a8 */
[----:B------:R-:W-:Y:S01]  /*4220*/  MUFU.EX2 R154, R154 ;  /* 0x0000009a009a7308 */ /* 0x000fe20000000800 */
[--C-:B------:R-:W-:Y:S02]  /*4230*/  FFMA.FTZ R145, R7, c[0x0][0x2d0], -R168.reuse ;  /* 0x0000b40007917a23 */ /* 0x100fe400000108a8 */
[----:B------:R-:W-:-:S02]  /*4240*/  FFMA.FTZ R134, R5, c[0x0][0x2d0], -R168 ;  /* 0x0000b40005867a23 */ /* 0x000fc400000108a8 */
[--C-:B------:R-:W-:Y:S02]  /*4250*/  FFMA.FTZ R151, R11, c[0x0][0x2d0], -R168.reuse ;  /* 0x0000b4000b977a23 */ /* 0x100fe400000108a8 */
[--C-:B------:R-:W-:Y:S01]  /*4260*/  FFMA.FTZ R146, R9, c[0x0][0x2d0], -R168.reuse ;  /* 0x0000b40009927a23 */ /* 0x100fe200000108a8 */
[----:B------:R-:W2:Y:S01]  /*4270*/  MUFU.EX2 R153, R153 ;  /* 0x0000009900997308 */ /* 0x000ea20000000800 */
[--C-:B------:R-:W-:Y:S01]  /*4280*/  FFMA.FTZ R158, R163, c[0x0][0x2d0], -R168.reuse ;  /* 0x0000b400a39e7a23 */ /* 0x100fe200000108a8 */
[----:B-1----:R-:W-:Y:S01]  /*4290*/  FMNMX.FTZ R132, R13, R132, !PT ;  /* 0x000000840d847209 */ /* 0x002fe20007810000 */
[--C-:B------:R-:W-:Y:S02]  /*42a0*/  FFMA.FTZ R156, R161, c[0x0][0x2d0], -R168.reuse ;  /* 0x0000b400a19c7a23 */ /* 0x100fe400000108a8 */
[--C-:B------:R-:W-:Y:S01]  /*42b0*/  FFMA.FTZ R155, R155, c[0x0][0x2d0], -R168.reuse ;  /* 0x0000b4009b9b7a23 */ /* 0x100fe200000108a8 */
[C---:B------:R-:W-:Y:S01]  /*42c0*/  FSETP.NEU.FTZ.AND P0, PT, R132.reuse, -INF , PT ;  /* 0xff8000008400780b */ /* 0x040fe20003f1d000 */
[----:B------:R-:W-:Y:S01]  /*42d0*/  FMUL.FTZ R159, R132, c[0x0][0x2d0] ;  /* 0x0000b400849f7a20 */ /* 0x000fe20000410000 */
[----:B------:R-:W-:Y:S01]  /*42e0*/  MUFU.EX2 R152, R152 ;  /* 0x0000009800987308 */ /* 0x000fe20000000800 */
[----:B------:R-:W-:-:S02]  /*42f0*/  FFMA.FTZ R157, R157, c[0x0][0x2d0], -R168 ;  /* 0x0000b4009d9d7a23 */ /* 0x000fc400000108a8 */
[--C-:B------:R-:W-:Y:S01]  /*4300*/  FFMA.FTZ R167, R167, c[0x0][0x2d0], -R168.reuse ;  /* 0x0000b400a7a77a23 */ /* 0x100fe200000108a8 */
[----:B------:R-:W-:Y:S01]  /*4310*/  FSEL R159, R159, RZ, P0 ;  /* 0x000000ff9f9f7208 */ /* 0x000fe20000000000 */
[----:B------:R-:W-:Y:S01]  /*4320*/  FFMA.FTZ R218, R141, c[0x0][0x2d0], -R168 ;  /* 0x0000b4008dda7a23 */ /* 0x000fe200000108a8 */
[----:B------:R-:W-:Y:S02]  /*4330*/  PLOP3.LUT P0, PT, PT, PT, UP1, 0x40, 0x0 ;  /* 0x000000000000781c */ /* 0x000fe40003f0e818 */
[----:B------:R-:W1:Y:S01]  /*4340*/  MUFU.EX2 R147, R147 ;  /* 0x0000009300937308 */ /* 0x000e620000000800 */
[--C-:B------:R-:W-:Y:S01]  /*4350*/  FFMA.FTZ R148, R20, c[0x0][0x2d0], -R159.reuse ;  /* 0x0000b40014947a23 */ /* 0x100fe2000001089f */
[----:B--2---:R-:W-:Y:S01]  /*4360*/  F2FP.BF16.PACK_AB R96, R153, R154 ;  /* 0x0000009a9960723e */ /* 0x004fe200000010ff */
[--C-:B------:R-:W-:Y:S01]  /*4370*/  FFMA.FTZ R149, R26, c[0x0][0x2d0], -R159.reuse ;  /* 0x0000b4001a957a23 */ /* 0x100fe2000001089f */
[----:B------:R-:W-:Y:S01]  /*4380*/  LDSM.16.MT88.4 R20, [R203+0x900] ;  /* 0x00090000cb14783b */ /* 0x000fe20000004200 */
[----:B------:R-:W-:-:S02]  /*4390*/  FFMA.FTZ R150, R16, c[0x0][0x2d0], -R159 ;  /* 0x0000b40010967a23 */ /* 0x000fc4000001089f */
[--C-:B------:R-:W-:Y:S01]  /*43a0*/  FFMA.FTZ R135, R6, c[0x0][0x2d0], -R159.reuse ;  /* 0x0000b40006877a23 */ /* 0x100fe2000001089f */
[----:B------:R-:W-:Y:S01]  /*43b0*/  MUFU.EX2 R148, R148 ;  /* 0x0000009400947308 */ /* 0x000fe20000000800 */
[----:B------:R-:W2:Y:S01]  /*43c0*/  LDSM.16.MT88.4 R4, [R196+0x4100] ;  /* 0x00410000c404783b */ /* 0x000ea20000004200 */
[--C-:B------:R-:W-:Y:S02]  /*43d0*/  FFMA.FTZ R3, R10, c[0x0][0x2d0], -R159.reuse ;  /* 0x0000b4000a037a23 */ /* 0x100fe4000001089f */
[--C-:B------:R-:W-:Y:S01]  /*43e0*/  FFMA.FTZ R2, R8, c[0x0][0x2d0], -R159.reuse ;  /* 0x0000b40008027a23 */ /* 0x100fe2000001089f */
[----:B------:R-:W-:Y:S01]  /*43f0*/  LDSM.16.MT88.4 R16, [R197+0x2900] ;  /* 0x00290000c510783b */ /* 0x000fe20000004200 */
[--C-:B------:R-:W-:Y:S02]  /*4400*/  FFMA.FTZ R144, R14, c[0x0][0x2d0], -R159.reuse ;  /* 0x0000b4000e907a23 */ /* 0x100fe4000001089f */
[----:B------:R-:W3:Y:S01]  /*4410*/  MUFU.EX2 R149, R149 ;  /* 0x0000009500957308 */ /* 0x000ee20000000800 */
[----:B------:R-:W4:Y:S01]  /*4420*/  LDSM.16.MT88.4 R8, [R203+0x2900] ;  /* 0x00290000cb08783b */ /* 0x000f220000004200 */
[----:B-1----:R-:W-:Y:S01]  /*4430*/  F2FP.BF16.PACK_AB R98, R147, R152 ;  /* 0x000000989362723e */ /* 0x002fe200000010ff */
[----:B------:R-:W-:-:S02]  /*4440*/  FFMA.FTZ R133, R12, c[0x0][0x2d0], -R159 ;  /* 0x0000b4000c857a23 */ /* 0x000fc4000001089f */
[----:B------:R-:W1:Y:S01]  /*4450*/  LDSM.16.MT88.4 R12, [R196+0x2900] ;  /* 0x00290000c40c783b */ /* 0x000e620000004200 */
[--C-:B------:R-:W-:Y:S02]  /*4460*/  FFMA.FTZ R161, R172, c[0x0][0x2d0], -R159.reuse ;  /* 0x0000b400aca17a23 */ /* 0x100fe4000001089f */
[----:B------:R-:W-:Y:S01]  /*4470*/  MUFU.EX2 R150, R150 ;  /* 0x0000009600967308 */ /* 0x000fe20000000800 */
[----:B------:R-:W-:Y:S01]  /*4480*/  LDSM.16.MT88.4 R24, [R198+0x2900] ;  /* 0x00290000c618783b */ /* 0x000fe20000004200 */
[--C-:B------:R-:W-:Y:S02]  /*4490*/  FFMA.FTZ R162, R162, c[0x0][0x2d0], -R159.reuse ;  /* 0x0000b400a2a27a23 */ /* 0x100fe4000001089f */
[--C-:B------:R-:W-:Y:S02]  /*44a0*/  FFMA.FTZ R163, R170, c[0x0][0x2d0], -R159.reuse ;  /* 0x0000b400aaa37a23 */ /* 0x100fe4000001089f */
[----:B------:R-:W-:Y:S02]  /*44b0*/  FFMA.FTZ R164, R164, c[0x0][0x2d0], -R159 ;  /* 0x0000b400a4a47a23 */ /* 0x000fe4000001089f */
[----:B------:R-:W5:Y:S01]  /*44c0*/  MUFU.EX2 R135, R135 ;  /* 0x0000008700877308 */ /* 0x000f620000000800 */
[----:B---3--:R-:W-:Y:S01]  /*44d0*/  F2FP.BF16.PACK_AB R97, R149, R148 ;  /* 0x000000949561723e */ /* 0x008fe200000010ff */
[----:B------:R-:W-:-:S02]  /*44e0*/  FFMA.FTZ R170, R165, c[0x0][0x2d0], -R168 ;  /* 0x0000b400a5aa7a23 */ /* 0x000fc400000108a8 */
[----:B------:R-:W-:Y:S02]  /*44f0*/  FFMA.FTZ R165, R143, c[0x0][0x2d0], -R168 ;  /* 0x0000b4008fa57a23 */ /* 0x000fe400000108a8 */
[--C-:B------:R-:W-:Y:S02]  /*4500*/  FFMA.FTZ R166, R166, c[0x0][0x2d0], -R159.reuse ;  /* 0x0000b400a6a67a23 */ /* 0x100fe4000001089f */
[----:B------:R-:W-:Y:S01]  /*4510*/  MUFU.EX2 R151, R151 ;  /* 0x0000009700977308 */ /* 0x000fe20000000800 */
[--C-:B------:R-:W-:Y:S02]  /*4520*/  FFMA.FTZ R169, R142, c[0x0][0x2d0], -R159.reuse ;  /* 0x0000b4008ea97a23 */ /* 0x100fe4000001089f */
[--C-:B------:R-:W-:Y:S02]  /*4530*/  FFMA.FTZ R168, R140, c[0x0][0x2d0], -R159.reuse ;  /* 0x0000b4008ca87a23 */ /* 0x100fe4000001089f */
[----:B------:R-:W-:Y:S01]  /*4540*/  FFMA.FTZ R219, R160, c[0x0][0x2d0], -R159 ;  /* 0x0000b400a0db7a23 */ /* 0x000fe2000001089f */
[----:B------:R-:W-:Y:S01]  /*4550*/  LDSM.16.MT88.4 R140, [R198+0x1900] ;  /* 0x00190000c68c783b */ /* 0x000fe20000004200 */
[----:B------:R-:W-:Y:S01]  /*4560*/  FADD.FTZ R153, R154, R153 ;  /* 0x000000999a997221 */ /* 0x000fe20000010000 */
[----:B-----5:R-:W-:Y:S01]  /*4570*/  F2FP.BF16.PACK_AB R99, R135, R150 ;  /* 0x000000968763723e */ /* 0x020fe200000010ff */
[----:B------:R-:W3:Y:S01]  /*4580*/  MUFU.EX2 R146, R146 ;  /* 0x0000009200927308 */ /* 0x000ee20000000800 */
[----:B------:R-:W-:-:S02]  /*4590*/  FADD.FTZ R149, R148, R149 ;  /* 0x0000009594957221 */ /* 0x000fc40000010000 */
[----:B------:R-:W-:Y:S02]  /*45a0*/  FADD.FTZ R152, R152, R153 ;  /* 0x0000009998987221 */ /* 0x000fe40000010000 */
[----:B------:R-:W-:Y:S01]  /*45b0*/  FADD.FTZ R150, R150, R149 ;  /* 0x0000009596967221 */ /* 0x000fe20000010000 */
[----:B------:R-:W-:Y:S01]  /*45c0*/  HMMA.16816.F32.BF16 R36, R96, R40, RZ ;  /* 0x000000286024723c */ /* 0x000fe200000418ff */
[----:B------:R-:W-:Y:S01]  /*45d0*/  FADD.FTZ R152, R147, R152 ;  /* 0x0000009893987221 */ /* 0x000fe20000010000 */
[----:B------:R-:W-:Y:S01]  /*45e0*/  MUFU.EX2 R145, R145 ;  /* 0x0000009100917308 */ /* 0x000fe20000000800 */
[----:B------:R-:W-:-:S05]  /*45f0*/  FADD.FTZ R135, R135, R150 ;  /* 0x0000009687877221 */ /* 0x000fca0000010000 */
[C---:B------:R-:W-:Y:S02]  /*4600*/  HMMA.16816.F32.BF16 R52, R96.reuse, R56, RZ ;  /* 0x000000386034723c */ /* 0x040fe400000418ff */
[----:B------:R-:W-:Y:S06]  /*4610*/  MUFU.EX2 R134, R134 ;  /* 0x0000008600867308 */ /* 0x000fec0000000800 */
[C---:B------:R-:W-:Y:S02]  /*4620*/  HMMA.16816.F32.BF16 R40, R96.reuse, R42, RZ ;  /* 0x0000002a6028723c */ /* 0x040fe400000418ff */
[----:B------:R-:W-:Y:S06]  /*4630*/  MUFU.EX2 R144, R144 ;  /* 0x0000009000907308 */ /* 0x000fec0000000800 */
[C---:B------:R-:W-:Y:S02]  /*4640*/  HMMA.16816.F32.BF16 R56, R96.reuse, R58, RZ ;  /* 0x0000003a6038723c */ /* 0x040fe400000418ff */
[----:B------:R-:W5:Y:S06]  /*4650*/  MUFU.EX2 R133, R133 ;  /* 0x0000008500857308 */ /* 0x000f6c0000000800 */
[C---:B------:R-:W-:Y:S02]  /*4660*/  HMMA.16816.F32.BF16 R128, R96.reuse, R124, RZ ;  /* 0x0000007c6080723c */ /* 0x040fe400000418ff */
[----:B------:R-:W-:Y:S06]  /*4670*/  MUFU.EX2 R3, R3 ;  /* 0x0000000300037308 */ /* 0x000fec0000000800 */
[C---:B------:R-:W-:Y:S02]  /*4680*/  HMMA.16816.F32.BF16 R120, R96.reuse, R116, RZ ;  /* 0x000000746078723c */ /* 0x040fe400000418ff */
[----:B------:R-:W1:Y:S06]  /*4690*/  MUFU.EX2 R2, R2 ;  /* 0x0000000200027308 */ /* 0x000e6c0000000800 */
        /* <DEDUP_REMOVED lines=32> */
[C---:B--2---:R-:W-:Y:S07]  /*48a0*/  HMMA.16816.F32.BF16 R92, R96.reuse, R4, RZ ;  /* 0x00000004605c723c */ /* 0x044fee00000418ff */
[----:B---3--:R-:W-:Y:S01]  /*48b0*/  F2FP.BF16.PACK_AB R4, R146, R151 ;  /* 0x000000979204723e */ /* 0x008fe200000010ff */
[----:B------:R-:W-:Y:S01]  /*48c0*/  HMMA.16816.F32.BF16 R96, R96, R6, RZ ;  /* 0x000000066060723c */ /* 0x000fe200000418ff */
[----:B-----5:R-:W-:Y:S01]  /*48d0*/  F2FP.BF16.PACK_AB R5, R133, R144 ;  /* 0x000000908505723e */ /* 0x020fe200000010ff */
[----:B------:R-:W-:-:S02]  /*48e0*/  FADD.FTZ R151, R151, R152 ;  /* 0x0000009897977221 */ /* 0x000fc40000010000 */
[----:B------:R-:W-:Y:S02]  /*48f0*/  FADD.FTZ R144, R144, R135 ;  /* 0x0000008790907221 */ /* 0x000fe40000010000 */
[----:B------:R-:W-:Y:S01]  /*4900*/  FADD.FTZ R146, R146, R151 ;  /* 0x0000009792927221 */ /* 0x000fe20000010000 */
[----:B------:R-:W-:Y:S01]  /*4910*/  F2FP.BF16.PACK_AB R6, R134, R145 ;  /* 0x000000918606723e */ /* 0x000fe200000010ff */
[----:B------:R-:W-:Y:S01]  /*4920*/  FADD.FTZ R144, R133, R144 ;  /* 0x0000009085907221 */ /* 0x000fe20000010000 */
[----:B-1----:R-:W-:Y:S01]  /*4930*/  F2FP.BF16.PACK_AB R7, R2, R3 ;  /* 0x000000030207723e */ /* 0x002fe200000010ff */
[----:B------:R-:W-:Y:S02]  /*4940*/  FADD.FTZ R145, R145, R146 ;  /* 0x0000009291917221 */ /* 0x000fe40000010000 */
[----:B------:R-:W-:Y:S02]  /*4950*/  FADD.FTZ R3, R3, R144 ;  /* 0x0000009003037221 */ /* 0x000fe40000010000 */
[----:B------:R-:W-:-:S02]  /*4960*/  FADD.FTZ R134, R134, R145 ;  /* 0x0000009186867221 */ /* 0x000fc40000010000 */
[----:B----4-:R-:W-:Y:S01]  /*4970*/  HMMA.16816.F32.BF16 R36, R4, R8, R36 ;  /* 0x000000080424723c */ /* 0x010fe20000041824 */
[----:B------:R-:W-:-:S07]  /*4980*/  FADD.FTZ R2, R2, R3 ;  /* 0x0000000302027221 */ /* 0x000fce0000010000 */
[C---:B------:R-:W-:Y:S01]  /*4990*/  HMMA.16816.F32.BF16 R40, R4.reuse, R10, R40 ;  /* 0x0000000a0428723c */ /* 0x040fe20000041828 */
[----:B------:R-:W1:Y:S07]  /*49a0*/  LDSM.16.MT88.4 R8, [R198+0x4900] ;  /* 0x00490000c608783b */ /* 0x000e6e0000004200 */
[C---:B------:R-:W-:Y:S08]  /*49b0*/  HMMA.16816.F32.BF16 R52, R4.reuse, R16, R52 ;  /* 0x000000100434723c */ /* 0x040ff00000041834 */
[C---:B------:R-:W-:Y:S01]  /*49c0*/  HMMA.16816.F32.BF16 R56, R4.reuse, R18, R56 ;  /* 0x000000120438723c */ /* 0x040fe20000041838 */
[----:B------:R-:W2:Y:S07]  /*49d0*/  LDSM.16.MT88.4 R16, [R197+0x4900] ;  /* 0x00490000c510783b */ /* 0x000eae0000004200 */
[C---:B------:R-:W-:Y:S08]  /*49e0*/  HMMA.16816.F32.BF16 R128, R4.reuse, R20, R128 ;  /* 0x000000140480723c */ /* 0x040ff00000041880 */
[C---:B------:R-:W-:Y:S01]  /*49f0*/  HMMA.16816.F32.BF16 R124, R4.reuse, R22, R124 ;  /* 0x00000016047c723c */ /* 0x040fe2000004187c */
[----:B------:R-:W3:Y:S07]  /*4a00*/  LDSM.16.MT88.4 R20, [R203+0x4900] ;  /* 0x00490000cb14783b */ /* 0x000eee0000004200 */
[C---:B------:R-:W-:Y:S08]  /*4a10*/  HMMA.16816.F32.BF16 R60, R4.reuse, R12, R60 ;  /* 0x0000000c043c723c */ /* 0x040ff0000004183c */
[C---:B------:R-:W-:Y:S01]  /*4a20*/  HMMA.16816.F32.BF16 R64, R4.reuse, R14, R64 ;  /* 0x0000000e0440723c */ /* 0x040fe20000041840 */
[----:B------:R-:W4:Y:S07]  /*4a30*/  LDSM.16.MT88.4 R12, [R196+0x4900] ;  /* 0x00490000c40c783b */ /* 0x000f2e0000004200 */
        /* <DEDUP_REMOVED lines=8> */
[----:B------:R-:W-:Y:S07]  /*4ac0*/  LDSM.16.MT88.4 R136, [R197+0x1900] ;  /* 0x00190000c588783b */ /* 0x000fee0000004200 */
        /* <DEDUP_REMOVED lines=9> */
[C---:B---3--:R-:W-:Y:S08]  /*4b60*/  HMMA.16816.F32.BF16 R68, R4.reuse, R20, R68 ;  /* 0x000000140444723c */ /* 0x048ff00000041844 */
[C---:B------:R-:W-:Y:S01]  /*4b70*/  HMMA.16816.F32.BF16 R72, R4.reuse, R22, R72 ;  /* 0x000000160448723c */ /* 0x040fe20000041848 */
[----:B------:R-:W-:Y:S07]  /*4b80*/  LDSM.16.MT88.4 R20, [R203+0x5100] ;  /* 0x00510000cb14783b */ /* 0x000fee0000004200 */
[C---:B----4-:R-:W-:Y:S08]  /*4b90*/  HMMA.16816.F32.BF16 R92, R4.reuse, R12, R92 ;  /* 0x0000000c045c723c */ /* 0x050ff0000004185c */
[----:B------:R-:W-:Y:S01]  /*4ba0*/  HMMA.16816.F32.BF16 R96, R4, R14, R96 ;  /* 0x0000000e0460723c */ /* 0x000fe20000041860 */
[----:B------:R-:W3:Y:S06]  /*4bb0*/  LDSM.16.MT88.4 R12, [R203+0x3100] ;  /* 0x00310000cb0c783b */ /* 0x000eec0000004200 */
[----:B------:R-:W-:Y:S01]  /*4bc0*/  F2FP.BF16.PACK_AB R4, R158, R155 ;  /* 0x0000009b9e04723e */ /* 0x000fe200000010ff */
[----:B------:R-:W-:Y:S01]  /*4bd0*/  FADD.FTZ R155, R155, R134 ;  /* 0x000000869b9b7221 */ /* 0x000fe20000010000 */
[----:B------:R-:W-:-:S02]  /*4be0*/  F2FP.BF16.PACK_AB R6, R157, R156 ;  /* 0x0000009c9d06723e */ /* 0x000fc400000010ff */
[----:B------:R-:W-:Y:S01]  /*4bf0*/  F2FP.BF16.PACK_AB R5, R162, R161 ;  /* 0x000000a1a205723e */ /* 0x000fe200000010ff */
[----:B------:R-:W-:Y:S01]  /*4c00*/  FADD.FTZ R161, R161, R2 ;  /* 0x00000002a1a17221 */ /* 0x000fe20000010000 */
[----:B------:R-:W-:Y:S01]  /*4c10*/  F2FP.BF16.PACK_AB R7, R164, R163 ;  /* 0x000000a3a407723e */ /* 0x000fe200000010ff */
[----:B------:R-:W-:Y:S02]  /*4c20*/  FADD.FTZ R155, R158, R155 ;  /* 0x0000009b9e9b7221 */ /* 0x000fe40000010000 */
[----:B------:R-:W-:Y:S02]  /*4c30*/  FADD.FTZ R162, R162, R161 ;  /* 0x000000a1a2a27221 */ /* 0x000fe40000010000 */
[----:B------:R-:W-:Y:S02]  /*4c40*/  FADD.FTZ R156, R156, R155 ;  /* 0x0000009b9c9c7221 */ /* 0x000fe40000010000 */
[----:B-1----:R-:W-:Y:S01]  /*4c50*/  HMMA.16816.F32.BF16 R128, R4, R8, R128 ;  /* 0x000000080480723c */ /* 0x002fe20000041880 */
[----:B------:R-:W-:-:S02]  /*4c60*/  FADD.FTZ R163, R163, R162 ;  /* 0x000000a2a3a37221 */ /* 0x000fc40000010000 */
[----:B------:R-:W-:Y:S02]  /*4c70*/  FADD.FTZ R156, R157, R156 ;  /* 0x0000009c9d9c7221 */ /* 0x000fe40000010000 */
[----:B------:R-:W-:-:S03]  /*4c80*/  FADD.FTZ R163, R164, R163 ;  /* 0x000000a3a4a37221 */ /* 0x000fc60000010000 */
        /* <DEDUP_REMOVED lines=8> */
[C---:B------:R-:W-:Y:S08]  /*4d10*/  HMMA.16816.F32.BF16 R68, R4.reuse, R20, R68 ;  /* 0x000000140444723c */ /* 0x040ff00000041844 */
        /* <DEDUP_REMOVED lines=9> */
[C---:B------:R-:W-:Y:S01]  /*4db0*/  HMMA.16816.F32.BF16 R72, R4.reuse, R22, R72 ;  /* 0x000000160448723c */ /* 0x040fe20000041848 */
[----:B------:R-:W-:Y:S07]  /*4dc0*/  LDSM.16.MT88.4 R20, [R196+0x3900] ;  /* 0x00390000c414783b */ /* 0x000fee0000004200 */
        /* <DEDUP_REMOVED lines=8> */
[----:B------:R-:W4:Y:S07]  /*4e50*/  LDSM.16.MT88.4 R32, [R196+0x1900] ;  /* 0x00190000c420783b */ /* 0x000f2e0000004200 */
[C---:B------:R-:W-:Y:S08]  /*4e60*/  HMMA.16816.F32.BF16 R104, R4.reuse, R28, R104 ;  /* 0x0000001c0468723c */ /* 0x040ff00000041868 */
[C---:B------:R-:W-:Y:S01]  /*4e70*/  HMMA.16816.F32.BF16 R100, R4.reuse, R30, R100 ;  /* 0x0000001e0464723c */ /* 0x040fe20000041864 */
[----:B------:R-:W5:Y:S07]  /*4e80*/  LDSM.16.MT88.4 R28, [R198+0x3900] ;  /* 0x00390000c61c783b */ /* 0x000f6e0000004200 */
[C---:B------:R-:W-:Y:S08]  /*4e90*/  HMMA.16816.F32.BF16 R44, R4.reuse, R24, R44 ;  /* 0x00000018042c723c */ /* 0x040ff0000004182c */
[----:B------:R-:W-:Y:S01]  /*4ea0*/  HMMA.16816.F32.BF16 R48, R4, R26, R48 ;  /* 0x0000001a0430723c */ /* 0x000fe20000041830 */
[----:B------:R-:W2:Y:S06]  /*4eb0*/  LDSM.16.MT88.4 R24, [R197+0x3900] ;  /* 0x00390000c518783b */ /* 0x000eac0000004200 */
        /* <DEDUP_REMOVED lines=9> */
[----:B---3--:R-:W-:Y:S01]  /*4f50*/  HMMA.16816.F32.BF16 R128, R4, R12, R128 ;  /* 0x0000000c0480723c */ /* 0x008fe20000041880 */
[----:B------:R-:W-:-:S02]  /*4f60*/  FADD.FTZ R168, R168, R169 ;  /* 0x000000a9a8a87221 */ /* 0x000fc40000010000 */
[----:B------:R-:W-:Y:S02]  /*4f70*/  FADD.FTZ R218, R218, R165 ;  /* 0x000000a5dada7221 */ /* 0x000fe40000010000 */
[----:B------:R-:W-:-:S03]  /*4f80*/  FADD.FTZ R219, R219, R168 ;  /* 0x000000a8dbdb7221 */ /* 0x000fc60000010000 */
[C---:B------:R-:W-:Y:S01]  /*4f90*/  HMMA.16816.F32.BF16 R124, R4.reuse, R14, R124 ;  /* 0x0000000e047c723c */ /* 0x040fe2000004187c */
[----:B------:R-:W3:Y:S07]  /*4fa0*/  LDSM.16.MT88.4 R12, [R198+0x5900] ;  /* 0x00590000c60c783b */ /* 0x000eee0000004200 */
[C---:B-1----:R-:W-:Y:S08]  /*4fb0*/  HMMA.16816.F32.BF16 R36, R4.reuse, R8, R36 ;  /* 0x000000080424723c */ /* 0x042ff00000041824 */
[C---:B------:R-:W-:Y:S01]  /*4fc0*/  HMMA.16816.F32.BF16 R40, R4.reuse, R10, R40 ;  /* 0x0000000a0428723c */ /* 0x040fe20000041828 */
[----:B------:R-:W1:Y:S07]  /*4fd0*/  LDSM.16.MT88.4 R8, [R197+0x5900] ;  /* 0x00590000c508783b */ /* 0x000e6e0000004200 */
[C---:B--2---:R-:W-:Y:S08]  /*4fe0*/  HMMA.16816.F32.BF16 R68, R4.reuse, R16, R68 ;  /* 0x000000100444723c */ /* 0x044ff00000041844 */
[C---:B------:R-:W-:Y:S01]  /*4ff0*/  HMMA.16816.F32.BF16 R72, R4.reuse, R18, R72 ;  /* 0x000000120448723c */ /* 0x040fe20000041848 */
[----:B------:R-:W2:Y:S07]  /*5000*/  LDSM.16.MT88.4 R16, [R196+0x5900] ;  /* 0x00590000c410783b */ /* 0x000eae0000004200 */
[C---:B------:R-:W-:Y:S08]  /*5010*/  HMMA.16816.F32.BF16 R120, R4.reuse, R140, R120 ;  /* 0x0000008c0478723c */ /* 0x040ff00000041878 */
[C---:B------:R-:W-:Y:S08]  /*5020*/  HMMA.16816.F32.BF16 R116, R4.reuse, R142, R116 ;  /* 0x0000008e0474723c */ /* 0x040ff00000041874 */
[C---:B------:R-:W-:Y:S08]  /*5030*/  HMMA.16816.F32.BF16 R112, R4.reuse, R136, R112 ;  /* 0x000000880470723c */ /* 0x040ff00000041870 */
[C---:B------:R-:W-:Y:S08]  /*5040*/  HMMA.16816.F32.BF16 R108, R4.reuse, R138, R108 ;  /* 0x0000008a046c723c */ /* 0x040ff0000004186c */
[C---:B----4-:R-:W-:Y:S08]  /*5050*/  HMMA.16816.F32.BF16 R104, R4.reuse, R32, R104 ;  /* 0x000000200468723c */ /* 0x050ff00000041868 */
[C---:B------:R-:W-:Y:S08]  /*5060*/  HMMA.16816.F32.BF16 R100, R4.reuse, R34, R100 ;  /* 0x000000220464723c */ /* 0x040ff00000041864 */
[C---:B-----5:R-:W-:Y:S08]  /*5070*/  HMMA.16816.F32.BF16 R44, R4.reuse, R28, R44 ;  /* 0x0000001c042c723c */ /* 0x060ff0000004182c */
[C---:B------:R-:W-:Y:S08]  /*5080*/  HMMA.16816.F32.BF16 R48, R4.reuse, R30, R48 ;  /* 0x0000001e0430723c */ /* 0x040ff00000041830 */
[C---:B------:R-:W-:Y:S08]  /*5090*/  HMMA.16816.F32.BF16 R52, R4.reuse, R24, R52 ;  /* 0x000000180434723c */ /* 0x040ff00000041834 */
[C---:B------:R-:W-:Y:S08]  /*50a0*/  HMMA.16816.F32.BF16 R56, R4.reuse, R26, R56 ;  /* 0x0000001a0438723c */ /* 0x040ff00000041838 */
[C---:B------:R-:W-:Y:S08]  /*50b0*/  HMMA.16816.F32.BF16 R60, R4.reuse, R20, R60 ;  /* 0x00000014043c723c */ /* 0x040ff0000004183c */
[C---:B------:R-:W-:Y:S08]  /*50c0*/  HMMA.16816.F32.BF16 R64, R4.reuse, R22, R64 ;  /* 0x000000160440723c */ /* 0x040ff00000041840 */
[C---:B---3--:R-:W-:Y:S08]  /*50d0*/  HMMA.16816.F32.BF16 R76, R4.reuse, R12, R76 ;  /* 0x0000000c044c723c */ /* 0x048ff0000004184c */
[C---:B------:R-:W-:Y:S08]  /*50e0*/  HMMA.16816.F32.BF16 R80, R4.reuse, R14, R80 ;  /* 0x0000000e0450723c */ /* 0x040ff00000041850 */
[C---:B-1----:R-:W-:Y:S08]  /*50f0*/  HMMA.16816.F32.BF16 R84, R4.reuse, R8, R84 ;  /* 0x000000080454723c */ /* 0x042ff00000041854 */
[C---:B------:R-:W-:Y:S08]  /*5100*/  HMMA.16816.F32.BF16 R88, R4.reuse, R10, R88 ;  /* 0x0000000a0458723c */ /* 0x040ff00000041858 */
[C---:B--2---:R-:W-:Y:S08]  /*5110*/  HMMA.16816.F32.BF16 R92, R4.reuse, R16, R92 ;  /* 0x00000010045c723c */ /* 0x044ff0000004185c */
[----:B------:R-:W-:Y:S01]  /*5120*/  HMMA.16816.F32.BF16 R96, R4, R18, R96 ;  /* 0x000000120460723c */ /* 0x000fe20000041860 */
[----:B------:R-:W-:Y:S07]  /*5130*/  @P0 BRA `(.L_x_359) ;  /* 0x0000014000000947 */ /* 0x000fee0003800000 */
        /* <DEDUP_REMOVED lines=11> */
.L_x_360:
[----:B------:R-:W-:Y:S02]  /*51f0*/  ULDC UR4, c[0x0][0x32c] ;  /* 0x0000cb0000047ab9 */ /* 0x000fe40000000800 */
[----:B------:R-:W-:-:S03]  /*5200*/  UISETP.NE.AND UP0, UPT, UR19, UR4, UPT ;  /* 0x000000041300728c */ /* 0x000fc6000bf05270 */
[----:B------:R-:W-:Y:S02]  /*5210*/  ULDC.64 UR4, c[0x0][0x330] ;  /* 0x0000cc0000047ab9 */ /* 0x000fe40000000a00 */
[----:B------:R-:W-:-:S06]  /*5220*/  UIMAD.WIDE.U32 UR18, UR7, UR4, URZ ;  /* 0x00000004071272a5 */ /* 0x000fcc000f8e003f */
[----:B------:R-:W-:Y:S02]  /*5230*/  @UP0 USHF.R.U32.HI UR7, URZ, UR5, UR19 ;  /* 0x000000053f070299 */ /* 0x000fe40008011613 */
.L_x_361:
[----:B------:R-:W-:Y:S02]  /*5240*/  ULDC UR4, c[0x0][0x32c] ;  /* 0x0000cb0000047ab9 */ /* 0x000fe40000000800 */
[----:B------:R-:W-:-:S04]  /*5250*/  UIMAD UR4, UR7, UR4, UR4 ;  /* 0x00000004070472a4 */ /* 0x000fc8000f8e0204 */
[----:B------:R-:W-:-:S04]  /*5260*/  UISETP.LT.AND UP0, UPT, UR6, UR4, UPT ;  /* 0x000000040600728c */ /* 0x000fc8000bf01270 */
[----:B------:R-:W-:-:S04]  /*5270*/  USEL UR6, UR6, UR4, UP0 ;  /* 0x0000000406067287 */ /* 0x000fc80008000000 */
.L_x_359:
[----:B------:R-:W-:-:S04]  /*5280*/  USHF.R.S32.HI UR4, URZ, 0x1f, UR6 ;  /* 0x0000001f3f047899 */ /* 0x000fc80008011406 */
[----:B------:R-:W-:-:S04]  /*5290*/  ULEA.HI UR4, UR4, UR6, URZ, 0x6 ;  /* 0x0000000604047291 */ /* 0x000fc8000f8f303f */
[----:B------:R-:W-:-:S04]  /*52a0*/  USHF.R.S32.HI UR18, URZ, 0x6, UR4 ;  /* 0x000000063f127899 */ /* 0x000fc80008011404 */
[----:B------:R-:W-:-:S04]  /*52b0*/  UISETP.LT.AND UP0, UPT, UR8, UR18, UPT ;  /* 0x000000120800728c */ /* 0x000fc8000bf01270 */
[----:B------:R-:W-:-:S04]  /*52c0*/  USEL UR18, UR8, UR18, !UP0 ;  /* 0x0000001208127287 */ /* 0x000fc8000c000000 */
[----:B------:R-:W-:-:S06]  /*52d0*/  UISETP.GE.AND UP0, UPT, UR13, UR18, UPT ;  /* 0x000000120d00728c */ /* 0x000fcc000bf06270 */
[----:B------:R-:W-:-:S13]  /*52e0*/  PLOP3.LUT P0, PT, PT, PT, UP0, 0x80, 0x0 ;  /* 0x000000000000781c */ /* 0x000fda0003f0f008 */
[----:B------:R-:W-:Y:S05]  /*52f0*/  @!P0 BRA `(.L_x_362) ;  /* 0x0000391000008947 */ /* 0x000fea0003800000 */
[----:B------:R-:W-:Y:S01]  /*5300*/  PLOP3.LUT P4, PT, PT, PT, UP2, 0x80, 0x0 ;  /* 0x000000000000781c */ /* 0x000fe20003f8f028 */
[----:B------:R-:W-:Y:S01]  /*5310*/  IMAD.MOV.U32 R2, RZ, RZ, R132 ;  /* 0x000000ffff027224 */ /* 0x000fe200078e0084 */
[----:B------:R-:W-:Y:S01]  /*5320*/  PLOP3.LUT P0, PT, PT, PT, UP2, 0x80, 0x0 ;  /* 0x000000000000781c */ /* 0x000fe20003f0f028 */
[----:B------:R-:W-:Y:S01]  /*5330*/  IMAD.MOV.U32 R3, RZ, RZ, R0 ;  /* 0x000000ffff037224 */ /* 0x000fe200078e0000 */
[C---:B------:R-:W-:Y:S01]  /*5340*/  IADD3 R224, P6, R208.reuse, 0x40, RZ ;  /* 0x00000040d0e07810 */ /* 0x040fe20007fde0ff */
[----:B------:R-:W-:Y:S01]  /*5350*/  ULDC.64 UR6, c[0x0][0x208] ;  /* 0x0000820000067ab9 */ /* 0x000fe20000000a00 */
[----:B------:R-:W-:Y:S01]  /*5360*/  IADD3 R222, P5, R208, 0x80, RZ ;  /* 0x00000080d0de7810 */ /* 0x000fe20007fbe0ff */
[----:B------:R-:W-:Y:S02]  /*5370*/  ULDC.64 UR4, c[0x0][0x1e0] ;  /* 0x0000780000047ab9 */ /* 0x000fe40000000a00 */
[--C-:B------:R-:W-:Y:S01]  /*5380*/  IMAD.X R223, RZ, RZ, R215.reuse, P6 ;  /* 0x000000ffffdf7224 */ /* 0x100fe200030e06d7 */
[----:B------:R-:W-:Y:S01]  /*5390*/  IADD3 R182, P6, R210, 0x80, RZ ;  /* 0x00000080d2b67810 */ /* 0x000fe20007fde0ff */
[----:B------:R-:W-:-:S02]  /*53a0*/  IMAD.X R221, RZ, RZ, R215, P5 ;  /* 0x000000ffffdd7224 */ /* 0x000fc400028e06d7 */
[----:B------:R-:W-:Y:S01]  /*53b0*/  @P4 IMAD.HI.U32 R180, R212, c[0x0][0x2c8], RZ ;  /* 0x0000b200d4b44a27 */ /* 0x000fe200078e00ff */
[----:B------:R-:W-:-:S03]  /*53c0*/  IADD3 R220, P4, R210, 0x40, RZ ;  /* 0x00000040d2dc7810 */ /* 0x000fc60007f9e0ff */
[--C-:B------:R-:W-:Y:S01]  /*53d0*/  IMAD.X R181, RZ, RZ, R217.reuse, P6 ;  /* 0x000000ffffb57224 */ /* 0x100fe200030e06d9 */
[----:B------:R-:W-:Y:S01]  /*53e0*/  @P0 SHF.R.U32.HI R180, RZ, c[0x0][0x2cc], R180 ;  /* 0x0000b300ffb40a19 */ /* 0x000fe200000116b4 */
[----:B------:R-:W-:Y:S02]  /*53f0*/  IMAD.X R183, RZ, RZ, R217, P4 ;  /* 0x000000ffffb77224 */ /* 0x000fe400020e06d9 */
.L_x_371:
[----:B------:R-:W-:Y:S04]  /*5400*/  DEPBAR.LE SB0, 0x0 ;  /* 0x000080000000791a */ /* 0x000fe80000000000 */
[----:B------:R-:W-:Y:S01]  /*5410*/  BAR.SYNC.DEFER_BLOCKING 0x0 ;  /* 0x0000000000007b1d */ /* 0x000fe20000010000 */
[----:B------:R-:W-:Y:S06]  /*5420*/  UISETP.GT.AND UP3, UPT, UR8, UR13, UPT ;  /* 0x0000000d0800728c */ /* 0x000fec000bf64270 */
[----:B------:R-:W-:Y:S05]  /*5430*/  PLOP3.LUT P0, PT, PT, PT, UP3, 0x80, 0x0 ;  /* 0x000000000000781c */ /* 0x000fea0003f0f038 */
[----:B------:R-:W-:Y:S02]  /*5440*/  @!UP3 USHF.R.S32.HI UR19, URZ, 0x1f, UR13 ;  /* 0x0000001f3f13b899 */ /* 0x000fe4000801140d */
[----:B------:R-:W-:Y:S02]  /*5450*/  @!UP3 UIMAD.WIDE.U32 UR22, UR13, UR6, URZ ;  /* 0x000000060d16b2a5 */ /* 0x000fe4000f8e003f */
[----:B------:R-:W-:Y:S02]  /*5460*/  @!UP3 UIMAD UR19, UR19, UR6, URZ ;  /* 0x000000061313b2a4 */ /* 0x000fe4000f8e023f */
[----:B------:R-:W-:Y:S02]  /*5470*/  @!UP3 USHF.L.U32 UR20, UR22, 0x6, URZ ;  /* 0x000000061614b899 */ /* 0x000fe4000800063f */
[----:B------:R-:W-:Y:S01]  /*5480*/  @!UP3 UIMAD UR19, UR13, UR7, UR19 ;  /* 0x000000070d13b2a4 */ /* 0x000fe2000f8e0213 */
[----:B------:R-:W-:Y:S03]  /*5490*/  LDSM.16.M88.4 R132, [R206+0xc100] ;  /* 0x00c10000ce84783b */ /* 0x000fe60000000200 */
[----:B------:R-:W-:Y:S01]  /*54a0*/  @!UP3 UIADD3 UR19, UR23, UR19, URZ ;  /* 0x000000131713b290 */ /* 0x000fe2000fffe03f */
[----:B------:R-:W-:Y:S02]  /*54b0*/  @!P0 IADD3 R225, P6, R208, UR20, RZ ;  /* 0x00000014d0e18c10 */ /* 0x000fe4000ffde0ff */
[----:B------:R-:W-:Y:S01]  /*54c0*/  @!P0 IADD3 R227, P5, R224, UR20, RZ ;  /* 0x00000014e0e38c10 */ /* 0x000fe2000ffbe0ff */
[----:B------:R-:W-:Y:S01]  /*54d0*/  @!UP3 USHF.L.U64.HI UR19, UR22, 0x6, UR19 ;  /* 0x000000061613b899 */ /* 0x000fe20008010213 */
[----:B------:R-:W-:Y:S01]  /*54e0*/  @!P0 IADD3 R229, P4, R222, UR20, RZ ;  /* 0x00000014dee58c10 */ /* 0x000fe2000ff9e0ff */
[----:B------:R-:W1:Y:S01]  /*54f0*/  LDSM.16.M88.4 R136, [R205+0x6100] ;  /* 0x00610000cd88783b */ /* 0x000e620000000200 */
[----:B------:R-:W-:Y:S03]  /*5500*/  @!UP3 ULEA UR20, UP0, UR6, UR20, 0x5 ;  /* 0x000000140614b291 */ /* 0x000fe6000f80283f */
[----:B------:R-:W-:Y:S02]  /*5510*/  @!P0 IADD3.X R0, R215, UR19, RZ, P6, !PT ;  /* 0x00000013d7008c10 */ /* 0x000fe4000b7fe4ff */
[----:B------:R-:W-:Y:S01]  /*5520*/  @!P0 LEA R236, P6, R225, c[0x0][0x1f8], 0x1 ;  /* 0x00007e00e1ec8a11 */ /* 0x000fe200078c08ff */
[----:B------:R-:W2:Y:S01]  /*5530*/  LDSM.16.M88.4 R140, [R205+0x6900] ;  /* 0x00690000cd8c783b */ /* 0x000ea20000000200 */
[----:B------:R-:W-:Y:S02]  /*5540*/  @!P0 IADD3.X R226, R223, UR19, RZ, P5, !PT ;  /* 0x00000013dfe28c10 */ /* 0x000fe4000affe4ff */
[----:B------:R-:W-:Y:S02]  /*5550*/  @!P0 LEA.HI.X R237, R225, c[0x0][0x1fc], R0, 0x1, P6 ;  /* 0x00007f00e1ed8a11 */ /* 0x000fe400030f0c00 */
[----:B------:R-:W-:Y:S02]  /*5560*/  @!P0 LEA R234, P5, R227, c[0x0][0x1f8], 0x1 ;  /* 0x00007e00e3ea8a11 */ /* 0x000fe400078a08ff */
[----:B------:R-:W3:Y:S01]  /*5570*/  LDSM.16.M88.4 R144, [R205+0x7100] ;  /* 0x00710000cd90783b */ /* 0x000ee20000000200 */
[----:B------:R-:W-:Y:S01]  /*5580*/  @!P0 IADD3.X R228, R221, UR19, RZ, P4, !PT ;  /* 0x00000013dde48c10 */ /* 0x000fe2000a7fe4ff */
[----:B------:R-:W-:Y:S01]  /*5590*/  @!UP3 ULEA.HI.X UR19, UR6, UR19, UR7, 0x5, UP0 ;  /* 0x000000130613b291 */ /* 0x000fe200080f2c07 */
[----:B------:R-:W-:Y:S01]  /*55a0*/  @!P0 LEA.HI.X R235, R227, c[0x0][0x1fc], R226, 0x1, P5 ;  /* 0x00007f00e3eb8a11 */ /* 0x000fe200028f0ce2 */
[----:B------:R-:W-:Y:S01]  /*55b0*/  UISETP.GT.AND UP3, UPT, UR13, UR8, UPT ;  /* 0x000000080d00728c */ /* 0x000fe2000bf64270 */
[C---:B------:R-:W-:Y:S02]  /*55c0*/  @!P0 LEA R232, P4, R229.reuse, c[0x0][0x1f8], 0x1 ;  /* 0x00007e00e5e88a11 */ /* 0x040fe400078808ff */
[----:B------:R-:W4:Y:S01]  /*55d0*/  LDSM.16.M88.4 R148, [R205+0x7900] ;  /* 0x00790000cd94783b */ /* 0x000f220000000200 */
[----:B------:R-:W-:Y:S02]  /*55e0*/  @!P0 IADD3 R225, P6, R208, UR20, RZ ;  /* 0x00000014d0e18c10 */ /* 0x000fe4000ffde0ff */
[----:B------:R-:W-:Y:S02]  /*55f0*/  @!P0 LEA.HI.X R233, R229, c[0x0][0x1fc], R228, 0x1, P4 ;  /* 0x00007f00e5e98a11 */ /* 0x000fe400020f0ce4 */
[----:B------:R-:W-:Y:S02]  /*5600*/  @!P0 IADD3.X R0, R215, UR19, RZ, P6, !PT ;  /* 0x00000013d7008c10 */ /* 0x000fe4000b7fe4ff */
[----:B------:R-:W-:Y:S01]  /*5610*/  LDSM.16.M88.4 R152, [R202+0xc100] ;  /* 0x00c10000ca98783b */ /* 0x000fe20000000200 */
[C---:B------:R-:W-:Y:S02]  /*5620*/  @!P0 LEA R230, P6, R225.reuse, c[0x0][0x1f8], 0x1 ;  /* 0x00007e00e1e68a11 */ /* 0x040fe400078c08ff */
[----:B------:R-:W-:Y:S02]  /*5630*/  @!P0 IADD3 R238, P5, R224, UR20, RZ ;  /* 0x00000014e0ee8c10 */ /* 0x000fe4000ffbe0ff */
[----:B------:R-:W-:Y:S02]  /*5640*/  @!P0 LEA.HI.X R231, R225, c[0x0][0x1fc], R0, 0x1, P6 ;  /* 0x00007f00e1e78a11 */ /* 0x000fe400030f0c00 */
[----:B------:R-:W5:Y:S01]  /*5650*/  LDSM.16.M88.4 R156, [R204] ;  /* 0x00000000cc9c783b */ /* 0x000f620000000200 */
[----:B------:R-:W-:Y:S02]  /*5660*/  @!P0 IADD3.X R227, R223, UR19, RZ, P5, !PT ;  /* 0x00000013dfe38c10 */ /* 0x000fe4000affe4ff */
[C---:B------:R-:W-:Y:S01]  /*5670*/  @!P0 LEA R228, P5, R238.reuse, c[0x0][0x1f8], 0x1 ;  /* 0x00007e00eee48a11 */ /* 0x040fe200078a08ff */
[C---:B-1----:R-:W-:Y:S03]  /*5680*/  HMMA.16816.F32.BF16 R4, R132.reuse, R136, RZ ;  /* 0x000000888404723c */ /* 0x042fe600000418ff */
[----:B------:R-:W1:Y:S01]  /*5690*/  LDSM.16.M88.4 R160, [R195] ;  /* 0x00000000c3a0783b */ /* 0x000e620000000200 */
[----:B------:R-:W-:Y:S02]  /*56a0*/  @!P0 LEA.HI.X R229, R238, c[0x0][0x1fc], R227, 0x1, P5 ;  /* 0x00007f00eee58a11 */ /* 0x000fe400028f0ce3 */
[----:B------:R-:W-:Y:S01]  /*56b0*/  @!P0 IADD3 R240, P4, R222, UR20, RZ ;  /* 0x00000014def08c10 */ /* 0x000fe2000ff9e0ff */
[----:B------:R-:W-:Y:S01]  /*56c0*/  @UP3 UIADD3 UR20, UR13, -0x1, URZ ;  /* 0xffffffff0d143890 */ /* 0x000fe2000fffe03f */
[C---:B------:R-:W-:Y:S02]  /*56d0*/  HMMA.16816.F32.BF16 R8, R132.reuse, R138, RZ ;  /* 0x0000008a8408723c */ /* 0x040fe400000418ff */
[----:B------:R-:W1:Y:S01]  /*56e0*/  LDSM.16.M88.4 R164, [R194] ;  /* 0x00000000c2a4783b */ /* 0x000e620000000200 */
[----:B------:R-:W-:Y:S01]  /*56f0*/  @UP3 UIMAD.WIDE.U32 UR22, UR20, UR4, URZ ;  /* 0x00000004141632a5 */ /* 0x000fe2000f8e003f */
[----:B------:R-:W-:Y:S01]  /*5700*/  @!P0 IADD3.X R239, R221, UR19, RZ, P4, !PT ;  /* 0x00000013ddef8c10 */ /* 0x000fe2000a7fe4ff */
[----:B------:R-:W-:Y:S01]  /*5710*/  @UP3 USHF.R.S32.HI UR19, URZ, 0x1f, UR20 ;  /* 0x0000001f3f133899 */ /* 0x000fe20008011414 */
[C---:B------:R-:W-:Y:S02]  /*5720*/  @!P0 LEA R226, P4, R240.reuse, c[0x0][0x1f8], 0x1 ;  /* 0x00007e00f0e28a11 */ /* 0x040fe400078808ff */
[C---:B--2---:R-:W-:Y:S01]  /*5730*/  HMMA.16816.F32.BF16 R12, R132.reuse, R140, RZ ;  /* 0x0000008c840c723c */ /* 0x044fe200000418ff */
[----:B------:R-:W2:Y:S01]  /*5740*/  LDSM.16.M88.4 R168, [R193] ;  /* 0x00000000c1a8783b */ /* 0x000ea20000000200 */
[----:B------:R-:W-:Y:S02]  /*5750*/  @UP3 UIMAD UR19, UR19, UR4, URZ ;  /* 0x00000004131332a4 */ /* 0x000fe4000f8e023f */
[----:B------:R-:W-:Y:S02]  /*5760*/  @!P0 LEA.HI.X R227, R240, c[0x0][0x1fc], R239, 0x1, P4 ;  /* 0x00007f00f0e38a11 */ /* 0x000fe400020f0cef */
[----:B------:R-:W-:Y:S02]  /*5770*/  @UP3 UIMAD UR19, UR20, UR5, UR19 ;  /* 0x00000005141332a4 */ /* 0x000fe4000f8e0213 */
[C---:B------:R-:W-:Y:S01]  /*5780*/  HMMA.16816.F32.BF16 R16, R132.reuse, R142, RZ ;  /* 0x0000008e8410723c */ /* 0x040fe200000418ff */
[----:B------:R-:W-:Y:S01]  /*5790*/  @!PT LDS RZ, [RZ] ;  /* 0x00000000fffff984 */ /* 0x000fe20000000800 */
[----:B------:R-:W-:Y:S01]  /*57a0*/  @!PT LDS RZ, [RZ] ;  /* 0x00000000fffff984 */ /* 0x000fe20000000800 */
[----:B------:R-:W-:Y:S01]  /*57b0*/  @!PT LDS RZ, [RZ] ;  /* 0x00000000fffff984 */ /* 0x000fe20000000800 */
[----:B------:R1:W-:Y:S01]  /*57c0*/  @!P0 LDGSTS.E.BYPASS.LTC128B.128 [R207+0x100], [R236.64], !P3 ;  /* 0x00100000eccf8fae */ /* 0x0003e2000d901d50 */
[----:B------:R-:W-:Y:S02]  /*57d0*/  @UP3 USHF.L.U32 UR20, UR22, 0x6, URZ ;  /* 0x0000000616143899 */ /* 0x000fe4000800063f */
[----:B------:R-:W-:Y:S04]  /*57e0*/  @UP3 UIADD3 UR19, UR23, UR19, URZ ;  /* 0x0000001317133290 */ /* 0x000fe8000fffe03f */
[C---:B---3--:R-:W-:Y:S01]  /*57f0*/  HMMA.16816.F32.BF16 R20, R132.reuse, R144, RZ ;  /* 0x000000908414723c */ /* 0x048fe200000418ff */
[----:B------:R3:W-:Y:S01]  /*5800*/  @!P0 LDGSTS.E.BYPASS.LTC128B.128 [R207+0x2100], [R234.64], !P2 ;  /* 0x02100000eacf8fae */ /* 0x0007e2000d101d50 */
[----:B------:R-:W-:Y:S06]  /*5810*/  @UP3 USHF.L.U64.HI UR19, UR22, 0x6, UR19 ;  /* 0x0000000616133899 */ /* 0x000fec0008010213 */
[C---:B------:R-:W-:Y:S01]  /*5820*/  HMMA.16816.F32.BF16 R24, R132.reuse, R146, RZ ;  /* 0x000000928418723c */ /* 0x040fe200000418ff */
[----:B------:R1:W-:Y:S07]  /*5830*/  @!P0 LDGSTS.E.BYPASS.LTC128B.128 [R207+0x4100], [R232.64], !P1 ;  /* 0x04100000e8cf8fae */ /* 0x0003ee000c901d50 */
[C---:B----4-:R-:W-:Y:S01]  /*5840*/  HMMA.16816.F32.BF16 R28, R132.reuse, R148, RZ ;  /* 0x00000094841c723c */ /* 0x050fe200000418ff */
[----:B------:R4:W-:Y:S07]  /*5850*/  @!P0 LDGSTS.E.BYPASS.LTC128B.128 [R207+0x1100], [R230.64], !P3 ;  /* 0x01100000e6cf8fae */ /* 0x0009ee000d901d50 */
[----:B------:R-:W-:Y:S01]  /*5860*/  HMMA.16816.F32.BF16 R32, R132, R150, RZ ;  /* 0x000000968420723c */ /* 0x000fe200000418ff */
[----:B------:R2:W-:Y:S07]  /*5870*/  @!P0 LDGSTS.E.BYPASS.LTC128B.128 [R207+0x3100], [R228.64], !P2 ;  /* 0x03100000e4cf8fae */ /* 0x0005ee000d101d50 */
[C---:B-----5:R-:W-:Y:S01]  /*5880*/  HMMA.16816.F32.BF16 R4, R152.reuse, R156, R4 ;  /* 0x0000009c9804723c */ /* 0x060fe20000041804 */
[----:B------:R5:W-:Y:S01]  /*5890*/  @!P0 LDGSTS.E.BYPASS.LTC128B.128 [R207+0x5100], [R226.64], !P1 ;  /* 0x05100000e2cf8fae */ /* 0x000be2000c901d50 */
[----:B------:R-:W-:Y:S06]  /*58a0*/  PLOP3.LUT P0, PT, PT, PT, UP3, 0x80, 0x0 ;  /* 0x000000000000781c */ /* 0x000fec0003f0f038 */
[C---:B------:R-:W-:Y:S01]  /*58b0*/  HMMA.16816.F32.BF16 R8, R152.reuse, R158, R8 ;  /* 0x0000009e9808723c */ /* 0x040fe20000041808 */
[----:B------:R-:W-:Y:S06]  /*58c0*/  LDSM.16.M88.4 R172, [R201+0xc100] ;  /* 0x00c10000c9ac783b */ /* 0x000fec0000000200 */
[----:B------:R-:W-:Y:S01]  /*58d0*/  @P0 IADD3 R248, P4, R210, UR20, RZ ;  /* 0x00000014d2f80c10 */ /* 0x000fe2000ff9e0ff */
[C---:B-1----:R-:W-:Y:S01]  /*58e0*/  HMMA.16816.F32.BF16 R12, R152.reuse, R160, R12 ;  /* 0x000000a0980c723c */ /* 0x042fe2000004180c */
[----:B------:R-:W0:Y:S03]  /*58f0*/  LDGDEPBAR ;  /* 0x00000000000079af */ /* 0x000e260000000000 */
[----:B------:R-:W-:Y:S02]  /*5900*/  @P0 IADD3 R249, P5, R220, UR20, RZ ;  /* 0x00000014dcf90c10 */ /* 0x000fe4000ffbe0ff */
[----:B------:R-:W-:Y:S02]  /*5910*/  @P0 IADD3.X R251, R217, UR19, RZ, P4, !PT ;  /* 0x00000013d9fb0c10 */ /* 0x000fe4000a7fe4ff */
[C---:B------:R-:W-:Y:S01]  /*5920*/  HMMA.16816.F32.BF16 R16, R152.reuse, R162, R16 ;  /* 0x000000a29810723c */ /* 0x040fe20000041810 */
[----:B------:R-:W1:Y:S03]  /*5930*/  LDSM.16.M88.4 R176, [R200+0x6100] ;  /* 0x00610000c8b0783b */ /* 0x000e660000000200 */
[----:B------:R-:W-:Y:S04]  /*5940*/  @P0 IADD3.X R250, R183, UR19, RZ, P5, !PT ;  /* 0x00000013b7fa0c10 */ /* 0x000fe8000affe4ff */
[C---:B------:R-:W-:Y:S01]  /*5950*/  HMMA.16816.F32.BF16 R20, R152.reuse, R164, R20 ;  /* 0x000000a49814723c */ /* 0x040fe20000041814 */
[----:B------:R-:W3:Y:S07]  /*5960*/  LDSM.16.M88.4 R132, [R200+0x6900] ;  /* 0x00690000c884783b */ /* 0x000eee0000000200 */
[C---:B------:R-:W-:Y:S01]  /*5970*/  HMMA.16816.F32.BF16 R24, R152.reuse, R166, R24 ;  /* 0x000000a69818723c */ /* 0x040fe20000041818 */
[----:B------:R-:W3:Y:S07]  /*5980*/  LDSM.16.M88.4 R136, [R200+0x7100] ;  /* 0x00710000c888783b */ /* 0x000eee0000000200 */
[C---:B--2---:R-:W-:Y:S01]  /*5990*/  HMMA.16816.F32.BF16 R28, R152.reuse, R168, R28 ;  /* 0x000000a8981c723c */ /* 0x044fe2000004181c */
[----:B------:R-:W2:Y:S07]  /*59a0*/  LDSM.16.M88.4 R140, [R200+0x7900] ;  /* 0x00790000c88c783b */ /* 0x000eae0000000200 */
[----:B------:R-:W-:Y:S01]  /*59b0*/  HMMA.16816.F32.BF16 R32, R152, R170, R32 ;  /* 0x000000aa9820723c */ /* 0x000fe20000041820 */
[----:B------:R-:W-:Y:S07]  /*59c0*/  LDSM.16.M88.4 R144, [R199+0xc100] ;  /* 0x00c10000c790783b */ /* 0x000fee0000000200 */
[----:B------:R-:W2:Y:S01]  /*59d0*/  LDSM.16.M88.4 R148, [R192] ;  /* 0x00000000c094783b */ /* 0x000ea20000000200 */
[C---:B-1----:R-:W-:Y:S06]  /*59e0*/  HMMA.16816.F32.BF16 R4, R172.reuse, R176, R4 ;  /* 0x000000b0ac04723c */ /* 0x042fec0000041804 */
[----:B------:R-:W1:Y:S02]  /*59f0*/  LDSM.16.M88.4 R152, [R192+0x800] ;  /* 0x00080000c098783b */ /* 0x000e640000000200 */
[C---:B------:R-:W-:Y:S05]  /*5a00*/  HMMA.16816.F32.BF16 R8, R172.reuse, R178, R8 ;  /* 0x000000b2ac08723c */ /* 0x040fea0000041808 */
[----:B------:R-:W1:Y:S03]  /*5a10*/  LDSM.16.M88.4 R156, [R192+0x1000] ;  /* 0x00100000c09c783b */ /* 0x000e660000000200 */
[C---:B---3--:R-:W-:Y:S04]  /*5a20*/  HMMA.16816.F32.BF16 R12, R172.reuse, R132, R12 ;  /* 0x00000084ac0c723c */ /* 0x048fe8000004180c */
[----:B------:R-:W3:Y:S04]  /*5a30*/  LDSM.16.M88.4 R160, [R192+0x1800] ;  /* 0x00180000c0a0783b */ /* 0x000ee80000000200 */
[C---:B------:R-:W-:Y:S03]  /*5a40*/  HMMA.16816.F32.BF16 R16, R172.reuse, R134, R16 ;  /* 0x00000086ac10723c */ /* 0x040fe60000041810 */
[----:B------:R-:W-:Y:S05]  /*5a50*/  LDSM.16.M88.4 R164, [R206+0x10100] ;  /* 0x01010000cea4783b */ /* 0x000fea0000000200 */
[C---:B------:R-:W-:Y:S02]  /*5a60*/  HMMA.16816.F32.BF16 R20, R172.reuse, R136, R20 ;  /* 0x00000088ac14723c */ /* 0x040fe40000041814 */
[----:B------:R-:W1:Y:S06]  /*5a70*/  LDSM.16.M88.4 R168, [R205+0x8100] ;  /* 0x00810000cda8783b */ /* 0x000e6c0000000200 */
[C---:B------:R-:W-:Y:S01]  /*5a80*/  HMMA.16816.F32.BF16 R24, R172.reuse, R138, R24 ;  /* 0x0000008aac18723c */ /* 0x040fe20000041818 */
[----:B------:R-:W3:Y:S07]  /*5a90*/  LDSM.16.M88.4 R132, [R205+0x8900] ;  /* 0x00890000cd84783b */ /* 0x000eee0000000200 */
[C---:B--2---:R-:W-:Y:S01]  /*5aa0*/  HMMA.16816.F32.BF16 R28, R172.reuse, R140, R28 ;  /* 0x0000008cac1c723c */ /* 0x044fe2000004181c */
[----:B------:R-:W2:Y:S07]  /*5ab0*/  LDSM.16.M88.4 R136, [R205+0x9100] ;  /* 0x00910000cd88783b */ /* 0x000eae0000000200 */
[----:B------:R-:W-:Y:S01]  /*5ac0*/  HMMA.16816.F32.BF16 R32, R172, R142, R32 ;  /* 0x0000008eac20723c */ /* 0x000fe20000041820 */
[----:B------:R-:W2:Y:S07]  /*5ad0*/  LDSM.16.M88.4 R140, [R205+0x9900] ;  /* 0x00990000cd8c783b */ /* 0x000eae0000000200 */
[C---:B------:R-:W-:Y:S01]  /*5ae0*/  HMMA.16816.F32.BF16 R4, R144.reuse, R148, R4 ;  /* 0x000000949004723c */ /* 0x040fe20000041804 */
[----:B------:R-:W-:Y:S07]  /*5af0*/  LDSM.16.M88.4 R172, [R202+0x10100] ;  /* 0x01010000caac783b */ /* 0x000fee0000000200 */
[C---:B------:R-:W-:Y:S01]  /*5b00*/  HMMA.16816.F32.BF16 R8, R144.reuse, R150, R8 ;  /* 0x000000969008723c */ /* 0x040fe20000041808 */
[----:B------:R-:W2:Y:S07]  /*5b10*/  LDSM.16.M88.4 R176, [R191] ;  /* 0x00000000bfb0783b */ /* 0x000eae0000000200 */
[C---:B-1----:R-:W-:Y:S01]  /*5b20*/  HMMA.16816.F32.BF16 R12, R144.reuse, R152, R12 ;  /* 0x00000098900c723c */ /* 0x042fe2000004180c */
[----:B------:R-:W-:Y:S07]  /*5b30*/  LDSM.16.M88.4 R148, [R189] ;  /* 0x00000000bd94783b */ /* 0x000fee0000000200 */
[C---:B------:R-:W-:Y:S01]  /*5b40*/  HMMA.16816.F32.BF16 R16, R144.reuse, R154, R16 ;  /* 0x0000009a9010723c */ /* 0x040fe20000041810 */
[----:B------:R-:W-:Y:S07]  /*5b50*/  LDSM.16.M88.4 R152, [R188] ;  /* 0x00000000bc98783b */ /* 0x000fee0000000200 */
[C---:B------:R-:W-:Y:S08]  /*5b60*/  HMMA.16816.F32.BF16 R20, R144.reuse, R156, R20 ;  /* 0x0000009c9014723c */ /* 0x040ff00000041814 */
[C---:B------:R-:W-:Y:S01]  /*5b70*/  HMMA.16816.F32.BF16 R24, R144.reuse, R158, R24 ;  /* 0x0000009e9018723c */ /* 0x040fe20000041818 */
[----:B------:R-:W-:Y:S07]  /*5b80*/  LDSM.16.M88.4 R156, [R201+0x10100] ;  /* 0x01010000c99c783b */ /* 0x000fee0000000200 */
[C---:B---3--:R-:W-:Y:S08]  /*5b90*/  HMMA.16816.F32.BF16 R28, R144.reuse, R160, R28 ;  /* 0x000000a0901c723c */ /* 0x048ff0000004181c */
[----:B------:R-:W-:Y:S01]  /*5ba0*/  HMMA.16816.F32.BF16 R32, R144, R162, R32 ;  /* 0x000000a29020723c */ /* 0x000fe20000041820 */
[----:B------:R-:W1:Y:S07]  /*5bb0*/  LDSM.16.M88.4 R144, [R190] ;  /* 0x00000000be90783b */ /* 0x000e6e0000000200 */
[C---:B------:R-:W-:Y:S01]  /*5bc0*/  HMMA.16816.F32.BF16 R4, R164.reuse, R168, R4 ;  /* 0x000000a8a404723c */ /* 0x040fe20000041804 */
[----:B------:R-:W3:Y:S07]  /*5bd0*/  LDSM.16.M88.4 R160, [R200+0x8100] ;  /* 0x00810000c8a0783b */ /* 0x000eee0000000200 */
[C---:B------:R-:W-:Y:S01]  /*5be0*/  HMMA.16816.F32.BF16 R8, R164.reuse, R170, R8 ;  /* 0x000000aaa408723c */ /* 0x040fe20000041808 */
[----:B------:R-:W-:Y:S07]  /*5bf0*/  LDSM.16.M88.4 R168, [R192+0x2000] ;  /* 0x00200000c0a8783b */ /* 0x000fee0000000200 */
[C---:B------:R-:W-:Y:S08]  /*5c00*/  HMMA.16816.F32.BF16 R12, R164.reuse, R132, R12 ;  /* 0x00000084a40c723c */ /* 0x040ff0000004180c */
[C---:B------:R-:W-:Y:S01]  /*5c10*/  HMMA.16816.F32.BF16 R16, R164.reuse, R134, R16 ;  /* 0x00000086a410723c */ /* 0x040fe20000041810 */
[----:B------:R-:W1:Y:S07]  /*5c20*/  LDSM.16.M88.4 R132, [R200+0x8900] ;  /* 0x00890000c884783b */ /* 0x000e6e0000000200 */
[C---:B--2---:R-:W-:Y:S08]  /*5c30*/  HMMA.16816.F32.BF16 R20, R164.reuse, R136, R20 ;  /* 0x00000088a414723c */ /* 0x044ff00000041814 */
[C---:B------:R-:W-:Y:S01]  /*5c40*/  HMMA.16816.F32.BF16 R24, R164.reuse, R138, R24 ;  /* 0x0000008aa418723c */ /* 0x040fe20000041818 */
[----:B------:R-:W2:Y:S07]  /*5c50*/  LDSM.16.M88.4 R136, [R200+0x9100] ;  /* 0x00910000c888783b */ /* 0x000eae0000000200 */
[C---:B------:R-:W-:Y:S08]  /*5c60*/  HMMA.16816.F32.BF16 R28, R164.reuse, R140, R28 ;  /* 0x0000008ca41c723c */ /* 0x040ff0000004181c */
[----:B------:R-:W-:Y:S01]  /*5c70*/  HMMA.16816.F32.BF16 R32, R164, R142, R32 ;  /* 0x0000008ea420723c */ /* 0x000fe20000041820 */
[----:B------:R-:W2:Y:S07]  /*5c80*/  LDSM.16.M88.4 R140, [R200+0x9900] ;  /* 0x00990000c88c783b */ /* 0x000eae0000000200 */
[C---:B------:R-:W-:Y:S01]  /*5c90*/  HMMA.16816.F32.BF16 R4, R172.reuse, R176, R4 ;  /* 0x000000b0ac04723c */ /* 0x040fe20000041804 */
[----:B------:R-:W2:Y:S07]  /*5ca0*/  LDSM.16.M88.4 R164, [R199+0x10100] ;  /* 0x01010000c7a4783b */ /* 0x000eae0000000200 */
[C---:B------:R-:W-:Y:S01]  /*5cb0*/  HMMA.16816.F32.BF16 R8, R172.reuse, R178, R8 ;  /* 0x000000b2ac08723c */ /* 0x040fe20000041808 */
[----:B------:R-:W-:Y:S07]  /*5cc0*/  LDSM.16.M88.4 R176, [R205+0xa100] ;  /* 0x00a10000cdb0783b */ /* 0x000fee0000000200 */
[C---:B-1----:R-:W-:Y:S08]  /*5cd0*/  HMMA.16816.F32.BF16 R12, R172.reuse, R144, R12 ;  /* 0x00000090ac0c723c */ /* 0x042ff0000004180c */
[C---:B------:R-:W-:Y:S01]  /*5ce0*/  HMMA.16816.F32.BF16 R16, R172.reuse, R146, R16 ;  /* 0x00000092ac10723c */ /* 0x040fe20000041810 */
[----:B------:R-:W1:Y:S07]  /*5cf0*/  LDSM.16.M88.4 R144, [R192+0x2800] ;  /* 0x00280000c090783b */ /* 0x000e6e0000000200 */
[C---:B------:R-:W-:Y:S08]  /*5d00*/  HMMA.16816.F32.BF16 R20, R172.reuse, R148, R20 ;  /* 0x00000094ac14723c */ /* 0x040ff00000041814 */
[C---:B------:R-:W-:Y:S01]  /*5d10*/  HMMA.16816.F32.BF16 R24, R172.reuse, R150, R24 ;  /* 0x00000096ac18723c */ /* 0x040fe20000041818 */
[----:B------:R-:W1:Y:S07]  /*5d20*/  LDSM.16.M88.4 R148, [R192+0x3000] ;  /* 0x00300000c094783b */ /* 0x000e6e0000000200 */
[C---:B------:R-:W-:Y:S08]  /*5d30*/  HMMA.16816.F32.BF16 R28, R172.reuse, R152, R28 ;  /* 0x00000098ac1c723c */ /* 0x040ff0000004181c */
[----:B------:R-:W-:Y:S01]  /*5d40*/  HMMA.16816.F32.BF16 R32, R172, R154, R32 ;  /* 0x0000009aac20723c */ /* 0x000fe20000041820 */
[----:B------:R-:W1:Y:S07]  /*5d50*/  LDSM.16.M88.4 R152, [R192+0x3800] ;  /* 0x00380000c098783b */ /* 0x000e6e0000000200 */
[C---:B---3--:R-:W-:Y:S01]  /*5d60*/  HMMA.16816.F32.BF16 R4, R156.reuse, R160, R4 ;  /* 0x000000a09c04723c */ /* 0x048fe20000041804 */
[----:B------:R-:W3:Y:S07]  /*5d70*/  LDSM.16.M88.4 R172, [R206+0x14100] ;  /* 0x01410000ceac783b */ /* 0x000eee0000000200 */
[C---:B------:R-:W-:Y:S01]  /*5d80*/  HMMA.16816.F32.BF16 R8, R156.reuse, R162, R8 ;  /* 0x000000a29c08723c */ /* 0x040fe20000041808 */
[----:B------:R-:W-:Y:S07]  /*5d90*/  LDSM.16.M88.4 R160, [R187] ;  /* 0x00000000bba0783b */ /* 0x000fee0000000200 */
        /* <DEDUP_REMOVED lines=15> */
[----:B------:R-:W1:Y:S07]  /*5e90*/  LDSM.16.M88.4 R144, [R186] ;  /* 0x00000000ba90783b */ /* 0x000e6e0000000200 */
[C---:B------:R-:W-:Y:S08]  /*5ea0*/  HMMA.16816.F32.BF16 R20, R164.reuse, R148, R20 ;  /* 0x00000094a414723c */ /* 0x040ff00000041814 */
[C---:B------:R-:W-:Y:S01]  /*5eb0*/  HMMA.16816.F32.BF16 R24, R164.reuse, R150, R24 ;  /* 0x00000096a418723c */ /* 0x040fe20000041818 */
[----:B------:R-:W1:Y:S07]  /*5ec0*/  LDSM.16.M88.4 R148, [R185] ;  /* 0x00000000b994783b */ /* 0x000e6e0000000200 */
[C---:B------:R-:W-:Y:S08]  /*5ed0*/  HMMA.16816.F32.BF16 R28, R164.reuse, R152, R28 ;  /* 0x00000098a41c723c */ /* 0x040ff0000004181c */
[----:B------:R-:W-:Y:S01]  /*5ee0*/  HMMA.16816.F32.BF16 R32, R164, R154, R32 ;  /* 0x0000009aa420723c */ /* 0x000fe20000041820 */
[----:B------:R-:W1:Y:S07]  /*5ef0*/  LDSM.16.M88.4 R152, [R184] ;  /* 0x00000000b898783b */ /* 0x000e6e0000000200 */
[C---:B---3--:R-:W-:Y:S01]  /*5f00*/  HMMA.16816.F32.BF16 R4, R172.reuse, R176, R4 ;  /* 0x000000b0ac04723c */ /* 0x048fe20000041804 */
        /* <DEDUP_REMOVED lines=12> */
[----:B------:R-:W2:Y:S01]  /*5fd0*/  LDSM.16.M88.4 R172, [R199+0x14100] ;  /* 0x01410000c7ac783b */ /* 0x000ea20000000200 */
[C---:B------:R-:W-:Y:S08]  /*5fe0*/  HMMA.16816.F32.BF16 R4, R156.reuse, R160, R4 ;  /* 0x000000a09c04723c */ /* 0x040ff00000041804 */
[C---:B------:R-:W-:Y:S08]  /*5ff0*/  HMMA.16816.F32.BF16 R8, R156.reuse, R162, R8 ;  /* 0x000000a29c08723c */ /* 0x040ff00000041808 */
[C---:B-1----:R-:W-:Y:S08]  /*6000*/  HMMA.16816.F32.BF16 R12, R156.reuse, R144, R12 ;  /* 0x000000909c0c723c */ /* 0x042ff0000004180c */
[C---:B------:R-:W-:Y:S08]  /*6010*/  HMMA.16816.F32.BF16 R16, R156.reuse, R146, R16 ;  /* 0x000000929c10723c */ /* 0x040ff00000041810 */
[C---:B------:R-:W-:Y:S08]  /*6020*/  HMMA.16816.F32.BF16 R20, R156.reuse, R148, R20 ;  /* 0x000000949c14723c */ /* 0x040ff00000041814 */
[C---:B------:R-:W-:Y:S08]  /*6030*/  HMMA.16816.F32.BF16 R24, R156.reuse, R150, R24 ;  /* 0x000000969c18723c */ /* 0x040ff00000041818 */
[C---:B------:R-:W-:Y:S08]  /*6040*/  HMMA.16816.F32.BF16 R28, R156.reuse, R152, R28 ;  /* 0x000000989c1c723c */ /* 0x040ff0000004181c */
[----:B------:R-:W-:Y:S08]  /*6050*/  HMMA.16816.F32.BF16 R32, R156, R154, R32 ;  /* 0x0000009a9c20723c */ /* 0x000ff00000041820 */
[C---:B---3--:R-:W-:Y:S08]  /*6060*/  HMMA.16816.F32.BF16 R4, R164.reuse, R168, R4 ;  /* 0x000000a8a404723c */ /* 0x048ff00000041804 */
[C---:B------:R-:W-:Y:S08]  /*6070*/  HMMA.16816.F32.BF16 R8, R164.reuse, R170, R8 ;  /* 0x000000aaa408723c */ /* 0x040ff00000041808 */
[C---:B------:R-:W-:Y:S08]  /*6080*/  HMMA.16816.F32.BF16 R12, R164.reuse, R132, R12 ;  /* 0x00000084a40c723c */ /* 0x040ff0000004180c */
[C---:B------:R-:W-:Y:S01]  /*6090*/  HMMA.16816.F32.BF16 R16, R164.reuse, R134, R16 ;  /* 0x00000086a410723c */ /* 0x040fe20000041810 */
[----:B------:R-:W1:Y:S07]  /*60a0*/  LDSM.16.M88.4 R132, [R192+0x4800] ;  /* 0x00480000c084783b */ /* 0x000e6e0000000200 */
[C---:B--2---:R-:W-:Y:S08]  /*60b0*/  HMMA.16816.F32.BF16 R20, R164.reuse, R136, R20 ;  /* 0x00000088a414723c */ /* 0x044ff00000041814 */
[C---:B------:R-:W-:Y:S01]  /*60c0*/  HMMA.16816.F32.BF16 R24, R164.reuse, R138, R24 ;  /* 0x0000008aa418723c */ /* 0x040fe20000041818 */
[----:B------:R-:W2:Y:S07]  /*60d0*/  LDSM.16.M88.4 R136, [R192+0x5000] ;  /* 0x00500000c088783b */ /* 0x000eae0000000200 */
[C---:B------:R-:W-:Y:S08]  /*60e0*/  HMMA.16816.F32.BF16 R28, R164.reuse, R140, R28 ;  /* 0x0000008ca41c723c */ /* 0x040ff0000004181c */
[----:B------:R-:W-:Y:S08]  /*60f0*/  HMMA.16816.F32.BF16 R32, R164, R142, R32 ;  /* 0x0000008ea420723c */ /* 0x000ff00000041820 */
[C---:B------:R-:W-:Y:S08]  /*6100*/  HMMA.16816.F32.BF16 R4, R172.reuse, R176, R4 ;  /* 0x000000b0ac04723c */ /* 0x040ff00000041804 */
[C---:B------:R-:W-:Y:S08]  /*6110*/  HMMA.16816.F32.BF16 R8, R172.reuse, R178, R8 ;  /* 0x000000b2ac08723c */ /* 0x040ff00000041808 */
[C---:B-1----:R-:W-:Y:S08]  /*6120*/  HMMA.16816.F32.BF16 R12, R172.reuse, R132, R12 ;  /* 0x00000084ac0c723c */ /* 0x042ff0000004180c */
[C---:B------:R-:W-:Y:S01]  /*6130*/  HMMA.16816.F32.BF16 R16, R172.reuse, R134, R16 ;  /* 0x00000086ac10723c */ /* 0x040fe20000041810 */
[----:B------:R-:W1:Y:S01]  /*6140*/  LDSM.16.M88.4 R132, [R192+0x5800] ;  /* 0x00580000c084783b */ /* 0x000e620000000200 */
[----:B------:R-:W-:Y:S04]  /*6150*/  DEPBAR.LE SB0, 0x0 ;  /* 0x000080000000791a */ /* 0x000fe80000000000 */
[----:B-----5:R-:W-:Y:S02]  /*6160*/  FMUL.FTZ R227, R4, c[0x0][0x320] ;  /* 0x0000c80004e37a20 */ /* 0x020fe40000410000 */
[C---:B--2---:R-:W-:Y:S04]  /*6170*/  HMMA.16816.F32.BF16 R20, R172.reuse, R136, R20 ;  /* 0x00000088ac14723c */ /* 0x044fe80000041814 */
[----:B------:R-:W2:Y:S01]  /*6180*/  MUFU.TANH R227, R227 ;  /* 0x000000e300e37308 */ /* 0x000ea20000002400 */
[----:B------:R-:W-:Y:S01]  /*6190*/  BAR.SYNC.DEFER_BLOCKING 0x0 ;  /* 0x0000000000007b1d */ /* 0x000fe20000010000 */
[----:B------:R-:W-:Y:S02]  /*61a0*/  FMUL.FTZ R228, R11, c[0x0][0x320] ;  /* 0x0000c8000be47a20 */ /* 0x000fe40000410000 */
[C---:B------:R-:W-:Y:S04]  /*61b0*/  HMMA.16816.F32.BF16 R24, R172.reuse, R138, R24 ;  /* 0x0000008aac18723c */ /* 0x040fe80000041818 */
[----:B------:R-:W-:Y:S01]  /*61c0*/  FMUL.FTZ R232, R14, c[0x0][0x320] ;  /* 0x0000c8000ee87a20 */ /* 0x000fe20000410000 */
[----:B------:R-:W-:Y:S01]  /*61d0*/  @P0 LEA R14, P4, R249, c[0x0][0x1c8], 0x1 ;  /* 0x00007200f90e0a11 */ /* 0x000fe200078808ff */
[----:B------:R-:W3:Y:S01]  /*61e0*/  MUFU.TANH R228, R228 ;  /* 0x000000e400e47308 */ /* 0x000ee20000002400 */
[----:B----4-:R-:W-:Y:S02]  /*61f0*/  FMUL.FTZ R231, R15, c[0x0][0x320] ;  /* 0x0000c8000fe77a20 */ /* 0x010fe40000410000 */
[----:B------:R-:W-:Y:S03]  /*6200*/  @P0 LEA.HI.X R15, R249, c[0x0][0x1cc], R250, 0x1, P4 ;  /* 0x00007300f90f0a11 */ /* 0x000fe600020f0cfa */
[----:B------:R-:W-:Y:S02]  /*6210*/  FMUL.FTZ R235, R18, c[0x0][0x320] ;  /* 0x0000c80012eb7a20 */ /* 0x000fe40000410000 */
[----:B------:R-:W-:Y:S02]  /*6220*/  FMUL.FTZ R236, R13, c[0x0][0x320] ;  /* 0x0000c8000dec7a20 */ /* 0x000fe40000410000 */
[----:B------:R-:W4:Y:S01]  /*6230*/  MUFU.TANH R232, R232 ;  /* 0x000000e800e87308 */ /* 0x000f220000002400 */
[----:B------:R-:W-:Y:S01]  /*6240*/  FMUL.FTZ R240, R22, c[0x0][0x320] ;  /* 0x0000c80016f07a20 */ /* 0x000fe20000410000 */
[----:B------:R-:W-:Y:S01]  /*6250*/  @P0 LEA R22, P6, R248, c[0x0][0x1c8], 0x1 ;  /* 0x00007200f8160a11 */ /* 0x000fe200078c08ff */
[----:B------:R-:W-:Y:S02]  /*6260*/  FMUL.FTZ R239, R23, c[0x0][0x320] ;  /* 0x0000c80017ef7a20 */ /* 0x000fe40000410000 */
[----:B------:R-:W-:Y:S01]  /*6270*/  FMUL.FTZ R226, R10, c[0x0][0x320] ;  /* 0x0000c8000ae27a20 */ /* 0x000fe20000410000 */
[----:B------:R-:W-:Y:S01]  /*6280*/  @P0 LEA.HI.X R23, R248, c[0x0][0x1cc], R251, 0x1, P6 ;  /* 0x00007300f8170a11 */ /* 0x000fe200030f0cfb */
[----:B------:R-:W-:Y:S01]  /*6290*/  FMUL.FTZ R234, R19, c[0x0][0x320] ;  /* 0x0000c80013ea7a20 */ /* 0x000fe20000410000 */
[----:B------:R-:W-:Y:S01]  /*62a0*/  @P0 IADD3 R248, P5, R182, UR20, RZ ;  /* 0x00000014b6f80c10 */ /* 0x000fe2000ffbe0ff */
[C---:B-1----:R-:W-:Y:S01]  /*62b0*/  HMMA.16816.F32.BF16 R28, R172.reuse, R132, R28 ;  /* 0x00000084ac1c723c */ /* 0x042fe2000004181c */
[----:B------:R-:W1:Y:S01]  /*62c0*/  MUFU.TANH R236, R236 ;  /* 0x000000ec00ec7308 */ /* 0x000e620000002400 */
[----:B------:R-:W-:Y:S01]  /*62d0*/  @!PT LDS RZ, [RZ] ;  /* 0x00000000fffff984 */ /* 0x000fe20000000800 */
[----:B------:R-:W-:Y:S01]  /*62e0*/  @!PT LDS RZ, [RZ] ;  /* 0x00000000fffff984 */ /* 0x000fe20000000800 */
[----:B------:R-:W-:Y:S01]  /*62f0*/  @!PT LDS RZ, [RZ] ;  /* 0x00000000fffff984 */ /* 0x000fe20000000800 */
[----:B------:R1:W-:Y:S01]  /*6300*/  @P0 LDGSTS.E.BYPASS.LTC128B.128 [R207+0x6100], [R22.64], !P3 ;  /* 0x0610000016cf0fae */ /* 0x0003e2000d901d50 */
[----:B------:R-:W-:Y:S01]  /*6310*/  @P0 LEA R158, P4, R248, c[0x0][0x1c8], 0x1 ;  /* 0x00007200f89e0a11 */ /* 0x000fe200078808ff */
[----:B------:R-:W-:Y:S01]  /*6320*/  FMUL.FTZ R243, R26, c[0x0][0x320] ;  /* 0x0000c8001af37a20 */ /* 0x000fe20000410000 */
[----:B------:R-:W-:Y:S01]  /*6330*/  @P0 IADD3.X R251, R181, UR19, RZ, P5, !PT ;  /* 0x00000013b5fb0c10 */ /* 0x000fe2000affe4ff */
[----:B------:R-:W-:Y:S01]  /*6340*/  FMUL.FTZ R242, R27, c[0x0][0x320] ;  /* 0x0000c8001bf27a20 */ /* 0x000fe20000410000 */
[----:B------:R-:W-:Y:S01]  /*6350*/  @UP3 UIADD3 UR20, UP0, UR12, UR20, URZ ;  /* 0x000000140c143290 */ /* 0x000fe2000ff1e03f */
[----:B------:R-:W-:Y:S01]  /*6360*/  HMMA.16816.F32.BF16 R32, R172, R134, R32 ;  /* 0x00000086ac20723c */ /* 0x000fe20000041820 */
[----:B------:R5:W-:Y:S02]  /*6370*/  @P0 LDGSTS.E.BYPASS.LTC128B.128 [R207+0x8100], [R14.64], !P2 ;  /* 0x081000000ecf0fae */ /* 0x000be4000d101d50 */
[----:B------:R-:W1:Y:S01]  /*6380*/  MUFU.TANH R226, R226 ;  /* 0x000000e200e27308 */ /* 0x000e620000002400 */
[----:B------:R-:W-:Y:S01]  /*6390*/  @P0 LEA.HI.X R159, R248, c[0x0][0x1cc], R251, 0x1, P4 ;  /* 0x00007300f89f0a11 */ /* 0x000fe200020f0cfb */
[----:B------:R-:W-:Y:S01]  /*63a0*/  @UP3 UIADD3.X UR19, UR11, UR19, URZ, UP0, !UPT ;  /* 0x000000130b133290 */ /* 0x000fe200087fe43f */
[----:B------:R-:W-:Y:S01]  /*63b0*/  @P0 IADD3 R250, P6, R210, UR20, RZ ;  /* 0x00000014d2fa0c10 */ /* 0x000fe2000ffde0ff */
[----:B------:R-:W-:Y:S01]  /*63c0*/  IMAD.MOV.U32 R19, RZ, RZ, R212 ;  /* 0x000000ffff137224 */ /* 0x000fe200078e00d4 */
[----:B------:R-:W-:Y:S01]  /*63d0*/  @P0 IADD3 R18, P4, R182, UR20, RZ ;  /* 0x00000014b6120c10 */ /* 0x000fe2000ff9e0ff */
[----:B------:R1:W-:Y:S03]  /*63e0*/  @P0 LDGSTS.E.BYPASS.LTC128B.128 [R207+0xa100], [R158.64], !P1 ;  /* 0x0a1000009ecf0fae */ /* 0x0003e6000c901d50 */
[----:B------:R-:W-:Y:S01]  /*63f0*/  @P0 IADD3.X R251, R217, UR19, RZ, P6, !PT ;  /* 0x00000013d9fb0c10 */ /* 0x000fe2000b7fe4ff */
[----:B------:R-:W1:Y:S01]  /*6400*/  MUFU.TANH R231, R231 ;  /* 0x000000e700e77308 */ /* 0x000e620000002400 */
[----:B------:R-:W-:Y:S01]  /*6410*/  @P0 LEA R162, P6, R250, c[0x0][0x1c8], 0x1 ;  /* 0x00007200faa20a11 */ /* 0x000fe200078c08ff */
[----:B------:R-:W-:Y:S01]  /*6420*/  FMUL.FTZ R229, R5, c[0x0][0x320] ;  /* 0x0000c80005e57a20 */ /* 0x000fe20000410000 */
[----:B------:R-:W-:Y:S01]  /*6430*/  @P0 IADD3.X R13, R181, UR19, RZ, P4, !PT ;  /* 0x00000013b50d0c10 */ /* 0x000fe2000a7fe4ff */
[----:B------:R-:W-:Y:S01]  /*6440*/  FMUL.FTZ R249, R30, c[0x0][0x320] ;  /* 0x0000c8001ef97a20 */ /* 0x000fe20000410000 */
[----:B------:R-:W-:Y:S01]  /*6450*/  @P0 LEA R26, P4, R18, c[0x0][0x1c8], 0x1 ;  /* 0x00007200121a0a11 */ /* 0x000fe200078808ff */
[----:B------:R-:W-:Y:S01]  /*6460*/  FMUL.FTZ R248, R31, c[0x0][0x320] ;  /* 0x0000c8001ff87a20 */ /* 0x000fe20000410000 */
[----:B------:R-:W-:Y:S01]  /*6470*/  @P0 LEA.HI.X R163, R250, c[0x0][0x1cc], R251, 0x1, P6 ;  /* 0x00007300faa30a11 */ /* 0x000fe200030f0cfb */
[----:B------:R-:W-:Y:S01]  /*6480*/  FMUL.FTZ R0, R6, c[0x0][0x320] ;  /* 0x0000c80006007a20 */ /* 0x000fe20000410000 */
[----:B------:R-:W-:Y:S01]  /*6490*/  @P0 LEA.HI.X R27, R18, c[0x0][0x1cc], R13, 0x1, P4 ;  /* 0x00007300121b0a11 */ /* 0x000fe200020f0c0d */
[----:B------:R-:W1:Y:S01]  /*64a0*/  MUFU.TANH R229, R229 ;  /* 0x000000e500e57308 */ /* 0x000e620000002400 */
[----:B------:R-:W-:Y:S01]  /*64b0*/  @P0 IADD3 R11, P5, R220, UR20, RZ ;  /* 0x00000014dc0b0c10 */ /* 0x000fe2000ffbe0ff */
[----:B------:R1:W-:Y:S01]  /*64c0*/  @P0 LDGSTS.E.BYPASS.LTC128B.128 [R207+0x7100], [R162.64], !P3 ;  /* 0x07100000a2cf0fae */ /* 0x0003e2000d901d50 */
[----:B------:R-:W-:Y:S01]  /*64d0*/  FMUL.FTZ R250, R32, c[0x0][0x320] ;  /* 0x0000c80020fa7a20 */ /* 0x000fe20000410000 */
[----:B------:R-:W-:Y:S01]  /*64e0*/  PLOP3.LUT P4, PT, PT, PT, UP2, 0x80, 0x0 ;  /* 0x000000000000781c */ /* 0x000fe20003f8f028 */
[----:B------:R-:W-:Y:S01]  /*64f0*/  FMUL.FTZ R225, R7, c[0x0][0x320] ;  /* 0x0000c80007e17a20 */ /* 0x000fe20000410000 */
[----:B------:R-:W-:Y:S01]  /*6500*/  @P0 IADD3.X R10, R183, UR19, RZ, P5, !PT ;  /* 0x00000013b70a0c10 */ /* 0x000fe2000affe4ff */
[----:B------:R-:W-:Y:S01]  /*6510*/  USHF.L.U32 UR19, UR13, 0x6, URZ ;  /* 0x000000060d137899 */ /* 0x000fe2000800063f */
[----:B------:R-:W-:Y:S01]  /*6520*/  @P0 LEA R30, P5, R11, c[0x0][0x1c8], 0x1 ;  /* 0x000072000b1e0a11 */ /* 0x000fe200078a08ff */
[----:B------:R-:W-:Y:S01]  /*6530*/  FMUL.FTZ R230, R8, c[0x0][0x320] ;  /* 0x0000c80008e67a20 */ /* 0x000fe20000410000 */
[----:B------:R1:W1:Y:S01]  /*6540*/  MUFU.TANH R13, R250 ;  /* 0x000000fa000d7308 */ /* 0x0002620000002400 */
[----:B------:R-:W-:Y:S01]  /*6550*/  FMUL.FTZ R233, R9, c[0x0][0x320] ;  /* 0x0000c80009e97a20 */ /* 0x000fe20000410000 */
[----:B------:R-:W-:Y:S01]  /*6560*/  @P0 LEA.HI.X R31, R11, c[0x0][0x1cc], R10, 0x1, P5 ;  /* 0x000073000b1f0a11 */ /* 0x000fe200028f0c0a */
[----:B------:R-:W-:Y:S02]  /*6570*/  FMUL.FTZ R237, R12, c[0x0][0x320] ;  /* 0x0000c8000ced7a20 */ /* 0x000fe40000410000 */
[----:B------:R-:W-:Y:S02]  /*6580*/  FMUL.FTZ R238, R16, c[0x0][0x320] ;  /* 0x0000c80010ee7a20 */ /* 0x000fe40000410000 */
[----:B------:R2:W-:Y:S01]  /*6590*/  @P0 LDGSTS.E.BYPASS.LTC128B.128 [R207+0x9100], [R30.64], !P2 ;  /* 0x091000001ecf0fae */ /* 0x0005e2000d101d50 */
[----:B------:R-:W-:Y:S02]  /*65a0*/  @P4 IMAD.MOV.U32 R19, RZ, RZ, R180 ;  /* 0x000000ffff134224 */ /* 0x000fe400078e00b4 */
[----:B------:R-:W2:Y:S01]  /*65b0*/  MUFU.TANH R0, R0 ;  /* 0x0000000000007308 */ /* 0x000ea20000002400 */
[----:B------:R-:W-:Y:S02]  /*65c0*/  FMUL.FTZ R241, R17, c[0x0][0x320] ;  /* 0x0000c80011f17a20 */ /* 0x000fe40000410000 */
[----:B------:R-:W-:Y:S01]  /*65d0*/  FMUL.FTZ R245, R20, c[0x0][0x320] ;  /* 0x0000c80014f57a20 */ /* 0x000fe20000410000 */
[----:B------:R2:W-:Y:S01]  /*65e0*/  @P0 LDGSTS.E.BYPASS.LTC128B.128 [R207+0xb100], [R26.64], !P1 ;  /* 0x0b1000001acf0fae */ /* 0x0005e2000c901d50 */
[----:B------:R-:W-:Y:S01]  /*65f0*/  FMUL.FTZ R244, R21, c[0x0][0x320] ;  /* 0x0000c80015f47a20 */ /* 0x000fe20000410000 */
[----:B------:R-:W-:Y:S01]  /*6600*/  PLOP3.LUT P0, PT, PT, PT, UP1, 0x40, 0x0 ;  /* 0x000000000000781c */ /* 0x000fe20003f0e818 */
[----:B------:R-:W-:Y:S02]  /*6610*/  FMUL.FTZ R247, R24, c[0x0][0x320] ;  /* 0x0000c80018f77a20 */ /* 0x000fe40000410000 */
[----:B------:R-:W-:Y:S01]  /*6620*/  FMUL.FTZ R246, R25, c[0x0][0x320] ;  /* 0x0000c80019f67a20 */ /* 0x000fe20000410000 */
[----:B------:R-:W2:Y:S01]  /*6630*/  MUFU.TANH R225, R225 ;  /* 0x000000e100e17308 */ /* 0x000ea20000002400 */
[----:B------:R-:W0:Y:S01]  /*6640*/  LDGDEPBAR ;  /* 0x00000000000079af */ /* 0x000e220000000000 */
[----:B------:R-:W-:Y:S02]  /*6650*/  FMUL.FTZ R9, R28, c[0x0][0x320] ;  /* 0x0000c8001c097a20 */ /* 0x000fe40000410000 */
[----:B-1----:R-:W-:Y:S02]  /*6660*/  IMAD.U32 R250, RZ, RZ, UR19 ;  /* 0x00000013fffa7e24 */ /* 0x002fe4000f8e00ff */
[----:B------:R-:W-:Y:S02]  /*6670*/  FMUL.FTZ R252, R29, c[0x0][0x320] ;  /* 0x0000c8001dfc7a20 */ /* 0x000fe40000410000 */
[----:B------:R-:W-:Y:S01]  /*6680*/  FMUL.FTZ R11, R33, c[0x0][0x320] ;  /* 0x0000c800210b7a20 */ /* 0x000fe20000410000 */
[----:B------:R-:W1:Y:S01]  /*6690*/  SHFL.IDX PT, R10, R19, RZ, 0x1c1f ;  /* 0x001c1fff130a7589 */ /* 0x000e6200000e0000 */
[----:B------:R-:W2:Y:S01]  /*66a0*/  MUFU.TANH R230, R230 ;  /* 0x000000e600e67308 */ /* 0x000ea20000002400 */
[----:B------:R-:W-:Y:S01]  /*66b0*/  FMUL.FTZ R251, R34, c[0x0][0x320] ;  /* 0x0000c80022fb7a20 */ /* 0x000fe20000410000 */
[----:B-----5:R-:W-:Y:S01]  /*66c0*/  IADD3 R14, -R213, 0x1, -R250 ;  /* 0x00000001d50e7810 */ /* 0x020fe20007ffe9fa */
[----:B------:R-:W-:Y:S03]  /*66d0*/  FMUL.FTZ R35, R35, c[0x0][0x320] ;  /* 0x0000c80023237a20 */ /* 0x000fe60000410000 */
[----:B------:R-:W-:Y:S04]  /*66e0*/  IADD3 R14, R14, c[0x0][0x1d0], RZ ;  /* 0x000074000e0e7a10 */ /* 0x000fe80007ffe0ff */
[----:B------:R-:W2:Y:S01]  /*66f0*/  MUFU.TANH R233, R233 ;  /* 0x000000e900e97308 */ /* 0x000ea20000002400 */
[----:B------:R-:W-:Y:S04]  /*6700*/  IADD3 R14, R14, -c[0x0][0x168], RZ ;  /* 0x80005a000e0e7a10 */ /* 0x000fe80007ffe0ff */
[C---:B------:R-:W-:Y:S02]  /*6710*/  IADD3 R15, R14.reuse, c[0x0][0x328], RZ ;  /* 0x0000ca000e0f7a10 */ /* 0x040fe40007ffe0ff */
[----:B------:R-:W-:Y:S03]  /*6720*/  IADD3 R14, R14, UR14, RZ ;  /* 0x0000000e0e0e7c10 */ /* 0x000fe6000fffe0ff */
[----:B------:R-:W2:Y:S01]  /*6730*/  MUFU.TANH R237, R237 ;  /* 0x000000ed00ed7308 */ /* 0x000ea20000002400 */
[--C-:B-1----:R-:W-:Y:S02]  /*6740*/  IMAD.IADD R18, R15, 0x1, R10.reuse ;  /* 0x000000010f127824 */ /* 0x102fe400078e020a */
[----:B------:R-:W-:Y:S07]  /*6750*/  IMAD.IADD R17, R14, 0x1, R10 ;  /* 0x000000010e117824 */ /* 0x000fee00078e020a */
[----:B------:R-:W1:Y:S10]  /*6760*/  MUFU.TANH R238, R238 ;  /* 0x000000ee00ee7308 */ /* 0x000e740000002400 */
        /* <DEDUP_REMOVED lines=17> */
[----:B------:R1:W1:Y:S01]  /*6880*/  MUFU.TANH R250, R35 ;  /* 0x0000002300fa7308 */ /* 0x0002620000002400 */
[----:B------:R-:W-:-:S05]  /*6890*/  @P0 BRA `(.L_x_363) ;  /* 0x000001a000000947 */ /* 0x000fca0003800000 */
[----:B--234-:R-:W-:Y:S01]  /*68a0*/  IADD3 R5, R10, c[0x0][0x1d0], RZ ;  /* 0x000074000a057a10 */ /* 0x01cfe20007ffe0ff */
[----:B------:R-:W-:Y:S03]  /*68b0*/  BSSY B0, `(.L_x_364) ;  /* 0x0000012000007945 */ /* 0x000fe60003800000 */
[----:B------:R-:W-:Y:S04]  /*68c0*/  IADD3 R5, R5, -c[0x0][0x168], RZ ;  /* 0x80005a0005057a10 */ /* 0x000fe80007ffe0ff */
[----:B------:R-:W-:Y:S11]  /*68d0*/  ISETP.GT.AND P0, PT, R5, -0x1, PT ;  /* 0xffffffff0500780c */ /* 0x000ff60003f04270 */
[----:B------:R-:W-:Y:S02]  /*68e0*/  @!UPT UIADD3 URZ, URZ, URZ, URZ ;  /* 0x0000003f3f3ff290 */ /* 0x000fe4000fffe03f */
[----:B------:R-:W-:-:S05]  /*68f0*/  @P0 BRA `(.L_x_365) ;  /* 0x0000008000000947 */ /* 0x000fca0003800000 */
[----:B------:R-:W-:Y:S01]  /*6900*/  LOP3.LUT R5, RZ, R5, RZ, 0x33, !PT ;  /* 0x00000005ff057212 */ /* 0x000fe200078e33ff */
[----:B------:R-:W-:Y:S05]  /*6910*/  IMAD.MOV.U32 R4, RZ, RZ, c[0x0][0x32c] ;  /* 0x0000cb00ff047624 */ /* 0x000fea00078e00ff */
[----:B------:R-:W-:Y:S11]  /*6920*/  ISETP.NE.AND P0, PT, R4, 0x1, PT ;  /* 0x000000010400780c */ /* 0x000ff60003f05270 */
[----:B------:R-:W-:Y:S02]  /*6930*/  @!UPT UIADD3 URZ, URZ, URZ, URZ ;  /* 0x0000003f3f3ff290 */ /* 0x000fe4000fffe03f */
[----:B------:R-:W-:Y:S05]  /*6940*/  @P0 IMAD.HI.U32 R4, R5, c[0x0][0x330], RZ ;  /* 0x0000cc0005040a27 */ /* 0x000fea00078e00ff */
[----:B------:R-:W-:Y:S04]  /*6950*/  @P0 SHF.R.U32.HI R5, RZ, c[0x0][0x334], R4 ;  /* 0x0000cd00ff050a19 */ /* 0x000fe80000011604 */
[----:B------:R-:W-:Y:S01]  /*6960*/  LOP3.LUT R5, RZ, R5, RZ, 0x33, !PT ;  /* 0x00000005ff057212 */ /* 0x000fe200078e33ff */
[----:B------:R-:W-:-:S05]  /*6970*/  BRA `(.L_x_366) ;  /* 0x0000005000007947 */ /* 0x000fca0003800000 */
.L_x_365:
[----:B------:R-:W-:Y:S04]  /*6980*/  MOV R4, c[0x0][0x32c] ;  /* 0x0000cb0000047a02 */ /* 0x000fe80000000f00 */
[----:B------:R-:W-:Y:S11]  /*6990*/  ISETP.NE.AND P0, PT, R4, 0x1, PT ;  /* 0x000000010400780c */ /* 0x000ff60003f05270 */
[----:B------:R-:W-:Y:S02]  /*69a0*/  @!UPT UIADD3 URZ, URZ, URZ, URZ ;  /* 0x0000003f3f3ff290 */ /* 0x000fe4000fffe03f */
[----:B------:R-:W-:Y:S05]  /*69b0*/  @P0 IMAD.HI.U32 R4, R5, c[0x0][0x330], RZ ;  /* 0x0000cc0005040a27 */ /* 0x000fea00078e00ff */
[----:B------:R-:W-:Y:S02]  /*69c0*/  @P0 SHF.R.U32.HI R5, RZ, c[0x0][0x334], R4 ;  /* 0x0000cd00ff050a19 */ /* 0x000fe40000011604 */
.L_x_366:
[----:B------:R-:W-:Y:S05]  /*69d0*/  BSYNC B0 ;  /* 0x0000000000007941 */ /* 0x000fea0003800000 */
.L_x_364:
[----:B------:R-:W-:Y:S04]  /*69e0*/  IMAD.MOV.U32 R4, RZ, RZ, c[0x0][0x32c] ;  /* 0x0000cb00ff047624 */ /* 0x000fe800078e00ff */
[----:B------:R-:W-:Y:S04]  /*69f0*/  IMAD R4, R5, R4, -UR19 ;  /* 0x8000001305047e24 */ /* 0x000fe8000f8e0204 */
[----:B------:R-:W-:Y:S05]  /*6a00*/  IMAD.IADD R4, R4, 0x1, -R213 ;  /* 0x0000000104047824 */ /* 0x000fea00078e0ad5 */
[----:B------:R-:W-:Y:S02]  /*6a10*/  IADD3 R5, R4, c[0x0][0x32c], RZ ;  /* 0x0000cb0004057a10 */ /* 0x000fe40007ffe0ff */
[----:B------:R-:W-:Y:S02]  /*6a20*/  IMNMX R17, R17, R4, !PT ;  /* 0x0000000411117217 */ /* 0x000fe40007800200 */
[----:B------:R-:W-:Y:S02]  /*6a30*/  IMNMX R18, R18, R5, PT ;  /* 0x0000000512127217 */ /* 0x000fe40003800200 */
.L_x_363:
[----:B--234-:R-:W-:Y:S01]  /*6a40*/  UISETP.GT.AND UP0, UPT, UR13, -0x1, UPT ;  /* 0xffffffff0d00788c */ /* 0x01cfe2000bf04270 */
[----:B------:R-:W2:Y:S05]  /*6a50*/  SHFL.IDX PT, R7, R19, 0x1, 0x1c1f ;  /* 0x003c1f0013077f89 */ /* 0x000eaa00000e0000 */
[----:B------:R-:W-:Y:S04]  /*6a60*/  PLOP3.LUT P0, PT, PT, PT, UP0, 0x80, 0x0 ;  /* 0x000000000000781c */ /* 0x000fe80003f0f008 */
[C---:B------:R-:W-:Y:S02]  /*6a70*/  ISETP.GT.AND P4, PT, R17.reuse, 0x1, P0 ;  /* 0x000000011100780c */ /* 0x040fe40000784270 */
[----:B------:R-:W-:Y:S02]  /*6a80*/  ISETP.GT.AND P5, PT, R17, RZ, P0 ;  /* 0x000000ff1100720c */ /* 0x000fe400007a4270 */
[C---:B------:R-:W-:Y:S02]  /*6a90*/  ISETP.LT.OR P4, PT, R18.reuse, 0x2, P4 ;  /* 0x000000021200780c */ /* 0x040fe40002781670 */
[C---:B------:R-:W-:Y:S02]  /*6aa0*/  ISETP.LT.OR P5, PT, R18.reuse, 0x1, P5 ;  /* 0x000000011200780c */ /* 0x040fe40002fa1670 */
[----:B------:R-:W-:Y:S02]  /*6ab0*/  FSEL R8, R229, -INF , !P4 ;  /* 0xff800000e5087808 */ /* 0x000fe40006000000 */
[C---:B------:R-:W-:Y:S02]  /*6ac0*/  ISETP.GT.AND P4, PT, R17.reuse, 0x10, P0 ;  /* 0x000000101100780c */ /* 0x040fe40000784270 */
[----:B------:R-:W-:Y:S02]  /*6ad0*/  ISETP.GT.AND P6, PT, R17, 0x8, P0 ;  /* 0x000000081100780c */ /* 0x000fe400007c4270 */
[----:B------:R-:W-:Y:S01]  /*6ae0*/  ISETP.LT.OR P4, PT, R18, 0x11, P4 ;  /* 0x000000111200780c */ /* 0x000fe20002781670 */
[--C-:B--2---:R-:W-:Y:S01]  /*6af0*/  IMAD.IADD R4, R15, 0x1, R7.reuse ;  /* 0x000000010f047824 */ /* 0x104fe200078e0207 */
[----:B------:R-:W-:Y:S01]  /*6b00*/  FSEL R10, R227, -INF , !P5 ;  /* 0xff800000e30a7808 */ /* 0x000fe20006800000 */
[----:B------:R-:W-:Y:S01]  /*6b10*/  IMAD.IADD R5, R14, 0x1, R7 ;  /* 0x000000010e057824 */ /* 0x000fe200078e0207 */
[----:B------:R-:W-:Y:S02]  /*6b20*/  ISETP.GT.AND P5, PT, R17, 0x9, P0 ;  /* 0x000000091100780c */ /* 0x000fe400007a4270 */
[----:B------:R-:W-:Y:S02]  /*6b30*/  FSEL R164, R237, -INF , !P4 ;  /* 0xff800000eda47808 */ /* 0x000fe40006000000 */
[C---:B------:R-:W-:Y:S02]  /*6b40*/  ISETP.GT.AND P4, PT, R17.reuse, 0x19, P0 ;  /* 0x000000191100780c */ /* 0x040fe40000784270 */
[C---:B------:R-:W-:Y:S02]  /*6b50*/  ISETP.LT.OR P6, PT, R18.reuse, 0x9, P6 ;  /* 0x000000091200780c */ /* 0x040fe400037c1670 */
[C---:B------:R-:W-:Y:S02]  /*6b60*/  ISETP.LT.OR P5, PT, R18.reuse, 0xa, P5 ;  /* 0x0000000a1200780c */ /* 0x040fe40002fa1670 */
[----:B------:R-:W-:Y:S02]  /*6b70*/  ISETP.LT.OR P4, PT, R18, 0x1a, P4 ;  /* 0x0000001a1200780c */ /* 0x000fe40002781670 */
[----:B------:R-:W-:Y:S02]  /*6b80*/  FSEL R230, R230, -INF , !P6 ;  /* 0xff800000e6e67808 */ /* 0x000fe40007000000 */
[----:B------:R-:W-:Y:S02]  /*6b90*/  ISETP.GT.AND P6, PT, R17, 0x11, P0 ;  /* 0x000000111100780c */ /* 0x000fe400007c4270 */
[----:B------:R-:W-:Y:S02]  /*6ba0*/  FSEL R6, R233, -INF , !P5 ;  /* 0xff800000e9067808 */ /* 0x000fe40006800000 */
[----:B------:R-:W-:Y:S02]  /*6bb0*/  ISETP.GT.AND P5, PT, R17, 0x18, P0 ;  /* 0x000000181100780c */ /* 0x000fe400007a4270 */
[----:B-1----:R-:W-:Y:S02]  /*6bc0*/  FSEL R140, R241, -INF , !P4 ;  /* 0xff800000f18c7808 */ /* 0x002fe40006000000 */
[C---:B------:R-:W-:Y:S02]  /*6bd0*/  ISETP.GT.AND P4, PT, R17.reuse, 0x28, P0 ;  /* 0x000000281100780c */ /* 0x040fe40000784270 */
[C---:B------:R-:W-:Y:S02]  /*6be0*/  ISETP.LT.OR P6, PT, R18.reuse, 0x12, P6 ;  /* 0x000000121200780c */ /* 0x040fe400037c1670 */
[C---:B------:R-:W-:Y:S02]  /*6bf0*/  ISETP.LT.OR P5, PT, R18.reuse, 0x19, P5 ;  /* 0x000000191200780c */ /* 0x040fe40002fa1670 */
[----:B------:R-:W-:Y:S02]  /*6c00*/  ISETP.LT.OR P4, PT, R18, 0x29, P4 ;  /* 0x000000291200780c */ /* 0x000fe40002781670 */
[----:B------:R-:W-:Y:S02]  /*6c10*/  FSEL R162, R236, -INF , !P6 ;  /* 0xff800000eca27808 */ /* 0x000fe40007000000 */
[C---:B------:R-:W-:Y:S02]  /*6c20*/  ISETP.GT.AND P6, PT, R17.reuse, 0x20, P0 ;  /* 0x000000201100780c */ /* 0x040fe400007c4270 */
[----:B------:R-:W-:Y:S02]  /*6c30*/  FSEL R142, R238, -INF , !P5 ;  /* 0xff800000ee8e7808 */ /* 0x000fe40006800000 */
[----:B------:R-:W-:Y:S02]  /*6c40*/  ISETP.GT.AND P5, PT, R17, 0x21, P0 ;  /* 0x000000211100780c */ /* 0x000fe400007a4270 */
[----:B------:R-:W-:Y:S02]  /*6c50*/  FSEL R156, R247, -INF , !P4 ;  /* 0xff800000f79c7808 */ /* 0x000fe40006000000 */
[----:B------:R-:W-:Y:S02]  /*6c60*/  ISETP.GT.AND P4, PT, R17, 0x31, P0 ;  /* 0x000000311100780c */ /* 0x000fe40000784270 */
[C---:B------:R-:W-:Y:S02]  /*6c70*/  ISETP.LT.OR P6, PT, R18.reuse, 0x21, P6 ;  /* 0x000000211200780c */ /* 0x040fe400037c1670 */
[C---:B------:R-:W-:Y:S02]  /*6c80*/  ISETP.LT.OR P5, PT, R18.reuse, 0x22, P5 ;  /* 0x000000221200780c */ /* 0x040fe40002fa1670 */
[----:B------:R-:W-:Y:S02]  /*6c90*/  ISETP.LT.OR P4, PT, R18, 0x32, P4 ;  /* 0x000000321200780c */ /* 0x000fe40002781670 */
[----:B------:R-:W-:Y:S02]  /*6ca0*/  FSEL R160, R245, -INF , !P6 ;  /* 0xff800000f5a07808 */ /* 0x000fe40007000000 */
[C---:B------:R-:W-:Y:S02]  /*6cb0*/  ISETP.GT.AND P6, PT, R17.reuse, 0x29, P0 ;  /* 0x000000291100780c */ /* 0x040fe400007c4270 */
[----:B------:R-:W-:Y:S02]  /*6cc0*/  FSEL R158, R244, -INF , !P5 ;  /* 0xff800000f49e7808 */ /* 0x000fe40006800000 */
[C---:B------:R-:W-:Y:S02]  /*6cd0*/  ISETP.GT.AND P5, PT, R17.reuse, 0x30, P0 ;  /* 0x000000301100780c */ /* 0x040fe400007a4270 */
[----:B------:R-:W-:Y:S02]  /*6ce0*/  FSEL R150, R252, -INF , !P4 ;  /* 0xff800000fc967808 */ /* 0x000fe40006000000 */
[----:B------:R-:W-:Y:S02]  /*6cf0*/  PLOP3.LUT P4, PT, PT, PT, UP1, 0x40, 0x0 ;  /* 0x000000000000781c */ /* 0x000fe40003f8e818 */
[C---:B------:R-:W-:Y:S02]  /*6d00*/  ISETP.LT.OR P6, PT, R18.reuse, 0x2a, P6 ;  /* 0x0000002a1200780c */ /* 0x040fe400037c1670 */
[----:B------:R-:W-:Y:S02]  /*6d10*/  ISETP.LT.OR P5, PT, R18, 0x31, P5 ;  /* 0x000000311200780c */ /* 0x000fe40002fa1670 */
[----:B------:R-:W-:Y:S02]  /*6d20*/  FSEL R154, R246, -INF , !P6 ;  /* 0xff800000f69a7808 */ /* 0x000fe40007000000 */
[----:B------:R-:W-:Y:S02]  /*6d30*/  ISETP.GT.AND P6, PT, R17, 0x38, P0 ;  /* 0x000000381100780c */ /* 0x000fe400007c4270 */
[----:B------:R-:W-:Y:S02]  /*6d40*/  FSEL R152, R9, -INF , !P5 ;  /* 0xff80000009987808 */ /* 0x000fe40006800000 */
[----:B------:R-:W-:Y:S02]  /*6d50*/  ISETP.GT.AND P5, PT, R17, 0x39, P0 ;  /* 0x000000391100780c */ /* 0x000fe400007a4270 */
[C---:B------:R-:W-:Y:S02]  /*6d60*/  ISETP.LT.OR P6, PT, R18.reuse, 0x39, P6 ;  /* 0x000000391200780c */ /* 0x040fe400037c1670 */
[----:B------:R-:W-:Y:S02]  /*6d70*/  ISETP.LT.OR P5, PT, R18, 0x3a, P5 ;  /* 0x0000003a1200780c */ /* 0x000fe40002fa1670 */
[----:B------:R-:W-:Y:S02]  /*6d80*/  FSEL R148, R13, -INF , !P6 ;  /* 0xff8000000d947808 */ /* 0x000fe40007000000 */
[----:B------:R-:W-:Y:S01]  /*6d90*/  FSEL R146, R11, -INF , !P5 ;  /* 0xff8000000b927808 */ /* 0x000fe20006800000 */
[----:B------:R-:W-:-:S05]  /*6da0*/  @P4 BRA `(.L_x_367) ;  /* 0x000001a000004947 */ /* 0x000fca0003800000 */
[----:B------:R-:W-:Y:S01]  /*6db0*/  IADD3 R7, R7, c[0x0][0x1d0], RZ ;  /* 0x0000740007077a10 */ /* 0x000fe20007ffe0ff */
        /* <DEDUP_REMOVED lines=13> */
.L_x_369:
[----:B------:R-:W-:Y:S04]  /*6e90*/  MOV R7, c[0x0][0x32c] ;  /* 0x0000cb0000077a02 */ /* 0x000fe80000000f00 */
[----:B------:R-:W-:Y:S11]  /*6ea0*/  ISETP.NE.AND P4, PT, R7, 0x1, PT ;  /* 0x000000010700780c */ /* 0x000ff60003f85270 */
[----:B------:R-:W-:Y:S02]  /*6eb0*/  @!UPT UIADD3 URZ, URZ, URZ, URZ ;  /* 0x0000003f3f3ff290 */ /* 0x000fe4000fffe03f */
[----:B------:R-:W-:Y:S05]  /*6ec0*/  @P4 IMAD.HI.U32 R7, R12, c[0x0][0x330], RZ ;  /* 0x0000cc000c074a27 */ /* 0x000fea00078e00ff */
[----:B------:R-:W-:Y:S02]  /*6ed0*/  @P4 SHF.R.U32.HI R12, RZ, c[0x0][0x334], R7 ;  /* 0x0000cd00ff0c4a19 */ /* 0x000fe40000011607 */
.L_x_370:
[----:B------:R-:W-:Y:S05]  /*6ee0*/  BSYNC B0 ;  /* 0x0000000000007941 */ /* 0x000fea0003800000 */
.L_x_368:
[----:B------:R-:W-:Y:S04]  /*6ef0*/  IMAD.MOV.U32 R7, RZ, RZ, c[0x0][0x32c] ;  /* 0x0000cb00ff077624 */ /* 0x000fe800078e00ff */
[----:B------:R-:W-:Y:S04]  /*6f00*/  IMAD R12, R12, R7, -UR19 ;  /* 0x800000130c0c7e24 */ /* 0x000fe8000f8e0207 */
[----:B------:R-:W-:Y:S05]  /*6f10*/  IMAD.IADD R12, R12, 0x1, -R213 ;  /* 0x000000010c0c7824 */ /* 0x000fea00078e0ad5 */
[----:B------:R-:W-:Y:S02]  /*6f20*/  IADD3 R7, R12, c[0x0][0x32c], RZ ;  /* 0x0000cb000c077a10 */ /* 0x000fe40007ffe0ff */
[----:B------:R-:W-:Y:S02]  /*6f30*/  IMNMX R5, R5, R12, !PT ;  /* 0x0000000c05057217 */ /* 0x000fe40007800200 */
[----:B------:R-:W-:Y:S02]  /*6f40*/  IMNMX R4, R4, R7, PT ;  /* 0x0000000704047217 */ /* 0x000fe40003800200 */
.L_x_367:
[----:B------:R-:W-:Y:S01]  /*6f50*/  FMNMX.FTZ R7, R10, R3, !PT ;  /* 0x000000030a077209 */ /* 0x000fe20007810000 */
[----:B------:R-:W-:Y:S01]  /*6f60*/  LDSM.16.MT88.4 R20, [R198+0x100] ;  /* 0x00010000c614783b */ /* 0x000fe20000004200 */
[C---:B------:R-:W-:Y:S01]  /*6f70*/  ISETP.GT.AND P6, PT, R5.reuse, RZ, P0 ;  /* 0x000000ff0500720c */ /* 0x040fe200007c4270 */
[----:B------:R-:W-:Y:S01]  /*6f80*/  UISETP.GT.AND UP0, UPT, UR13, UR18, UPT ;  /* 0x000000120d00728c */ /* 0x000fe2000bf04270 */
[----:B------:R-:W-:Y:S01]  /*6f90*/  FMNMX.FTZ R7, R8, R7, !PT ;  /* 0x0000000708077209 */ /* 0x000fe20007810000 */
[----:B------:R-:W-:Y:S01]  /*6fa0*/  UIADD3 UR13, UR13, -0x1, URZ ;  /* 0xffffffff0d0d7890 */ /* 0x000fe2000fffe03f */
[----:B------:R-:W-:Y:S02]  /*6fb0*/  ISETP.LT.OR P6, PT, R4, 0x1, P6 ;  /* 0x000000010400780c */ /* 0x000fe400037c1670 */
[----:B------:R-:W-:Y:S01]  /*6fc0*/  FMNMX.FTZ R7, R230, R7, !PT ;  /* 0x00000007e6077209 */ /* 0x000fe20007810000 */
[----:B------:R-:W-:Y:S01]  /*6fd0*/  LDSM.16.MT88.4 R28, [R197+0x100] ;  /* 0x00010000c51c783b */ /* 0x000fe20000004200 */
[C---:B------:R-:W-:Y:S02]  /*6fe0*/  ISETP.GT.AND P5, PT, R5.reuse, 0x1, P0 ;  /* 0x000000010500780c */ /* 0x040fe400007a4270 */
[----:B------:R-:W-:Y:S02]  /*6ff0*/  FMNMX.FTZ R7, R6, R7, !PT ;  /* 0x0000000706077209 */ /* 0x000fe40007810000 */
[----:B------:R-:W-:Y:S02]  /*7000*/  FSEL R13, R0, -INF , !P6 ;  /* 0xff800000000d7808 */ /* 0x000fe40007000000 */
[----:B------:R-:W-:Y:S02]  /*7010*/  FMNMX.FTZ R7, R164, R7, !PT ;  /* 0x00000007a4077209 */ /* 0x000fe40007810000 */
[----:B------:R-:W-:Y:S02]  /*7020*/  ISETP.GT.AND P4, PT, R5, 0x8, P0 ;  /* 0x000000080500780c */ /* 0x000fe40000784270 */
[----:B------:R-:W-:Y:S02]  /*7030*/  FMNMX.FTZ R7, R162, R7, !PT ;  /* 0x00000007a2077209 */ /* 0x000fe40007810000 */
[----:B------:R-:W-:Y:S02]  /*7040*/  ISETP.LT.OR P5, PT, R4, 0x2, P5 ;  /* 0x000000020400780c */ /* 0x000fe40002fa1670 */
[----:B------:R-:W-:Y:S02]  /*7050*/  FMNMX.FTZ R7, R142, R7, !PT ;  /* 0x000000078e077209 */ /* 0x000fe40007810000 */
[----:B------:R-:W-:Y:S02]  /*7060*/  FMNMX.FTZ R0, R13, R2, !PT ;  /* 0x000000020d007209 */ /* 0x000fe40007810000 */
[----:B------:R-:W-:Y:S02]  /*7070*/  FMNMX.FTZ R7, R140, R7, !PT ;  /* 0x000000078c077209 */ /* 0x000fe40007810000 */
[----:B------:R-:W-:Y:S02]  /*7080*/  FSEL R225, R225, -INF , !P5 ;  /* 0xff800000e1e17808 */ /* 0x000fe40006800000 */
[----:B------:R-:W-:Y:S02]  /*7090*/  FMNMX.FTZ R7, R160, R7, !PT ;  /* 0x00000007a0077209 */ /* 0x000fe40007810000 */
[----:B------:R-:W-:Y:S02]  /*70a0*/  ISETP.GT.AND P6, PT, R5, 0x9, P0 ;  /* 0x000000090500780c */ /* 0x000fe400007c4270 */
[----:B------:R-:W-:Y:S02]  /*70b0*/  FMNMX.FTZ R7, R158, R7, !PT ;  /* 0x000000079e077209 */ /* 0x000fe40007810000 */
[----:B------:R-:W-:Y:S02]  /*70c0*/  ISETP.LT.OR P4, PT, R4, 0x9, P4 ;  /* 0x000000090400780c */ /* 0x000fe40002781670 */
[----:B------:R-:W-:Y:S02]  /*70d0*/  FMNMX.FTZ R7, R156, R7, !PT ;  /* 0x000000079c077209 */ /* 0x000fe40007810000 */
[----:B------:R-:W-:Y:S02]  /*70e0*/  FSEL R11, R226, -INF , !P4 ;  /* 0xff800000e20b7808 */ /* 0x000fe40006000000 */
[----:B------:R-:W-:Y:S02]  /*70f0*/  FMNMX.FTZ R0, R225, R0, !PT ;  /* 0x00000000e1007209 */ /* 0x000fe40007810000 */
[----:B------:R-:W-:Y:S02]  /*7100*/  ISETP.GT.AND P5, PT, R5, 0x10, P0 ;  /* 0x000000100500780c */ /* 0x000fe400007a4270 */
[----:B------:R-:W-:Y:S02]  /*7110*/  ISETP.LT.OR P6, PT, R4, 0xa, P6 ;  /* 0x0000000a0400780c */ /* 0x000fe400037c1670 */
[----:B------:R-:W-:Y:S02]  /*7120*/  FMNMX.FTZ R7, R154, R7, !PT ;  /* 0x000000079a077209 */ /* 0x000fe40007810000 */
[----:B------:R-:W-:Y:S02]  /*7130*/  FSEL R9, R228, -INF , !P6 ;  /* 0xff800000e4097808 */ /* 0x000fe40007000000 */
[----:B------:R-:W-:Y:S02]  /*7140*/  ISETP.LT.OR P5, PT, R4, 0x11, P5 ;  /* 0x000000110400780c */ /* 0x000fe40002fa1670 */
[----:B------:R-:W-:Y:S02]  /*7150*/  FMNMX.FTZ R0, R11, R0, !PT ;  /* 0x000000000b007209 */ /* 0x000fe40007810000 */
[----:B------:R-:W-:Y:S02]  /*7160*/  ISETP.GT.AND P4, PT, R5, 0x11, P0 ;  /* 0x000000110500780c */ /* 0x000fe40000784270 */
[----:B------:R-:W-:Y:S02]  /*7170*/  FMNMX.FTZ R7, R152, R7, !PT ;  /* 0x0000000798077209 */ /* 0x000fe40007810000 */
[----:B------:R-:W-:Y:S02]  /*7180*/  FSEL R163, R232, -INF , !P5 ;  /* 0xff800000e8a37808 */ /* 0x000fe40006800000 */
[----:B------:R-:W-:Y:S02]  /*7190*/  ISETP.LT.OR P4, PT, R4, 0x12, P4 ;  /* 0x000000120400780c */ /* 0x000fe40002781670 */
[----:B------:R-:W-:Y:S02]  /*71a0*/  FMNMX.FTZ R0, R9, R0, !PT ;  /* 0x0000000009007209 */ /* 0x000fe40007810000 */
[----:B------:R-:W-:Y:S02]  /*71b0*/  ISETP.GT.AND P6, PT, R5, 0x18, P0 ;  /* 0x000000180500780c */ /* 0x000fe400007c4270 */
[----:B------:R-:W-:Y:S02]  /*71c0*/  FMNMX.FTZ R15, R150, R7, !PT ;  /* 0x00000007960f7209 */ /* 0x000fe40007810000 */
[----:B------:R-:W-:Y:S02]  /*71d0*/  FSEL R161, R231, -INF , !P4 ;  /* 0xff800000e7a17808 */ /* 0x000fe40006000000 */
[----:B------:R-:W-:Y:S02]  /*71e0*/  FMNMX.FTZ R0, R163, R0, !PT ;  /* 0x00000000a3007209 */ /* 0x000fe40007810000 */
[----:B------:R-:W-:Y:S02]  /*71f0*/  ISETP.LT.OR P6, PT, R4, 0x19, P6 ;  /* 0x000000190400780c */ /* 0x000fe400037c1670 */
        /* <DEDUP_REMOVED lines=9> */
[----:B------:R-:W-:Y:S01]  /*7290*/  ISETP.LT.OR P4, PT, R4, 0x21, P4 ;  /* 0x000000210400780c */ /* 0x000fe20002781670 */
[----:B------:R-:W1:Y:S01]  /*72a0*/  SHFL.BFLY PT, R0, R7, 0x2, 0x1f ;  /* 0x0c401f0007007f89 */ /* 0x000e6200000e0000 */
[----:B------:R-:W-:Y:S02]  /*72b0*/  ISETP.GT.AND P6, PT, R5, 0x21, P0 ;  /* 0x000000210500780c */ /* 0x000fe400007c4270 */
[----:B------:R-:W-:Y:S02]  /*72c0*/  FSEL R159, R240, -INF , !P4 ;  /* 0xff800000f09f7808 */ /* 0x000fe40006000000 */
[----:B------:R-:W-:Y:S02]  /*72d0*/  FMNMX.FTZ R14, R141, R14, !PT ;  /* 0x0000000e8d0e7209 */ /* 0x000fe40007810000 */
[C---:B------:R-:W-:Y:S02]  /*72e0*/  ISETP.LT.OR P6, PT, R4.reuse, 0x22, P6 ;  /* 0x000000220400780c */ /* 0x040fe400037c1670 */
[----:B------:R-:W-:Y:S02]  /*72f0*/  ISETP.GT.AND P5, PT, R5, 0x28, P0 ;  /* 0x000000280500780c */ /* 0x000fe400007a4270 */
[----:B------:R-:W-:Y:S02]  /*7300*/  FSEL R157, R239, -INF , !P6 ;  /* 0xff800000ef9d7808 */ /* 0x000fe40007000000 */
[----:B------:R-:W-:Y:S02]  /*7310*/  FMNMX.FTZ R14, R159, R14, !PT ;  /* 0x0000000e9f0e7209 */ /* 0x000fe40007810000 */
[C---:B------:R-:W-:Y:S02]  /*7320*/  ISETP.LT.OR P5, PT, R4.reuse, 0x29, P5 ;  /* 0x000000290400780c */ /* 0x040fe40002fa1670 */
[----:B------:R-:W-:Y:S02]  /*7330*/  ISETP.GT.AND P4, PT, R5, 0x29, P0 ;  /* 0x000000290500780c */ /* 0x000fe40000784270 */
[----:B------:R-:W-:Y:S02]  /*7340*/  FSEL R155, R243, -INF , !P5 ;  /* 0xff800000f39b7808 */ /* 0x000fe40006800000 */
[----:B------:R-:W-:Y:S02]  /*7350*/  FMNMX.FTZ R14, R157, R14, !PT ;  /* 0x0000000e9d0e7209 */ /* 0x000fe40007810000 */
[----:B------:R-:W-:Y:S02]  /*7360*/  ISETP.LT.OR P4, PT, R4, 0x2a, P4 ;  /* 0x0000002a0400780c */ /* 0x000fe40002781670 */
        /* <DEDUP_REMOVED lines=13> */
[----:B-1----:R-:W-:Y:S02]  /*7440*/  FMNMX.FTZ R12, R7, R0, !PT ;  /* 0x00000000070c7209 */ /* 0x002fe40007810000 */
[----:B------:R-:W-:Y:S02]  /*7450*/  FSEL R145, R251, -INF , !P4 ;  /* 0xff800000fb917808 */ /* 0x000fe40006000000 */
[----:B------:R-:W-:Y:S01]  /*7460*/  FMNMX.FTZ R0, R147, R14, !PT ;  /* 0x0000000e93007209 */ /* 0x000fe20007810000 */
[----:B------:R-:W1:Y:S01]  /*7470*/  SHFL.BFLY PT, R15, R12, 0x1, 0x1f ;  /* 0x0c201f000c0f7f89 */ /* 0x000e6200000e0000 */
[----:B------:R-:W-:Y:S02]  /*7480*/  ISETP.LT.OR P0, PT, R4, 0x3a, P0 ;  /* 0x0000003a0400780c */ /* 0x000fe40000701670 */
[----:B------:R-:W-:Y:S02]  /*7490*/  FMNMX.FTZ R0, R145, R0, !PT ;  /* 0x0000000091007209 */ /* 0x000fe40007810000 */
[----:B------:R-:W-:Y:S04]  /*74a0*/  FSEL R133, R250, -INF , !P0 ;  /* 0xff800000fa857808 */ /* 0x000fe80004000000 */
[----:B------:R-:W-:Y:S05]  /*74b0*/  FMNMX.FTZ R7, R133, R0, !PT ;  /* 0x0000000085077209 */ /* 0x000fea0007810000 */
[----:B------:R-:W2:Y:S01]  /*74c0*/  SHFL.BFLY PT, R4, R7, 0x2, 0x1f ;  /* 0x0c401f0007047f89 */ /* 0x000ea200000e0000 */
[----:B-1----:R-:W-:Y:S04]  /*74d0*/  FMNMX.FTZ R0, R12, R15, !PT ;  /* 0x0000000f0c007209 */ /* 0x002fe80007810000 */
[C---:B------:R-:W-:Y:S01]  /*74e0*/  FSETP.NEU.FTZ.AND P0, PT, R0.reuse, -INF , PT ;  /* 0xff8000000000780b */ /* 0x040fe20003f1d000 */
[----:B------:R-:W-:Y:S05]  /*74f0*/  FMUL.FTZ R151, R0, c[0x0][0x2d0] ;  /* 0x0000b40000977a20 */ /* 0x000fea0000410000 */
[----:B------:R-:W-:Y:S02]  /*7500*/  FSEL R151, R151, RZ, P0 ;  /* 0x000000ff97977208 */ /* 0x000fe40000000000 */
[----:B--2---:R-:W-:Y:S03]  /*7510*/  FMNMX.FTZ R5, R7, R4, !PT ;  /* 0x0000000407057209 */ /* 0x004fe60007810000 */
[--C-:B------:R-:W-:Y:S01]  /*7520*/  FFMA.FTZ R168, R10, c[0x0][0x2d0], -R151.reuse ;  /* 0x0000b4000aa87a23 */ /* 0x100fe20000010897 */
[----:B------:R-:W-:Y:S01]  /*7530*/  FSEL R4, R0, RZ, P0 ;  /* 0x000000ff00047208 */ /* 0x000fe20000000000 */
[--C-:B------:R-:W-:Y:S01]  /*7540*/  FFMA.FTZ R135, R8, c[0x0][0x2d0], -R151.reuse ;  /* 0x0000b40008877a23 */ /* 0x100fe20000010897 */
[----:B------:R-:W1:Y:S01]  /*7550*/  SHFL.BFLY PT, R132, R5, 0x1, 0x1f ;  /* 0x0c201f0005847f89 */ /* 0x000e6200000e0000 */
[----:B------:R-:W-:Y:S02]  /*7560*/  FFMA.FTZ R134, R230, c[0x0][0x2d0], -R151 ;  /* 0x0000b400e6867a23 */ /* 0x000fe40000010897 */
[----:B------:R-:W-:Y:S01]  /*7570*/  MUFU.EX2 R168, R168 ;  /* 0x000000a800a87308 */ /* 0x000fe20000000800 */
[----:B------:R-:W-:Y:S02]  /*7580*/  FADD.FTZ R3, -R4, R3 ;  /* 0x0000000304037221 */ /* 0x000fe40000010100 */
[--C-:B------:R-:W-:Y:S02]  /*7590*/  FFMA.FTZ R169, R6, c[0x0][0x2d0], -R151.reuse ;  /* 0x0000b40006a97a23 */ /* 0x100fe40000010897 */
[----:B------:R-:W-:Y:S02]  /*75a0*/  FMUL.FTZ R6, R3, c[0x0][0x2d0] ;  /* 0x0000b40003067a20 */ /* 0x000fe40000410000 */
[--C-:B------:R-:W-:Y:S02]  /*75b0*/  FFMA.FTZ R174, R164, c[0x0][0x2d0], -R151.reuse ;  /* 0x0000b400a4ae7a23 */ /* 0x100fe40000010897 */
[----:B------:R-:W-:Y:S01]  /*75c0*/  LDSM.16.MT88.4 R164, [R203+0x5900] ;  /* 0x00590000cba4783b */ /* 0x000fe20000004200 */
[----:B------:R-:W2:Y:S01]  /*75d0*/  MUFU.EX2 R135, R135 ;  /* 0x0000008700877308 */ /* 0x000ea20000000800 */
[--C-:B------:R-:W-:Y:S02]  /*75e0*/  FFMA.FTZ R175, R162, c[0x0][0x2d0], -R151.reuse ;  /* 0x0000b400a2af7a23 */ /* 0x100fe40000010897 */
[--C-:B------:R-:W-:Y:S02]  /*75f0*/  FFMA.FTZ R176, R142, c[0x0][0x2d0], -R151.reuse ;  /* 0x0000b4008eb07a23 */ /* 0x100fe40000010897 */
[--C-:B------:R-:W-:Y:S02]  /*7600*/  FFMA.FTZ R177, R140, c[0x0][0x2d0], -R151.reuse ;  /* 0x0000b4008cb17a23 */ /* 0x100fe40000010897 */
[--C-:B------:R-:W-:Y:S02]  /*7610*/  FFMA.FTZ R227, R160, c[0x0][0x2d0], -R151.reuse ;  /* 0x0000b400a0e37a23 */ /* 0x100fe40000010897 */
[--C-:B------:R-:W-:Y:S01]  /*7620*/  FFMA.FTZ R228, R158, c[0x0][0x2d0], -R151.reuse ;  /* 0x0000b4009ee47a23 */ /* 0x100fe20000010897 */
[----:B------:R-:W-:Y:S01]  /*7630*/  MUFU.EX2 R134, R134 ;  /* 0x0000008600867308 */ /* 0x000fe20000000800 */
[--C-:B------:R-:W-:Y:S01]  /*7640*/  FFMA.FTZ R229, R156, c[0x0][0x2d0], -R151.reuse ;  /* 0x0000b4009ce57a23 */ /* 0x100fe20000010897 */
[----:B-1----:R-:W-:Y:S01]  /*7650*/  FMNMX.FTZ R132, R5, R132, !PT ;  /* 0x0000008405847209 */ /* 0x002fe20007810000 */
[--C-:B------:R-:W-:Y:S02]  /*7660*/  FFMA.FTZ R230, R154, c[0x0][0x2d0], -R151.reuse ;  /* 0x0000b4009ae67a23 */ /* 0x100fe40000010897 */
[--C-:B------:R-:W-:Y:S01]  /*7670*/  FFMA.FTZ R235, R152, c[0x0][0x2d0], -R151.reuse ;  /* 0x0000b40098eb7a23 */ /* 0x100fe20000010897 */
[C---:B------:R-:W-:Y:S01]  /*7680*/  FSETP.NEU.FTZ.AND P0, PT, R132.reuse, -INF , PT ;  /* 0xff8000008400780b */ /* 0x040fe20003f1d000 */
[----:B------:R-:W-:Y:S02]  /*7690*/  FMUL.FTZ R144, R132, c[0x0][0x2d0] ;  /* 0x0000b40084907a20 */ /* 0x000fe40000410000 */
[--C-:B------:R-:W-:Y:S01]  /*76a0*/  FFMA.FTZ R236, R150, c[0x0][0x2d0], -R151.reuse ;  /* 0x0000b40096ec7a23 */ /* 0x100fe20000010897 */
[----:B------:R-:W-:Y:S01]  /*76b0*/  FSEL R5, R132, RZ, P0 ;  /* 0x000000ff84057208 */ /* 0x000fe20000000000 */
[----:B------:R-:W1:Y:S01]  /*76c0*/  MUFU.EX2 R169, R169 ;  /* 0x000000a900a97308 */ /* 0x000e620000000800 */
[----:B------:R-:W-:Y:S01]  /*76d0*/  FSEL R144, R144, RZ, P0 ;  /* 0x000000ff90907208 */ /* 0x000fe20000000000 */
[--C-:B------:R-:W-:Y:S01]  /*76e0*/  FFMA.FTZ R237, R148, c[0x0][0x2d0], -R151.reuse ;  /* 0x0000b40094ed7a23 */ /* 0x100fe20000010897 */
[----:B--2---:R-:W-:Y:S01]  /*76f0*/  F2FP.BF16.PACK_AB R136, R135, R168 ;  /* 0x000000a88788723e */ /* 0x004fe200000010ff */
[----:B------:R-:W-:Y:S01]  /*7700*/  FADD.FTZ R5, -R5, R2 ;  /* 0x0000000205057221 */ /* 0x000fe20000010100 */
[----:B------:R-:W-:Y:S01]  /*7710*/  PLOP3.LUT P0, PT, PT, PT, UP0, 0x80, 0x0 ;  /* 0x000000000000781c */ /* 0x000fe20003f0f008 */
[--C-:B------:R-:W-:Y:S02]  /*7720*/  FFMA.FTZ R173, R13, c[0x0][0x2d0], -R144.reuse ;  /* 0x0000b4000dad7a23 */ /* 0x100fe40000010890 */
[----:B------:R-:W2:Y:S01]  /*7730*/  LDSM.16.MT88.4 R12, [R203+0x100] ;  /* 0x00010000cb0c783b */ /* 0x000ea20000004200 */
[--C-:B------:R-:W-:Y:S01]  /*7740*/  FFMA.FTZ R172, R225, c[0x0][0x2d0], -R144.reuse ;  /* 0x0000b400e1ac7a23 */ /* 0x100fe20000010890 */
[----:B------:R-:W3:Y:S01]  /*7750*/  MUFU.EX2 R3, R6 ;  /* 0x0000000600037308 */ /* 0x000ee20000000800 */
[--C-:B------:R-:W-:Y:S02]  /*7760*/  FFMA.FTZ R171, R11, c[0x0][0x2d0], -R144.reuse ;  /* 0x0000b4000bab7a23 */ /* 0x100fe40000010890 */
[--C-:B------:R-:W-:Y:S02]  /*7770*/  FFMA.FTZ R170, R9, c[0x0][0x2d0], -R144.reuse ;  /* 0x0000b40009aa7a23 */ /* 0x100fe40000010890 */
[----:B------:R-:W-:Y:S02]  /*7780*/  FMUL.FTZ R2, R5, c[0x0][0x2d0] ;  /* 0x0000b40005027a20 */ /* 0x000fe40000410000 */
[--C-:B------:R-:W-:Y:S02]  /*7790*/  FFMA.FTZ R178, R163, c[0x0][0x2d0], -R144.reuse ;  /* 0x0000b400a3b27a23 */ /* 0x100fe40000010890 */
[--C-:B------:R-:W-:Y:S01]  /*77a0*/  FFMA.FTZ R179, R161, c[0x0][0x2d0], -R144.reuse ;  /* 0x0000b400a1b37a23 */ /* 0x100fe20000010890 */
[----:B------:R-:W-:Y:S01]  /*77b0*/  MUFU.EX2 R173, R173 ;  /* 0x000000ad00ad7308 */ /* 0x000fe20000000800 */
[----:B------:R-:W-:Y:S01]  /*77c0*/  LDSM.16.MT88.4 R160, [R196+0x3900] ;  /* 0x00390000c4a0783b */ /* 0x000fe20000004200 */
[--C-:B------:R-:W-:Y:S01]  /*77d0*/  FFMA.FTZ R225, R143, c[0x0][0x2d0], -R144.reuse ;  /* 0x0000b4008fe17a23 */ /* 0x100fe20000010890 */
[----:B-1----:R-:W-:Y:S01]  /*77e0*/  F2FP.BF16.PACK_AB R138, R169, R134 ;  /* 0x00000086a98a723e */ /* 0x002fe200000010ff */
[--C-:B------:R-:W-:Y:S02]  /*77f0*/  FFMA.FTZ R226, R141, c[0x0][0x2d0], -R144.reuse ;  /* 0x0000b4008de27a23 */ /* 0x100fe40000010890 */
[--C-:B------:R-:W-:Y:S03]  /*7800*/  FFMA.FTZ R231, R159, c[0x0][0x2d0], -R144.reuse ;  /* 0x0000b4009fe77a23 */ /* 0x100fe60000010890 */
[----:B------:R-:W-:Y:S01]  /*7810*/  LDSM.16.MT88.4 R140, [R197+0x2900] ;  /* 0x00290000c58c783b */ /* 0x000fe20000004200 */
[----:B------:R-:W1:Y:S01]  /*7820*/  MUFU.EX2 R172, R172 ;  /* 0x000000ac00ac7308 */ /* 0x000e620000000800 */
[--C-:B------:R-:W-:Y:S02]  /*7830*/  FFMA.FTZ R232, R157, c[0x0][0x2d0], -R144.reuse ;  /* 0x0000b4009de87a23 */ /* 0x100fe40000010890 */
[--C-:B------:R-:W-:Y:S02]  /*7840*/  FFMA.FTZ R233, R155, c[0x0][0x2d0], -R144.reuse ;  /* 0x0000b4009be97a23 */ /* 0x100fe40000010890 */
[C---:B---3--:R-:W-:Y:S02]  /*7850*/  FMUL.FTZ R4, R3.reuse, R128 ;  /* 0x0000008003047220 */ /* 0x048fe40000410000 */
[C---:B------:R-:W-:Y:S01]  /*7860*/  FMUL.FTZ R5, R3.reuse, R129 ;  /* 0x0000008103057220 */ /* 0x040fe20000410000 */
[----:B------:R-:W-:Y:S01]  /*7870*/  LDSM.16.MT88.4 R156, [R197+0x3900] ;  /* 0x00390000c59c783b */ /* 0x000fe20000004200 */
[C---:B------:R-:W-:Y:S01]  /*7880*/  FMUL.FTZ R8, R3.reuse, R124 ;  /* 0x0000007c03087220 */ /* 0x040fe20000410000 */
[----:B------:R-:W-:Y:S01]  /*7890*/  MUFU.EX2 R171, R171 ;  /* 0x000000ab00ab7308 */ /* 0x000fe20000000800 */
[C---:B------:R-:W-:Y:S02]  /*78a0*/  FMUL.FTZ R9, R3.reuse, R125 ;  /* 0x0000007d03097220 */ /* 0x040fe40000410000 */
[C---:B------:R-:W-:Y:S02]  /*78b0*/  FMUL.FTZ R16, R3.reuse, R116 ;  /* 0x0000007403107220 */ /* 0x040fe40000410000 */
[C---:B------:R-:W-:Y:S02]  /*78c0*/  FMUL.FTZ R17, R3.reuse, R117 ;  /* 0x0000007503117220 */ /* 0x040fe40000410000 */
[C---:B------:R-:W-:Y:S02]  /*78d0*/  FMUL.FTZ R24, R3.reuse, R108 ;  /* 0x0000006c03187220 */ /* 0x040fe40000410000 */
[C---:B------:R-:W-:Y:S01]  /*78e0*/  FMUL.FTZ R25, R3.reuse, R109 ;  /* 0x0000006d03197220 */ /* 0x040fe20000410000 */
[----:B------:R-:W3:Y:S01]  /*78f0*/  MUFU.EX2 R170, R170 ;  /* 0x000000aa00aa7308 */ /* 0x000ee20000000800 */
[C---:B------:R-:W-:Y:S02]  /*7900*/  FMUL.FTZ R32, R3.reuse, R100 ;  /* 0x0000006403207220 */ /* 0x040fe40000410000 */
[----:B------:R-:W-:Y:S01]  /*7910*/  FMUL.FTZ R33, R3, R101 ;  /* 0x0000006503217220 */ /* 0x000fe20000410000 */
[----:B-1----:R-:W-:Y:S01]  /*7920*/  F2FP.BF16.PACK_AB R137, R172, R173 ;  /* 0x000000adac89723e */ /* 0x002fe200000010ff */
[--C-:B------:R-:W-:Y:S02]  /*7930*/  FFMA.FTZ R234, R153, c[0x0][0x2d0], -R144.reuse ;  /* 0x0000b40099ea7a23 */ /* 0x100fe40000010890 */
[----:B------:R-:W-:Y:S01]  /*7940*/  LDSM.16.MT88.4 R152, [R198+0x3900] ;  /* 0x00390000c698783b */ /* 0x000fe20000004200 */
[--C-:B------:R-:W-:Y:S02]  /*7950*/  FFMA.FTZ R239, R149, c[0x0][0x2d0], -R144.reuse ;  /* 0x0000b40095ef7a23 */ /* 0x100fe40000010890 */
[----:B------:R-:W1:Y:S01]  /*7960*/  MUFU.EX2 R2, R2 ;  /* 0x0000000200027308 */ /* 0x000e620000000800 */
[--C-:B------:R-:W-:Y:S02]  /*7970*/  FFMA.FTZ R240, R147, c[0x0][0x2d0], -R144.reuse ;  /* 0x0000b40093f07a23 */ /* 0x100fe40000010890 */
[--C-:B------:R-:W-:Y:S02]  /*7980*/  FFMA.FTZ R241, R145, c[0x0][0x2d0], -R144.reuse ;  /* 0x0000b40091f17a23 */ /* 0x100fe40000010890 */
[----:B------:R-:W-:Y:S02]  /*7990*/  FFMA.FTZ R151, R146, c[0x0][0x2d0], -R151 ;  /* 0x0000b40092977a23 */ /* 0x000fe40000010897 */
[----:B------:R-:W-:Y:S02]  /*79a0*/  FFMA.FTZ R144, R133, c[0x0][0x2d0], -R144 ;  /* 0x0000b40085907a23 */ /* 0x000fe40000010890 */
[C---:B------:R-:W-:Y:S01]  /*79b0*/  FMUL.FTZ R36, R3.reuse, R36 ;  /* 0x0000002403247220 */ /* 0x040fe20000410000 */
[----:B------:R-:W-:Y:S01]  /*79c0*/  MUFU.EX2 R238, R151 ;  /* 0x0000009700ee7308 */ /* 0x000fe20000000800 */
[C---:B------:R-:W-:Y:S02]  /*79d0*/  FMUL.FTZ R37, R3.reuse, R37 ;  /* 0x0000002503257220 */ /* 0x040fe40000410000 */
[C---:B------:R-:W-:Y:S01]  /*79e0*/  FMUL.FTZ R40, R3.reuse, R40 ;  /* 0x0000002803287220 */ /* 0x040fe20000410000 */
[----:B---3--:R-:W-:Y:S01]  /*79f0*/  F2FP.BF16.PACK_AB R139, R170, R171 ;  /* 0x000000abaa8b723e */ /* 0x008fe200000010ff */
[C---:B------:R-:W-:Y:S02]  /*7a00*/  FMUL.FTZ R41, R3.reuse, R41 ;  /* 0x0000002903297220 */ /* 0x040fe40000410000 */
[C---:B------:R-:W-:Y:S02]  /*7a10*/  FMUL.FTZ R44, R3.reuse, R44 ;  /* 0x0000002c032c7220 */ /* 0x040fe40000410000 */
[C---:B------:R-:W-:Y:S01]  /*7a20*/  FMUL.FTZ R45, R3.reuse, R45 ;  /* 0x0000002d032d7220 */ /* 0x040fe20000410000 */
[----:B------:R3:W-:Y:S01]  /*7a30*/  MUFU.EX2 R242, R144 ;  /* 0x0000009000f27308 */ /* 0x0007e20000000800 */
[C---:B------:R-:W-:Y:S02]  /*7a40*/  FMUL.FTZ R48, R3.reuse, R48 ;  /* 0x0000003003307220 */ /* 0x040fe40000410000 */
[C---:B------:R-:W-:Y:S02]  /*7a50*/  FMUL.FTZ R49, R3.reuse, R49 ;  /* 0x0000003103317220 */ /* 0x040fe40000410000 */
[C---:B-1----:R-:W-:Y:S02]  /*7a60*/  FMUL.FTZ R6, R2.reuse, R130 ;  /* 0x0000008202067220 */ /* 0x042fe40000410000 */
[C---:B------:R-:W-:Y:S02]  /*7a70*/  FMUL.FTZ R7, R2.reuse, R131 ;  /* 0x0000008302077220 */ /* 0x040fe40000410000 */
[----:B------:R-:W-:Y:S01]  /*7a80*/  LDSM.16.MT88.4 R128, [R198+0x2900] ;  /* 0x00290000c680783b */ /* 0x000fe20000004200 */
[C---:B------:R-:W-:Y:S01]  /*7a90*/  FMUL.FTZ R10, R2.reuse, R126 ;  /* 0x0000007e020a7220 */ /* 0x040fe20000410000 */
[----:B------:R-:W-:Y:S01]  /*7aa0*/  MUFU.EX2 R174, R174 ;  /* 0x000000ae00ae7308 */ /* 0x000fe20000000800 */
[C---:B------:R-:W-:Y:S02]  /*7ab0*/  FMUL.FTZ R11, R2.reuse, R127 ;  /* 0x0000007f020b7220 */ /* 0x040fe40000410000 */
[C---:B--2---:R-:W-:Y:S03]  /*7ac0*/  HMMA.16816.F32.BF16 R4, R136.reuse, R12, R4 ;  /* 0x0000000c8804723c */ /* 0x044fe60000041804 */
[----:B------:R-:W-:Y:S02]  /*7ad0*/  LDSM.16.MT88.4 R124, [R203+0x2900] ;  /* 0x00290000cb7c783b */ /* 0x000fe40000004200 */
[C---:B------:R-:W-:Y:S02]  /*7ae0*/  FMUL.FTZ R18, R2.reuse, R118 ;  /* 0x0000007602127220 */ /* 0x040fe40000410000 */
[C---:B------:R-:W-:Y:S01]  /*7af0*/  FMUL.FTZ R12, R3.reuse, R120 ;  /* 0x00000078030c7220 */ /* 0x040fe20000410000 */
[C---:B------:R-:W-:Y:S01]  /*7b00*/  HMMA.16816.F32.BF16 R8, R136.reuse, R14, R8 ;  /* 0x0000000e8808723c */ /* 0x040fe20000041808 */
[----:B------:R-:W1:Y:S02]  /*7b10*/  MUFU.EX2 R175, R175 ;  /* 0x000000af00af7308 */ /* 0x000e640000000800 */
[----:B---3--:R-:W-:Y:S01]  /*7b20*/  LDSM.16.MT88.4 R144, [R196+0x1900] ;  /* 0x00190000c490783b */ /* 0x008fe20000004200 */
[C---:B------:R-:W-:Y:S02]  /*7b30*/  FMUL.FTZ R13, R3.reuse, R121 ;  /* 0x00000079030d7220 */ /* 0x040fe40000410000 */
[C---:B------:R-:W-:Y:S02]  /*7b40*/  FMUL.FTZ R19, R2.reuse, R119 ;  /* 0x0000007702137220 */ /* 0x040fe40000410000 */
[C---:B------:R-:W-:Y:S03]  /*7b50*/  FMUL.FTZ R14, R2.reuse, R122 ;  /* 0x0000007a020e7220 */ /* 0x040fe60000410000 */
[----:B------:R-:W-:Y:S01]  /*7b60*/  LDSM.16.MT88.4 R116, [R198+0x900] ;  /* 0x00090000c674783b */ /* 0x000fe20000004200 */
[C---:B------:R-:W-:Y:S01]  /*7b70*/  FMUL.FTZ R15, R2.reuse, R123 ;  /* 0x0000007b020f7220 */ /* 0x040fe20000410000 */
[----:B------:R-:W-:Y:S01]  /*7b80*/  MUFU.EX2 R176, R176 ;  /* 0x000000b000b07308 */ /* 0x000fe20000000800 */
[C---:B------:R-:W-:Y:S02]  /*7b90*/  FMUL.FTZ R26, R2.reuse, R110 ;  /* 0x0000006e021a7220 */ /* 0x040fe40000410000 */
[C---:B------:R-:W-:Y:S02]  /*7ba0*/  FMUL.FTZ R27, R2.reuse, R111 ;  /* 0x0000006f021b7220 */ /* 0x040fe40000410000 */
[C---:B------:R-:W-:Y:S01]  /*7bb0*/  FMUL.FTZ R34, R2.reuse, R102 ;  /* 0x0000006602227220 */ /* 0x040fe20000410000 */
[C---:B------:R-:W-:Y:S01]  /*7bc0*/  HMMA.16816.F32.BF16 R12, R136.reuse, R20, R12 ;  /* 0x00000014880c723c */ /* 0x040fe2000004180c */
[----:B------:R-:W2:Y:S02]  /*7bd0*/  LDSM.16.MT88.4 R120, [R196+0x100] ;  /* 0x00010000c478783b */ /* 0x000ea40000004200 */
[C---:B------:R-:W-:Y:S01]  /*7be0*/  FMUL.FTZ R35, R2.reuse, R103 ;  /* 0x0000006702237220 */ /* 0x040fe20000410000 */
[----:B------:R-:W-:Y:S01]  /*7bf0*/  MUFU.EX2 R177, R177 ;  /* 0x000000b100b17308 */ /* 0x000fe20000000800 */
[C---:B------:R-:W-:Y:S02]  /*7c00*/  FMUL.FTZ R38, R2.reuse, R38 ;  /* 0x0000002602267220 */ /* 0x040fe40000410000 */
[C---:B------:R-:W-:Y:S01]  /*7c10*/  FMUL.FTZ R20, R3.reuse, R112 ;  /* 0x0000007003147220 */ /* 0x040fe20000410000 */
[C---:B------:R-:W-:Y:S01]  /*7c20*/  HMMA.16816.F32.BF16 R16, R136.reuse, R22, R16 ;  /* 0x000000168810723c */ /* 0x040fe20000041810 */
[----:B------:R-:W-:Y:S03]  /*7c30*/  LDSM.16.MT88.4 R100, [R197+0x2100] ;  /* 0x00210000c564783b */ /* 0x000fe60000004200 */
[C---:B------:R-:W-:Y:S02]  /*7c40*/  FMUL.FTZ R21, R3.reuse, R113 ;  /* 0x0000007103157220 */ /* 0x040fe40000410000 */
[C---:B------:R-:W-:Y:S01]  /*7c50*/  FMUL.FTZ R39, R2.reuse, R39 ;  /* 0x0000002702277220 */ /* 0x040fe20000410000 */
[----:B------:R-:W-:Y:S01]  /*7c60*/  MUFU.EX2 R178, R178 ;  /* 0x000000b200b27308 */ /* 0x000fe20000000800 */
[C---:B------:R-:W-:Y:S01]  /*7c70*/  FMUL.FTZ R22, R2.reuse, R114 ;  /* 0x0000007202167220 */ /* 0x040fe20000410000 */
[----:B------:R-:W-:Y:S03]  /*7c80*/  LDSM.16.MT88.4 R108, [R196+0x2100] ;  /* 0x00210000c46c783b */ /* 0x000fe60000004200 */
[C---:B------:R-:W-:Y:S02]  /*7c90*/  FMUL.FTZ R23, R2.reuse, R115 ;  /* 0x0000007302177220 */ /* 0x040fe40000410000 */
[C---:B------:R-:W-:Y:S02]  /*7ca0*/  FMUL.FTZ R42, R2.reuse, R42 ;  /* 0x0000002a022a7220 */ /* 0x040fe40000410000 */
[C---:B------:R-:W-:Y:S01]  /*7cb0*/  FMUL.FTZ R43, R2.reuse, R43 ;  /* 0x0000002b022b7220 */ /* 0x040fe20000410000 */
[----:B------:R-:W3:Y:S01]  /*7cc0*/  LDSM.16.MT88.4 R112, [R203+0x2100] ;  /* 0x00210000cb70783b */ /* 0x000ee20000004200 */
[C---:B------:R-:W-:Y:S01]  /*7cd0*/  FMUL.FTZ R46, R2.reuse, R46 ;  /* 0x0000002e022e7220 */ /* 0x040fe20000410000 */
[C---:B------:R-:W-:Y:S01]  /*7ce0*/  HMMA.16816.F32.BF16 R20, R136.reuse, R28, R20 ;  /* 0x0000001c8814723c */ /* 0x040fe20000041814 */
[----:B------:R-:W4:Y:S02]  /*7cf0*/  MUFU.EX2 R179, R179 ;  /* 0x000000b300b37308 */ /* 0x000f240000000800 */
[C---:B------:R-:W-:Y:S02]  /*7d00*/  FMUL.FTZ R47, R2.reuse, R47 ;  /* 0x0000002f022f7220 */ /* 0x040fe40000410000 */
[C---:B------:R-:W-:Y:S01]  /*7d10*/  FMUL.FTZ R50, R2.reuse, R50 ;  /* 0x0000003202327220 */ /* 0x040fe20000410000 */
[----:B------:R-:W-:Y:S01]  /*7d20*/  LDSM.16.MT88.4 R148, [R203+0x3900] ;  /* 0x00390000cb94783b */ /* 0x000fe20000004200 */
[C---:B------:R-:W-:Y:S01]  /*7d30*/  FMUL.FTZ R28, R3.reuse, R104 ;  /* 0x00000068031c7220 */ /* 0x040fe20000410000 */
[C---:B------:R-:W-:Y:S03]  /*7d40*/  HMMA.16816.F32.BF16 R24, R136.reuse, R30, R24 ;  /* 0x0000001e8818723c */ /* 0x040fe60000041818 */
[----:B------:R-:W-:Y:S01]  /*7d50*/  MUFU.EX2 R225, R225 ;  /* 0x000000e100e17308 */ /* 0x000fe20000000800 */
[C---:B------:R-:W-:Y:S02]  /*7d60*/  FMUL.FTZ R29, R3.reuse, R105 ;  /* 0x00000069031d7220 */ /* 0x040fe40000410000 */
[C---:B------:R-:W-:Y:S02]  /*7d70*/  FMUL.FTZ R51, R2.reuse, R51 ;  /* 0x0000003302337220 */ /* 0x040fe40000410000 */
[C---:B------:R-:W-:Y:S04]  /*7d80*/  FMUL.FTZ R30, R2.reuse, R106 ;  /* 0x0000006a021e7220 */ /* 0x040fe80000410000 */
[C---:B------:R-:W-:Y:S01]  /*7d90*/  FMUL.FTZ R31, R2.reuse, R107 ;  /* 0x0000006b021f7220 */ /* 0x040fe20000410000 */
[----:B------:R-:W5:Y:S01]  /*7da0*/  MUFU.EX2 R226, R226 ;  /* 0x000000e200e27308 */ /* 0x000f620000000800 */
[----:B------:R-:W1:Y:S01]  /*7db0*/  LDSM.16.MT88.4 R104, [R198+0x2100] ;  /* 0x00210000c668783b */ /* 0x000e620000004200 */
[C---:B------:R-:W-:Y:S02]  /*7dc0*/  FMUL.FTZ R52, R3.reuse, R52 ;  /* 0x0000003403347220 */ /* 0x040fe40000410000 */
[C---:B------:R-:W-:Y:S02]  /*7dd0*/  FMUL.FTZ R53, R3.reuse, R53 ;  /* 0x0000003503357220 */ /* 0x040fe40000410000 */
[C---:B--2---:R-:W-:Y:S03]  /*7de0*/  HMMA.16816.F32.BF16 R28, R136.reuse, R120, R28 ;  /* 0x00000078881c723c */ /* 0x044fe6000004181c */
        /* <DEDUP_REMOVED lines=8> */
[----:B------:R-:W2:Y:S01]  /*7e70*/  MUFU.EX2 R228, R228 ;  /* 0x000000e400e47308 */ /* 0x000ea20000000800 */
[C---:B---3--:R-:W-:Y:S04]  /*7e80*/  HMMA.16816.F32.BF16 R36, R136.reuse, R112, R36 ;  /* 0x000000708824723c */ /* 0x048fe80000041824 */
[C---:B------:R-:W-:Y:S02]  /*7e90*/  FMUL.FTZ R59, R2.reuse, R59 ;  /* 0x0000003b023b7220 */ /* 0x040fe40000410000 */
[C---:B------:R-:W-:Y:S02]  /*7ea0*/  FMUL.FTZ R60, R3.reuse, R60 ;  /* 0x0000003c033c7220 */ /* 0x040fe40000410000 */
[C---:B------:R-:W-:Y:S01]  /*7eb0*/  HMMA.16816.F32.BF16 R40, R136.reuse, R114, R40 ;  /* 0x000000728828723c */ /* 0x040fe20000041828 */
[----:B------:R-:W-:Y:S01]  /*7ec0*/  LDSM.16.MT88.4 R112, [R203+0x900] ;  /* 0x00090000cb70783b */ /* 0x000fe20000004200 */
[----:B------:R-:W-:Y:S02]  /*7ed0*/  MUFU.EX2 R229, R229 ;  /* 0x000000e500e57308 */ /* 0x000fe40000000800 */
[C---:B------:R-:W-:Y:S02]  /*7ee0*/  FMUL.FTZ R61, R3.reuse, R61 ;  /* 0x0000003d033d7220 */ /* 0x040fe40000410000 */
[C---:B------:R-:W-:Y:S02]  /*7ef0*/  FMUL.FTZ R62, R2.reuse, R62 ;  /* 0x0000003e023e7220 */ /* 0x040fe40000410000 */
[C---:B------:R-:W-:Y:S01]  /*7f00*/  FMUL.FTZ R63, R2.reuse, R63 ;  /* 0x0000003f023f7220 */ /* 0x040fe20000410000 */
[C---:B-1----:R-:W-:Y:S03]  /*7f10*/  HMMA.16816.F32.BF16 R44, R136.reuse, R104, R44 ;  /* 0x00000068882c723c */ /* 0x042fe6000004182c */
[----:B------:R-:W1:Y:S01]  /*7f20*/  MUFU.EX2 R230, R230 ;  /* 0x000000e600e67308 */ /* 0x000e620000000800 */
[C---:B------:R-:W-:Y:S02]  /*7f30*/  FMUL.FTZ R64, R3.reuse, R64 ;  /* 0x0000004003407220 */ /* 0x040fe40000410000 */
[C---:B------:R-:W-:Y:S02]  /*7f40*/  FMUL.FTZ R65, R3.reuse, R65 ;  /* 0x0000004103417220 */ /* 0x040fe40000410000 */
[C---:B------:R-:W-:Y:S01]  /*7f50*/  FMUL.FTZ R66, R2.reuse, R66 ;  /* 0x0000004202427220 */ /* 0x040fe20000410000 */
[C---:B------:R-:W-:Y:S01]  /*7f60*/  HMMA.16816.F32.BF16 R48, R136.reuse, R106, R48 ;  /* 0x0000006a8830723c */ /* 0x040fe20000041830 */
[----:B------:R-:W3:Y:S03]  /*7f70*/  LDSM.16.MT88.4 R104, [R203+0x4100] ;  /* 0x00410000cb68783b */ /* 0x000ee60000004200 */
[----:B------:R-:W-:Y:S01]  /*7f80*/  MUFU.EX2 R231, R231 ;  /* 0x000000e700e77308 */ /* 0x000fe20000000800 */
[C---:B------:R-:W-:Y:S02]  /*7f90*/  FMUL.FTZ R67, R2.reuse, R67 ;  /* 0x0000004302437220 */ /* 0x040fe40000410000 */
[C---:B------:R-:W-:Y:S01]  /*7fa0*/  FMUL.FTZ R68, R3.reuse, R68 ;  /* 0x0000004403447220 */ /* 0x040fe20000410000 */
[C---:B------:R-:W-:Y:S04]  /*7fb0*/  HMMA.16816.F32.BF16 R52, R136.reuse, R100, R52 ;  /* 0x000000648834723c */ /* 0x040fe80000041834 */
[C---:B------:R-:W-:Y:S02]  /*7fc0*/  FMUL.FTZ R69, R3.reuse, R69 ;  /* 0x0000004503457220 */ /* 0x040fe40000410000 */
[----:B------:R-:W1:Y:S01]  /*7fd0*/  MUFU.EX2 R232, R232 ;  /* 0x000000e800e87308 */ /* 0x000e620000000800 */
[C---:B------:R-:W-:Y:S01]  /*7fe0*/  FMUL.FTZ R70, R2.reuse, R70 ;  /* 0x0000004602467220 */ /* 0x040fe20000410000 */
[C---:B------:R-:W-:Y:S01]  /*7ff0*/  HMMA.16816.F32.BF16 R56, R136.reuse, R102, R56 ;  /* 0x000000668838723c */ /* 0x040fe20000041838 */
[----:B------:R-:W1:Y:S03]  /*8000*/  LDSM.16.MT88.4 R100, [R198+0x4100] ;  /* 0x00410000c664783b */ /* 0x000e660000004200 */
[C---:B------:R-:W-:Y:S02]  /*8010*/  FMUL.FTZ R71, R2.reuse, R71 ;  /* 0x0000004702477220 */ /* 0x040fe40000410000 */
[C---:B------:R-:W-:Y:S02]  /*8020*/  FMUL.FTZ R72, R3.reuse, R72 ;  /* 0x0000004803487220 */ /* 0x040fe40000410000 */
[----:B------:R-:W-:Y:S01]  /*8030*/  MUFU.EX2 R233, R233 ;  /* 0x000000e900e97308 */ /* 0x000fe20000000800 */
[C---:B------:R-:W-:Y:S03]  /*8040*/  HMMA.16816.F32.BF16 R60, R136.reuse, R108, R60 ;  /* 0x0000006c883c723c */ /* 0x040fe6000004183c */
[C---:B------:R-:W-:Y:S02]  /*8050*/  FMUL.FTZ R73, R3.reuse, R73 ;  /* 0x0000004903497220 */ /* 0x040fe40000410000 */
[C---:B------:R-:W-:Y:S03]  /*8060*/  FMUL.FTZ R74, R2.reuse, R74 ;  /* 0x0000004a024a7220 */ /* 0x040fe60000410000 */
[C---:B------:R-:W-:Y:S01]  /*8070*/  HMMA.16816.F32.BF16 R64, R136.reuse, R110, R64 ;  /* 0x0000006e8840723c */ /* 0x040fe20000041840 */
[----:B------:R-:W2:Y:S01]  /*8080*/  LDSM.16.MT88.4 R108, [R197+0x4100] ;  /* 0x00410000c56c783b */ /* 0x000ea20000004200 */
[----:B------:R-:W2:Y:S02]  /*8090*/  MUFU.EX2 R234, R234 ;  /* 0x000000ea00ea7308 */ /* 0x000ea40000000800 */
[C---:B------:R-:W-:Y:S02]  /*80a0*/  FMUL.FTZ R75, R2.reuse, R75 ;  /* 0x0000004b024b7220 */ /* 0x040fe40000410000 */
[C---:B------:R-:W-:Y:S02]  /*80b0*/  FMUL.FTZ R76, R3.reuse, R76 ;  /* 0x0000004c034c7220 */ /* 0x040fe40000410000 */
[C---:B------:R-:W-:Y:S01]  /*80c0*/  FMUL.FTZ R77, R3.reuse, R77 ;  /* 0x0000004d034d7220 */ /* 0x040fe20000410000 */
[C---:B---3--:R-:W-:Y:S03]  /*80d0*/  HMMA.16816.F32.BF16 R68, R136.reuse, R104, R68 ;  /* 0x000000688844723c */ /* 0x048fe60000041844 */
[C---:B------:R-:W-:Y:S01]  /*80e0*/  FMUL.FTZ R78, R2.reuse, R78 ;  /* 0x0000004e024e7220 */ /* 0x040fe20000410000 */
[----:B------:R-:W-:Y:S01]  /*80f0*/  MUFU.EX2 R235, R235 ;  /* 0x000000eb00eb7308 */ /* 0x000fe20000000800 */
[C---:B------:R-:W-:Y:S02]  /*8100*/  FMUL.FTZ R79, R2.reuse, R79 ;  /* 0x0000004f024f7220 */ /* 0x040fe40000410000 */
[C---:B------:R-:W-:Y:S01]  /*8110*/  FMUL.FTZ R80, R3.reuse, R80 ;  /* 0x0000005003507220 */ /* 0x040fe20000410000 */
[C---:B------:R-:W-:Y:S01]  /*8120*/  HMMA.16816.F32.BF16 R72, R136.reuse, R106, R72 ;  /* 0x0000006a8848723c */ /* 0x040fe20000041848 */
[----:B------:R-:W3:Y:S03]  /*8130*/  LDSM.16.MT88.4 R104, [R196+0x4100] ;  /* 0x00410000c468783b */ /* 0x000ee60000004200 */
[C---:B------:R-:W-:Y:S02]  /*8140*/  FMUL.FTZ R81, R3.reuse, R81 ;  /* 0x0000005103517220 */ /* 0x040fe40000410000 */
[C---:B------:R-:W-:Y:S01]  /*8150*/  FMUL.FTZ R82, R2.reuse, R82 ;  /* 0x0000005202527220 */ /* 0x040fe20000410000 */
[----:B------:R-:W2:Y:S01]  /*8160*/  MUFU.EX2 R236, R236 ;  /* 0x000000ec00ec7308 */ /* 0x000ea20000000800 */
[C---:B-1----:R-:W-:Y:S04]  /*8170*/  HMMA.16816.F32.BF16 R76, R136.reuse, R100, R76 ;  /* 0x00000064884c723c */ /* 0x042fe8000004184c */
[C---:B------:R-:W-:Y:S02]  /*8180*/  FMUL.FTZ R83, R2.reuse, R83 ;  /* 0x0000005302537220 */ /* 0x040fe40000410000 */
[----:B------:R-:W-:Y:S01]  /*8190*/  FMUL.FTZ R84, R3, R84 ;  /* 0x0000005403547220 */ /* 0x000fe20000410000 */
[----:B------:R-:W-:Y:S01]  /*81a0*/  F2FP.BF16.PACK_AB R100, R175, R174 ;  /* 0x000000aeaf64723e */ /* 0x000fe200000010ff */
[----:B------:R-:W-:Y:S01]  /*81b0*/  FMUL.FTZ R85, R3, R85 ;  /* 0x0000005503557220 */ /* 0x000fe20000410000 */
[----:B----4-:R-:W-:Y:S01]  /*81c0*/  F2FP.BF16.PACK_AB R101, R179, R178 ;  /* 0x000000b2b365723e */ /* 0x010fe200000010ff */
[----:B------:R-:W-:Y:S01]  /*81d0*/  MUFU.EX2 R237, R237 ;  /* 0x000000ed00ed7308 */ /* 0x000fe20000000800 */
[C---:B------:R-:W-:Y:S03]  /*81e0*/  HMMA.16816.F32.BF16 R80, R136.reuse, R102, R80 ;  /* 0x000000668850723c */ /* 0x040fe60000041850 */
[C---:B------:R-:W-:Y:S02]  /*81f0*/  FMUL.FTZ R86, R2.reuse, R86 ;  /* 0x0000005602567220 */ /* 0x040fe40000410000 */
[C---:B------:R-:W-:Y:S02]  /*8200*/  FMUL.FTZ R87, R2.reuse, R87 ;  /* 0x0000005702577220 */ /* 0x040fe40000410000 */
[----:B------:R-:W-:Y:S01]  /*8210*/  FMUL.FTZ R88, R3, R88 ;  /* 0x0000005803587220 */ /* 0x000fe20000410000 */
[----:B------:R-:W-:Y:S01]  /*8220*/  F2FP.BF16.PACK_AB R102, R177, R176 ;  /* 0x000000b0b166723e */ /* 0x000fe200000010ff */
[C---:B------:R-:W-:Y:S01]  /*8230*/  FMUL.FTZ R89, R3.reuse, R89 ;  /* 0x0000005903597220 */ /* 0x040fe20000410000 */
[----:B------:R-:W-:Y:S02]  /*8240*/  MUFU.EX2 R239, R239 ;  /* 0x000000ef00ef7308 */ /* 0x000fe40000000800 */
[C---:B--2---:R-:W-:Y:S03]  /*8250*/  HMMA.16816.F32.BF16 R84, R136.reuse, R108, R84 ;  /* 0x0000006c8854723c */ /* 0x044fe60000041854 */
[----:B------:R-:W-:Y:S01]  /*8260*/  FMUL.FTZ R90, R2, R90 ;  /* 0x0000005a025a7220 */ /* 0x000fe20000410000 */
[----:B-----5:R-:W-:Y:S01]  /*8270*/  F2FP.BF16.PACK_AB R103, R226, R225 ;  /* 0x000000e1e267723e */ /* 0x020fe200000010ff */
[C---:B------:R-:W-:Y:S02]  /*8280*/  FMUL.FTZ R91, R2.reuse, R91 ;  /* 0x0000005b025b7220 */ /* 0x040fe40000410000 */
[C---:B------:R-:W-:Y:S01]  /*8290*/  FMUL.FTZ R92, R3.reuse, R92 ;  /* 0x0000005c035c7220 */ /* 0x040fe20000410000 */
[----:B------:R-:W1:Y:S01]  /*82a0*/  MUFU.EX2 R240, R240 ;  /* 0x000000f000f07308 */ /* 0x000e620000000800 */
[C---:B------:R-:W-:Y:S03]  /*82b0*/  FMUL.FTZ R93, R3.reuse, R93 ;  /* 0x0000005d035d7220 */ /* 0x040fe60000410000 */
[C---:B------:R-:W-:Y:S01]  /*82c0*/  HMMA.16816.F32.BF16 R88, R136.reuse, R110, R88 ;  /* 0x0000006e8858723c */ /* 0x040fe20000041858 */
[----:B------:R-:W2:Y:S02]  /*82d0*/  LDSM.16.MT88.4 R108, [R197+0x900] ;  /* 0x00090000c56c783b */ /* 0x000ea40000004200 */
[C---:B------:R-:W-:Y:S02]  /*82e0*/  FMUL.FTZ R94, R2.reuse, R94 ;  /* 0x0000005e025e7220 */ /* 0x040fe40000410000 */
[C---:B------:R-:W-:Y:S01]  /*82f0*/  FMUL.FTZ R95, R2.reuse, R95 ;  /* 0x0000005f025f7220 */ /* 0x040fe20000410000 */
[----:B------:R-:W4:Y:S01]  /*8300*/  MUFU.EX2 R241, R241 ;  /* 0x000000f100f17308 */ /* 0x000f220000000800 */
[C---:B------:R-:W-:Y:S02]  /*8310*/  FMUL.FTZ R96, R3.reuse, R96 ;  /* 0x0000006003607220 */ /* 0x040fe40000410000 */
[C---:B------:R-:W-:Y:S03]  /*8320*/  FMUL.FTZ R97, R3.reuse, R97 ;  /* 0x0000006103617220 */ /* 0x040fe60000410000 */
[C---:B---3--:R-:W-:Y:S03]  /*8330*/  HMMA.16816.F32.BF16 R92, R136.reuse, R104, R92 ;  /* 0x00000068885c723c */ /* 0x048fe6000004185c */
[C---:B------:R-:W-:Y:S02]  /*8340*/  FMUL.FTZ R98, R2.reuse, R98 ;  /* 0x0000006202627220 */ /* 0x040fe40000410000 */
[C---:B------:R-:W-:Y:S02]  /*8350*/  FMUL.FTZ R99, R2.reuse, R99 ;  /* 0x0000006302637220 */ /* 0x040fe40000410000 */
[----:B------:R-:W-:Y:S01]  /*8360*/  FFMA.FTZ R168, R3, R218, R168 ;  /* 0x000000da03a87223 */ /* 0x000fe200000100a8 */
[----:B------:R-:W-:Y:S01]  /*8370*/  MOV R3, R0 ;  /* 0x0000000000037202 */ /* 0x000fe20000000f00 */
[----:B------:R-:W-:Y:S03]  /*8380*/  FFMA.FTZ R173, R2, R219, R173 ;  /* 0x000000db02ad7223 */ /* 0x000fe600000100ad */
[----:B------:R-:W-:Y:S01]  /*8390*/  HMMA.16816.F32.BF16 R96, R136, R106, R96 ;  /* 0x0000006a8860723c */ /* 0x000fe20000041860 */
[----:B------:R-:W3:Y:S02]  /*83a0*/  LDSM.16.MT88.4 R104, [R196+0x2900] ;  /* 0x00290000c468783b */ /* 0x000ee40000004200 */
[----:B------:R-:W-:Y:S02]  /*83b0*/  FADD.FTZ R135, R135, R168 ;  /* 0x000000a887877221 */ /* 0x000fe40000010000 */
[----:B------:R-:W-:Y:S02]  /*83c0*/  FADD.FTZ R172, R172, R173 ;  /* 0x000000adacac7221 */ /* 0x000fe40000010000 */
[----:B------:R-:W-:Y:S01]  /*83d0*/  FADD.FTZ R134, R134, R135 ;  /* 0x0000008786867221 */ /* 0x000fe20000010000 */
[C---:B------:R-:W-:Y:S01]  /*83e0*/  HMMA.16816.F32.BF16 R4, R100.reuse, R112, R4 ;  /* 0x000000706404723c */ /* 0x040fe20000041804 */
[----:B------:R-:W-:Y:S04]  /*83f0*/  LDSM.16.MT88.4 R136, [R197+0x3100] ;  /* 0x00310000c588783b */ /* 0x000fe80000004200 */
[----:B------:R-:W-:Y:S03]  /*8400*/  FADD.FTZ R169, R169, R134 ;  /* 0x00000086a9a97221 */ /* 0x000fe60000010000 */
[C---:B------:R-:W-:Y:S01]  /*8410*/  HMMA.16816.F32.BF16 R8, R100.reuse, R114, R8 ;  /* 0x000000726408723c */ /* 0x040fe20000041808 */
[----:B------:R-:W-:Y:S03]  /*8420*/  LDSM.16.MT88.4 R112, [R198+0x4900] ;  /* 0x00490000c670783b */ /* 0x000fe60000004200 */
[----:B------:R-:W-:Y:S04]  /*8430*/  FADD.FTZ R174, R174, R169 ;  /* 0x000000a9aeae7221 */ /* 0x000fe80000010000 */
[C---:B------:R-:W-:Y:S04]  /*8440*/  HMMA.16816.F32.BF16 R12, R100.reuse, R116, R12 ;  /* 0x00000074640c723c */ /* 0x040fe8000004180c */
[----:B------:R-:W-:Y:S04]  /*8450*/  FADD.FTZ R175, R175, R174 ;  /* 0x000000aeafaf7221 */ /* 0x000fe80000010000 */
[C---:B------:R-:W-:Y:S01]  /*8460*/  HMMA.16816.F32.BF16 R16, R100.reuse, R118, R16 ;  /* 0x000000766410723c */ /* 0x040fe20000041810 */
[----:B------:R-:W-:Y:S03]  /*8470*/  LDSM.16.MT88.4 R116, [R197+0x4900] ;  /* 0x00490000c574783b */ /* 0x000fe60000004200 */
[----:B------:R-:W-:Y:S04]  /*8480*/  FADD.FTZ R176, R176, R175 ;  /* 0x000000afb0b07221 */ /* 0x000fe80000010000 */
[C---:B--2---:R-:W-:Y:S04]  /*8490*/  HMMA.16816.F32.BF16 R20, R100.reuse, R108, R20 ;  /* 0x0000006c6414723c */ /* 0x044fe80000041814 */
[----:B------:R-:W-:Y:S04]  /*84a0*/  FADD.FTZ R176, R177, R176 ;  /* 0x000000b0b1b07221 */ /* 0x000fe80000010000 */
        /* <DEDUP_REMOVED lines=16> */
[----:B------:R-:W3:Y:S07]  /*85b0*/  LDSM.16.MT88.4 R104, [R196+0x4900] ;  /* 0x00490000c468783b */ /* 0x000eee0000004200 */
[C---:B--2---:R-:W-:Y:S08]  /*85c0*/  HMMA.16816.F32.BF16 R68, R100.reuse, R108, R68 ;  /* 0x0000006c6444723c */ /* 0x044ff00000041844 */
[C---:B------:R-:W-:Y:S01]  /*85d0*/  HMMA.16816.F32.BF16 R72, R100.reuse, R110, R72 ;  /* 0x0000006e6448723c */ /* 0x040fe20000041848 */
[----:B------:R-:W2:Y:S07]  /*85e0*/  LDSM.16.MT88.4 R108, [R203+0x1100] ;  /* 0x00110000cb6c783b */ /* 0x000eae0000004200 */
[C---:B------:R-:W-:Y:S08]  /*85f0*/  HMMA.16816.F32.BF16 R76, R100.reuse, R112, R76 ;  /* 0x00000070644c723c */ /* 0x040ff0000004184c */
[C---:B------:R-:W-:Y:S01]  /*8600*/  HMMA.16816.F32.BF16 R80, R100.reuse, R114, R80 ;  /* 0x000000726450723c */ /* 0x040fe20000041850 */
[----:B------:R-:W5:Y:S07]  /*8610*/  LDSM.16.MT88.4 R112, [R197+0x1100] ;  /* 0x00110000c570783b */ /* 0x000f6e0000004200 */
[C---:B------:R-:W-:Y:S08]  /*8620*/  HMMA.16816.F32.BF16 R84, R100.reuse, R116, R84 ;  /* 0x000000746454723c */ /* 0x040ff00000041854 */
[C---:B------:R-:W-:Y:S01]  /*8630*/  HMMA.16816.F32.BF16 R88, R100.reuse, R118, R88 ;  /* 0x000000766458723c */ /* 0x040fe20000041858 */
[----:B------:R-:W1:Y:S07]  /*8640*/  LDSM.16.MT88.4 R116, [R203+0x3100] ;  /* 0x00310000cb74783b */ /* 0x000e6e0000004200 */
[C---:B---3--:R-:W-:Y:S08]  /*8650*/  HMMA.16816.F32.BF16 R92, R100.reuse, R104, R92 ;  /* 0x00000068645c723c */ /* 0x048ff0000004185c */
[----:B------:R-:W-:Y:S01]  /*8660*/  HMMA.16816.F32.BF16 R96, R100, R106, R96 ;  /* 0x0000006a6460723c */ /* 0x000fe20000041860 */
[----:B------:R-:W3:Y:S06]  /*8670*/  LDSM.16.MT88.4 R104, [R196+0x3100] ;  /* 0x00310000c468783b */ /* 0x000eec0000004200 */
[----:B------:R-:W-:Y:S01]  /*8680*/  F2FP.BF16.PACK_AB R100, R228, R227 ;  /* 0x000000e3e464723e */ /* 0x000fe200000010ff */
[----:B------:R-:W-:Y:S01]  /*8690*/  FADD.FTZ R227, R227, R176 ;  /* 0x000000b0e3e37221 */ /* 0x000fe20000010000 */
[----:B------:R-:W-:Y:S03]  /*86a0*/  F2FP.BF16.PACK_AB R102, R230, R229 ;  /* 0x000000e5e666723e */ /* 0x000fe600000010ff */
[----:B------:R-:W-:Y:S01]  /*86b0*/  F2FP.BF16.PACK_AB R101, R232, R231 ;  /* 0x000000e7e865723e */ /* 0x000fe200000010ff */
[----:B------:R-:W-:Y:S01]  /*86c0*/  FADD.FTZ R228, R228, R227 ;  /* 0x000000e3e4e47221 */ /* 0x000fe20000010000 */
[----:B------:R-:W-:Y:S03]  /*86d0*/  F2FP.BF16.PACK_AB R103, R234, R233 ;  /* 0x000000e9ea67723e */ /* 0x000fe600000010ff */
[----:B------:R-:W-:Y:S04]  /*86e0*/  FADD.FTZ R229, R229, R228 ;  /* 0x000000e4e5e57221 */ /* 0x000fe80000010000 */
[C---:B--2---:R-:W-:Y:S03]  /*86f0*/  HMMA.16816.F32.BF16 R4, R100.reuse, R108, R4 ;  /* 0x0000006c6404723c */ /* 0x044fe60000041804 */
[----:B------:R-:W-:Y:S05]  /*8700*/  FADD.FTZ R230, R230, R229 ;  /* 0x000000e5e6e67221 */ /* 0x000fea0000010000 */
[C---:B------:R-:W-:Y:S01]  /*8710*/  HMMA.16816.F32.BF16 R8, R100.reuse, R110, R8 ;  /* 0x0000006e6408723c */ /* 0x040fe20000041808 */
[----:B------:R-:W2:Y:S07]  /*8720*/  LDSM.16.MT88.4 R108, [R203+0x5100] ;  /* 0x00510000cb6c783b */ /* 0x000eae0000004200 */
[C---:B------:R-:W-:Y:S08]  /*8730*/  HMMA.16816.F32.BF16 R12, R100.reuse, R120, R12 ;  /* 0x00000078640c723c */ /* 0x040ff0000004180c */
[C---:B------:R-:W-:Y:S08]  /*8740*/  HMMA.16816.F32.BF16 R16, R100.reuse, R122, R16 ;  /* 0x0000007a6410723c */ /* 0x040ff00000041810 */
[C---:B-----5:R-:W-:Y:S08]  /*8750*/  HMMA.16816.F32.BF16 R20, R100.reuse, R112, R20 ;  /* 0x000000706414723c */ /* 0x060ff00000041814 */
[C---:B------:R-:W-:Y:S01]  /*8760*/  HMMA.16816.F32.BF16 R24, R100.reuse, R114, R24 ;  /* 0x000000726418723c */ /* 0x040fe20000041818 */
[----:B------:R-:W5:Y:S07]  /*8770*/  LDSM.16.MT88.4 R112, [R198+0x5100] ;  /* 0x00510000c670783b */ /* 0x000f6e0000004200 */
[C---:B------:R-:W-:Y:S08]  /*8780*/  HMMA.16816.F32.BF16 R28, R100.reuse, R124, R28 ;  /* 0x0000007c641c723c */ /* 0x040ff0000004181c */
[C---:B------:R-:W-:Y:S01]  /*8790*/  HMMA.16816.F32.BF16 R32, R100.reuse, R126, R32 ;  /* 0x0000007e6420723c */ /* 0x040fe20000041820 */
[----:B------:R-:W-:Y:S07]  /*87a0*/  LDSM.16.MT88.4 R124, [R203+0x1900] ;  /* 0x00190000cb7c783b */ /* 0x000fee0000004200 */
[C---:B-1----:R-:W-:Y:S08]  /*87b0*/  HMMA.16816.F32.BF16 R36, R100.reuse, R116, R36 ;  /* 0x000000746424723c */ /* 0x042ff00000041824 */
[C---:B------:R-:W-:Y:S01]  /*87c0*/  HMMA.16816.F32.BF16 R40, R100.reuse, R118, R40 ;  /* 0x000000766428723c */ /* 0x040fe20000041828 */
[----:B------:R-:W1:Y:S07]  /*87d0*/  LDSM.16.MT88.4 R116, [R197+0x5100] ;  /* 0x00510000c574783b */ /* 0x000e6e0000004200 */
[C---:B------:R-:W-:Y:S08]  /*87e0*/  HMMA.16816.F32.BF16 R44, R100.reuse, R128, R44 ;  /* 0x00000080642c723c */ /* 0x040ff0000004182c */
[C---:B------:R-:W-:Y:S08]  /*87f0*/  HMMA.16816.F32.BF16 R48, R100.reuse, R130, R48 ;  /* 0x000000826430723c */ /* 0x040ff00000041830 */
[C---:B------:R-:W-:Y:S07]  /*8800*/  HMMA.16816.F32.BF16 R52, R100.reuse, R136, R52 ;  /* 0x000000886434723c */ /* 0x040fee0000041834 */
[----:B------:R-:W-:Y:S01]  /*8810*/  F2FP.BF16.PACK_AB R136, R236, R235 ;  /* 0x000000ebec88723e */ /* 0x000fe200000010ff */
[C---:B------:R-:W-:Y:S04]  /*8820*/  HMMA.16816.F32.BF16 R56, R100.reuse, R138, R56 ;  /* 0x0000008a6438723c */ /* 0x040fe80000041838 */
[----:B------:R-:W-:Y:S01]  /*8830*/  F2FP.BF16.PACK_AB R137, R240, R239 ;  /* 0x000000eff089723e */ /* 0x000fe200000010ff */
[----:B------:R-:W-:Y:S02]  /*8840*/  FADD.FTZ R235, R235, R230 ;  /* 0x000000e6ebeb7221 */ /* 0x000fe40000010000 */
[----:B------:R-:W-:Y:S01]  /*8850*/  F2FP.BF16.PACK_AB R138, R238, R237 ;  /* 0x000000edee8a723e */ /* 0x000fe200000010ff */
[C---:B---3--:R-:W-:Y:S04]  /*8860*/  HMMA.16816.F32.BF16 R60, R100.reuse, R104, R60 ;  /* 0x00000068643c723c */ /* 0x048fe8000004183c */
[----:B----4-:R-:W-:Y:S01]  /*8870*/  F2FP.BF16.PACK_AB R139, R242, R241 ;  /* 0x000000f1f28b723e */ /* 0x010fe200000010ff */
[----:B------:R-:W-:Y:S03]  /*8880*/  FADD.FTZ R236, R236, R235 ;  /* 0x000000ebecec7221 */ /* 0x000fe60000010000 */
[C---:B------:R-:W-:Y:S01]  /*8890*/  HMMA.16816.F32.BF16 R64, R100.reuse, R106, R64 ;  /* 0x0000006a6440723c */ /* 0x040fe20000041840 */
[----:B------:R-:W3:Y:S03]  /*88a0*/  LDSM.16.MT88.4 R104, [R196+0x5100] ;  /* 0x00510000c468783b */ /* 0x000ee60000004200 */
[----:B------:R-:W-:Y:S04]  /*88b0*/  FADD.FTZ R237, R237, R236 ;  /* 0x000000eceded7221 */ /* 0x000fe80000010000 */
[C---:B--2---:R-:W-:Y:S04]  /*88c0*/  HMMA.16816.F32.BF16 R68, R100.reuse, R108, R68 ;  /* 0x0000006c6444723c */ /* 0x044fe80000041844 */
[----:B------:R-:W-:Y:S04]  /*88d0*/  FADD.FTZ R218, R238, R237 ;  /* 0x000000edeeda7221 */ /* 0x000fe80000010000 */
[C---:B------:R-:W-:Y:S01]  /*88e0*/  HMMA.16816.F32.BF16 R72, R100.reuse, R110, R72 ;  /* 0x0000006e6448723c */ /* 0x040fe20000041848 */
[----:B------:R-:W2:Y:S07]  /*88f0*/  LDSM.16.MT88.4 R108, [R198+0x1900] ;  /* 0x00190000c66c783b */ /* 0x000eae0000004200 */
[C---:B-----5:R-:W-:Y:S08]  /*8900*/  HMMA.16816.F32.BF16 R76, R100.reuse, R112, R76 ;  /* 0x00000070644c723c */ /* 0x060ff0000004184c */
[C---:B------:R-:W-:Y:S08]  /*8910*/  HMMA.16816.F32.BF16 R80, R100.reuse, R114, R80 ;  /* 0x000000726450723c */ /* 0x040ff00000041850 */
[C---:B-1----:R-:W-:Y:S08]  /*8920*/  HMMA.16816.F32.BF16 R84, R100.reuse, R116, R84 ;  /* 0x000000746454723c */ /* 0x042ff00000041854 */
[C---:B------:R-:W-:Y:S08]  /*8930*/  HMMA.16816.F32.BF16 R88, R100.reuse, R118, R88 ;  /* 0x000000766458723c */ /* 0x040ff00000041858 */
[C---:B---3--:R-:W-:Y:S08]  /*8940*/  HMMA.16816.F32.BF16 R92, R100.reuse, R104, R92 ;  /* 0x00000068645c723c */ /* 0x048ff0000004185c */
[----:B------:R-:W-:Y:S08]  /*8950*/  HMMA.16816.F32.BF16 R96, R100, R106, R96 ;  /* 0x0000006a6460723c */ /* 0x000ff00000041860 */
[C---:B------:R-:W-:Y:S01]  /*8960*/  HMMA.16816.F32.BF16 R128, R136.reuse, R124, R4 ;  /* 0x0000007c8880723c */ /* 0x040fe20000041804 */
[----:B------:R-:W1:Y:S07]  /*8970*/  LDSM.16.MT88.4 R4, [R198+0x5900] ;  /* 0x00590000c604783b */ /* 0x000e6e0000004200 */
[C---:B------:R-:W-:Y:S01]  /*8980*/  HMMA.16816.F32.BF16 R124, R136.reuse, R126, R8 ;  /* 0x0000007e887c723c */ /* 0x040fe20000041808 */
[----:B------:R-:W3:Y:S07]  /*8990*/  LDSM.16.MT88.4 R8, [R197+0x5900] ;  /* 0x00590000c508783b */ /* 0x000eee0000004200 */
[C---:B--2---:R-:W-:Y:S01]  /*89a0*/  HMMA.16816.F32.BF16 R120, R136.reuse, R108, R12 ;  /* 0x0000006c8878723c */ /* 0x044fe2000004180c */
[----:B------:R-:W2:Y:S07]  /*89b0*/  LDSM.16.MT88.4 R12, [R196+0x5900] ;  /* 0x00590000c40c783b */ /* 0x000eae0000004200 */
        /* <DEDUP_REMOVED lines=15> */
[C---:B-1----:R-:W-:Y:S07]  /*8ab0*/  HMMA.16816.F32.BF16 R76, R136.reuse, R4, R76 ;  /* 0x00000004884c723c */ /* 0x042fee000004184c */
[----:B------:R-:W-:Y:S01]  /*8ac0*/  FADD.FTZ R5, R171, R172 ;  /* 0x000000acab057221 */ /* 0x000fe20000010000 */
[C---:B------:R-:W-:Y:S04]  /*8ad0*/  HMMA.16816.F32.BF16 R80, R136.reuse, R6, R80 ;  /* 0x000000068850723c */ /* 0x040fe80000041850 */
[----:B------:R-:W-:Y:S04]  /*8ae0*/  FADD.FTZ R5, R170, R5 ;  /* 0x00000005aa057221 */ /* 0x000fe80000010000 */
[C---:B---3--:R-:W-:Y:S04]  /*8af0*/  HMMA.16816.F32.BF16 R84, R136.reuse, R8, R84 ;  /* 0x000000088854723c */ /* 0x048fe80000041854 */
[----:B------:R-:W-:Y:S04]  /*8b00*/  FADD.FTZ R2, R178, R5 ;  /* 0x00000005b2027221 */ /* 0x000fe80000010000 */
[C---:B------:R-:W-:Y:S04]  /*8b10*/  HMMA.16816.F32.BF16 R88, R136.reuse, R10, R88 ;  /* 0x0000000a8858723c */ /* 0x040fe80000041858 */
[----:B------:R-:W-:Y:S04]  /*8b20*/  FADD.FTZ R2, R179, R2 ;  /* 0x00000002b3027221 */ /* 0x000fe80000010000 */
[----:B------:R-:W-:Y:S01]  /*8b30*/  FADD.FTZ R225, R225, R2 ;  /* 0x00000002e1e17221 */ /* 0x000fe20000010000 */
[----:B------:R-:W-:Y:S01]  /*8b40*/  MOV R2, R132 ;  /* 0x0000008400027202 */ /* 0x000fe20000000f00 */
[C---:B--2---:R-:W-:Y:S03]  /*8b50*/  HMMA.16816.F32.BF16 R92, R136.reuse, R12, R92 ;  /* 0x0000000c885c723c */ /* 0x044fe6000004185c */
[----:B------:R-:W-:Y:S04]  /*8b60*/  FADD.FTZ R226, R226, R225 ;  /* 0x000000e1e2e27221 */ /* 0x000fe80000010000 */
[----:B------:R-:W-:Y:S01]  /*8b70*/  FADD.FTZ R231, R231, R226 ;  /* 0x000000e2e7e77221 */ /* 0x000fe20000010000 */
[----:B------:R-:W-:Y:S04]  /*8b80*/  HMMA.16816.F32.BF16 R96, R136, R14, R96 ;  /* 0x0000000e8860723c */ /* 0x000fe80000041860 */
[----:B------:R-:W-:Y:S04]  /*8b90*/  FADD.FTZ R232, R232, R231 ;  /* 0x000000e7e8e87221 */ /* 0x000fe80000010000 */
[----:B------:R-:W-:Y:S04]  /*8ba0*/  FADD.FTZ R233, R233, R232 ;  /* 0x000000e8e9e97221 */ /* 0x000fe80000010000 */
[----:B------:R-:W-:Y:S04]  /*8bb0*/  FADD.FTZ R234, R234, R233 ;  /* 0x000000e9eaea7221 */ /* 0x000fe80000010000 */
[----:B------:R-:W-:Y:S04]  /*8bc0*/  FADD.FTZ R239, R239, R234 ;  /* 0x000000eaefef7221 */ /* 0x000fe80000010000 */
[----:B------:R-:W-:Y:S04]  /*8bd0*/  FADD.FTZ R240, R240, R239 ;  /* 0x000000eff0f07221 */ /* 0x000fe80000010000 */
[----:B------:R-:W-:Y:S04]  /*8be0*/  FADD.FTZ R219, R241, R240 ;  /* 0x000000f0f1db7221 */ /* 0x000fe80000010000 */
[----:B------:R-:W-:Y:S01]  /*8bf0*/  FADD.FTZ R219, R242, R219 ;  /* 0x000000dbf2db7221 */ /* 0x000fe20000010000 */
[----:B------:R-:W-:-:S05]  /*8c00*/  @P0 BRA `(.L_x_371) ;  /* 0xffffc7f000000947 */ /* 0x000fca000383ffff */
.L_x_362:
[----:B------:R-:W1:Y:S01]  /*8c10*/  S2UR UR7, SR_CTAID.X ;  /* 0x00000000000779c3 */ /* 0x000e620000002500 */
[----:B------:R-:W-:Y:S01]  /*8c20*/  ULDC.64 UR4, c[0x0][0x2c8] ;  /* 0x0000b20000047ab9 */ /* 0x000fe20000000a00 */
[----:B------:R-:W-:Y:S01]  /*8c30*/  PLOP3.LUT P0, PT, PT, PT, UP1, 0x40, 0x0 ;  /* 0x000000000000781c */ /* 0x000fe20003f0e818 */
[----:B------:R-:W-:-:S02]  /*8c40*/  UMOV UR6, 0x1 ;  /* 0x0000000100067882 */ /* 0x000fc40000000000 */
[----:B-1----:R-:W-:-:S04]  /*8c50*/  ULEA UR7, UR7, 0x7f, 0x7 ;  /* 0x0000007f07077891 */ /* 0x002fc8000f8e383f */
[----:B------:R-:W-:-:S03]  /*8c60*/  UIMAD.WIDE.U32 UR18, UR7, UR4, URZ ;  /* 0x00000004071272a5 */ /* 0x000fc6000f8e003f */
[----:B------:R-:W-:Y:S02]  /*8c70*/  ULDC UR4, c[0x0][0x168] ;  /* 0x00005a0000047ab9 */ /* 0x000fe40000000800 */
[----:B------:R-:W-:Y:S02]  /*8c80*/  UIADD3 UR4, UR6, -UR4, URZ ;  /* 0x8000000406047290 */ /* 0x000fe4000fffe03f */
[----:B------:R-:W-:Y:S02]  /*8c90*/  @UP2 USHF.R.U32.HI UR7, URZ, UR5, UR19 ;  /* 0x000000053f072299 */ /* 0x000fe40008011613 */
[----:B------:R-:W-:Y:S02]  /*8ca0*/  ULDC UR6, c[0x0][0x324] ;  /* 0x0000c90000067ab9 */ /* 0x000fe40000000800 */
[----:B------:R-:W-:Y:S02]  /*8cb0*/  ULDC UR5, c[0x0][0x1d0] ;  /* 0x0000740000057ab9 */ /* 0x000fe40000000800 */
[----:B------:R-:W-:-:S04]  /*8cc0*/  UIADD3 UR7, UR7, UR5, UR4 ;  /* 0x0000000507077290 */ /* 0x000fc8000fffe004 */
[----:B------:R-:W-:Y:S01]  /*8cd0*/  UIADD3 UR6, UR7, -UR6, URZ ;  /* 0x8000000607067290 */ /* 0x000fe2000fffe03f */
[----:B------:R-:W-:Y:S05]  /*8ce0*/  @P0 BRA `(.L_x_372) ;  /* 0x0000014000000947 */ /* 0x000fea0003800000 */
        /* <DEDUP_REMOVED lines=11> */
.L_x_373:
[----:B------:R-:W-:Y:S02]  /*8da0*/  ULDC UR4, c[0x0][0x32c] ;  /* 0x0000cb0000047ab9 */ /* 0x000fe40000000800 */
[----:B------:R-:W-:-:S03]  /*8db0*/  UISETP.NE.AND UP0, UPT, UR4, 0x1, UPT ;  /* 0x000000010400788c */ /* 0x000fc6000bf05270 */
[----:B------:R-:W-:Y:S02]  /*8dc0*/  ULDC.64 UR4, c[0x0][0x330] ;  /* 0x0000cc0000047ab9 */ /* 0x000fe40000000a00 */
[----:B------:R-:W-:-:S06]  /*8dd0*/  UIMAD.WIDE.U32 UR18, UR7, UR4, URZ ;  /* 0x00000004071272a5 */ /* 0x000fcc000f8e003f */
[----:B------:R-:W-:Y:S02]  /*8de0*/  @UP0 USHF.R.U32.HI UR7, URZ, UR5, UR19 ;  /* 0x000000053f070299 */ /* 0x000fe40008011613 */
.L_x_374:
[----:B------:R-:W-:Y:S02]  /*8df0*/  ULDC UR4, c[0x0][0x32c] ;  /* 0x0000cb0000047ab9 */ /* 0x000fe40000000800 */
[----:B------:R-:W-:-:S04]  /*8e00*/  UIMAD UR4, UR7, UR4, URZ ;  /* 0x00000004070472a4 */ /* 0x000fc8000f8e023f */
[----:B------:R-:W-:-:S04]  /*8e10*/  UISETP.LT.AND UP0, UPT, UR6, UR4, UPT ;  /* 0x000000040600728c */ /* 0x000fc8000bf01270 */
[----:B------:R-:W-:-:S04]  /*8e20*/  USEL UR6, UR6, UR4, !UP0 ;  /* 0x0000000406067287 */ /* 0x000fc8000c000000 */
.L_x_372:
[----:B------:R-:W-:-:S04]  /*8e30*/  UIADD3 UR6, UR6, 0x3f, URZ ;  /* 0x0000003f06067890 */ /* 0x000fc8000fffe03f */
        /* <DEDUP_REMOVED lines=8> */
[----:B------:R-:W-:Y:S01]  /*8ec0*/  IADD3 R227, P6, R208, 0x40, RZ ;  /* 0x00000040d0e37810 */ /* 0x000fe20007fde0ff */
[----:B------:R-:W-:Y:S01]  /*8ed0*/  IMAD.MOV.U32 R135, RZ, RZ, R132 ;  /* 0x000000ffff877224 */ /* 0x000fe200078e0084 */
[----:B------:R-:W-:Y:S01]  /*8ee0*/  IADD3 R223, P4, R210, 0x40, RZ ;  /* 0x00000040d2df7810 */ /* 0x000fe20007f9e0ff */
[----:B------:R-:W-:Y:S01]  /*8ef0*/  IMAD.MOV.U32 R3, RZ, RZ, R0 ;  /* 0x000000ffff037224 */ /* 0x000fe200078e0000 */
[----:B------:R-:W-:Y:S01]  /*8f00*/  IADD3 R225, P5, R208, 0x80, RZ ;  /* 0x00000080d0e17810 */ /* 0x000fe20007fbe0ff */
[----:B------:R-:W-:Y:S01]  /*8f10*/  IMAD.X R226, RZ, RZ, R215, P6 ;  /* 0x000000ffffe27224 */ /* 0x000fe200030e06d7 */
[----:B------:R-:W-:Y:S01]  /*8f20*/  IADD3 R221, P0, R210, 0x80, RZ ;  /* 0x00000080d2dd7810 */ /* 0x000fe20007f1e0ff */
[----:B------:R-:W-:Y:S01]  /*8f30*/  IMAD.X R222, RZ, RZ, R217, P4 ;  /* 0x000000ffffde7224 */ /* 0x000fe200020e06d9 */
[----:B------:R-:W-:Y:S01]  /*8f40*/  IADD3.X R224, RZ, R215, RZ, P5, !PT ;  /* 0x000000d7ffe07210 */ /* 0x000fe20002ffe4ff */
[----:B------:R-:W-:Y:S01]  /*8f50*/  UMOV UR19, UR13 ;  /* 0x0000000d00137c82 */ /* 0x000fe20008000000 */
[----:B------:R-:W-:Y:S01]  /*8f60*/  IADD3.X R220, RZ, R217, RZ, P0, !PT ;  /* 0x000000d9ffdc7210 */ /* 0x000fe200007fe4ff */
[----:B------:R-:W-:-:S02]  /*8f70*/  ULDC.64 UR6, c[0x0][0x208] ;  /* 0x0000820000067ab9 */ /* 0x000fc40000000a00 */
[----:B------:R-:W-:Y:S02]  /*8f80*/  ULDC.64 UR4, c[0x0][0x1e0] ;  /* 0x0000780000047ab9 */ /* 0x000fe40000000a00 */
.L_x_376:
        /* <DEDUP_REMOVED lines=15> */
[----:B------:R-:W-:Y:S01]  /*9080*/  @!UP3 ULEA UR20, UP0, UR6, UR20, 0x5 ;  /* 0x000000140614b291 */ /* 0x000fe2000f80283f */
[----:B------:R-:W1:Y:S03]  /*9090*/  LDSM.16.M88.4 R8, [R205+0x6100] ;  /* 0x00610000cd08783b */ /* 0x000e660000000200 */
[----:B------:R-:W-:Y:S02]  /*90a0*/  @!P0 IADD3.X R0, R215, UR13, RZ, P6, !PT ;  /* 0x0000000dd7008c10 */ /* 0x000fe4000b7fe4ff */
[----:B------:R-:W-:Y:S02]  /*90b0*/  @!P0 LEA R22, P6, R5, c[0x0][0x1f8], 0x1 ;  /* 0x00007e0005168a11 */ /* 0x000fe400078c08ff */
[----:B------:R-:W-:Y:S01]  /*90c0*/  @!P0 IADD3.X R2, R226, UR13, RZ, P5, !PT ;  /* 0x0000000de2028c10 */ /* 0x000fe2000affe4ff */
[----:B------:R-:W2:Y:S01]  /*90d0*/  LDSM.16.M88.4 R16, [R205+0x6900] ;  /* 0x00690000cd10783b */ /* 0x000ea20000000200 */
[----:B------:R-:W-:Y:S02]  /*90e0*/  @!P0 LEA R20, P5, R7, c[0x0][0x1f8], 0x1 ;  /* 0x00007e0007148a11 */ /* 0x000fe400078a08ff */
[----:B------:R-:W-:Y:S01]  /*90f0*/  @!P0 IADD3.X R4, R224, UR13, RZ, P4, !PT ;  /* 0x0000000de0048c10 */ /* 0x000fe2000a7fe4ff */
[----:B------:R-:W-:Y:S01]  /*9100*/  @!UP3 ULEA.HI.X UR13, UR6, UR13, UR7, 0x5, UP0 ;  /* 0x0000000d060db291 */ /* 0x000fe200080f2c07 */
[----:B------:R-:W-:Y:S01]  /*9110*/  @!P0 LEA R28, P4, R13, c[0x0][0x1f8], 0x1 ;  /* 0x00007e000d1c8a11 */ /* 0x000fe200078808ff */
[----:B------:R-:W-:Y:S01]  /*9120*/  UISETP.GT.AND UP3, UPT, UR19, UR8, UPT ;  /* 0x000000081300728c */ /* 0x000fe2000bf64270 */
[----:B------:R-:W-:Y:S01]  /*9130*/  @!P0 LEA.HI.X R23, R5, c[0x0][0x1fc], R0, 0x1, P6 ;  /* 0x00007f0005178a11 */ /* 0x000fe200030f0c00 */
[----:B------:R-:W3:Y:S01]  /*9140*/  LDSM.16.M88.4 R24, [R205+0x7100] ;  /* 0x00710000cd18783b */ /* 0x000ee20000000200 */
[----:B------:R-:W-:Y:S02]  /*9150*/  @!P0 LEA.HI.X R21, R7, c[0x0][0x1fc], R2, 0x1, P5 ;  /* 0x00007f0007158a11 */ /* 0x000fe400028f0c02 */
[----:B------:R-:W-:Y:S02]  /*9160*/  @!P0 LEA.HI.X R29, R13, c[0x0][0x1fc], R4, 0x1, P4 ;  /* 0x00007f000d1d8a11 */ /* 0x000fe400020f0c04 */
[----:B------:R-:W-:Y:S02]  /*9170*/  @!P0 IADD3 R5, P6, R208, UR20, RZ ;  /* 0x00000014d0058c10 */ /* 0x000fe4000ffde0ff */
[----:B------:R-:W-:Y:S01]  /*9180*/  @!P0 IADD3 R7, P5, R227, UR20, RZ ;  /* 0x00000014e3078c10 */ /* 0x000fe2000ffbe0ff */
[----:B------:R-:W4:Y:S01]  /*9190*/  LDSM.16.M88.4 R136, [R205+0x7900] ;  /* 0x00790000cd88783b */ /* 0x000f220000000200 */
[----:B------:R-:W-:Y:S02]  /*91a0*/  @!P0 IADD3 R13, P4, R225, UR20, RZ ;  /* 0x00000014e10d8c10 */ /* 0x000fe4000ff9e0ff */
[----:B------:R-:W-:Y:S02]  /*91b0*/  @!P0 IADD3.X R0, R215, UR13, RZ, P6, !PT ;  /* 0x0000000dd7008c10 */ /* 0x000fe4000b7fe4ff */
[----:B------:R-:W-:Y:S02]  /*91c0*/  @!P0 LEA R170, P6, R5, c[0x0][0x1f8], 0x1 ;  /* 0x00007e0005aa8a11 */ /* 0x000fe400078c08ff */
[----:B------:R-:W-:Y:S01]  /*91d0*/  @!P0 IADD3.X R2, R226, UR13, RZ, P5, !PT ;  /* 0x0000000de2028c10 */ /* 0x000fe2000affe4ff */
[----:B------:R-:W-:Y:S01]  /*91e0*/  LDSM.16.M88.4 R140, [R202+0xc100] ;  /* 0x00c10000ca8c783b */ /* 0x000fe20000000200 */
[----:B------:R-:W-:Y:S02]  /*91f0*/  @!P0 LEA R168, P5, R7, c[0x0][0x1f8], 0x1 ;  /* 0x00007e0007a88a11 */ /* 0x000fe400078a08ff */
[----:B------:R-:W-:Y:S01]  /*9200*/  @!P0 IADD3.X R4, R224, UR13, RZ, P4, !PT ;  /* 0x0000000de0048c10 */ /* 0x000fe2000a7fe4ff */
[----:B------:R-:W-:Y:S01]  /*9210*/  UIADD3 UR13, UR19, -0x1, URZ ;  /* 0xffffffff130d7890 */ /* 0x000fe2000fffe03f */
[----:B------:R-:W-:Y:S02]  /*9220*/  @!P0 LEA R132, P4, R13, c[0x0][0x1f8], 0x1 ;  /* 0x00007e000d848a11 */ /* 0x000fe400078808ff */
[----:B------:R-:W-:Y:S01]  /*9230*/  @!P0 LEA.HI.X R171, R5, c[0x0][0x1fc], R0, 0x1, P6 ;  /* 0x00007f0005ab8a11 */ /* 0x000fe200030f0c00 */
[----:B------:R-:W5:Y:S01]  /*9240*/  LDSM.16.M88.4 R144, [R204] ;  /* 0x00000000cc90783b */ /* 0x000f620000000200 */
[----:B------:R-:W-:Y:S01]  /*9250*/  @!P0 LEA.HI.X R169, R7, c[0x0][0x1fc], R2, 0x1, P5 ;  /* 0x00007f0007a98a11 */ /* 0x000fe200028f0c02 */
[----:B------:R-:W-:Y:S01]  /*9260*/  @UP3 UIMAD.WIDE.U32 UR22, UR13, UR4, URZ ;  /* 0x000000040d1632a5 */ /* 0x000fe2000f8e003f */
[----:B------:R-:W-:Y:S01]  /*9270*/  @!P0 LEA.HI.X R133, R13, c[0x0][0x1fc], R4, 0x1, P4 ;  /* 0x00007f000d858a11 */ /* 0x000fe200020f0c04 */
[----:B------:R-:W-:Y:S01]  /*9280*/  @UP3 USHF.R.S32.HI UR20, URZ, 0x1f, UR13 ;  /* 0x0000001f3f143899 */ /* 0x000fe2000801140d */
[C---:B-1----:R-:W-:Y:S01]  /*9290*/  HMMA.16816.F32.BF16 R4, R32.reuse, R8, RZ ;  /* 0x000000082004723c */ /* 0x042fe200000418ff */
[----:B------:R-:W-:Y:S02]  /*92a0*/  @UP3 USHF.L.U32 UR21, UR22, 0x6, URZ ;  /* 0x0000000616153899 */ /* 0x000fe4000800063f */
[----:B------:R-:W1:Y:S01]  /*92b0*/  LDSM.16.M88.4 R148, [R195] ;  /* 0x00000000c394783b */ /* 0x000e620000000200 */
[----:B------:R-:W-:Y:S04]  /*92c0*/  @UP3 UIMAD UR20, UR20, UR4, URZ ;  /* 0x00000004141432a4 */ /* 0x000fe8000f8e023f */
[C---:B------:R-:W-:Y:S01]  /*92d0*/  HMMA.16816.F32.BF16 R8, R32.reuse, R10, RZ ;  /* 0x0000000a2008723c */ /* 0x040fe200000418ff */
[----:B------:R-:W-:Y:S02]  /*92e0*/  @UP3 UIMAD UR20, UR13, UR5, UR20 ;  /* 0x000000050d1432a4 */ /* 0x000fe4000f8e0214 */
[----:B------:R-:W1:Y:S02]  /*92f0*/  LDSM.16.M88.4 R152, [R194] ;  /* 0x00000000c298783b */ /* 0x000e640000000200 */
[----:B------:R-:W-:Y:S03]  /*9300*/  @UP3 UIADD3 UR20, UR23, UR20, URZ ;  /* 0x0000001417143290 */ /* 0x000fe6000fffe03f */
[C---:B--2---:R-:W-:Y:S01]  /*9310*/  HMMA.16816.F32.BF16 R12, R32.reuse, R16, RZ ;  /* 0x00000010200c723c */ /* 0x044fe200000418ff */
[----:B------:R-:W-:Y:S02]  /*9320*/  @UP3 USHF.L.U64.HI UR20, UR22, 0x6, UR20 ;  /* 0x0000000616143899 */ /* 0x000fe40008010214 */
[----:B------:R-:W2:Y:S05]  /*9330*/  LDSM.16.M88.4 R156, [R193] ;  /* 0x00000000c19c783b */ /* 0x000eaa0000000200 */
[C---:B------:R-:W-:Y:S03]  /*9340*/  HMMA.16816.F32.BF16 R16, R32.reuse, R18, RZ ;  /* 0x000000122010723c */ /* 0x040fe600000418ff */
[----:B------:R-:W-:Y:S01]  /*9350*/  @!PT LDS RZ, [RZ] ;  /* 0x00000000fffff984 */ /* 0x000fe20000000800 */
[----:B------:R-:W-:Y:S01]  /*9360*/  @!PT LDS RZ, [RZ] ;  /* 0x00000000fffff984 */ /* 0x000fe20000000800 */
[----:B------:R-:W-:Y:S01]  /*9370*/  @!PT LDS RZ, [RZ] ;  /* 0x00000000fffff984 */ /* 0x000fe20000000800 */
[----:B------:R3:W-:Y:S08]  /*9380*/  @!P0 LDGSTS.E.BYPASS.LTC128B.128 [R207+0x100], [R22.64], !P3 ;  /* 0x0010000016cf8fae */ /* 0x0007f0000d901d50 */
[----:B------:R3:W-:Y:S08]  /*9390*/  @!P0 LDGSTS.E.BYPASS.LTC128B.128 [R207+0x2100], [R20.64], !P2 ;  /* 0x0210000014cf8fae */ /* 0x0007f0000d101d50 */
[----:B------:R4:W-:Y:S08]  /*93a0*/  @!P0 LDGSTS.E.BYPASS.LTC128B.128 [R207+0x4100], [R28.64], !P1 ;  /* 0x041000001ccf8fae */ /* 0x0009f0000c901d50 */
[----:B------:R1:W-:Y:S08]  /*93b0*/  @!P0 LDGSTS.E.BYPASS.LTC128B.128 [R207+0x1100], [R170.64], !P3 ;  /* 0x01100000aacf8fae */ /* 0x0003f0000d901d50 */
[----:B------:R1:W-:Y:S01]  /*93c0*/  @!P0 LDGSTS.E.BYPASS.LTC128B.128 [R207+0x3100], [R168.64], !P2 ;  /* 0x03100000a8cf8fae */ /* 0x0003e2000d101d50 */
[C---:B---3--:R-:W-:Y:S07]  /*93d0*/  HMMA.16816.F32.BF16 R20, R32.reuse, R24, RZ ;  /* 0x000000182014723c */ /* 0x048fee00000418ff */
[----:B------:R3:W-:Y:S01]  /*93e0*/  @!P0 LDGSTS.E.BYPASS.LTC128B.128 [R207+0x5100], [R132.64], !P1 ;  /* 0x0510000084cf8fae */ /* 0x0007e2000c901d50 */
[----:B------:R-:W-:Y:S01]  /*93f0*/  PLOP3.LUT P0, PT, PT, PT, UP3, 0x80, 0x0 ;  /* 0x000000000000781c */ /* 0x000fe20003f0f038 */
[C---:B------:R-:W-:Y:S06]  /*9400*/  HMMA.16816.F32.BF16 R24, R32.reuse, R26, RZ ;  /* 0x0000001a2018723c */ /* 0x040fec00000418ff */
[----:B------:R-:W-:Y:S02]  /*9410*/  LDSM.16.M88.4 R160, [R201+0xc100] ;  /* 0x00c10000c9a0783b */ /* 0x000fe40000000200 */
[C---:B----4-:R-:W-:Y:S06]  /*9420*/  HMMA.16816.F32.BF16 R28, R32.reuse, R136, RZ ;  /* 0x00000088201c723c */ /* 0x050fec00000418ff */
[----:B------:R-:W0:Y:S02]  /*9430*/  LDGDEPBAR ;  /* 0x00000000000079af */ /* 0x000e240000000000 */
[----:B------:R-:W-:Y:S06]  /*9440*/  HMMA.16816.F32.BF16 R32, R32, R138, RZ ;  /* 0x0000008a2020723c */ /* 0x000fec00000418ff */
[----:B------:R-:W4:Y:S02]  /*9450*/  LDSM.16.M88.4 R164, [R200+0x6100] ;  /* 0x00610000c8a4783b */ /* 0x000f240000000200 */
[C---:B-----5:R-:W-:Y:S06]  /*9460*/  HMMA.16816.F32.BF16 R4, R140.reuse, R144, R4 ;  /* 0x000000908c04723c */ /* 0x060fec0000041804 */
[----:B------:R-:W5:Y:S02]  /*9470*/  LDSM.16.M88.4 R136, [R200+0x6900] ;  /* 0x00690000c888783b */ /* 0x000f640000000200 */
[C---:B------:R-:W-:Y:S06]  /*9480*/  HMMA.16816.F32.BF16 R8, R140.reuse, R146, R8 ;  /* 0x000000928c08723c */ /* 0x040fec0000041808 */
[----:B-1----:R-:W1:Y:S02]  /*9490*/  LDSM.16.M88.4 R168, [R200+0x7100] ;  /* 0x00710000c8a8783b */ /* 0x002e640000000200 */
[C---:B------:R-:W-:Y:S06]  /*94a0*/  HMMA.16816.F32.BF16 R12, R140.reuse, R148, R12 ;  /* 0x000000948c0c723c */ /* 0x040fec000004180c */
[----:B------:R-:W1:Y:S02]  /*94b0*/  LDSM.16.M88.4 R172, [R200+0x7900] ;  /* 0x00790000c8ac783b */ /* 0x000e640000000200 */
[C---:B------:R-:W-:Y:S06]  /*94c0*/  HMMA.16816.F32.BF16 R16, R140.reuse, R150, R16 ;  /* 0x000000968c10723c */ /* 0x040fec0000041810 */
[----:B------:R-:W-:Y:S02]  /*94d0*/  LDSM.16.M88.4 R176, [R199+0xc100] ;  /* 0x00c10000c7b0783b */ /* 0x000fe40000000200 */
[C---:B------:R-:W-:Y:S06]  /*94e0*/  HMMA.16816.F32.BF16 R20, R140.reuse, R152, R20 ;  /* 0x000000988c14723c */ /* 0x040fec0000041814 */
[----:B------:R-:W1:Y:S02]  /*94f0*/  LDSM.16.M88.4 R180, [R192] ;  /* 0x00000000c0b4783b */ /* 0x000e640000000200 */
[C---:B------:R-:W-:Y:S06]  /*9500*/  HMMA.16816.F32.BF16 R24, R140.reuse, R154, R24 ;  /* 0x0000009a8c18723c */ /* 0x040fec0000041818 */
[----:B------:R-:W-:Y:S02]  /*9510*/  LDSM.16.M88.4 R144, [R192+0x1000] ;  /* 0x00100000c090783b */ /* 0x000fe40000000200 */
[C---:B--2---:R-:W-:Y:S06]  /*9520*/  HMMA.16816.F32.BF16 R28, R140.reuse, R156, R28 ;  /* 0x0000009c8c1c723c */ /* 0x044fec000004181c */
[----:B------:R-:W-:Y:S02]  /*9530*/  LDSM.16.M88.4 R148, [R192+0x1800] ;  /* 0x00180000c094783b */ /* 0x000fe40000000200 */
[----:B------:R-:W-:Y:S06]  /*9540*/  HMMA.16816.F32.BF16 R32, R140, R158, R32 ;  /* 0x0000009e8c20723c */ /* 0x000fec0000041820 */
[----:B------:R-:W2:Y:S02]  /*9550*/  LDSM.16.M88.4 R140, [R192+0x800] ;  /* 0x00080000c08c783b */ /* 0x000ea40000000200 */
[C---:B----4-:R-:W-:Y:S06]  /*9560*/  HMMA.16816.F32.BF16 R4, R160.reuse, R164, R4 ;  /* 0x000000a4a004723c */ /* 0x050fec0000041804 */
[----:B------:R-:W-:Y:S02]  /*9570*/  LDSM.16.M88.4 R152, [R206+0x10100] ;  /* 0x01010000ce98783b */ /* 0x000fe40000000200 */
[C---:B------:R-:W-:Y:S06]  /*9580*/  HMMA.16816.F32.BF16 R8, R160.reuse, R166, R8 ;  /* 0x000000a6a008723c */ /* 0x040fec0000041808 */
[----:B------:R-:W4:Y:S02]  /*9590*/  LDSM.16.M88.4 R156, [R205+0x8100] ;  /* 0x00810000cd9c783b */ /* 0x000f240000000200 */
[C---:B-----5:R-:W-:Y:S06]  /*95a0*/  HMMA.16816.F32.BF16 R12, R160.reuse, R136, R12 ;  /* 0x00000088a00c723c */ /* 0x060fec000004180c */
[----:B------:R-:W-:Y:S02]  /*95b0*/  LDSM.16.M88.4 R164, [R205+0x9900] ;  /* 0x00990000cda4783b */ /* 0x000fe40000000200 */
[C---:B------:R-:W-:Y:S06]  /*95c0*/  HMMA.16816.F32.BF16 R16, R160.reuse, R138, R16 ;  /* 0x0000008aa010723c */ /* 0x040fec0000041810 */
[----:B------:R-:W5:Y:S02]  /*95d0*/  LDSM.16.M88.4 R136, [R205+0x8900] ;  /* 0x00890000cd88783b */ /* 0x000f640000000200 */
[C---:B-1----:R-:W-:Y:S08]  /*95e0*/  HMMA.16816.F32.BF16 R20, R160.reuse, R168, R20 ;  /* 0x000000a8a014723c */ /* 0x042ff00000041814 */
[C---:B------:R-:W-:Y:S01]  /*95f0*/  HMMA.16816.F32.BF16 R24, R160.reuse, R170, R24 ;  /* 0x000000aaa018723c */ /* 0x040fe20000041818 */
[----:B------:R-:W-:Y:S07]  /*9600*/  LDSM.16.M88.4 R168, [R202+0x10100] ;  /* 0x01010000caa8783b */ /* 0x000fee0000000200 */
[C---:B------:R-:W-:Y:S08]  /*9610*/  HMMA.16816.F32.BF16 R28, R160.reuse, R172, R28 ;  /* 0x000000aca01c723c */ /* 0x040ff0000004181c */
[----:B------:R-:W-:Y:S01]  /*9620*/  HMMA.16816.F32.BF16 R32, R160, R174, R32 ;  /* 0x000000aea020723c */ /* 0x000fe20000041820 */
[----:B------:R-:W1:Y:S07]  /*9630*/  LDSM.16.M88.4 R160, [R205+0x9100] ;  /* 0x00910000cda0783b */ /* 0x000e6e0000000200 */
[C---:B------:R-:W-:Y:S01]  /*9640*/  HMMA.16816.F32.BF16 R4, R176.reuse, R180, R4 ;  /* 0x000000b4b004723c */ /* 0x040fe20000041804 */
[----:B------:R-:W1:Y:S07]  /*9650*/  LDSM.16.M88.4 R172, [R191] ;  /* 0x00000000bfac783b */ /* 0x000e6e0000000200 */
[C---:B------:R-:W-:Y:S01]  /*9660*/  HMMA.16816.F32.BF16 R8, R176.reuse, R182, R8 ;  /* 0x000000b6b008723c */ /* 0x040fe20000041808 */
[----:B------:R-:W-:Y:S07]  /*9670*/  LDSM.16.M88.4 R180, [R200+0x8100] ;  /* 0x00810000c8b4783b */ /* 0x000fee0000000200 */
[C---:B--2---:R-:W-:Y:S08]  /*9680*/  HMMA.16816.F32.BF16 R12, R176.reuse, R140, R12 ;  /* 0x0000008cb00c723c */ /* 0x044ff0000004180c */
[C---:B------:R-:W-:Y:S01]  /*9690*/  HMMA.16816.F32.BF16 R16, R176.reuse, R142, R16 ;  /* 0x0000008eb010723c */ /* 0x040fe20000041810 */
[----:B------:R-:W2:Y:S07]  /*96a0*/  LDSM.16.M88.4 R140, [R190] ;  /* 0x00000000be8c783b */ /* 0x000eae0000000200 */
[C---:B------:R-:W-:Y:S08]  /*96b0*/  HMMA.16816.F32.BF16 R20, R176.reuse, R144, R20 ;  /* 0x00000090b014723c */ /* 0x040ff00000041814 */
[C---:B------:R-:W-:Y:S01]  /*96c0*/  HMMA.16816.F32.BF16 R24, R176.reuse, R146, R24 ;  /* 0x00000092b018723c */ /* 0x040fe20000041818 */
[----:B------:R-:W1:Y:S07]  /*96d0*/  LDSM.16.M88.4 R144, [R189] ;  /* 0x00000000bd90783b */ /* 0x000e6e0000000200 */
[C---:B------:R-:W-:Y:S08]  /*96e0*/  HMMA.16816.F32.BF16 R28, R176.reuse, R148, R28 ;  /* 0x00000094b01c723c */ /* 0x040ff0000004181c */
[----:B------:R-:W-:Y:S01]  /*96f0*/  HMMA.16816.F32.BF16 R32, R176, R150, R32 ;  /* 0x00000096b020723c */ /* 0x000fe20000041820 */
[----:B------:R-:W2:Y:S07]  /*9700*/  LDSM.16.M88.4 R148, [R188] ;  /* 0x00000000bc94783b */ /* 0x000eae0000000200 */
[C---:B----4-:R-:W-:Y:S01]  /*9710*/  HMMA.16816.F32.BF16 R4, R152.reuse, R156, R4 ;  /* 0x0000009c9804723c */ /* 0x050fe20000041804 */
[----:B------:R-:W4:Y:S07]  /*9720*/  LDSM.16.M88.4 R176, [R201+0x10100] ;  /* 0x01010000c9b0783b */ /* 0x000f2e0000000200 */
[C---:B------:R-:W-:Y:S01]  /*9730*/  HMMA.16816.F32.BF16 R8, R152.reuse, R158, R8 ;  /* 0x0000009e9808723c */ /* 0x040fe20000041808 */
[----:B------:R-:W-:Y:S07]  /*9740*/  LDSM.16.M88.4 R156, [R200+0x9900] ;  /* 0x00990000c89c783b */ /* 0x000fee0000000200 */
[C---:B-----5:R-:W-:Y:S08]  /*9750*/  HMMA.16816.F32.BF16 R12, R152.reuse, R136, R12 ;  /* 0x00000088980c723c */ /* 0x060ff0000004180c */
[C---:B------:R-:W-:Y:S01]  /*9760*/  HMMA.16816.F32.BF16 R16, R152.reuse, R138, R16 ;  /* 0x0000008a9810723c */ /* 0x040fe20000041810 */
[----:B------:R-:W5:Y:S07]  /*9770*/  LDSM.16.M88.4 R136, [R200+0x8900] ;  /* 0x00890000c888783b */ /* 0x000f6e0000000200 */
[C---:B-1----:R-:W-:Y:S08]  /*9780*/  HMMA.16816.F32.BF16 R20, R152.reuse, R160, R20 ;  /* 0x000000a09814723c */ /* 0x042ff00000041814 */
[C---:B------:R-:W-:Y:S01]  /*9790*/  HMMA.16816.F32.BF16 R24, R152.reuse, R162, R24 ;  /* 0x000000a29818723c */ /* 0x040fe20000041818 */
[----:B------:R-:W-:Y:S07]  /*97a0*/  LDSM.16.M88.4 R160, [R199+0x10100] ;  /* 0x01010000c7a0783b */ /* 0x000fee0000000200 */
[C---:B------:R-:W-:Y:S08]  /*97b0*/  HMMA.16816.F32.BF16 R28, R152.reuse, R164, R28 ;  /* 0x000000a4981c723c */ /* 0x040ff0000004181c */
[----:B------:R-:W-:Y:S01]  /*97c0*/  HMMA.16816.F32.BF16 R32, R152, R166, R32 ;  /* 0x000000a69820723c */ /* 0x000fe20000041820 */
[----:B------:R-:W1:Y:S07]  /*97d0*/  LDSM.16.M88.4 R152, [R200+0x9100] ;  /* 0x00910000c898783b */ /* 0x000e6e0000000200 */
[C---:B------:R-:W-:Y:S01]  /*97e0*/  HMMA.16816.F32.BF16 R4, R168.reuse, R172, R4 ;  /* 0x000000aca804723c */ /* 0x040fe20000041804 */
[----:B------:R-:W1:Y:S07]  /*97f0*/  LDSM.16.M88.4 R164, [R192+0x2000] ;  /* 0x00200000c0a4783b */ /* 0x000e6e0000000200 */
[C---:B------:R-:W-:Y:S01]  /*9800*/  HMMA.16816.F32.BF16 R8, R168.reuse, R174, R8 ;  /* 0x000000aea808723c */ /* 0x040fe20000041808 */
[----:B------:R-:W-:Y:S07]  /*9810*/  LDSM.16.M88.4 R172, [R205+0xa100] ;  /* 0x00a10000cdac783b */ /* 0x000fee0000000200 */
[C---:B--2---:R-:W-:Y:S08]  /*9820*/  HMMA.16816.F32.BF16 R12, R168.reuse, R140, R12 ;  /* 0x0000008ca80c723c */ /* 0x044ff0000004180c */
[C---:B------:R-:W-:Y:S01]  /*9830*/  HMMA.16816.F32.BF16 R16, R168.reuse, R142, R16 ;  /* 0x0000008ea810723c */ /* 0x040fe20000041810 */
[----:B------:R-:W2:Y:S07]  /*9840*/  LDSM.16.M88.4 R140, [R192+0x2800] ;  /* 0x00280000c08c783b */ /* 0x000eae0000000200 */
[C---:B------:R-:W-:Y:S08]  /*9850*/  HMMA.16816.F32.BF16 R20, R168.reuse, R144, R20 ;  /* 0x00000090a814723c */ /* 0x040ff00000041814 */
[C---:B------:R-:W-:Y:S01]  /*9860*/  HMMA.16816.F32.BF16 R24, R168.reuse, R146, R24 ;  /* 0x00000092a818723c */ /* 0x040fe20000041818 */
[----:B------:R-:W1:Y:S07]  /*9870*/  LDSM.16.M88.4 R144, [R192+0x3000] ;  /* 0x00300000c090783b */ /* 0x000e6e0000000200 */
[C---:B------:R-:W-:Y:S08]  /*9880*/  HMMA.16816.F32.BF16 R28, R168.reuse, R148, R28 ;  /* 0x00000094a81c723c */ /* 0x040ff0000004181c */
[----:B------:R-:W-:Y:S01]  /*9890*/  HMMA.16816.F32.BF16 R32, R168, R150, R32 ;  /* 0x00000096a820723c */ /* 0x000fe20000041820 */
[----:B------:R-:W2:Y:S07]  /*98a0*/  LDSM.16.M88.4 R148, [R192+0x3800] ;  /* 0x00380000c094783b */ /* 0x000eae0000000200 */
[C---:B----4-:R-:W-:Y:S01]  /*98b0*/  HMMA.16816.F32.BF16 R4, R176.reuse, R180, R4 ;  /* 0x000000b4b004723c */ /* 0x050fe20000041804 */
[----:B------:R-:W4:Y:S07]  /*98c0*/  LDSM.16.M88.4 R168, [R206+0x14100] ;  /* 0x01410000cea8783b */ /* 0x000f2e0000000200 */
[C---:B------:R-:W-:Y:S01]  /*98d0*/  HMMA.16816.F32.BF16 R8, R176.reuse, R182, R8 ;  /* 0x000000b6b008723c */ /* 0x040fe20000041808 */
[----:B------:R-:W-:Y:S07]  /*98e0*/  LDSM.16.M88.4 R180, [R187] ;  /* 0x00000000bbb4783b */ /* 0x000fee0000000200 */
[C---:B-----5:R-:W-:Y:S08]  /*98f0*/  HMMA.16816.F32.BF16 R12, R176.reuse, R136, R12 ;  /* 0x00000088b00c723c */ /* 0x060ff0000004180c */
[C---:B------:R-:W-:Y:S01]  /*9900*/  HMMA.16816.F32.BF16 R16, R176.reuse, R138, R16 ;  /* 0x0000008ab010723c */ /* 0x040fe20000041810 */
[----:B------:R-:W5:Y:S07]  /*9910*/  LDSM.16.M88.4 R136, [R205+0xa900] ;  /* 0x00a90000cd88783b */ /* 0x000f6e0000000200 */
[C---:B-1----:R-:W-:Y:S08]  /*9920*/  HMMA.16816.F32.BF16 R20, R176.reuse, R152, R20 ;  /* 0x00000098b014723c */ /* 0x042ff00000041814 */
[C---:B------:R-:W-:Y:S01]  /*9930*/  HMMA.16816.F32.BF16 R24, R176.reuse, R154, R24 ;  /* 0x0000009ab018723c */ /* 0x040fe20000041818 */
[----:B------:R-:W1:Y:S07]  /*9940*/  LDSM.16.M88.4 R152, [R205+0xb100] ;  /* 0x00b10000cd98783b */ /* 0x000e6e0000000200 */
        /* <DEDUP_REMOVED lines=31> */
[C---:B------:R-:W-:Y:S08]  /*9b40*/  HMMA.16816.F32.BF16 R8, R176.reuse, R182, R8 ;  /* 0x000000b6b008723c */ /* 0x040ff00000041808 */
[C---:B--2---:R-:W-:Y:S08]  /*9b50*/  HMMA.16816.F32.BF16 R12, R176.reuse, R140, R12 ;  /* 0x0000008cb00c723c */ /* 0x044ff0000004180c */
[C---:B------:R-:W-:Y:S08]  /*9b60*/  HMMA.16816.F32.BF16 R16, R176.reuse, R142, R16 ;  /* 0x0000008eb010723c */ /* 0x040ff00000041810 */
[C---:B------:R-:W-:Y:S08]  /*9b70*/  HMMA.16816.F32.BF16 R20, R176.reuse, R144, R20 ;  /* 0x00000090b014723c */ /* 0x040ff00000041814 */
[C---:B------:R-:W-:Y:S08]  /*9b80*/  HMMA.16816.F32.BF16 R24, R176.reuse, R146, R24 ;  /* 0x00000092b018723c */ /* 0x040ff00000041818 */
[C---:B------:R-:W-:Y:S08]  /*9b90*/  HMMA.16816.F32.BF16 R28, R176.reuse, R148, R28 ;  /* 0x00000094b01c723c */ /* 0x040ff0000004181c */
[----:B------:R-:W-:Y:S08]  /*9ba0*/  HMMA.16816.F32.BF16 R32, R176, R150, R32 ;  /* 0x00000096b020723c */ /* 0x000ff00000041820 */
[C---:B----4-:R-:W-:Y:S08]  /*9bb0*/  HMMA.16816.F32.BF16 R4, R160.reuse, R164, R4 ;  /* 0x000000a4a004723c */ /* 0x050ff00000041804 */
[C---:B------:R-:W-:Y:S08]  /*9bc0*/  HMMA.16816.F32.BF16 R8, R160.reuse, R166, R8 ;  /* 0x000000a6a008723c */ /* 0x040ff00000041808 */
[C---:B-----5:R-:W-:Y:S08]  /*9bd0*/  HMMA.16816.F32.BF16 R12, R160.reuse, R136, R12 ;  /* 0x00000088a00c723c */ /* 0x060ff0000004180c */
[C---:B------:R-:W-:Y:S01]  /*9be0*/  HMMA.16816.F32.BF16 R16, R160.reuse, R138, R16 ;  /* 0x0000008aa010723c */ /* 0x040fe20000041810 */
[----:B------:R-:W2:Y:S07]  /*9bf0*/  LDSM.16.M88.4 R136, [R192+0x4800] ;  /* 0x00480000c088783b */ /* 0x000eae0000000200 */
[C---:B-1----:R-:W-:Y:S08]  /*9c00*/  HMMA.16816.F32.BF16 R20, R160.reuse, R152, R20 ;  /* 0x00000098a014723c */ /* 0x042ff00000041814 */
[C---:B------:R-:W-:Y:S08]  /*9c10*/  HMMA.16816.F32.BF16 R24, R160.reuse, R154, R24 ;  /* 0x0000009aa018723c */ /* 0x040ff00000041818 */
[C---:B------:R-:W-:Y:S08]  /*9c20*/  HMMA.16816.F32.BF16 R28, R160.reuse, R156, R28 ;  /* 0x0000009ca01c723c */ /* 0x040ff0000004181c */
[----:B------:R-:W-:Y:S08]  /*9c30*/  HMMA.16816.F32.BF16 R32, R160, R158, R32 ;  /* 0x0000009ea020723c */ /* 0x000ff00000041820 */
[C---:B------:R-:W-:Y:S08]  /*9c40*/  HMMA.16816.F32.BF16 R4, R168.reuse, R172, R4 ;  /* 0x000000aca804723c */ /* 0x040ff00000041804 */
[C---:B------:R-:W-:Y:S08]  /*9c50*/  HMMA.16816.F32.BF16 R8, R168.reuse, R174, R8 ;  /* 0x000000aea808723c */ /* 0x040ff00000041808 */
[C---:B--2---:R-:W-:Y:S08]  /*9c60*/  HMMA.16816.F32.BF16 R12, R168.reuse, R136, R12 ;  /* 0x00000088a80c723c */ /* 0x044ff0000004180c */
[C---:B------:R-:W-:Y:S04]  /*9c70*/  HMMA.16816.F32.BF16 R16, R168.reuse, R138, R16 ;  /* 0x0000008aa810723c */ /* 0x040fe80000041810 */
[----:B------:R-:W-:Y:S02]  /*9c80*/  FMUL.FTZ R230, R4, c[0x0][0x320] ;  /* 0x0000c80004e67a20 */ /* 0x000fe40000410000 */
[----:B------:R-:W-:Y:S02]  /*9c90*/  FMUL.FTZ R172, R5, c[0x0][0x320] ;  /* 0x0000c80005ac7a20 */ /* 0x000fe40000410000 */
[----:B------:R-:W-:Y:S02]  /*9ca0*/  FMUL.FTZ R9, R9, c[0x0][0x320] ;  /* 0x0000c80009097a20 */ /* 0x000fe40000410000 */
[----:B------:R-:W1:Y:S02]  /*9cb0*/  MUFU.TANH R230, R230 ;  /* 0x000000e600e67308 */ /* 0x000e640000002400 */
[----:B------:R-:W-:Y:S02]  /*9cc0*/  FMUL.FTZ R10, R10, c[0x0][0x320] ;  /* 0x0000c8000a0a7a20 */ /* 0x000fe40000410000 */
[----:B------:R-:W-:Y:S02]  /*9cd0*/  FMUL.FTZ R11, R11, c[0x0][0x320] ;  /* 0x0000c8000b0b7a20 */ /* 0x000fe40000410000 */
[----:B------:R-:W-:Y:S02]  /*9ce0*/  FMUL.FTZ R174, R6, c[0x0][0x320] ;  /* 0x0000c80006ae7a20 */ /* 0x000fe40000410000 */
[----:B------:R-:W-:Y:S02]  /*9cf0*/  FMUL.FTZ R228, R7, c[0x0][0x320] ;  /* 0x0000c80007e47a20 */ /* 0x000fe40000410000 */
[----:B------:R-:W-:Y:S01]  /*9d00*/  MUFU.TANH R238, R9 ;  /* 0x0000000900ee7308 */ /* 0x000fe20000002400 */
[----:B------:R-:W2:Y:S01]  /*9d10*/  LDSM.16.M88.4 R4, [R192+0x5000] ;  /* 0x00500000c004783b */ /* 0x000ea20000000200 */
[----:B------:R-:W-:Y:S02]  /*9d20*/  FMUL.FTZ R234, R8, c[0x0][0x320] ;  /* 0x0000c80008ea7a20 */ /* 0x000fe40000410000 */
[----:B------:R-:W-:Y:S02]  /*9d30*/  FMUL.FTZ R182, R12, c[0x0][0x320] ;  /* 0x0000c8000cb67a20 */ /* 0x000fe40000410000 */
[----:B------:R-:W-:Y:S02]  /*9d40*/  FMUL.FTZ R13, R13, c[0x0][0x320] ;  /* 0x0000c8000d0d7a20 */ /* 0x000fe40000410000 */
[----:B------:R-:W-:Y:S02]  /*9d50*/  FMUL.FTZ R14, R14, c[0x0][0x320] ;  /* 0x0000c8000e0e7a20 */ /* 0x000fe40000410000 */
[----:B------:R-:W-:Y:S01]  /*9d60*/  MUFU.TANH R236, R10 ;  /* 0x0000000a00ec7308 */ /* 0x000fe20000002400 */
[----:B------:R-:W-:Y:S02]  /*9d70*/  FMUL.FTZ R15, R15, c[0x0][0x320] ;  /* 0x0000c8000f0f7a20 */ /* 0x000fe40000410000 */
[----:B------:R-:W-:Y:S02]  /*9d80*/  FMUL.FTZ R16, R16, c[0x0][0x320] ;  /* 0x0000c80010107a20 */ /* 0x000fe40000410000 */
[----:B------:R-:W-:Y:S02]  /*9d90*/  FMUL.FTZ R17, R17, c[0x0][0x320] ;  /* 0x0000c80011117a20 */ /* 0x000fe40000410000 */
[----:B------:R-:W-:Y:S02]  /*9da0*/  FMUL.FTZ R18, R18, c[0x0][0x320] ;  /* 0x0000c80012127a20 */ /* 0x000fe40000410000 */
[----:B------:R-:W-:Y:S01]  /*9db0*/  FMUL.FTZ R19, R19, c[0x0][0x320] ;  /* 0x0000c80013137a20 */ /* 0x000fe20000410000 */
[----:B------:R4:W-:Y:S10]  /*9dc0*/  MUFU.TANH R232, R11 ;  /* 0x0000000b00e87308 */ /* 0x0009f40000002400 */
[----:B------:R-:W-:Y:S10]  /*9dd0*/  MUFU.TANH R176, R13 ;  /* 0x0000000d00b07308 */ /* 0x000ff40000002400 */
[----:B------:R-:W-:Y:S01]  /*9de0*/  MUFU.TANH R142, R14 ;  /* 0x0000000e008e7308 */ /* 0x000fe20000002400 */
[C---:B--2---:R-:W-:Y:S01]  /*9df0*/  HMMA.16816.F32.BF16 R20, R168.reuse, R4, R20 ;  /* 0x00000004a814723c */ /* 0x044fe20000041814 */
[----:B----4-:R-:W2:Y:S01]  /*9e00*/  LDSM.16.M88.4 R8, [R192+0x5800] ;  /* 0x00580000c008783b */ /* 0x010ea20000000200 */
[----:B------:R-:W-:Y:S06]  /*9e10*/  DEPBAR.LE SB0, 0x0 ;  /* 0x000080000000791a */ /* 0x000fec0000000000 */
[C---:B------:R-:W-:Y:S01]  /*9e20*/  HMMA.16816.F32.BF16 R24, R168.reuse, R6, R24 ;  /* 0x00000006a818723c */ /* 0x040fe20000041818 */
[----:B------:R-:W4:Y:S01]  /*9e30*/  MUFU.TANH R172, R172 ;  /* 0x000000ac00ac7308 */ /* 0x000f220000002400 */
[----:B------:R-:W-:Y:S03]  /*9e40*/  BAR.SYNC.DEFER_BLOCKING 0x0 ;  /* 0x0000000000007b1d */ /* 0x000fe60000010000 */
[----:B-1----:R-:W-:Y:S11]  /*9e50*/  FMNMX.FTZ R5, R230, R3, !PT ;  /* 0x00000003e6057209 */ /* 0x002ff60007810000 */
[----:B------:R-:W-:Y:S02]  /*9e60*/  FMUL.FTZ R20, R20, c[0x0][0x320] ;  /* 0x0000c80014147a20 */ /* 0x000fe40000410000 */
[----:B------:R-:W-:Y:S02]  /*9e70*/  FMUL.FTZ R21, R21, c[0x0][0x320] ;  /* 0x0000c80015157a20 */ /* 0x000fe40000410000 */
[----:B------:R-:W-:Y:S02]  /*9e80*/  FMUL.FTZ R22, R22, c[0x0][0x320] ;  /* 0x0000c80016167a20 */ /* 0x000fe40000410000 */
[----:B------:R-:W-:Y:S02]  /*9e90*/  FMUL.FTZ R23, R23, c[0x0][0x320] ;  /* 0x0000c80017177a20 */ /* 0x000fe40000410000 */
[----:B------:R-:W-:Y:S01]  /*9ea0*/  FMUL.FTZ R24, R24, c[0x0][0x320] ;  /* 0x0000c80018187a20 */ /* 0x000fe20000410000 */
[----:B----4-:R-:W-:Y:S01]  /*9eb0*/  FMNMX.FTZ R5, R172, R5, !PT ;  /* 0x00000005ac057209 */ /* 0x010fe20007810000 */
[----:B------:R-:W-:Y:S01]  /*9ec0*/  FMUL.FTZ R25, R25, c[0x0][0x320] ;  /* 0x0000c80019197a20 */ /* 0x000fe20000410000 */
[----:B------:R-:W1:Y:S01]  /*9ed0*/  MUFU.TANH R174, R174 ;  /* 0x000000ae00ae7308 */ /* 0x000e620000002400 */
[----:B------:R-:W-:Y:S02]  /*9ee0*/  FMUL.FTZ R26, R26, c[0x0][0x320] ;  /* 0x0000c8001a1a7a20 */ /* 0x000fe40000410000 */
[----:B------:R-:W-:Y:S01]  /*9ef0*/  FMUL.FTZ R27, R27, c[0x0][0x320] ;  /* 0x0000c8001b1b7a20 */ /* 0x000fe20000410000 */
[C---:B--2---:R-:W-:Y:S06]  /*9f00*/  HMMA.16816.F32.BF16 R28, R168.reuse, R8, R28 ;  /* 0x00000008a81c723c */ /* 0x044fec000004181c */
[----:B------:R-:W2:Y:S02]  /*9f10*/  MUFU.TANH R228, R228 ;  /* 0x000000e400e47308 */ /* 0x000ea40000002400 */
[----:B------:R-:W-:Y:S08]  /*9f20*/  HMMA.16816.F32.BF16 R32, R168, R10, R32 ;  /* 0x0000000aa820723c */ /* 0x000ff00000041820 */
[----:B------:R-:W4:Y:S01]  /*9f30*/  MUFU.TANH R234, R234 ;  /* 0x000000ea00ea7308 */ /* 0x000f220000002400 */
[----:B-1----:R-:W-:Y:S09]  /*9f40*/  FMNMX.FTZ R9, R174, R135, !PT ;  /* 0x00000087ae097209 */ /* 0x002ff20007810000 */
[----:B------:R-:W1:Y:S01]  /*9f50*/  MUFU.TANH R182, R182 ;  /* 0x000000b600b67308 */ /* 0x000e620000002400 */
[----:B------:R-:W-:Y:S01]  /*9f60*/  FMUL.FTZ R28, R28, c[0x0][0x320] ;  /* 0x0000c8001c1c7a20 */ /* 0x000fe20000410000 */
[----:B--2---:R-:W-:Y:S01]  /*9f70*/  FMNMX.FTZ R9, R228, R9, !PT ;  /* 0x00000009e4097209 */ /* 0x004fe20007810000 */
[----:B------:R-:W-:Y:S02]  /*9f80*/  FMUL.FTZ R30, R30, c[0x0][0x320] ;  /* 0x0000c8001e1e7a20 */ /* 0x000fe40000410000 */
[----:B------:R-:W-:Y:S01]  /*9f90*/  FMUL.FTZ R29, R29, c[0x0][0x320] ;  /* 0x0000c8001d1d7a20 */ /* 0x000fe20000410000 */
[----:B------:R-:W-:Y:S01]  /*9fa0*/  FMNMX.FTZ R9, R236, R9, !PT ;  /* 0x00000009ec097209 */ /* 0x000fe20007810000 */
[----:B------:R-:W-:Y:S03]  /*9fb0*/  FMUL.FTZ R31, R31, c[0x0][0x320] ;  /* 0x0000c8001f1f7a20 */ /* 0x000fe60000410000 */
[----:B------:R-:W2:Y:S01]  /*9fc0*/  MUFU.TANH R140, R15 ;  /* 0x0000000f008c7308 */ /* 0x000ea20000002400 */
[----:B------:R-:W-:Y:S01]  /*9fd0*/  FMUL.FTZ R32, R32, c[0x0][0x320] ;  /* 0x0000c80020207a20 */ /* 0x000fe20000410000 */
[----:B------:R-:W-:Y:S01]  /*9fe0*/  FMNMX.FTZ R9, R232, R9, !PT ;  /* 0x00000009e8097209 */ /* 0x000fe20007810000 */
[----:B------:R-:W-:Y:S01]  /*9ff0*/  FMUL.FTZ R33, R33, c[0x0][0x320] ;  /* 0x0000c80021217a20 */ /* 0x000fe20000410000 */
[----:B----4-:R-:W-:Y:S01]  /*a000*/  FMNMX.FTZ R5, R234, R5, !PT ;  /* 0x00000005ea057209 */ /* 0x010fe20007810000 */
[----:B------:R-:W-:Y:S01]  /*a010*/  FMUL.FTZ R34, R34, c[0x0][0x320] ;  /* 0x0000c80022227a20 */ /* 0x000fe20000410000 */
[----:B------:R-:W-:Y:S01]  /*a020*/  FMNMX.FTZ R9, R142, R9, !PT ;  /* 0x000000098e097209 */ /* 0x000fe20007810000 */
[----:B------:R-:W-:Y:S01]  /*a030*/  FMUL.FTZ R35, R35, c[0x0][0x320] ;  /* 0x0000c80023237a20 */ /* 0x000fe20000410000 */
[----:B------:R-:W-:Y:S02]  /*a040*/  FMNMX.FTZ R5, R238, R5, !PT ;  /* 0x00000005ee057209 */ /* 0x000fe40007810000 */
[----:B------:R-:W4:Y:S02]  /*a050*/  MUFU.TANH R180, R16 ;  /* 0x0000001000b47308 */ /* 0x000f240000002400 */
[----:B-1----:R-:W-:Y:S04]  /*a060*/  FMNMX.FTZ R5, R182, R5, !PT ;  /* 0x00000005b6057209 */ /* 0x002fe80007810000 */
[----:B------:R-:W-:Y:S04]  /*a070*/  FMNMX.FTZ R5, R176, R5, !PT ;  /* 0x00000005b0057209 */ /* 0x000fe80007810000 */
[----:B------:R-:W1:Y:S01]  /*a080*/  MUFU.TANH R138, R18 ;  /* 0x00000012008a7308 */ /* 0x000e620000002400 */
[----:B--2---:R-:W-:Y:S09]  /*a090*/  FMNMX.FTZ R9, R140, R9, !PT ;  /* 0x000000098c097209 */ /* 0x004ff20007810000 */
[----:B------:R-:W2:Y:S01]  /*a0a0*/  MUFU.TANH R178, R17 ;  /* 0x0000001100b27308 */ /* 0x000ea20000002400 */
[----:B----4-:R-:W-:Y:S09]  /*a0b0*/  FMNMX.FTZ R5, R180, R5, !PT ;  /* 0x00000005b4057209 */ /* 0x010ff20007810000 */
[----:B------:R-:W4:Y:S01]  /*a0c0*/  MUFU.TANH R136, R19 ;  /* 0x0000001300887308 */ /* 0x000f220000002400 */
[----:B-1----:R-:W-:Y:S09]  /*a0d0*/  FMNMX.FTZ R9, R138, R9, !PT ;  /* 0x000000098a097209 */ /* 0x002ff20007810000 */
        /* <DEDUP_REMOVED lines=30> */
[----:B---3--:R-:W1:Y:S01]  /*a2c0*/  MUFU.TANH R133, R35 ;  /* 0x0000002300857308 */ /* 0x008e620000002400 */
[----:B--2---:R-:W-:Y:S02]  /*a2d0*/  FMNMX.FTZ R4, R147, R0, !PT ;  /* 0x0000000093047209 */ /* 0x004fe40007810000 */
[----:B----4-:R-:W-:Y:S03]  /*a2e0*/  FMNMX.FTZ R0, R134, R9, !PT ;  /* 0x0000000986007209 */ /* 0x010fe60007810000 */
[----:B------:R-:W2:Y:S01]  /*a2f0*/  SHFL.BFLY PT, R9, R4, 0x2, 0x1f ;  /* 0x0c401f0004097f89 */ /* 0x000ea200000e0000 */
[----:B-1----:R-:W-:Y:S07]  /*a300*/  FMNMX.FTZ R7, R133, R0, !PT ;  /* 0x0000000085077209 */ /* 0x002fee0007810000 */
[----:B------:R-:W1:Y:S01]  /*a310*/  SHFL.BFLY PT, R0, R7, 0x2, 0x1f ;  /* 0x0c401f0007007f89 */ /* 0x000e6200000e0000 */
[----:B--2---:R-:W-:Y:S07]  /*a320*/  FMNMX.FTZ R11, R4, R9, !PT ;  /* 0x00000009040b7209 */ /* 0x004fee0007810000 */
[----:B------:R-:W2:Y:S01]  /*a330*/  SHFL.BFLY PT, R2, R11, 0x1, 0x1f ;  /* 0x0c201f000b027f89 */ /* 0x000ea200000e0000 */
[----:B-1----:R-:W-:Y:S07]  /*a340*/  FMNMX.FTZ R5, R7, R0, !PT ;  /* 0x0000000007057209 */ /* 0x002fee0007810000 */
[----:B------:R-:W1:Y:S01]  /*a350*/  SHFL.BFLY PT, R132, R5, 0x1, 0x1f ;  /* 0x0c201f0005847f89 */ /* 0x000e6200000e0000 */
[----:B--2---:R-:W-:Y:S05]  /*a360*/  FMNMX.FTZ R0, R11, R2, !PT ;  /* 0x000000020b007209 */ /* 0x004fea0007810000 */
[C---:B------:R-:W-:Y:S02]  /*a370*/  FADD.FTZ R2, -R0.reuse, R3 ;  /* 0x0000000300027221 */ /* 0x040fe40000010100 */
[----:B------:R-:W-:Y:S02]  /*a380*/  FMUL.FTZ R151, R0, c[0x0][0x2d0] ;  /* 0x0000b40000977a20 */ /* 0x000fe40000410000 */
[----:B------:R-:W-:Y:S02]  /*a390*/  FMUL.FTZ R3, R2, c[0x0][0x2d0] ;  /* 0x0000b40002037a20 */ /* 0x000fe40000410000 */
[--C-:B------:R-:W-:Y:S01]  /*a3a0*/  FFMA.FTZ R173, R230, c[0x0][0x2d0], -R151.reuse ;  /* 0x0000b400e6ad7a23 */ /* 0x100fe20000010897 */
[----:B-1----:R-:W-:Y:S01]  /*a3b0*/  FMNMX.FTZ R132, R5, R132, !PT ;  /* 0x0000008405847209 */ /* 0x002fe20007810000 */
[--C-:B------:R-:W-:Y:S01]  /*a3c0*/  FFMA.FTZ R172, R172, c[0x0][0x2d0], -R151.reuse ;  /* 0x0000b400acac7a23 */ /* 0x100fe20000010897 */
[----:B------:R-:W-:Y:S01]  /*a3d0*/  @P0 IADD3 R5, P5, R223, UR21, RZ ;  /* 0x00000015df050c10 */ /* 0x000fe2000ffbe0ff */
[----:B------:R-:W-:Y:S01]  /*a3e0*/  FFMA.FTZ R171, R234, c[0x0][0x2d0], -R151 ;  /* 0x0000b400eaab7a23 */ /* 0x000fe20000010897 */
[----:B------:R-:W1:Y:S01]  /*a3f0*/  MUFU.EX2 R3, R3 ;  /* 0x0000000300037308 */ /* 0x000e620000000800 */
[----:B------:R-:W-:Y:S01]  /*a400*/  FADD.FTZ R4, -R132, R135 ;  /* 0x0000008784047221 */ /* 0x000fe20000010100 */
[----:B------:R-:W-:Y:S01]  /*a410*/  @P0 IADD3.X R6, R222, UR20, RZ, P5, !PT ;  /* 0x00000014de060c10 */ /* 0x000fe2000affe4ff */
[----:B------:R-:W-:Y:S02]  /*a420*/  FMUL.FTZ R145, R132, c[0x0][0x2d0] ;  /* 0x0000b40084917a20 */ /* 0x000fe40000410000 */
[----:B------:R-:W-:Y:S01]  /*a430*/  FMUL.FTZ R2, R4, c[0x0][0x2d0] ;  /* 0x0000b40004027a20 */ /* 0x000fe20000410000 */
[----:B------:R-:W-:Y:S01]  /*a440*/  @P0 IADD3 R4, P4, R210, UR21, RZ ;  /* 0x00000015d2040c10 */ /* 0x000fe2000ff9e0ff */
[----:B------:R-:W-:Y:S02]  /*a450*/  FFMA.FTZ R170, R238, c[0x0][0x2d0], -R151 ;  /* 0x0000b400eeaa7a23 */ /* 0x000fe40000010897 */
[--C-:B------:R-:W-:Y:S01]  /*a460*/  FFMA.FTZ R174, R174, c[0x0][0x2d0], -R145.reuse ;  /* 0x0000b400aeae7a23 */ /* 0x100fe20000010891 */
[----:B------:R-:W-:Y:S01]  /*a470*/  @P0 LEA R10, P6, R4, c[0x0][0x1c8], 0x1 ;  /* 0x00007200040a0a11 */ /* 0x000fe200078c08ff */
[--C-:B------:R-:W-:Y:S01]  /*a480*/  FFMA.FTZ R169, R228, c[0x0][0x2d0], -R145.reuse ;  /* 0x0000b400e4a97a23 */ /* 0x100fe20000010891 */
[----:B------:R-:W-:Y:S01]  /*a490*/  @P0 IADD3.X R7, R217, UR20, RZ, P4, !PT ;  /* 0x00000014d9070c10 */ /* 0x000fe2000a7fe4ff */
[--C-:B------:R-:W-:Y:S01]  /*a4a0*/  FFMA.FTZ R168, R236, c[0x0][0x2d0], -R145.reuse ;  /* 0x0000b400eca87a23 */ /* 0x100fe20000010891 */
[C---:B------:R-:W-:Y:S01]  /*a4b0*/  @P0 LEA R18, P4, R5.reuse, c[0x0][0x1c8], 0x1 ;  /* 0x0000720005120a11 */ /* 0x040fe200078808ff */
[----:B------:R-:W-:Y:S01]  /*a4c0*/  FFMA.FTZ R135, R232, c[0x0][0x2d0], -R145 ;  /* 0x0000b400e8877a23 */ /* 0x000fe20000010891 */
[----:B------:R-:W-:Y:S01]  /*a4d0*/  @P0 LEA.HI.X R11, R4, c[0x0][0x1cc], R7, 0x1, P6 ;  /* 0x00007300040b0a11 */ /* 0x000fe200030f0c07 */
[----:B------:R-:W2:Y:S01]  /*a4e0*/  MUFU.EX2 R2, R2 ;  /* 0x0000000200027308 */ /* 0x000ea20000000800 */
[----:B------:R-:W-:Y:S01]  /*a4f0*/  @P0 LEA.HI.X R19, R5, c[0x0][0x1cc], R6, 0x1, P4 ;  /* 0x0000730005130a11 */ /* 0x000fe200020f0c06 */
[--C-:B------:R-:W-:Y:S01]  /*a500*/  FFMA.FTZ R179, R142, c[0x0][0x2d0], -R145.reuse ;  /* 0x0000b4008eb37a23 */ /* 0x100fe20000010891 */
[----:B------:R-:W-:Y:S01]  /*a510*/  @P0 IADD3 R4, P5, R221, UR21, RZ ;  /* 0x00000015dd040c10 */ /* 0x000fe2000ffbe0ff */
[----:B------:R3:W-:Y:S01]  /*a520*/  @P0 LDGSTS.E.BYPASS.LTC128B.128 [R207+0x6100], [R10.64], !P3 ;  /* 0x061000000acf0fae */ /* 0x0007e2000d901d50 */
[----:B------:R-:W-:Y:S01]  /*a530*/  @UP3 UIADD3 UR21, UP0, UR12, UR21, URZ ;  /* 0x000000150c153290 */ /* 0x000fe2000ff1e03f */
[----:B------:R-:W-:Y:S01]  /*a540*/  FFMA.FTZ R181, R138, c[0x0][0x2d0], -R145 ;  /* 0x0000b4008ab57a23 */ /* 0x000fe20000010891 */
[----:B------:R-:W-:Y:S01]  /*a550*/  @P0 LEA R16, P4, R4, c[0x0][0x1c8], 0x1 ;  /* 0x0000720004100a11 */ /* 0x000fe200078808ff */
[C---:B-1----:R-:W-:Y:S01]  /*a560*/  FMUL.FTZ R32, R3.reuse, R100 ;  /* 0x0000006403207220 */ /* 0x042fe20000410000 */
[----:B------:R-:W-:Y:S01]  /*a570*/  @P0 IADD3.X R5, R220, UR20, RZ, P5, !PT ;  /* 0x00000014dc050c10 */ /* 0x000fe2000affe4ff */
[----:B------:R-:W-:Y:S01]  /*a580*/  @UP3 UIADD3.X UR20, UR11, UR20, URZ, UP0, !UPT ;  /* 0x000000140b143290 */ /* 0x000fe200087fe43f */
[----:B------:R-:W-:Y:S01]  /*a590*/  MUFU.EX2 R173, R173 ;  /* 0x000000ad00ad7308 */ /* 0x000fe20000000800 */
[----:B------:R1:W-:Y:S01]  /*a5a0*/  @P0 LDGSTS.E.BYPASS.LTC128B.128 [R207+0x8100], [R18.64], !P2 ;  /* 0x0810000012cf0fae */ /* 0x0003e2000d101d50 */
[----:B------:R-:W-:Y:S01]  /*a5b0*/  @P0 LEA.HI.X R17, R4, c[0x0][0x1cc], R5, 0x1, P4 ;  /* 0x0000730004110a11 */ /* 0x000fe200020f0c05 */
[----:B------:R-:W-:Y:S01]  /*a5c0*/  FMUL.FTZ R33, R3, R101 ;  /* 0x0000006503217220 */ /* 0x000fe20000410000 */
[----:B------:R-:W-:Y:S01]  /*a5d0*/  @P0 IADD3 R4, P6, R210, UR21, RZ ;  /* 0x00000015d2040c10 */ /* 0x000fe2000ffde0ff */
[--C-:B------:R-:W-:Y:S01]  /*a5e0*/  FFMA.FTZ R183, R166, c[0x0][0x2d0], -R151.reuse ;  /* 0x0000b400a6b77a23 */ /* 0x100fe20000010897 */
[----:B------:R-:W-:Y:S01]  /*a5f0*/  @P0 IADD3 R5, P5, R223, UR21, RZ ;  /* 0x00000015df050c10 */ /* 0x000fe2000ffbe0ff */
[----:B------:R-:W-:Y:S01]  /*a600*/  FFMA.FTZ R228, R162, c[0x0][0x2d0], -R151 ;  /* 0x0000b400a2e47a23 */ /* 0x000fe20000010897 */
[----:B------:R-:W-:Y:S01]  /*a610*/  @P0 IADD3.X R7, R217, UR20, RZ, P6, !PT ;  /* 0x00000014d9070c10 */ /* 0x000fe2000b7fe4ff */
[----:B------:R4:W-:Y:S01]  /*a620*/  @P0 LDGSTS.E.BYPASS.LTC128B.128 [R207+0xa100], [R16.64], !P1 ;  /* 0x0a10000010cf0fae */ /* 0x0009e2000c901d50 */
[----:B------:R-:W-:Y:S01]  /*a630*/  @P0 LEA R28, P6, R4, c[0x0][0x1c8], 0x1 ;  /* 0x00007200041c0a11 */ /* 0x000fe200078c08ff */
[----:B------:R-:W5:Y:S01]  /*a640*/  MUFU.EX2 R172, R172 ;  /* 0x000000ac00ac7308 */ /* 0x000f620000000800 */
[----:B------:R-:W-:Y:S01]  /*a650*/  @P0 IADD3.X R8, R222, UR20, RZ, P5, !PT ;  /* 0x00000014de080c10 */ /* 0x000fe2000affe4ff */
[----:B--2---:R-:W-:Y:S01]  /*a660*/  FMUL.FTZ R34, R2, R102 ;  /* 0x0000006602227220 */ /* 0x004fe20000410000 */
[----:B------:R-:W-:Y:S01]  /*a670*/  @P0 LEA.HI.X R29, R4, c[0x0][0x1cc], R7, 0x1, P6 ;  /* 0x00007300041d0a11 */ /* 0x000fe200030f0c07 */
[----:B------:R-:W-:Y:S01]  /*a680*/  FMUL.FTZ R4, R3, R128 ;  /* 0x0000008003047220 */ /* 0x000fe20000410000 */
[----:B------:R-:W-:Y:S01]  /*a690*/  @P0 LEA R26, P5, R5, c[0x0][0x1c8], 0x1 ;  /* 0x00007200051a0a11 */ /* 0x000fe200078a08ff */
[----:B------:R-:W-:Y:S01]  /*a6a0*/  FMUL.FTZ R7, R2, R131 ;  /* 0x0000008302077220 */ /* 0x000fe20000410000 */
[----:B------:R-:W-:Y:S01]  /*a6b0*/  @P0 IADD3 R6, P4, R221, UR21, RZ ;  /* 0x00000015dd060c10 */ /* 0x000fe2000ff9e0ff */
[----:B------:R2:W-:Y:S01]  /*a6c0*/  @P0 LDGSTS.E.BYPASS.LTC128B.128 [R207+0x7100], [R28.64], !P3 ;  /* 0x071000001ccf0fae */ /* 0x0005e2000d901d50 */
[----:B------:R-:W-:Y:S01]  /*a6d0*/  @P0 LEA.HI.X R27, R5, c[0x0][0x1cc], R8, 0x1, P5 ;  /* 0x00007300051b0a11 */ /* 0x000fe200028f0c08 */
[----:B------:R-:W-:Y:S01]  /*a6e0*/  MUFU.EX2 R171, R171 ;  /* 0x000000ab00ab7308 */ /* 0x000fe20000000800 */
[----:B------:R-:W-:Y:S01]  /*a6f0*/  @P0 IADD3.X R9, R220, UR20, RZ, P4, !PT ;  /* 0x00000014dc090c10 */ /* 0x000fe2000a7fe4ff */
[C---:B------:R-:W-:Y:S01]  /*a700*/  FMUL.FTZ R5, R3.reuse, R129 ;  /* 0x0000008103057220 */ /* 0x040fe20000410000 */
[C---:B------:R-:W-:Y:S01]  /*a710*/  @P0 LEA R24, P4, R6.reuse, c[0x0][0x1c8], 0x1 ;  /* 0x0000720006180a11 */ /* 0x040fe200078808ff */
[C---:B------:R-:W-:Y:S01]  /*a720*/  FMUL.FTZ R8, R3.reuse, R124 ;  /* 0x0000007c03087220 */ /* 0x040fe20000410000 */
[----:B------:R-:W-:Y:S01]  /*a730*/  UISETP.GT.AND UP0, UPT, UR19, UR18, UPT ;  /* 0x000000121300728c */ /* 0x000fe2000bf04270 */
[----:B------:R2:W-:Y:S01]  /*a740*/  @P0 LDGSTS.E.BYPASS.LTC128B.128 [R207+0x9100], [R26.64], !P2 ;  /* 0x091000001acf0fae */ /* 0x0005e2000d101d50 */
[----:B------:R-:W-:Y:S01]  /*a750*/  @P0 LEA.HI.X R25, R6, c[0x0][0x1cc], R9, 0x1, P4 ;  /* 0x0000730006190a11 */ /* 0x000fe200020f0c09 */
[C---:B------:R-:W-:Y:S01]  /*a760*/  FMUL.FTZ R6, R2.reuse, R130 ;  /* 0x0000008202067220 */ /* 0x040fe20000410000 */
[----:B------:R-:W-:Y:S01]  /*a770*/  UMOV UR19, UR13 ;  /* 0x0000000d00137c82 */ /* 0x000fe20008000000 */
[----:B------:R-:W2:Y:S01]  /*a780*/  MUFU.EX2 R170, R170 ;  /* 0x000000aa00aa7308 */ /* 0x000ea20000000800 */
[C---:B------:R-:W-:Y:S02]  /*a790*/  FMUL.FTZ R9, R3.reuse, R125 ;  /* 0x0000007d03097220 */ /* 0x040fe40000410000 */
[----:B---3--:R-:W-:Y:S01]  /*a7a0*/  FMUL.FTZ R10, R2, R126 ;  /* 0x0000007e020a7220 */ /* 0x008fe20000410000 */
[----:B------:R3:W-:Y:S01]  /*a7b0*/  @P0 LDGSTS.E.BYPASS.LTC128B.128 [R207+0xb100], [R24.64], !P1 ;  /* 0x0b10000018cf0fae */ /* 0x0007e2000c901d50 */
[----:B-----5:R-:W-:Y:S01]  /*a7c0*/  F2FP.BF16.PACK_AB R128, R172, R173 ;  /* 0x000000adac80723e */ /* 0x020fe200000010ff */
[C---:B------:R-:W-:Y:S01]  /*a7d0*/  FMUL.FTZ R11, R2.reuse, R127 ;  /* 0x0000007f020b7220 */ /* 0x040fe20000410000 */
[----:B------:R-:W-:Y:S01]  /*a7e0*/  PLOP3.LUT P0, PT, PT, PT, UP0, 0x80, 0x0 ;  /* 0x000000000000781c */ /* 0x000fe20003f0f008 */
[C---:B----4-:R-:W-:Y:S02]  /*a7f0*/  FMUL.FTZ R16, R3.reuse, R116 ;  /* 0x0000007403107220 */ /* 0x050fe40000410000 */
[----:B------:R-:W-:Y:S01]  /*a800*/  MUFU.EX2 R174, R174 ;  /* 0x000000ae00ae7308 */ /* 0x000fe20000000800 */
[C---:B------:R-:W-:Y:S01]  /*a810*/  FMUL.FTZ R17, R3.reuse, R117 ;  /* 0x0000007503117220 */ /* 0x040fe20000410000 */
[----:B------:R-:W4:Y:S01]  /*a820*/  LDSM.16.MT88.4 R12, [R203+0x100] ;  /* 0x00010000cb0c783b */ /* 0x000f220000004200 */
[C---:B-1----:R-:W-:Y:S02]  /*a830*/  FMUL.FTZ R18, R2.reuse, R118 ;  /* 0x0000007602127220 */ /* 0x042fe40000410000 */
[C---:B------:R-:W-:Y:S02]  /*a840*/  FMUL.FTZ R19, R2.reuse, R119 ;  /* 0x0000007702137220 */ /* 0x040fe40000410000 */
[----:B------:R-:W-:Y:S02]  /*a850*/  FMUL.FTZ R35, R2, R103 ;  /* 0x0000006702237220 */ /* 0x000fe40000410000 */
[--C-:B------:R-:W-:Y:S01]  /*a860*/  FFMA.FTZ R229, R164, c[0x0][0x2d0], -R151.reuse ;  /* 0x0000b400a4e57a23 */ /* 0x100fe20000010897 */
[----:B------:R-:W1:Y:S01]  /*a870*/  MUFU.EX2 R169, R169 ;  /* 0x000000a900a97308 */ /* 0x000e620000000800 */
[----:B------:R-:W5:Y:S01]  /*a880*/  LDSM.16.MT88.4 R20, [R198+0x100] ;  /* 0x00010000c614783b */ /* 0x000f620000004200 */
[----:B------:R-:W-:Y:S01]  /*a890*/  FFMA.FTZ R230, R160, c[0x0][0x2d0], -R151 ;  /* 0x0000b400a0e67a23 */ /* 0x000fe20000010897 */
[----:B--2---:R-:W-:Y:S01]  /*a8a0*/  F2FP.BF16.PACK_AB R130, R170, R171 ;  /* 0x000000abaa82723e */ /* 0x004fe200000010ff */
[C---:B------:R-:W-:Y:S02]  /*a8b0*/  FMUL.FTZ R26, R2.reuse, R110 ;  /* 0x0000006e021a7220 */ /* 0x040fe40000410000 */
[----:B------:R-:W-:Y:S03]  /*a8c0*/  FMUL.FTZ R27, R2, R111 ;  /* 0x0000006f021b7220 */ /* 0x000fe60000410000 */
[----:B------:R-:W2:Y:S01]  /*a8d0*/  LDSM.16.MT88.4 R28, [R197+0x100] ;  /* 0x00010000c51c783b */ /* 0x000ea20000004200 */
[----:B------:R-:W-:Y:S01]  /*a8e0*/  MUFU.EX2 R168, R168 ;  /* 0x000000a800a87308 */ /* 0x000fe20000000800 */
[C---:B---3--:R-:W-:Y:S02]  /*a8f0*/  FMUL.FTZ R24, R3.reuse, R108 ;  /* 0x0000006c03187220 */ /* 0x048fe40000410000 */
[----:B------:R-:W-:Y:S02]  /*a900*/  FMUL.FTZ R25, R3, R109 ;  /* 0x0000006d03197220 */ /* 0x000fe40000410000 */
[--C-:B------:R-:W-:Y:S02]  /*a910*/  FFMA.FTZ R231, R156, c[0x0][0x2d0], -R145.reuse ;  /* 0x0000b4009ce77a23 */ /* 0x100fe40000010891 */
[----:B------:R-:W-:Y:S01]  /*a920*/  LDSM.16.MT88.4 R100, [R197+0x2100] ;  /* 0x00210000c564783b */ /* 0x000fe20000004200 */
[--C-:B------:R-:W-:Y:S02]  /*a930*/  FFMA.FTZ R232, R154, c[0x0][0x2d0], -R145.reuse ;  /* 0x0000b4009ae87a23 */ /* 0x100fe40000010891 */
[----:B------:R-:W3:Y:S01]  /*a940*/  MUFU.EX2 R135, R135 ;  /* 0x0000008700877308 */ /* 0x000ee20000000800 */
[--C-:B------:R-:W-:Y:S02]  /*a950*/  FFMA.FTZ R233, R158, c[0x0][0x2d0], -R145.reuse ;  /* 0x0000b4009ee97a23 */ /* 0x100fe40000010891 */
[----:B------:R-:W-:Y:S01]  /*a960*/  FFMA.FTZ R234, R152, c[0x0][0x2d0], -R145 ;  /* 0x0000b40098ea7a23 */ /* 0x000fe20000010891 */
[----:B-1----:R-:W-:Y:S01]  /*a970*/  F2FP.BF16.PACK_AB R129, R169, R174 ;  /* 0x000000aea981723e */ /* 0x002fe200000010ff */
[----:B------:R-:W-:Y:S01]  /*a980*/  LDSM.16.MT88.4 R108, [R196+0x2100] ;  /* 0x00210000c46c783b */ /* 0x000fe20000004200 */
[--C-:B------:R-:W-:Y:S02]  /*a990*/  FFMA.FTZ R235, R150, c[0x0][0x2d0], -R151.reuse ;  /* 0x0000b40096eb7a23 */ /* 0x100fe40000010897 */
[--C-:B------:R-:W-:Y:S02]  /*a9a0*/  FFMA.FTZ R236, R149, c[0x0][0x2d0], -R151.reuse ;  /* 0x0000b40095ec7a23 */ /* 0x100fe40000010897 */
[----:B------:R-:W-:Y:S01]  /*a9b0*/  FFMA.FTZ R237, R148, c[0x0][0x2d0], -R151 ;  /* 0x0000b40094ed7a23 */ /* 0x000fe20000010897 */
[----:B------:R-:W-:Y:S01]  /*a9c0*/  MUFU.EX2 R179, R179 ;  /* 0x000000b300b37308 */ /* 0x000fe20000000800 */
[--C-:B------:R-:W-:Y:S01]  /*a9d0*/  FFMA.FTZ R239, R146, c[0x0][0x2d0], -R145.reuse ;  /* 0x0000b40092ef7a23 */ /* 0x100fe20000010891 */
[----:B------:R-:W-:Y:S01]  /*a9e0*/  LDSM.16.MT88.4 R116, [R198+0x900] ;  /* 0x00090000c674783b */ /* 0x000fe20000004200 */
[----:B------:R-:W-:Y:S02]  /*a9f0*/  FFMA.FTZ R240, R144, c[0x0][0x2d0], -R145 ;  /* 0x0000b40090f07a23 */ /* 0x000fe40000010891 */
[C---:B------:R-:W-:Y:S02]  /*aa00*/  FMUL.FTZ R36, R3.reuse, R36 ;  /* 0x0000002403247220 */ /* 0x040fe40000410000 */
[----:B------:R-:W-:Y:S02]  /*aa10*/  FMUL.FTZ R37, R3, R37 ;  /* 0x0000002503257220 */ /* 0x000fe40000410000 */
[C---:B------:R-:W-:Y:S01]  /*aa20*/  FMUL.FTZ R38, R2.reuse, R38 ;  /* 0x0000002602267220 */ /* 0x040fe20000410000 */
[----:B------:R-:W-:Y:S01]  /*aa30*/  LDSM.16.MT88.4 R124, [R203+0x2900] ;  /* 0x00290000cb7c783b */ /* 0x000fe20000004200 */
[C---:B------:R-:W-:Y:S01]  /*aa40*/  FMUL.FTZ R39, R2.reuse, R39 ;  /* 0x0000002702277220 */ /* 0x040fe20000410000 */
[----:B------:R-:W-:Y:S01]  /*aa50*/  MUFU.EX2 R181, R181 ;  /* 0x000000b500b57308 */ /* 0x000fe20000000800 */
[----:B---3--:R-:W-:Y:S01]  /*aa60*/  F2FP.BF16.PACK_AB R131, R135, R168 ;  /* 0x000000a88783723e */ /* 0x008fe200000010ff */
[C---:B------:R-:W-:Y:S02]  /*aa70*/  FMUL.FTZ R40, R3.reuse, R40 ;  /* 0x0000002803287220 */ /* 0x040fe40000410000 */
[C---:B------:R-:W-:Y:S02]  /*aa80*/  FMUL.FTZ R41, R3.reuse, R41 ;  /* 0x0000002903297220 */ /* 0x040fe40000410000 */
[----:B------:R-:W-:Y:S01]  /*aa90*/  LDSM.16.MT88.4 R152, [R198+0x3900] ;  /* 0x00390000c698783b */ /* 0x000fe20000004200 */
[C---:B------:R-:W-:Y:S01]  /*aaa0*/  FMUL.FTZ R42, R2.reuse, R42 ;  /* 0x0000002a022a7220 */ /* 0x040fe20000410000 */
[C---:B----4-:R-:W-:Y:S02]  /*aab0*/  HMMA.16816.F32.BF16 R4, R128.reuse, R12, R4 ;  /* 0x0000000c8004723c */ /* 0x050fe40000041804 */
[----:B------:R-:W-:Y:S03]  /*aac0*/  MUFU.EX2 R183, R183 ;  /* 0x000000b700b77308 */ /* 0x000fe60000000800 */
[C---:B------:R-:W-:Y:S01]  /*aad0*/  FMUL.FTZ R43, R2.reuse, R43 ;  /* 0x0000002b022b7220 */ /* 0x040fe20000410000 */
[----:B------:R-:W-:Y:S01]  /*aae0*/  LDSM.16.MT88.4 R156, [R197+0x3900] ;  /* 0x00390000c59c783b */ /* 0x000fe20000004200 */
[C---:B------:R-:W-:Y:S01]  /*aaf0*/  FMUL.FTZ R12, R3.reuse, R120 ;  /* 0x00000078030c7220 */ /* 0x040fe20000410000 */
[C---:B------:R-:W-:Y:S04]  /*ab00*/  HMMA.16816.F32.BF16 R8, R128.reuse, R14, R8 ;  /* 0x0000000e8008723c */ /* 0x040fe80000041808 */
[C---:B------:R-:W-:Y:S01]  /*ab10*/  FMUL.FTZ R13, R3.reuse, R121 ;  /* 0x00000079030d7220 */ /* 0x040fe20000410000 */
[----:B------:R-:W-:Y:S01]  /*ab20*/  MUFU.EX2 R228, R228 ;  /* 0x000000e400e47308 */ /* 0x000fe20000000800 */
[----:B------:R-:W-:Y:S01]  /*ab30*/  LDSM.16.MT88.4 R160, [R196+0x3900] ;  /* 0x00390000c4a0783b */ /* 0x000fe20000004200 */
[C---:B------:R-:W-:Y:S02]  /*ab40*/  FMUL.FTZ R14, R2.reuse, R122 ;  /* 0x0000007a020e7220 */ /* 0x040fe40000410000 */
[C---:B------:R-:W-:Y:S03]  /*ab50*/  FMUL.FTZ R15, R2.reuse, R123 ;  /* 0x0000007b020f7220 */ /* 0x040fe60000410000 */
[C---:B------:R-:W-:Y:S02]  /*ab60*/  FMUL.FTZ R44, R3.reuse, R44 ;  /* 0x0000002c032c7220 */ /* 0x040fe40000410000 */
[----:B------:R-:W1:Y:S01]  /*ab70*/  LDSM.16.MT88.4 R120, [R196+0x100] ;  /* 0x00010000c478783b */ /* 0x000e620000004200 */
[C---:B------:R-:W-:Y:S01]  /*ab80*/  FMUL.FTZ R45, R3.reuse, R45 ;  /* 0x0000002d032d7220 */ /* 0x040fe20000410000 */
[C---:B-----5:R-:W-:Y:S01]  /*ab90*/  HMMA.16816.F32.BF16 R12, R128.reuse, R20, R12 ;  /* 0x00000014800c723c */ /* 0x060fe2000004180c */
[----:B------:R-:W-:Y:S02]  /*aba0*/  MUFU.EX2 R229, R229 ;  /* 0x000000e500e57308 */ /* 0x000fe40000000800 */
[C---:B------:R-:W-:Y:S02]  /*abb0*/  FMUL.FTZ R46, R2.reuse, R46 ;  /* 0x0000002e022e7220 */ /* 0x040fe40000410000 */
[C---:B------:R-:W-:Y:S01]  /*abc0*/  FMUL.FTZ R47, R2.reuse, R47 ;  /* 0x0000002f022f7220 */ /* 0x040fe20000410000 */
[----:B------:R-:W-:Y:S01]  /*abd0*/  LDSM.16.MT88.4 R164, [R203+0x5900] ;  /* 0x00590000cba4783b */ /* 0x000fe20000004200 */
[C---:B------:R-:W-:Y:S01]  /*abe0*/  FMUL.FTZ R20, R3.reuse, R112 ;  /* 0x0000007003147220 */ /* 0x040fe20000410000 */
[C---:B------:R-:W-:Y:S03]  /*abf0*/  HMMA.16816.F32.BF16 R16, R128.reuse, R22, R16 ;  /* 0x000000168010723c */ /* 0x040fe60000041810 */
[----:B------:R-:W-:Y:S01]  /*ac00*/  MUFU.EX2 R230, R230 ;  /* 0x000000e600e67308 */ /* 0x000fe20000000800 */
[C---:B------:R-:W-:Y:S02]  /*ac10*/  FMUL.FTZ R21, R3.reuse, R113 ;  /* 0x0000007103157220 */ /* 0x040fe40000410000 */
[----:B------:R-:W0:Y:S01]  /*ac20*/  LDGDEPBAR ;  /* 0x00000000000079af */ /* 0x000e220000000000 */
[C---:B------:R-:W-:Y:S02]  /*ac30*/  FMUL.FTZ R22, R2.reuse, R114 ;  /* 0x0000007202167220 */ /* 0x040fe40000410000 */
[C---:B------:R-:W-:Y:S03]  /*ac40*/  FMUL.FTZ R23, R2.reuse, R115 ;  /* 0x0000007302177220 */ /* 0x040fe60000410000 */
[C---:B------:R-:W-:Y:S01]  /*ac50*/  FMUL.FTZ R48, R3.reuse, R48 ;  /* 0x0000003003307220 */ /* 0x040fe20000410000 */
[----:B------:R-:W-:Y:S01]  /*ac60*/  MUFU.EX2 R231, R231 ;  /* 0x000000e700e77308 */ /* 0x000fe20000000800 */
[----:B------:R-:W3:Y:S01]  /*ac70*/  LDSM.16.MT88.4 R112, [R203+0x2100] ;  /* 0x00210000cb70783b */ /* 0x000ee20000004200 */
[C---:B------:R-:W-:Y:S01]  /*ac80*/  FMUL.FTZ R49, R3.reuse, R49 ;  /* 0x0000003103317220 */ /* 0x040fe20000410000 */
[C---:B--2---:R-:W-:Y:S03]  /*ac90*/  HMMA.16816.F32.BF16 R20, R128.reuse, R28, R20 ;  /* 0x0000001c8014723c */ /* 0x044fe60000041814 */
[C---:B------:R-:W-:Y:S02]  /*aca0*/  FMUL.FTZ R50, R2.reuse, R50 ;  /* 0x0000003202327220 */ /* 0x040fe40000410000 */
[C---:B------:R-:W-:Y:S02]  /*acb0*/  FMUL.FTZ R51, R2.reuse, R51 ;  /* 0x0000003302337220 */ /* 0x040fe40000410000 */
[C---:B------:R-:W-:Y:S01]  /*acc0*/  FMUL.FTZ R28, R3.reuse, R104 ;  /* 0x00000068031c7220 */ /* 0x040fe20000410000 */
[C---:B------:R-:W-:Y:S01]  /*acd0*/  HMMA.16816.F32.BF16 R24, R128.reuse, R30, R24 ;  /* 0x0000001e8018723c */ /* 0x040fe20000041818 */
[----:B------:R-:W-:Y:S03]  /*ace0*/  MUFU.EX2 R232, R232 ;  /* 0x000000e800e87308 */ /* 0x000fe60000000800 */
[C---:B------:R-:W-:Y:S02]  /*acf0*/  FMUL.FTZ R29, R3.reuse, R105 ;  /* 0x00000069031d7220 */ /* 0x040fe40000410000 */
[C---:B------:R-:W-:Y:S02]  /*ad00*/  FMUL.FTZ R52, R3.reuse, R52 ;  /* 0x0000003403347220 */ /* 0x040fe40000410000 */
[C---:B------:R-:W-:Y:S03]  /*ad10*/  FMUL.FTZ R30, R2.reuse, R106 ;  /* 0x0000006a021e7220 */ /* 0x040fe60000410000 */
[----:B------:R-:W-:Y:S01]  /*ad20*/  MUFU.EX2 R233, R233 ;  /* 0x000000e900e97308 */ /* 0x000fe20000000800 */
[C---:B------:R-:W-:Y:S02]  /*ad30*/  FMUL.FTZ R31, R2.reuse, R107 ;  /* 0x0000006b021f7220 */ /* 0x040fe40000410000 */
[----:B------:R-:W2:Y:S01]  /*ad40*/  LDSM.16.MT88.4 R104, [R198+0x2100] ;  /* 0x00210000c668783b */ /* 0x000ea20000004200 */
[C---:B------:R-:W-:Y:S02]  /*ad50*/  FMUL.FTZ R53, R3.reuse, R53 ;  /* 0x0000003503357220 */ /* 0x040fe40000410000 */
[C---:B------:R-:W-:Y:S02]  /*ad60*/  FMUL.FTZ R54, R2.reuse, R54 ;  /* 0x0000003602367220 */ /* 0x040fe40000410000 */
[C---:B-1----:R-:W-:Y:S02]  /*ad70*/  HMMA.16816.F32.BF16 R28, R128.reuse, R120, R28 ;  /* 0x00000078801c723c */ /* 0x042fe4000004181c */
[----:B------:R-:W-:Y:S01]  /*ad80*/  MUFU.EX2 R234, R234 ;  /* 0x000000ea00ea7308 */ /* 0x000fe20000000800 */
[C---:B------:R-:W-:Y:S02]  /*ad90*/  FMUL.FTZ R55, R2.reuse, R55 ;  /* 0x0000003702377220 */ /* 0x040fe40000410000 */
[C---:B------:R-:W-:Y:S02]  /*ada0*/  FMUL.FTZ R56, R3.reuse, R56 ;  /* 0x0000003803387220 */ /* 0x040fe40000410000 */
[C---:B------:R-:W-:Y:S01]  /*adb0*/  FMUL.FTZ R57, R3.reuse, R57 ;  /* 0x0000003903397220 */ /* 0x040fe20000410000 */
[C---:B------:R-:W-:Y:S01]  /*adc0*/  HMMA.16816.F32.BF16 R32, R128.reuse, R122, R32 ;  /* 0x0000007a8020723c */ /* 0x040fe20000041820 */
[----:B------:R-:W-:Y:S03]  /*add0*/  LDSM.16.MT88.4 R120, [R196+0x900] ;  /* 0x00090000c478783b */ /* 0x000fe60000004200 */
[C---:B------:R-:W-:Y:S01]  /*ade0*/  FMUL.FTZ R58, R2.reuse, R58 ;  /* 0x0000003a023a7220 */ /* 0x040fe20000410000 */
[----:B------:R-:W-:Y:S01]  /*adf0*/  MUFU.EX2 R235, R235 ;  /* 0x000000eb00eb7308 */ /* 0x000fe20000000800 */
[C---:B------:R-:W-:Y:S02]  /*ae00*/  FMUL.FTZ R59, R2.reuse, R59 ;  /* 0x0000003b023b7220 */ /* 0x040fe40000410000 */
[C---:B---3--:R-:W-:Y:S04]  /*ae10*/  HMMA.16816.F32.BF16 R36, R128.reuse, R112, R36 ;  /* 0x000000708024723c */ /* 0x048fe80000041824 */
[C---:B------:R-:W-:Y:S02]  /*ae20*/  FMUL.FTZ R60, R3.reuse, R60 ;  /* 0x0000003c033c7220 */ /* 0x040fe40000410000 */
[C---:B------:R-:W-:Y:S01]  /*ae30*/  FMUL.FTZ R61, R3.reuse, R61 ;  /* 0x0000003d033d7220 */ /* 0x040fe20000410000 */
[----:B------:R-:W-:Y:S01]  /*ae40*/  MUFU.EX2 R236, R236 ;  /* 0x000000ec00ec7308 */ /* 0x000fe20000000800 */
[C---:B------:R-:W-:Y:S01]  /*ae50*/  HMMA.16816.F32.BF16 R40, R128.reuse, R114, R40 ;  /* 0x000000728028723c */ /* 0x040fe20000041828 */
[----:B------:R-:W-:Y:S03]  /*ae60*/  LDSM.16.MT88.4 R112, [R203+0x900] ;  /* 0x00090000cb70783b */ /* 0x000fe60000004200 */
[C---:B------:R-:W-:Y:S02]  /*ae70*/  FMUL.FTZ R62, R2.reuse, R62 ;  /* 0x0000003e023e7220 */ /* 0x040fe40000410000 */
[C---:B------:R-:W-:Y:S02]  /*ae80*/  FMUL.FTZ R63, R2.reuse, R63 ;  /* 0x0000003f023f7220 */ /* 0x040fe40000410000 */
[C---:B------:R-:W-:Y:S01]  /*ae90*/  FMUL.FTZ R64, R3.reuse, R64 ;  /* 0x0000004003407220 */ /* 0x040fe20000410000 */
[----:B------:R-:W-:Y:S01]  /*aea0*/  MUFU.EX2 R237, R237 ;  /* 0x000000ed00ed7308 */ /* 0x000fe20000000800 */
[C---:B--2---:R-:W-:Y:S03]  /*aeb0*/  HMMA.16816.F32.BF16 R44, R128.reuse, R104, R44 ;  /* 0x00000068802c723c */ /* 0x044fe6000004182c */
[C---:B------:R-:W-:Y:S02]  /*aec0*/  FMUL.FTZ R65, R3.reuse, R65 ;  /* 0x0000004103417220 */ /* 0x040fe40000410000 */
[C---:B------:R-:W-:Y:S02]  /*aed0*/  FMUL.FTZ R66, R2.reuse, R66 ;  /* 0x0000004202427220 */ /* 0x040fe40000410000 */
[C---:B------:R-:W-:Y:S01]  /*aee0*/  FMUL.FTZ R67, R2.reuse, R67 ;  /* 0x0000004302437220 */ /* 0x040fe20000410000 */
[C---:B------:R-:W-:Y:S01]  /*aef0*/  HMMA.16816.F32.BF16 R48, R128.reuse, R106, R48 ;  /* 0x0000006a8030723c */ /* 0x040fe20000041830 */
[----:B------:R-:W1:Y:S01]  /*af00*/  LDSM.16.MT88.4 R104, [R203+0x4100] ;  /* 0x00410000cb68783b */ /* 0x000e620000004200 */
[----:B------:R-:W-:Y:S02]  /*af10*/  MUFU.EX2 R239, R239 ;  /* 0x000000ef00ef7308 */ /* 0x000fe40000000800 */
[C---:B------:R-:W-:Y:S02]  /*af20*/  FMUL.FTZ R68, R3.reuse, R68 ;  /* 0x0000004403447220 */ /* 0x040fe40000410000 */
[C---:B------:R-:W-:Y:S02]  /*af30*/  FMUL.FTZ R69, R3.reuse, R69 ;  /* 0x0000004503457220 */ /* 0x040fe40000410000 */
[C---:B------:R-:W-:Y:S04]  /*af40*/  HMMA.16816.F32.BF16 R52, R128.reuse, R100, R52 ;  /* 0x000000648034723c */ /* 0x040fe80000041834 */
[C---:B------:R-:W-:Y:S01]  /*af50*/  FMUL.FTZ R70, R2.reuse, R70 ;  /* 0x0000004602467220 */ /* 0x040fe20000410000 */
[----:B------:R-:W-:Y:S01]  /*af60*/  MUFU.EX2 R240, R240 ;  /* 0x000000f000f07308 */ /* 0x000fe20000000800 */
[C---:B------:R-:W-:Y:S02]  /*af70*/  FMUL.FTZ R71, R2.reuse, R71 ;  /* 0x0000004702477220 */ /* 0x040fe40000410000 */
[C---:B------:R-:W-:Y:S01]  /*af80*/  HMMA.16816.F32.BF16 R56, R128.reuse, R102, R56 ;  /* 0x000000668038723c */ /* 0x040fe20000041838 */
[----:B------:R-:W2:Y:S03]  /*af90*/  LDSM.16.MT88.4 R100, [R198+0x4100] ;  /* 0x00410000c664783b */ /* 0x000ea60000004200 */
[C---:B------:R-:W-:Y:S02]  /*afa0*/  FMUL.FTZ R72, R3.reuse, R72 ;  /* 0x0000004803487220 */ /* 0x040fe40000410000 */
[C---:B------:R-:W-:Y:S02]  /*afb0*/  FMUL.FTZ R73, R3.reuse, R73 ;  /* 0x0000004903497220 */ /* 0x040fe40000410000 */
[C---:B------:R-:W-:Y:S04]  /*afc0*/  HMMA.16816.F32.BF16 R60, R128.reuse, R108, R60 ;  /* 0x0000006c803c723c */ /* 0x040fe8000004183c */
[C---:B------:R-:W-:Y:S02]  /*afd0*/  FMUL.FTZ R74, R2.reuse, R74 ;  /* 0x0000004a024a7220 */ /* 0x040fe40000410000 */
[C---:B------:R-:W-:Y:S02]  /*afe0*/  FMUL.FTZ R75, R2.reuse, R75 ;  /* 0x0000004b024b7220 */ /* 0x040fe40000410000 */
[C---:B------:R-:W-:Y:S01]  /*aff0*/  HMMA.16816.F32.BF16 R64, R128.reuse, R110, R64 ;  /* 0x0000006e8040723c */ /* 0x040fe20000041840 */
[----:B------:R-:W3:Y:S03]  /*b000*/  LDSM.16.MT88.4 R108, [R197+0x4100] ;  /* 0x00410000c56c783b */ /* 0x000ee60000004200 */
[C---:B------:R-:W-:Y:S02]  /*b010*/  FMUL.FTZ R76, R3.reuse, R76 ;  /* 0x0000004c034c7220 */ /* 0x040fe40000410000 */
[C---:B------:R-:W-:Y:S02]  /*b020*/  FMUL.FTZ R77, R3.reuse, R77 ;  /* 0x0000004d034d7220 */ /* 0x040fe40000410000 */
[C---:B------:R-:W-:Y:S01]  /*b030*/  FMUL.FTZ R78, R2.reuse, R78 ;  /* 0x0000004e024e7220 */ /* 0x040fe20000410000 */
[C---:B-1----:R-:W-:Y:S03]  /*b040*/  HMMA.16816.F32.BF16 R68, R128.reuse, R104, R68 ;  /* 0x000000688044723c */ /* 0x042fe60000041844 */
[C---:B------:R-:W-:Y:S02]  /*b050*/  FMUL.FTZ R79, R2.reuse, R79 ;  /* 0x0000004f024f7220 */ /* 0x040fe40000410000 */
[C---:B------:R-:W-:Y:S02]  /*b060*/  FMUL.FTZ R80, R3.reuse, R80 ;  /* 0x0000005003507220 */ /* 0x040fe40000410000 */
[C---:B------:R-:W-:Y:S01]  /*b070*/  FMUL.FTZ R81, R3.reuse, R81 ;  /* 0x0000005103517220 */ /* 0x040fe20000410000 */
[C---:B------:R-:W-:Y:S01]  /*b080*/  HMMA.16816.F32.BF16 R72, R128.reuse, R106, R72 ;  /* 0x0000006a8048723c */ /* 0x040fe20000041848 */
[----:B------:R-:W1:Y:S03]  /*b090*/  LDSM.16.MT88.4 R104, [R196+0x4100] ;  /* 0x00410000c468783b */ /* 0x000e660000004200 */
[C---:B------:R-:W-:Y:S02]  /*b0a0*/  FMUL.FTZ R82, R2.reuse, R82 ;  /* 0x0000005202527220 */ /* 0x040fe40000410000 */
[C---:B------:R-:W-:Y:S02]  /*b0b0*/  FMUL.FTZ R83, R2.reuse, R83 ;  /* 0x0000005302537220 */ /* 0x040fe40000410000 */
[C---:B--2---:R-:W-:Y:S04]  /*b0c0*/  HMMA.16816.F32.BF16 R76, R128.reuse, R100, R76 ;  /* 0x00000064804c723c */ /* 0x044fe8000004184c */
[C---:B------:R-:W-:Y:S02]  /*b0d0*/  FMUL.FTZ R84, R3.reuse, R84 ;  /* 0x0000005403547220 */ /* 0x040fe40000410000 */
[C---:B------:R-:W-:Y:S02]  /*b0e0*/  FMUL.FTZ R85, R3.reuse, R85 ;  /* 0x0000005503557220 */ /* 0x040fe40000410000 */
[C---:B------:R-:W-:Y:S04]  /*b0f0*/  HMMA.16816.F32.BF16 R80, R128.reuse, R102, R80 ;  /* 0x000000668050723c */ /* 0x040fe80000041850 */
[C---:B------:R-:W-:Y:S02]  /*b100*/  FMUL.FTZ R86, R2.reuse, R86 ;  /* 0x0000005602567220 */ /* 0x040fe40000410000 */
[----:B------:R-:W-:Y:S02]  /*b110*/  FMUL.FTZ R87, R2, R87 ;  /* 0x0000005702577220 */ /* 0x000fe40000410000 */
[----:B------:R-:W-:Y:S04]  /*b120*/  FFMA.FTZ R175, R182, c[0x0][0x2d0], -R151 ;  /* 0x0000b400b6af7a23 */ /* 0x000fe80000010897 */
[----:B------:R-:W-:Y:S01]  /*b130*/  FFMA.FTZ R182, R136, c[0x0][0x2d0], -R145 ;  /* 0x0000b40088b67a23 */ /* 0x000fe20000010891 */
[C---:B---3--:R-:W-:Y:S01]  /*b140*/  HMMA.16816.F32.BF16 R84, R128.reuse, R108, R84 ;  /* 0x0000006c8054723c */ /* 0x048fe20000041854 */
[----:B------:R-:W-:Y:S01]  /*b150*/  MUFU.EX2 R175, R175 ;  /* 0x000000af00af7308 */ /* 0x000fe20000000800 */
[----:B------:R-:W-:Y:S01]  /*b160*/  LDSM.16.MT88.4 R136, [R198+0x2900] ;  /* 0x00290000c688783b */ /* 0x000fe20000004200 */
[--C-:B------:R-:W-:Y:S02]  /*b170*/  FFMA.FTZ R176, R176, c[0x0][0x2d0], -R151.reuse ;  /* 0x0000b400b0b07a23 */ /* 0x100fe40000010897 */
[----:B------:R-:W-:Y:S02]  /*b180*/  FFMA.FTZ R177, R180, c[0x0][0x2d0], -R151 ;  /* 0x0000b400b4b17a23 */ /* 0x000fe40000010897 */
[----:B------:R-:W-:Y:S02]  /*b190*/  FFMA.FTZ R180, R140, c[0x0][0x2d0], -R145 ;  /* 0x0000b4008cb47a23 */ /* 0x000fe40000010891 */
[--C-:B------:R-:W-:Y:S01]  /*b1a0*/  FFMA.FTZ R178, R178, c[0x0][0x2d0], -R151.reuse ;  /* 0x0000b400b2b27a23 */ /* 0x100fe20000010897 */
[----:B------:R-:W-:Y:S01]  /*b1b0*/  LDSM.16.MT88.4 R140, [R197+0x2900] ;  /* 0x00290000c58c783b */ /* 0x000fe20000004200 */
[----:B------:R-:W2:Y:S01]  /*b1c0*/  MUFU.EX2 R176, R176 ;  /* 0x000000b000b07308 */ /* 0x000ea20000000800 */
[C---:B------:R-:W-:Y:S02]  /*b1d0*/  FMUL.FTZ R88, R3.reuse, R88 ;  /* 0x0000005803587220 */ /* 0x040fe40000410000 */
[----:B------:R-:W-:Y:S02]  /*b1e0*/  FMUL.FTZ R89, R3, R89 ;  /* 0x0000005903597220 */ /* 0x000fe40000410000 */
[C---:B------:R-:W-:Y:S02]  /*b1f0*/  FMUL.FTZ R90, R2.reuse, R90 ;  /* 0x0000005a025a7220 */ /* 0x040fe40000410000 */
[C---:B------:R-:W-:Y:S02]  /*b200*/  FMUL.FTZ R91, R2.reuse, R91 ;  /* 0x0000005b025b7220 */ /* 0x040fe40000410000 */
[----:B------:R-:W-:Y:S01]  /*b210*/  FFMA.FTZ R151, R147, c[0x0][0x2d0], -R151 ;  /* 0x0000b40093977a23 */ /* 0x000fe20000010897 */
[----:B------:R-:W-:Y:S01]  /*b220*/  MUFU.EX2 R177, R177 ;  /* 0x000000b100b17308 */ /* 0x000fe20000000800 */
[C---:B------:R-:W-:Y:S02]  /*b230*/  FMUL.FTZ R92, R3.reuse, R92 ;  /* 0x0000005c035c7220 */ /* 0x040fe40000410000 */
[C---:B------:R-:W-:Y:S01]  /*b240*/  FMUL.FTZ R93, R3.reuse, R93 ;  /* 0x0000005d035d7220 */ /* 0x040fe20000410000 */
[C---:B------:R-:W-:Y:S01]  /*b250*/  HMMA.16816.F32.BF16 R88, R128.reuse, R110, R88 ;  /* 0x0000006e8058723c */ /* 0x040fe20000041858 */
[----:B------:R-:W3:Y:S02]  /*b260*/  LDSM.16.MT88.4 R108, [R197+0x900] ;  /* 0x00090000c56c783b */ /* 0x000ee40000004200 */
[C---:B------:R-:W-:Y:S02]  /*b270*/  FMUL.FTZ R94, R2.reuse, R94 ;  /* 0x0000005e025e7220 */ /* 0x040fe40000410000 */
[C---:B------:R-:W-:Y:S01]  /*b280*/  FMUL.FTZ R95, R2.reuse, R95 ;  /* 0x0000005f025f7220 */ /* 0x040fe20000410000 */
[----:B------:R-:W4:Y:S01]  /*b290*/  MUFU.EX2 R178, R178 ;  /* 0x000000b200b27308 */ /* 0x000f220000000800 */
[C---:B------:R-:W-:Y:S02]  /*b2a0*/  FMUL.FTZ R96, R3.reuse, R96 ;  /* 0x0000006003607220 */ /* 0x040fe40000410000 */
[----:B------:R-:W-:Y:S03]  /*b2b0*/  FMUL.FTZ R97, R3, R97 ;  /* 0x0000006103617220 */ /* 0x000fe60000410000 */
[C---:B-1----:R-:W-:Y:S03]  /*b2c0*/  HMMA.16816.F32.BF16 R92, R128.reuse, R104, R92 ;  /* 0x00000068805c723c */ /* 0x042fe6000004185c */
[C---:B------:R-:W-:Y:S01]  /*b2d0*/  FMUL.FTZ R98, R2.reuse, R98 ;  /* 0x0000006202627220 */ /* 0x040fe20000410000 */
[----:B------:R-:W1:Y:S01]  /*b2e0*/  MUFU.EX2 R180, R180 ;  /* 0x000000b400b47308 */ /* 0x000e620000000800 */
[----:B------:R-:W-:Y:S01]  /*b2f0*/  FMUL.FTZ R99, R2, R99 ;  /* 0x0000006302637220 */ /* 0x000fe20000410000 */
[----:B--2---:R-:W-:Y:S01]  /*b300*/  F2FP.BF16.PACK_AB R100, R176, R175 ;  /* 0x000000afb064723e */ /* 0x004fe200000010ff */
[--C-:B------:R-:W-:Y:S02]  /*b310*/  FFMA.FTZ R134, R134, c[0x0][0x2d0], -R145.reuse ;  /* 0x0000b40086867a23 */ /* 0x100fe40000010891 */
[----:B------:R-:W-:Y:S03]  /*b320*/  FFMA.FTZ R145, R133, c[0x0][0x2d0], -R145 ;  /* 0x0000b40085917a23 */ /* 0x000fe60000010891 */
[----:B------:R-:W-:Y:S01]  /*b330*/  HMMA.16816.F32.BF16 R96, R128, R106, R96 ;  /* 0x0000006a8060723c */ /* 0x000fe20000041860 */
[----:B------:R-:W2:Y:S01]  /*b340*/  LDSM.16.MT88.4 R104, [R196+0x2900] ;  /* 0x00290000c468783b */ /* 0x000ea20000004200 */
[----:B------:R-:W5:Y:S01]  /*b350*/  MUFU.EX2 R182, R182 ;  /* 0x000000b600b67308 */ /* 0x000f620000000800 */
[----:B------:R-:W-:Y:S01]  /*b360*/  FFMA.FTZ R173, R3, R218, R173 ;  /* 0x000000da03ad7223 */ /* 0x000fe200000100ad */
[----:B------:R-:W-:Y:S01]  /*b370*/  MOV R3, R0 ;  /* 0x0000000000037202 */ /* 0x000fe20000000f00 */
[----:B------:R-:W-:Y:S01]  /*b380*/  FFMA.FTZ R174, R2, R219, R174 ;  /* 0x000000db02ae7223 */ /* 0x000fe200000100ae */
[----:B----4-:R-:W-:Y:S01]  /*b390*/  F2FP.BF16.PACK_AB R102, R178, R177 ;  /* 0x000000b1b266723e */ /* 0x010fe200000010ff */
[----:B------:R-:W-:Y:S02]  /*b3a0*/  FADD.FTZ R172, R172, R173 ;  /* 0x000000adacac7221 */ /* 0x000fe40000010000 */
[----:B------:R-:W-:Y:S03]  /*b3b0*/  LDSM.16.MT88.4 R128, [R198+0x3100] ;  /* 0x00310000c680783b */ /* 0x000fe60000004200 */
[----:B------:R4:W2:Y:S01]  /*b3c0*/  MUFU.EX2 R238, R151 ;  /* 0x0000009700ee7308 */ /* 0x0008a20000000800 */
[----:B------:R-:W-:Y:S02]  /*b3d0*/  FADD.FTZ R169, R169, R174 ;  /* 0x000000aea9a97221 */ /* 0x000fe40000010000 */
[----:B------:R-:W-:Y:S01]  /*b3e0*/  FADD.FTZ R171, R171, R172 ;  /* 0x000000acabab7221 */ /* 0x000fe20000010000 */
[----:B-1----:R-:W-:Y:S01]  /*b3f0*/  F2FP.BF16.PACK_AB R101, R180, R179 ;  /* 0x000000b3b465723e */ /* 0x002fe200000010ff */
[----:B------:R-:W-:Y:S02]  /*b400*/  FADD.FTZ R168, R168, R169 ;  /* 0x000000a9a8a87221 */ /* 0x000fe40000010000 */
[----:B------:R-:W-:Y:S02]  /*b410*/  FADD.FTZ R170, R170, R171 ;  /* 0x000000abaaaa7221 */ /* 0x000fe40000010000 */
[----:B------:R-:W-:Y:S01]  /*b420*/  FADD.FTZ R168, R135, R168 ;  /* 0x000000a887a87221 */ /* 0x000fe20000010000 */
[----:B------:R1:W-:Y:S01]  /*b430*/  MUFU.EX2 R133, R145 ;  /* 0x0000009100857308 */ /* 0x0003e20000000800 */
[----:B------:R-:W-:Y:S01]  /*b440*/  MOV R135, R132 ;  /* 0x0000008400877202 */ /* 0x000fe20000000f00 */
[----:B------:R-:W-:Y:S01]  /*b450*/  FADD.FTZ R175, R175, R170 ;  /* 0x000000aaafaf7221 */ /* 0x000fe20000010000 */
[----:B-----5:R-:W-:Y:S01]  /*b460*/  F2FP.BF16.PACK_AB R103, R182, R181 ;  /* 0x000000b5b667723e */ /* 0x020fe200000010ff */
[----:B------:R-:W-:Y:S02]  /*b470*/  FADD.FTZ R179, R179, R168 ;  /* 0x000000a8b3b37221 */ /* 0x000fe40000010000 */
[----:B------:R-:W-:Y:S02]  /*b480*/  FADD.FTZ R176, R176, R175 ;  /* 0x000000afb0b07221 */ /* 0x000fe40000010000 */
[----:B------:R-:W-:Y:S02]  /*b490*/  FADD.FTZ R180, R180, R179 ;  /* 0x000000b3b4b47221 */ /* 0x000fe40000010000 */
[----:B------:R-:W5:Y:S01]  /*b4a0*/  MUFU.EX2 R134, R134 ;  /* 0x0000008600867308 */ /* 0x000f620000000800 */
[C---:B------:R-:W-:Y:S01]  /*b4b0*/  HMMA.16816.F32.BF16 R4, R100.reuse, R112, R4 ;  /* 0x000000706404723c */ /* 0x040fe20000041804 */
[----:B----4-:R-:W-:Y:S04]  /*b4c0*/  LDSM.16.MT88.4 R148, [R203+0x3900] ;  /* 0x00390000cb94783b */ /* 0x010fe80000004200 */
[----:B------:R-:W-:Y:S02]  /*b4d0*/  FADD.FTZ R177, R177, R176 ;  /* 0x000000b0b1b17221 */ /* 0x000fe40000010000 */
[----:B------:R-:W-:Y:S01]  /*b4e0*/  FADD.FTZ R181, R181, R180 ;  /* 0x000000b4b5b57221 */ /* 0x000fe20000010000 */
[C---:B------:R-:W-:Y:S01]  /*b4f0*/  HMMA.16816.F32.BF16 R8, R100.reuse, R114, R8 ;  /* 0x000000726408723c */ /* 0x040fe20000041808 */
[----:B------:R-:W-:Y:S03]  /*b500*/  LDSM.16.MT88.4 R112, [R198+0x4900] ;  /* 0x00490000c670783b */ /* 0x000fe60000004200 */
[----:B------:R-:W-:Y:S02]  /*b510*/  FADD.FTZ R178, R178, R177 ;  /* 0x000000b1b2b27221 */ /* 0x000fe40000010000 */
[----:B------:R-:W-:Y:S02]  /*b520*/  FADD.FTZ R182, R182, R181 ;  /* 0x000000b5b6b67221 */ /* 0x000fe40000010000 */
[C---:B------:R-:W-:Y:S01]  /*b530*/  HMMA.16816.F32.BF16 R12, R100.reuse, R116, R12 ;  /* 0x00000074640c723c */ /* 0x040fe2000004180c */
[----:B-1----:R-:W-:Y:S07]  /*b540*/  LDSM.16.MT88.4 R144, [R196+0x1900] ;  /* 0x00190000c490783b */ /* 0x002fee0000004200 */
[C---:B------:R-:W-:Y:S01]  /*b550*/  HMMA.16816.F32.BF16 R16, R100.reuse, R118, R16 ;  /* 0x000000766410723c */ /* 0x040fe20000041810 */
[----:B------:R-:W-:Y:S07]  /*b560*/  LDSM.16.MT88.4 R116, [R197+0x4900] ;  /* 0x00490000c574783b */ /* 0x000fee0000004200 */
[C---:B---3--:R-:W-:Y:S08]  /*b570*/  HMMA.16816.F32.BF16 R20, R100.reuse, R108, R20 ;  /* 0x0000006c6414723c */ /* 0x048ff00000041814 */
[C---:B------:R-:W-:Y:S01]  /*b580*/  HMMA.16816.F32.BF16 R24, R100.reuse, R110, R24 ;  /* 0x0000006e6418723c */ /* 0x040fe20000041818 */
[----:B------:R-:W1:Y:S07]  /*b590*/  LDSM.16.MT88.4 R108, [R203+0x4900] ;  /* 0x00490000cb6c783b */ /* 0x000e6e0000004200 */
        /* <DEDUP_REMOVED lines=12> */
[C---:B--2---:R-:W-:Y:S08]  /*b660*/  HMMA.16816.F32.BF16 R60, R100.reuse, R104, R60 ;  /* 0x00000068643c723c */ /* 0x044ff0000004183c */
[C---:B------:R-:W-:Y:S01]  /*b670*/  HMMA.16816.F32.BF16 R64, R100.reuse, R106, R64 ;  /* 0x0000006a6440723c */ /* 0x040fe20000041840 */
[----:B------:R-:W2:Y:S07]  /*b680*/  LDSM.16.MT88.4 R104, [R196+0x4900] ;  /* 0x00490000c468783b */ /* 0x000eae0000004200 */
[C---:B-1----:R-:W-:Y:S08]  /*b690*/  HMMA.16816.F32.BF16 R68, R100.reuse, R108, R68 ;  /* 0x0000006c6444723c */ /* 0x042ff00000041844 */
[C---:B------:R-:W-:Y:S01]  /*b6a0*/  HMMA.16816.F32.BF16 R72, R100.reuse, R110, R72 ;  /* 0x0000006e6448723c */ /* 0x040fe20000041848 */
[----:B------:R-:W1:Y:S07]  /*b6b0*/  LDSM.16.MT88.4 R108, [R203+0x1100] ;  /* 0x00110000cb6c783b */ /* 0x000e6e0000004200 */
[C---:B------:R-:W-:Y:S08]  /*b6c0*/  HMMA.16816.F32.BF16 R76, R100.reuse, R112, R76 ;  /* 0x00000070644c723c */ /* 0x040ff0000004184c */
[C---:B------:R-:W-:Y:S01]  /*b6d0*/  HMMA.16816.F32.BF16 R80, R100.reuse, R114, R80 ;  /* 0x000000726450723c */ /* 0x040fe20000041850 */
[----:B------:R-:W3:Y:S07]  /*b6e0*/  LDSM.16.MT88.4 R112, [R197+0x1100] ;  /* 0x00110000c570783b */ /* 0x000eee0000004200 */
[C---:B------:R-:W-:Y:S08]  /*b6f0*/  HMMA.16816.F32.BF16 R84, R100.reuse, R116, R84 ;  /* 0x000000746454723c */ /* 0x040ff00000041854 */
[C---:B------:R-:W-:Y:S01]  /*b700*/  HMMA.16816.F32.BF16 R88, R100.reuse, R118, R88 ;  /* 0x000000766458723c */ /* 0x040fe20000041858 */
[----:B------:R-:W4:Y:S07]  /*b710*/  LDSM.16.MT88.4 R116, [R203+0x3100] ;  /* 0x00310000cb74783b */ /* 0x000f2e0000004200 */
[C---:B--2---:R-:W-:Y:S08]  /*b720*/  HMMA.16816.F32.BF16 R92, R100.reuse, R104, R92 ;  /* 0x00000068645c723c */ /* 0x044ff0000004185c */
[----:B------:R-:W-:Y:S01]  /*b730*/  HMMA.16816.F32.BF16 R96, R100, R106, R96 ;  /* 0x0000006a6460723c */ /* 0x000fe20000041860 */
[----:B------:R-:W2:Y:S06]  /*b740*/  LDSM.16.MT88.4 R104, [R196+0x3100] ;  /* 0x00310000c468783b */ /* 0x000eac0000004200 */
[----:B------:R-:W-:Y:S01]  /*b750*/  F2FP.BF16.PACK_AB R100, R228, R183 ;  /* 0x000000b7e464723e */ /* 0x000fe200000010ff */
[----:B------:R-:W-:Y:S01]  /*b760*/  FADD.FTZ R183, R183, R178 ;  /* 0x000000b2b7b77221 */ /* 0x000fe20000010000 */
[----:B------:R-:W-:Y:S03]  /*b770*/  F2FP.BF16.PACK_AB R102, R230, R229 ;  /* 0x000000e5e666723e */ /* 0x000fe600000010ff */
[----:B------:R-:W-:Y:S01]  /*b780*/  F2FP.BF16.PACK_AB R101, R232, R231 ;  /* 0x000000e7e865723e */ /* 0x000fe200000010ff */
[----:B------:R-:W-:Y:S01]  /*b790*/  FADD.FTZ R231, R231, R182 ;  /* 0x000000b6e7e77221 */ /* 0x000fe20000010000 */
[----:B------:R-:W-:Y:S01]  /*b7a0*/  F2FP.BF16.PACK_AB R103, R234, R233 ;  /* 0x000000e9ea67723e */ /* 0x000fe200000010ff */
[----:B------:R-:W-:Y:S02]  /*b7b0*/  FADD.FTZ R228, R228, R183 ;  /* 0x000000b7e4e47221 */ /* 0x000fe40000010000 */
[----:B------:R-:W-:Y:S02]  /*b7c0*/  FADD.FTZ R232, R232, R231 ;  /* 0x000000e7e8e87221 */ /* 0x000fe40000010000 */
[----:B------:R-:W-:Y:S02]  /*b7d0*/  FADD.FTZ R229, R229, R228 ;  /* 0x000000e4e5e57221 */ /* 0x000fe40000010000 */
[C---:B-1----:R-:W-:Y:S03]  /*b7e0*/  HMMA.16816.F32.BF16 R4, R100.reuse, R108, R4 ;  /* 0x0000006c6404723c */ /* 0x042fe60000041804 */
[----:B------:R-:W-:Y:S02]  /*b7f0*/  FADD.FTZ R233, R233, R232 ;  /* 0x000000e8e9e97221 */ /* 0x000fe40000010000 */
[----:B------:R-:W-:Y:S02]  /*b800*/  FADD.FTZ R230, R230, R229 ;  /* 0x000000e5e6e67221 */ /* 0x000fe40000010000 */
[----:B------:R-:W-:Y:S01]  /*b810*/  FADD.FTZ R234, R234, R233 ;  /* 0x000000e9eaea7221 */ /* 0x000fe20000010000 */
[C---:B------:R-:W-:Y:S01]  /*b820*/  HMMA.16816.F32.BF16 R8, R100.reuse, R110, R8 ;  /* 0x0000006e6408723c */ /* 0x040fe20000041808 */
[----:B------:R-:W1:Y:S07]  /*b830*/  LDSM.16.MT88.4 R108, [R203+0x5100] ;  /* 0x00510000cb6c783b */ /* 0x000e6e0000004200 */
[C---:B------:R-:W-:Y:S08]  /*b840*/  HMMA.16816.F32.BF16 R12, R100.reuse, R120, R12 ;  /* 0x00000078640c723c */ /* 0x040ff0000004180c */
[C---:B------:R-:W-:Y:S08]  /*b850*/  HMMA.16816.F32.BF16 R16, R100.reuse, R122, R16 ;  /* 0x0000007a6410723c */ /* 0x040ff00000041810 */
[C---:B---3--:R-:W-:Y:S08]  /*b860*/  HMMA.16816.F32.BF16 R20, R100.reuse, R112, R20 ;  /* 0x000000706414723c */ /* 0x048ff00000041814 */
[C---:B------:R-:W-:Y:S01]  /*b870*/  HMMA.16816.F32.BF16 R24, R100.reuse, R114, R24 ;  /* 0x000000726418723c */ /* 0x040fe20000041818 */
[----:B------:R-:W3:Y:S07]  /*b880*/  LDSM.16.MT88.4 R112, [R198+0x5100] ;  /* 0x00510000c670783b */ /* 0x000eee0000004200 */
[C---:B------:R-:W-:Y:S08]  /*b890*/  HMMA.16816.F32.BF16 R28, R100.reuse, R124, R28 ;  /* 0x0000007c641c723c */ /* 0x040ff0000004181c */
[C---:B------:R-:W-:Y:S01]  /*b8a0*/  HMMA.16816.F32.BF16 R32, R100.reuse, R126, R32 ;  /* 0x0000007e6420723c */ /* 0x040fe20000041820 */
[----:B------:R-:W-:Y:S07]  /*b8b0*/  LDSM.16.MT88.4 R124, [R203+0x1900] ;  /* 0x00190000cb7c783b */ /* 0x000fee0000004200 */
[C---:B----4-:R-:W-:Y:S08]  /*b8c0*/  HMMA.16816.F32.BF16 R36, R100.reuse, R116, R36 ;  /* 0x000000746424723c */ /* 0x050ff00000041824 */
[C---:B------:R-:W-:Y:S01]  /*b8d0*/  HMMA.16816.F32.BF16 R40, R100.reuse, R118, R40 ;  /* 0x000000766428723c */ /* 0x040fe20000041828 */
[----:B------:R-:W4:Y:S07]  /*b8e0*/  LDSM.16.MT88.4 R116, [R197+0x5100] ;  /* 0x00510000c574783b */ /* 0x000f2e0000004200 */
        /* <DEDUP_REMOVED lines=8> */
[C---:B--2---:R-:W-:Y:S04]  /*b970*/  HMMA.16816.F32.BF16 R60, R100.reuse, R104, R60 ;  /* 0x00000068643c723c */ /* 0x044fe8000004183c */
[----:B-----5:R-:W-:Y:S01]  /*b980*/  F2FP.BF16.PACK_AB R139, R133, R134 ;  /* 0x00000086858b723e */ /* 0x020fe200000010ff */
[----:B------:R-:W-:Y:S02]  /*b990*/  FADD.FTZ R239, R239, R234 ;  /* 0x000000eaefef7221 */ /* 0x000fe40000010000 */
[----:B------:R-:W-:Y:S01]  /*b9a0*/  FADD.FTZ R236, R236, R235 ;  /* 0x000000ebecec7221 */ /* 0x000fe20000010000 */
[C---:B------:R-:W-:Y:S01]  /*b9b0*/  HMMA.16816.F32.BF16 R64, R100.reuse, R106, R64 ;  /* 0x0000006a6440723c */ /* 0x040fe20000041840 */
[----:B------:R-:W2:Y:S03]  /*b9c0*/  LDSM.16.MT88.4 R104, [R196+0x5100] ;  /* 0x00510000c468783b */ /* 0x000ea60000004200 */
[----:B------:R-:W-:Y:S02]  /*b9d0*/  FADD.FTZ R239, R240, R239 ;  /* 0x000000eff0ef7221 */ /* 0x000fe40000010000 */
[----:B------:R-:W-:Y:S02]  /*b9e0*/  FADD.FTZ R237, R237, R236 ;  /* 0x000000eceded7221 */ /* 0x000fe40000010000 */
[C---:B-1----:R-:W-:Y:S04]  /*b9f0*/  HMMA.16816.F32.BF16 R68, R100.reuse, R108, R68 ;  /* 0x0000006c6444723c */ /* 0x042fe80000041844 */
[----:B------:R-:W-:Y:S02]  /*ba00*/  FADD.FTZ R134, R134, R239 ;  /* 0x000000ef86867221 */ /* 0x000fe40000010000 */
[----:B------:R-:W-:Y:S02]  /*ba10*/  FADD.FTZ R218, R238, R237 ;  /* 0x000000edeeda7221 */ /* 0x000fe40000010000 */
[C---:B------:R-:W-:Y:S01]  /*ba20*/  HMMA.16816.F32.BF16 R72, R100.reuse, R110, R72 ;  /* 0x0000006e6448723c */ /* 0x040fe20000041848 */
[----:B------:R-:W1:Y:S03]  /*ba30*/  LDSM.16.MT88.4 R108, [R198+0x1900] ;  /* 0x00190000c66c783b */ /* 0x000e660000004200 */
[----:B------:R-:W-:Y:S04]  /*ba40*/  FADD.FTZ R219, R133, R134 ;  /* 0x0000008685db7221 */ /* 0x000fe80000010000 */
[C---:B---3--:R-:W-:Y:S08]  /*ba50*/  HMMA.16816.F32.BF16 R76, R100.reuse, R112, R76 ;  /* 0x00000070644c723c */ /* 0x048ff0000004184c */
[C---:B------:R-:W-:Y:S08]  /*ba60*/  HMMA.16816.F32.BF16 R80, R100.reuse, R114, R80 ;  /* 0x000000726450723c */ /* 0x040ff00000041850 */
[C---:B----4-:R-:W-:Y:S08]  /*ba70*/  HMMA.16816.F32.BF16 R84, R100.reuse, R116, R84 ;  /* 0x000000746454723c */ /* 0x050ff00000041854 */
[C---:B------:R-:W-:Y:S08]  /*ba80*/  HMMA.16816.F32.BF16 R88, R100.reuse, R118, R88 ;  /* 0x000000766458723c */ /* 0x040ff00000041858 */
[C---:B--2---:R-:W-:Y:S08]  /*ba90*/  HMMA.16816.F32.BF16 R92, R100.reuse, R104, R92 ;  /* 0x00000068645c723c */ /* 0x044ff0000004185c */
[----:B------:R-:W-:Y:S08]  /*baa0*/  HMMA.16816.F32.BF16 R96, R100, R106, R96 ;  /* 0x0000006a6460723c */ /* 0x000ff00000041860 */
[C---:B------:R-:W-:Y:S01]  /*bab0*/  HMMA.16816.F32.BF16 R128, R136.reuse, R124, R4 ;  /* 0x0000007c8880723c */ /* 0x040fe20000041804 */
[----:B------:R-:W2:Y:S07]  /*bac0*/  LDSM.16.MT88.4 R4, [R198+0x5900] ;  /* 0x00590000c604783b */ /* 0x000eae0000004200 */
[C---:B------:R-:W-:Y:S01]  /*bad0*/  HMMA.16816.F32.BF16 R124, R136.reuse, R126, R8 ;  /* 0x0000007e887c723c */ /* 0x040fe20000041808 */
[----:B------:R-:W3:Y:S07]  /*bae0*/  LDSM.16.MT88.4 R8, [R197+0x5900] ;  /* 0x00590000c508783b */ /* 0x000eee0000004200 */
[C---:B-1----:R-:W-:Y:S01]  /*baf0*/  HMMA.16816.F32.BF16 R120, R136.reuse, R108, R12 ;  /* 0x0000006c8878723c */ /* 0x042fe2000004180c */
[----:B------:R-:W1:Y:S07]  /*bb00*/  LDSM.16.MT88.4 R12, [R196+0x5900] ;  /* 0x00590000c40c783b */ /* 0x000e6e0000004200 */
        /* <DEDUP_REMOVED lines=15> */
[C---:B--2---:R-:W-:Y:S08]  /*bc00*/  HMMA.16816.F32.BF16 R76, R136.reuse, R4, R76 ;  /* 0x00000004884c723c */ /* 0x044ff0000004184c */
[C---:B------:R-:W-:Y:S08]  /*bc10*/  HMMA.16816.F32.BF16 R80, R136.reuse, R6, R80 ;  /* 0x000000068850723c */ /* 0x040ff00000041850 */
[C---:B---3--:R-:W-:Y:S08]  /*bc20*/  HMMA.16816.F32.BF16 R84, R136.reuse, R8, R84 ;  /* 0x000000088854723c */ /* 0x048ff00000041854 */
[C---:B------:R-:W-:Y:S08]  /*bc30*/  HMMA.16816.F32.BF16 R88, R136.reuse, R10, R88 ;  /* 0x0000000a8858723c */ /* 0x040ff00000041858 */
[C---:B-1----:R-:W-:Y:S08]  /*bc40*/  HMMA.16816.F32.BF16 R92, R136.reuse, R12, R92 ;  /* 0x0000000c885c723c */ /* 0x042ff0000004185c */
[----:B------:R-:W-:Y:S01]  /*bc50*/  HMMA.16816.F32.BF16 R96, R136, R14, R96 ;  /* 0x0000000e8860723c */ /* 0x000fe20000041860 */
[----:B------:R-:W-:-:S07]  /*bc60*/  @P0 BRA `(.L_x_376) ;  /* 0xffffd32000000947 */ /* 0x000fce000383ffff */
.L_x_375:
[----:B------:R-:W-:-:S06]  /*bc70*/  UISETP.GE.AND UP0, UPT, UR13, UR8, UPT ;  /* 0x000000080d00728c */ /* 0x000fcc000bf06270 */
[----:B------:R-:W-:-:S13]  /*bc80*/  PLOP3.LUT P0, PT, PT, PT, UP0, 0x80, 0x0 ;  /* 0x000000000000781c */ /* 0x000fda0003f0f008 */
[----:B------:R-:W-:Y:S05]  /*bc90*/  @!P0 BRA `(.L_x_377) ;  /* 0x000038f000008947 */ /* 0x000fea0003800000 */
[----:B------:R-:W-:Y:S01]  /*bca0*/  IADD3 R220, P5, R208, 0x80, RZ ;  /* 0x00000080d0dc7810 */ /* 0x000fe20007fbe0ff */
[----:B------:R-:W-:Y:S01]  /*bcb0*/  ULDC.64 UR4, c[0x0][0x208] ;  /* 0x0000820000047ab9 */ /* 0x000fe20000000a00 */
[----:B------:R-:W-:Y:S01]  /*bcc0*/  IADD3 R181, P0, R210, 0x80, RZ ;  /* 0x00000080d2b57810 */ /* 0x000fe20007f1e0ff */
[----:B------:R-:W-:Y:S01]  /*bcd0*/  IMAD.MOV.U32 R2, RZ, RZ, R132 ;  /* 0x000000ffff027224 */ /* 0x000fe200078e0084 */
[----:B------:R-:W-:Y:S01]  /*bce0*/  IADD3 R222, P6, R208, 0x40, RZ ;  /* 0x00000040d0de7810 */ /* 0x000fe20007fde0ff */
[----:B------:R-:W-:Y:S01]  /*bcf0*/  IMAD.MOV.U32 R3, RZ, RZ, R0 ;  /* 0x000000ffff037224 */ /* 0x000fe200078e0000 */
[----:B------:R-:W-:Y:S01]  /*bd00*/  IADD3 R183, P4, R210, 0x40, RZ ;  /* 0x00000040d2b77810 */ /* 0x000fe20007f9e0ff */
[----:B------:R-:W-:Y:S01]  /*bd10*/  IMAD.X R221, RZ, RZ, R215, P5 ;  /* 0x000000ffffdd7224 */ /* 0x000fe200028e06d7 */
[----:B------:R-:W-:Y:S01]  /*bd20*/  IADD3.X R223, RZ, R215, RZ, P6, !PT ;  /* 0x000000d7ffdf7210 */ /* 0x000fe200037fe4ff */
[----:B------:R-:W-:Y:S01]  /*bd30*/  IMAD.X R180, RZ, RZ, R217, P0 ;  /* 0x000000ffffb47224 */ /* 0x000fe200000e06d9 */
[----:B------:R-:W-:Y:S01]  /*bd40*/  IADD3.X R182, RZ, R217, RZ, P4, !PT ;  /* 0x000000d9ffb67210 */ /* 0x000fe200027fe4ff */
[----:B------:R-:W-:Y:S01]  /*bd50*/  USHF.L.U64.HI UR19, UR4, 0x5, UR5 ;  /* 0x0000000504137899 */ /* 0x000fe20008010205 */
[----:B------:R-:W-:Y:S01]  /*bd60*/  MOV R214, R208 ;  /* 0x000000d000d67202 */ /* 0x000fe20000000f00 */
[----:B------:R-:W-:-:S03]  /*bd70*/  USHF.L.U32 UR18, UR4, 0x5, URZ ;  /* 0x0000000504127899 */ /* 0x000fc6000800063f */
[----:B------:R-:W-:Y:S02]  /*bd80*/  ULDC.64 UR4, c[0x0][0x1e0] ;  /* 0x0000780000047ab9 */ /* 0x000fe40000000a00 */
.L_x_386:
[----:B------:R-:W-:Y:S04]  /*bd90*/  DEPBAR.LE SB0, 0x0 ;  /* 0x000080000000791a */ /* 0x000fe80000000000 */
[----:B------:R-:W-:Y:S01]  /*bda0*/  BAR.SYNC.DEFER_BLOCKING 0x0 ;  /* 0x0000000000007b1d */ /* 0x000fe20000010000 */
[----:B------:R-:W-:Y:S01]  /*bdb0*/  USHF.R.S32.HI UR7, URZ, 0x1f, UR13 ;  /* 0x0000001f3f077899 */ /* 0x000fe2000801140d */
[----:B------:R-:W-:Y:S01]  /*bdc0*/  IMAD.U32 R13, RZ, RZ, UR13 ;  /* 0x0000000dff0d7e24 */ /* 0x000fe2000f8e00ff */
[----:B------:R-:W-:Y:S01]  /*bdd0*/  UIMAD UR6, UR9, UR13, URZ ;  /* 0x0000000d090672a4 */ /* 0x000fe2000f8e023f */
[----:B------:R-:W-:Y:S01]  /*bde0*/  IMAD.U32 R7, RZ, RZ, UR13 ;  /* 0x0000000dff077e24 */ /* 0x000fe2000f8e00ff */
[----:B------:R-:W-:Y:S01]  /*bdf0*/  UIMAD.WIDE.U32 UR20, UR13, UR10, UR18 ;  /* 0x0000000a0d1472a5 */ /* 0x000fe2000f8e0012 */
[----:B------:R-:W-:Y:S01]  /*be00*/  IMAD.WIDE.U32 R12, R13, UR10, R214 ;  /* 0x0000000a0d0c7c25 */ /* 0x000fe2000f8e00d6 */
[----:B------:R-:W-:Y:S02]  /*be10*/  UIMAD UR6, UR7, UR10, UR6 ;  /* 0x0000000a070672a4 */ /* 0x000fe4000f8e0206 */
[----:B------:R-:W-:Y:S01]  /*be20*/  UISETP.GT.AND UP3, UPT, UR13, UR8, UPT ;  /* 0x000000080d00728c */ /* 0x000fe2000bf64270 */
[----:B------:R-:W-:Y:S01]  /*be30*/  IMAD.WIDE.U32 R6, R7, UR10, R222 ;  /* 0x0000000a07067c25 */ /* 0x000fe2000f8e00de */
[----:B------:R-:W-:Y:S01]  /*be40*/  LEA R22, P4, R12, c[0x0][0x1f8], 0x1 ;  /* 0x00007e000c167a11 */ /* 0x000fe200078808ff */
[----:B------:R-:W-:Y:S01]  /*be50*/  UIADD3 UR7, UR6, UR21, URZ ;  /* 0x0000001506077290 */ /* 0x000fe2000fffe03f */
[----:B------:R-:W-:Y:S01]  /*be60*/  IADD3 R0, R13, UR6, RZ ;  /* 0x000000060d007c10 */ /* 0x000fe2000fffe0ff */
[----:B------:R-:W-:Y:S01]  /*be70*/  IMAD.U32 R15, RZ, RZ, UR13 ;  /* 0x0000000dff0f7e24 */ /* 0x000fe2000f8e00ff */
[----:B------:R-:W-:Y:S02]  /*be80*/  LEA R20, P0, R6, c[0x0][0x1f8], 0x1 ;  /* 0x00007e0006147a11 */ /* 0x000fe400078008ff */
[----:B------:R-:W-:Y:S01]  /*be90*/  LEA.HI.X R23, R12, c[0x0][0x1fc], R0, 0x1, P4 ;  /* 0x00007f000c177a11 */ /* 0x000fe200020f0c00 */
[----:B------:R-:W-:Y:S01]  /*bea0*/  IMAD.WIDE.U32 R14, R15, UR10, R220 ;  /* 0x0000000a0f0e7c25 */ /* 0x000fe2000f8e00dc */
[----:B------:R-:W-:Y:S02]  /*beb0*/  IADD3 R4, R7, UR6, RZ ;  /* 0x0000000607047c10 */ /* 0x000fe4000fffe0ff */
[----:B------:R-:W-:Y:S02]  /*bec0*/  IADD3 R5, P5, R208, UR20, RZ ;  /* 0x00000014d0057c10 */ /* 0x000fe4000ffbe0ff */
[----:B------:R-:W-:Y:S01]  /*bed0*/  IADD3 R7, P4, R222, UR20, RZ ;  /* 0x00000014de077c10 */ /* 0x000fe2000ff9e0ff */
[----:B------:R-:W-:Y:S01]  /*bee0*/  LDSM.16.M88.4 R32, [R206+0xc100] ;  /* 0x00c10000ce20783b */ /* 0x000fe20000000200 */
[----:B------:R-:W-:Y:S02]  /*bef0*/  LEA.HI.X R21, R6, c[0x0][0x1fc], R4, 0x1, P0 ;  /* 0x00007f0006157a11 */ /* 0x000fe400000f0c04 */
[----:B------:R-:W-:Y:S02]  /*bf00*/  IADD3.X R4, R215, UR7, RZ, P5, !PT ;  /* 0x00000007d7047c10 */ /* 0x000fe4000affe4ff */
[----:B------:R-:W-:Y:S02]  /*bf10*/  LEA R168, P5, R5, c[0x0][0x1f8], 0x1 ;  /* 0x00007e0005a87a11 */ /* 0x000fe400078a08ff */
[----:B------:R-:W1:Y:S01]  /*bf20*/  LDSM.16.M88.4 R8, [R205+0x6100] ;  /* 0x00610000cd08783b */ /* 0x000e620000000200 */
[----:B------:R-:W-:Y:S02]  /*bf30*/  IADD3.X R6, R223, UR7, RZ, P4, !PT ;  /* 0x00000007df067c10 */ /* 0x000fe4000a7fe4ff */
[----:B------:R-:W-:Y:S02]  /*bf40*/  LEA R166, P4, R7, c[0x0][0x1f8], 0x1 ;  /* 0x00007e0007a67a11 */ /* 0x000fe400078808ff */
[----:B------:R-:W-:Y:S02]  /*bf50*/  LEA.HI.X R169, R5, c[0x0][0x1fc], R4, 0x1, P5 ;  /* 0x00007f0005a97a11 */ /* 0x000fe400028f0c04 */
[----:B------:R-:W2:Y:S01]  /*bf60*/  LDSM.16.M88.4 R16, [R205+0x6900] ;  /* 0x00690000cd10783b */ /* 0x000ea20000000200 */
[----:B------:R-:W-:Y:S02]  /*bf70*/  LEA.HI.X R167, R7, c[0x0][0x1fc], R6, 0x1, P4 ;  /* 0x00007f0007a77a11 */ /* 0x000fe400020f0c06 */
[----:B------:R-:W-:Y:S02]  /*bf80*/  LEA R28, P6, R14, c[0x0][0x1f8], 0x1 ;  /* 0x00007e000e1c7a11 */ /* 0x000fe400078c08ff */
[----:B------:R-:W-:Y:S02]  /*bf90*/  IADD3 R13, P0, R220, UR20, RZ ;  /* 0x00000014dc0d7c10 */ /* 0x000fe4000ff1e0ff */
[----:B------:R-:W3:Y:S01]  /*bfa0*/  LDSM.16.M88.4 R24, [R205+0x7100] ;  /* 0x00710000cd18783b */ /* 0x000ee20000000200 */
[----:B------:R-:W-:Y:S02]  /*bfb0*/  IADD3 R0, R15, UR6, RZ ;  /* 0x000000060f007c10 */ /* 0x000fe4000fffe0ff */
[----:B------:R-:W-:Y:S01]  /*bfc0*/  IADD3.X R12, R221, UR7, RZ, P0, !PT ;  /* 0x00000007dd0c7c10 */ /* 0x000fe200087fe4ff */
[----:B------:R-:W-:Y:S01]  /*bfd0*/  @UP3 UIADD3 UR7, UR13, -0x1, URZ ;  /* 0xffffffff0d073890 */ /* 0x000fe2000fffe03f */
[C---:B------:R-:W-:Y:S02]  /*bfe0*/  LEA R164, P0, R13.reuse, c[0x0][0x1f8], 0x1 ;  /* 0x00007e000da47a11 */ /* 0x040fe400078008ff */
[----:B------:R-:W4:Y:S01]  /*bff0*/  LDSM.16.M88.4 R132, [R205+0x7900] ;  /* 0x00790000cd84783b */ /* 0x000f220000000200 */
[----:B------:R-:W-:Y:S01]  /*c000*/  LEA.HI.X R29, R14, c[0x0][0x1fc], R0, 0x1, P6 ;  /* 0x00007f000e1d7a11 */ /* 0x000fe200030f0c00 */
[----:B------:R-:W-:Y:S01]  /*c010*/  @UP3 USHF.R.S32.HI UR6, URZ, 0x1f, UR7 ;  /* 0x0000001f3f063899 */ /* 0x000fe20008011407 */
[----:B------:R-:W-:Y:S01]  /*c020*/  LEA.HI.X R165, R13, c[0x0][0x1fc], R12, 0x1, P0 ;  /* 0x00007f000da57a11 */ /* 0x000fe200000f0c0c */
[----:B------:R-:W-:Y:S01]  /*c030*/  @UP3 UIMAD.WIDE.U32 UR20, UR7, UR4, URZ ;  /* 0x00000004071432a5 */ /* 0x000fe2000f8e003f */
[----:B------:R-:W-:Y:S01]  /*c040*/  PLOP3.LUT P0, PT, PT, PT, UP3, 0x80, 0x0 ;  /* 0x000000000000781c */ /* 0x000fe20003f0f038 */
[----:B------:R-:W-:Y:S01]  /*c050*/  @UP3 UIMAD UR6, UR6, UR4, URZ ;  /* 0x00000004060632a4 */ /* 0x000fe2000f8e023f */
[----:B------:R-:W-:Y:S01]  /*c060*/  LDSM.16.M88.4 R136, [R202+0xc100] ;  /* 0x00c10000ca88783b */ /* 0x000fe20000000200 */
[----:B------:R-:W-:Y:S02]  /*c070*/  PLOP3.LUT P5, PT, PT, PT, UP2, 0x80, 0x0 ;  /* 0x000000000000781c */ /* 0x000fe40003faf028 */
[----:B------:R-:W-:Y:S01]  /*c080*/  PLOP3.LUT P4, PT, PT, PT, UP2, 0x80, 0x0 ;  /* 0x000000000000781c */ /* 0x000fe20003f8f028 */
[----:B------:R-:W-:Y:S02]  /*c090*/  @UP3 UIMAD UR6, UR7, UR5, UR6 ;  /* 0x00000005070632a4 */ /* 0x000fe4000f8e0206 */
[----:B------:R-:W-:Y:S01]  /*c0a0*/  @UP3 USHF.L.U32 UR7, UR20, 0x6, URZ ;  /* 0x0000000614073899 */ /* 0x000fe2000800063f */
[----:B------:R-:W5:Y:S01]  /*c0b0*/  LDSM.16.M88.4 R140, [R204] ;  /* 0x00000000cc8c783b */ /* 0x000f620000000200 */
[----:B------:R-:W-:Y:S01]  /*c0c0*/  @UP3 UIADD3 UR6, UR21, UR6, URZ ;  /* 0x0000000615063290 */ /* 0x000fe2000fffe03f */
[C---:B-1----:R-:W-:Y:S03]  /*c0d0*/  HMMA.16816.F32.BF16 R4, R32.reuse, R8, RZ ;  /* 0x000000082004723c */ /* 0x042fe600000418ff */
[----:B------:R-:W-:Y:S02]  /*c0e0*/  @UP3 USHF.L.U64.HI UR6, UR20, 0x6, UR6 ;  /* 0x0000000614063899 */ /* 0x000fe40008010206 */
[----:B------:R-:W1:Y:S03]  /*c0f0*/  LDSM.16.M88.4 R144, [R195] ;  /* 0x00000000c390783b */ /* 0x000e660000000200 */
[C---:B------:R-:W-:Y:S04]  /*c100*/  HMMA.16816.F32.BF16 R8, R32.reuse, R10, RZ ;  /* 0x0000000a2008723c */ /* 0x040fe800000418ff */
[----:B------:R-:W1:Y:S04]  /*c110*/  LDSM.16.M88.4 R148, [R194] ;  /* 0x00000000c294783b */ /* 0x000e680000000200 */
[C---:B--2---:R-:W-:Y:S03]  /*c120*/  HMMA.16816.F32.BF16 R12, R32.reuse, R16, RZ ;  /* 0x00000010200c723c */ /* 0x044fe600000418ff */
[----:B------:R-:W2:Y:S05]  /*c130*/  LDSM.16.M88.4 R152, [R193] ;  /* 0x00000000c198783b */ /* 0x000eaa0000000200 */
[C---:B------:R-:W-:Y:S02]  /*c140*/  HMMA.16816.F32.BF16 R16, R32.reuse, R18, RZ ;  /* 0x000000122010723c */ /* 0x040fe400000418ff */
[----:B------:R-:W-:Y:S01]  /*c150*/  @!PT LDS RZ, [RZ] ;  /* 0x00000000fffff984 */ /* 0x000fe20000000800 */
[----:B------:R-:W-:Y:S01]  /*c160*/  @!PT LDS RZ, [RZ] ;  /* 0x00000000fffff984 */ /* 0x000fe20000000800 */
[----:B------:R-:W-:Y:S01]  /*c170*/  @!PT LDS RZ, [RZ] ;  /* 0x00000000fffff984 */ /* 0x000fe20000000800 */
[----:B------:R3:W-:Y:S07]  /*c180*/  LDGSTS.E.BYPASS.LTC128B.128 [R207+0x100], [R22.64], !P3 ;  /* 0x0010000016cf7fae */ /* 0x0007ee000d901d50 */
[----:B------:R3:W-:Y:S07]  /*c190*/  LDGSTS.E.BYPASS.LTC128B.128 [R207+0x2100], [R20.64], !P2 ;  /* 0x0210000014cf7fae */ /* 0x0007ee000d101d50 */
[----:B------:R4:W-:Y:S07]  /*c1a0*/  LDGSTS.E.BYPASS.LTC128B.128 [R207+0x4100], [R28.64], !P1 ;  /* 0x041000001ccf7fae */ /* 0x0009ee000c901d50 */
[----:B------:R1:W-:Y:S07]  /*c1b0*/  LDGSTS.E.BYPASS.LTC128B.128 [R207+0x1100], [R168.64], !P3 ;  /* 0x01100000a8cf7fae */ /* 0x0003ee000d901d50 */
[----:B------:R1:W-:Y:S01]  /*c1c0*/  LDGSTS.E.BYPASS.LTC128B.128 [R207+0x3100], [R166.64], !P2 ;  /* 0x03100000a6cf7fae */ /* 0x0003e2000d101d50 */
[C---:B---3--:R-:W-:Y:S06]  /*c1d0*/  HMMA.16816.F32.BF16 R20, R32.reuse, R24, RZ ;  /* 0x000000182014723c */ /* 0x048fec00000418ff */
[----:B------:R1:W-:Y:S02]  /*c1e0*/  LDGSTS.E.BYPASS.LTC128B.128 [R207+0x5100], [R164.64], !P1 ;  /* 0x05100000a4cf7fae */ /* 0x0003e4000c901d50 */
[C---:B------:R-:W-:Y:S05]  /*c1f0*/  HMMA.16816.F32.BF16 R24, R32.reuse, R26, RZ ;  /* 0x0000001a2018723c */ /* 0x040fea00000418ff */
[----:B------:R-:W-:Y:S03]  /*c200*/  LDSM.16.M88.4 R156, [R201+0xc100] ;  /* 0x00c10000c99c783b */ /* 0x000fe60000000200 */
[C---:B----4-:R-:W-:Y:S04]  /*c210*/  HMMA.16816.F32.BF16 R28, R32.reuse, R132, RZ ;  /* 0x00000084201c723c */ /* 0x050fe800000418ff */
[----:B------:R-:W0:Y:S04]  /*c220*/  LDGDEPBAR ;  /* 0x00000000000079af */ /* 0x000e280000000000 */
[----:B------:R-:W-:Y:S03]  /*c230*/  HMMA.16816.F32.BF16 R32, R32, R134, RZ ;  /* 0x000000862020723c */ /* 0x000fe600000418ff */
[----:B------:R-:W3:Y:S05]  /*c240*/  LDSM.16.M88.4 R160, [R200+0x6100] ;  /* 0x00610000c8a0783b */ /* 0x000eea0000000200 */
[C---:B-----5:R-:W-:Y:S02]  /*c250*/  HMMA.16816.F32.BF16 R4, R136.reuse, R140, R4 ;  /* 0x0000008c8804723c */ /* 0x060fe40000041804 */
[----:B------:R-:W4:Y:S06]  /*c260*/  LDSM.16.M88.4 R132, [R200+0x6900] ;  /* 0x00690000c884783b */ /* 0x000f2c0000000200 */
[C---:B------:R-:W-:Y:S01]  /*c270*/  HMMA.16816.F32.BF16 R8, R136.reuse, R142, R8 ;  /* 0x0000008e8808723c */ /* 0x040fe20000041808 */
[----:B-1----:R-:W1:Y:S07]  /*c280*/  LDSM.16.M88.4 R164, [R200+0x7100] ;  /* 0x00710000c8a4783b */ /* 0x002e6e0000000200 */
[C---:B------:R-:W-:Y:S01]  /*c290*/  HMMA.16816.F32.BF16 R12, R136.reuse, R144, R12 ;  /* 0x00000090880c723c */ /* 0x040fe2000004180c */
[----:B------:R-:W5:Y:S07]  /*c2a0*/  LDSM.16.M88.4 R168, [R200+0x7900] ;  /* 0x00790000c8a8783b */ /* 0x000f6e0000000200 */
[C---:B------:R-:W-:Y:S01]  /*c2b0*/  HMMA.16816.F32.BF16 R16, R136.reuse, R146, R16 ;  /* 0x000000928810723c */ /* 0x040fe20000041810 */
[----:B------:R-:W-:Y:S07]  /*c2c0*/  LDSM.16.M88.4 R172, [R199+0xc100] ;  /* 0x00c10000c7ac783b */ /* 0x000fee0000000200 */
[C---:B------:R-:W-:Y:S01]  /*c2d0*/  HMMA.16816.F32.BF16 R20, R136.reuse, R148, R20 ;  /* 0x000000948814723c */ /* 0x040fe20000041814 */
[----:B------:R-:W1:Y:S07]  /*c2e0*/  LDSM.16.M88.4 R176, [R192] ;  /* 0x00000000c0b0783b */ /* 0x000e6e0000000200 */
[C---:B------:R-:W-:Y:S01]  /*c2f0*/  HMMA.16816.F32.BF16 R24, R136.reuse, R150, R24 ;  /* 0x000000968818723c */ /* 0x040fe20000041818 */
[----:B------:R-:W-:Y:S07]  /*c300*/  LDSM.16.M88.4 R140, [R192+0x1000] ;  /* 0x00100000c08c783b */ /* 0x000fee0000000200 */
[C---:B--2---:R-:W-:Y:S01]  /*c310*/  HMMA.16816.F32.BF16 R28, R136.reuse, R152, R28 ;  /* 0x00000098881c723c */ /* 0x044fe2000004181c */
[----:B------:R-:W-:Y:S07]  /*c320*/  LDSM.16.M88.4 R144, [R192+0x1800] ;  /* 0x00180000c090783b */ /* 0x000fee0000000200 */
[----:B------:R-:W-:Y:S01]  /*c330*/  HMMA.16816.F32.BF16 R32, R136, R154, R32 ;  /* 0x0000009a8820723c */ /* 0x000fe20000041820 */
[----:B------:R-:W2:Y:S07]  /*c340*/  LDSM.16.M88.4 R136, [R192+0x800] ;  /* 0x00080000c088783b */ /* 0x000eae0000000200 */
[C---:B---3--:R-:W-:Y:S01]  /*c350*/  HMMA.16816.F32.BF16 R4, R156.reuse, R160, R4 ;  /* 0x000000a09c04723c */ /* 0x048fe20000041804 */
[----:B------:R-:W-:Y:S07]  /*c360*/  LDSM.16.M88.4 R148, [R206+0x10100] ;  /* 0x01010000ce94783b */ /* 0x000fee0000000200 */
[C---:B------:R-:W-:Y:S01]  /*c370*/  HMMA.16816.F32.BF16 R8, R156.reuse, R162, R8 ;  /* 0x000000a29c08723c */ /* 0x040fe20000041808 */
[----:B------:R-:W3:Y:S07]  /*c380*/  LDSM.16.M88.4 R152, [R205+0x8100] ;  /* 0x00810000cd98783b */ /* 0x000eee0000000200 */
[C---:B----4-:R-:W-:Y:S01]  /*c390*/  HMMA.16816.F32.BF16 R12, R156.reuse, R132, R12 ;  /* 0x000000849c0c723c */ /* 0x050fe2000004180c */
[----:B------:R-:W-:Y:S07]  /*c3a0*/  LDSM.16.M88.4 R160, [R205+0x9900] ;  /* 0x00990000cda0783b */ /* 0x000fee0000000200 */
[C---:B------:R-:W-:Y:S01]  /*c3b0*/  HMMA.16816.F32.BF16 R16, R156.reuse, R134, R16 ;  /* 0x000000869c10723c */ /* 0x040fe20000041810 */
[----:B------:R-:W4:Y:S07]  /*c3c0*/  LDSM.16.M88.4 R132, [R205+0x8900] ;  /* 0x00890000cd84783b */ /* 0x000f2e0000000200 */
[C---:B-1----:R-:W-:Y:S08]  /*c3d0*/  HMMA.16816.F32.BF16 R20, R156.reuse, R164, R20 ;  /* 0x000000a49c14723c */ /* 0x042ff00000041814 */
[C---:B------:R-:W-:Y:S01]  /*c3e0*/  HMMA.16816.F32.BF16 R24, R156.reuse, R166, R24 ;  /* 0x000000a69c18723c */ /* 0x040fe20000041818 */
[----:B------:R-:W-:Y:S07]  /*c3f0*/  LDSM.16.M88.4 R164, [R202+0x10100] ;  /* 0x01010000caa4783b */ /* 0x000fee0000000200 */
[C---:B-----5:R-:W-:Y:S08]  /*c400*/  HMMA.16816.F32.BF16 R28, R156.reuse, R168, R28 ;  /* 0x000000a89c1c723c */ /* 0x060ff0000004181c */
[----:B------:R-:W-:Y:S01]  /*c410*/  HMMA.16816.F32.BF16 R32, R156, R170, R32 ;  /* 0x000000aa9c20723c */ /* 0x000fe20000041820 */
[----:B------:R-:W1:Y:S07]  /*c420*/  LDSM.16.M88.4 R156, [R205+0x9100] ;  /* 0x00910000cd9c783b */ /* 0x000e6e0000000200 */
[C---:B------:R-:W-:Y:S01]  /*c430*/  HMMA.16816.F32.BF16 R4, R172.reuse, R176, R4 ;  /* 0x000000b0ac04723c */ /* 0x040fe20000041804 */
[----:B------:R-:W5:Y:S07]  /*c440*/  LDSM.16.M88.4 R168, [R191] ;  /* 0x00000000bfa8783b */ /* 0x000f6e0000000200 */
        /* <DEDUP_REMOVED lines=11> */
[C---:B---3--:R-:W-:Y:S01]  /*c500*/  HMMA.16816.F32.BF16 R4, R148.reuse, R152, R4 ;  /* 0x000000989404723c */ /* 0x048fe20000041804 */
[----:B------:R-:W3:Y:S07]  /*c510*/  LDSM.16.M88.4 R172, [R201+0x10100] ;  /* 0x01010000c9ac783b */ /* 0x000eee0000000200 */
[C---:B------:R-:W-:Y:S01]  /*c520*/  HMMA.16816.F32.BF16 R8, R148.reuse, R154, R8 ;  /* 0x0000009a9408723c */ /* 0x040fe20000041808 */
[----:B------:R-:W-:Y:S07]  /*c530*/  LDSM.16.M88.4 R152, [R200+0x9900] ;  /* 0x00990000c898783b */ /* 0x000fee0000000200 */
[C---:B----4-:R-:W-:Y:S08]  /*c540*/  HMMA.16816.F32.BF16 R12, R148.reuse, R132, R12 ;  /* 0x00000084940c723c */ /* 0x050ff0000004180c */
[C---:B------:R-:W-:Y:S01]  /*c550*/  HMMA.16816.F32.BF16 R16, R148.reuse, R134, R16 ;  /* 0x000000869410723c */ /* 0x040fe20000041810 */
[----:B------:R-:W4:Y:S07]  /*c560*/  LDSM.16.M88.4 R132, [R200+0x8900] ;  /* 0x00890000c884783b */ /* 0x000f2e0000000200 */
[C---:B-1----:R-:W-:Y:S08]  /*c570*/  HMMA.16816.F32.BF16 R20, R148.reuse, R156, R20 ;  /* 0x0000009c9414723c */ /* 0x042ff00000041814 */
[C---:B------:R-:W-:Y:S01]  /*c580*/  HMMA.16816.F32.BF16 R24, R148.reuse, R158, R24 ;  /* 0x0000009e9418723c */ /* 0x040fe20000041818 */
[----:B------:R-:W-:Y:S07]  /*c590*/  LDSM.16.M88.4 R156, [R199+0x10100] ;  /* 0x01010000c79c783b */ /* 0x000fee0000000200 */
[C---:B------:R-:W-:Y:S08]  /*c5a0*/  HMMA.16816.F32.BF16 R28, R148.reuse, R160, R28 ;  /* 0x000000a0941c723c */ /* 0x040ff0000004181c */
[----:B------:R-:W-:Y:S01]  /*c5b0*/  HMMA.16816.F32.BF16 R32, R148, R162, R32 ;  /* 0x000000a29420723c */ /* 0x000fe20000041820 */
[----:B------:R-:W1:Y:S07]  /*c5c0*/  LDSM.16.M88.4 R148, [R200+0x9100] ;  /* 0x00910000c894783b */ /* 0x000e6e0000000200 */
[C---:B-----5:R-:W-:Y:S01]  /*c5d0*/  HMMA.16816.F32.BF16 R4, R164.reuse, R168, R4 ;  /* 0x000000a8a404723c */ /* 0x060fe20000041804 */
[----:B------:R-:W5:Y:S07]  /*c5e0*/  LDSM.16.M88.4 R160, [R192+0x2000] ;  /* 0x00200000c0a0783b */ /* 0x000f6e0000000200 */
        /* <DEDUP_REMOVED lines=11> */
[C---:B---3--:R-:W-:Y:S01]  /*c6a0*/  HMMA.16816.F32.BF16 R4, R172.reuse, R176, R4 ;  /* 0x000000b0ac04723c */ /* 0x048fe20000041804 */
[----:B------:R-:W3:Y:S07]  /*c6b0*/  LDSM.16.M88.4 R164, [R206+0x14100] ;  /* 0x01410000cea4783b */ /* 0x000eee0000000200 */
[C---:B------:R-:W-:Y:S01]  /*c6c0*/  HMMA.16816.F32.BF16 R8, R172.reuse, R178, R8 ;  /* 0x000000b2ac08723c */ /* 0x040fe20000041808 */
[----:B------:R-:W-:Y:S07]  /*c6d0*/  LDSM.16.M88.4 R176, [R187] ;  /* 0x00000000bbb0783b */ /* 0x000fee0000000200 */
[C---:B----4-:R-:W-:Y:S08]  /*c6e0*/  HMMA.16816.F32.BF16 R12, R172.reuse, R132, R12 ;  /* 0x00000084ac0c723c */ /* 0x050ff0000004180c */
[C---:B------:R-:W-:Y:S01]  /*c6f0*/  HMMA.16816.F32.BF16 R16, R172.reuse, R134, R16 ;  /* 0x00000086ac10723c */ /* 0x040fe20000041810 */
[----:B------:R-:W4:Y:S07]  /*c700*/  LDSM.16.M88.4 R132, [R205+0xa900] ;  /* 0x00a90000cd84783b */ /* 0x000f2e0000000200 */
[C---:B-1----:R-:W-:Y:S08]  /*c710*/  HMMA.16816.F32.BF16 R20, R172.reuse, R148, R20 ;  /* 0x00000094ac14723c */ /* 0x042ff00000041814 */
[C---:B------:R-:W-:Y:S01]  /*c720*/  HMMA.16816.F32.BF16 R24, R172.reuse, R150, R24 ;  /* 0x00000096ac18723c */ /* 0x040fe20000041818 */
[----:B------:R-:W1:Y:S07]  /*c730*/  LDSM.16.M88.4 R148, [R205+0xb100] ;  /* 0x00b10000cd94783b */ /* 0x000e6e0000000200 */
        /* <DEDUP_REMOVED lines=29> */
[----:B------:R-:W1:Y:S01]  /*c910*/  LDSM.16.M88.4 R164, [R199+0x14100] ;  /* 0x01410000c7a4783b */ /* 0x000e620000000200 */
[C---:B-----5:R-:W-:Y:S08]  /*c920*/  HMMA.16816.F32.BF16 R4, R172.reuse, R176, R4 ;  /* 0x000000b0ac04723c */ /* 0x060ff00000041804 */
[C---:B------:R-:W-:Y:S08]  /*c930*/  HMMA.16816.F32.BF16 R8, R172.reuse, R178, R8 ;  /* 0x000000b2ac08723c */ /* 0x040ff00000041808 */
[C---:B--2---:R-:W-:Y:S08]  /*c940*/  HMMA.16816.F32.BF16 R12, R172.reuse, R136, R12 ;  /* 0x00000088ac0c723c */ /* 0x044ff0000004180c */
[C---:B------:R-:W-:Y:S08]  /*c950*/  HMMA.16816.F32.BF16 R16, R172.reuse, R138, R16 ;  /* 0x0000008aac10723c */ /* 0x040ff00000041810 */
[C---:B------:R-:W-:Y:S08]  /*c960*/  HMMA.16816.F32.BF16 R20, R172.reuse, R140, R20 ;  /* 0x0000008cac14723c */ /* 0x040ff00000041814 */
[C---:B------:R-:W-:Y:S08]  /*c970*/  HMMA.16816.F32.BF16 R24, R172.reuse, R142, R24 ;  /* 0x0000008eac18723c */ /* 0x040ff00000041818 */
[C---:B------:R-:W-:Y:S08]  /*c980*/  HMMA.16816.F32.BF16 R28, R172.reuse, R144, R28 ;  /* 0x00000090ac1c723c */ /* 0x040ff0000004181c */
[----:B------:R-:W-:Y:S08]  /*c990*/  HMMA.16816.F32.BF16 R32, R172, R146, R32 ;  /* 0x00000092ac20723c */ /* 0x000ff00000041820 */
[C---:B---3--:R-:W-:Y:S08]  /*c9a0*/  HMMA.16816.F32.BF16 R4, R156.reuse, R160, R4 ;  /* 0x000000a09c04723c */ /* 0x048ff00000041804 */
[C---:B------:R-:W-:Y:S08]  /*c9b0*/  HMMA.16816.F32.BF16 R8, R156.reuse, R162, R8 ;  /* 0x000000a29c08723c */ /* 0x040ff00000041808 */
[C---:B----4-:R-:W-:Y:S08]  /*c9c0*/  HMMA.16816.F32.BF16 R12, R156.reuse, R132, R12 ;  /* 0x000000849c0c723c */ /* 0x050ff0000004180c */
        /* <DEDUP_REMOVED lines=9> */
[----:B------:R-:W-:Y:S01]  /*ca60*/  FMUL.FTZ R137, R4, c[0x0][0x320] ;  /* 0x0000c80004897a20 */ /* 0x000fe20000410000 */
[C---:B------:R-:W-:Y:S03]  /*ca70*/  HMMA.16816.F32.BF16 R16, R164.reuse, R134, R16 ;  /* 0x00000086a410723c */ /* 0x040fe60000041810 */
[----:B------:R-:W-:Y:S02]  /*ca80*/  FMUL.FTZ R138, R5, c[0x0][0x320] ;  /* 0x0000c800058a7a20 */ /* 0x000fe40000410000 */
[----:B------:R-:W1:Y:S01]  /*ca90*/  MUFU.TANH R137, R137 ;  /* 0x0000008900897308 */ /* 0x000e620000002400 */
[----:B------:R-:W-:Y:S02]  /*caa0*/  FMUL.FTZ R0, R6, c[0x0][0x320] ;  /* 0x0000c80006007a20 */ /* 0x000fe40000410000 */
[----:B------:R-:W-:Y:S02]  /*cab0*/  FMUL.FTZ R136, R7, c[0x0][0x320] ;  /* 0x0000c80007887a20 */ /* 0x000fe40000410000 */
[----:B------:R-:W2:Y:S02]  /*cac0*/  LDSM.16.M88.4 R4, [R192+0x5000] ;  /* 0x00500000c004783b */ /* 0x000ea40000000200 */
[----:B------:R-:W-:Y:S02]  /*cad0*/  FMUL.FTZ R9, R9, c[0x0][0x320] ;  /* 0x0000c80009097a20 */ /* 0x000fe40000410000 */
[----:B------:R-:W-:Y:S01]  /*cae0*/  FMUL.FTZ R10, R10, c[0x0][0x320] ;  /* 0x0000c8000a0a7a20 */ /* 0x000fe20000410000 */
[----:B------:R-:W3:Y:S01]  /*caf0*/  MUFU.TANH R138, R138 ;  /* 0x0000008a008a7308 */ /* 0x000ee20000002400 */
[----:B------:R-:W-:Y:S02]  /*cb00*/  FMUL.FTZ R11, R11, c[0x0][0x320] ;  /* 0x0000c8000b0b7a20 */ /* 0x000fe40000410000 */
[----:B------:R-:W-:Y:S02]  /*cb10*/  FMUL.FTZ R139, R8, c[0x0][0x320] ;  /* 0x0000c800088b7a20 */ /* 0x000fe40000410000 */
[----:B------:R-:W-:Y:S02]  /*cb20*/  FMUL.FTZ R8, R12, c[0x0][0x320] ;  /* 0x0000c8000c087a20 */ /* 0x000fe40000410000 */
[----:B------:R-:W-:Y:S02]  /*cb30*/  FMUL.FTZ R14, R14, c[0x0][0x320] ;  /* 0x0000c8000e0e7a20 */ /* 0x000fe40000410000 */
[----:B------:R-:W-:Y:S01]  /*cb40*/  FMUL.FTZ R15, R15, c[0x0][0x320] ;  /* 0x0000c8000f0f7a20 */ /* 0x000fe20000410000 */
[----:B------:R-:W4:Y:S01]  /*cb50*/  MUFU.TANH R140, R9 ;  /* 0x00000009008c7308 */ /* 0x000f220000002400 */
[----:B------:R-:W-:Y:S02]  /*cb60*/  FMUL.FTZ R142, R16, c[0x0][0x320] ;  /* 0x0000c800108e7a20 */ /* 0x000fe40000410000 */
[----:B------:R-:W-:Y:S02]  /*cb70*/  FMUL.FTZ R18, R18, c[0x0][0x320] ;  /* 0x0000c80012127a20 */ /* 0x000fe40000410000 */
[----:B------:R-:W-:Y:S02]  /*cb80*/  FMUL.FTZ R19, R19, c[0x0][0x320] ;  /* 0x0000c80013137a20 */ /* 0x000fe40000410000 */
[----:B------:R-:W-:Y:S02]  /*cb90*/  FMUL.FTZ R162, R13, c[0x0][0x320] ;  /* 0x0000c8000da27a20 */ /* 0x000fe40000410000 */
[----:B------:R-:W-:Y:S01]  /*cba0*/  FMUL.FTZ R13, R17, c[0x0][0x320] ;  /* 0x0000c800110d7a20 */ /* 0x000fe20000410000 */
[----:B------:R-:W1:Y:S10]  /*cbb0*/  MUFU.TANH R132, R10 ;  /* 0x0000000a00847308 */ /* 0x000e740000002400 */
[----:B------:R-:W1:Y:S01]  /*cbc0*/  MUFU.TANH R133, R11 ;  /* 0x0000000b00857308 */ /* 0x000e620000002400 */
[C---:B--2---:R-:W-:Y:S09]  /*cbd0*/  HMMA.16816.F32.BF16 R20, R164.reuse, R4, R20 ;  /* 0x00000004a414723c */ /* 0x044ff20000041814 */
[----:B------:R2:W1:Y:S03]  /*cbe0*/  MUFU.TANH R12, R8 ;  /* 0x00000008000c7308 */ /* 0x0004660000002400 */
[----:B------:R-:W-:Y:S01]  /*cbf0*/  @P5 IMAD.HI.U32 R4, R212, c[0x0][0x2c8], RZ ;  /* 0x0000b200d4045a27 */ /* 0x000fe200078e00ff */
[C---:B------:R-:W-:Y:S03]  /*cc00*/  HMMA.16816.F32.BF16 R24, R164.reuse, R6, R24 ;  /* 0x00000006a418723c */ /* 0x040fe60000041818 */
[----:B------:R-:W-:Y:S01]  /*cc10*/  IMAD.MOV.U32 R5, RZ, RZ, R212 ;  /* 0x000000ffff057224 */ /* 0x000fe200078e00d4 */
[----:B------:R-:W-:Y:S02]  /*cc20*/  @P4 SHF.R.U32.HI R5, RZ, c[0x0][0x2cc], R4 ;  /* 0x0000b300ff054a19 */ /* 0x000fe40000011604 */
[----:B------:R5:W1:Y:S01]  /*cc30*/  MUFU.TANH R163, R14 ;  /* 0x0000000e00a37308 */ /* 0x000a620000002400 */
[----:B------:R-:W-:Y:S05]  /*cc40*/  @P0 IADD3 R4, P4, R210, UR7, RZ ;  /* 0x00000007d2040c10 */ /* 0x000fea000ff9e0ff */
[----:B------:R-:W-:Y:S02]  /*cc50*/  @P0 LEA R16, P6, R4, c[0x0][0x1c8], 0x1 ;  /* 0x0000720004100a11 */ /* 0x000fe400078c08ff */
[----:B------:R-:W-:Y:S01]  /*cc60*/  @P0 IADD3 R6, P5, R183, UR7, RZ ;  /* 0x00000007b7060c10 */ /* 0x000fe2000ffbe0ff */
[----:B------:R-:W-:Y:S01]  /*cc70*/  FMUL.FTZ R22, R22, c[0x0][0x320] ;  /* 0x0000c80016167a20 */ /* 0x000fe20000410000 */
[----:B------:R1:W1:Y:S01]  /*cc80*/  MUFU.TANH R161, R15 ;  /* 0x0000000f00a17308 */ /* 0x0002620000002400 */
[----:B------:R-:W-:Y:S01]  /*cc90*/  FMUL.FTZ R23, R23, c[0x0][0x320] ;  /* 0x0000c80017177a20 */ /* 0x000fe20000410000 */
[----:B------:R-:W-:Y:S01]  /*cca0*/  @P0 IADD3.X R7, R182, UR6, RZ, P5, !PT ;  /* 0x00000006b6070c10 */ /* 0x000fe2000affe4ff */
[----:B------:R-:W-:Y:S01]  /*ccb0*/  FMUL.FTZ R160, R20, c[0x0][0x320] ;  /* 0x0000c80014a07a20 */ /* 0x000fe20000410000 */
[----:B--2---:R-:W2:Y:S01]  /*ccc0*/  LDSM.16.M88.4 R8, [R192+0x5800] ;  /* 0x00580000c008783b */ /* 0x004ea20000000200 */
[----:B------:R-:W-:Y:S04]  /*ccd0*/  DEPBAR.LE SB0, 0x0 ;  /* 0x000080000000791a */ /* 0x000fe80000000000 */
[----:B------:R-:W-:Y:S01]  /*cce0*/  FMUL.FTZ R25, R25, c[0x0][0x320] ;  /* 0x0000c80019197a20 */ /* 0x000fe20000410000 */
[----:B------:R1:W1:Y:S01]  /*ccf0*/  MUFU.TANH R159, R22 ;  /* 0x00000016009f7308 */ /* 0x0002620000002400 */
[----:B------:R-:W-:Y:S01]  /*cd00*/  BAR.SYNC.DEFER_BLOCKING 0x0 ;  /* 0x0000000000007b1d */ /* 0x000fe20000010000 */
[----:B------:R-:W-:Y:S02]  /*cd10*/  FMUL.FTZ R156, R24, c[0x0][0x320] ;  /* 0x0000c800189c7a20 */ /* 0x000fe40000410000 */
[----:B------:R-:W-:Y:S02]  /*cd20*/  FMUL.FTZ R158, R21, c[0x0][0x320] ;  /* 0x0000c800159e7a20 */ /* 0x000fe40000410000 */
[----:B------:R-:W-:Y:S02]  /*cd30*/  FMUL.FTZ R26, R26, c[0x0][0x320] ;  /* 0x0000c8001a1a7a20 */ /* 0x000fe40000410000 */
[----:B------:R-:W-:Y:S02]  /*cd40*/  FMUL.FTZ R27, R27, c[0x0][0x320] ;  /* 0x0000c8001b1b7a20 */ /* 0x000fe40000410000 */
[----:B------:R1:W1:Y:S10]  /*cd50*/  MUFU.TANH R157, R23 ;  /* 0x00000017009d7308 */ /* 0x0002740000002400 */
[----:B------:R1:W1:Y:S10]  /*cd60*/  MUFU.TANH R154, R25 ;  /* 0x00000019009a7308 */ /* 0x0002740000002400 */
[----:B------:R1:W1:Y:S01]  /*cd70*/  MUFU.TANH R143, R18 ;  /* 0x00000012008f7308 */ /* 0x0002620000002400 */
[C---:B--2---:R-:W-:Y:S09]  /*cd80*/  HMMA.16816.F32.BF16 R28, R164.reuse, R8, R28 ;  /* 0x00000008a41c723c */ /* 0x044ff2000004181c */
[----:B------:R2:W2:Y:S03]  /*cd90*/  MUFU.TANH R141, R19 ;  /* 0x00000013008d7308 */ /* 0x0004a60000002400 */
[----:B------:R-:W-:Y:S01]  /*cda0*/  @P0 IADD3.X R9, R217, UR6, RZ, P4, !PT ;  /* 0x00000006d9090c10 */ /* 0x000fe2000a7fe4ff */
[----:B------:R-:W-:Y:S03]  /*cdb0*/  HMMA.16816.F32.BF16 R32, R164, R10, R32 ;  /* 0x0000000aa420723c */ /* 0x000fe60000041820 */
[----:B------:R-:W-:Y:S02]  /*cdc0*/  @P0 LEA.HI.X R17, R4, c[0x0][0x1cc], R9, 0x1, P6 ;  /* 0x0000730004110a11 */ /* 0x000fe400030f0c09 */
[C---:B-----5:R-:W-:Y:S01]  /*cdd0*/  @P0 LEA R14, P4, R6.reuse, c[0x0][0x1c8], 0x1 ;  /* 0x00007200060e0a11 */ /* 0x060fe200078808ff */
[----:B------:R-:W2:Y:S02]  /*cde0*/  MUFU.TANH R0, R0 ;  /* 0x0000000000007308 */ /* 0x000ea40000002400 */
[----:B------:R-:W-:Y:S01]  /*cdf0*/  @!PT LDS RZ, [RZ] ;  /* 0x00000000fffff984 */ /* 0x000fe20000000800 */
[----:B------:R-:W-:Y:S01]  /*ce00*/  @!PT LDS RZ, [RZ] ;  /* 0x00000000fffff984 */ /* 0x000fe20000000800 */
[----:B------:R-:W-:Y:S01]  /*ce10*/  @!PT LDS RZ, [RZ] ;  /* 0x00000000fffff984 */ /* 0x000fe20000000800 */
[----:B------:R2:W-:Y:S01]  /*ce20*/  @P0 LDGSTS.E.BYPASS.LTC128B.128 [R207+0x6100], [R16.64], !P3 ;  /* 0x0610000010cf0fae */ /* 0x0005e2000d901d50 */
[----:B-1----:R-:W-:Y:S03]  /*ce30*/  @P0 LEA.HI.X R15, R6, c[0x0][0x1cc], R7, 0x1, P4 ;  /* 0x00007300060f0a11 */ /* 0x002fe600020f0c07 */
[----:B------:R-:W-:Y:S01]  /*ce40*/  @P0 IADD3 R4, P5, R181, UR7, RZ ;  /* 0x00000007b5040c10 */ /* 0x000fe2000ffbe0ff */
[----:B------:R-:W-:Y:S01]  /*ce50*/  @UP3 UIADD3 UR7, UP0, UR12, UR7, URZ ;  /* 0x000000070c073290 */ /* 0x000fe2000ff1e03f */
[----:B------:R-:W-:Y:S01]  /*ce60*/  FMUL.FTZ R28, R28, c[0x0][0x320] ;  /* 0x0000c8001c1c7a20 */ /* 0x000fe20000410000 */
[----:B------:R1:W-:Y:S01]  /*ce70*/  @P0 LDGSTS.E.BYPASS.LTC128B.128 [R207+0x8100], [R14.64], !P2 ;  /* 0x081000000ecf0fae */ /* 0x0003e2000d101d50 */
[----:B------:R-:W1:Y:S01]  /*ce80*/  MUFU.TANH R136, R136 ;  /* 0x0000008800887308 */ /* 0x000e620000002400 */
[----:B------:R-:W-:Y:S01]  /*ce90*/  @P0 LEA R22, P4, R4, c[0x0][0x1c8], 0x1 ;  /* 0x0000720004160a11 */ /* 0x000fe200078808ff */
[----:B------:R-:W-:Y:S01]  /*cea0*/  FMUL.FTZ R29, R29, c[0x0][0x320] ;  /* 0x0000c8001d1d7a20 */ /* 0x000fe20000410000 */
[----:B------:R-:W-:Y:S01]  /*ceb0*/  @P0 IADD3.X R7, R180, UR6, RZ, P5, !PT ;  /* 0x00000006b4070c10 */ /* 0x000fe2000affe4ff */
[----:B------:R-:W-:Y:S01]  /*cec0*/  @UP3 UIADD3.X UR6, UR11, UR6, URZ, UP0, !UPT ;  /* 0x000000060b063290 */ /* 0x000fe200087fe43f */
[----:B------:R-:W-:Y:S01]  /*ced0*/  @P0 IADD3 R9, P6, R210, UR7, RZ ;  /* 0x00000007d2090c10 */ /* 0x000fe2000ffde0ff */
[----:B------:R-:W-:Y:S01]  /*cee0*/  FMUL.FTZ R30, R30, c[0x0][0x320] ;  /* 0x0000c8001e1e7a20 */ /* 0x000fe20000410000 */
[----:B------:R-:W-:Y:S01]  /*cef0*/  @P0 LEA.HI.X R23, R4, c[0x0][0x1cc], R7, 0x1, P4 ;  /* 0x0000730004170a11 */ /* 0x000fe200020f0c07 */
[----:B------:R-:W-:Y:S01]  /*cf00*/  FMUL.FTZ R31, R31, c[0x0][0x320] ;  /* 0x0000c8001f1f7a20 */ /* 0x000fe20000410000 */
[----:B------:R-:W-:Y:S01]  /*cf10*/  @P0 IADD3 R7, P5, R183, UR7, RZ ;  /* 0x00000007b7070c10 */ /* 0x000fe2000ffbe0ff */
[----:B------:R-:W1:Y:S01]  /*cf20*/  MUFU.TANH R139, R139 ;  /* 0x0000008b008b7308 */ /* 0x000e620000002400 */
[----:B------:R-:W-:Y:S01]  /*cf30*/  @P0 IADD3.X R8, R217, UR6, RZ, P6, !PT ;  /* 0x00000006d9080c10 */ /* 0x000fe2000b7fe4ff */
[----:B------:R1:W-:Y:S01]  /*cf40*/  @P0 LDGSTS.E.BYPASS.LTC128B.128 [R207+0xa100], [R22.64], !P1 ;  /* 0x0a10000016cf0fae */ /* 0x0003e2000c901d50 */
[----:B------:R-:W-:Y:S01]  /*cf50*/  @P0 LEA R24, P6, R9, c[0x0][0x1c8], 0x1 ;  /* 0x0000720009180a11 */ /* 0x000fe200078c08ff */
[----:B------:R-:W-:Y:S01]  /*cf60*/  FMUL.FTZ R32, R32, c[0x0][0x320] ;  /* 0x0000c80020207a20 */ /* 0x000fe20000410000 */
[----:B------:R-:W-:Y:S01]  /*cf70*/  @P0 IADD3.X R4, R182, UR6, RZ, P5, !PT ;  /* 0x00000006b6040c10 */ /* 0x000fe2000affe4ff */
[----:B------:R-:W-:Y:S01]  /*cf80*/  FMUL.FTZ R33, R33, c[0x0][0x320] ;  /* 0x0000c80021217a20 */ /* 0x000fe20000410000 */
[----:B------:R-:W-:Y:S01]  /*cf90*/  @P0 LEA.HI.X R25, R9, c[0x0][0x1cc], R8, 0x1, P6 ;  /* 0x0000730009190a11 */ /* 0x000fe200030f0c08 */
[----:B------:R-:W-:Y:S01]  /*cfa0*/  FMUL.FTZ R34, R34, c[0x0][0x320] ;  /* 0x0000c80022227a20 */ /* 0x000fe20000410000 */
[----:B------:R-:W-:Y:S01]  /*cfb0*/  @P0 LEA R18, P5, R7, c[0x0][0x1c8], 0x1 ;  /* 0x0000720007120a11 */ /* 0x000fe200078a08ff */
[----:B------:R-:W1:Y:S01]  /*cfc0*/  MUFU.TANH R162, R162 ;  /* 0x000000a200a27308 */ /* 0x000e620000002400 */
[----:B------:R-:W-:Y:S01]  /*cfd0*/  @P0 IADD3 R6, P4, R181, UR7, RZ ;  /* 0x00000007b5060c10 */ /* 0x000fe2000ff9e0ff */
[----:B------:R1:W-:Y:S01]  /*cfe0*/  @P0 LDGSTS.E.BYPASS.LTC128B.128 [R207+0x7100], [R24.64], !P3 ;  /* 0x0710000018cf0fae */ /* 0x0003e2000d901d50 */
[----:B--2---:R-:W-:Y:S01]  /*cff0*/  @P0 LEA.HI.X R19, R7, c[0x0][0x1cc], R4, 0x1, P5 ;  /* 0x0000730007130a11 */ /* 0x004fe200028f0c04 */
[----:B------:R-:W-:Y:S01]  /*d000*/  FMUL.FTZ R35, R35, c[0x0][0x320] ;  /* 0x0000c80023237a20 */ /* 0x000fe20000410000 */
[----:B------:R-:W-:Y:S01]  /*d010*/  @P0 IADD3.X R11, R180, UR6, RZ, P4, !PT ;  /* 0x00000006b40b0c10 */ /* 0x000fe2000a7fe4ff */
[----:B------:R-:W-:Y:S01]  /*d020*/  USHF.L.U32 UR6, UR13, 0x6, URZ ;  /* 0x000000060d067899 */ /* 0x000fe2000800063f */
[C---:B------:R-:W-:Y:S02]  /*d030*/  @P0 LEA R20, P4, R6.reuse, c[0x0][0x1c8], 0x1 ;  /* 0x0000720006140a11 */ /* 0x040fe400078808ff */
[----:B------:R2:W-:Y:S01]  /*d040*/  @P0 LDGSTS.E.BYPASS.LTC128B.128 [R207+0x9100], [R18.64], !P2 ;  /* 0x0910000012cf0fae */ /* 0x0005e2000d101d50 */
[----:B------:R-:W1:Y:S01]  /*d050*/  MUFU.TANH R142, R142 ;  /* 0x0000008e008e7308 */ /* 0x000e620000002400 */
[----:B------:R-:W-:Y:S01]  /*d060*/  @P0 LEA.HI.X R21, R6, c[0x0][0x1cc], R11, 0x1, P4 ;  /* 0x0000730006150a11 */ /* 0x000fe200020f0c0b */
[----:B------:R-:W-:Y:S04]  /*d070*/  IMAD.U32 R4, RZ, RZ, UR6 ;  /* 0x00000006ff047e24 */ /* 0x000fe8000f8e00ff */
[----:B------:R2:W-:Y:S01]  /*d080*/  @P0 LDGSTS.E.BYPASS.LTC128B.128 [R207+0xb100], [R20.64], !P1 ;  /* 0x0b10000014cf0fae */ /* 0x0005e2000c901d50 */
[----:B------:R-:W-:Y:S02]  /*d090*/  IADD3 R7, -R213, 0x1, -R4 ;  /* 0x00000001d5077810 */ /* 0x000fe40007ffe904 */
[----:B------:R-:W-:Y:S01]  /*d0a0*/  PLOP3.LUT P0, PT, PT, PT, UP1, 0x40, 0x0 ;  /* 0x000000000000781c */ /* 0x000fe20003f0e818 */
[----:B------:R-:W1:Y:S01]  /*d0b0*/  MUFU.TANH R13, R13 ;  /* 0x0000000d000d7308 */ /* 0x000e620000002400 */
[----:B------:R-:W-:Y:S02]  /*d0c0*/  IADD3 R7, R7, c[0x0][0x1d0], RZ ;  /* 0x0000740007077a10 */ /* 0x000fe40007ffe0ff */
[----:B------:R-:W0:Y:S02]  /*d0d0*/  LDGDEPBAR ;  /* 0x00000000000079af */ /* 0x000e240000000000 */
[----:B------:R-:W-:Y:S04]  /*d0e0*/  IADD3 R7, R7, -c[0x0][0x168], RZ ;  /* 0x80005a0007077a10 */ /* 0x000fe80007ffe0ff */
[C---:B------:R-:W-:Y:S01]  /*d0f0*/  IADD3 R9, R7.reuse, c[0x0][0x328], RZ ;  /* 0x0000ca0007097a10 */ /* 0x040fe20007ffe0ff */
[----:B------:R-:W1:Y:S01]  /*d100*/  MUFU.TANH R160, R160 ;  /* 0x000000a000a07308 */ /* 0x000e620000002400 */
[----:B------:R-:W1:Y:S01]  /*d110*/  SHFL.IDX PT, R6, R5, RZ, 0x1c1f ;  /* 0x001c1fff05067589 */ /* 0x000e6200000e0000 */
[----:B------:R-:W-:Y:S08]  /*d120*/  IADD3 R7, R7, UR14, RZ ;  /* 0x0000000e07077c10 */ /* 0x000ff0000fffe0ff */
[----:B------:R-:W2:Y:S10]  /*d130*/  MUFU.TANH R158, R158 ;  /* 0x0000009e009e7308 */ /* 0x000eb40000002400 */
[----:B------:R-:W2:Y:S01]  /*d140*/  MUFU.TANH R156, R156 ;  /* 0x0000009c009c7308 */ /* 0x000ea20000002400 */
[--C-:B-1----:R-:W-:Y:S02]  /*d150*/  IMAD.IADD R14, R9, 0x1, R6.reuse ;  /* 0x00000001090e7824 */ /* 0x102fe400078e0206 */
[----:B------:R-:W-:Y:S07]  /*d160*/  IMAD.IADD R11, R7, 0x1, R6 ;  /* 0x00000001070b7824 */ /* 0x000fee00078e0206 */
[----:B------:R1:W1:Y:S10]  /*d170*/  MUFU.TANH R155, R26 ;  /* 0x0000001a009b7308 */ /* 0x0002740000002400 */
        /* <DEDUP_REMOVED lines=24> */
.L_x_380:
[----:B------:R-:W-:Y:S04]  /*d300*/  MOV R6, c[0x0][0x32c] ;  /* 0x0000cb0000067a02 */ /* 0x000fe80000000f00 */
[----:B------:R-:W-:Y:S11]  /*d310*/  ISETP.NE.AND P0, PT, R6, 0x1, PT ;  /* 0x000000010600780c */ /* 0x000ff60003f05270 */
[----:B------:R-:W-:Y:S02]  /*d320*/  @!UPT UIADD3 URZ, URZ, URZ, URZ ;  /* 0x0000003f3f3ff290 */ /* 0x000fe4000fffe03f */
[----:B------:R-:W-:Y:S05]  /*d330*/  @P0 IMAD.HI.U32 R6, R15, c[0x0][0x330], RZ ;  /* 0x0000cc000f060a27 */ /* 0x000fea00078e00ff */
[----:B------:R-:W-:Y:S02]  /*d340*/  @P0 SHF.R.U32.HI R15, RZ, c[0x0][0x334], R6 ;  /* 0x0000cd00ff0f0a19 */ /* 0x000fe40000011606 */
.L_x_381:
[----:B------:R-:W-:Y:S05]  /*d350*/  BSYNC B0 ;  /* 0x0000000000007941 */ /* 0x000fea0003800000 */
.L_x_379:
[----:B------:R-:W-:Y:S04]  /*d360*/  IMAD.MOV.U32 R6, RZ, RZ, c[0x0][0x32c] ;  /* 0x0000cb00ff067624 */ /* 0x000fe800078e00ff */
[----:B------:R-:W-:Y:S04]  /*d370*/  IMAD R6, R15, R6, -UR6 ;  /* 0x800000060f067e24 */ /* 0x000fe8000f8e0206 */
[----:B------:R-:W-:Y:S05]  /*d380*/  IMAD.IADD R6, R6, 0x1, -R213 ;  /* 0x0000000106067824 */ /* 0x000fea00078e0ad5 */
[----:B------:R-:W-:Y:S02]  /*d390*/  IADD3 R15, R6, c[0x0][0x32c], RZ ;  /* 0x0000cb00060f7a10 */ /* 0x000fe40007ffe0ff */
[----:B------:R-:W-:Y:S02]  /*d3a0*/  IMNMX R11, R11, R6, !PT ;  /* 0x000000060b0b7217 */ /* 0x000fe40007800200 */
[----:B------:R-:W-:Y:S02]  /*d3b0*/  IMNMX R14, R14, R15, PT ;  /* 0x0000000f0e0e7217 */ /* 0x000fe40003800200 */
.L_x_378:
[----:B--234-:R-:W-:Y:S06]  /*d3c0*/  UISETP.GT.AND UP0, UPT, UR13, -0x1, UPT ;  /* 0xffffffff0d00788c */ /* 0x01cfec000bf04270 */
[----:B------:R-:W-:Y:S04]  /*d3d0*/  PLOP3.LUT P0, PT, PT, PT, UP0, 0x80, 0x0 ;  /* 0x000000000000781c */ /* 0x000fe80003f0f008 */
[C---:B------:R-:W-:Y:S02]  /*d3e0*/  ISETP.GT.AND P4, PT, R11.reuse, 0x1, P0 ;  /* 0x000000010b00780c */ /* 0x040fe40000784270 */
[C---:B------:R-:W-:Y:S02]  /*d3f0*/  ISETP.GT.AND P5, PT, R11.reuse, RZ, P0 ;  /* 0x000000ff0b00720c */ /* 0x040fe400007a4270 */
[C---:B------:R-:W-:Y:S02]  /*d400*/  ISETP.LT.OR P4, PT, R14.reuse, 0x2, P4 ;  /* 0x000000020e00780c */ /* 0x040fe40002781670 */
[----:B------:R-:W-:Y:S02]  /*d410*/  ISETP.LT.OR P5, PT, R14, 0x1, P5 ;  /* 0x000000010e00780c */ /* 0x000fe40002fa1670 */
[----:B------:R-:W-:Y:S02]  /*d420*/  FSEL R138, R138, -INF , !P4 ;  /* 0xff8000008a8a7808 */ /* 0x000fe40006000000 */
[C---:B------:R-:W-:Y:S02]  /*d430*/  ISETP.GT.AND P4, PT, R11.reuse, 0x10, P0 ;  /* 0x000000100b00780c */ /* 0x040fe40000784270 */
[----:B------:R-:W-:Y:S02]  /*d440*/  ISETP.GT.AND P6, PT, R11, 0x8, P0 ;  /* 0x000000080b00780c */ /* 0x000fe400007c4270 */
[----:B------:R-:W-:Y:S02]  /*d450*/  ISETP.LT.OR P4, PT, R14, 0x11, P4 ;  /* 0x000000110e00780c */ /* 0x000fe40002781670 */
[----:B------:R-:W-:Y:S02]  /*d460*/  FSEL R10, R137, -INF , !P5 ;  /* 0xff800000890a7808 */ /* 0x000fe40006800000 */
[C---:B------:R-:W-:Y:S02]  /*d470*/  ISETP.GT.AND P5, PT, R11.reuse, 0x9, P0 ;  /* 0x000000090b00780c */ /* 0x040fe400007a4270 */
[----:B------:R-:W-:Y:S02]  /*d480*/  FSEL R164, R12, -INF , !P4 ;  /* 0xff8000000ca47808 */ /* 0x000fe40006000000 */
[----:B------:R-:W-:Y:S01]  /*d490*/  ISETP.GT.AND P4, PT, R11, 0x19, P0 ;  /* 0x000000190b00780c */ /* 0x000fe20000784270 */
[----:B------:R-:W2:Y:S01]  /*d4a0*/  SHFL.IDX PT, R12, R5, 0x1, 0x1c1f ;  /* 0x003c1f00050c7f89 */ /* 0x000ea200000e0000 */
        /* <DEDUP_REMOVED lines=11> */
[----:B------:R-:W-:Y:S01]  /*d560*/  ISETP.LT.OR P4, PT, R14, 0x29, P4 ;  /* 0x000000290e00780c */ /* 0x000fe20002781670 */
[--C-:B--2---:R-:W-:Y:S01]  /*d570*/  IMAD.IADD R5, R9, 0x1, R12.reuse ;  /* 0x0000000109057824 */ /* 0x104fe200078e020c */
[----:B------:R-:W-:Y:S01]  /*d580*/  FSEL R162, R162, -INF , !P6 ;  /* 0xff800000a2a27808 */ /* 0x000fe20007000000 */
[----:B------:R-:W-:Y:S01]  /*d590*/  IMAD.IADD R7, R7, 0x1, R12 ;  /* 0x0000000107077824 */ /* 0x000fe200078e020c */
[C---:B------:R-:W-:Y:S02]  /*d5a0*/  ISETP.GT.AND P6, PT, R11.reuse, 0x20, P0 ;  /* 0x000000200b00780c */ /* 0x040fe400007c4270 */
[----:B------:R-:W-:Y:S02]  /*d5b0*/  FSEL R142, R142, -INF , !P5 ;  /* 0xff8000008e8e7808 */ /* 0x000fe40006800000 */
[C---:B------:R-:W-:Y:S02]  /*d5c0*/  ISETP.GT.AND P5, PT, R11.reuse, 0x21, P0 ;  /* 0x000000210b00780c */ /* 0x040fe400007a4270 */
[----:B------:R-:W-:Y:S02]  /*d5d0*/  FSEL R156, R156, -INF , !P4 ;  /* 0xff8000009c9c7808 */ /* 0x000fe40006000000 */
[C---:B------:R-:W-:Y:S02]  /*d5e0*/  ISETP.GT.AND P4, PT, R11.reuse, 0x31, P0 ;  /* 0x000000310b00780c */ /* 0x040fe40000784270 */
[C---:B------:R-:W-:Y:S02]  /*d5f0*/  ISETP.LT.OR P6, PT, R14.reuse, 0x21, P6 ;  /* 0x000000210e00780c */ /* 0x040fe400037c1670 */
[C---:B------:R-:W-:Y:S02]  /*d600*/  ISETP.LT.OR P5, PT, R14.reuse, 0x22, P5 ;  /* 0x000000220e00780c */ /* 0x040fe40002fa1670 */
[----:B------:R-:W-:Y:S02]  /*d610*/  ISETP.LT.OR P4, PT, R14, 0x32, P4 ;  /* 0x000000320e00780c */ /* 0x000fe40002781670 */
[----:B------:R-:W-:Y:S02]  /*d620*/  FSEL R160, R160, -INF , !P6 ;  /* 0xff800000a0a07808 */ /* 0x000fe40007000000 */
[C---:B------:R-:W-:Y:S02]  /*d630*/  ISETP.GT.AND P6, PT, R11.reuse, 0x29, P0 ;  /* 0x000000290b00780c */ /* 0x040fe400007c4270 */
[----:B------:R-:W-:Y:S02]  /*d640*/  FSEL R158, R158, -INF , !P5 ;  /* 0xff8000009e9e7808 */ /* 0x000fe40006800000 */
[C---:B------:R-:W-:Y:S02]  /*d650*/  ISETP.GT.AND P5, PT, R11.reuse, 0x30, P0 ;  /* 0x000000300b00780c */ /* 0x040fe400007a4270 */
[----:B-1----:R-:W-:Y:S02]  /*d660*/  FSEL R150, R150, -INF , !P4 ;  /* 0xff80000096967808 */ /* 0x002fe40006000000 */
[----:B------:R-:W-:Y:S02]  /*d670*/  PLOP3.LUT P4, PT, PT, PT, UP1, 0x40, 0x0 ;  /* 0x000000000000781c */ /* 0x000fe40003f8e818 */
[C---:B------:R-:W-:Y:S02]  /*d680*/  ISETP.LT.OR P6, PT, R14.reuse, 0x2a, P6 ;  /* 0x0000002a0e00780c */ /* 0x040fe400037c1670 */
[----:B------:R-:W-:Y:S02]  /*d690*/  ISETP.LT.OR P5, PT, R14, 0x31, P5 ;  /* 0x000000310e00780c */ /* 0x000fe40002fa1670 */
[----:B------:R-:W-:Y:S02]  /*d6a0*/  FSEL R154, R154, -INF , !P6 ;  /* 0xff8000009a9a7808 */ /* 0x000fe40007000000 */
[C---:B------:R-:W-:Y:S02]  /*d6b0*/  ISETP.GT.AND P6, PT, R11.reuse, 0x38, P0 ;  /* 0x000000380b00780c */ /* 0x040fe400007c4270 */
        /* <DEDUP_REMOVED lines=21> */
.L_x_384:
[----:B------:R-:W-:Y:S04]  /*d810*/  MOV R9, c[0x0][0x32c] ;  /* 0x0000cb0000097a02 */ /* 0x000fe80000000f00 */
[----:B------:R-:W-:Y:S11]  /*d820*/  ISETP.NE.AND P4, PT, R9, 0x1, PT ;  /* 0x000000010900780c */ /* 0x000ff60003f85270 */
[----:B------:R-:W-:Y:S02]  /*d830*/  @!UPT UIADD3 URZ, URZ, URZ, URZ ;  /* 0x0000003f3f3ff290 */ /* 0x000fe4000fffe03f */
[----:B------:R-:W-:Y:S05]  /*d840*/  @P4 IMAD.HI.U32 R9, R12, c[0x0][0x330], RZ ;  /* 0x0000cc000c094a27 */ /* 0x000fea00078e00ff */
[----:B------:R-:W-:Y:S02]  /*d850*/  @P4 SHF.R.U32.HI R12, RZ, c[0x0][0x334], R9 ;  /* 0x0000cd00ff0c4a19 */ /* 0x000fe40000011609 */
.L_x_385:
[----:B------:R-:W-:Y:S05]  /*d860*/  BSYNC B0 ;  /* 0x0000000000007941 */ /* 0x000fea0003800000 */
.L_x_383:
[----:B------:R-:W-:Y:S04]  /*d870*/  IMAD.MOV.U32 R9, RZ, RZ, c[0x0][0x32c] ;  /* 0x0000cb00ff097624 */ /* 0x000fe800078e00ff */
[----:B------:R-:W-:Y:S04]  /*d880*/  IMAD R14, R12, R9, -UR6 ;  /* 0x800000060c0e7e24 */ /* 0x000fe8000f8e0209 */
[----:B------:R-:W-:Y:S05]  /*d890*/  IMAD.IADD R14, R14, 0x1, -R213 ;  /* 0x000000010e0e7824 */ /* 0x000fea00078e0ad5 */
[----:B------:R-:W-:Y:S02]  /*d8a0*/  IADD3 R12, R14, c[0x0][0x32c], RZ ;  /* 0x0000cb000e0c7a10 */ /* 0x000fe40007ffe0ff */
[----:B------:R-:W-:Y:S02]  /*d8b0*/  IMNMX R7, R7, R14, !PT ;  /* 0x0000000e07077217 */ /* 0x000fe40007800200 */
[----:B------:R-:W-:Y:S02]  /*d8c0*/  IMNMX R5, R5, R12, PT ;  /* 0x0000000c05057217 */ /* 0x000fe40003800200 */
.L_x_382:
[----:B------:R-:W-:Y:S01]  /*d8d0*/  FMNMX.FTZ R17, R10, R3, !PT ;  /* 0x000000030a117209 */ /* 0x000fe20007810000 */
[----:B------:R-:W-:Y:S01]  /*d8e0*/  LDSM.16.MT88.4 R20, [R198+0x100] ;  /* 0x00010000c614783b */ /* 0x000fe20000004200 */
[----:B------:R-:W-:Y:S01]  /*d8f0*/  ISETP.GT.AND P6, PT, R7, RZ, P0 ;  /* 0x000000ff0700720c */ /* 0x000fe200007c4270 */
[----:B------:R-:W-:Y:S01]  /*d900*/  UISETP.GT.AND UP0, UPT, UR13, UR8, UPT ;  /* 0x000000080d00728c */ /* 0x000fe2000bf04270 */
[----:B------:R-:W-:Y:S01]  /*d910*/  FMNMX.FTZ R17, R138, R17, !PT ;  /* 0x000000118a117209 */ /* 0x000fe20007810000 */
[----:B------:R-:W-:Y:S01]  /*d920*/  UIADD3 UR13, UR13, -0x1, URZ ;  /* 0xffffffff0d0d7890 */ /* 0x000fe2000fffe03f */
[----:B------:R-:W-:Y:S02]  /*d930*/  ISETP.LT.OR P6, PT, R5, 0x1, P6 ;  /* 0x000000010500780c */ /* 0x000fe400037c1670 */
[----:B------:R-:W-:Y:S01]  /*d940*/  FMNMX.FTZ R17, R8, R17, !PT ;  /* 0x0000001108117209 */ /* 0x000fe20007810000 */
[----:B------:R-:W-:Y:S01]  /*d950*/  LDSM.16.MT88.4 R28, [R197+0x100] ;  /* 0x00010000c51c783b */ /* 0x000fe20000004200 */
[----:B------:R-:W-:Y:S02]  /*d960*/  ISETP.GT.AND P5, PT, R7, 0x1, P0 ;  /* 0x000000010700780c */ /* 0x000fe400007a4270 */
[----:B------:R-:W-:Y:S02]  /*d970*/  FMNMX.FTZ R17, R6, R17, !PT ;  /* 0x0000001106117209 */ /* 0x000fe40007810000 */
[----:B------:R-:W-:Y:S02]  /*d980*/  FSEL R15, R0, -INF , !P6 ;  /* 0xff800000000f7808 */ /* 0x000fe40007000000 */
[----:B------:R-:W-:Y:S02]  /*d990*/  FMNMX.FTZ R17, R164, R17, !PT ;  /* 0x00000011a4117209 */ /* 0x000fe40007810000 */
[----:B------:R-:W-:Y:S02]  /*d9a0*/  ISETP.LT.OR P5, PT, R5, 0x2, P5 ;  /* 0x000000020500780c */ /* 0x000fe40002fa1670 */
[----:B------:R-:W-:Y:S02]  /*d9b0*/  FMNMX.FTZ R17, R162, R17, !PT ;  /* 0x00000011a2117209 */ /* 0x000fe40007810000 */
[----:B------:R-:W-:Y:S02]  /*d9c0*/  ISETP.GT.AND P4, PT, R7, 0x8, P0 ;  /* 0x000000080700780c */ /* 0x000fe40000784270 */
[----:B------:R-:W-:Y:S02]  /*d9d0*/  FMNMX.FTZ R17, R142, R17, !PT ;  /* 0x000000118e117209 */ /* 0x000fe40007810000 */
[----:B------:R-:W-:Y:S02]  /*d9e0*/  FSEL R13, R136, -INF , !P5 ;  /* 0xff800000880d7808 */ /* 0x000fe40006800000 */
[----:B------:R-:W-:Y:S02]  /*d9f0*/  FMNMX.FTZ R17, R140, R17, !PT ;  /* 0x000000118c117209 */ /* 0x000fe40007810000 */
[----:B------:R-:W-:Y:S02]  /*da00*/  FMNMX.FTZ R0, R15, R2, !PT ;  /* 0x000000020f007209 */ /* 0x000fe40007810000 */
[----:B------:R-:W-:Y:S02]  /*da10*/  FMNMX.FTZ R17, R160, R17, !PT ;  /* 0x00000011a0117209 */ /* 0x000fe40007810000 */
[----:B------:R-:W-:Y:S02]  /*da20*/  ISETP.GT.AND P6, PT, R7, 0x9, P0 ;  /* 0x000000090700780c */ /* 0x000fe400007c4270 */
[----:B------:R-:W-:Y:S02]  /*da30*/  FMNMX.FTZ R17, R158, R17, !PT ;  /* 0x000000119e117209 */ /* 0x000fe40007810000 */
[----:B------:R-:W-:Y:S02]  /*da40*/  ISETP.LT.OR P4, PT, R5, 0x9, P4 ;  /* 0x000000090500780c */ /* 0x000fe40002781670 */
[----:B------:R-:W-:Y:S02]  /*da50*/  FMNMX.FTZ R17, R156, R17, !PT ;  /* 0x000000119c117209 */ /* 0x000fe40007810000 */
[----:B------:R-:W-:Y:S02]  /*da60*/  FMNMX.FTZ R0, R13, R0, !PT ;  /* 0x000000000d007209 */ /* 0x000fe40007810000 */
[----:B------:R-:W-:Y:S02]  /*da70*/  FSEL R11, R132, -INF , !P4 ;  /* 0xff800000840b7808 */ /* 0x000fe40006000000 */
        /* <DEDUP_REMOVED lines=30> */
[----:B------:R-:W-:Y:S02]  /*dc60*/  ISETP.LT.OR P6, PT, R5, 0x22, P6 ;  /* 0x000000220500780c */ /* 0x000fe400037c1670 */
        /* <DEDUP_REMOVED lines=22> */
[----:B-1----:R-:W-:Y:S02]  /*ddd0*/  FMNMX.FTZ R17, R17, R0, !PT ;  /* 0x0000000011117209 */ /* 0x002fe40007810000 */
[----:B------:R-:W-:Y:S02]  /*dde0*/  FMNMX.FTZ R0, R147, R12, !PT ;  /* 0x0000000c93007209 */ /* 0x000fe40007810000 */
[----:B------:R-:W-:Y:S01]  /*ddf0*/  ISETP.LT.OR P0, PT, R5, 0x3a, P0 ;  /* 0x0000003a0500780c */ /* 0x000fe20000701670 */
[----:B------:R-:W1:Y:S01]  /*de00*/  SHFL.BFLY PT, R12, R17, 0x1, 0x1f ;  /* 0x0c201f00110c7f89 */ /* 0x000e6200000e0000 */
[----:B------:R-:W-:Y:S02]  /*de10*/  FMNMX.FTZ R0, R145, R0, !PT ;  /* 0x0000000091007209 */ /* 0x000fe40007810000 */
[----:B------:R-:W-:Y:S04]  /*de20*/  FSEL R133, R4, -INF , !P0 ;  /* 0xff80000004857808 */ /* 0x000fe80004000000 */
[----:B------:R-:W-:Y:S05]  /*de30*/  FMNMX.FTZ R7, R133, R0, !PT ;  /* 0x0000000085077209 */ /* 0x000fea0007810000 */
[----:B------:R-:W2:Y:S01]  /*de40*/  SHFL.BFLY PT, R4, R7, 0x2, 0x1f ;  /* 0x0c401f0007047f89 */ /* 0x000ea200000e0000 */
[----:B-1----:R-:W-:Y:S04]  /*de50*/  FMNMX.FTZ R0, R17, R12, !PT ;  /* 0x0000000c11007209 */ /* 0x002fe80007810000 */
[C---:B------:R-:W-:Y:S01]  /*de60*/  FSETP.NEU.FTZ.AND P0, PT, R0.reuse, -INF , PT ;  /* 0xff8000000000780b */ /* 0x040fe20003f1d000 */
[C---:B------:R-:W-:Y:S05]  /*de70*/  FMUL.FTZ R151, R0.reuse, c[0x0][0x2d0] ;  /* 0x0000b40000977a20 */ /* 0x040fea0000410000 */
[----:B------:R-:W-:Y:S02]  /*de80*/  FSEL R151, R151, RZ, P0 ;  /* 0x000000ff97977208 */ /* 0x000fe40000000000 */
[----:B--2---:R-:W-:Y:S02]  /*de90*/  FMNMX.FTZ R5, R7, R4, !PT ;  /* 0x0000000407057209 */ /* 0x004fe40007810000 */
[----:B------:R-:W-:Y:S01]  /*dea0*/  FSEL R4, R0, RZ, P0 ;  /* 0x000000ff00047208 */ /* 0x000fe20000000000 */
[--C-:B------:R-:W-:Y:S02]  /*deb0*/  FFMA.FTZ R168, R10, c[0x0][0x2d0], -R151.reuse ;  /* 0x0000b4000aa87a23 */ /* 0x100fe40000010897 */
[----:B------:R-:W1:Y:S01]  /*dec0*/  SHFL.BFLY PT, R132, R5, 0x1, 0x1f ;  /* 0x0c201f0005847f89 */ /* 0x000e6200000e0000 */
[----:B------:R-:W-:Y:S02]  /*ded0*/  FFMA.FTZ R135, R138, c[0x0][0x2d0], -R151 ;  /* 0x0000b4008a877a23 */ /* 0x000fe40000010897 */
[----:B------:R-:W-:Y:S01]  /*dee0*/  FADD.FTZ R3, -R4, R3 ;  /* 0x0000000304037221 */ /* 0x000fe20000010100 */
[----:B------:R-:W-:Y:S01]  /*def0*/  MUFU.EX2 R168, R168 ;  /* 0x000000a800a87308 */ /* 0x000fe20000000800 */
[--C-:B------:R-:W-:Y:S02]  /*df00*/  FFMA.FTZ R134, R8, c[0x0][0x2d0], -R151.reuse ;  /* 0x0000b40008867a23 */ /* 0x100fe40000010897 */
        /* <DEDUP_REMOVED lines=10> */
[----:B-1----:R-:W-:Y:S01]  /*dfb0*/  FMNMX.FTZ R132, R5, R132, !PT ;  /* 0x0000008405847209 */ /* 0x002fe20007810000 */
[----:B------:R-:W-:Y:S01]  /*dfc0*/  MUFU.EX2 R134, R134 ;  /* 0x0000008600867308 */ /* 0x000fe20000000800 */
[--C-:B------:R-:W-:Y:S02]  /*dfd0*/  FFMA.FTZ R228, R156, c[0x0][0x2d0], -R151.reuse ;  /* 0x0000b4009ce47a23 */ /* 0x100fe40000010897 */
[C---:B------:R-:W-:Y:S01]  /*dfe0*/  FSETP.NEU.FTZ.AND P0, PT, R132.reuse, -INF , PT ;  /* 0xff8000008400780b */ /* 0x040fe20003f1d000 */
[----:B------:R-:W-:Y:S02]  /*dff0*/  FMUL.FTZ R144, R132, c[0x0][0x2d0] ;  /* 0x0000b40084907a20 */ /* 0x000fe40000410000 */
[--C-:B------:R-:W-:Y:S01]  /*e000*/  FFMA.FTZ R229, R154, c[0x0][0x2d0], -R151.reuse ;  /* 0x0000b4009ae57a23 */ /* 0x100fe20000010897 */
[----:B------:R-:W-:Y:S01]  /*e010*/  FSEL R5, R132, RZ, P0 ;  /* 0x000000ff84057208 */ /* 0x000fe20000000000 */
[--C-:B------:R-:W-:Y:S01]  /*e020*/  FFMA.FTZ R234, R152, c[0x0][0x2d0], -R151.reuse ;  /* 0x0000b40098ea7a23 */ /* 0x100fe20000010897 */
[----:B------:R-:W-:Y:S01]  /*e030*/  FSEL R144, R144, RZ, P0 ;  /* 0x000000ff90907208 */ /* 0x000fe20000000000 */
[----:B------:R-:W1:Y:S01]  /*e040*/  MUFU.EX2 R169, R169 ;  /* 0x000000a900a97308 */ /* 0x000e620000000800 */
[--C-:B------:R-:W-:Y:S01]  /*e050*/  FFMA.FTZ R235, R150, c[0x0][0x2d0], -R151.reuse ;  /* 0x0000b40096eb7a23 */ /* 0x100fe20000010897 */
[----:B------:R-:W-:Y:S01]  /*e060*/  PLOP3.LUT P0, PT, PT, PT, UP0, 0x80, 0x0 ;  /* 0x000000000000781c */ /* 0x000fe20003f0f008 */
[----:B------:R-:W-:Y:S01]  /*e070*/  FADD.FTZ R5, -R5, R2 ;  /* 0x0000000205057221 */ /* 0x000fe20000010100 */
[----:B--2---:R-:W-:Y:S01]  /*e080*/  F2FP.BF16.PACK_AB R136, R135, R168 ;  /* 0x000000a88788723e */ /* 0x004fe200000010ff */
[--C-:B------:R-:W-:Y:S02]  /*e090*/  FFMA.FTZ R173, R15, c[0x0][0x2d0], -R144.reuse ;  /* 0x0000b4000fad7a23 */ /* 0x100fe40000010890 */
[--C-:B------:R-:W-:Y:S02]  /*e0a0*/  FFMA.FTZ R172, R13, c[0x0][0x2d0], -R144.reuse ;  /* 0x0000b4000dac7a23 */ /* 0x100fe40000010890 */
[----:B------:R-:W2:Y:S01]  /*e0b0*/  LDSM.16.MT88.4 R12, [R203+0x100] ;  /* 0x00010000cb0c783b */ /* 0x000ea20000004200 */
[--C-:B------:R-:W-:Y:S01]  /*e0c0*/  FFMA.FTZ R171, R11, c[0x0][0x2d0], -R144.reuse ;  /* 0x0000b4000bab7a23 */ /* 0x100fe20000010890 */
[----:B------:R-:W3:Y:S01]  /*e0d0*/  MUFU.EX2 R3, R6 ;  /* 0x0000000600037308 */ /* 0x000ee20000000800 */
[--C-:B------:R-:W-:Y:S02]  /*e0e0*/  FFMA.FTZ R170, R9, c[0x0][0x2d0], -R144.reuse ;  /* 0x0000b40009aa7a23 */ /* 0x100fe40000010890 */
[----:B------:R-:W-:Y:S02]  /*e0f0*/  FMUL.FTZ R2, R5, c[0x0][0x2d0] ;  /* 0x0000b40005027a20 */ /* 0x000fe40000410000 */
[--C-:B------:R-:W-:Y:S02]  /*e100*/  FFMA.FTZ R178, R163, c[0x0][0x2d0], -R144.reuse ;  /* 0x0000b400a3b27a23 */ /* 0x100fe40000010890 */
[--C-:B------:R-:W-:Y:S02]  /*e110*/  FFMA.FTZ R179, R161, c[0x0][0x2d0], -R144.reuse ;  /* 0x0000b400a1b37a23 */ /* 0x100fe40000010890 */
[----:B------:R-:W-:Y:S01]  /*e120*/  LDSM.16.MT88.4 R160, [R196+0x3900] ;  /* 0x00390000c4a0783b */ /* 0x000fe20000004200 */
[----:B------:R-:W-:Y:S01]  /*e130*/  MUFU.EX2 R173, R173 ;  /* 0x000000ad00ad7308 */ /* 0x000fe20000000800 */
[--C-:B------:R-:W-:Y:S01]  /*e140*/  FFMA.FTZ R224, R143, c[0x0][0x2d0], -R144.reuse ;  /* 0x0000b4008fe07a23 */ /* 0x100fe20000010890 */
[----:B-1----:R-:W-:Y:S01]  /*e150*/  F2FP.BF16.PACK_AB R138, R169, R134 ;  /* 0x00000086a98a723e */ /* 0x002fe200000010ff */
[--C-:B------:R-:W-:Y:S02]  /*e160*/  FFMA.FTZ R225, R141, c[0x0][0x2d0], -R144.reuse ;  /* 0x0000b4008de17a23 */ /* 0x100fe40000010890 */
[--C-:B------:R-:W-:Y:S02]  /*e170*/  FFMA.FTZ R230, R159, c[0x0][0x2d0], -R144.reuse ;  /* 0x0000b4009fe67a23 */ /* 0x100fe40000010890 */
[----:B------:R-:W-:Y:S01]  /*e180*/  LDSM.16.MT88.4 R140, [R197+0x2900] ;  /* 0x00290000c58c783b */ /* 0x000fe20000004200 */
[--C-:B------:R-:W-:Y:S02]  /*e190*/  FFMA.FTZ R231, R157, c[0x0][0x2d0], -R144.reuse ;  /* 0x0000b4009de77a23 */ /* 0x100fe40000010890 */
[----:B------:R-:W1:Y:S01]  /*e1a0*/  MUFU.EX2 R172, R172 ;  /* 0x000000ac00ac7308 */ /* 0x000e620000000800 */
[--C-:B------:R-:W-:Y:S02]  /*e1b0*/  FFMA.FTZ R232, R155, c[0x0][0x2d0], -R144.reuse ;  /* 0x0000b4009be87a23 */ /* 0x100fe40000010890 */
[--C-:B------:R-:W-:Y:S02]  /*e1c0*/  FFMA.FTZ R233, R153, c[0x0][0x2d0], -R144.reuse ;  /* 0x0000b40099e97a23 */ /* 0x100fe40000010890 */
[C---:B---3--:R-:W-:Y:S01]  /*e1d0*/  FMUL.FTZ R4, R3.reuse, R128 ;  /* 0x0000008003047220 */ /* 0x048fe20000410000 */
[----:B------:R-:W-:Y:S01]  /*e1e0*/  LDSM.16.MT88.4 R152, [R198+0x3900] ;  /* 0x00390000c698783b */ /* 0x000fe20000004200 */
[C---:B------:R-:W-:Y:S02]  /*e1f0*/  FMUL.FTZ R5, R3.reuse, R129 ;  /* 0x0000008103057220 */ /* 0x040fe40000410000 */
[C---:B------:R-:W-:Y:S01]  /*e200*/  FMUL.FTZ R8, R3.reuse, R124 ;  /* 0x0000007c03087220 */ /* 0x040fe20000410000 */
[----:B------:R-:W-:Y:S01]  /*e210*/  MUFU.EX2 R171, R171 ;  /* 0x000000ab00ab7308 */ /* 0x000fe20000000800 */
[C---:B------:R-:W-:Y:S02]  /*e220*/  FMUL.FTZ R9, R3.reuse, R125 ;  /* 0x0000007d03097220 */ /* 0x040fe40000410000 */
[C---:B------:R-:W-:Y:S01]  /*e230*/  FMUL.FTZ R16, R3.reuse, R116 ;  /* 0x0000007403107220 */ /* 0x040fe20000410000 */
[----:B------:R-:W-:Y:S01]  /*e240*/  LDSM.16.MT88.4 R156, [R197+0x3900] ;  /* 0x00390000c59c783b */ /* 0x000fe20000004200 */
        /* <DEDUP_REMOVED lines=8> */
[--C-:B------:R-:W-:Y:S02]  /*e2d0*/  FFMA.FTZ R238, R149, c[0x0][0x2d0], -R144.reuse ;  /* 0x0000b40095ee7a23 */ /* 0x100fe40000010890 */
[--C-:B------:R-:W-:Y:S01]  /*e2e0*/  FFMA.FTZ R239, R147, c[0x0][0x2d0], -R144.reuse ;  /* 0x0000b40093ef7a23 */ /* 0x100fe20000010890 */
[----:B------:R-:W1:Y:S01]  /*e2f0*/  MUFU.EX2 R2, R2 ;  /* 0x0000000200027308 */ /* 0x000e620000000800 */
[--C-:B------:R-:W-:Y:S02]  /*e300*/  FFMA.FTZ R240, R145, c[0x0][0x2d0], -R144.reuse ;  /* 0x0000b40091f07a23 */ /* 0x100fe40000010890 */
[----:B------:R-:W-:Y:S02]  /*e310*/  FFMA.FTZ R151, R146, c[0x0][0x2d0], -R151 ;  /* 0x0000b40092977a23 */ /* 0x000fe40000010897 */
[----:B------:R-:W-:Y:S02]  /*e320*/  FFMA.FTZ R144, R133, c[0x0][0x2d0], -R144 ;  /* 0x0000b40085907a23 */ /* 0x000fe40000010890 */
[C---:B------:R-:W-:Y:S02]  /*e330*/  FMUL.FTZ R36, R3.reuse, R36 ;  /* 0x0000002403247220 */ /* 0x040fe40000410000 */
        /* <DEDUP_REMOVED lines=123> */
[----:B------:R-:W3:Y:S01]  /*eaf0*/  MUFU.EX2 R235, R235 ;  /* 0x000000eb00eb7308 */ /* 0x000ee20000000800 */
[C---:B-1----:R-:W-:Y:S04]  /*eb00*/  HMMA.16816.F32.BF16 R76, R136.reuse, R100, R76 ;  /* 0x00000064884c723c */ /* 0x042fe8000004184c */
[C---:B------:R-:W-:Y:S02]  /*eb10*/  FMUL.FTZ R84, R3.reuse, R84 ;  /* 0x0000005403547220 */ /* 0x040fe40000410000 */
[----:B------:R-:W-:Y:S01]  /*eb20*/  FMUL.FTZ R85, R3, R85 ;  /* 0x0000005503557220 */ /* 0x000fe20000410000 */
[----:B------:R-:W-:Y:S01]  /*eb30*/  F2FP.BF16.PACK_AB R100, R175, R174 ;  /* 0x000000aeaf64723e */ /* 0x000fe200000010ff */
[C---:B------:R-:W-:Y:S01]  /*eb40*/  HMMA.16816.F32.BF16 R80, R136.reuse, R102, R80 ;  /* 0x000000668850723c */ /* 0x040fe20000041850 */
[----:B------:R-:W-:Y:S03]  /*eb50*/  MUFU.EX2 R236, R236 ;  /* 0x000000ec00ec7308 */ /* 0x000fe60000000800 */
[C---:B------:R-:W-:Y:S01]  /*eb60*/  FMUL.FTZ R86, R2.reuse, R86 ;  /* 0x0000005602567220 */ /* 0x040fe20000410000 */
[----:B----4-:R-:W-:Y:S01]  /*eb70*/  F2FP.BF16.PACK_AB R101, R179, R178 ;  /* 0x000000b2b365723e */ /* 0x010fe200000010ff */
[C---:B------:R-:W-:Y:S01]  /*eb80*/  FMUL.FTZ R87, R2.reuse, R87 ;  /* 0x0000005702577220 */ /* 0x040fe20000410000 */
[----:B------:R-:W-:Y:S01]  /*eb90*/  F2FP.BF16.PACK_AB R102, R177, R176 ;  /* 0x000000b0b166723e */ /* 0x000fe200000010ff */
[----:B------:R-:W-:Y:S01]  /*eba0*/  FMUL.FTZ R88, R3, R88 ;  /* 0x0000005803587220 */ /* 0x000fe20000410000 */
[----:B-----5:R-:W-:Y:S02]  /*ebb0*/  F2FP.BF16.PACK_AB R103, R225, R224 ;  /* 0x000000e0e167723e */ /* 0x020fe400000010ff */
[----:B------:R-:W-:Y:S01]  /*ebc0*/  MUFU.EX2 R238, R238 ;  /* 0x000000ee00ee7308 */ /* 0x000fe20000000800 */
[C---:B------:R-:W-:Y:S01]  /*ebd0*/  FMUL.FTZ R89, R3.reuse, R89 ;  /* 0x0000005903597220 */ /* 0x040fe20000410000 */
[C---:B--2---:R-:W-:Y:S03]  /*ebe0*/  HMMA.16816.F32.BF16 R84, R136.reuse, R108, R84 ;  /* 0x0000006c8854723c */ /* 0x044fe60000041854 */
[C---:B------:R-:W-:Y:S02]  /*ebf0*/  FMUL.FTZ R90, R2.reuse, R90 ;  /* 0x0000005a025a7220 */ /* 0x040fe40000410000 */
        /* <DEDUP_REMOVED lines=19> */
[----:B------:R-:W-:Y:S01]  /*ed30*/  FADD.FTZ R135, R135, R168 ;  /* 0x000000a887877221 */ /* 0x000fe20000010000 */
[----:B------:R-:W-:Y:S01]  /*ed40*/  MOV R2, R132 ;  /* 0x0000008400027202 */ /* 0x000fe20000000f00 */
        /* <DEDUP_REMOVED lines=132> */
.L_x_377:
[----:B------:R-:W1:Y:S01]  /*f590*/  SHFL.BFLY PT, R3, R218, 0x2, 0x1f ;  /* 0x0c401f00da037f89 */ /* 0x000e6200000e0000 */
[----:B------:R-:W-:-:S02]  /*f5a0*/  MOV R7, RZ ;  /* 0x000000ff00077202 */ /* 0x000fc40000000f00 */
[----:B------:R-:W-:Y:S01]  /*f5b0*/  MOV R4, RZ ;  /* 0x000000ff00047202 */ /* 0x000fe20000000f00 */
[----:B------:R-:W2:Y:S01]  /*f5c0*/  SHFL.BFLY PT, R2, R219, 0x2, 0x1f ;  /* 0x0c401f00db027f89 */ /* 0x000ea200000e0000 */
[----:B------:R-:W-:Y:S01]  /*f5d0*/  PLOP3.LUT P2, PT, PT, PT, PT, 0x8, 0x0 ;  /* 0x000000000000781c */ /* 0x000fe20003f4e170 */
[----:B-1----:R-:W-:Y:S02]  /*f5e0*/  FADD.FTZ R3, R3, R218 ;  /* 0x000000da03037221 */ /* 0x002fe40000010000 */
[----:B--2---:R-:W-:-:S03]  /*f5f0*/  FADD.FTZ R2, R2, R219 ;  /* 0x000000db02027221 */ /* 0x004fc60000010000 */
[----:B------:R-:W1:Y:S04]  /*f600*/  SHFL.BFLY PT, R6, R3, 0x1, 0x1f ;  /* 0x0c201f0003067f89 */ /* 0x000e6800000e0000 */
[----:B------:R-:W2:Y:S01]  /*f610*/  SHFL.BFLY PT, R5, R2, 0x1, 0x1f ;  /* 0x0c201f0002057f89 */ /* 0x000ea200000e0000 */
[----:B-1----:R-:W-:Y:S02]  /*f620*/  FADD.FTZ R6, R3, R6 ;  /* 0x0000000603067221 */ /* 0x002fe40000010000 */
[----:B--2---:R-:W-:-:S03]  /*f630*/  FADD.FTZ R5, R5, R2 ;  /* 0x0000000205057221 */ /* 0x004fc60000010000 */
[----:B------:R-:W-:Y:S02]  /*f640*/  FSETP.NE.FTZ.AND P1, PT, R6, RZ, PT ;  /* 0x000000ff0600720b */ /* 0x000fe40003f35000 */
[----:B------:R-:W-:-:S11]  /*f650*/  FSETP.NE.FTZ.AND P0, PT, R5, RZ, PT ;  /* 0x000000ff0500720b */ /* 0x000fd60003f15000 */
[----:B------:R-:W1:Y:S01]  /*f660*/  @P1 MUFU.RCP R7, R6 ;  /* 0x0000000600071308 */ /* 0x000e620000001000 */
[----:B------:R-:W-:Y:S02]  /*f670*/  @P1 MOV R10, 0x3f317218 ;  /* 0x3f317218000a1802 */ /* 0x000fe40000000f00 */
[----:B------:R-:W-:-:S05]  /*f680*/  @P0 MOV R11, 0x3f317218 ;  /* 0x3f317218000b0802 */ /* 0x000fca0000000f00 */
[----:B------:R-:W2:Y:S01]  /*f690*/  @P1 MUFU.LG2 R6, R6 ;  /* 0x0000000600061308 */ /* 0x000ea20000000c00 */
[----:B------:R-:W-:-:S07]  /*f6a0*/  @P0 FMUL.FTZ R11, R11, c[0x0][0x2d0] ;  /* 0x0000b4000b0b0a20 */ /* 0x000fce0000410000 */
[----:B------:R-:W3:Y:S01]  /*f6b0*/  @P0 MUFU.LG2 R8, R5 ;  /* 0x0000000500080308 */ /* 0x000ee20000000c00 */
[C---:B-1----:R-:W-:Y:S02]  /*f6c0*/  FMUL.FTZ R128, R7.reuse, R128 ;  /* 0x0000008007807220 */ /* 0x042fe40000410000 */
[C---:B------:R-:W-:Y:S02]  /*f6d0*/  FMUL.FTZ R129, R7.reuse, R129 ;  /* 0x0000008107817220 */ /* 0x040fe40000410000 */
[C---:B------:R-:W-:Y:S02]  /*f6e0*/  FMUL.FTZ R124, R7.reuse, R124 ;  /* 0x0000007c077c7220 */ /* 0x040fe40000410000 */
[----:B------:R-:W-:Y:S01]  /*f6f0*/  FMUL.FTZ R125, R7, R125 ;  /* 0x0000007d077d7220 */ /* 0x000fe20000410000 */
[----:B------:R1:W4:Y:S01]  /*f700*/  @P0 MUFU.RCP R4, R5 ;  /* 0x0000000500040308 */ /* 0x0003220000001000 */
[----:B--2---:R-:W-:Y:S02]  /*f710*/  @P1 FMUL.FTZ R9, R6, 0.69314718246459960938 ;  /* 0x3f31721806091820 */ /* 0x004fe40000410000 */
[----:B------:R-:W-:-:S02]  /*f720*/  @P1 FMUL.FTZ R6, R10, c[0x0][0x2d0] ;  /* 0x0000b4000a061a20 */ /* 0x000fc40000410000 */
[C---:B------:R-:W-:Y:S02]  /*f730*/  FMUL.FTZ R120, R7.reuse, R120 ;  /* 0x0000007807787220 */ /* 0x040fe40000410000 */
[C---:B------:R-:W-:Y:S02]  /*f740*/  FMUL.FTZ R121, R7.reuse, R121 ;  /* 0x0000007907797220 */ /* 0x040fe40000410000 */
[----:B---3--:R-:W-:Y:S02]  /*f750*/  @P0 FMUL.FTZ R8, R8, 0.69314718246459960938 ;  /* 0x3f31721808080820 */ /* 0x008fe40000410000 */
[C---:B------:R-:W-:Y:S02]  /*f760*/  FMUL.FTZ R116, R7.reuse, R116 ;  /* 0x0000007407747220 */ /* 0x040fe40000410000 */
[C---:B------:R-:W-:Y:S02]  /*f770*/  FMUL.FTZ R117, R7.reuse, R117 ;  /* 0x0000007507757220 */ /* 0x040fe40000410000 */
[C---:B------:R-:W-:Y:S01]  /*f780*/  FMUL.FTZ R112, R7.reuse, R112 ;  /* 0x0000007007707220 */ /* 0x040fe20000410000 */
[----:B-1----:R-:W-:Y:S01]  /*f790*/  MOV R5, 0xff800000 ;  /* 0xff80000000057802 */ /* 0x002fe20000000f00 */
        /* <DEDUP_REMOVED lines=38> */
[----:B------:R-:W-:Y:S01]  /*fa00*/  FMUL.FTZ R97, R7, R97 ;  /* 0x0000006107617220 */ /* 0x000fe20000410000 */
[----:B------:R-:W-:Y:S01]  /*fa10*/  MOV R7, 0xff800000 ;  /* 0xff80000000077802 */ /* 0x000fe20000000f00 */
[C---:B----4-:R-:W-:Y:S02]  /*fa20*/  FMUL.FTZ R130, R4.reuse, R130 ;  /* 0x0000008204827220 */ /* 0x050fe40000410000 */
        /* <DEDUP_REMOVED lines=49> */
.L_x_344:
[----:B------:R-:W-:Y:S05]  /*fd40*/  @P2 BRA `(.L_x_387) ;  /* 0x0000197000002947 */ /* 0x000fea0003800000 */
[----:B------:R-:W1:Y:S01]  /*fd50*/  S2R R9, SR_CTAID.Y ;  /* 0x0000000000097919 */ /* 0x000e620000002600 */
[----:B------:R-:W-:Y:S01]  /*fd60*/  IMAD R8, RZ, RZ, -UR15 ;  /* 0x8000000fff087e24 */ /* 0x000fe2000f8e02ff */
[----:B------:R-:W-:Y:S01]  /*fd70*/  USHF.R.S32.HI UR6, URZ, 0x1f, UR15 ;  /* 0x0000001f3f067899 */ /* 0x000fe2000801140f */
[----:B------:R-:W-:Y:S01]  /*fd80*/  BSSY B0, `(.L_x_388) ;  /* 0x0000101000007945 */ /* 0x000fe20003800000 */
[----:B------:R-:W2:Y:S01]  /*fd90*/  S2R R4, SR_TID.X ;  /* 0x0000000000047919 */ /* 0x000ea20000002100 */
[----:B------:R-:W-:-:S02]  /*fda0*/  ULDC.64 UR4, c[0x0][0x4d0] ;  /* 0x0001340000047ab9 */ /* 0x000fc40000000a00 */
[----:B------:R-:W-:Y:S01]  /*fdb0*/  UIMAD UR7, UR6, UR4, URZ ;  /* 0x00000004060772a4 */ /* 0x000fe2000f8e023f */
[----:B------:R-:W3:Y:S01]  /*fdc0*/  S2R R11, SR_CTAID.Z ;  /* 0x00000000000b7919 */ /* 0x000ee20000002700 */
[----:B------:R-:W-:Y:S02]  /*fdd0*/  UIMAD.WIDE.U32 UR8, UR15, UR4, URZ ;  /* 0x000000040f0872a5 */ /* 0x000fe4000f8e003f */
[----:B------:R-:W-:Y:S01]  /*fde0*/  UIMAD UR7, UR15, UR5, UR7 ;  /* 0x000000050f0772a4 */ /* 0x000fe2000f8e0207 */
[----:B------:R-:W4:Y:S02]  /*fdf0*/  S2R R12, SR_CTAID.X ;  /* 0x00000000000c7919 */ /* 0x000f240000002500 */
[----:B------:R-:W-:Y:S01]  /*fe00*/  ULDC.64 UR4, c[0x0][0x438] ;  /* 0x00010e0000047ab9 */ /* 0x000fe20000000a00 */
[----:B------:R-:W-:Y:S01]  /*fe10*/  MOV R19, UR9 ;  /* 0x0000000900137c02 */ /* 0x000fe20008000f00 */
[----:B------:R-:W-:Y:S01]  /*fe20*/  UIMAD.WIDE.U32 UR10, UR15, UR4, URZ ;  /* 0x000000040f0a72a5 */ /* 0x000fe2000f8e003f */
[----:B------:R-:W-:Y:S01]  /*fe30*/  IMAD.U32 R18, RZ, RZ, UR8 ;  /* 0x00000008ff127e24 */ /* 0x000fe2000f8e00ff */
[----:B------:R-:W-:-:S02]  /*fe40*/  UIMAD UR4, UR6, UR4, URZ ;  /* 0x00000004060472a4 */ /* 0x000fc4000f8e023f */
[----:B------:R-:W-:Y:S02]  /*fe50*/  UIADD3 UR7, UR9, UR7, URZ ;  /* 0x0000000709077290 */ /* 0x000fe4000fffe03f */
[----:B------:R-:W-:Y:S01]  /*fe60*/  UIMAD UR4, UR15, UR5, UR4 ;  /* 0x000000050f0472a4 */ /* 0x000fe2000f8e0204 */
[----:B------:R-:W-:Y:S01]  /*fe70*/  MOV R16, UR10 ;  /* 0x0000000a00107c02 */ /* 0x000fe20008000f00 */
[----:B-1----:R-:W-:Y:S02]  /*fe80*/  IMAD R8, R8, c[0x0][0x550], R9 ;  /* 0x0001540008087a24 */ /* 0x002fe400078e0209 */
[----:B------:R-:W-:Y:S01]  /*fe90*/  UIADD3 UR4, UR11, UR4, URZ ;  /* 0x000000040b047290 */ /* 0x000fe2000fffe03f */
[----:B------:R-:W-:Y:S01]  /*fea0*/  IMAD.U32 R17, RZ, RZ, UR11 ;  /* 0x0000000bff117e24 */ /* 0x000fe2000f8e00ff */
[----:B--2---:R-:W-:Y:S01]  /*feb0*/  SHF.R.S32.HI R9, RZ, 0x1f, R4 ;  /* 0x0000001fff097819 */ /* 0x004fe20000011404 */
[----:B------:R-:W-:-:S03]  /*fec0*/  IMAD.U32 R19, RZ, RZ, UR7 ;  /* 0x00000007ff137e24 */ /* 0x000fc6000f8e00ff */
[CC--:B------:R-:W-:Y:S01]  /*fed0*/  LEA.HI R0, R9.reuse, R4.reuse, RZ, 0x5 ;  /* 0x0000000409007211 */ /* 0x0c0fe200078f28ff */
[----:B------:R-:W-:Y:S01]  /*fee0*/  IMAD.U32 R17, RZ, RZ, UR4 ;  /* 0x00000004ff117e24 */ /* 0x000fe2000f8e00ff */
[-C--:B------:R-:W-:Y:S01]  /*fef0*/  LEA.HI R9, R9, R4.reuse, RZ, 0x2 ;  /* 0x0000000409097211 */ /* 0x080fe200078f10ff */
[C---:B---3--:R-:W-:Y:S01]  /*ff00*/  IMAD.WIDE.U32 R18, R11.reuse, c[0x0][0x4d8], R18 ;  /* 0x000136000b127a25 */ /* 0x048fe200078e0012 */
[----:B------:R-:W-:Y:S02]  /*ff10*/  LOP3.LUT R13, R0, 0xffffffe0, RZ, 0xc0, !PT ;  /* 0xffffffe0000d7812 */ /* 0x000fe400078ec0ff */
[----:B------:R-:W-:Y:S01]  /*ff20*/  SHF.R.S32.HI R15, RZ, 0x5, R0 ;  /* 0x00000005ff0f7819 */ /* 0x000fe20000011400 */
[----:B------:R-:W-:Y:S01]  /*ff30*/  IMAD.WIDE.U32 R16, R11, c[0x0][0x440], R16 ;  /* 0x000110000b107a25 */ /* 0x000fe200078e0010 */
[----:B------:R-:W-:Y:S02]  /*ff40*/  SHF.R.S32.HI R0, RZ, 0x1f, R0 ;  /* 0x0000001fff007819 */ /* 0x000fe40000011400 */
[----:B------:R-:W-:Y:S01]  /*ff50*/  LOP3.LUT R9, R9, 0xfffffffc, RZ, 0xc0, !PT ;  /* 0xfffffffc09097812 */ /* 0x000fe200078ec0ff */
[----:B------:R-:W-:Y:S01]  /*ff60*/  IMAD.IADD R6, R4, 0x1, -R13 ;  /* 0x0000000104067824 */ /* 0x000fe200078e0a0d */
[----:B------:R-:W-:Y:S01]  /*ff70*/  LEA.HI R0, R0, R15, RZ, 0x3 ;  /* 0x0000000f00007211 */ /* 0x000fe200078f18ff */
[----:B------:R-:W-:Y:S01]  /*ff80*/  IMAD.MOV.U32 R20, RZ, RZ, R18 ;  /* 0x000000ffff147224 */ /* 0x000fe200078e0012 */
[----:B------:R-:W-:-:S02]  /*ff90*/  IADD3 R9, -R9, R4, RZ ;  /* 0x0000000409097210 */ /* 0x000fc40007ffe1ff */
[----:B------:R-:W-:Y:S02]  /*ffa0*/  LOP3.LUT R0, R0, 0xffffff8, RZ, 0xc0, !PT ;  /* 0x0ffffff800007812 */ /* 0x000fe400078ec0ff */
[----:B------:R-:W-:Y:S02]  /*ffb0*/  SHF.R.S32.HI R13, RZ, 0x1f, R6 ;  /* 0x0000001fff0d7819 */ /* 0x000fe40000011406 */
[----:B------:R-:W-:Y:S01]  /*ffc0*/  SHF.R.S32.HI R10, RZ, 0x1f, R11 ;  /* 0x0000001fff0a7819 */ /* 0x000fe2000001140b */
[----:B------:R-:W-:Y:S01]  /*ffd0*/  IMAD.IADD R15, R15, 0x1, -R0 ;  /* 0x000000010f0f7824 */ /* 0x000fe200078e0a00 */
[----:B------:R-:W-:Y:S02]  /*ffe0*/  LEA.HI R0, R9, R9, RZ, 0x1 ;  /* 0x0000000909007211 */ /* 0x000fe400078f08ff */
[----:B------:R-:W-:Y:S01]  /*fff0*/  LEA.HI R4, R13, R6, RZ, 0x2 ;  /* 0x000000060d047211 */ /* 0x000fe200078f10ff */
[----:B------:R-:W-:Y:S01]  /*10000*/  IMAD.MOV.U32 R13, RZ, RZ, c[0x0][0x4e8] ;  /* 0x00013a00ff0d7624 */ /* 0x000fe200078e00ff */
[----:B------:R-:W-:-:S02]  /*10010*/  LOP3.LUT R0, R0, 0x1ffffffe, RZ, 0xc0, !PT ;  /* 0x1ffffffe00007812 */ /* 0x000fc400078ec0ff */
[----:B------:R-:W-:Y:S02]  /*10020*/  SHF.R.S32.HI R14, RZ, 0x2, R4 ;  /* 0x00000002ff0e7819 */ /* 0x000fe40000011404 */
[----:B------:R-:W-:Y:S01]  /*10030*/  IADD3 R0, R9, -R0, RZ ;  /* 0x8000000009007210 */ /* 0x000fe20007ffe0ff */
[----:B------:R-:W-:Y:S01]  /*10040*/  BAR.SYNC.DEFER_BLOCKING 0x1, 0x100 ;  /* 0x0044000000007b1d */ /* 0x000fe20000010000 */
[----:B------:R-:W-:Y:S01]  /*10050*/  ISETP.NE.AND P1, PT, R13, 0x1, PT ;  /* 0x000000010d00780c */ /* 0x000fe20003f25270 */
[----:B------:R-:W-:Y:S01]  /*10060*/  IMAD R15, R15, 0x10, R14 ;  /* 0x000000100f0f7824 */ /* 0x000fe200078e020e */
[----:B------:R-:W-:Y:S01]  /*10070*/  MOV R22, R16 ;  /* 0x0000001000167202 */ /* 0x000fe20000000f00 */
[----:B------:R-:W-:Y:S02]  /*10080*/  IMAD R14, R10, c[0x0][0x4d8], RZ ;  /* 0x000136000a0e7a24 */ /* 0x000fe400078e02ff */
[----:B------:R-:W-:Y:S01]  /*10090*/  IMAD R9, R0, 0x8, R15 ;  /* 0x0000000800097824 */ /* 0x000fe200078e020f */
[----:B------:R-:W-:Y:S01]  /*100a0*/  SHF.R.S32.HI R0, RZ, 0x1f, R8 ;  /* 0x0000001fff007819 */ /* 0x000fe20000011408 */
[----:B------:R-:W-:-:S02]  /*100b0*/  IMAD R10, R10, c[0x0][0x440], RZ ;  /* 0x000110000a0a7a24 */ /* 0x000fc400078e02ff */
[C---:B------:R-:W-:Y:S01]  /*100c0*/  IMAD R14, R11.reuse, c[0x0][0x4dc], R14 ;  /* 0x000137000b0e7a24 */ /* 0x040fe200078e020e */
[C---:B----4-:R-:W-:Y:S01]  /*100d0*/  LEA R9, R12.reuse, R9, 0x7 ;  /* 0x000000090c097211 */ /* 0x050fe200078e38ff */
[----:B------:R-:W-:Y:S01]  /*100e0*/  IMAD R10, R11, c[0x0][0x444], R10 ;  /* 0x000111000b0a7a24 */ /* 0x000fe200078e020a */
[----:B------:R-:W-:Y:S01]  /*100f0*/  LEA R12, R12, R15, 0x7 ;  /* 0x0000000f0c0c7211 */ /* 0x000fe200078e38ff */
[----:B------:R-:W-:Y:S01]  /*10100*/  IMAD.IADD R21, R19, 0x1, R14 ;  /* 0x0000000113157824 */ /* 0x000fe200078e020e */
[----:B------:R-:W-:Y:S01]  /*10110*/  MOV R11, R9 ;  /* 0x00000009000b7202 */ /* 0x000fe20000000f00 */
[----:B------:R-:W-:Y:S02]  /*10120*/  IMAD.IADD R23, R17, 0x1, R10 ;  /* 0x0000000111177824 */ /* 0x000fe400078e020a */
[----:B------:R-:W-:-:S04]  /*10130*/  @P1 IMAD.HI.U32 R10, R9, c[0x0][0x4ec], RZ ;  /* 0x00013b00090a1a27 */ /* 0x000fc800078e00ff */
[C---:B------:R-:W-:Y:S01]  /*10140*/  IMAD R17, R0.reuse, c[0x0][0x4e0], RZ ;  /* 0x0001380000117a24 */ /* 0x040fe200078e02ff */
[----:B------:R-:W-:Y:S01]  /*10150*/  @P1 SHF.R.U32.HI R11, RZ, c[0x0][0x4f0], R10 ;  /* 0x00013c00ff0b1a19 */ /* 0x000fe2000001160a */
[----:B------:R-:W-:Y:S01]  /*10160*/  IMAD R19, R0, c[0x0][0x448], RZ ;  /* 0x0001120000137a24 */ /* 0x000fe200078e02ff */
[----:B------:R-:W-:Y:S01]  /*10170*/  MOV R10, R9 ;  /* 0x00000009000a7202 */ /* 0x000fe20000000f00 */
[C---:B------:R-:W-:Y:S01]  /*10180*/  IMAD R17, R8.reuse, c[0x0][0x4e4], R17 ;  /* 0x0001390008117a24 */ /* 0x040fe200078e0211 */
[--C-:B------:R-:W-:Y:S01]  /*10190*/  SHF.R.S32.HI R14, RZ, 0x1f, R11.reuse ;  /* 0x0000001fff0e7819 */ /* 0x100fe2000001140b */
[----:B------:R-:W-:Y:S02]  /*101a0*/  IMAD.MOV R0, RZ, RZ, -R11 ;  /* 0x000000ffff007224 */ /* 0x000fe400078e0a0b */
[C---:B------:R-:W-:Y:S02]  /*101b0*/  IMAD R19, R8.reuse, c[0x0][0x44c], R19 ;  /* 0x0001130008137a24 */ /* 0x040fe400078e0213 */
[----:B------:R-:W-:-:S04]  /*101c0*/  IMAD.WIDE.U32 R22, R8, c[0x0][0x448], R22 ;  /* 0x0001120008167a25 */ /* 0x000fc800078e0016 */
[----:B------:R-:W-:-:S04]  /*101d0*/  IMAD.WIDE.U32 R20, R8, c[0x0][0x4e0], R20 ;  /* 0x0001380008147a25 */ /* 0x000fc800078e0014 */
[----:B------:R-:W-:Y:S01]  /*101e0*/  @P1 IMAD.HI.U32 R8, R9, c[0x0][0x4ec], RZ ;  /* 0x00013b0009081a27 */ /* 0x000fe200078e00ff */
[----:B------:R-:W-:-:S03]  /*101f0*/  IADD3 R16, P0, R11, R20, RZ ;  /* 0x000000140b107210 */ /* 0x000fc60007f1e0ff */
[----:B------:R-:W-:Y:S01]  /*10200*/  IMAD R0, R0, c[0x0][0x4e8], R9 ;  /* 0x00013a0000007a24 */ /* 0x000fe200078e0209 */
[----:B------:R-:W-:Y:S01]  /*10210*/  @P1 SHF.R.U32.HI R10, RZ, c[0x0][0x4f0], R8 ;  /* 0x00013c00ff0a1a19 */ /* 0x000fe20000011608 */
[----:B------:R-:W-:Y:S01]  /*10220*/  IMAD.IADD R23, R23, 0x1, R19 ;  /* 0x0000000117177824 */ /* 0x000fe200078e0213 */
[----:B------:R-:W-:Y:S01]  /*10230*/  IADD3.X R17, R14, R21, R17, P0, !PT ;  /* 0x000000150e117210 */ /* 0x000fe200007fe411 */
[----:B------:R-:W-:Y:S01]  /*10240*/  IMAD R13, R13, c[0x0][0x388], RZ ;  /* 0x0000e2000d0d7a24 */ /* 0x000fe200078e02ff */
[----:B------:R-:W-:Y:S01]  /*10250*/  SHF.R.S32.HI R8, RZ, 0x1f, R0 ;  /* 0x0000001fff087819 */ /* 0x000fe20000011400 */
[C---:B------:R-:W-:Y:S01]  /*10260*/  IMAD.WIDE.U32 R22, R10.reuse, c[0x0][0x430], R22 ;  /* 0x00010c000a167a25 */ /* 0x040fe200078e0016 */
[----:B------:R-:W-:Y:S02]  /*10270*/  IADD3 R14, -R10, RZ, RZ ;  /* 0x000000ff0a0e7210 */ /* 0x000fe40007ffe1ff */
[----:B------:R-:W-:Y:S01]  /*10280*/  LOP3.LUT P1, RZ, R6, 0x3, RZ, 0xc0, !PT ;  /* 0x0000000306ff7812 */ /* 0x000fe2000782c0ff */
[----:B------:R-:W-:Y:S01]  /*10290*/  IMAD R11, R8, c[0x0][0x4c8], RZ ;  /* 0x00013200080b7a24 */ /* 0x000fe200078e02ff */
[----:B------:R-:W-:Y:S01]  /*102a0*/  SHF.R.S32.HI R8, RZ, 0x1f, R10 ;  /* 0x0000001fff087819 */ /* 0x000fe2000001140a */
[----:B------:R-:W-:Y:S01]  /*102b0*/  IMAD.WIDE.U32 R16, R0, c[0x0][0x4c8], R16 ;  /* 0x0001320000107a25 */ /* 0x000fe200078e0010 */
[----:B------:R-:W-:-:S03]  /*102c0*/  ISETP.GE.OR P2, PT, R12, R13, P1 ;  /* 0x0000000d0c00720c */ /* 0x000fc60000f46670 */
[----:B------:R-:W-:Y:S01]  /*102d0*/  IMAD R11, R0, c[0x0][0x4cc], R11 ;  /* 0x00013300000b7a24 */ /* 0x000fe200078e020b */
[----:B------:R-:W-:Y:S01]  /*102e0*/  LEA R0, P0, R16, c[0x0][0x4a8], 0x2 ;  /* 0x00012a0010007a11 */ /* 0x000fe200078010ff */
[----:B------:R-:W-:Y:S02]  /*102f0*/  IMAD R14, R14, c[0x0][0x4e8], R9 ;  /* 0x00013a000e0e7a24 */ /* 0x000fe400078e0209 */
[----:B------:R-:W-:Y:S02]  /*10300*/  IMAD.IADD R11, R17, 0x1, R11 ;  /* 0x00000001110b7824 */ /* 0x000fe400078e020b */
[----:B------:R-:W-:Y:S01]  /*10310*/  IMAD R9, R8, c[0x0][0x430], RZ ;  /* 0x00010c0008097a24 */ /* 0x000fe200078e02ff */
[----:B------:R-:W-:Y:S01]  /*10320*/  SHFL.IDX PT, R18, R0, 0x1, 0x1c1f ;  /* 0x003c1f0000127f89 */ /* 0x000fe200000e0000 */
[----:B------:R-:W-:Y:S02]  /*10330*/  SHF.R.S32.HI R8, RZ, 0x1f, R14 ;  /* 0x0000001fff087819 */ /* 0x000fe4000001140e */
[----:B------:R-:W-:Y:S01]  /*10340*/  LEA.HI.X R11, R16, c[0x0][0x4ac], R11, 0x2, P0 ;  /* 0x00012b00100b7a11 */ /* 0x000fe200000f140b */
[----:B------:R-:W-:Y:S01]  /*10350*/  IMAD R9, R10, c[0x0][0x434], R9 ;  /* 0x00010d000a097a24 */ /* 0x000fe200078e0209 */
[----:B------:R-:W-:Y:S03]  /*10360*/  SHFL.IDX PT, R16, R0, RZ, 0x1c1f ;  /* 0x001c1fff00107589 */ /* 0x000fe600000e0000 */
[----:B------:R-:W-:Y:S01]  /*10370*/  IMAD.IADD R23, R23, 0x1, R9 ;  /* 0x0000000117177824 */ /* 0x000fe200078e0209 */
[----:B------:R-:W1:Y:S01]  /*10380*/  SHFL.IDX PT, R17, R11, RZ, 0x1c1f ;  /* 0x001c1fff0b117589 */ /* 0x000e6200000e0000 */
[----:B------:R-:W-:Y:S01]  /*10390*/  IMAD R9, R8, c[0x0][0x428], RZ ;  /* 0x00010a0008097a24 */ /* 0x000fe200078e02ff */
[----:B------:R-:W-:-:S02]  /*103a0*/  IADD3 R8, R12, 0x8, RZ ;  /* 0x000000080c087810 */ /* 0x000fc40007ffe0ff */
[----:B------:R2:W3:Y:S01]  /*103b0*/  SHFL.IDX PT, R19, R11, 0x1, 0x1c1f ;  /* 0x003c1f000b137f89 */ /* 0x0004e200000e0000 */
[----:B------:R-:W-:Y:S01]  /*103c0*/  IMAD R9, R14, c[0x0][0x42c], R9 ;  /* 0x00010b000e097a24 */ /* 0x000fe200078e0209 */
[----:B------:R-:W-:Y:S01]  /*103d0*/  ISETP.GE.OR P1, PT, R8, R13, P1 ;  /* 0x0000000d0800720c */ /* 0x000fe20000f26670 */
[----:B------:R-:W-:-:S05]  /*103e0*/  IMAD.WIDE.U32 R14, R14, c[0x0][0x428], R22 ;  /* 0x00010a000e0e7a25 */ /* 0x000fca00078e0016 */
[----:B------:R-:W-:Y:S02]  /*103f0*/  IADD3 R10, R15, R9, RZ ;  /* 0x000000090f0a7210 */ /* 0x000fe40007ffe0ff */
[----:B------:R-:W-:-:S04]  /*10400*/  LEA R9, P0, R14, c[0x0][0x400], 0x2 ;  /* 0x000100000e097a11 */ /* 0x000fc800078010ff */
[----:B------:R-:W-:Y:S02]  /*10410*/  LEA.HI.X R10, R14, c[0x0][0x404], R10, 0x2, P0 ;  /* 0x000101000e0a7a11 */ /* 0x000fe400000f140a */
[----:B------:R4:W4:Y:S01]  /*10420*/  SHFL.IDX PT, R14, R9, RZ, 0x1c1f ;  /* 0x001c1fff090e7589 */ /* 0x00092200000e0000 */
[----:B------:R-:W-:-:S03]  /*10430*/  ISETP.GE.AND P0, PT, R8, R13, PT ;  /* 0x0000000d0800720c */ /* 0x000fc60003f06270 */
[----:B-1----:R1:W-:Y:S01]  /*10440*/  @!P2 ST.E [R16.64], R5 ;  /* 0x000000051000a985 */ /* 0x0023e2000c101910 */
[----:B--2---:R-:W-:-:S03]  /*10450*/  LOP3.LUT R11, R4, 0x7ffffffc, RZ, 0xc0, !PT ;  /* 0x7ffffffc040b7812 */ /* 0x004fc600078ec0ff */
[----:B---3--:R1:W-:Y:S01]  /*10460*/  @!P1 ST.E [R18.64], R7 ;  /* 0x0000000712009985 */ /* 0x0083e2000c101910 */
[----:B------:R-:W-:Y:S01]  /*10470*/  ISETP.GE.AND P1, PT, R12, R13, PT ;  /* 0x0000000d0c00720c */ /* 0x000fe20003f26270 */
[----:B------:R-:W-:Y:S02]  /*10480*/  IMAD.IADD R11, R6, 0x1, -R11 ;  /* 0x00000001060b7824 */ /* 0x000fe400078e0a0b */
[----:B------:R1:W2:Y:S03]  /*10490*/  SHFL.IDX PT, R15, R10, RZ, 0x1c1f ;  /* 0x001c1fff0a0f7589 */ /* 0x0002a600000e0000 */
[----:B------:R-:W-:-:S07]  /*104a0*/  SHF.L.U32 R11, R11, 0x1, RZ ;  /* 0x000000010b0b7819 */ /* 0x000fce00000006ff */
[----:B------:R-:W-:Y:S05]  /*104b0*/  @P1 BRA `(.L_x_389) ;  /* 0x000008d000001947 */ /* 0x000fea0003800000 */
[C---:B------:R-:W-:Y:S02]  /*104c0*/  ISETP.GE.AND P1, PT, R11.reuse, c[0x0][0x3c8], PT ;  /* 0x0000f2000b007a0c */ /* 0x040fe40003f26270 */
[C---:B-1----:R-:W-:Y:S02]  /*104d0*/  IADD3 R7, R11.reuse, 0x8, RZ ;  /* 0x000000080b077810 */ /* 0x042fe40007ffe0ff */
[C---:B------:R-:W-:Y:S02]  /*104e0*/  IADD3 R6, R11.reuse, 0x10, RZ ;  /* 0x000000100b067810 */ /* 0x040fe40007ffe0ff */
[----:B------:R-:W-:Y:S02]  /*104f0*/  IADD3 R5, R11, 0x18, RZ ;  /* 0x000000180b057810 */ /* 0x000fe40007ffe0ff */
[----:B------:R-:W-:Y:S02]  /*10500*/  ISETP.GE.AND P5, PT, R7, c[0x0][0x3c8], PT ;  /* 0x0000f20007007a0c */ /* 0x000fe40003fa6270 */
[----:B------:R-:W-:-:S02]  /*10510*/  ISETP.GE.AND P4, PT, R6, c[0x0][0x3c8], PT ;  /* 0x0000f20006007a0c */ /* 0x000fc40003f86270 */
[C---:B------:R-:W-:Y:S01]  /*10520*/  IADD3 R4, R11.reuse, 0x20, RZ ;  /* 0x000000200b047810 */ /* 0x040fe20007ffe0ff */
[----:B--2-4-:R-:W-:Y:S01]  /*10530*/  @!P1 IMAD.WIDE R12, R11, 0x4, R14 ;  /* 0x000000040b0c9825 */ /* 0x014fe200078e020e */
[----:B------:R-:W-:Y:S02]  /*10540*/  ISETP.GE.AND P3, PT, R5, c[0x0][0x3c8], PT ;  /* 0x0000f20005007a0c */ /* 0x000fe40003f66270 */
[----:B------:R-:W-:Y:S02]  /*10550*/  ISETP.GE.AND P2, PT, R4, c[0x0][0x3c8], PT ;  /* 0x0000f20004007a0c */ /* 0x000fe40003f46270 */
[C---:B------:R-:W-:Y:S01]  /*10560*/  IADD3 R0, R11.reuse, 0x28, RZ ;  /* 0x000000280b007810 */ /* 0x040fe20007ffe0ff */
[----:B------:R1:W-:Y:S01]  /*10570*/  @!P1 ST.E.64 [R12.64], R128 ;  /* 0x000000800c009985 */ /* 0x0003e2000c101b10 */
[----:B------:R-:W-:Y:S02]  /*10580*/  IADD3 R8, R11, 0x30, RZ ;  /* 0x000000300b087810 */ /* 0x000fe40007ffe0ff */
[----:B------:R-:W-:-:S02]  /*10590*/  ISETP.GE.AND P6, PT, R0, c[0x0][0x3c8], PT ;  /* 0x0000f20000007a0c */ /* 0x000fc40003fc6270 */
[----:B------:R-:W-:Y:S02]  /*105a0*/  @!P5 LEA.HI R7, R7, R7, RZ, 0x1 ;  /* 0x000000070707d211 */ /* 0x000fe400078f08ff */
[----:B------:R-:W-:Y:S02]  /*105b0*/  ISETP.GE.AND P1, PT, R8, c[0x0][0x3c8], PT ;  /* 0x0000f20008007a0c */ /* 0x000fe40003f26270 */
[----:B------:R-:W-:Y:S02]  /*105c0*/  @!P4 LEA.HI R6, R6, R6, RZ, 0x1 ;  /* 0x000000060606c211 */ /* 0x000fe400078f08ff */
[----:B------:R-:W-:Y:S02]  /*105d0*/  @!P3 LEA.HI R5, R5, R5, RZ, 0x1 ;  /* 0x000000050505b211 */ /* 0x000fe400078f08ff */
[----:B------:R-:W-:Y:S02]  /*105e0*/  @!P5 LOP3.LUT R7, R7, 0xfffffffe, RZ, 0xc0, !PT ;  /* 0xfffffffe0707d812 */ /* 0x000fe400078ec0ff */
[----:B------:R-:W-:-:S02]  /*105f0*/  @!P4 LOP3.LUT R17, R6, 0xfffffffe, RZ, 0xc0, !PT ;  /* 0xfffffffe0611c812 */ /* 0x000fc400078ec0ff */
[----:B------:R-:W-:Y:S01]  /*10600*/  @!P2 LEA.HI R4, R4, R4, RZ, 0x1 ;  /* 0x000000040404a211 */ /* 0x000fe200078f08ff */
[--C-:B------:R-:W-:Y:S01]  /*10610*/  @!P5 IMAD.WIDE R6, R7, 0x4, R14.reuse ;  /* 0x000000040706d825 */ /* 0x100fe200078e020e */
[----:B------:R-:W-:Y:S02]  /*10620*/  @!P3 LOP3.LUT R5, R5, 0xfffffffe, RZ, 0xc0, !PT ;  /* 0xfffffffe0505b812 */ /* 0x000fe400078ec0ff */
[----:B------:R-:W-:Y:S02]  /*10630*/  @!P2 LOP3.LUT R19, R4, 0xfffffffe, RZ, 0xc0, !PT ;  /* 0xfffffffe0413a812 */ /* 0x000fe400078ec0ff */
[----:B------:R-:W-:Y:S01]  /*10640*/  @!P6 LEA.HI R0, R0, R0, RZ, 0x1 ;  /* 0x000000000000e211 */ /* 0x000fe200078f08ff */
[--C-:B------:R-:W-:Y:S01]  /*10650*/  @!P3 IMAD.WIDE R4, R5, 0x4, R14.reuse ;  /* 0x000000040504b825 */ /* 0x100fe200078e020e */
[----:B------:R-:W-:Y:S01]  /*10660*/  @!P1 LEA.HI R8, R8, R8, RZ, 0x1 ;  /* 0x0000000808089211 */ /* 0x000fe200078f08ff */
[----:B------:R2:W-:Y:S01]  /*10670*/  @!P5 ST.E.64 [R6.64], R124 ;  /* 0x0000007c0600d985 */ /* 0x0005e2000c101b10 */
[----:B------:R-:W-:Y:S01]  /*10680*/  IADD3 R21, R11, 0x38, RZ ;  /* 0x000000380b157810 */ /* 0x000fe20007ffe0ff */
[----:B-1----:R-:W-:Y:S01]  /*10690*/  @!P4 IMAD.WIDE R12, R17, 0x4, R14 ;  /* 0x00000004110cc825 */ /* 0x002fe200078e020e */
[----:B------:R-:W-:-:S02]  /*106a0*/  IADD3 R20, R11, 0x40, RZ ;  /* 0x000000400b147810 */ /* 0x000fc40007ffe0ff */
[----:B------:R-:W-:Y:S01]  /*106b0*/  ISETP.GE.AND P5, PT, R21, c[0x0][0x3c8], PT ;  /* 0x0000f20015007a0c */ /* 0x000fe20003fa6270 */
[----:B------:R-:W-:Y:S01]  /*106c0*/  @!P2 IMAD.WIDE R16, R19, 0x4, R14 ;  /* 0x000000041310a825 */ /* 0x000fe200078e020e */
[----:B------:R1:W-:Y:S01]  /*106d0*/  @!P4 ST.E.64 [R12.64], R120 ;  /* 0x000000780c00c985 */ /* 0x0003e2000c101b10 */
[C---:B------:R-:W-:Y:S02]  /*106e0*/  IADD3 R19, R11.reuse, 0x48, RZ ;  /* 0x000000480b137810 */ /* 0x040fe40007ffe0ff */
[----:B------:R-:W-:Y:S01]  /*106f0*/  IADD3 R18, R11, 0x50, RZ ;  /* 0x000000500b127810 */ /* 0x000fe20007ffe0ff */
[----:B------:R3:W-:Y:S01]  /*10700*/  @!P3 ST.E.64 [R4.64], R116 ;  /* 0x000000740400b985 */ /* 0x0007e2000c101b10 */
[----:B------:R-:W-:Y:S02]  /*10710*/  ISETP.GE.AND P4, PT, R20, c[0x0][0x3c8], PT ;  /* 0x0000f20014007a0c */ /* 0x000fe40003f86270 */
[----:B------:R-:W-:Y:S01]  /*10720*/  ISETP.GE.AND P3, PT, R19, c[0x0][0x3c8], PT ;  /* 0x0000f20013007a0c */ /* 0x000fe20003f66270 */
[----:B------:R4:W-:Y:S01]  /*10730*/  @!P2 ST.E.64 [R16.64], R112 ;  /* 0x000000701000a985 */ /* 0x0009e2000c101b10 */
[----:B------:R-:W-:-:S02]  /*10740*/  ISETP.GE.AND P2, PT, R18, c[0x0][0x3c8], PT ;  /* 0x0000f20012007a0c */ /* 0x000fc40003f46270 */
[----:B------:R-:W-:-:S04]  /*10750*/  @!P5 LEA.HI R21, R21, R21, RZ, 0x1 ;  /* 0x000000151515d211 */ /* 0x000fc800078f08ff */
[----:B------:R-:W-:-:S03]  /*10760*/  @!P5 LOP3.LUT R21, R21, 0xfffffffe, RZ, 0xc0, !PT ;  /* 0xfffffffe1515d812 */ /* 0x000fc600078ec0ff */
[----:B------:R-:W-:Y:S02]  /*10770*/  @!P4 LEA.HI R20, R20, R20, RZ, 0x1 ;  /* 0x000000141414c211 */ /* 0x000fe400078f08ff */
[----:B------:R-:W-:Y:S02]  /*10780*/  @!P3 LEA.HI R19, R19, R19, RZ, 0x1 ;  /* 0x000000131313b211 */ /* 0x000fe400078f08ff */
[----:B--2---:R-:W-:Y:S02]  /*10790*/  @!P6 LOP3.LUT R7, R0, 0xfffffffe, RZ, 0xc0, !PT ;  /* 0xfffffffe0007e812 */ /* 0x004fe400078ec0ff */
[----:B------:R-:W-:Y:S02]  /*107a0*/  IADD3 R0, R11, 0x58, RZ ;  /* 0x000000580b007810 */ /* 0x000fe40007ffe0ff */
[----:B------:R-:W-:Y:S01]  /*107b0*/  @!P2 LEA.HI R18, R18, R18, RZ, 0x1 ;  /* 0x000000121212a211 */ /* 0x000fe200078f08ff */
[----:B------:R-:W-:Y:S01]  /*107c0*/  @!P6 IMAD.WIDE R6, R7, 0x4, R14 ;  /* 0x000000040706e825 */ /* 0x000fe200078e020e */
[----:B------:R-:W-:-:S02]  /*107d0*/  @!P3 LOP3.LUT R19, R19, 0xfffffffe, RZ, 0xc0, !PT ;  /* 0xfffffffe1313b812 */ /* 0x000fc400078ec0ff */
[----:B-1----:R-:W-:Y:S02]  /*107e0*/  @!P4 LOP3.LUT R13, R20, 0xfffffffe, RZ, 0xc0, !PT ;  /* 0xfffffffe140dc812 */ /* 0x002fe400078ec0ff */
[----:B------:R1:W-:Y:S01]  /*107f0*/  @!P6 ST.E.64 [R6.64], R108 ;  /* 0x0000006c0600e985 */ /* 0x0003e2000c101b10 */
[----:B---3--:R-:W-:Y:S02]  /*10800*/  @!P1 LOP3.LUT R5, R8, 0xfffffffe, RZ, 0xc0, !PT ;  /* 0xfffffffe08059812 */ /* 0x008fe400078ec0ff */
[----:B------:R-:W-:Y:S01]  /*10810*/  IADD3 R8, R11, 0x60, RZ ;  /* 0x000000600b087810 */ /* 0x000fe20007ffe0ff */
[--C-:B------:R-:W-:Y:S01]  /*10820*/  @!P4 IMAD.WIDE R12, R13, 0x4, R14.reuse ;  /* 0x000000040d0cc825 */ /* 0x100fe200078e020e */
[----:B------:R-:W-:Y:S02]  /*10830*/  IADD3 R20, R11, 0x68, RZ ;  /* 0x000000680b147810 */ /* 0x000fe40007ffe0ff */
[----:B------:R-:W-:Y:S01]  /*10840*/  ISETP.GE.AND P6, PT, R8, c[0x0][0x3c8], PT ;  /* 0x0000f20008007a0c */ /* 0x000fe20003fc6270 */
[----:B------:R-:W-:-:S04]  /*10850*/  @!P1 IMAD.WIDE R4, R5, 0x4, R14 ;  /* 0x0000000405049825 */ /* 0x000fc800078e020e */
[----:B----4-:R-:W-:Y:S01]  /*10860*/  @!P3 IMAD.WIDE R16, R19, 0x4, R14 ;  /* 0x000000041310b825 */ /* 0x010fe200078e020e */
[----:B------:R2:W-:Y:S01]  /*10870*/  @!P1 ST.E.64 [R4.64], R104 ;  /* 0x0000006804009985 */ /* 0x0005e2000c101b10 */
[----:B------:R-:W-:Y:S02]  /*10880*/  ISETP.GE.AND P1, PT, R0, c[0x0][0x3c8], PT ;  /* 0x0000f20000007a0c */ /* 0x000fe40003f26270 */
[----:B------:R-:W-:-:S04]  /*10890*/  IADD3 R19, R11, 0x70, RZ ;  /* 0x000000700b137810 */ /* 0x000fc80007ffe0ff */
[----:B------:R-:W-:-:S07]  /*108a0*/  @!P6 LEA.HI R8, R8, R8, RZ, 0x1 ;  /* 0x000000080808e211 */ /* 0x000fce00078f08ff */
[----:B------:R-:W-:Y:S02]  /*108b0*/  @!P1 LEA.HI R0, R0, R0, RZ, 0x1 ;  /* 0x0000000000009211 */ /* 0x000fe400078f08ff */
[----:B-1----:R-:W-:Y:S02]  /*108c0*/  @!P2 LOP3.LUT R7, R18, 0xfffffffe, RZ, 0xc0, !PT ;  /* 0xfffffffe1207a812 */ /* 0x002fe400078ec0ff */
[----:B------:R-:W-:Y:S02]  /*108d0*/  @!P1 LOP3.LUT R23, R0, 0xfffffffe, RZ, 0xc0, !PT ;  /* 0xfffffffe00179812 */ /* 0x000fe400078ec0ff */
[----:B------:R-:W-:Y:S01]  /*108e0*/  IADD3 R18, R11, 0x78, RZ ;  /* 0x000000780b127810 */ /* 0x000fe20007ffe0ff */
[----:B------:R-:W-:Y:S01]  /*108f0*/  @!P2 IMAD.WIDE R6, R7, 0x4, R14 ;  /* 0x000000040706a825 */ /* 0x000fe200078e020e */
[----:B------:R-:W-:-:S03]  /*10900*/  IADD3 R0, R11, 0x88, RZ ;  /* 0x000000880b007810 */ /* 0x000fc60007ffe0ff */
[----:B--2---:R-:W-:Y:S01]  /*10910*/  @!P5 IMAD.WIDE R4, R21, 0x4, R14 ;  /* 0x000000041504d825 */ /* 0x004fe200078e020e */
[----:B------:R-:W-:-:S04]  /*10920*/  IADD3 R21, R11, 0x80, RZ ;  /* 0x000000800b157810 */ /* 0x000fc80007ffe0ff */
[----:B------:R1:W-:Y:S01]  /*10930*/  @!P5 ST.E.64 [R4.64], R100 ;  /* 0x000000640400d985 */ /* 0x0003e2000c101b10 */
[----:B------:R-:W-:-:S03]  /*10940*/  ISETP.GE.AND P5, PT, R20, c[0x0][0x3c8], PT ;  /* 0x0000f20014007a0c */ /* 0x000fc60003fa6270 */
[----:B------:R2:W-:Y:S01]  /*10950*/  @!P4 ST.E.64 [R12.64], R36 ;  /* 0x000000240c00c985 */ /* 0x0005e2000c101b10 */
[----:B------:R-:W-:-:S03]  /*10960*/  ISETP.GE.AND P4, PT, R19, c[0x0][0x3c8], PT ;  /* 0x0000f20013007a0c */ /* 0x000fc60003f86270 */
[----:B------:R-:W-:Y:S01]  /*10970*/  @!P3 ST.E.64 [R16.64], R40 ;  /* 0x000000281000b985 */ /* 0x000fe2000c101b10 */
[----:B------:R-:W-:-:S03]  /*10980*/  ISETP.GE.AND P3, PT, R18, c[0x0][0x3c8], PT ;  /* 0x0000f20012007a0c */ /* 0x000fc60003f66270 */
[----:B------:R3:W-:Y:S01]  /*10990*/  @!P2 ST.E.64 [R6.64], R44 ;  /* 0x0000002c0600a985 */ /* 0x0007e2000c101b10 */
[----:B------:R-:W-:Y:S02]  /*109a0*/  ISETP.GE.AND P2, PT, R21, c[0x0][0x3c8], PT ;  /* 0x0000f20015007a0c */ /* 0x000fe40003f46270 */
[----:B------:R-:W-:-:S03]  /*109b0*/  @!P5 LEA.HI R20, R20, R20, RZ, 0x1 ;  /* 0x000000141414d211 */ /* 0x000fc600078f08ff */
[----:B------:R-:W-:-:S04]  /*109c0*/  @!P4 LEA.HI R19, R19, R19, RZ, 0x1 ;  /* 0x000000131313c211 */ /* 0x000fc800078f08ff */
[----:B------:R-:W-:Y:S02]  /*109d0*/  @!P3 LEA.HI R18, R18, R18, RZ, 0x1 ;  /* 0x000000121212b211 */ /* 0x000fe400078f08ff */
[----:B------:R-:W-:Y:S02]  /*109e0*/  @!P4 LOP3.LUT R19, R19, 0xfffffffe, RZ, 0xc0, !PT ;  /* 0xfffffffe1313c812 */ /* 0x000fe400078ec0ff */
[----:B------:R-:W-:Y:S02]  /*109f0*/  @!P2 LEA.HI R21, R21, R21, RZ, 0x1 ;  /* 0x000000151515a211 */ /* 0x000fe400078f08ff */
[----:B-1----:R-:W-:Y:S02]  /*10a00*/  @!P6 LOP3.LUT R5, R8, 0xfffffffe, RZ, 0xc0, !PT ;  /* 0xfffffffe0805e812 */ /* 0x002fe400078ec0ff */
[----:B------:R-:W-:Y:S01]  /*10a10*/  @!P2 LOP3.LUT R21, R21, 0xfffffffe, RZ, 0xc0, !PT ;  /* 0xfffffffe1515a812 */ /* 0x000fe200078ec0ff */
[----:B--2---:R-:W-:Y:S01]  /*10a20*/  @!P1 IMAD.WIDE R12, R23, 0x4, R14 ;  /* 0x00000004170c9825 */ /* 0x004fe200078e020e */
[----:B------:R-:W-:-:S03]  /*10a30*/  IADD3 R8, R11, 0x98, RZ ;  /* 0x000000980b087810 */ /* 0x000fc60007ffe0ff */
[--C-:B------:R-:W-:Y:S01]  /*10a40*/  @!P6 IMAD.WIDE R4, R5, 0x4, R14.reuse ;  /* 0x000000040504e825 */ /* 0x100fe200078e020e */
[----:B------:R1:W-:Y:S01]  /*10a50*/  @!P1 ST.E.64 [R12.64], R48 ;  /* 0x000000300c009985 */ /* 0x0003e2000c101b10 */
[----:B------:R-:W-:Y:S02]  /*10a60*/  ISETP.GE.AND P1, PT, R0, c[0x0][0x3c8], PT ;  /* 0x0000f20000007a0c */ /* 0x000fe40003f26270 */
[----:B---3--:R-:W-:Y:S01]  /*10a70*/  @!P5 LOP3.LUT R7, R20, 0xfffffffe, RZ, 0xc0, !PT ;  /* 0xfffffffe1407d812 */ /* 0x008fe200078ec0ff */
[----:B------:R2:W-:Y:S01]  /*10a80*/  @!P6 ST.E.64 [R4.64], R52 ;  /* 0x000000340400e985 */ /* 0x0005e2000c101b10 */
[----:B------:R-:W-:Y:S01]  /*10a90*/  @!P4 IMAD.WIDE R16, R19, 0x4, R14 ;  /* 0x000000041310c825 */ /* 0x000fe200078e020e */
[----:B------:R-:W-:-:S03]  /*10aa0*/  IADD3 R20, R11, 0xa8, RZ ;  /* 0x000000a80b147810 */ /* 0x000fc60007ffe0ff */
[----:B------:R-:W-:-:S05]  /*10ab0*/  @!P5 IMAD.WIDE R6, R7, 0x4, R14 ;  /* 0x000000040706d825 */ /* 0x000fca00078e020e */
[----:B------:R-:W-:Y:S01]  /*10ac0*/  @!P1 LEA.HI R0, R0, R0, RZ, 0x1 ;  /* 0x0000000000009211 */ /* 0x000fe200078f08ff */
[----:B------:R3:W-:Y:S01]  /*10ad0*/  @!P5 ST.E.64 [R6.64], R56 ;  /* 0x000000380600d985 */ /* 0x0007e2000c101b10 */
[----:B------:R-:W-:-:S03]  /*10ae0*/  ISETP.GE.AND P5, PT, R8, c[0x0][0x3c8], PT ;  /* 0x0000f20008007a0c */ /* 0x000fc60003fa6270 */
[----:B------:R4:W-:Y:S01]  /*10af0*/  @!P4 ST.E.64 [R16.64], R60 ;  /* 0x0000003c1000c985 */ /* 0x0009e2000c101b10 */
[----:B-1----:R-:W-:Y:S01]  /*10b00*/  @!P3 LOP3.LUT R13, R18, 0xfffffffe, RZ, 0xc0, !PT ;  /* 0xfffffffe120db812 */ /* 0x002fe200078ec0ff */
[--C-:B------:R-:W-:Y:S01]  /*10b10*/  @!P2 IMAD.WIDE R18, R21, 0x4, R14.reuse ;  /* 0x000000041512a825 */ /* 0x100fe200078e020e */
[----:B------:R-:W-:Y:S02]  /*10b20*/  IADD3 R21, R11, 0xa0, RZ ;  /* 0x000000a00b157810 */ /* 0x000fe40007ffe0ff */
[----:B--2---:R-:W-:Y:S01]  /*10b30*/  @!P1 LOP3.LUT R5, R0, 0xfffffffe, RZ, 0xc0, !PT ;  /* 0xfffffffe00059812 */ /* 0x004fe200078ec0ff */
[--C-:B------:R-:W-:Y:S01]  /*10b40*/  @!P3 IMAD.WIDE R12, R13, 0x4, R14.reuse ;  /* 0x000000040d0cb825 */ /* 0x100fe200078e020e */
[----:B------:R-:W-:Y:S02]  /*10b50*/  IADD3 R0, R11, 0x90, RZ ;  /* 0x000000900b007810 */ /* 0x000fe40007ffe0ff */
[----:B------:R-:W-:Y:S01]  /*10b60*/  ISETP.GE.AND P4, PT, R21, c[0x0][0x3c8], PT ;  /* 0x0000f20015007a0c */ /* 0x000fe20003f86270 */
[----:B------:R-:W-:Y:S01]  /*10b70*/  @!P1 IMAD.WIDE R4, R5, 0x4, R14 ;  /* 0x0000000405049825 */ /* 0x000fe200078e020e */
[----:B------:R-:W-:Y:S01]  /*10b80*/  ISETP.GE.AND P6, PT, R0, c[0x0][0x3c8], PT ;  /* 0x0000f20000007a0c */ /* 0x000fe20003fc6270 */
[----:B------:R1:W-:Y:S01]  /*10b90*/  @!P3 ST.E.64 [R12.64], R64 ;  /* 0x000000400c00b985 */ /* 0x0003e2000c101b10 */
[----:B------:R-:W-:-:S02]  /*10ba0*/  ISETP.GE.AND P3, PT, R20, c[0x0][0x3c8], PT ;  /* 0x0000f20014007a0c */ /* 0x000fc40003f66270 */
[----:B------:R-:W-:Y:S01]  /*10bb0*/  @!P5 LEA.HI R8, R8, R8, RZ, 0x1 ;  /* 0x000000080808d211 */ /* 0x000fe200078f08ff */
[----:B------:R2:W-:Y:S01]  /*10bc0*/  @!P2 ST.E.64 [R18.64], R68 ;  /* 0x000000441200a985 */ /* 0x0005e2000c101b10 */
[C---:B---3--:R-:W-:Y:S02]  /*10bd0*/  IADD3 R7, R11.reuse, 0xb0, RZ ;  /* 0x000000b00b077810 */ /* 0x048fe40007ffe0ff */
[----:B------:R-:W-:Y:S01]  /*10be0*/  IADD3 R6, R11, 0xb8, RZ ;  /* 0x000000b80b067810 */ /* 0x000fe20007ffe0ff */
[----:B------:R3:W-:Y:S01]  /*10bf0*/  @!P1 ST.E.64 [R4.64], R72 ;  /* 0x0000004804009985 */ /* 0x0007e2000c101b10 */
[----:B------:R-:W-:Y:S02]  /*10c00*/  ISETP.GE.AND P2, PT, R7, c[0x0][0x3c8], PT ;  /* 0x0000f20007007a0c */ /* 0x000fe40003f46270 */
[----:B------:R-:W-:Y:S02]  /*10c10*/  ISETP.GE.AND P1, PT, R6, c[0x0][0x3c8], PT ;  /* 0x0000f20006007a0c */ /* 0x000fe40003f26270 */
[----:B------:R-:W-:-:S02]  /*10c20*/  @!P6 LEA.HI R0, R0, R0, RZ, 0x1 ;  /* 0x000000000000e211 */ /* 0x000fc400078f08ff */
[----:B------:R-:W-:Y:S02]  /*10c30*/  @!P4 LEA.HI R21, R21, R21, RZ, 0x1 ;  /* 0x000000151515c211 */ /* 0x000fe400078f08ff */
[----:B------:R-:W-:Y:S02]  /*10c40*/  @!P3 LEA.HI R20, R20, R20, RZ, 0x1 ;  /* 0x000000141414b211 */ /* 0x000fe400078f08ff */
[----:B------:R-:W-:Y:S02]  /*10c50*/  @!P4 LOP3.LUT R21, R21, 0xfffffffe, RZ, 0xc0, !PT ;  /* 0xfffffffe1515c812 */ /* 0x000fe400078ec0ff */
[----:B----4-:R-:W-:Y:S02]  /*10c60*/  @!P3 LOP3.LUT R17, R20, 0xfffffffe, RZ, 0xc0, !PT ;  /* 0xfffffffe1411b812 */ /* 0x010fe400078ec0ff */
[----:B------:R-:W-:Y:S01]  /*10c70*/  @!P2 LEA.HI R7, R7, R7, RZ, 0x1 ;  /* 0x000000070707a211 */ /* 0x000fe200078f08ff */
[----:B------:R-:W-:Y:S01]  /*10c80*/  @!P4 IMAD.WIDE R20, R21, 0x4, R14 ;  /* 0x000000041514c825 */ /* 0x000fe200078e020e */
[----:B------:R-:W-:-:S02]  /*10c90*/  @!P1 LEA.HI R6, R6, R6, RZ, 0x1 ;  /* 0x0000000606069211 */ /* 0x000fc400078f08ff */
[----:B------:R-:W-:Y:S01]  /*10ca0*/  @!P2 LOP3.LUT R7, R7, 0xfffffffe, RZ, 0xc0, !PT ;  /* 0xfffffffe0707a812 */ /* 0x000fe200078ec0ff */
[----:B------:R-:W-:Y:S01]  /*10cb0*/  @!P3 IMAD.WIDE R16, R17, 0x4, R14 ;  /* 0x000000041110b825 */ /* 0x000fe200078e020e */
[----:B-1----:R-:W-:Y:S02]  /*10cc0*/  @!P5 LOP3.LUT R13, R8, 0xfffffffe, RZ, 0xc0, !PT ;  /* 0xfffffffe080dd812 */ /* 0x002fe400078ec0ff */
[----:B--2---:R-:W-:-:S03]  /*10cd0*/  @!P1 LOP3.LUT R19, R6, 0xfffffffe, RZ, 0xc0, !PT ;  /* 0xfffffffe06139812 */ /* 0x004fc600078ec0ff */
[----:B------:R-:W-:Y:S01]  /*10ce0*/  @!P5 IMAD.WIDE R12, R13, 0x4, R14 ;  /* 0x000000040d0cd825 */ /* 0x000fe200078e020e */
[----:B---3--:R-:W-:-:S03]  /*10cf0*/  @!P6 LOP3.LUT R5, R0, 0xfffffffe, RZ, 0xc0, !PT ;  /* 0xfffffffe0005e812 */ /* 0x008fc600078ec0ff */
[----:B------:R-:W-:-:S04]  /*10d00*/  @!P2 IMAD.WIDE R6, R7, 0x4, R14 ;  /* 0x000000040706a825 */ /* 0x000fc800078e020e */
[----:B------:R-:W-:-:S04]  /*10d10*/  @!P6 IMAD.WIDE R4, R5, 0x4, R14 ;  /* 0x000000040504e825 */ /* 0x000fc800078e020e */
[----:B------:R-:W-:Y:S01]  /*10d20*/  @!P1 IMAD.WIDE R14, R19, 0x4, R14 ;  /* 0x00000004130e9825 */ /* 0x000fe200078e020e */
[----:B------:R1:W-:Y:S04]  /*10d30*/  @!P6 ST.E.64 [R4.64], R76 ;  /* 0x0000004c0400e985 */ /* 0x0003e8000c101b10 */
[----:B------:R1:W-:Y:S04]  /*10d40*/  @!P5 ST.E.64 [R12.64], R80 ;  /* 0x000000500c00d985 */ /* 0x0003e8000c101b10 */
[----:B------:R1:W-:Y:S04]  /*10d50*/  @!P4 ST.E.64 [R20.64], R2 ;  /* 0x000000021400c985 */ /* 0x0003e8000c101b10 */
[----:B------:R1:W-:Y:S04]  /*10d60*/  @!P3 ST.E.64 [R16.64], R88 ;  /* 0x000000581000b985 */ /* 0x0003e8000c101b10 */
[----:B------:R1:W-:Y:S04]  /*10d70*/  @!P2 ST.E.64 [R6.64], R92 ;  /* 0x0000005c0600a985 */ /* 0x0003e8000c101b10 */
[----:B------:R1:W-:Y:S02]  /*10d80*/  @!P1 ST.E.64 [R14.64], R96 ;  /* 0x000000600e009985 */ /* 0x0003e4000c101b10 */
.L_x_389:
[----:B------:R-:W-:Y:S05]  /*10d90*/  BSYNC B0 ;  /* 0x0000000000007941 */ /* 0x000fea0003800000 */
.L_x_388:
[----:B-1----:R1:W3:Y:S04]  /*10da0*/  SHFL.IDX PT, R5, R10, 0x1, 0x1c1f ;  /* 0x003c1f000a057f89 */ /* 0x0022e800000e0000 */
[----:B------:R1:W4:Y:S01]  /*10db0*/  SHFL.IDX PT, R4, R9, 0x1, 0x1c1f ;  /* 0x003c1f0009047f89 */ /* 0x00032200000e0000 */
[----:B------:R-:W-:Y:S05]  /*10dc0*/  @P0 EXIT ;  /* 0x000000000000094d */ /* 0x000fea0003800000 */
[C---:B------:R-:W-:Y:S02]  /*10dd0*/  IADD3 R3, R11.reuse, 0x8, RZ ;  /* 0x000000080b037810 */ /* 0x040fe40007ffe0ff */
[----:B------:R-:W-:-:S02]  /*10de0*/  ISETP.GE.AND P1, PT, R11, c[0x0][0x3c8], PT ;  /* 0x0000f2000b007a0c */ /* 0x000fc40003f26270 */
[----:B------:R-:W-:Y:S02]  /*10df0*/  ISETP.GE.AND P0, PT, R3, c[0x0][0x3c8], PT ;  /* 0x0000f20003007a0c */ /* 0x000fe40003f06270 */
[C---:B------:R-:W-:Y:S02]  /*10e00*/  IADD3 R2, R11.reuse, 0x10, RZ ;  /* 0x000000100b027810 */ /* 0x040fe40007ffe0ff */
[C---:B------:R-:W-:Y:S02]  /*10e10*/  IADD3 R0, R11.reuse, 0x18, RZ ;  /* 0x000000180b007810 */ /* 0x040fe40007ffe0ff */
[----:B------:R-:W-:Y:S02]  /*10e20*/  ISETP.GE.AND P6, PT, R2, c[0x0][0x3c8], PT ;  /* 0x0000f20002007a0c */ /* 0x000fe40003fc6270 */
[----:B------:R-:W-:Y:S02]  /*10e30*/  ISETP.GE.AND P5, PT, R0, c[0x0][0x3c8], PT ;  /* 0x0000f20000007a0c */ /* 0x000fe40003fa6270 */
[C---:B-1--4-:R-:W-:Y:S01]  /*10e40*/  IADD3 R9, R11.reuse, 0x20, RZ ;  /* 0x000000200b097810 */ /* 0x052fe20007ffe0ff */
[C---:B---3--:R-:W-:Y:S01]  /*10e50*/  @!P1 IMAD.WIDE R12, R11.reuse, 0x4, R4 ;  /* 0x000000040b0c9825 */ /* 0x048fe200078e0204 */
[----:B------:R-:W-:-:S02]  /*10e60*/  IADD3 R8, R11, 0x28, RZ ;  /* 0x000000280b087810 */ /* 0x000fc40007ffe0ff */
[----:B------:R-:W-:Y:S02]  /*10e70*/  @!P0 LEA.HI R3, R3, R3, RZ, 0x1 ;  /* 0x0000000303038211 */ /* 0x000fe400078f08ff */
[----:B------:R-:W-:Y:S01]  /*10e80*/  IADD3 R7, R11, 0x30, RZ ;  /* 0x000000300b077810 */ /* 0x000fe20007ffe0ff */
[----:B------:R1:W-:Y:S01]  /*10e90*/  @!P1 ST.E.64 [R12.64], R130 ;  /* 0x000000820c009985 */ /* 0x0003e2000c101b10 */
[----:B------:R-:W-:Y:S02]  /*10ea0*/  @!P0 LOP3.LUT R3, R3, 0xfffffffe, RZ, 0xc0, !PT ;  /* 0xfffffffe03038812 */ /* 0x000fe400078ec0ff */
[----:B------:R-:W-:Y:S02]  /*10eb0*/  IADD3 R6, R11, 0x38, RZ ;  /* 0x000000380b067810 */ /* 0x000fe40007ffe0ff */
[----:B------:R-:W-:Y:S01]  /*10ec0*/  ISETP.GE.AND P4, PT, R9, c[0x0][0x3c8], PT ;  /* 0x0000f20009007a0c */ /* 0x000fe20003f86270 */
[----:B--2---:R-:W-:Y:S01]  /*10ed0*/  @!P0 IMAD.WIDE R14, R3, 0x4, R4 ;  /* 0x00000004030e8825 */ /* 0x004fe200078e0204 */
[----:B------:R-:W-:-:S02]  /*10ee0*/  IADD3 R3, R11, 0x40, RZ ;  /* 0x000000400b037810 */ /* 0x000fc40007ffe0ff */
[----:B------:R-:W-:Y:S02]  /*10ef0*/  ISETP.GE.AND P3, PT, R8, c[0x0][0x3c8], PT ;  /* 0x0000f20008007a0c */ /* 0x000fe40003f66270 */
[----:B------:R-:W-:Y:S01]  /*10f00*/  ISETP.GE.AND P2, PT, R7, c[0x0][0x3c8], PT ;  /* 0x0000f20007007a0c */ /* 0x000fe20003f46270 */
[----:B------:R2:W-:Y:S01]  /*10f10*/  @!P0 ST.E.64 [R14.64], R126 ;  /* 0x0000007e0e008985 */ /* 0x0005e2000c101b10 */
[----:B------:R-:W-:Y:S02]  /*10f20*/  ISETP.GE.AND P1, PT, R6, c[0x0][0x3c8], PT ;  /* 0x0000f20006007a0c */ /* 0x000fe40003f26270 */
[----:B------:R-:W-:Y:S02]  /*10f30*/  @!P6 LEA.HI R2, R2, R2, RZ, 0x1 ;  /* 0x000000020202e211 */ /* 0x000fe400078f08ff */
[----:B------:R-:W-:Y:S02]  /*10f40*/  ISETP.GE.AND P0, PT, R3, c[0x0][0x3c8], PT ;  /* 0x0000f20003007a0c */ /* 0x000fe40003f06270 */
[----:B------:R-:W-:-:S02]  /*10f50*/  @!P5 LEA.HI R0, R0, R0, RZ, 0x1 ;  /* 0x000000000000d211 */ /* 0x000fc400078f08ff */
[----:B------:R-:W-:Y:S02]  /*10f60*/  @!P4 LEA.HI R9, R9, R9, RZ, 0x1 ;  /* 0x000000090909c211 */ /* 0x000fe400078f08ff */
[----:B------:R-:W-:Y:S02]  /*10f70*/  @!P3 LEA.HI R8, R8, R8, RZ, 0x1 ;  /* 0x000000080808b211 */ /* 0x000fe400078f08ff */
[----:B------:R-:W-:Y:S02]  /*10f80*/  @!P2 LEA.HI R7, R7, R7, RZ, 0x1 ;  /* 0x000000070707a211 */ /* 0x000fe400078f08ff */
[----:B------:R-:W-:Y:S02]  /*10f90*/  @!P1 LEA.HI R6, R6, R6, RZ, 0x1 ;  /* 0x0000000606069211 */ /* 0x000fe400078f08ff */
[----:B-1----:R-:W-:Y:S02]  /*10fa0*/  @!P6 LOP3.LUT R13, R2, 0xfffffffe, RZ, 0xc0, !PT ;  /* 0xfffffffe020de812 */ /* 0x002fe400078ec0ff */
[----:B------:R-:W-:-:S02]  /*10fb0*/  IADD3 R2, R11, 0x48, RZ ;  /* 0x000000480b027810 */ /* 0x000fc40007ffe0ff */
[----:B------:R-:W-:Y:S01]  /*10fc0*/  @!P0 LEA.HI R3, R3, R3, RZ, 0x1 ;  /* 0x0000000303038211 */ /* 0x000fe200078f08ff */
[--C-:B------:R-:W-:Y:S01]  /*10fd0*/  @!P6 IMAD.WIDE R12, R13, 0x4, R4.reuse ;  /* 0x000000040d0ce825 */ /* 0x100fe200078e0204 */
[----:B------:R-:W-:Y:S02]  /*10fe0*/  @!P4 LOP3.LUT R9, R9, 0xfffffffe, RZ, 0xc0, !PT ;  /* 0xfffffffe0909c812 */ /* 0x000fe400078ec0ff */
[----:B------:R-:W-:Y:S02]  /*10ff0*/  @!P3 LOP3.LUT R17, R8, 0xfffffffe, RZ, 0xc0, !PT ;  /* 0xfffffffe0811b812 */ /* 0x000fe400078ec0ff */
[----:B------:R1:W-:Y:S01]  /*11000*/  @!P6 ST.E.64 [R12.64], R122 ;  /* 0x0000007a0c00e985 */ /* 0x0003e2000c101b10 */
[----:B------:R-:W-:Y:S01]  /*11010*/  ISETP.GE.AND P6, PT, R2, c[0x0][0x3c8], PT ;  /* 0x0000f20002007a0c */ /* 0x000fe20003fc6270 */
[----:B------:R-:W-:Y:S01]  /*11020*/  @!P4 IMAD.WIDE R8, R9, 0x4, R4 ;  /* 0x000000040908c825 */ /* 0x000fe200078e0204 */
[----:B--2---:R-:W-:Y:S02]  /*11030*/  @!P5 LOP3.LUT R15, R0, 0xfffffffe, RZ, 0xc0, !PT ;  /* 0xfffffffe000fd812 */ /* 0x004fe400078ec0ff */
[----:B------:R-:W-:-:S02]  /*11040*/  IADD3 R0, R11, 0x50, RZ ;  /* 0x000000500b007810 */ /* 0x000fc40007ffe0ff */
[----:B------:R-:W-:Y:S01]  /*11050*/  @!P2 LOP3.LUT R7, R7, 0xfffffffe, RZ, 0xc0, !PT ;  /* 0xfffffffe0707a812 */ /* 0x000fe200078ec0ff */
[----:B------:R-:W-:Y:S01]  /*11060*/  @!P5 IMAD.WIDE R14, R15, 0x4, R4 ;  /* 0x000000040f0ed825 */ /* 0x000fe200078e0204 */
[----:B------:R-:W-:Y:S02]  /*11070*/  @!P0 LOP3.LUT R3, R3, 0xfffffffe, RZ, 0xc0, !PT ;  /* 0xfffffffe03038812 */ /* 0x000fe400078ec0ff */
[C---:B------:R-:W-:Y:S02]  /*11080*/  IADD3 R20, R11.reuse, 0x58, RZ ;  /* 0x000000580b147810 */ /* 0x040fe40007ffe0ff */
[----:B------:R2:W-:Y:S01]  /*11090*/  @!P5 ST.E.64 [R14.64], R118 ;  /* 0x000000760e00d985 */ /* 0x0005e2000c101b10 */
[----:B------:R-:W-:Y:S02]  /*110a0*/  ISETP.GE.AND P5, PT, R0, c[0x0][0x3c8], PT ;  /* 0x0000f20000007a0c */ /* 0x000fe40003fa6270 */
[C---:B------:R-:W-:Y:S01]  /*110b0*/  IADD3 R19, R11.reuse, 0x60, RZ ;  /* 0x000000600b137810 */ /* 0x040fe20007ffe0ff */
[----:B------:R3:W-:Y:S01]  /*110c0*/  @!P4 ST.E.64 [R8.64], R114 ;  /* 0x000000720800c985 */ /* 0x0007e2000c101b10 */
[----:B------:R-:W-:-:S02]  /*110d0*/  IADD3 R18, R11, 0x68, RZ ;  /* 0x000000680b127810 */ /* 0x000fc40007ffe0ff */
[----:B------:R-:W-:Y:S02]  /*110e0*/  IADD3 R10, R11, 0x70, RZ ;  /* 0x000000700b0a7810 */ /* 0x000fe40007ffe0ff */
[----:B------:R-:W-:Y:S02]  /*110f0*/  ISETP.GE.AND P4, PT, R20, c[0x0][0x3c8], PT ;  /* 0x0000f20014007a0c */ /* 0x000fe40003f86270 */
[----:B------:R-:W-:-:S03]  /*11100*/  @!P6 LEA.HI R2, R2, R2, RZ, 0x1 ;  /* 0x000000020202e211 */ /* 0x000fc600078f08ff */
[----:B------:R-:W-:Y:S02]  /*11110*/  @!P5 LEA.HI R0, R0, R0, RZ, 0x1 ;  /* 0x000000000000d211 */ /* 0x000fe400078f08ff */
[----:B-1----:R-:W-:Y:S01]  /*11120*/  @!P1 LOP3.LUT R13, R6, 0xfffffffe, RZ, 0xc0, !PT ;  /* 0xfffffffe060d9812 */ /* 0x002fe200078ec0ff */
[----:B------:R-:W-:-:S04]  /*11130*/  @!P2 IMAD.WIDE R6, R7, 0x4, R4 ;  /* 0x000000040706a825 */ /* 0x000fc800078e0204 */
[----:B------:R-:W-:Y:S01]  /*11140*/  @!P1 IMAD.WIDE R12, R13, 0x4, R4 ;  /* 0x000000040d0c9825 */ /* 0x000fe200078e0204 */
[----:B------:R-:W-:-:S03]  /*11150*/  @!P4 LEA.HI R20, R20, R20, RZ, 0x1 ;  /* 0x000000141414c211 */ /* 0x000fc600078f08ff */
[----:B--2---:R-:W-:-:S04]  /*11160*/  @!P3 IMAD.WIDE R14, R17, 0x4, R4 ;  /* 0x00000004110eb825 */ /* 0x004fc800078e0204 */
[----:B------:R-:W-:Y:S01]  /*11170*/  @!P0 IMAD.WIDE R16, R3, 0x4, R4 ;  /* 0x0000000403108825 */ /* 0x000fe200078e0204 */
[----:B------:R1:W-:Y:S01]  /*11180*/  @!P3 ST.E.64 [R14.64], R110 ;  /* 0x0000006e0e00b985 */ /* 0x0003e2000c101b10 */
[----:B------:R-:W-:Y:S02]  /*11190*/  IADD3 R3, R11, 0x78, RZ ;  /* 0x000000780b037810 */ /* 0x000fe40007ffe0ff */
[----:B------:R-:W-:Y:S01]  /*111a0*/  ISETP.GE.AND P3, PT, R19, c[0x0][0x3c8], PT ;  /* 0x0000f20013007a0c */ /* 0x000fe20003f66270 */
[----:B------:R2:W-:Y:S01]  /*111b0*/  @!P2 ST.E.64 [R6.64], R106 ;  /* 0x0000006a0600a985 */ /* 0x0005e2000c101b10 */
[----:B------:R-:W-:Y:S02]  /*111c0*/  ISETP.GE.AND P2, PT, R18, c[0x0][0x3c8], PT ;  /* 0x0000f20012007a0c */ /* 0x000fe40003f46270 */
[----:B---3--:R-:W-:Y:S01]  /*111d0*/  @!P5 LOP3.LUT R9, R0, 0xfffffffe, RZ, 0xc0, !PT ;  /* 0xfffffffe0009d812 */ /* 0x008fe200078ec0ff */
[----:B------:R3:W-:Y:S01]  /*111e0*/  @!P1 ST.E.64 [R12.64], R102 ;  /* 0x000000660c009985 */ /* 0x0007e2000c101b10 */
[----:B------:R-:W-:-:S02]  /*111f0*/  ISETP.GE.AND P1, PT, R10, c[0x0][0x3c8], PT ;  /* 0x0000f2000a007a0c */ /* 0x000fc40003f26270 */
[----:B------:R-:W-:Y:S01]  /*11200*/  IADD3 R0, R11, 0x88, RZ ;  /* 0x000000880b007810 */ /* 0x000fe20007ffe0ff */
[----:B------:R4:W-:Y:S01]  /*11210*/  @!P0 ST.E.64 [R16.64], R38 ;  /* 0x0000002610008985 */ /* 0x0009e2000c101b10 */
[----:B------:R-:W-:Y:S01]  /*11220*/  ISETP.GE.AND P0, PT, R3, c[0x0][0x3c8], PT ;  /* 0x0000f20003007a0c */ /* 0x000fe20003f06270 */
[----:B------:R-:W-:Y:S02]  /*11230*/  @!P5 IMAD.WIDE R8, R9, 0x4, R4 ;  /* 0x000000040908d825 */ /* 0x000fe400078e0204 */
[----:B------:R-:W-:Y:S02]  /*11240*/  @!P3 LEA.HI R19, R19, R19, RZ, 0x1 ;  /* 0x000000131313b211 */ /* 0x000fe400078f08ff */
[----:B------:R-:W-:Y:S02]  /*11250*/  @!P2 LEA.HI R18, R18, R18, RZ, 0x1 ;  /* 0x000000121212a211 */ /* 0x000fe400078f08ff */
[----:B------:R-:W-:Y:S02]  /*11260*/  @!P3 LOP3.LUT R19, R19, 0xfffffffe, RZ, 0xc0, !PT ;  /* 0xfffffffe1313b812 */ /* 0x000fe400078ec0ff */
[----:B------:R-:W-:-:S04]  /*11270*/  @!P1 LEA.HI R10, R10, R10, RZ, 0x1 ;  /* 0x0000000a0a0a9211 */ /* 0x000fc800078f08ff */
[----:B------:R-:W-:Y:S01]  /*11280*/  @!P0 LEA.HI R3, R3, R3, RZ, 0x1 ;  /* 0x0000000303038211 */ /* 0x000fe200078f08ff */
[----:B-1----:R-:W-:-:S03]  /*11290*/  @!P3 IMAD.WIDE R14, R19, 0x4, R4 ;  /* 0x00000004130eb825 */ /* 0x002fc600078e0204 */
[----:B------:R-:W-:Y:S02]  /*112a0*/  @!P0 LOP3.LUT R3, R3, 0xfffffffe, RZ, 0xc0, !PT ;  /* 0xfffffffe03038812 */ /* 0x000fe400078ec0ff */
[C---:B------:R-:W-:Y:S02]  /*112b0*/  IADD3 R19, R11.reuse, 0x98, RZ ;  /* 0x000000980b137810 */ /* 0x040fe40007ffe0ff */
[----:B--2---:R-:W-:Y:S02]  /*112c0*/  @!P6 LOP3.LUT R7, R2, 0xfffffffe, RZ, 0xc0, !PT ;  /* 0xfffffffe0207e812 */ /* 0x004fe400078ec0ff */
[----:B------:R-:W-:Y:S02]  /*112d0*/  IADD3 R2, R11, 0x80, RZ ;  /* 0x000000800b027810 */ /* 0x000fe40007ffe0ff */
[----:B---3--:R-:W-:Y:S01]  /*112e0*/  @!P4 LOP3.LUT R13, R20, 0xfffffffe, RZ, 0xc0, !PT ;  /* 0xfffffffe140dc812 */ /* 0x008fe200078ec0ff */
[----:B------:R-:W-:Y:S01]  /*112f0*/  @!P6 IMAD.WIDE R6, R7, 0x4, R4 ;  /* 0x000000040706e825 */ /* 0x000fe200078e0204 */
[----:B------:R-:W-:-:S03]  /*11300*/  IADD3 R20, R11, 0x90, RZ ;  /* 0x000000900b147810 */ /* 0x000fc60007ffe0ff */
[--C-:B------:R-:W-:Y:S01]  /*11310*/  @!P4 IMAD.WIDE R12, R13, 0x4, R4.reuse ;  /* 0x000000040d0cc825 */ /* 0x100fe200078e0204 */
[----:B------:R1:W-:Y:S01]  /*11320*/  @!P6 ST.E.64 [R6.64], R42 ;  /* 0x0000002a0600e985 */ /* 0x0003e2000c101b10 */
[----:B------:R-:W-:Y:S02]  /*11330*/  ISETP.GE.AND P6, PT, R2, c[0x0][0x3c8], PT ;  /* 0x0000f20002007a0c */ /* 0x000fe40003fc6270 */
[----:B----4-:R-:W-:Y:S01]  /*11340*/  @!P0 IMAD.WIDE R16, R3, 0x4, R4 ;  /* 0x0000000403108825 */ /* 0x010fe200078e0204 */
[----:B------:R2:W-:Y:S01]  /*11350*/  @!P5 ST.E.64 [R8.64], R46 ;  /* 0x0000002e0800d985 */ /* 0x0005e2000c101b10 */
[----:B------:R-:W-:Y:S02]  /*11360*/  ISETP.GE.AND P5, PT, R0, c[0x0][0x3c8], PT ;  /* 0x0000f20000007a0c */ /* 0x000fe40003fa6270 */
[----:B------:R-:W-:Y:S01]  /*11370*/  IADD3 R3, R11, 0xb0, RZ ;  /* 0x000000b00b037810 */ /* 0x000fe20007ffe0ff */
[----:B------:R3:W-:Y:S01]  /*11380*/  @!P4 ST.E.64 [R12.64], R50 ;  /* 0x000000320c00c985 */ /* 0x0007e2000c101b10 */
[----:B------:R-:W-:-:S03]  /*11390*/  ISETP.GE.AND P4, PT, R20, c[0x0][0x3c8], PT ;  /* 0x0000f20014007a0c */ /* 0x000fc60003f86270 */
[----:B------:R4:W-:Y:S01]  /*113a0*/  @!P3 ST.E.64 [R14.64], R54 ;  /* 0x000000360e00b985 */ /* 0x0009e2000c101b10 */
[----:B------:R-:W-:Y:S02]  /*113b0*/  ISETP.GE.AND P3, PT, R19, c[0x0][0x3c8], PT ;  /* 0x0000f20013007a0c */ /* 0x000fe40003f66270 */
[----:B------:R-:W-:-:S03]  /*113c0*/  @!P6 LEA.HI R2, R2, R2, RZ, 0x1 ;  /* 0x000000020202e211 */ /* 0x000fc600078f08ff */
[----:B------:R-:W-:-:S04]  /*113d0*/  @!P5 LEA.HI R0, R0, R0, RZ, 0x1 ;  /* 0x000000000000d211 */ /* 0x000fc800078f08ff */
[----:B------:R-:W-:-:S04]  /*113e0*/  @!P4 LEA.HI R20, R20, R20, RZ, 0x1 ;  /* 0x000000141414c211 */ /* 0x000fc800078f08ff */
[----:B------:R-:W-:Y:S02]  /*113f0*/  @!P3 LEA.HI R19, R19, R19, RZ, 0x1 ;  /* 0x000000131313b211 */ /* 0x000fe400078f08ff */
[----:B-1----:R-:W-:Y:S02]  /*11400*/  @!P2 LOP3.LUT R7, R18, 0xfffffffe, RZ, 0xc0, !PT ;  /* 0xfffffffe1207a812 */ /* 0x002fe400078ec0ff */
[----:B------:R-:W-:Y:S02]  /*11410*/  IADD3 R18, R11, 0xa0, RZ ;  /* 0x000000a00b127810 */ /* 0x000fe40007ffe0ff */
[----:B--2---:R-:W-:Y:S01]  /*11420*/  @!P1 LOP3.LUT R9, R10, 0xfffffffe, RZ, 0xc0, !PT ;  /* 0xfffffffe0a099812 */ /* 0x004fe200078ec0ff */
[--C-:B------:R-:W-:Y:S01]  /*11430*/  @!P2 IMAD.WIDE R6, R7, 0x4, R4.reuse ;  /* 0x000000040706a825 */ /* 0x100fe200078e0204 */
[----:B------:R-:W-:Y:S02]  /*11440*/  IADD3 R10, R11, 0xa8, RZ ;  /* 0x000000a80b0a7810 */ /* 0x000fe40007ffe0ff */
[----:B---3--:R-:W-:Y:S01]  /*11450*/  @!P4 LOP3.LUT R13, R20, 0xfffffffe, RZ, 0xc0, !PT ;  /* 0xfffffffe140dc812 */ /* 0x008fe200078ec0ff */
[----:B------:R-:W-:Y:S01]  /*11460*/  @!P1 IMAD.WIDE R8, R9, 0x4, R4 ;  /* 0x0000000409089825 */ /* 0x000fe200078e0204 */
[----:B------:R1:W-:Y:S01]  /*11470*/  @!P2 ST.E.64 [R6.64], R58 ;  /* 0x0000003a0600a985 */ /* 0x0003e2000c101b10 */
[----:B------:R-:W-:-:S02]  /*11480*/  ISETP.GE.AND P2, PT, R18, c[0x0][0x3c8], PT ;  /* 0x0000f20012007a0c */ /* 0x000fc40003f46270 */
[----:B------:R-:W-:Y:S01]  /*11490*/  @!P3 LOP3.LUT R19, R19, 0xfffffffe, RZ, 0xc0, !PT ;  /* 0xfffffffe1313b812 */ /* 0x000fe200078ec0ff */
[----:B------:R2:W-:Y:S01]  /*114a0*/  @!P1 ST.E.64 [R8.64], R62 ;  /* 0x0000003e08009985 */ /* 0x0005e2000c101b10 */
[----:B------:R-:W-:Y:S02]  /*114b0*/  ISETP.GE.AND P1, PT, R10, c[0x0][0x3c8], PT ;  /* 0x0000f2000a007a0c */ /* 0x000fe40003f26270 */
[----:B------:R-:W-:Y:S01]  /*114c0*/  IADD3 R11, R11, 0xb8, RZ ;  /* 0x000000b80b0b7810 */ /* 0x000fe20007ffe0ff */
[----:B------:R3:W-:Y:S01]  /*114d0*/  @!P0 ST.E.64 [R16.64], R66 ;  /* 0x0000004210008985 */ /* 0x0007e2000c101b10 */
[----:B------:R-:W-:-:S05]  /*114e0*/  ISETP.GE.AND P0, PT, R3, c[0x0][0x3c8], PT ;  /* 0x0000f20003007a0c */ /* 0x000fca0003f06270 */
[----:B------:R-:W-:-:S04]  /*114f0*/  @!P2 LEA.HI R18, R18, R18, RZ, 0x1 ;  /* 0x000000121212a211 */ /* 0x000fc800078f08ff */
[----:B------:R-:W-:Y:S02]  /*11500*/  @!P1 LEA.HI R10, R10, R10, RZ, 0x1 ;  /* 0x0000000a0a0a9211 */ /* 0x000fe400078f08ff */
[----:B----4-:R-:W-:Y:S02]  /*11510*/  @!P2 LOP3.LUT R15, R18, 0xfffffffe, RZ, 0xc0, !PT ;  /* 0xfffffffe120fa812 */ /* 0x010fe400078ec0ff */
[----:B------:R-:W-:-:S04]  /*11520*/  @!P0 LEA.HI R3, R3, R3, RZ, 0x1 ;  /* 0x0000000303038211 */ /* 0x000fc800078f08ff */
[----:B------:R-:W-:Y:S02]  /*11530*/  @!P0 LOP3.LUT R3, R3, 0xfffffffe, RZ, 0xc0, !PT ;  /* 0xfffffffe03038812 */ /* 0x000fe400078ec0ff */
[----:B-1----:R-:W-:-:S03]  /*11540*/  @!P6 LOP3.LUT R7, R2, 0xfffffffe, RZ, 0xc0, !PT ;  /* 0xfffffffe0207e812 */ /* 0x002fc600078ec0ff */
[----:B------:R-:W-:Y:S01]  /*11550*/  @!P0 IMAD.WIDE R2, R3, 0x4, R4 ;  /* 0x0000000403028825 */ /* 0x000fe200078e0204 */
[----:B--2---:R-:W-:-:S03]  /*11560*/  @!P5 LOP3.LUT R9, R0, 0xfffffffe, RZ, 0xc0, !PT ;  /* 0xfffffffe0009d812 */ /* 0x004fc600078ec0ff */
[----:B------:R-:W-:Y:S01]  /*11570*/  @!P6 IMAD.WIDE R6, R7, 0x4, R4 ;  /* 0x000000040706e825 */ /* 0x000fe200078e0204 */
[----:B---3--:R-:W-:-:S03]  /*11580*/  @!P1 LOP3.LUT R17, R10, 0xfffffffe, RZ, 0xc0, !PT ;  /* 0xfffffffe0a119812 */ /* 0x008fc600078ec0ff */
[--C-:B------:R-:W-:Y:S01]  /*11590*/  @!P5 IMAD.WIDE R8, R9, 0x4, R4.reuse ;  /* 0x000000040908d825 */ /* 0x100fe200078e0204 */
[----:B------:R1:W-:Y:S04]  /*115a0*/  @!P6 ST.E.64 [R6.64], R70 ;  /* 0x000000460600e985 */ /* 0x0003e8000c101b10 */
[----:B------:R2:W-:Y:S01]  /*115b0*/  @!P5 ST.E.64 [R8.64], R74 ;  /* 0x0000004a0800d985 */ /* 0x0005e2000c101b10 */
[----:B-1----:R-:W-:-:S04]  /*115c0*/  @!P4 IMAD.WIDE R6, R13, 0x4, R4 ;  /* 0x000000040d06c825 */ /* 0x002fc800078e0204 */
[--C-:B--2---:R-:W-:Y:S01]  /*115d0*/  @!P3 IMAD.WIDE R8, R19, 0x4, R4.reuse ;  /* 0x000000041308b825 */ /* 0x104fe200078e0204 */
[----:B------:R1:W-:Y:S03]  /*115e0*/  @!P4 ST.E.64 [R6.64], R78 ;  /* 0x0000004e0600c985 */ /* 0x0003e6000c101b10 */
[--C-:B------:R-:W-:Y:S01]  /*115f0*/  @!P2 IMAD.WIDE R12, R15, 0x4, R4.reuse ;  /* 0x000000040f0ca825 */ /* 0x100fe200078e0204 */
[----:B------:R1:W-:Y:S03]  /*11600*/  @!P3 ST.E.64 [R8.64], R82 ;  /* 0x000000520800b985 */ /* 0x0003e6000c101b10 */
[----:B------:R-:W-:Y:S01]  /*11610*/  @!P1 IMAD.WIDE R14, R17, 0x4, R4 ;  /* 0x00000004110e9825 */ /* 0x000fe200078e0204 */
[----:B------:R1:W-:Y:S04]  /*11620*/  @!P2 ST.E.64 [R12.64], R86 ;  /* 0x000000560c00a985 */ /* 0x0003e8000c101b10 */
[----:B------:R1:W-:Y:S04]  /*11630*/  @!P1 ST.E.64 [R14.64], R90 ;  /* 0x0000005a0e009985 */ /* 0x0003e8000c101b10 */
[----:B------:R1:W-:Y:S01]  /*11640*/  @!P0 ST.E.64 [R2.64], R94 ;  /* 0x0000005e02008985 */ /* 0x0003e2000c101b10 */
[----:B------:R-:W-:-:S13]  /*11650*/  ISETP.GE.AND P0, PT, R11, c[0x0][0x3c8], PT ;  /* 0x0000f2000b007a0c */ /* 0x000fda0003f06270 */
[----:B------:R-:W-:Y:S05]  /*11660*/  @P0 EXIT ;  /* 0x000000000000094d */ /* 0x000fea0003800000 */
[----:B-1----:R-:W-:-:S04]  /*11670*/  LEA.HI R3, R11, R11, RZ, 0x1 ;  /* 0x0000000b0b037211 */ /* 0x002fc800078f08ff */
[----:B------:R-:W-:-:S05]  /*11680*/  LOP3.LUT R3, R3, 0xfffffffe, RZ, 0xc0, !PT ;  /* 0xfffffffe03037812 */ /* 0x000fca00078ec0ff */
[----:B------:R-:W-:-:S05]  /*11690*/  IMAD.WIDE R4, R3, 0x4, R4 ;  /* 0x0000000403047825 */ /* 0x000fca00078e0204 */
[----:B------:R-:W-:Y:S01]  /*116a0*/  ST.E.64 [R4.64], R98 ;  /* 0x0000006204007985 */ /* 0x000fe2000c101b10 */
[----:B------:R-:W-:Y:S05]  /*116b0*/  EXIT ;  /* 0x000000000000794d */ /* 0x000fea0003800000 */
.L_x_387:
        /* <DEDUP_REMOVED lines=26> */
[----:B------:R-:W-:Y:S01]  /*11860*/  IMAD.WIDE.U32 R8, R5, c[0x0][0x4d8], R8 ;  /* 0x0001360005087a25 */ /* 0x000fe200078e0008 */
[----:B------:R-:W-:-:S03]  /*11870*/  IADD3 R4, -R6, RZ, RZ ;  /* 0x000000ff06047210 */ /* 0x000fc60007ffe1ff */
[----:B------:R-:W-:Y:S02]  /*11880*/  IMAD R0, R0, c[0x0][0x4d8], RZ ;  /* 0x0001360000007a24 */ /* 0x000fe400078e02ff */
[----:B--2---:R-:W-:Y:S02]  /*11890*/  IMAD R2, R2, c[0x0][0x550], R3 ;  /* 0x0001540002027a24 */ /* 0x004fe400078e0203 */
[----:B------:R-:W-:Y:S02]  /*118a0*/  IMAD R0, R5, c[0x0][0x4dc], R0 ;  /* 0x0001370005007a24 */ /* 0x000fe400078e0200 */
[----:B------:R-:W-:Y:S01]  /*118b0*/  IMAD R4, R4, c[0x0][0x4e8], R7 ;  /* 0x00013a0004047a24 */ /* 0x000fe200078e0207 */
[----:B------:R-:W-:Y:S01]  /*118c0*/  SHF.R.S32.HI R3, RZ, 0x1f, R2 ;  /* 0x0000001fff037819 */ /* 0x000fe20000011402 */
[----:B------:R-:W-:Y:S01]  /*118d0*/  IMAD.IADD R9, R0, 0x1, R9 ;  /* 0x0000000100097824 */ /* 0x000fe200078e0209 */
[----:B------:R-:W-:-:S03]  /*118e0*/  SHF.R.S32.HI R0, RZ, 0x1f, R6 ;  /* 0x0000001fff007819 */ /* 0x000fc60000011406 */
[----:B------:R-:W-:Y:S02]  /*118f0*/  IMAD R3, R3, c[0x0][0x4e0], RZ ;  /* 0x0001380003037a24 */ /* 0x000fe400078e02ff */
        /* <DEDUP_REMOVED lines=14> */
.L_x_390:
        /* <DEDUP_REMOVED lines=10> */
.L_x_2478:


//--------------------- .text._ZN7cutlass13device_kernelIN5flash19enable_sm80_to_sm89INS1_16FlashAttnFwdSm80INS1_25CollectiveMainloopFwdSm80ILi8ELi1ELb0EN4cute5tupleIJNS5_1CILi128EEENS7_ILi64EEENS7_ILi192EEEEEELi192ENS_10bfloat16_tEfNS_4arch4Sm80ELb0ELb1ELb1ELb1ELb0ELb0ELb1ELb1EEENS1_21CollectiveEpilogueFwdINS6_IJS8_SA_S9_EEENS6_IJNS7_ILi1EEESI_SI_EEESC_SE_Li256ELb1ELb1ELb1ELb0EEENS1_36VarlenDynamicPersistentTileSchedulerILi128ELi64ELi256ELi256ELb1ELb1ELb0ELb1ELb0ELb1EEEEEEEEEvNT_6ParamsE --------------------------
	.section	.text._ZN7cutlass13device_kernelIN5flash19enable_sm80_to_sm89INS1_16FlashAttnFwdSm80INS1_25CollectiveMainloopFwdSm80ILi8ELi1ELb0EN4cute5tupleIJNS5_1CILi128EEENS7_ILi64EEENS7_ILi192EEEEEELi192ENS_10bfloat16_tEfNS_4arch4Sm80ELb0ELb1ELb1ELb1ELb0ELb0ELb1ELb1EEENS1_21CollectiveEpilogueFwdINS6_IJS8_SA_S9_EEENS6_IJNS7_ILi1EEESI_SI_EEESC_SE_Li256ELb1ELb1ELb1ELb0EEENS1_36VarlenDynamicPersistentTileSchedulerILi128ELi64ELi256ELi256ELb1ELb1ELb0ELb1ELb0ELb1EEEEEEEEEvNT_6ParamsE,"ax",@progbits
	.sectioninfo	@"SHI_REGISTERS=255"
	.align	128
.text._ZN7cutlass13device_kernelIN5flash19enable_sm80_to_sm89INS1_16FlashAttnFwdSm80INS1_25CollectiveMainloopFwdSm80ILi8ELi1ELb0EN4cute5tupleIJNS5_1CILi128EEENS7_ILi64EEENS7_ILi192EEEEEELi192ENS_10bfloat16_tEfNS_4arch4Sm80ELb0ELb1ELb1ELb1ELb0ELb0ELb1ELb1EEENS1_21CollectiveEpilogueFwdINS6_IJS8_SA_S9_EEENS6_IJNS7_ILi1EEESI_SI_EEESC_SE_Li256ELb1ELb1ELb1ELb0EEENS1_36VarlenDynamicPersistentTileSchedulerILi128ELi64ELi256ELi256ELb1ELb1ELb0ELb1ELb0ELb1EEEEEEEEEvNT_6ParamsE:
        .type           _ZN7cutlass13device_kernelIN5flash19enable_sm80_to_sm89INS1_16FlashAttnFwdSm80INS1_25CollectiveMainloopFwdSm80ILi8ELi1ELb0EN4cute5tupleIJNS5_1CILi128EEENS7_ILi64EEENS7_ILi192EEEEEELi192ENS_10bfloat16_tEfNS_4arch4Sm80ELb0ELb1ELb1ELb1ELb0ELb0ELb1ELb1EEENS1_21CollectiveEpilogueFwdINS6_IJS8_SA_S9_EEENS6_IJNS7_ILi1EEESI_SI_EEESC_SE_Li256ELb1ELb1ELb1ELb0EEENS1_36VarlenDynamicPersistentTileSchedulerILi128ELi64ELi256ELi256ELb1ELb1ELb0ELb1ELb0ELb1EEEEEEEEEvNT_6ParamsE,@function
        .size           _ZN7cutlass13device_kernelIN5flash19enable_sm80_to_sm89INS1_16FlashAttnFwdSm80INS1_25CollectiveMainloopFwdSm80ILi8ELi1ELb0EN4cute5tupleIJNS5_1CILi128EEENS7_ILi64EEENS7_ILi192EEEEEELi192ENS_10bfloat16_tEfNS_4arch4Sm80ELb0ELb1ELb1ELb1ELb0ELb0ELb1ELb1EEENS1_21CollectiveEpilogueFwdINS6_IJS8_SA_S9_EEENS6_IJNS7_ILi1EEESI_SI_EEESC_SE_Li256ELb1ELb1ELb1ELb0EEENS1_36VarlenDynamicPersistentTileSchedulerILi128ELi64ELi256ELi256ELb1ELb1ELb0ELb1ELb0ELb1EEEEEEEEEvNT_6ParamsE,(.L_x_2479 - _ZN7cutlass13device_kernelIN5flash19enable_sm80_to_sm89INS1_16FlashAttnFwdSm80INS1_25CollectiveMainloopFwdSm80ILi8ELi1ELb0EN4cute5tupleIJNS5_1CILi128EEENS7_ILi64EEENS7_ILi192EEEEEELi192ENS_10bfloat16_tEfNS_4arch4Sm80ELb0ELb1ELb1ELb1ELb0ELb0ELb1ELb1EEENS1_21CollectiveEpilogueFwdINS6_IJS8_SA_S9_EEENS6_IJNS7_ILi1EEESI_SI_EEESC_SE_Li256ELb1ELb1ELb1ELb0EEENS1_36VarlenDynamicPersistentTileSchedulerILi128ELi64ELi256ELi256ELb1ELb1ELb0ELb1ELb0ELb1EEEEEEEEEvNT_6ParamsE)
        .other          _ZN7cutlass13device_kernelIN5flash19enable_sm80_to_sm89INS1_16FlashAttnFwdSm80INS1_25CollectiveMainloopFwdSm80ILi8ELi1ELb0EN4cute5tupleIJNS5_1CILi128EEENS7_ILi64EEENS7_ILi192EEEEEELi192ENS_10bfloat16_tEfNS_4arch4Sm80ELb0ELb1ELb1ELb1ELb0ELb0ELb1ELb1EEENS1_21CollectiveEpilogueFwdINS6_IJS8_SA_S9_EEENS6_IJNS7_ILi1EEESI_SI_EEESC_SE_Li256ELb1ELb1ELb1ELb0EEENS1_36VarlenDynamicPersistentTileSchedulerILi128ELi64ELi256ELi256ELb1ELb1ELb0ELb1ELb0ELb1EEEEEEEEEvNT_6ParamsE,@"STO_CUDA_ENTRY STV_DEFAULT"
_ZN7cutlass13device_kernelIN5flash19enable_sm80_to_sm89INS1_16FlashAttnFwdSm80INS1_25CollectiveMainloopFwdSm80ILi8ELi1ELb0EN4cute5tupleIJNS5_1CILi128EEENS7_ILi64EEENS7_ILi192EEEEEELi192ENS_10bfloat16_tEfNS_4arch4Sm80ELb0ELb1ELb1ELb1ELb0ELb0ELb1ELb1EEENS1_21CollectiveEpilogueFwdINS6_IJS8_SA_S9_EEENS6_IJNS7_ILi1EEESI_SI_EEESC_SE_Li256ELb1ELb1ELb1ELb0EEENS1_36VarlenDynamicPersistentTileSchedulerILi128ELi64ELi256ELi256ELb1ELb1ELb0ELb1ELb0ELb1EEEEEEEEEvNT_6ParamsE:
        /* <DEDUP_REMOVED lines=13> */
[----:B------:R-:W-:-:S03]  /*00d0*/  CS2R R8, SRZ ;  /* 0x0000000000087805 */ /* 0x000fc6000001ff00 */
        /* <DEDUP_REMOVED lines=10> */
[C---:B------:R-:W-:Y:S01]  /*0180*/  ISETP.GE.U32.AND P4, PT, R12.reuse, 0x2, PT ;  /* 0x000000020c00780c */ /* 0x040fe20003f86070 */
[----:B------:R-:W-:Y:S01]  /*0190*/  IMAD.MOV.U32 R6, RZ, RZ, RZ ;  /* 0x000000ffff067224 */ /* 0x000fe200078e00ff */
        /* <DEDUP_REMOVED lines=26> */
.L_x_396:
        /* <DEDUP_REMOVED lines=9> */
[----:B------:R-:W-:-:S04]  /*03d0*/  @!P0 IMAD.WIDE R4, R0, R2, c[0x0][0x580] ;  /* 0x0001600000048625 */ /* 0x000fc800078e0202 */
[----:B------:R-:W-:Y:S01]  /*03e0*/  @!P0 IMAD.WIDE R2, R0, R3, c[0x0][0x578] ;  /* 0x00015e0000028625 */ /* 0x000fe200078e0203 */
[----:B------:R-:W3:Y:S04]  /*03f0*/  @!P0 LDG.E R9, [R4.64] ;  /* 0x0000000604098981 */ /* 0x000ee8000c1e1900 */
[----:B------:R-:W3:Y:S02]  /*0400*/  @!P0 LDG.E R8, [R2.64] ;  /* 0x0000000602088981 */ /* 0x000ee4000c1e1900 */
[----:B---3--:R-:W-:Y:S01]  /*0410*/  IMAD R5, R9, R8, RZ ;  /* 0x0000000809057224 */ /* 0x008fe200078e02ff */
[----:B------:R-:W-:Y:S05]  /*0420*/  BRA.DIV ~URZ, `(.L_x_394) ;  /* 0x00014f827f007947 */ /* 0x000fea000b800000 */
[----:B------:R1:W3:Y:S02]  /*0430*/  SHFL.UP PT, R0, R5, 0x1, RZ ;  /* 0x0420000005007989 */ /* 0x0002e400000e00ff */
.L_x_535:
        /* <DEDUP_REMOVED lines=16> */
.L_x_536:
[----:B---3--:R-:W-:-:S05]  /*0540*/  IMAD R0, R0, c[0x0][0x538], RZ ;  /* 0x00014e0000007a24 */ /* 0x008fca00078e02ff */
[----:B------:R-:W-:-:S04]  /*0550*/  IADD3 R7, R0, R7, RZ ;  /* 0x0000000700077210 */ /* 0x000fc80007ffe0ff */
[----:B------:R-:W-:-:S13]  /*0560*/  ISETP.GT.AND P0, PT, R7, UR4, PT ;  /* 0x0000000407007c0c */ /* 0x000fda000bf04270 */
[----:B-12---:R-:W-:Y:S05]  /*0570*/  @!P0 BRA `(.L_x_396) ;  /* 0xfffffdc000008947 */ /* 0x006fea000383ffff */
.L_x_392:
[----:B------:R-:W-:-:S05]  /*0580*/  IADD3 R11, -R0, R7, RZ ;  /* 0x00000007000b7210 */ /* 0x000fca0007ffe1ff */
[----:B------:R-:W-:-:S05]  /*0590*/  IMAD R0, R4, c[0x0][0x538], R11 ;  /* 0x00014e0004007a24 */ /* 0x000fca00078e020b */
[----:B------:R-:W-:Y:S01]  /*05a0*/  ISETP.GT.AND P0, PT, R0, UR4, PT ;  /* 0x0000000400007c0c */ /* 0x000fe2000bf04270 */
[----:B------:R-:W-:-:S12]  /*05b0*/  BRA.DIV ~URZ, `(.L_x_397) ;  /* 0x000150027f007947 */ /* 0x000fd8000b800000 */
[----:B------:R-:W-:-:S04]  /*05c0*/  VOTE.ANY R10, PT, !P0 ;  /* 0x00000000000a7806 */ /* 0x000fc800040e0100 */
.L_x_537:
[----:B------:R-:W1:Y:S02]  /*05d0*/  POPC R7, R10 ;  /* 0x0000000a00077309 */ /* 0x000e640000000000 */
[----:B-12---:R-:W-:Y:S01]  /*05e0*/  IADD3 R235, R7, R6, RZ ;  /* 0x0000000607eb7210 */ /* 0x006fe20007ffe0ff */
[----:B------:R-:W-:Y:S05]  /*05f0*/  BRA.DIV ~URZ, `(.L_x_398) ;  /* 0x000150127f007947 */ /* 0x000fea000b800000 */
[----:B------:R1:W2:Y:S01]  /*0600*/  SHFL.IDX PT, R233, R9, R7, 0x1f ;  /* 0x00001f0709e97589 */ /* 0x0002a200000e0000 */
[----:B------:R-:W-:-:S03]  /*0610*/  MOV R6, RZ ;  /* 0x000000ff00067202 */ /* 0x000fc60000000f00 */
[----:B------:R1:W3:Y:S04]  /*0620*/  SHFL.IDX PT, R9, R8, R7, 0x1f ;  /* 0x00001f0708097589 */ /* 0x0002e800000e0000 */
.L_x_538:
[----:B------:R-:W-:Y:S01]  /*0630*/  ISETP.NE.AND P0, PT, R10, RZ, PT ;  /* 0x000000ff0a00720c */ /* 0x000fe20003f05270 */
[----:B------:R-:W-:-:S12]  /*0640*/  BSSY B0, `(.L_x_399) ;  /* 0x0000005000007945 */ /* 0x000fd80003800000 */
[----:B------:R-:W-:Y:S05]  /*0650*/  @!P0 BRA `(.L_x_400) ;  /* 0x0000003000008947 */ /* 0x000fea0003800000 */
[----:B------:R-:W-:Y:S01]  /*0660*/  IADD3 R3, R7, -0x1, RZ ;  /* 0xffffffff07037810 */ /* 0x000fe20007ffe0ff */
[----:B------:R-:W-:Y:S05]  /*0670*/  BRA.DIV ~URZ, `(.L_x_401) ;  /* 0x000150727f007947 */ /* 0x000fea000b800000 */
[----:B------:R4:W1:Y:S02]  /*0680*/  SHFL.IDX PT, R6, R4, R3, 0x1f ;  /* 0x00001f0304067589 */ /* 0x00086400000e0000 */
.L_x_400:
[----:B------:R-:W-:Y:S05]  /*0690*/  BSYNC B0 ;  /* 0x0000000000007941 */ /* 0x000fea0003800000 */
.L_x_399:
[----:B---3--:R-:W-:Y:S01]  /*06a0*/  ISETP.NE.AND P0, PT, R9, 0x1, PT ;  /* 0x000000010900780c */ /* 0x008fe20003f05270 */
[----:B-1----:R-:W-:Y:S01]  /*06b0*/  IMAD R232, R6, c[0x0][0x538], R11 ;  /* 0x00014e0006e87a24 */ /* 0x002fe200078e020b */
[----:B------:R-:W-:Y:S04]  /*06c0*/  BSSY B0, `(.L_x_402) ;  /* 0x0000085000007945 */ /* 0x000fe80003800000 */
[----:B------:R-:W-:-:S07]  /*06d0*/  IADD3 R11, -R232, UR4, RZ ;  /* 0x00000004e80b7c10 */ /* 0x000fce000fffe1ff */
[----:B------:R-:W-:Y:S05]  /*06e0*/  @!P0 BRA `(.L_x_403) ;  /* 0x000003e000008947 */ /* 0x000fea0003800000 */
[-C--:B--2---:R-:W-:Y:S02]  /*06f0*/  IABS R0, R233.reuse ;  /* 0x000000e900007213 */ /* 0x084fe40000000000 */
[----:B------:R-:W-:-:S03]  /*0700*/  IABS R6, R233 ;  /* 0x000000e900067213 */ /* 0x000fc60000000000 */
[----:B------:R-:W-:Y:S01]  /*0710*/  IMAD.MOV.U32 R5, RZ, RZ, R0 ;  /* 0x000000ffff057224 */ /* 0x000fe200078e0000 */
[----:B------:R-:W-:-:S03]  /*0720*/  IABS R0, R9 ;  /* 0x0000000900007213 */ /* 0x000fc60000000000 */
[----:B------:R-:W1:Y:S02]  /*0730*/  I2F.RP R2, R5 ;  /* 0x0000000500027306 */ /* 0x000e640000209400 */
[----:B------:R-:W-:Y:S01]  /*0740*/  IMAD.MOV.U32 R8, RZ, RZ, R0 ;  /* 0x000000ffff087224 */ /* 0x000fe200078e0000 */
[----:B------:R-:W-:-:S05]  /*0750*/  IABS R0, R11 ;  /* 0x0000000b00007213 */ /* 0x000fca0000000000 */
[----:B------:R-:W-:Y:S08]  /*0760*/  I2F.RP R7, R8 ;  /* 0x0000000800077306 */ /* 0x000ff00000209400 */
[----:B-1----:R-:W1:Y:S02]  /*0770*/  MUFU.RCP R2, R2 ;  /* 0x0000000200027308 */ /* 0x002e640000001000 */
[----:B-1----:R-:W-:-:S06]  /*0780*/  IADD3 R2, R2, 0xffffffe, RZ ;  /* 0x0ffffffe02027810 */ /* 0x002fcc0007ffe0ff */
[----:B----4-:R-:W1:Y:S02]  /*0790*/  F2I.FTZ.U32.TRUNC.NTZ R3, R2 ;  /* 0x0000000200037305 */ /* 0x010e64000021f000 */
[----:B-1----:R-:W-:-:S04]  /*07a0*/  IMAD.MOV R2, RZ, RZ, -R3 ;  /* 0x000000ffff027224 */ /* 0x002fc800078e0a03 */
[----:B------:R-:W-:Y:S02]  /*07b0*/  IMAD R4, R2, R5, RZ ;  /* 0x0000000502047224 */ /* 0x000fe400078e02ff */
[----:B------:R-:W-:-:S04]  /*07c0*/  IMAD.MOV.U32 R2, RZ, RZ, RZ ;  /* 0x000000ffff027224 */ /* 0x000fc800078e00ff */
[----:B------:R-:W-:Y:S01]  /*07d0*/  IMAD.HI.U32 R2, R3, R4, R2 ;  /* 0x0000000403027227 */ /* 0x000fe200078e0002 */
[----:B------:R-:W-:-:S03]  /*07e0*/  MOV R3, R0 ;  /* 0x0000000000037202 */ /* 0x000fc60000000f00 */
[----:B------:R-:W-:Y:S02]  /*07f0*/  IMAD.MOV R0, RZ, RZ, -R6 ;  /* 0x000000ffff007224 */ /* 0x000fe400078e0a06 */
        /* <DEDUP_REMOVED lines=28> */
[----:B------:R-:W-:-:S03]  /*09c0*/  IMAD.MOV R5, RZ, RZ, -R4 ;  /* 0x000000ffff057224 */ /* 0x000fc600078e0a04 */
        /* <DEDUP_REMOVED lines=10> */
[----:B------:R-:W-:-:S04]  /*0a70*/  IMAD.MOV R2, RZ, RZ, -R0 ;  /* 0x000000ffff027224 */ /* 0x000fc800078e0a00 */
[C---:B------:R-:W-:Y:S01]  /*0a80*/  IMAD R3, R9.reuse, R2, R4 ;  /* 0x0000000209037224 */ /* 0x040fe200078e0204 */
[----:B------:R-:W-:Y:S01]  /*0a90*/  LEA R2, R9, R0, 0x18 ;  /* 0x0000000009027211 */ /* 0x000fe200078ec0ff */
[----:B------:R-:W-:-:S04]  /*0aa0*/  IMAD R0, R233, R5, R11 ;  /* 0x00000005e9007224 */ /* 0x000fc800078e020b */
[----:B------:R-:W-:Y:S01]  /*0ab0*/  IMAD R234, R3, 0x10000, R2 ;  /* 0x0001000003ea7824 */ /* 0x000fe200078e0202 */
[----:B------:R-:W-:Y:S05]  /*0ac0*/  BRA `(.L_x_404) ;  /* 0x0000044000007947 */ /* 0x000fea0003800000 */
.L_x_403:
[----:B------:R-:W-:-:S04]  /*0ad0*/  IMAD.MOV.U32 R2, RZ, RZ, 0x4 ;  /* 0x00000004ff027424 */ /* 0x000fc800078e00ff */
[----:B----4-:R-:W-:-:S05]  /*0ae0*/  IMAD.WIDE R2, R235, R2, c[0x0][0x590] ;  /* 0x00016400eb027625 */ /* 0x010fca00078e0202 */
[----:B------:R-:W3:Y:S02]  /*0af0*/  LDG.E R7, [R2.64] ;  /* 0x0000000602077981 */ /* 0x000ee4000c1e1900 */
[----:B--23--:R-:W-:-:S05]  /*0b00*/  IMAD R9, R7, R233, RZ ;  /* 0x000000e907097224 */ /* 0x00cfca00078e02ff */
[-C--:B------:R-:W-:Y:S02]  /*0b10*/  IABS R0, R9.reuse ;  /* 0x0000000900007213 */ /* 0x080fe40000000000 */
[----:B------:R-:W-:-:S03]  /*0b20*/  IABS R8, R9 ;  /* 0x0000000900087213 */ /* 0x000fc60000000000 */
[----:B------:R-:W-:-:S04]  /*0b30*/  IMAD.MOV.U32 R6, RZ, RZ, R0 ;  /* 0x000000ffff067224 */ /* 0x000fc800078e0000 */
[----:B------:R-:W1:Y:S08]  /*0b40*/  I2F.RP R2, R6 ;  /* 0x0000000600027306 */ /* 0x000e700000209400 */
[----:B-1----:R-:W1:Y:S02]  /*0b50*/  MUFU.RCP R2, R2 ;  /* 0x0000000200027308 */ /* 0x002e640000001000 */
[----:B-1----:R-:W-:-:S06]  /*0b60*/  IADD3 R2, R2, 0xffffffe, RZ ;  /* 0x0ffffffe02027810 */ /* 0x002fcc0007ffe0ff */
[----:B------:R-:W1:Y:S02]  /*0b70*/  F2I.FTZ.U32.TRUNC.NTZ R3, R2 ;  /* 0x0000000200037305 */ /* 0x000e64000021f000 */
[----:B-1----:R-:W-:-:S04]  /*0b80*/  IMAD.MOV R0, RZ, RZ, -R3 ;  /* 0x000000ffff007224 */ /* 0x002fc800078e0a03 */
[----:B------:R-:W-:Y:S01]  /*0b90*/  IMAD.MOV.U32 R2, RZ, RZ, R0 ;  /* 0x000000ffff027224 */ /* 0x000fe200078e0000 */
[----:B------:R-:W-:-:S03]  /*0ba0*/  IABS R0, R11 ;  /* 0x0000000b00007213 */ /* 0x000fc60000000000 */
[----:B------:R-:W-:Y:S01]  /*0bb0*/  IMAD R4, R2, R6, RZ ;  /* 0x0000000602047224 */ /* 0x000fe200078e02ff */
[----:B------:R-:W-:Y:S01]  /*0bc0*/  MOV R5, R0 ;  /* 0x0000000000057202 */ /* 0x000fe20000000f00 */
[----:B------:R-:W-:-:S04]  /*0bd0*/  IMAD.MOV.U32 R2, RZ, RZ, RZ ;  /* 0x000000ffff027224 */ /* 0x000fc800078e00ff */
[----:B------:R-:W-:-:S04]  /*0be0*/  IMAD.HI.U32 R0, R3, R4, R2 ;  /* 0x0000000403007227 */ /* 0x000fc800078e0002 */
[----:B------:R-:W-:Y:S02]  /*0bf0*/  IMAD.MOV R2, RZ, RZ, -R8 ;  /* 0x000000ffff027224 */ /* 0x000fe400078e0a08 */
        /* <DEDUP_REMOVED lines=9> */
[----:B------:R-:W-:-:S04]  /*0c90*/  @P2 IADD3 R0, R0, 0x1, RZ ;  /* 0x0000000100002810 */ /* 0x000fc80007ffe0ff */
[----:B------:R-:W-:-:S05]  /*0ca0*/  MOV R4, R0 ;  /* 0x0000000000047202 */ /* 0x000fca0000000f00 */
[----:B------:R-:W-:Y:S01]  /*0cb0*/  @!P0 IMAD.MOV R4, RZ, RZ, -R4 ;  /* 0x000000ffff048224 */ /* 0x000fe200078e0a04 */
[----:B------:R-:W-:-:S05]  /*0cc0*/  @!P1 LOP3.LUT R4, RZ, R9, RZ, 0x33, !PT ;  /* 0x00000009ff049212 */ /* 0x000fca00078e33ff */
[----:B------:R-:W-:-:S05]  /*0cd0*/  IMAD R10, R7, R4, RZ ;  /* 0x00000004070a7224 */ /* 0x000fca00078e02ff */
[----:B------:R-:W-:-:S04]  /*0ce0*/  IADD3 R0, -R10, c[0x0][0x538], RZ ;  /* 0x00014e000a007a10 */ /* 0x000fc80007ffe1ff */
[----:B------:R-:W-:-:S04]  /*0cf0*/  IMNMX R6, R7, R0, PT ;  /* 0x0000000007067217 */ /* 0x000fc80003800200 */
[----:B------:R-:W-:-:S05]  /*0d00*/  IABS R0, R6 ;  /* 0x0000000600007213 */ /* 0x000fca0000000000 */
[----:B------:R-:W-:-:S04]  /*0d10*/  IMAD.MOV.U32 R5, RZ, RZ, R0 ;  /* 0x000000ffff057224 */ /* 0x000fc800078e0000 */
[----:B------:R-:W1:Y:S08]  /*0d20*/  I2F.RP R2, R5 ;  /* 0x0000000500027306 */ /* 0x000e700000209400 */
[----:B-1----:R-:W1:Y:S02]  /*0d30*/  MUFU.RCP R2, R2 ;  /* 0x0000000200027308 */ /* 0x002e640000001000 */
[----:B-1----:R-:W-:-:S06]  /*0d40*/  IADD3 R2, R2, 0xffffffe, RZ ;  /* 0x0ffffffe02027810 */ /* 0x002fcc0007ffe0ff */
[----:B------:R1:W2:Y:S02]  /*0d50*/  F2I.FTZ.U32.TRUNC.NTZ R3, R2 ;  /* 0x0000000200037305 */ /* 0x0002a4000021f000 */
[----:B-1----:R-:W-:Y:S01]  /*0d60*/  IMAD.MOV R2, RZ, RZ, -R4 ;  /* 0x000000ffff027224 */ /* 0x002fe200078e0a04 */
[----:B--2---:R-:W-:-:S03]  /*0d70*/  IADD3 R0, RZ, -R3, RZ ;  /* 0x80000003ff007210 */ /* 0x004fc60007ffe0ff */
[----:B------:R-:W-:Y:S01]  /*0d80*/  IMAD R8, R9, R2, R11 ;  /* 0x0000000209087224 */ /* 0x000fe200078e020b */
[----:B------:R-:W-:Y:S01]  /*0d90*/  IABS R9, R6 ;  /* 0x0000000600097213 */ /* 0x000fe20000000000 */
[----:B------:R-:W-:-:S03]  /*0da0*/  IMAD.MOV.U32 R2, RZ, RZ, R0 ;  /* 0x000000ffff027224 */ /* 0x000fc600078e0000 */
[----:B------:R-:W-:Y:S01]  /*0db0*/  IABS R0, R8 ;  /* 0x0000000800007213 */ /* 0x000fe20000000000 */
[----:B------:R-:W-:Y:S02]  /*0dc0*/  IMAD R7, R2, R5, RZ ;  /* 0x0000000502077224 */ /* 0x000fe400078e02ff */
[----:B------:R-:W-:Y:S02]  /*0dd0*/  IMAD.MOV.U32 R2, RZ, RZ, RZ ;  /* 0x000000ffff027224 */ /* 0x000fe400078e00ff */
[----:B------:R-:W-:Y:S01]  /*0de0*/  IMAD.MOV.U32 R4, RZ, RZ, R0 ;  /* 0x000000ffff047224 */ /* 0x000fe200078e0000 */
[----:B------:R-:W-:Y:S01]  /*0df0*/  IADD3 R0, RZ, -R9, RZ ;  /* 0x80000009ff007210 */ /* 0x000fe20007ffe0ff */
[----:B------:R-:W-:-:S04]  /*0e00*/  IMAD.HI.U32 R3, R3, R7, R2 ;  /* 0x0000000703037227 */ /* 0x000fc800078e0002 */
[----:B------:R-:W-:Y:S02]  /*0e10*/  IMAD.MOV.U32 R2, RZ, RZ, R0 ;  /* 0x000000ffff027224 */ /* 0x000fe400078e0000 */
[----:B------:R-:W-:Y:S01]  /*0e20*/  IMAD.HI.U32 R0, R3, R4, RZ ;  /* 0x0000000403007227 */ /* 0x000fe200078e00ff */
[----:B------:R-:W-:-:S03]  /*0e30*/  IADD3 R3, R10, 0x1000000, R8 ;  /* 0x010000000a037810 */ /* 0x000fc60007ffe008 */
[----:B------:R-:W-:-:S05]  /*0e40*/  IMAD R2, R0, R2, R4 ;  /* 0x0000000200027224 */ /* 0x000fca00078e0204 */
[----:B------:R-:W-:-:S13]  /*0e50*/  ISETP.GT.U32.AND P1, PT, R5, R2, PT ;  /* 0x000000020500720c */ /* 0x000fda0003f24070 */
[----:B------:R-:W-:Y:S01]  /*0e60*/  @!P1 IMAD.IADD R2, R2, 0x1, -R5 ;  /* 0x0000000102029824 */ /* 0x000fe200078e0a05 */
[----:B------:R-:W-:Y:S02]  /*0e70*/  @!P1 IADD3 R0, R0, 0x1, RZ ;  /* 0x0000000100009810 */ /* 0x000fe40007ffe0ff */
[----:B------:R-:W-:Y:S02]  /*0e80*/  ISETP.NE.AND P1, PT, R6, RZ, PT ;  /* 0x000000ff0600720c */ /* 0x000fe40003f25270 */
[----:B------:R-:W-:Y:S02]  /*0e90*/  ISETP.GE.U32.AND P2, PT, R2, R5, PT ;  /* 0x000000050200720c */ /* 0x000fe40003f46070 */
[----:B------:R-:W-:-:S04]  /*0ea0*/  LOP3.LUT R2, R8, R6, RZ, 0x3c, !PT ;  /* 0x0000000608027212 */ /* 0x000fc800078e3cff */
[----:B------:R-:W-:Y:S01]  /*0eb0*/  ISETP.GE.AND P0, PT, R2, RZ, PT ;  /* 0x000000ff0200720c */ /* 0x000fe20003f06270 */
[----:B------:R-:W-:-:S06]  /*0ec0*/  IMAD.MOV R2, RZ, RZ, -R6 ;  /* 0x000000ffff027224 */ /* 0x000fcc00078e0a06 */
[----:B------:R-:W-:-:S06]  /*0ed0*/  @P2 IADD3 R0, R0, 0x1, RZ ;  /* 0x0000000100002810 */ /* 0x000fcc0007ffe0ff */
[----:B------:R-:W-:Y:S02]  /*0ee0*/  @!P0 IADD3 R0, -R0, RZ, RZ ;  /* 0x000000ff00008210 */ /* 0x000fe40007ffe1ff */
[----:B------:R-:W-:-:S05]  /*0ef0*/  @!P1 LOP3.LUT R0, RZ, R6, RZ, 0x33, !PT ;  /* 0x00000006ff009212 */ /* 0x000fca00078e33ff */
[----:B------:R-:W-:Y:S02]  /*0f00*/  IMAD R234, R0, R2, R3 ;  /* 0x0000000200ea7224 */ /* 0x000fe400078e0203 */
.L_x_404:
[----:B------:R-:W-:Y:S05]  /*0f10*/  BSYNC B0 ;  /* 0x0000000000007941 */ /* 0x000fea0003800000 */
.L_x_402:
[----:B------:R-:W-:-:S04]  /*0f20*/  LOP3.LUT R0, RZ, R0, RZ, 0x33, !PT ;  /* 0x00000000ff007212 */ /* 0x000fc800078e33ff */
[----:B------:R-:W-:Y:S01]  /*0f30*/  IADD3 R233, R0, R233, RZ ;  /* 0x000000e900e97210 */ /* 0x000fe20007ffe0ff */
[----:B------:R-:W-:Y:S05]  /*0f40*/  BRA `(.L_x_405) ;  /* 0x0000004000007947 */ /* 0x000fea0003800000 */
.L_x_393:
[----:B--2---:R-:W-:Y:S01]  /*0f50*/  IMAD.MOV.U32 R233, RZ, RZ, RZ ;  /* 0x000000ffffe97224 */ /* 0x004fe200078e00ff */
[----:B------:R-:W-:Y:S01]  /*0f60*/  MOV R234, RZ ;  /* 0x000000ff00ea7202 */ /* 0x000fe20000000f00 */
[----:B------:R-:W-:Y:S01]  /*0f70*/  IMAD.U32 R232, RZ, RZ, UR4 ;  /* 0x00000004ffe87e24 */ /* 0x000fe2000f8e00ff */
[----:B------:R-:W-:Y:S02]  /*0f80*/  MOV R235, c[0x0][0x53c] ;  /* 0x00014f0000eb7a02 */ /* 0x000fe40000000f00 */
.L_x_405:
[----:B------:R-:W-:Y:S01]  /*0f90*/  ISETP.NE.AND P0, PT, R12, RZ, PT ;  /* 0x000000ff0c00720c */ /* 0x000fe20003f05270 */
[----:B------:R-:W-:-:S12]  /*0fa0*/  WARPSYNC 0xffffffff ;  /* 0xffffffff00007948 */ /* 0x000fd80003800000 */
[----:B------:R1:W-:Y:S04]  /*0fb0*/  @!P0 STS.128 [0x18100], R232 ;  /* 0x018100e8ff008388 */ /* 0x0003e80000000c00 */
[----:B------:R-:W-:Y:S06]  /*0fc0*/  BAR.ARV 0x5, 0x100 ;  /* 0x0144000000007b1d */ /* 0x000fec0000002000 */
.L_x_391:
        /* <DEDUP_REMOVED lines=33> */
[----:B------:R-:W-:Y:S02]  /*11e0*/  LOP3.LUT R4, R13, 0xfffffff8, RZ, 0xc0, !PT ;  /* 0xfffffff80d047812 */ /* 0x000fe400078ec0ff */
[----:B------:R-:W-:-:S02]  /*11f0*/  LEA.HI R6, R8, R16, RZ, 0x5 ;  /* 0x0000001008067211 */ /* 0x000fc400078f28ff */
[----:B------:R-:W-:Y:S01]  /*1200*/  LOP3.LUT R15, R3, R0, RZ, 0x3c, !PT ;  /* 0x00000000030f7212 */ /* 0x000fe200078e3cff */
[----:B------:R-:W-:Y:S01]  /*1210*/  IMAD.IADD R11, R2, 0x1, -R4 ;  /* 0x00000001020b7824 */ /* 0x000fe200078e0a04 */
[----:B------:R-:W-:Y:S02]  /*1220*/  LEA.HI R7, R8, R16, RZ, 0x6 ;  /* 0x0000001008077211 */ /* 0x000fe400078f30ff */
[----:B------:R-:W-:Y:S02]  /*1230*/  LOP3.LUT R0, R6, 0xffffffe0, RZ, 0xc0, !PT ;  /* 0xffffffe006007812 */ /* 0x000fe400078ec0ff */
[--C-:B------:R-:W-:Y:S01]  /*1240*/  SHF.R.S32.HI R8, RZ, 0x5, R6.reuse ;  /* 0x00000005ff087819 */ /* 0x100fe20000011406 */
[----:B------:R-:W-:Y:S01]  /*1250*/  IMAD.SHL.U32 R4, R7, 0x8, RZ ;  /* 0x0000000807047824 */ /* 0x000fe200078e00ff */
[----:B------:R-:W-:Y:S01]  /*1260*/  SHF.R.S32.HI R2, RZ, 0x1f, R6 ;  /* 0x0000001fff027819 */ /* 0x000fe20000011406 */
[----:B------:R-:W-:Y:S01]  /*1270*/  IMAD.IADD R17, R16, 0x1, -R0 ;  /* 0x0000000110117824 */ /* 0x000fe200078e0a00 */
[----:B------:R-:W-:-:S02]  /*1280*/  LOP3.LUT R3, R12, 0xfffffffc, RZ, 0xc0, !PT ;  /* 0xfffffffc0c037812 */ /* 0x000fc400078ec0ff */
[----:B------:R-:W-:Y:S01]  /*1290*/  LEA.HI R0, R2, R8, RZ, 0x3 ;  /* 0x0000000802007211 */ /* 0x000fe200078f18ff */
[----:B------:R-:W-:Y:S01]  /*12a0*/  IMAD.SHL.U32 R2, R11, 0x40, RZ ;  /* 0x000000400b027824 */ /* 0x000fe200078e00ff */
[----:B------:R-:W-:Y:S01]  /*12b0*/  LOP3.LUT R209, R5, 0x7ffffe00, R4, 0xf8, !PT ;  /* 0x7ffffe0005d17812 */ /* 0x000fe200078ef804 */
[----:B------:R-:W-:Y:S01]  /*12c0*/  IMAD.SHL.U32 R5, R14, 0x8, RZ ;  /* 0x000000080e057824 */ /* 0x000fe200078e00ff */
[----:B------:R-:W-:Y:S01]  /*12d0*/  SHF.R.S32.HI R12, RZ, 0x1f, R17 ;  /* 0x0000001fff0c7819 */ /* 0x000fe20000011411 */
[----:B------:R-:W-:Y:S01]  /*12e0*/  IMAD.IADD R7, R16, 0x1, -R3 ;  /* 0x0000000110077824 */ /* 0x000fe200078e0a03 */
[----:B------:R-:W-:Y:S01]  /*12f0*/  LOP3.LUT R2, R2, 0x1c0, RZ, 0xc0, !PT ;  /* 0x000001c002027812 */ /* 0x000fe200078ec0ff */
[----:B------:R-:W-:Y:S01]  /*1300*/  IMAD.SHL.U32 R209, R209, 0x2, RZ ;  /* 0x00000002d1d17824 */ /* 0x000fe200078e00ff */
[----:B------:R-:W-:Y:S02]  /*1310*/  LOP3.LUT R0, R0, 0xffffff8, RZ, 0xc0, !PT ;  /* 0x0ffffff800007812 */ /* 0x000fe400078ec0ff */
[----:B------:R-:W-:-:S02]  /*1320*/  LOP3.LUT R5, R2, 0x8, R5, 0xf8, !PT ;  /* 0x0000000802057812 */ /* 0x000fc400078ef805 */
[----:B------:R-:W-:Y:S01]  /*1330*/  SHF.R.U32.HI R2, RZ, 0x3, R2 ;  /* 0x00000003ff027819 */ /* 0x000fe20000011602 */
[----:B------:R-:W-:Y:S01]  /*1340*/  IMAD.IADD R3, R8, 0x1, -R0 ;  /* 0x0000000108037824 */ /* 0x000fe200078e0a00 */
[----:B------:R-:W-:Y:S02]  /*1350*/  LEA.HI R12, R12, R17, RZ, 0x2 ;  /* 0x000000110c0c7211 */ /* 0x000fe400078f10ff */
[----:B------:R-:W-:Y:S01]  /*1360*/  LOP3.LUT R6, R5, R2, RZ, 0x3c, !PT ;  /* 0x0000000205067212 */ /* 0x000fe200078e3cff */
[C---:B------:R-:W-:Y:S01]  /*1370*/  IMAD.SHL.U32 R2, R9.reuse, 0x40, RZ ;  /* 0x0000004009027824 */ /* 0x040fe200078e00ff */
[----:B------:R-:W-:Y:S02]  /*1380*/  SHF.R.S32.HI R0, RZ, 0x2, R12 ;  /* 0x00000002ff007819 */ /* 0x000fe4000001140c */
[----:B------:R-:W-:Y:S02]  /*1390*/  LOP3.LUT R4, R9, 0x1, RZ, 0xc0, !PT ;  /* 0x0000000109047812 */ /* 0x000fe400078ec0ff */
[----:B------:R-:W-:Y:S01]  /*13a0*/  LOP3.LUT R2, R2, 0x1c0, RZ, 0xc0, !PT ;  /* 0x000001c002027812 */ /* 0x000fe200078ec0ff */
[----:B------:R-:W-:Y:S01]  /*13b0*/  IMAD R16, R3, 0x10, R0 ;  /* 0x0000001003107824 */ /* 0x000fe200078e0200 */
[----:B------:R-:W-:Y:S01]  /*13c0*/  ISETP.NE.U32.AND P0, PT, R4, 0x1, PT ;  /* 0x000000010400780c */ /* 0x000fe20003f05070 */
[----:B------:R-:W-:Y:S01]  /*13d0*/  IMAD.SHL.U32 R4, R8, 0x400, RZ ;  /* 0x0000040008047824 */ /* 0x000fe200078e00ff */
[----:B------:R-:W-:Y:S01]  /*13e0*/  LEA.HI R2, R2, R2, RZ, 0x1d ;  /* 0x0000000202027211 */ /* 0x000fe200078fe8ff */
[----:B------:R-:W-:Y:S01]  /*13f0*/  IMAD.SHL.U32 R3, R13, 0x40, RZ ;  /* 0x000000400d037824 */ /* 0x000fe200078e00ff */
[C---:B------:R-:W-:Y:S01]  /*1400*/  LEA.HI R0, R7.reuse, R7, RZ, 0x1 ;  /* 0x0000000707007211 */ /* 0x040fe200078f08ff */
[----:B------:R-:W-:Y:S01]  /*1410*/  IMAD R5, R7, 0x2, R4 ;  /* 0x0000000207057824 */ /* 0x000fe200078e0204 */
[----:B------:R-:W-:Y:S01]  /*1420*/  STL [R1+0x3c], R16 ;  /* 0x00003c1001007387 */ /* 0x000fe20000100800 */
[----:B------:R-:W-:-:S02]  /*1430*/  IADD3 R238, R236, 0x40, RZ ;  /* 0x00000040ecee7810 */ /* 0x000fc40007ffe0ff */
[----:B------:R-:W-:Y:S01]  /*1440*/  LOP3.LUT R3, R3, 0xfffffe00, RZ, 0xc0, !PT ;  /* 0xfffffe0003037812 */ /* 0x000fe200078ec0ff */
[----:B------:R-:W-:Y:S01]  /*1450*/  IMAD.IADD R8, R5, 0x1, R2 ;  /* 0x0000000105087824 */ /* 0x000fe200078e0202 */
[----:B------:R-:W-:Y:S02]  /*1460*/  LOP3.LUT R0, R0, 0x1ffffffe, RZ, 0xc0, !PT ;  /* 0x1ffffffe00007812 */ /* 0x000fe400078ec0ff */
[CC--:B------:R-:W-:Y:S02]  /*1470*/  IADD3 R4, R6.reuse, R3.reuse, R4 ;  /* 0x0000000306047210 */ /* 0x0c0fe40007ffe004 */
[----:B------:R-:W-:Y:S01]  /*1480*/  LOP3.LUT R5, R6, R3, RZ, 0xfc, !PT ;  /* 0x0000000306057212 */ /* 0x000fe200078efcff */
[----:B------:R-:W-:Y:S01]  /*1490*/  IMAD R3, R10, 0x20, R18 ;  /* 0x000000200a037824 */ /* 0x000fe200078e0212 */
[----:B------:R-:W-:Y:S01]  /*14a0*/  R2P PR, R9, 0x6 ;  /* 0x0000000609007804 */ /* 0x000fe20000000000 */
[----:B------:R-:W-:Y:S01]  /*14b0*/  IMAD.IADD R240, R7, 0x1, -R0 ;  /* 0x0000000107f07824 */ /* 0x000fe200078e0a00 */
[----:B------:R-:W-:Y:S01]  /*14c0*/  IADD3 R239, R236, 0x80, RZ ;  /* 0x00000080ecef7810 */ /* 0x000fe20007ffe0ff */
[----:B------:R-:W-:Y:S01]  /*14d0*/  IMAD R0, R14, 0x200, R15 ;  /* 0x000002000e007824 */ /* 0x000fe200078e020f */
[----:B------:R1:W-:Y:S01]  /*14e0*/  STL [R1+0x34], R3 ;  /* 0x0000340301007387 */ /* 0x0003e20000100800 */
[----:B------:R-:W-:Y:S01]  /*14f0*/  LOP3.LUT P4, RZ, R10, 0x2, RZ, 0xc0, !PT ;  /* 0x000000020aff7812 */ /* 0x000fe2000788c0ff */
[----:B------:R-:W-:Y:S01]  /*1500*/  IMAD.MOV.U32 R9, RZ, RZ, 0x40 ;  /* 0x00000040ff097424 */ /* 0x000fe200078e00ff */
[----:B------:R-:W-:Y:S01]  /*1510*/  SHF.R.S32.HI R7, RZ, 0x1f, R238 ;  /* 0x0000001fff077819 */ /* 0x000fe200000114ee */
[----:B------:R-:W-:Y:S01]  /*1520*/  IMAD R240, R240, 0x8, R16 ;  /* 0x00000008f0f07824 */ /* 0x000fe200078e0210 */
[----:B------:R-:W-:-:S02]  /*1530*/  SHF.R.S32.HI R6, RZ, 0x1f, R239 ;  /* 0x0000001fff067819 */ /* 0x000fc400000114ef */
[C---:B------:R-:W-:Y:S01]  /*1540*/  LOP3.LUT P6, RZ, R11.reuse, 0x2, RZ, 0xc0, !PT ;  /* 0x000000020bff7812 */ /* 0x040fe200078cc0ff */
[----:B------:R2:W-:Y:S01]  /*1550*/  STL [R1+0x4], R7 ;  /* 0x0000040701007387 */ /* 0x0005e20000100800 */
[----:B------:R-:W-:Y:S01]  /*1560*/  LOP3.LUT P5, RZ, R11, 0x4, RZ, 0xc0, !PT ;  /* 0x000000040bff7812 */ /* 0x000fe200078ac0ff */
[----:B------:R-:W-:Y:S01]  /*1570*/  IMAD.MOV.U32 R11, RZ, RZ, 0x20 ;  /* 0x00000020ff0b7424 */ /* 0x000fe200078e00ff */
[----:B------:R-:W-:Y:S01]  /*1580*/  LOP3.LUT P3, RZ, R10, 0x4, RZ, 0xc0, !PT ;  /* 0x000000040aff7812 */ /* 0x000fe2000786c0ff */
[----:B------:R3:W-:Y:S01]  /*1590*/  STL [R1], R6 ;  /* 0x0000000601007387 */ /* 0x0007e20000100800 */
[----:B------:R-:W-:Y:S02]  /*15a0*/  LEA R184, R0, 0x6100, 0x1 ;  /* 0x0000610000b87811 */ /* 0x000fe400078e08ff */
[C---:B------:R-:W-:Y:S02]  /*15b0*/  SEL R2, R9.reuse, 0xffffffc0, !P3 ;  /* 0xffffffc009027807 */ /* 0x040fe40005800000 */
[----:B------:R-:W-:-:S02]  /*15c0*/  SEL R0, R9, 0xffffffc0, !P5 ;  /* 0xffffffc009007807 */ /* 0x000fc40006800000 */
[C---:B------:R-:W-:Y:S01]  /*15d0*/  IADD3 R195, R184.reuse, 0x20, RZ ;  /* 0x00000020b8c37810 */ /* 0x040fe20007ffe0ff */
[C---:B------:R-:W-:Y:S01]  /*15e0*/  IMAD.IADD R190, R184.reuse, 0x1, R2 ;  /* 0x00000001b8be7824 */ /* 0x040fe200078e0202 */
[----:B------:R-:W-:Y:S02]  /*15f0*/  @P4 IADD3 R195, R184, -0x20, RZ ;  /* 0xffffffe0b8c34810 */ /* 0x000fe40007ffe0ff */
[----:B------:R-:W-:Y:S02]  /*1600*/  LEA R191, R4, 0xc100, 0x1 ;  /* 0x0000c10004bf7811 */ /* 0x000fe400078e08ff */
[----:B-1----:R-:W-:Y:S01]  /*1610*/  LOP3.LUT R3, R12, 0x7ffffffc, RZ, 0xc0, !PT ;  /* 0x7ffffffc0c037812 */ /* 0x002fe200078ec0ff */
[----:B------:R-:W-:Y:S01]  /*1620*/  IMAD.IADD R187, R2, 0x1, R195 ;  /* 0x0000000102bb7824 */ /* 0x000fe200078e02c3 */
[----:B------:R-:W-:Y:S01]  /*1630*/  LEA R185, R5, 0x100, 0x1 ;  /* 0x0000010005b97811 */ /* 0x000fe200078e08ff */
[----:B------:R-:W-:Y:S01]  /*1640*/  IMAD.IADD R194, R191, 0x1, R0 ;  /* 0x00000001bfc27824 */ /* 0x000fe200078e0200 */
[----:B------:R-:W-:Y:S01]  /*1650*/  SHF.R.S32.HI R237, RZ, 0x1f, R236 ;  /* 0x0000001fffed7819 */ /* 0x000fe200000114ec */
[----:B------:R-:W-:Y:S01]  /*1660*/  IMAD.IADD R3, R17, 0x1, -R3 ;  /* 0x0000000111037824 */ /* 0x000fe200078e0a03 */
[----:B------:R-:W-:Y:S01]  /*1670*/  IADD3 R206, R195, 0x800, RZ ;  /* 0x00000800c3ce7810 */ /* 0x000fe20007ffe0ff */
[----:B------:R-:W-:Y:S01]  /*1680*/  IMAD.IADD R189, R0, 0x1, R185 ;  /* 0x0000000100bd7824 */ /* 0x000fe200078e02b9 */
[----:B--2---:R-:W-:Y:S01]  /*1690*/  SEL R7, R11, 0xffffffe0, !P1 ;  /* 0xffffffe00b077807 */ /* 0x004fe20004800000 */
[----:B------:R-:W-:Y:S01]  /*16a0*/  IMAD.SHL.U32 R227, R3, 0x2, RZ ;  /* 0x0000000203e37824 */ /* 0x000fe200078e00ff */
[----:B------:R-:W-:-:S02]  /*16b0*/  SEL R3, R11, 0xffffffe0, !P6 ;  /* 0xffffffe00b037807 */ /* 0x000fc40007000000 */
[----:B---3--:R-:W-:Y:S02]  /*16c0*/  SEL R6, R9, 0xffffffc0, !P2 ;  /* 0xffffffc009067807 */ /* 0x008fe40005000000 */
[----:B------:R-:W-:Y:S01]  /*16d0*/  IADD3 R10, R227, 0xa8, RZ ;  /* 0x000000a8e30a7810 */ /* 0x000fe20007ffe0ff */
[----:B------:R-:W-:Y:S01]  /*16e0*/  IMAD.IADD R192, R191, 0x1, R3 ;  /* 0x00000001bfc07824 */ /* 0x000fe200078e0203 */
[----:B------:R-:W-:Y:S01]  /*16f0*/  IADD3 R9, R227, 0xb8, RZ ;  /* 0x000000b8e3097810 */ /* 0x000fe20007ffe0ff */
[----:B------:R-:W-:Y:S01]  /*1700*/  IMAD.IADD R186, R3, 0x1, R185 ;  /* 0x0000000103ba7824 */ /* 0x000fe200078e02b9 */
[----:B------:R-:W-:Y:S01]  /*1710*/  LEA R10, R8, 0x80, 0x1 ;  /* 0x00000080080a7811 */ /* 0x000fe200078e08ff */
[----:B------:R-:W-:Y:S01]  /*1720*/  IMAD.IADD R193, R192, 0x1, R0 ;  /* 0x00000001c0c17824 */ /* 0x000fe200078e0200 */
[----:B------:R-:W-:Y:S01]  /*1730*/  IADD3 R11, R227, 0xb0, RZ ;  /* 0x000000b0e30b7810 */ /* 0x000fe20007ffe0ff */
[----:B------:R-:W-:Y:S01]  /*1740*/  IMAD.IADD R188, R0, 0x1, R186 ;  /* 0x0000000100bc7824 */ /* 0x000fe200078e02ba */
[----:B------:R-:W-:Y:S01]  /*1750*/  SHF.R.S32.HI R9, RZ, 0x1f, R9 ;  /* 0x0000001fff097819 */ /* 0x000fe20000011409 */
[C---:B------:R-:W-:Y:S01]  /*1760*/  IMAD.IADD R9, R10.reuse, 0x1, R7 ;  /* 0x000000010a097824 */ /* 0x040fe200078e0207 */
[----:B------:R-:W-:Y:S01]  /*1770*/  SHF.R.S32.HI R8, RZ, 0x1f, R11 ;  /* 0x0000001fff087819 */ /* 0x000fe2000001140b */
[C-C-:B------:R-:W-:Y:S01]  /*1780*/  IMAD.IADD R11, R10.reuse, 0x1, R6.reuse ;  /* 0x000000010a0b7824 */ /* 0x140fe200078e0206 */
[C---:B------:R-:W-:Y:S01]  /*1790*/  IADD3 R8, R10.reuse, -0x10, RZ ;  /* 0xfffffff00a087810 */ /* 0x040fe20007ffe0ff */
[----:B------:R-:W-:Y:S01]  /*17a0*/  IMAD.IADD R2, R9, 0x1, R6 ;  /* 0x0000000109027824 */ /* 0x000fe200078e0206 */
[----:B------:R-:W-:Y:S01]  /*17b0*/  @P0 IADD3 R8, R10, 0x10, RZ ;  /* 0x000000100a080810 */ /* 0x000fe20007ffe0ff */
[----:B------:R-:W-:Y:S01]  /*17c0*/  STL [R1+0x14], R10 ;  /* 0x0000140a01007387 */ /* 0x000fe20000100800 */
[----:B------:R-:W-:-:S02]  /*17d0*/  IADD3 R205, R195, 0x1000, RZ ;  /* 0x00001000c3cd7810 */ /* 0x000fc40007ffe0ff */
[C---:B------:R-:W-:Y:S01]  /*17e0*/  IADD3 R204, R195.reuse, 0x1800, RZ ;  /* 0x00001800c3cc7810 */ /* 0x040fe20007ffe0ff */
[----:B------:R-:W-:Y:S01]  /*17f0*/  STL [R1+0x30], R11 ;  /* 0x0000300b01007387 */ /* 0x000fe20000100800 */
[----:B------:R-:W-:Y:S01]  /*1800*/  IMAD.IADD R4, R6, 0x1, R8 ;  /* 0x0000000106047824 */ /* 0x000fe200078e0208 */
[C---:B------:R-:W-:Y:S02]  /*1810*/  IADD3 R203, R195.reuse, 0x2000, RZ ;  /* 0x00002000c3cb7810 */ /* 0x040fe40007ffe0ff */
[----:B------:R-:W-:Y:S01]  /*1820*/  STL [R1+0x20], R9 ;  /* 0x0000200901007387 */ /* 0x000fe20000100800 */
[C---:B------:R-:W-:Y:S02]  /*1830*/  IADD3 R202, R195.reuse, 0x2800, RZ ;  /* 0x00002800c3ca7810 */ /* 0x040fe40007ffe0ff */
[C---:B------:R-:W-:Y:S01]  /*1840*/  IADD3 R201, R195.reuse, 0x3000, RZ ;  /* 0x00003000c3c97810 */ /* 0x040fe20007ffe0ff */
[----:B------:R1:W-:Y:S01]  /*1850*/  STL [R1+0x2c], R2 ;  /* 0x00002c0201007387 */ /* 0x0003e20000100800 */
[----:B------:R-:W-:-:S02]  /*1860*/  IADD3 R200, R195, 0x3800, RZ ;  /* 0x00003800c3c87810 */ /* 0x000fc40007ffe0ff */
[C---:B------:R-:W-:Y:S01]  /*1870*/  IADD3 R199, R195.reuse, 0x4000, RZ ;  /* 0x00004000c3c77810 */ /* 0x040fe20007ffe0ff */
[----:B------:R-:W-:Y:S01]  /*1880*/  STL [R1+0x18], R8 ;  /* 0x0000180801007387 */ /* 0x000fe20000100800 */
[C---:B------:R-:W-:Y:S02]  /*1890*/  IADD3 R198, R195.reuse, 0x4800, RZ ;  /* 0x00004800c3c67810 */ /* 0x040fe40007ffe0ff */
[C---:B------:R-:W-:Y:S01]  /*18a0*/  IADD3 R197, R195.reuse, 0x5000, RZ ;  /* 0x00005000c3c57810 */ /* 0x040fe20007ffe0ff */
[----:B------:R-:W-:Y:S01]  /*18b0*/  STL [R1+0x28], R4 ;  /* 0x0000280401007387 */ /* 0x000fe20000100800 */
[----:B------:R-:W-:Y:S01]  /*18c0*/  IADD3 R196, R195, 0x5800, RZ ;  /* 0x00005800c3c47810 */ /* 0x000fe20007ffe0ff */
[----:B-1----:R-:W-:-:S05]  /*18d0*/  IMAD.IADD R2, R7, 0x1, R8 ;  /* 0x0000000107027824 */ /* 0x002fca00078e0208 */
[----:B------:R1:W-:Y:S02]  /*18e0*/  STL [R1+0x1c], R2 ;  /* 0x00001c0201007387 */ /* 0x0003e40000100800 */
[----:B-1----:R-:W-:-:S05]  /*18f0*/  IMAD.IADD R2, R2, 0x1, R6 ;  /* 0x0000000102027824 */ /* 0x002fca00078e0206 */
[----:B------:R1:W-:Y:S02]  /*1900*/  STL [R1+0x24], R2 ;  /* 0x0000240201007387 */ /* 0x0003e40000100800 */
.L_x_534:
[----:B------:R-:W-:Y:S01]  /*1910*/  ISETP.NE.U32.AND P2, PT, RZ, c[0x0][0x370], PT ;  /* 0x0000dc00ff007a0c */ /* 0x000fe20003f45070 */
[----:B------:R-:W-:Y:S01]  /*1920*/  IMAD.MOV.U32 R14, RZ, RZ, 0x4 ;  /* 0x00000004ff0e7424 */ /* 0x000fe200078e00ff */
[----:B------:R-:W-:Y:S01]  /*1930*/  ISETP.NE.U32.AND P1, PT, RZ, c[0x0][0x360], PT ;  /* 0x0000d800ff007a0c */ /* 0x000fe20003f25070 */
[----:B------:R-:W-:Y:S01]  /*1940*/  CS2R R4, SRZ ;  /* 0x0000000000047805 */ /* 0x000fe2000001ff00 */
[----:B------:R-:W-:Y:S01]  /*1950*/  ISETP.NE.AND.EX P2, PT, RZ, c[0x0][0x374], PT, P2 ;  /* 0x0000dd00ff007a0c */ /* 0x000fe20003f45320 */
[----:B------:R-:W-:Y:S01]  /*1960*/  IMAD.MOV.U32 R12, RZ, RZ, RZ ;  /* 0x000000ffff0c7224 */ /* 0x000fe200078e00ff */
[----:B------:R-:W-:Y:S01]  /*1970*/  ISETP.NE.AND.EX P1, PT, RZ, c[0x0][0x364], PT, P1 ;  /* 0x0000d900ff007a0c */ /* 0x000fe20003f25310 */
[CC--:B------:R-:W-:Y:S01]  /*1980*/  IMAD.WIDE R6, R235.reuse, R14.reuse, c[0x0][0x348] ;  /* 0x0000d200eb067625 */ /* 0x0c0fe200078e020e */
[----:B------:R-:W-:Y:S02]  /*1990*/  ISETP.NE.U32.AND P4, PT, RZ, c[0x0][0x348], PT ;  /* 0x0000d200ff007a0c */ /* 0x000fe40003f85070 */
[----:B------:R-:W-:Y:S01]  /*19a0*/  ISETP.NE.U32.AND P0, PT, RZ, c[0x0][0x350], PT ;  /* 0x0000d400ff007a0c */ /* 0x000fe20003f05070 */
[----:B-1----:R-:W-:Y:S01]  /*19b0*/  IMAD.WIDE R2, R235, R14, c[0x0][0x350] ;  /* 0x0000d400eb027625 */ /* 0x002fe200078e020e */
[----:B------:R-:W-:-:S02]  /*19c0*/  ISETP.NE.AND.EX P4, PT, RZ, c[0x0][0x34c], PT, P4 ;  /* 0x0000d300ff007a0c */ /* 0x000fc40003f85340 */
[----:B------:R-:W-:-:S03]  /*19d0*/  ISETP.NE.AND.EX P0, PT, RZ, c[0x0][0x354], PT, P0 ;  /* 0x0000d500ff007a0c */ /* 0x000fc60003f05300 */
[----:B------:R-:W-:-:S04]  /*19e0*/  @P2 IMAD.WIDE R10, R235, R14, c[0x0][0x370] ;  /* 0x0000dc00eb0a2625 */ /* 0x000fc800078e020e */
[----:B------:R-:W-:Y:S01]  /*19f0*/  @P1 IMAD.WIDE R8, R235, R14, c[0x0][0x360] ;  /* 0x0000d800eb081625 */ /* 0x000fe200078e020e */
[----:B------:R1:W5:Y:S04]  /*1a00*/  @P2 LDG.E R4, [R10.64] ;  /* 0x000000060a042981 */ /* 0x000368000c1e1900 */
[----:B------:R1:W5:Y:S04]  /*1a10*/  @P1 LDG.E R229, [R8.64] ;  /* 0x0000000608e51981 */ /* 0x000368000c1e1900 */
[----:B------:R1:W5:Y:S04]  /*1a20*/  @P4 LDG.E R12, [R6.64] ;  /* 0x00000006060c4981 */ /* 0x000368000c1e1900 */
[----:B------:R1:W5:Y:S01]  /*1a30*/  @P0 LDG.E R5, [R2.64] ;  /* 0x0000000602050981 */ /* 0x000362000c1e1900 */
[----:B------:R-:W-:Y:S01]  /*1a40*/  YIELD ;  /* 0x0000000000007946 */ /* 0x000fe20003800000 */
[----:B------:R-:W-:Y:S01]  /*1a50*/  LOP3.LUT R242, R234, 0xffff, RZ, 0xc0, !PT ;  /* 0x0000ffffeaf27812 */ /* 0x000fe200078ec0ff */
[----:B------:R-:W-:Y:S05]  /*1a60*/  @P1 BRA `(.L_x_406) ;  /* 0x0000005000001947 */ /* 0x000fea0003800000 */
[----:B-----5:R-:W-:Y:S01]  /*1a70*/  MOV R229, c[0x0][0x168] ;  /* 0x00005a0000e57a02 */ /* 0x020fe20000000f00 */
[----:B------:R-:W-:Y:S05]  /*1a80*/  @!P4 BRA `(.L_x_406) ;  /* 0x000000300000c947 */ /* 0x000fea0003800000 */
[----:B-1----:R-:W2:Y:S04]  /*1a90*/  LDG.E R8, [R6.64] ;  /* 0x0000000606087981 */ /* 0x002ea8000c1e1900 */
[----:B------:R-:W2:Y:S02]  /*1aa0*/  LDG.E R0, [R6.64+0x4] ;  /* 0x0000040606007981 */ /* 0x000ea4000c1e1900 */
[----:B--2---:R-:W-:-:S02]  /*1ab0*/  IADD3 R229, -R8, R0, RZ ;  /* 0x0000000008e57210 */ /* 0x004fc40007ffe1ff */
.L_x_406:
[----:B------:R-:W-:-:S04]  /*1ac0*/  ISETP.NE.U32.AND P1, PT, RZ, c[0x0][0x368], PT ;  /* 0x0000da00ff007a0c */ /* 0x000fc80003f25070 */
[----:B------:R-:W-:-:S13]  /*1ad0*/  ISETP.NE.AND.EX P1, PT, RZ, c[0x0][0x36c], PT, P1 ;  /* 0x0000db00ff007a0c */ /* 0x000fda0003f25310 */
[----:B------:R-:W-:Y:S05]  /*1ae0*/  @!P1 BRA `(.L_x_407) ;  /* 0x0000003000009947 */ /* 0x000fea0003800000 */
[----:B-1----:R-:W-:-:S05]  /*1af0*/  IMAD.WIDE R2, R235, R14, c[0x0][0x368] ;  /* 0x0000da00eb027625 */ /* 0x002fca00078e020e */
[----:B------:R1:W5:Y:S01]  /*1b00*/  LDG.E R0, [R2.64] ;  /* 0x0000000602007981 */ /* 0x000362000c1e1900 */
[----:B------:R-:W-:Y:S05]  /*1b10*/  BRA `(.L_x_408) ;  /* 0x0000005000007947 */ /* 0x000fea0003800000 */
.L_x_407:
[----:B------:R-:W-:Y:S01]  /*1b20*/  MOV R0, c[0x0][0x1d0] ;  /* 0x0000740000007a02 */ /* 0x000fe20000000f00 */
[----:B------:R-:W-:Y:S05]  /*1b30*/  @!P0 BRA `(.L_x_408) ;  /* 0x0000003000008947 */ /* 0x000fea0003800000 */
[----:B-1----:R-:W2:Y:S04]  /*1b40*/  LDG.E R6, [R2.64] ;  /* 0x0000000602067981 */ /* 0x002ea8000c1e1900 */
[----:B------:R-:W2:Y:S02]  /*1b50*/  LDG.E R0, [R2.64+0x4] ;  /* 0x0000040602007981 */ /* 0x000ea4000c1e1900 */
[----:B--2---:R-:W-:Y:S02]  /*1b60*/  IADD3 R0, -R6, R0, RZ ;  /* 0x0000000006007210 */ /* 0x004fe40007ffe1ff */
.L_x_408:
[----:B-1----:R-:W-:Y:S01]  /*1b70*/  IMAD.MOV.U32 R2, RZ, RZ, c[0x0][0x2c4] ;  /* 0x0000b100ff027624 */ /* 0x002fe200078e00ff */
[----:B-----5:R-:W-:Y:S01]  /*1b80*/  IADD3 R13, R5, R4, RZ ;  /* 0x00000004050d7210 */ /* 0x020fe20007ffe0ff */
[----:B------:R-:W-:-:S02]  /*1b90*/  IMAD.SHL.U32 R231, R233, 0x80, RZ ;  /* 0x00000080e9e77824 */ /* 0x000fc400078e00ff */
[----:B------:R-:W-:Y:S01]  /*1ba0*/  IMAD.MOV.U32 R8, RZ, RZ, c[0x0][0x32c] ;  /* 0x0000cb00ff087624 */ /* 0x000fe200078e00ff */
[----:B------:R-:W-:Y:S01]  /*1bb0*/  ISETP.NE.AND P2, PT, R2, 0x1, PT ;  /* 0x000000010200780c */ /* 0x000fe20003f45270 */
[----:B------:R-:W-:Y:S01]  /*1bc0*/  IMAD.IADD R228, R0, 0x1, -R4 ;  /* 0x0000000100e47824 */ /* 0x000fe200078e0a04 */
[----:B------:R-:W-:Y:S02]  /*1bd0*/  IADD3 R2, R231, 0x7f, RZ ;  /* 0x0000007fe7027810 */ /* 0x000fe40007ffe0ff */
[----:B------:R-:W-:Y:S02]  /*1be0*/  ISETP.GE.AND P1, PT, R8, 0x1, PT ;  /* 0x000000010800780c */ /* 0x000fe40003f26270 */
[----:B------:R-:W-:-:S07]  /*1bf0*/  MOV R0, R2 ;  /* 0x0000000200007202 */ /* 0x000fce0000000f00 */
[----:B------:R-:W-:Y:S01]  /*1c00*/  @P2 IMAD.HI.U32 R3, R2, c[0x0][0x2c8], RZ ;  /* 0x0000b20002032a27 */ /* 0x000fe200078e00ff */
[----:B------:R-:W-:-:S04]  /*1c10*/  IADD3 R2, R228, 0x1, -R229 ;  /* 0x00000001e4027810 */ /* 0x000fc80007ffe8e5 */
[----:B------:R-:W-:-:S05]  /*1c20*/  @P2 SHF.R.U32.HI R0, RZ, c[0x0][0x2cc], R3 ;  /* 0x0000b300ff002a19 */ /* 0x000fca0000011603 */
[----:B------:R-:W-:-:S05]  /*1c30*/  IMAD.IADD R0, R2, 0x1, R0 ;  /* 0x0000000102007824 */ /* 0x000fca00078e0200 */
[----:B------:R-:W-:Y:S01]  /*1c40*/  IADD3 R3, R0, c[0x0][0x328], RZ ;  /* 0x0000ca0000037a10 */ /* 0x000fe20007ffe0ff */
[----:B------:R-:W-:Y:S05]  /*1c50*/  @!P1 BRA `(.L_x_409) ;  /* 0x0000010000009947 */ /* 0x000fea0003800000 */
[C---:B------:R-:W-:Y:S01]  /*1c60*/  ISETP.GT.AND P3, PT, R0.reuse, RZ, PT ;  /* 0x000000ff0000720c */ /* 0x040fe20003f64270 */
[----:B------:R-:W-:Y:S01]  /*1c70*/  BSSY B0, `(.L_x_410) ;  /* 0x000000c000007945 */ /* 0x000fe20003800000 */
[----:B------:R-:W-:-:S11]  /*1c80*/  IADD3 R2, R0, -0x1, RZ ;  /* 0xffffffff00027810 */ /* 0x000fd60007ffe0ff */
[----:B------:R-:W-:Y:S05]  /*1c90*/  @P3 BRA `(.L_x_411) ;  /* 0x0000006000003947 */ /* 0x000fea0003800000 */
[----:B------:R-:W-:Y:S01]  /*1ca0*/  ISETP.NE.AND P3, PT, R8, 0x1, PT ;  /* 0x000000010800780c */ /* 0x000fe20003f65270 */
[----:B------:R-:W-:-:S12]  /*1cb0*/  IMAD.MOV R0, RZ, RZ, -R0 ;  /* 0x000000ffff007224 */ /* 0x000fd800078e0a00 */
[----:B------:R-:W-:-:S05]  /*1cc0*/  @P3 IMAD.HI.U32 R2, R0, c[0x0][0x330], RZ ;  /* 0x0000cc0000023a27 */ /* 0x000fca00078e00ff */
[----:B------:R-:W-:-:S04]  /*1cd0*/  @P3 SHF.R.U32.HI R0, RZ, c[0x0][0x334], R2 ;  /* 0x0000cd00ff003a19 */ /* 0x000fc80000011602 */
[----:B------:R-:W-:Y:S01]  /*1ce0*/  LOP3.LUT R2, RZ, R0, RZ, 0x33, !PT ;  /* 0x00000000ff027212 */ /* 0x000fe200078e33ff */
[----:B------:R-:W-:Y:S05]  /*1cf0*/  BRA `(.L_x_412) ;  /* 0x0000003000007947 */ /* 0x000fea0003800000 */
.L_x_411:
[----:B------:R-:W-:-:S13]  /*1d00*/  ISETP.NE.AND P3, PT, R8, 0x1, PT ;  /* 0x000000010800780c */ /* 0x000fda0003f65270 */
[----:B------:R-:W-:-:S05]  /*1d10*/  @P3 IMAD.HI.U32 R0, R2, c[0x0][0x330], RZ ;  /* 0x0000cc0002003a27 */ /* 0x000fca00078e00ff */
[----:B------:R-:W-:Y:S02]  /*1d20*/  @P3 SHF.R.U32.HI R2, RZ, c[0x0][0x334], R0 ;  /* 0x0000cd00ff023a19 */ /* 0x000fe40000011600 */
.L_x_412:
[----:B------:R-:W-:Y:S05]  /*1d30*/  BSYNC B0 ;  /* 0x0000000000007941 */ /* 0x000fea0003800000 */
.L_x_410:
[----:B------:R-:W-:-:S05]  /*1d40*/  IMAD R2, R2, R8, c[0x0][0x32c] ;  /* 0x0000cb0002027624 */ /* 0x000fca00078e0208 */
[----:B------:R-:W-:-:S04]  /*1d50*/  IMNMX R3, R3, R2, PT ;  /* 0x0000000203037217 */ /* 0x000fc80003800200 */
.L_x_409:
[----:B------:R-:W-:Y:S01]  /*1d60*/  IADD3 R3, R3, 0x3f, RZ ;  /* 0x0000003f03037810 */ /* 0x000fe20007ffe0ff */
[----:B------:R-:W-:Y:S01]  /*1d70*/  @P2 IMAD.HI.U32 R4, R231, c[0x0][0x2c8], RZ ;  /* 0x0000b200e7042a27 */ /* 0x000fe200078e00ff */
[C---:B------:R-:W-:Y:S02]  /*1d80*/  IADD3 R2, R228.reuse, 0x3f, RZ ;  /* 0x0000003fe4027810 */ /* 0x040fe40007ffe0ff */
[----:B------:R-:W-:Y:S01]  /*1d90*/  SHF.R.S32.HI R5, RZ, 0x1f, R3 ;  /* 0x0000001fff057819 */ /* 0x000fe20000011403 */
[----:B------:R-:W-:Y:S01]  /*1da0*/  IMAD.MOV.U32 R0, RZ, RZ, R231 ;  /* 0x000000ffff007224 */ /* 0x000fe200078e00e7 */
[----:B------:R-:W-:Y:S01]  /*1db0*/  SHF.R.S32.HI R6, RZ, 0x1f, R2 ;  /* 0x0000001fff067819 */ /* 0x000fe20000011402 */
[----:B------:R-:W-:Y:S01]  /*1dc0*/  IMAD.IADD R7, R228, 0x1, -R229 ;  /* 0x00000001e4077824 */ /* 0x000fe200078e0ae5 */
[----:B------:R-:W-:Y:S02]  /*1dd0*/  @P2 SHF.R.U32.HI R0, RZ, c[0x0][0x2cc], R4 ;  /* 0x0000b300ff002a19 */ /* 0x000fe40000011604 */
[----:B------:R-:W-:-:S02]  /*1de0*/  LEA.HI R3, R5, R3, RZ, 0x6 ;  /* 0x0000000305037211 */ /* 0x000fc400078f30ff */
[----:B------:R-:W-:Y:S01]  /*1df0*/  LEA.HI R2, R6, R2, RZ, 0x6 ;  /* 0x0000000206027211 */ /* 0x000fe200078f30ff */
[----:B------:R1:W-:Y:S01]  /*1e00*/  STL [R1+0x8], R7 ;  /* 0x0000080701007387 */ /* 0x0003e20000100800 */
[----:B------:R-:W-:Y:S01]  /*1e10*/  IMAD.IADD R0, R7, 0x1, R0 ;  /* 0x0000000107007824 */ /* 0x000fe200078e0200 */
[----:B------:R-:W-:Y:S02]  /*1e20*/  SHF.R.S32.HI R3, RZ, 0x6, R3 ;  /* 0x00000006ff037819 */ /* 0x000fe40000011403 */
[----:B-1----:R-:W-:Y:S02]  /*1e30*/  SHF.R.S32.HI R7, RZ, 0x6, R2 ;  /* 0x00000006ff077819 */ /* 0x002fe40000011402 */
[----:B------:R-:W-:Y:S02]  /*1e40*/  IADD3 R2, R0, -c[0x0][0x324], RZ ;  /* 0x8000c90000027a10 */ /* 0x000fe40007ffe0ff */
[----:B------:R-:W-:Y:S01]  /*1e50*/  IMNMX R7, R7, R3, PT ;  /* 0x0000000307077217 */ /* 0x000fe20003800200 */
[----:B------:R-:W-:Y:S05]  /*1e60*/  @!P1 BRA `(.L_x_413) ;  /* 0x000000f000009947 */ /* 0x000fea0003800000 */
[----:B------:R-:W-:Y:S01]  /*1e70*/  ISETP.GT.AND P3, PT, R0, -0x1, PT ;  /* 0xffffffff0000780c */ /* 0x000fe20003f64270 */
[----:B------:R-:W-:-:S12]  /*1e80*/  BSSY B0, `(.L_x_414) ;  /* 0x000000b000007945 */ /* 0x000fd80003800000 */
[----:B------:R-:W-:Y:S05]  /*1e90*/  @P3 BRA `(.L_x_415) ;  /* 0x0000006000003947 */ /* 0x000fea0003800000 */
[----:B------:R-:W-:Y:S02]  /*1ea0*/  ISETP.NE.AND P3, PT, R8, 0x1, PT ;  /* 0x000000010800780c */ /* 0x000fe40003f65270 */
[----:B------:R-:W-:-:S11]  /*1eb0*/  LOP3.LUT R0, RZ, R0, RZ, 0x33, !PT ;  /* 0x00000000ff007212 */ /* 0x000fd600078e33ff */
[----:B------:R-:W-:-:S05]  /*1ec0*/  @P3 IMAD.HI.U32 R3, R0, c[0x0][0x330], RZ ;  /* 0x0000cc0000033a27 */ /* 0x000fca00078e00ff */
[----:B------:R-:W-:-:S04]  /*1ed0*/  @P3 SHF.R.U32.HI R0, RZ, c[0x0][0x334], R3 ;  /* 0x0000cd00ff003a19 */ /* 0x000fc80000011603 */
[----:B------:R-:W-:Y:S01]  /*1ee0*/  LOP3.LUT R0, RZ, R0, RZ, 0x33, !PT ;  /* 0x00000000ff007212 */ /* 0x000fe200078e33ff */
[----:B------:R-:W-:Y:S05]  /*1ef0*/  BRA `(.L_x_416) ;  /* 0x0000003000007947 */ /* 0x000fea0003800000 */
.L_x_415:
[----:B------:R-:W-:-:S13]  /*1f00*/  ISETP.NE.AND P3, PT, R8, 0x1, PT ;  /* 0x000000010800780c */ /* 0x000fda0003f65270 */
[----:B------:R-:W-:-:S05]  /*1f10*/  @P3 IMAD.HI.U32 R3, R0, c[0x0][0x330], RZ ;  /* 0x0000cc0000033a27 */ /* 0x000fca00078e00ff */
[----:B------:R-:W-:Y:S02]  /*1f20*/  @P3 SHF.R.U32.HI R0, RZ, c[0x0][0x334], R3 ;  /* 0x0000cd00ff003a19 */ /* 0x000fe40000011603 */
.L_x_416:
[----:B------:R-:W-:Y:S05]  /*1f30*/  BSYNC B0 ;  /* 0x0000000000007941 */ /* 0x000fea0003800000 */
.L_x_414:
[----:B------:R-:W-:-:S05]  /*1f40*/  IMAD R0, R0, c[0x0][0x32c], RZ ;  /* 0x0000cb0000007a24 */ /* 0x000fca00078e02ff */
[----:B------:R-:W-:-:S04]  /*1f50*/  IMNMX R2, R2, R0, !PT ;  /* 0x0000000002027217 */ /* 0x000fc80007800200 */
.L_x_413:
[----:B------:R-:W-:Y:S01]  /*1f60*/  SHF.R.S32.HI R0, RZ, 0x1f, R2 ;  /* 0x0000001fff007819 */ /* 0x000fe20000011402 */
[----:B------:R-:W-:Y:S01]  /*1f70*/  BSSY B0, `(.L_x_417) ;  /* 0x000002e000007945 */ /* 0x000fe20003800000 */
[----:B------:R-:W-:Y:S02]  /*1f80*/  LOP3.LUT R3, R234, 0xff000000, RZ, 0xc0, !PT ;  /* 0xff000000ea037812 */ /* 0x000fe400078ec0ff */
[----:B------:R-:W-:Y:S02]  /*1f90*/  LEA.HI R0, R0, R2, RZ, 0x6 ;  /* 0x0000000200007211 */ /* 0x000fe400078f30ff */
[----:B------:R-:W-:Y:S02]  /*1fa0*/  LOP3.LUT R2, R234, 0xff0000, RZ, 0xc0, !PT ;  /* 0x00ff0000ea027812 */ /* 0x000fe400078ec0ff */
[----:B------:R-:W-:-:S04]  /*1fb0*/  SHF.R.S32.HI R0, RZ, 0x6, R0 ;  /* 0x00000006ff007819 */ /* 0x000fc80000011400 */
[----:B------:R-:W-:Y:S02]  /*1fc0*/  IMNMX R6, RZ, R0, !PT ;  /* 0x00000000ff067217 */ /* 0x000fe40007800200 */
[----:B------:R-:W-:Y:S02]  /*1fd0*/  SHF.R.U32.HI R0, RZ, 0x8, R3 ;  /* 0x00000008ff007819 */ /* 0x000fe40000011603 */
[----:B------:R-:W-:Y:S02]  /*1fe0*/  ISETP.GT.AND P3, PT, R7, R6, PT ;  /* 0x000000060700720c */ /* 0x000fe40003f64270 */
[----:B------:R-:W-:Y:S01]  /*1ff0*/  LEA.HI R0, R2, R0, RZ, 0x10 ;  /* 0x0000000002007211 */ /* 0x000fe200078f80ff */
[----:B------:R-:W-:-:S03]  /*2000*/  IMAD.MOV.U32 R2, RZ, RZ, RZ ;  /* 0x000000ffff027224 */ /* 0x000fc600078e00ff */
[----:B------:R-:W-:Y:S02]  /*2010*/  LOP3.LUT R15, R0, 0xff, RZ, 0xc0, !PT ;  /* 0x000000ff000f7812 */ /* 0x000fe400078ec0ff */
[----:B------:R-:W-:-:S03]  /*2020*/  SHF.R.U32.HI R5, RZ, 0x10, R0 ;  /* 0x00000010ff057819 */ /* 0x000fc60000011600 */
[----:B------:R1:W-:Y:S04]  /*2030*/  STL [R1+0x10], R15 ;  /* 0x0000100f01007387 */ /* 0x0003e80000100800 */
[----:B------:R1:W-:Y:S01]  /*2040*/  STL [R1+0xc], R5 ;  /* 0x00000c0501007387 */ /* 0x0003e20000100800 */
[----:B------:R-:W-:Y:S05]  /*2050*/  @!P3 BRA `(.L_x_418) ;  /* 0x000001f00000b947 */ /* 0x000fea0003800000 */
[----:B------:R-:W-:-:S04]  /*2060*/  ISETP.NE.AND P3, PT, R5, RZ, PT ;  /* 0x000000ff0500720c */ /* 0x000fc80003f65270 */
[----:B------:R-:W-:-:S04]  /*2070*/  SEL R0, R5, c[0x0][0x338], P3 ;  /* 0x0000ce0005007a07 */ /* 0x000fc80001800000 */
[----:B------:R-:W-:Y:S02]  /*2080*/  IABS R3, R0 ;  /* 0x0000000000037213 */ /* 0x000fe40000000000 */
[----:B------:R-:W-:Y:S02]  /*2090*/  IADD3 R4, R0, -0x1, R7 ;  /* 0xffffffff00047810 */ /* 0x000fe40007ffe007 */
[----:B------:R-:W2:Y:S03]  /*20a0*/  I2F.RP R2, R3 ;  /* 0x0000000300027306 */ /* 0x000ea60000209400 */
[----:B------:R-:W-:Y:S02]  /*20b0*/  IMAD.IADD R8, R4, 0x1, -R6 ;  /* 0x0000000104087824 */ /* 0x000fe400078e0a06 */
[----:B------:R-:W-:-:S03]  /*20c0*/  IMAD.MOV.U32 R4, RZ, RZ, RZ ;  /* 0x000000ffff047224 */ /* 0x000fc600078e00ff */
[----:B------:R-:W-:Y:S01]  /*20d0*/  IABS R11, R8 ;  /* 0x00000008000b7213 */ /* 0x000fe20000000000 */
[----:B--2---:R-:W2:Y:S02]  /*20e0*/  MUFU.RCP R2, R2 ;  /* 0x0000000200027308 */ /* 0x004ea40000001000 */
[----:B--2---:R-:W-:-:S06]  /*20f0*/  IADD3 R2, R2, 0xffffffe, RZ ;  /* 0x0ffffffe02027810 */ /* 0x004fcc0007ffe0ff */
[----:B-1----:R-:W1:Y:S02]  /*2100*/  F2I.FTZ.U32.TRUNC.NTZ R5, R2 ;  /* 0x0000000200057305 */ /* 0x002e64000021f000 */
        /* <DEDUP_REMOVED lines=20> */
.L_x_418:
[----:B------:R-:W-:Y:S05]  /*2250*/  BSYNC B0 ;  /* 0x0000000000007941 */ /* 0x000fea0003800000 */
.L_x_417:
[----:B------:R-:W-:Y:S01]  /*2260*/  IMAD R211, R15, R2, R6 ;  /* 0x000000020fd37224 */ /* 0x000fe200078e0206 */
        /* <DEDUP_REMOVED lines=54> */
[----:B------:R-:W2:Y:S01]  /*25d0*/  LDL R8, [R1+0x34] ;  /* 0x0000340001087983 */ /* 0x000ea20000100800 */
[----:B------:R-:W-:-:S04]  /*25e0*/  ISETP.NE.U32.AND P3, PT, RZ, c[0x0][0x340], PT ;  /* 0x0000d000ff007a0c */ /* 0x000fc80003f65070 */
[----:B------:R-:W-:-:S13]  /*25f0*/  ISETP.NE.AND.EX P3, PT, RZ, c[0x0][0x344], PT, P3 ;  /* 0x0000d100ff007a0c */ /* 0x000fda0003f65330 */
[----:B------:R-:W-:-:S05]  /*2600*/  @P3 IMAD.WIDE R2, R235, R14, c[0x0][0x340] ;  /* 0x0000d000eb023625 */ /* 0x000fca00078e020e */
[----:B-1----:R1:W3:Y:S01]  /*2610*/  @P3 LDG.E R15, [R2.64] ;  /* 0x00000006020f3981 */ /* 0x0022e2000c1e1900 */
[----:B------:R-:W-:Y:S02]  /*2620*/  SHF.R.S32.HI R0, RZ, 0x1f, R12 ;  /* 0x0000001fff007819 */ /* 0x000fe4000001140c */
[----:B------:R-:W-:Y:S01]  /*2630*/  SHF.R.S32.HI R14, RZ, 0x1f, R235 ;  /* 0x0000001fff0e7819 */ /* 0x000fe200000114eb */
[----:B------:R-:W4:Y:S01]  /*2640*/  S2R R9, SR_TID.X ;  /* 0x0000000000097919 */ /* 0x000f220000002100 */
[----:B------:R-:W-:Y:S01]  /*2650*/  SHF.R.S32.HI R10, RZ, 0x1f, R13 ;  /* 0x0000001fff0a7819 */ /* 0x000fe2000001140d */
[----:B------:R-:W-:Y:S01]  /*2660*/  IMAD R0, R0, c[0x0][0x178], RZ ;  /* 0x00005e0000007a24 */ /* 0x000fe200078e02ff */
[----:B------:R-:W-:Y:S02]  /*2670*/  SEL R7, R14, RZ, !P4 ;  /* 0x000000ff0e077207 */ /* 0x000fe40006000000 */
[----:B------:R-:W-:Y:S01]  /*2680*/  ISETP.GE.AND P6, PT, R236, c[0x0][0x198], PT ;  /* 0x00006600ec007a0c */ /* 0x000fe20003fc6270 */
[----:B------:R-:W-:Y:S01]  /*2690*/  IMAD R0, R12, c[0x0][0x17c], R0 ;  /* 0x00005f000c007a24 */ /* 0x000fe200078e0200 */
[----:B------:R-:W-:Y:S01]  /*26a0*/  LOP3.LUT R241, R241, 0xfffffffb, RZ, 0xc0, !PT ;  /* 0xfffffffbf1f17812 */ /* 0x000fe200078ec0ff */
[----:B------:R-:W-:Y:S01]  /*26b0*/  IMAD R7, R7, c[0x0][0x1c0], RZ ;  /* 0x0000700007077a24 */ /* 0x000fe200078e02ff */
[----:B------:R-:W-:-:S09]  /*26c0*/  IADD3 R88, R234, -0x1, RZ ;  /* 0xffffffffea587810 */ /* 0x000fd20007ffe0ff */
[----:B------:R-:W-:Y:S01]  /*26d0*/  @P6 LOP3.LUT R241, R241, 0x4, RZ, 0xfc, !PT ;  /* 0x00000004f1f16812 */ /* 0x000fe200078efcff */
[----:B-1----:R-:W-:-:S03]  /*26e0*/  IMAD.WIDE.U32 R2, R12, c[0x0][0x178], RZ ;  /* 0x00005e000c027a25 */ /* 0x002fc600078e00ff */
[----:B------:R-:W-:Y:S02]  /*26f0*/  LOP3.LUT R241, R241, 0xfffffffd, RZ, 0xc0, !PT ;  /* 0xfffffffdf1f17812 */ /* 0x000fe400078ec0ff */
[----:B----4-:R-:W-:Y:S01]  /*2700*/  SHF.R.S32.HI R18, RZ, 0x1f, R9 ;  /* 0x0000001fff127819 */ /* 0x010fe20000011409 */
[----:B------:R-:W-:Y:S01]  /*2710*/  IMAD.IADD R5, R3, 0x1, R0 ;  /* 0x0000000103057824 */ /* 0x000fe200078e0200 */
[----:B------:R-:W-:Y:S01]  /*2720*/  SEL R3, R235, RZ, !P4 ;  /* 0x000000ffeb037207 */ /* 0x000fe20006000000 */
[----:B------:R-:W-:Y:S01]  /*2730*/  IMAD.MOV.U32 R4, RZ, RZ, R2 ;  /* 0x000000ffff047224 */ /* 0x000fe200078e0002 */
[----:B------:R-:W-:Y:S02]  /*2740*/  LEA.HI R18, R18, R9, RZ, 0x3 ;  /* 0x0000000912127211 */ /* 0x000fe400078f18ff */
[----:B------:R-:W-:Y:S01]  /*2750*/  ISETP.GE.AND P4, PT, R238, c[0x0][0x1d4], PT ;  /* 0x00007500ee007a0c */ /* 0x000fe20003f86270 */
[----:B------:R-:W-:Y:S01]  /*2760*/  IMAD.WIDE.U32 R4, R242, c[0x0][0x1b8], R4 ;  /* 0x00006e00f2047a25 */ /* 0x000fe200078e0004 */
[----:B------:R-:W-:-:S03]  /*2770*/  SHF.R.S32.HI R18, RZ, 0x3, R18 ;  /* 0x00000003ff127819 */ /* 0x000fc60000011412 */
[----:B------:R-:W-:Y:S01]  /*2780*/  IMAD R5, R242, c[0x0][0x1bc], R5 ;  /* 0x00006f00f2057a24 */ /* 0x000fe200078e0205 */
[C---:B------:R-:W-:Y:S01]  /*2790*/  IADD3 R2, P5, R18.reuse, R13, RZ ;  /* 0x0000000d12027210 */ /* 0x040fe20007fbe0ff */
[C---:B------:R-:W-:Y:S02]  /*27a0*/  IMAD R11, R3.reuse, c[0x0][0x1c4], R7 ;  /* 0x00007100030b7a24 */ /* 0x040fe400078e0207 */
[----:B------:R-:W-:Y:S01]  /*27b0*/  IMAD.WIDE.U32 R4, R3, c[0x0][0x1c0], R4 ;  /* 0x0000700003047a25 */ /* 0x000fe200078e0004 */
[----:B------:R-:W-:Y:S02]  /*27c0*/  LEA.HI.X.SX32 R10, R18, R10, 0x1, P5 ;  /* 0x0000000a120a7211 */ /* 0x000fe400028f0eff */
[----:B------:R-:W-:Y:S01]  /*27d0*/  ISETP.GE.AND P5, PT, R236, c[0x0][0x1d4], PT ;  /* 0x00007500ec007a0c */ /* 0x000fe20003fa6270 */
[----:B------:R-:W-:-:S04]  /*27e0*/  IMAD.WIDE.U32 R12, R2, c[0x0][0x208], R236 ;  /* 0x00008200020c7a25 */ /* 0x000fc800078e00ec */
[C---:B------:R-:W-:Y:S02]  /*27f0*/  IMAD R7, R10.reuse, c[0x0][0x1e0], RZ ;  /* 0x000078000a077a24 */ /* 0x040fe400078e02ff */
[----:B------:R-:W-:Y:S02]  /*2800*/  IMAD R3, R10, c[0x0][0x208], RZ ;  /* 0x000082000a037a24 */ /* 0x000fe400078e02ff */
[C---:B------:R-:W-:Y:S02]  /*2810*/  IMAD R16, R2.reuse, c[0x0][0x1e4], R7 ;  /* 0x0000790002107a24 */ /* 0x040fe400078e0207 */
[----:B------:R-:W-:Y:S01]  /*2820*/  IMAD R17, R2, c[0x0][0x20c], R3 ;  /* 0x0000830002117a24 */ /* 0x000fe200078e0203 */
[----:B------:R-:W-:Y:S02]  /*2830*/  IADD3 R3, R5, R11, RZ ;  /* 0x0000000b05037210 */ /* 0x000fe40007ffe0ff */
[----:B--2---:R-:W-:-:S05]  /*2840*/  IADD3 R6, R8, R231, RZ ;  /* 0x000000e708067210 */ /* 0x004fca0007ffe0ff */
[----:B------:R-:W-:-:S04]  /*2850*/  @P2 IMAD.HI.U32 R8, R6, c[0x0][0x2c8], RZ ;  /* 0x0000b20006082a27 */ /* 0x000fc800078e00ff */
[----:B------:R-:W-:Y:S01]  /*2860*/  IMAD.MOV.U32 R0, RZ, RZ, R6 ;  /* 0x000000ffff007224 */ /* 0x000fe200078e0006 */
[----:B------:R-:W-:Y:S01]  /*2870*/  @P2 SHF.R.U32.HI R0, RZ, c[0x0][0x2cc], R8 ;  /* 0x0000b300ff002a19 */ /* 0x000fe20000011608 */
[----:B------:R-:W-:-:S03]  /*2880*/  IMAD.WIDE.U32 R8, R2, c[0x0][0x1e0], R236 ;  /* 0x0000780002087a25 */ /* 0x000fc600078e00ec */
[--C-:B------:R-:W-:Y:S01]  /*2890*/  SHF.R.S32.HI R2, RZ, 0x1f, R0.reuse ;  /* 0x0000001fff027819 */ /* 0x100fe20000011400 */
[----:B------:R-:W-:Y:S01]  /*28a0*/  IMAD.MOV R7, RZ, RZ, -R0 ;  /* 0x000000ffff077224 */ /* 0x000fe200078e0a00 */
[----:B------:R-:W-:-:S03]  /*28b0*/  IADD3 R9, R9, R16, RZ ;  /* 0x0000001009097210 */ /* 0x000fc60007ffe0ff */
[----:B------:R-:W-:Y:S01]  /*28c0*/  IMAD R10, R7, c[0x0][0x2c4], R6 ;  /* 0x0000b100070a7a24 */ /* 0x000fe200078e0206 */
[----:B------:R-:W-:Y:S01]  /*28d0*/  SEL R6, RZ, 0xffffffff, P4 ;  /* 0xffffffffff067807 */ /* 0x000fe20002000000 */
[----:B------:R-:W-:Y:S02]  /*28e0*/  IMAD R5, R2, c[0x0][0x1b0], RZ ;  /* 0x00006c0002057a24 */ /* 0x000fe400078e02ff */
[----:B------:R-:W-:Y:S01]  /*28f0*/  IMAD.MOV.U32 R2, RZ, RZ, R4 ;  /* 0x000000ffff027224 */ /* 0x000fe200078e0004 */
[----:B------:R-:W-:Y:S01]  /*2900*/  SEL R4, RZ, 0x1, P5 ;  /* 0x00000001ff047807 */ /* 0x000fe20002800000 */
[----:B------:R-:W-:Y:S02]  /*2910*/  IMAD.SHL.U32 R6, R6, 0x2, RZ ;  /* 0x0000000206067824 */ /* 0x000fe400078e00ff */
[C---:B------:R-:W-:Y:S02]  /*2920*/  IMAD R5, R0.reuse, c[0x0][0x1b4], R5 ;  /* 0x00006d0000057a24 */ /* 0x040fe400078e0205 */
[----:B------:R-:W-:Y:S01]  /*2930*/  IMAD.WIDE.U32 R2, R0, c[0x0][0x1b0], R2 ;  /* 0x00006c0000027a25 */ /* 0x000fe200078e0002 */
[----:B------:R-:W-:-:S02]  /*2940*/  SHF.R.S32.HI R0, RZ, 0x1f, R10 ;  /* 0x0000001fff007819 */ /* 0x000fc4000001140a */
[----:B------:R-:W-:Y:S01]  /*2950*/  LOP3.LUT R16, R6, 0x2, R4, 0xe2, !PT ;  /* 0x0000000206107812 */ /* 0x000fe200078ee204 */
[----:B------:R-:W-:Y:S01]  /*2960*/  IMAD.IADD R7, R13, 0x1, R17 ;  /* 0x000000010d077824 */ /* 0x000fe200078e0211 */
[----:B------:R-:W-:Y:S01]  /*2970*/  IADD3 R5, R3, R5, RZ ;  /* 0x0000000503057210 */ /* 0x000fe20007ffe0ff */
[----:B------:R-:W-:Y:S01]  /*2980*/  IMAD R0, R0, c[0x0][0x1a8], RZ ;  /* 0x00006a0000007a24 */ /* 0x000fe200078e02ff */
[----:B------:R-:W-:Y:S01]  /*2990*/  MOV R4, R2 ;  /* 0x0000000200047202 */ /* 0x000fe20000000f00 */
[----:B------:R-:W-:Y:S01]  /*29a0*/  IMAD.MOV.U32 R6, RZ, RZ, R12 ;  /* 0x000000ffff067224 */ /* 0x000fe200078e000c */
[----:B---3--:R-:W-:Y:S01]  /*29b0*/  @P3 SHF.R.S32.HI R3, RZ, 0x1f, R15 ;  /* 0x0000001fff033819 */ /* 0x008fe2000001140f */
[----:B------:R-:W-:Y:S02]  /*29c0*/  @!P3 IMAD.MOV.U32 R3, RZ, RZ, R14 ;  /* 0x000000ffff03b224 */ /* 0x000fe400078e000e */
[C---:B------:R-:W-:Y:S02]  /*29d0*/  IMAD R12, R10.reuse, c[0x0][0x1ac], R0 ;  /* 0x00006b000a0c7a24 */ /* 0x040fe400078e0200 */
[----:B------:R-:W-:Y:S01]  /*29e0*/  IMAD.WIDE.U32 R10, R10, c[0x0][0x1a8], R4 ;  /* 0x00006a000a0a7a25 */ /* 0x000fe200078e0004 */
[----:B------:R-:W-:-:S03]  /*29f0*/  SEL R0, R3, RZ, !P0 ;  /* 0x000000ff03007207 */ /* 0x000fc60004000000 */
[----:B------:R-:W-:Y:S01]  /*2a00*/  @P3 IMAD.MOV.U32 R2, RZ, RZ, R15 ;  /* 0x000000ffff023224 */ /* 0x000fe200078e000f */
[----:B------:R-:W-:Y:S01]  /*2a10*/  @!P3 MOV R2, R235 ;  /* 0x000000eb0002b202 */ /* 0x000fe20000000f00 */
[----:B------:R-:W-:Y:S01]  /*2a20*/  IMAD.WIDE.U32 R6, R242, c[0x0][0x210], R6 ;  /* 0x00008400f2067a25 */ /* 0x000fe200078e0006 */
[----:B------:R-:W-:-:S03]  /*2a30*/  ISETP.GE.AND P3, PT, R239, c[0x0][0x1d4], PT ;  /* 0x00007500ef007a0c */ /* 0x000fc60003f66270 */
[----:B------:R-:W-:Y:S01]  /*2a40*/  IMAD.WIDE.U32 R4, R242, c[0x0][0x1e8], R8 ;  /* 0x00007a00f2047a25 */ /* 0x000fe200078e0008 */
[----:B------:R-:W-:Y:S02]  /*2a50*/  SEL R8, R2, RZ, !P0 ;  /* 0x000000ff02087207 */ /* 0x000fe40004000000 */
[----:B------:R-:W-:Y:S01]  /*2a60*/  SEL R2, RZ, 0x4, P3 ;  /* 0x00000004ff027807 */ /* 0x000fe20001800000 */
[C---:B------:R-:W-:Y:S01]  /*2a70*/  IMAD R3, R242.reuse, c[0x0][0x214], R7 ;  /* 0x00008500f2037a24 */ /* 0x040fe200078e0207 */
[----:B------:R-:W-:Y:S01]  /*2a80*/  IADD3 R7, R11, R12, RZ ;  /* 0x0000000c0b077210 */ /* 0x000fe20007ffe0ff */
[----:B------:R-:W-:Y:S01]  /*2a90*/  IMAD R5, R242, c[0x0][0x1ec], R5 ;  /* 0x00007b00f2057a24 */ /* 0x000fe200078e0205 */
[----:B------:R-:W-:Y:S02]  /*2aa0*/  LEA R12, P0, R10, c[0x0][0x160], 0x1 ;  /* 0x000058000a0c7a11 */ /* 0x000fe400078008ff */
[----:B------:R-:W-:Y:S01]  /*2ab0*/  LOP3.LUT R14, R16, R2, RZ, 0xfc, !PT ;  /* 0x00000002100e7212 */ /* 0x000fe200078efcff */
[----:B------:R-:W-:Y:S01]  /*2ac0*/  IMAD.MOV.U32 R2, RZ, RZ, R6 ;  /* 0x000000ffff027224 */ /* 0x000fe200078e0006 */
[----:B------:R-:W-:Y:S01]  /*2ad0*/  LEA.HI.X R11, R10, c[0x0][0x164], R7, 0x1, P0 ;  /* 0x000059000a0b7a11 */ /* 0x000fe200000f0c07 */
[----:B------:R-:W-:Y:S01]  /*2ae0*/  IMAD R6, R0, c[0x0][0x1f0], RZ ;  /* 0x00007c0000067a24 */ /* 0x000fe200078e02ff */
[----:B------:R-:W-:Y:S01]  /*2af0*/  ISETP.GE.AND P0, PT, R238, c[0x0][0x198], PT ;  /* 0x00006600ee007a0c */ /* 0x000fe20003f06270 */
[----:B------:R-:W-:Y:S01]  /*2b00*/  IMAD R0, R0, c[0x0][0x218], RZ ;  /* 0x0000860000007a24 */ /* 0x000fe200078e02ff */
[----:B------:R-:W-:Y:S01]  /*2b10*/  IADD3 R9, R18, R231, RZ ;  /* 0x000000e712097210 */ /* 0x000fe20007ffe0ff */
[----:B------:R-:W-:-:S04]  /*2b20*/  IMAD.WIDE.U32 R214, R8, c[0x0][0x218], R2 ;  /* 0x0000860008d67a25 */ /* 0x000fc800078e0002 */
[C---:B------:R-:W-:Y:S02]  /*2b30*/  IMAD R0, R8.reuse, c[0x0][0x21c], R0 ;  /* 0x0000870008007a24 */ /* 0x040fe400078e0200 */
[----:B------:R-:W-:-:S03]  /*2b40*/  IMAD.WIDE.U32 R212, R8, c[0x0][0x1f0], R4 ;  /* 0x00007c0008d47a25 */ /* 0x000fc600078e0004 */
[----:B------:R-:W-:Y:S01]  /*2b50*/  IADD3 R217, R215, R0, RZ ;  /* 0x00000000d7d97210 */ /* 0x000fe20007ffe0ff */
[----:B------:R-:W-:Y:S01]  /*2b60*/  IMAD R2, R8, c[0x0][0x1f4], R6 ;  /* 0x00007d0008027a24 */ /* 0x000fe200078e0206 */
[----:B------:R-:W-:Y:S02]  /*2b70*/  @P0 LOP3.LUT R241, R241, 0x2, RZ, 0xfc, !PT ;  /* 0x00000002f1f10812 */ /* 0x000fe400078efcff */
[----:B------:R-:W-:Y:S01]  /*2b80*/  ISETP.GE.AND P0, PT, R239, c[0x0][0x198], PT ;  /* 0x00006600ef007a0c */ /* 0x000fe20003f06270 */
[----:B------:R-:W-:Y:S01]  /*2b90*/  IMAD.IADD R216, R213, 0x1, R2 ;  /* 0x00000001d5d87824 */ /* 0x000fe200078e0202 */
[----:B------:R-:W-:-:S11]  /*2ba0*/  LOP3.LUT R241, R241, 0xfffffffe, RZ, 0xc0, !PT ;  /* 0xfffffffef1f17812 */ /* 0x000fd600078ec0ff */
[----:B------:R-:W-:Y:S01]  /*2bb0*/  @P0 LOP3.LUT R241, R241, 0x1, RZ, 0xfc, !PT ;  /* 0x00000001f1f10812 */ /* 0x000fe200078efcff */
[----:B------:R-:W-:Y:S05]  /*2bc0*/  BRA.DIV ~URZ, `(.L_x_420) ;  /* 0x00012b827f007947 */ /* 0x000fea000b800000 */
[----:B------:R1:W2:Y:S02]  /*2bd0*/  SHFL.IDX PT, R8, R11, RZ, 0x181f ;  /* 0x00181fff0b087589 */ /* 0x0002a400000e0000 */
.L_x_539:
[----:B------:R-:W-:Y:S05]  /*2be0*/  BRA.DIV ~URZ, `(.L_x_421) ;  /* 0x00012bd27f007947 */ /* 0x000fea000b800000 */
[----:B------:R3:W4:Y:S02]  /*2bf0*/  SHFL.IDX PT, R0, R12, RZ, 0x181f ;  /* 0x00181fff0c007589 */ /* 0x00072400000e0000 */
.L_x_540:
[----:B------:R-:W-:Y:S01]  /*2c00*/  IMAD R10, R229, c[0x0][0x2c4], RZ ;  /* 0x0000b100e50a7a24 */ /* 0x000fe200078e02ff */
[----:B------:R-:W-:Y:S04]  /*2c10*/  BSSY B0, `(.L_x_422) ;  /* 0x0000016000007945 */ /* 0x000fe80003800000 */
[----:B------:R-:W-:-:S13]  /*2c20*/  ISETP.GE.AND P0, PT, R9, R10, PT ;  /* 0x0000000a0900720c */ /* 0x000fda0003f06270 */
[----:B------:R-:W-:Y:S05]  /*2c30*/  @P0 BRA `(.L_x_423) ;  /* 0x0000013000000947 */ /* 0x000fea0003800000 */
[----:B------:R-:W5:Y:S04]  /*2c40*/  LDL R2, [R1+0x4] ;  /* 0x0000040001027983 */ /* 0x000f680000100800 */
[----:B---3--:R-:W3:Y:S01]  /*2c50*/  LDL R15, [R1] ;  /* 0x00000000010f7983 */ /* 0x008ee20000100800 */
[C---:B----4-:R-:W-:Y:S02]  /*2c60*/  LEA R6, P0, R236.reuse, R0, 0x1 ;  /* 0x00000000ec067211 */ /* 0x050fe400078008ff */
[----:B------:R-:W-:Y:S02]  /*2c70*/  P2R R13, PR, RZ, 0x2 ;  /* 0x00000002ff0d7803 */ /* 0x000fe40000000000 */
[----:B--2---:R-:W-:Y:S02]  /*2c80*/  LEA.HI.X R7, R236, R8, R237, 0x1, P0 ;  /* 0x00000008ec077211 */ /* 0x004fe400000f0ced */
[----:B------:R-:W-:-:S02]  /*2c90*/  LEA R4, P0, R238, R0, 0x1 ;  /* 0x00000000ee047211 */ /* 0x000fc400078008ff */
[C---:B------:R-:W-:Y:S02]  /*2ca0*/  LOP3.LUT P1, RZ, R241.reuse, 0x4, RZ, 0xc0, !PT ;  /* 0x00000004f1ff7812 */ /* 0x040fe4000782c0ff */
[----:B------:R-:W-:-:S11]  /*2cb0*/  LOP3.LUT P6, RZ, R241, 0x1, RZ, 0xc0, !PT ;  /* 0x00000001f1ff7812 */ /* 0x000fd600078cc0ff */
[----:B------:R-:W-:Y:S01]  /*2cc0*/  @!PT LDS RZ, [RZ] ;  /* 0x00000000fffff984 */ /* 0x000fe20000000800 */
[----:B------:R-:W-:Y:S01]  /*2cd0*/  @!PT LDS RZ, [RZ] ;  /* 0x00000000fffff984 */ /* 0x000fe20000000800 */
[----:B------:R-:W-:Y:S01]  /*2ce0*/  @!PT LDS RZ, [RZ] ;  /* 0x00000000fffff984 */ /* 0x000fe20000000800 */
[----:B------:R2:W-:Y:S01]  /*2cf0*/  LDGSTS.E.BYPASS.LTC128B.128 [R209+0xc100], [R6.64], !P1 ;  /* 0x0c10000006d17fae */ /* 0x0005e2000c901d46 */
[----:B------:R-:W-:Y:S02]  /*2d00*/  ISETP.NE.AND P1, PT, R13, RZ, PT ;  /* 0x000000ff0d00720c */ /* 0x000fe40003f25270 */
[----:B-----5:R-:W-:Y:S02]  /*2d10*/  LEA.HI.X R5, R238, R8, R2, 0x1, P0 ;  /* 0x00000008ee057211 */ /* 0x020fe400000f0c02 */
[----:B------:R-:W-:-:S04]  /*2d20*/  LEA R2, P0, R239, R0, 0x1 ;  /* 0x00000000ef027211 */ /* 0x000fc800078008ff */
[----:B---3--:R-:W-:Y:S02]  /*2d30*/  LEA.HI.X R3, R239, R8, R15, 0x1, P0 ;  /* 0x00000008ef037211 */ /* 0x008fe400000f0c0f */
[----:B------:R-:W-:-:S13]  /*2d40*/  LOP3.LUT P0, RZ, R241, 0x2, RZ, 0xc0, !PT ;  /* 0x00000002f1ff7812 */ /* 0x000fda000780c0ff */
[----:B------:R2:W-:Y:S04]  /*2d50*/  LDGSTS.E.BYPASS.LTC128B.128 [R209+0x10100], [R4.64], !P0 ;  /* 0x1010000004d17fae */ /* 0x0005e8000c101d46 */
[----:B------:R2:W-:Y:S02]  /*2d60*/  LDGSTS.E.BYPASS.LTC128B.128 [R209+0x14100], [R2.64], !P6 ;  /* 0x1410000002d17fae */ /* 0x0005e4000f101d46 */
.L_x_423:
[----:B------:R-:W-:Y:S05]  /*2d70*/  BSYNC B0 ;  /* 0x0000000000007941 */ /* 0x000fea0003800000 */
.L_x_422:
[----:B------:R-:W-:Y:S05]  /*2d80*/  BRA.DIV ~URZ, `(.L_x_424) ;  /* 0x00012a927f007947 */ /* 0x000fea000b800000 */
[----:B--2---:R2:W1:Y:S04]  /*2d90*/  SHFL.IDX PT, R8, R11, 0x1, 0x181f ;  /* 0x00381f000b087f89 */ /* 0x00446800000e0000 */
[----:B----4-:R2:W4:Y:S02]  /*2da0*/  SHFL.IDX PT, R0, R12, 0x1, 0x181f ;  /* 0x00381f000c007f89 */ /* 0x01052400000e0000 */
.L_x_541:
[----:B------:R-:W-:Y:S01]  /*2db0*/  IADD3 R2, R9, 0x20, RZ ;  /* 0x0000002009027810 */ /* 0x000fe20007ffe0ff */
[----:B------:R-:W-:Y:S03]  /*2dc0*/  BSSY B0, `(.L_x_425) ;  /* 0x0000016000007945 */ /* 0x000fe60003800000 */
[----:B------:R-:W-:-:S13]  /*2dd0*/  ISETP.GE.AND P0, PT, R2, R10, PT ;  /* 0x0000000a0200720c */ /* 0x000fda0003f06270 */
[----:B------:R-:W-:Y:S05]  /*2de0*/  @P0 BRA `(.L_x_426) ;  /* 0x0000013000000947 */ /* 0x000fea0003800000 */
[----:B------:R-:W5:Y:S04]  /*2df0*/  LDL R3, [R1+0x4] ;  /* 0x0000040001037983 */ /* 0x000f680000100800 */
[----:B--2---:R-:W2:Y:S01]  /*2e00*/  LDL R15, [R1] ;  /* 0x00000000010f7983 */ /* 0x004ea20000100800 */
[C---:B----4-:R-:W-:Y:S02]  /*2e10*/  LEA R6, P0, R236.reuse, R0, 0x1 ;  /* 0x00000000ec067211 */ /* 0x050fe400078008ff */
[----:B------:R-:W-:Y:S02]  /*2e20*/  P2R R13, PR, RZ, 0x2 ;  /* 0x00000002ff0d7803 */ /* 0x000fe40000000000 */
[----:B-1----:R-:W-:Y:S02]  /*2e30*/  LEA.HI.X R7, R236, R8, R237, 0x1, P0 ;  /* 0x00000008ec077211 */ /* 0x002fe400000f0ced */
        /* <DEDUP_REMOVED lines=10> */
[----:B--2---:R-:W-:Y:S02]  /*2ee0*/  LEA.HI.X R3, R239, R8, R15, 0x1, P0 ;  /* 0x00000008ef037211 */ /* 0x004fe400000f0c0f */
[----:B------:R-:W-:-:S13]  /*2ef0*/  LOP3.LUT P0, RZ, R241, 0x2, RZ, 0xc0, !PT ;  /* 0x00000002f1ff7812 */ /* 0x000fda000780c0ff */
[----:B------:R1:W-:Y:S04]  /*2f00*/  LDGSTS.E.BYPASS.LTC128B.128 [R209+0x11100], [R4.64], !P0 ;  /* 0x1110000004d17fae */ /* 0x0003e8000c101d46 */
[----:B------:R1:W-:Y:S02]  /*2f10*/  LDGSTS.E.BYPASS.LTC128B.128 [R209+0x15100], [R2.64], !P6 ;  /* 0x1510000002d17fae */ /* 0x0003e4000f101d46 */
.L_x_426:
[----:B------:R-:W-:Y:S05]  /*2f20*/  BSYNC B0 ;  /* 0x0000000000007941 */ /* 0x000fea0003800000 */
.L_x_425:
[----:B------:R-:W-:Y:S05]  /*2f30*/  BRA.DIV ~URZ, `(.L_x_427) ;  /* 0x000129a27f007947 */ /* 0x000fea000b800000 */
[----:B-1----:R1:W2:Y:S02]  /*2f40*/  SHFL.IDX PT, R8, R11, 0x2, 0x181f ;  /* 0x00581f000b087f89 */ /* 0x0022a400000e0000 */
.L_x_542:
[----:B------:R-:W-:Y:S05]  /*2f50*/  BRA.DIV ~URZ, `(.L_x_428) ;  /* 0x000129f27f007947 */ /* 0x000fea000b800000 */
[----:B----4-:R4:W1:Y:S02]  /*2f60*/  SHFL.IDX PT, R0, R12, 0x2, 0x181f ;  /* 0x00581f000c007f89 */ /* 0x01086400000e0000 */
.L_x_543:
[----:B------:R-:W-:Y:S01]  /*2f70*/  IADD3 R2, R9, 0x40, RZ ;  /* 0x0000004009027810 */ /* 0x000fe20007ffe0ff */
[----:B------:R-:W-:Y:S03]  /*2f80*/  BSSY B0, `(.L_x_429) ;  /* 0x0000016000007945 */ /* 0x000fe60003800000 */
[----:B------:R-:W-:-:S13]  /*2f90*/  ISETP.GE.AND P0, PT, R2, R10, PT ;  /* 0x0000000a0200720c */ /* 0x000fda0003f06270 */
[----:B------:R-:W-:Y:S05]  /*2fa0*/  @P0 BRA `(.L_x_430) ;  /* 0x0000013000000947 */ /* 0x000fea0003800000 */
[----:B------:R-:W5:Y:S04]  /*2fb0*/  LDL R3, [R1+0x4] ;  /* 0x0000040001037983 */ /* 0x000f680000100800 */
[----:B---3--:R-:W3:Y:S01]  /*2fc0*/  LDL R15, [R1] ;  /* 0x00000000010f7983 */ /* 0x008ee20000100800 */
[C---:B-1----:R-:W-:Y:S02]  /*2fd0*/  LEA R6, P0, R236.reuse, R0, 0x1 ;  /* 0x00000000ec067211 */ /* 0x042fe400078008ff */
        /* <DEDUP_REMOVED lines=16> */
.L_x_430:
[----:B------:R-:W-:Y:S05]  /*30e0*/  BSYNC B0 ;  /* 0x0000000000007941 */ /* 0x000fea0003800000 */
.L_x_429:
[----:B------:R-:W-:Y:S05]  /*30f0*/  BRA.DIV ~URZ, `(.L_x_431) ;  /* 0x000128b27f007947 */ /* 0x000fea000b800000 */
[----:B--2---:R2:W3:Y:S04]  /*3100*/  SHFL.IDX PT, R8, R11, 0x3, 0x181f ;  /* 0x00781f000b087f89 */ /* 0x0044e800000e0000 */
[----:B-1----:R2:W1:Y:S02]  /*3110*/  SHFL.IDX PT, R0, R12, 0x3, 0x181f ;  /* 0x00781f000c007f89 */ /* 0x00246400000e0000 */
.L_x_544:
[----:B------:R-:W5:Y:S04]  /*3120*/  LDL R3, [R1+0x4] ;  /* 0x0000040001037983 */ /* 0x000f680000100800 */
[----:B--2---:R-:W2:Y:S01]  /*3130*/  LDL R11, [R1] ;  /* 0x00000000010b7983 */ /* 0x004ea20000100800 */
[----:B------:R-:W-:Y:S01]  /*3140*/  IADD3 R2, R9, 0x60, RZ ;  /* 0x0000006009027810 */ /* 0x000fe20007ffe0ff */
[----:B------:R-:W-:Y:S01]  /*3150*/  IMAD.SHL.U32 R89, R88, 0x40, RZ ;  /* 0x0000004058597824 */ /* 0x000fe200078e00ff */
[----:B------:R-:W-:Y:S01]  /*3160*/  P2R R15, PR, RZ, 0x2 ;  /* 0x00000002ff0f7803 */ /* 0x000fe20000000000 */
[----:B---34-:R-:W3:Y:S01]  /*3170*/  S2R R12, SR_TID.X ;  /* 0x00000000000c7919 */ /* 0x018ee20000002100 */
[----:B------:R-:W-:Y:S01]  /*3180*/  ISETP.GE.AND P6, PT, R2, R10, PT ;  /* 0x0000000a0200720c */ /* 0x000fe20003fc6270 */
[----:B------:R-:W-:Y:S01]  /*3190*/  IMAD.IADD R90, R228, 0x1, -R89 ;  /* 0x00000001e45a7824 */ /* 0x000fe200078e0a59 */
[----:B------:R-:W-:-:S02]  /*31a0*/  LOP3.LUT P1, RZ, R241, 0x2, RZ, 0xc0, !PT ;  /* 0x00000002f1ff7812 */ /* 0x000fc4000782c0ff */
[----:B------:R-:W-:Y:S02]  /*31b0*/  P2R R28, PR, RZ, 0x4 ;  /* 0x00000004ff1c7803 */ /* 0x000fe40000000000 */
[----:B------:R-:W-:-:S07]  /*31c0*/  LOP3.LUT P2, RZ, R241, 0x1, RZ, 0xc0, !PT ;  /* 0x00000001f1ff7812 */ /* 0x000fce000784c0ff */
[----:B-1----:R-:W-:-:S04]  /*31d0*/  @!P6 LEA R6, P0, R236, R0, 0x1 ;  /* 0x00000000ec06e211 */ /* 0x002fc800078008ff */
[----:B------:R-:W-:Y:S02]  /*31e0*/  @!P6 LEA.HI.X R7, R236, R8, R237, 0x1, P0 ;  /* 0x00000008ec07e211 */ /* 0x000fe400000f0ced */
[----:B------:R-:W-:-:S04]  /*31f0*/  @!P6 LEA R4, P0, R238, R0, 0x1 ;  /* 0x00000000ee04e211 */ /* 0x000fc800078008ff */
[----:B-----5:R-:W-:Y:S02]  /*3200*/  @!P6 LEA.HI.X R5, R238, R8, R3, 0x1, P0 ;  /* 0x00000008ee05e211 */ /* 0x020fe400000f0c03 */
[----:B------:R-:W-:-:S04]  /*3210*/  @!P6 LEA R2, P0, R239, R0, 0x1 ;  /* 0x00000000ef02e211 */ /* 0x000fc800078008ff */
[----:B--2---:R-:W-:Y:S02]  /*3220*/  @!P6 LEA.HI.X R3, R239, R8, R11, 0x1, P0 ;  /* 0x00000008ef03e211 */ /* 0x004fe400000f0c0b */
[----:B------:R-:W-:Y:S02]  /*3230*/  LOP3.LUT P0, RZ, R241, 0x4, RZ, 0xc0, !PT ;  /* 0x00000004f1ff7812 */ /* 0x000fe4000780c0ff */
[----:B---3--:R-:W-:-:S04]  /*3240*/  SHF.R.S32.HI R11, RZ, 0x1f, R12 ;  /* 0x0000001fff0b7819 */ /* 0x008fc8000001140c */
[----:B------:R-:W-:-:S04]  /*3250*/  LEA.HI R11, R11, R12, RZ, 0x3 ;  /* 0x0000000c0b0b7211 */ /* 0x000fc800078f18ff */
[----:B------:R-:W-:-:S03]  /*3260*/  SHF.R.S32.HI R11, RZ, 0x3, R11 ;  /* 0x00000003ff0b7819 */ /* 0x000fc6000001140b */
[----:B------:R-:W-:Y:S01]  /*3270*/  @!PT LDS RZ, [RZ] ;  /* 0x00000000fffff984 */ /* 0x000fe20000000800 */
[----:B------:R-:W-:Y:S01]  /*3280*/  @!PT LDS RZ, [RZ] ;  /* 0x00000000fffff984 */ /* 0x000fe20000000800 */
[----:B------:R-:W-:Y:S01]  /*3290*/  @!PT LDS RZ, [RZ] ;  /* 0x00000000fffff984 */ /* 0x000fe20000000800 */
[----:B------:R1:W-:Y:S04]  /*32a0*/  @!P6 LDGSTS.E.BYPASS.LTC128B.128 [R209+0xf100], [R6.64], !P0 ;  /* 0x0f10000006d1efae */ /* 0x0003e8000c101d46 */
[----:B------:R2:W-:Y:S04]  /*32b0*/  @!P6 LDGSTS.E.BYPASS.LTC128B.128 [R209+0x13100], [R4.64], !P1 ;  /* 0x1310000004d1efae */ /* 0x0005e8000c901d46 */
[----:B------:R3:W-:Y:S04]  /*32c0*/  @!P6 LDGSTS.E.BYPASS.LTC128B.128 [R209+0x17100], [R2.64], !P2 ;  /* 0x1710000002d1efae */ /* 0x0007e8000d101d46 */
[----:B------:R-:W0:Y:S01]  /*32d0*/  LDGDEPBAR ;  /* 0x00000000000079af */ /* 0x000e220000000000 */
[----:B------:R-:W-:Y:S01]  /*32e0*/  WARPSYNC 0xffffffff ;  /* 0xffffffff00007948 */ /* 0x000fe20003800000 */
[----:B------:R-:W-:Y:S02]  /*32f0*/  BSSY B0, `(.L_x_432) ;  /* 0x000013c000007945 */ /* 0x000fe40003800000 */
[----:B------:R-:W-:Y:S01]  /*3300*/  BAR.SYNC.DEFER_BLOCKING 0x0 ;  /* 0x0000000000007b1d */ /* 0x000fe20000010000 */
[----:B-1----:R-:W-:Y:S01]  /*3310*/  SHF.R.S32.HI R6, RZ, 0x1f, R88 ;  /* 0x0000001fff067819 */ /* 0x002fe20000011458 */
[----:B------:R-:W-:Y:S01]  /*3320*/  IMAD.MOV.U32 R7, RZ, RZ, 0x20 ;  /* 0x00000020ff077424 */ /* 0x000fe200078e00ff */
[----:B--2---:R-:W-:-:S03]  /*3330*/  IADD3 R5, -R89, R228, -R11 ;  /* 0x000000e459057210 */ /* 0x004fc60007ffe90b */
[----:B------:R-:W-:Y:S02]  /*3340*/  IMAD R0, R6, c[0x0][0x1e0], RZ ;  /* 0x0000780006007a24 */ /* 0x000fe400078e02ff */
[----:B------:R-:W-:Y:S01]  /*3350*/  IMAD.WIDE.U32 R8, R7, c[0x0][0x1e0], RZ ;  /* 0x0000780007087a25 */ /* 0x000fe200078e00ff */
[----:B------:R-:W-:-:S03]  /*3360*/  ISETP.GE.AND P0, PT, R5, 0x1, PT ;  /* 0x000000010500780c */ /* 0x000fc60003f06270 */
[----:B---3--:R-:W-:-:S04]  /*3370*/  IMAD.WIDE.U32 R2, R88, c[0x0][0x1e0], RZ ;  /* 0x0000780058027a25 */ /* 0x008fc800078e00ff */
[----:B------:R-:W-:Y:S01]  /*3380*/  IMAD R4, R88, c[0x0][0x1e4], R0 ;  /* 0x0000790058047a24 */ /* 0x000fe200078e0200 */
[----:B------:R-:W-:Y:S01]  /*3390*/  LEA R0, P6, R2, R212, 0x6 ;  /* 0x000000d402007211 */ /* 0x000fe200078c30ff */
[----:B------:R-:W-:Y:S02]  /*33a0*/  IMAD R6, R6, c[0x0][0x208], RZ ;  /* 0x0000820006067a24 */ /* 0x000fe400078e02ff */
[----:B------:R-:W-:Y:S02]  /*33b0*/  IMAD.IADD R3, R3, 0x1, R4 ;  /* 0x0000000103037824 */ /* 0x000fe400078e0204 */
[----:B------:R-:W-:-:S03]  /*33c0*/  IMAD R6, R88, c[0x0][0x20c], R6 ;  /* 0x0000830058067a24 */ /* 0x000fc600078e0206 */
[----:B------:R-:W-:Y:S02]  /*33d0*/  LEA.HI.X R4, R2, R216, R3, 0x6, P6 ;  /* 0x000000d802047211 */ /* 0x000fe400030f3403 */
[----:B------:R-:W-:-:S04]  /*33e0*/  @P0 LEA R2, P6, R0, c[0x0][0x1c8], 0x1 ;  /* 0x0000720000020a11 */ /* 0x000fc800078c08ff */
[----:B------:R-:W-:Y:S02]  /*33f0*/  @P0 LEA.HI.X R3, R0, c[0x0][0x1cc], R4, 0x1, P6 ;  /* 0x0000730000030a11 */ /* 0x000fe400030f0c04 */
[----:B------:R-:W-:-:S03]  /*3400*/  ISETP.GE.AND P6, PT, R5, 0x21, PT ;  /* 0x000000210500780c */ /* 0x000fc60003fc6270 */
[----:B------:R-:W-:Y:S01]  /*3410*/  @!PT LDS RZ, [RZ] ;  /* 0x00000000fffff984 */ /* 0x000fe20000000800 */
[----:B------:R-:W-:Y:S01]  /*3420*/  @!PT LDS RZ, [RZ] ;  /* 0x00000000fffff984 */ /* 0x000fe20000000800 */
[----:B------:R-:W-:Y:S01]  /*3430*/  @!PT LDS RZ, [RZ] ;  /* 0x00000000fffff984 */ /* 0x000fe20000000800 */
[----:B------:R1:W-:Y:S04]  /*3440*/  @P0 LDGSTS.E.BYPASS.LTC128B.128 [R209+0x6100], [R2.64], !P5 ;  /* 0x0610000002d10fae */ /* 0x0003e8000e901d46 */
[----:B------:R1:W-:Y:S04]  /*3450*/  @P0 LDGSTS.E.BYPASS.LTC128B.128 [R209+0x8100], [R2.64+0x80], !P4 ;  /* 0x0810008002d10fae */ /* 0x0003e8000e101d46 */
[----:B------:R1:W-:Y:S02]  /*3460*/  @P0 LDGSTS.E.BYPASS.LTC128B.128 [R209+0xa100], [R2.64+0x100], !P3 ;  /* 0x0a10010002d10fae */ /* 0x0003e4000d901d46 */
[----:B------:R-:W-:Y:S01]  /*3470*/  @P6 IADD3 R0, P0, R0, R8, RZ ;  /* 0x0000000800006210 */ /* 0x000fe20007f1e0ff */
[----:B-1----:R-:W-:-:S05]  /*3480*/  IMAD R3, R7, c[0x0][0x1e4], RZ ;  /* 0x0000790007037a24 */ /* 0x002fca00078e02ff */
[----:B------:R-:W-:Y:S01]  /*3490*/  @P6 IADD3.X R3, R4, R9, R3, P0, !PT ;  /* 0x0000000904036210 */ /* 0x000fe200007fe403 */
[----:B------:R-:W-:Y:S01]  /*34a0*/  IMAD.WIDE.U32 R4, R88, c[0x0][0x208], RZ ;  /* 0x0000820058047a25 */ /* 0x000fe200078e00ff */
[----:B------:R-:W-:-:S04]  /*34b0*/  @P6 LEA R2, P0, R0, c[0x0][0x1c8], 0x1 ;  /* 0x0000720000026a11 */ /* 0x000fc800078008ff */
[----:B------:R-:W-:Y:S02]  /*34c0*/  @P6 LEA.HI.X R3, R0, c[0x0][0x1cc], R3, 0x1, P0 ;  /* 0x0000730000036a11 */ /* 0x000fe400000f0c03 */
[----:B------:R-:W-:-:S03]  /*34d0*/  LEA R0, P0, R4, R214, 0x6 ;  /* 0x000000d604007211 */ /* 0x000fc600078030ff */
[----:B------:R1:W-:Y:S04]  /*34e0*/  @P6 LDGSTS.E.BYPASS.LTC128B.128 [R209+0x7100], [R2.64], !P5 ;  /* 0x0710000002d16fae */ /* 0x0003e8000e901d46 */
[----:B------:R1:W-:Y:S04]  /*34f0*/  @P6 LDGSTS.E.BYPASS.LTC128B.128 [R209+0x9100], [R2.64+0x80], !P4 ;  /* 0x0910008002d16fae */ /* 0x0003e8000e101d46 */
[----:B------:R1:W-:Y:S01]  /*3500*/  @P6 LDGSTS.E.BYPASS.LTC128B.128 [R209+0xb100], [R2.64+0x100], !P3 ;  /* 0x0b10010002d16fae */ /* 0x0003e2000d901d46 */
[----:B------:R-:W-:-:S03]  /*3510*/  LOP3.LUT P6, RZ, R14, 0x2, RZ, 0xc0, !PT ;  /* 0x000000020eff7812 */ /* 0x000fc600078cc0ff */
[----:B------:R-:W0:Y:S01]  /*3520*/  LDGDEPBAR ;  /* 0x00000000000079af */ /* 0x000e220000000000 */
[----:B-1----:R-:W-:Y:S01]  /*3530*/  IMAD.IADD R3, R5, 0x1, R6 ;  /* 0x0000000105037824 */ /* 0x002fe200078e0206 */
[----:B------:R-:W-:-:S04]  /*3540*/  DEPBAR.LE SB0, 0x1 ;  /* 0x000080400000791a */ /* 0x000fc80000000000 */
[----:B------:R-:W-:-:S04]  /*3550*/  DEPBAR.LE SB0, 0x0 ;  /* 0x000080000000791a */ /* 0x000fc80000000000 */
[----:B------:R-:W-:Y:S01]  /*3560*/  BAR.SYNC.DEFER_BLOCKING 0x0 ;  /* 0x0000000000007b1d */ /* 0x000fe20000010000 */
[----:B------:R-:W-:Y:S02]  /*3570*/  LOP3.LUT R5, R14, 0x1, RZ, 0xc0, !PT ;  /* 0x000000010e057812 */ /* 0x000fe400078ec0ff */
[----:B------:R-:W-:Y:S02]  /*3580*/  LEA.HI.X R3, R4, R217, R3, 0x6, P0 ;  /* 0x000000d904037211 */ /* 0x000fe400000f3403 */
[C---:B------:R-:W-:Y:S02]  /*3590*/  LEA R2, P0, R0.reuse, c[0x0][0x1f8], 0x1 ;  /* 0x00007e0000027a11 */ /* 0x040fe400078008ff */
[----:B------:R-:W-:Y:S02]  /*35a0*/  MOV R4, c[0x0][0x208] ;  /* 0x0000820000047a02 */ /* 0x000fe40000000f00 */
[----:B------:R-:W-:Y:S01]  /*35b0*/  ISETP.NE.U32.AND P1, PT, R5, 0x1, PT ;  /* 0x000000010500780c */ /* 0x000fe20003f25070 */
[----:B------:R-:W-:Y:S01]  /*35c0*/  IMAD.MOV.U32 R5, RZ, RZ, c[0x0][0x20c] ;  /* 0x00008300ff057624 */ /* 0x000fe200078e00ff */
[----:B------:R-:W-:-:S02]  /*35d0*/  LEA.HI.X R3, R0, c[0x0][0x1fc], R3, 0x1, P0 ;  /* 0x00007f0000037a11 */ /* 0x000fc400000f0c03 */
[C---:B------:R-:W-:Y:S02]  /*35e0*/  LEA R12, P0, R4.reuse, R2, 0x6 ;  /* 0x00000002040c7211 */ /* 0x040fe400078030ff */
[----:B------:R-:W-:Y:S02]  /*35f0*/  IADD3 R0, -R11, R90, RZ ;  /* 0x0000005a0b007210 */ /* 0x000fe40007ffe1ff */
[----:B------:R-:W-:Y:S02]  /*3600*/  LEA.HI.X R13, R4, R3, R5, 0x6, P0 ;  /* 0x00000003040d7211 */ /* 0x000fe400000f3405 */
[C---:B------:R-:W-:Y:S02]  /*3610*/  ISETP.LT.OR P0, PT, R0.reuse, 0x1, P1 ;  /* 0x000000010000780c */ /* 0x040fe40000f01670 */
[C---:B------:R-:W-:Y:S01]  /*3620*/  ISETP.LT.OR P1, PT, R0.reuse, 0x21, P1 ;  /* 0x000000210000780c */ /* 0x040fe20000f21670 */
[----:B------:R-:W-:Y:S04]  /*3630*/  LDSM.16.M88.4 R8, [R191] ;  /* 0x00000000bf08783b */ /* 0x000fe80000000200 */
[----:B------:R-:W1:Y:S04]  /*3640*/  LDSM.16.M88.4 R20, [R184] ;  /* 0x00000000b814783b */ /* 0x000e680000000200 */
[----:B------:R-:W2:Y:S04]  /*3650*/  LDSM.16.M88.4 R16, [R184+0x800] ;  /* 0x00080000b810783b */ /* 0x000ea80000000200 */
[----:B------:R-:W3:Y:S04]  /*3660*/  LDSM.16.M88.4 R24, [R184+0x1000] ;  /* 0x00100000b818783b */ /* 0x000ee80000000200 */
[----:B------:R-:W4:Y:S04]  /*3670*/  LDSM.16.M88.4 R32, [R184+0x1800] ;  /* 0x00180000b820783b */ /* 0x000f280000000200 */
[----:B------:R-:W-:Y:S04]  /*3680*/  LDSM.16.M88.4 R4, [R192] ;  /* 0x00000000c004783b */ /* 0x000fe80000000200 */
[----:B------:R-:W5:Y:S04]  /*3690*/  LDSM.16.M88.4 R48, [R195] ;  /* 0x00000000c330783b */ /* 0x000f680000000200 */
[----:B------:R-:W3:Y:S04]  /*36a0*/  LDSM.16.M88.4 R56, [R206] ;  /* 0x00000000ce38783b */ /* 0x000ee80000000200 */
[----:B------:R-:W4:Y:S04]  /*36b0*/  LDSM.16.M88.4 R60, [R205] ;  /* 0x00000000cd3c783b */ /* 0x000f280000000200 */
[----:B------:R-:W4:Y:S04]  /*36c0*/  LDSM.16.M88.4 R72, [R204] ;  /* 0x00000000cc48783b */ /* 0x000f280000000200 */
[----:B------:R-:W-:Y:S01]  /*36d0*/  @!PT LDS RZ, [RZ] ;  /* 0x00000000fffff984 */ /* 0x000fe20000000800 */
[----:B------:R-:W-:Y:S01]  /*36e0*/  @!PT LDS RZ, [RZ] ;  /* 0x00000000fffff984 */ /* 0x000fe20000000800 */
[----:B------:R-:W-:Y:S01]  /*36f0*/  @!PT LDS RZ, [RZ] ;  /* 0x00000000fffff984 */ /* 0x000fe20000000800 */
[----:B------:R3:W-:Y:S01]  /*3700*/  LDGSTS.E.BYPASS.LTC128B.128 [R209+0x100], [R2.64], !P0 ;  /* 0x0010000002d17fae */ /* 0x0007e2000c101d46 */
[----:B------:R-:W-:-:S02]  /*3710*/  ISETP.LT.OR P0, PT, R0, 0x1, !P6 ;  /* 0x000000010000780c */ /* 0x000fc40007701670 */
[----:B------:R-:W-:Y:S01]  /*3720*/  ISETP.LT.OR P6, PT, R0, 0x21, !P6 ;  /* 0x000000210000780c */ /* 0x000fe200077c1670 */
[C---:B-1----:R-:W-:Y:S08]  /*3730*/  HMMA.16816.F32.BF16 R36, R8.reuse, R22, RZ ;  /* 0x000000160824723c */ /* 0x042ff000000418ff */
[----:B--2---:R-:W-:Y:S02]  /*3740*/  HMMA.16816.F32.BF16 R40, R8, R16, RZ ;  /* 0x000000100828723c */ /* 0x004fe400000418ff */
[----:B------:R1:W-:Y:S01]  /*3750*/  LDGSTS.E.BYPASS.LTC128B.128 [R209+0x2100], [R2.64+0x80], !P0 ;  /* 0x0210008002d17fae */ /* 0x0003e2000c101d46 */
[----:B------:R-:W-:-:S04]  /*3760*/  LOP3.LUT P0, RZ, R14, 0x4, RZ, 0xc0, !PT ;  /* 0x000000040eff7812 */ /* 0x000fc8000780c0ff */
[C---:B------:R-:W-:Y:S01]  /*3770*/  ISETP.LT.OR P2, PT, R0.reuse, 0x1, !P0 ;  /* 0x000000010000780c */ /* 0x040fe20004741670 */
[----:B------:R-:W-:Y:S01]  /*3780*/  HMMA.16816.F32.BF16 R16, R8, R18, RZ ;  /* 0x000000120810723c */ /* 0x000fe200000418ff */
[----:B------:R-:W-:-:S07]  /*3790*/  ISETP.LT.OR P0, PT, R0, 0x21, !P0 ;  /* 0x000000210000780c */ /* 0x000fce0004701670 */
[----:B---3--:R-:W-:Y:S04]  /*37a0*/  HMMA.16816.F32.BF16 R44, R8, R24, RZ ;  /* 0x00000018082c723c */ /* 0x008fe800000418ff */
[----:B------:R1:W-:Y:S01]  /*37b0*/  LDGSTS.E.BYPASS.LTC128B.128 [R209+0x4100], [R2.64+0x100], !P2 ;  /* 0x0410010002d17fae */ /* 0x0003e2000d101d46 */
[----:B------:R-:W-:-:S03]  /*37c0*/  ISETP.NE.AND P2, PT, R28, RZ, PT ;  /* 0x000000ff1c00720c */ /* 0x000fc60003f45270 */
[----:B------:R-:W-:Y:S01]  /*37d0*/  HMMA.16816.F32.BF16 R28, R8, R20, RZ ;  /* 0x00000014081c723c */ /* 0x000fe200000418ff */
[----:B------:R2:W-:Y:S01]  /*37e0*/  LDGSTS.E.BYPASS.LTC128B.128 [R209+0x1100], [R12.64], !P1 ;  /* 0x011000000cd17fae */ /* 0x0005e2000c901d46 */
[----:B------:R-:W-:-:S03]  /*37f0*/  ISETP.NE.AND P1, PT, R15, RZ, PT ;  /* 0x000000ff0f00720c */ /* 0x000fc60003f25270 */
[----:B------:R2:W-:Y:S03]  /*3800*/  LDGSTS.E.BYPASS.LTC128B.128 [R209+0x3100], [R12.64+0x80], !P6 ;  /* 0x031000800cd17fae */ /* 0x0005e6000f101d46 */
[----:B------:R-:W-:Y:S01]  /*3810*/  HMMA.16816.F32.BF16 R24, R8, R26, RZ ;  /* 0x0000001a0818723c */ /* 0x000fe200000418ff */
[----:B------:R2:W-:Y:S01]  /*3820*/  LDGSTS.E.BYPASS.LTC128B.128 [R209+0x5100], [R12.64+0x100], !P0 ;  /* 0x051001000cd17fae */ /* 0x0005e2000c101d46 */
[----:B------:R-:W-:-:S03]  /*3830*/  ISETP.GT.AND P0, PT, R88, R211, PT ;  /* 0x000000d35800720c */ /* 0x000fc60003f04270 */
[----:B------:R-:W-:Y:S03]  /*3840*/  LDSM.16.M88.4 R20, [R194] ;  /* 0x00000000c214783b */ /* 0x000fe60000000200 */
[C---:B----4-:R-:W-:Y:S01]  /*3850*/  HMMA.16816.F32.BF16 R52, R8.reuse, R32, RZ ;  /* 0x000000200834723c */ /* 0x050fe200000418ff */
[----:B------:R-:W3:Y:S04]  /*3860*/  LDSM.16.M88.4 R64, [R190] ;  /* 0x00000000be40783b */ /* 0x000ee80000000200 */
[----:B------:R-:W4:Y:S04]  /*3870*/  LDSM.16.M88.4 R68, [R190+0x800] ;  /* 0x00080000be44783b */ /* 0x000f280000000200 */
[----:B------:R-:W1:Y:S04]  /*3880*/  LDSM.16.M88.4 R80, [R190+0x1000] ;  /* 0x00100000be50783b */ /* 0x000e680000000200 */
[----:B------:R-:W-:Y:S04]  /*3890*/  LDSM.16.M88.4 R76, [R187+0x800] ;  /* 0x00080000bb4c783b */ /* 0x000fe80000000200 */
[----:B------:R-:W-:Y:S01]  /*38a0*/  LDSM.16.M88.4 R92, [R187+0x1000] ;  /* 0x00100000bb5c783b */ /* 0x000fe20000000200 */
[----:B--2---:R-:W-:Y:S03]  /*38b0*/  HMMA.16816.F32.BF16 R12, R8, R34, RZ ;  /* 0x00000022080c723c */ /* 0x004fe600000418ff */
[----:B------:R-:W-:Y:S04]  /*38c0*/  LDSM.16.M88.4 R84, [R184+0x3000] ;  /* 0x00300000b854783b */ /* 0x000fe80000000200 */
[----:B------:R-:W0:Y:S01]  /*38d0*/  LDGDEPBAR ;  /* 0x00000000000079af */ /* 0x000e220000000000 */
[C---:B-----5:R-:W-:Y:S08]  /*38e0*/  HMMA.16816.F32.BF16 R8, R4.reuse, R48, R28 ;  /* 0x000000300408723c */ /* 0x060ff0000004181c */
[C---:B------:R-:W-:Y:S01]  /*38f0*/  HMMA.16816.F32.BF16 R28, R4.reuse, R50, R36 ;  /* 0x00000032041c723c */ /* 0x040fe20000041824 */
[----:B------:R-:W2:Y:S07]  /*3900*/  LDSM.16.M88.4 R48, [R190+0x1800] ;  /* 0x00180000be30783b */ /* 0x000eae0000000200 */
[C---:B------:R-:W-:Y:S08]  /*3910*/  HMMA.16816.F32.BF16 R32, R4.reuse, R56, R40 ;  /* 0x000000380420723c */ /* 0x040ff00000041828 */
[C---:B------:R-:W-:Y:S01]  /*3920*/  HMMA.16816.F32.BF16 R36, R4.reuse, R58, R16 ;  /* 0x0000003a0424723c */ /* 0x040fe20000041810 */
[----:B------:R-:W-:Y:S04]  /*3930*/  LDSM.16.M88.4 R16, [R193] ;  /* 0x00000000c110783b */ /* 0x000fe80000000200 */
[----:B------:R-:W5:Y:S03]  /*3940*/  LDSM.16.M88.4 R56, [R187] ;  /* 0x00000000bb38783b */ /* 0x000f660000000200 */
[C---:B------:R-:W-:Y:S08]  /*3950*/  HMMA.16816.F32.BF16 R40, R4.reuse, R60, R44 ;  /* 0x0000003c0428723c */ /* 0x040ff0000004182c */
[C---:B------:R-:W-:Y:S01]  /*3960*/  HMMA.16816.F32.BF16 R44, R4.reuse, R62, R24 ;  /* 0x0000003e042c723c */ /* 0x040fe20000041818 */
[----:B------:R-:W1:Y:S07]  /*3970*/  LDSM.16.M88.4 R60, [R187+0x1800] ;  /* 0x00180000bb3c783b */ /* 0x000e6e0000000200 */
[C---:B------:R-:W-:Y:S08]  /*3980*/  HMMA.16816.F32.BF16 R52, R4.reuse, R72, R52 ;  /* 0x000000480434723c */ /* 0x040ff00000041834 */
[----:B------:R-:W-:Y:S01]  /*3990*/  HMMA.16816.F32.BF16 R24, R4, R74, R12 ;  /* 0x0000004a0418723c */ /* 0x000fe2000004180c */
[----:B------:R-:W-:Y:S04]  /*39a0*/  LDSM.16.M88.4 R12, [R191+0x4000] ;  /* 0x00400000bf0c783b */ /* 0x000fe80000000200 */
[----:B------:R-:W-:Y:S03]  /*39b0*/  LDSM.16.M88.4 R72, [R184+0x2800] ;  /* 0x00280000b848783b */ /* 0x000fe60000000200 */
[C---:B---3--:R-:W-:Y:S08]  /*39c0*/  HMMA.16816.F32.BF16 R8, R20.reuse, R64, R8 ;  /* 0x000000401408723c */ /* 0x048ff00000041808 */
[C---:B------:R-:W-:Y:S01]  /*39d0*/  HMMA.16816.F32.BF16 R4, R20.reuse, R66, R28 ;  /* 0x000000421404723c */ /* 0x040fe2000004181c */
[----:B------:R-:W-:Y:S07]  /*39e0*/  LDSM.16.M88.4 R64, [R203] ;  /* 0x00000000cb40783b */ /* 0x000fee0000000200 */
[C---:B----4-:R-:W-:Y:S08]  /*39f0*/  HMMA.16816.F32.BF16 R32, R20.reuse, R68, R32 ;  /* 0x000000441420723c */ /* 0x050ff00000041820 */
[C---:B------:R-:W-:Y:S01]  /*3a00*/  HMMA.16816.F32.BF16 R36, R20.reuse, R70, R36 ;  /* 0x000000461424723c */ /* 0x040fe20000041824 */
[----:B------:R-:W3:Y:S07]  /*3a10*/  LDSM.16.M88.4 R68, [R184+0x2000] ;  /* 0x00200000b844783b */ /* 0x000eee0000000200 */
[C---:B-1----:R-:W-:Y:S08]  /*3a20*/  HMMA.16816.F32.BF16 R40, R20.reuse, R80, R40 ;  /* 0x000000501428723c */ /* 0x042ff00000041828 */
[C---:B------:R-:W-:Y:S01]  /*3a30*/  HMMA.16816.F32.BF16 R44, R20.reuse, R82, R44 ;  /* 0x00000052142c723c */ /* 0x040fe2000004182c */
[----:B------:R-:W-:Y:S07]  /*3a40*/  LDSM.16.M88.4 R80, [R190+0x2800] ;  /* 0x00280000be50783b */ /* 0x000fee0000000200 */
[C---:B--2---:R-:W-:Y:S08]  /*3a50*/  HMMA.16816.F32.BF16 R52, R20.reuse, R48, R52 ;  /* 0x000000301434723c */ /* 0x044ff00000041834 */
[----:B------:R-:W-:Y:S08]  /*3a60*/  HMMA.16816.F32.BF16 R28, R20, R50, R24 ;  /* 0x00000032141c723c */ /* 0x000ff00000041818 */
[C---:B-----5:R-:W-:Y:S01]  /*3a70*/  HMMA.16816.F32.BF16 R24, R16.reuse, R56, R8 ;  /* 0x000000381018723c */ /* 0x060fe20000041808 */
        /* <DEDUP_REMOVED lines=8> */
[----:B------:R-:W4:Y:S07]  /*3b00*/  LDSM.16.M88.4 R92, [R201] ;  /* 0x00000000c95c783b */ /* 0x000f2e0000000200 */
[C---:B------:R-:W-:Y:S08]  /*3b10*/  HMMA.16816.F32.BF16 R52, R16.reuse, R60, R52 ;  /* 0x0000003c1034723c */ /* 0x040ff00000041834 */
[----:B------:R-:W-:Y:S01]  /*3b20*/  HMMA.16816.F32.BF16 R32, R16, R62, R28 ;  /* 0x0000003e1020723c */ /* 0x000fe2000004181c */
[----:B------:R-:W5:Y:S07]  /*3b30*/  LDSM.16.M88.4 R60, [R200] ;  /* 0x00000000c83c783b */ /* 0x000f6e0000000200 */
[C---:B---3--:R-:W-:Y:S08]  /*3b40*/  HMMA.16816.F32.BF16 R28, R12.reuse, R68, R24 ;  /* 0x000000440c1c723c */ /* 0x048ff00000041818 */
[C---:B------:R-:W-:Y:S01]  /*3b50*/  HMMA.16816.F32.BF16 R24, R12.reuse, R70, R20 ;  /* 0x000000460c18723c */ /* 0x040fe20000041814 */
[----:B------:R-:W-:Y:S07]  /*3b60*/  LDSM.16.M88.4 R68, [R187+0x2000] ;  /* 0x00200000bb44783b */ /* 0x000fee0000000200 */
[C---:B------:R-:W-:Y:S01]  /*3b70*/  HMMA.16816.F32.BF16 R20, R12.reuse, R72, R4 ;  /* 0x000000480c14723c */ /* 0x040fe20000041804 */
[----:B------:R-:W-:Y:S07]  /*3b80*/  LDSM.16.M88.4 R4, [R194+0x4000] ;  /* 0x00400000c204783b */ /* 0x000fee0000000200 */
[C---:B------:R-:W-:Y:S01]  /*3b90*/  HMMA.16816.F32.BF16 R16, R12.reuse, R74, R36 ;  /* 0x0000004a0c10723c */ /* 0x040fe20000041824 */
[----:B------:R-:W3:Y:S07]  /*3ba0*/  LDSM.16.M88.4 R72, [R190+0x2000] ;  /* 0x00200000be48783b */ /* 0x000eee0000000200 */
        /* <DEDUP_REMOVED lines=12> */
[C---:B----4-:R-:W-:Y:S01]  /*3c70*/  HMMA.16816.F32.BF16 R12, R8.reuse, R92, R40 ;  /* 0x0000005c080c723c */ /* 0x050fe20000041828 */
[----:B------:R-:W-:Y:S07]  /*3c80*/  LDSM.16.M88.4 R40, [R187+0x3000] ;  /* 0x00300000bb28783b */ /* 0x000fee0000000200 */
[C---:B------:R-:W-:Y:S08]  /*3c90*/  HMMA.16816.F32.BF16 R56, R8.reuse, R94, R48 ;  /* 0x0000005e0838723c */ /* 0x040ff00000041830 */
[C---:B-----5:R-:W-:Y:S08]  /*3ca0*/  HMMA.16816.F32.BF16 R48, R8.reuse, R60, R44 ;  /* 0x0000003c0830723c */ /* 0x060ff0000004182c */
[----:B------:R-:W-:Y:S01]  /*3cb0*/  HMMA.16816.F32.BF16 R44, R8, R62, R36 ;  /* 0x0000003e082c723c */ /* 0x000fe20000041824 */
[----:B------:R-:W-:Y:S07]  /*3cc0*/  LDSM.16.M88.4 R60, [R184+0x4000] ;  /* 0x00400000b83c783b */ /* 0x000fee0000000200 */
[C---:B---3--:R-:W-:Y:S08]  /*3cd0*/  HMMA.16816.F32.BF16 R36, R4.reuse, R72, R32 ;  /* 0x000000480424723c */ /* 0x048ff00000041820 */
        /* <DEDUP_REMOVED lines=41> */
[----:B------:R-:W-:Y:S01]  /*3f70*/  HMMA.16816.F32.BF16 R32, R12, R66, R40 ;  /* 0x000000420c20723c */ /* 0x000fe20000041828 */
[----:B------:R-:W-:-:S07]  /*3f80*/  FMUL.FTZ R0, R48, c[0x0][0x320] ;  /* 0x0000c80030007a20 */ /* 0x000fce0000410000 */
[----:B------:R-:W-:Y:S01]  /*3f90*/  HMMA.16816.F32.BF16 R28, R4, R58, R28 ;  /* 0x0000003a041c723c */ /* 0x000fe2000004181c */
[----:B------:R-:W1:Y:S07]  /*3fa0*/  LDSM.16.M88.4 R56, [R190+0x5000] ;  /* 0x00500000be38783b */ /* 0x000e6e0000000200 */
[----:B------:R-:W-:Y:S08]  /*3fb0*/  HMMA.16816.F32.BF16 R36, R8, R60, R36 ;  /* 0x0000003c0824723c */ /* 0x000ff00000041824 */
[----:B------:R-:W-:Y:S01]  /*3fc0*/  HMMA.16816.F32.BF16 R44, R16, R46, R76 ;  /* 0x0000002e102c723c */ /* 0x000fe2000004184c */
[----:B------:R4:W1:Y:S07]  /*3fd0*/  MUFU.TANH R76, R0 ;  /* 0x00000000004c7308 */ /* 0x00086e0000002400 */
[----:B--2---:R-:W-:Y:S08]  /*3fe0*/  HMMA.16816.F32.BF16 R24, R12, R68, R20 ;  /* 0x000000440c18723c */ /* 0x004ff00000041814 */
[----:B------:R-:W-:Y:S01]  /*3ff0*/  HMMA.16816.F32.BF16 R20, R8, R62, R32 ;  /* 0x0000003e0814723c */ /* 0x000fe20000041820 */
[----:B----4-:R-:W-:Y:S01]  /*4000*/  FMUL.FTZ R0, R49, c[0x0][0x320] ;  /* 0x0000c80031007a20 */ /* 0x010fe20000410000 */
[----:B------:R-:W2:Y:S06]  /*4010*/  LDSM.16.M88.4 R60, [R196] ;  /* 0x00000000c43c783b */ /* 0x000eac0000000200 */
[----:B------:R-:W-:Y:S01]  /*4020*/  HMMA.16816.F32.BF16 R64, R16, R72, R92 ;  /* 0x000000481040723c */ /* 0x000fe2000004185c */
[----:B------:R4:W1:Y:S07]  /*4030*/  MUFU.TANH R72, R0 ;  /* 0x0000000000487308 */ /* 0x00086e0000002400 */
[----:B---3--:R-:W-:Y:S08]  /*4040*/  HMMA.16816.F32.BF16 R36, R4, R52, R36 ;  /* 0x000000340424723c */ /* 0x008ff00000041824 */
[----:B------:R-:W-:Y:S01]  /*4050*/  HMMA.16816.F32.BF16 R40, R12, R70, R44 ;  /* 0x000000460c28723c */ /* 0x000fe2000004182c */
[----:B----4-:R-:W-:Y:S01]  /*4060*/  FMUL.FTZ R0, R50, c[0x0][0x320] ;  /* 0x0000c80032007a20 */ /* 0x010fe20000410000 */
[----:B------:R-:W3:Y:S03]  /*4070*/  LDSM.16.M88.4 R44, [R190+0x5800] ;  /* 0x00580000be2c783b */ /* 0x000ee60000000200 */
[----:B------:R4:W2:Y:S03]  /*4080*/  MUFU.TANH R77, R0 ;  /* 0x00000000004d7308 */ /* 0x0008a60000002400 */
[----:B-1----:R-:W-:Y:S08]  /*4090*/  HMMA.16816.F32.BF16 R32, R8, R56, R24 ;  /* 0x000000380820723c */ /* 0x002ff00000041818 */
[----:B------:R-:W-:Y:S01]  /*40a0*/  HMMA.16816.F32.BF16 R24, R4, R54, R20 ;  /* 0x000000360418723c */ /* 0x000fe20000041814 */
[----:B----4-:R-:W-:-:S02]  /*40b0*/  FMUL.FTZ R0, R51, c[0x0][0x320] ;  /* 0x0000c80033007a20 */ /* 0x010fc40000410000 */
[----:B------:R-:W1:Y:S05]  /*40c0*/  LDSM.16.M88.4 R48, [R187+0x5000] ;  /* 0x00500000bb30783b */ /* 0x000e6a0000000200 */
[----:B------:R-:W-:Y:S01]  /*40d0*/  HMMA.16816.F32.BF16 R16, R16, R74, R84 ;  /* 0x0000004a1010723c */ /* 0x000fe20000041854 */
[----:B------:R4:W1:Y:S07]  /*40e0*/  MUFU.TANH R73, R0 ;  /* 0x0000000000497308 */ /* 0x00086e0000002400 */
[----:B--2---:R-:W-:Y:S01]  /*40f0*/  HMMA.16816.F32.BF16 R20, R12, R60, R64 ;  /* 0x0000003c0c14723c */ /* 0x004fe20000041840 */
[----:B----4-:R-:W-:-:S04]  /*4100*/  FMUL.FTZ R0, R28, c[0x0][0x320] ;  /* 0x0000c8001c007a20 */ /* 0x010fc80000410000 */
[----:B------:R2:W4:Y:S11]  /*4110*/  MUFU.TANH R69, R0 ;  /* 0x0000000000457308 */ /* 0x0005360000002400 */
[----:B------:R-:W-:Y:S08]  /*4120*/  HMMA.16816.F32.BF16 R12, R12, R62, R16 ;  /* 0x0000003e0c0c723c */ /* 0x000ff00000041810 */
[----:B---3--:R-:W-:Y:S01]  /*4130*/  HMMA.16816.F32.BF16 R16, R8, R44, R20 ;  /* 0x0000002c0810723c */ /* 0x008fe20000041814 */
[----:B--2---:R-:W-:-:S07]  /*4140*/  FMUL.FTZ R0, R29, c[0x0][0x320] ;  /* 0x0000c8001d007a20 */ /* 0x004fce0000410000 */
[----:B-1----:R-:W-:Y:S01]  /*4150*/  HMMA.16816.F32.BF16 R32, R4, R48, R32 ;  /* 0x000000300420723c */ /* 0x002fe20000041820 */
[----:B------:R1:W2:Y:S02]  /*4160*/  MUFU.TANH R68, R0 ;  /* 0x0000000000447308 */ /* 0x0002a40000002400 */
[----:B-1----:R-:W-:-:S06]  /*4170*/  FMUL.FTZ R0, R30, c[0x0][0x320] ;  /* 0x0000c8001e007a20 */ /* 0x002fcc0000410000 */
[----:B------:R1:W3:Y:S02]  /*4180*/  MUFU.TANH R70, R0 ;  /* 0x0000000000467308 */ /* 0x0002e40000002400 */
[----:B-1----:R-:W-:Y:S02]  /*4190*/  FMUL.FTZ R0, R31, c[0x0][0x320] ;  /* 0x0000c8001f007a20 */ /* 0x002fe40000410000 */
[C---:B------:R-:W-:Y:S04]  /*41a0*/  HMMA.16816.F32.BF16 R28, R8.reuse, R58, R40 ;  /* 0x0000003a081c723c */ /* 0x040fe80000041828 */
[----:B------:R1:W1:Y:S04]  /*41b0*/  MUFU.TANH R56, R0 ;  /* 0x0000000000387308 */ /* 0x0002680000002400 */
[----:B------:R-:W-:Y:S01]  /*41c0*/  HMMA.16816.F32.BF16 R8, R8, R46, R12 ;  /* 0x0000002e0808723c */ /* 0x000fe2000004180c */
[----:B-1----:R-:W-:-:S04]  /*41d0*/  FMUL.FTZ R0, R36, c[0x0][0x320] ;  /* 0x0000c80024007a20 */ /* 0x002fc80000410000 */
[----:B------:R1:W1:Y:S11]  /*41e0*/  MUFU.TANH R55, R0 ;  /* 0x0000000000377308 */ /* 0x0002760000002400 */
[----:B------:R-:W-:Y:S01]  /*41f0*/  HMMA.16816.F32.BF16 R20, R4, R50, R28 ;  /* 0x000000320414723c */ /* 0x000fe2000004181c */
[----:B-1----:R-:W-:-:S04]  /*4200*/  FMUL.FTZ R0, R37, c[0x0][0x320] ;  /* 0x0000c80025007a20 */ /* 0x002fc80000410000 */
[----:B------:R1:W1:Y:S02]  /*4210*/  MUFU.TANH R52, R0 ;  /* 0x0000000000347308 */ /* 0x0002640000002400 */
[----:B-1----:R-:W-:-:S06]  /*4220*/  FMUL.FTZ R0, R38, c[0x0][0x320] ;  /* 0x0000c80026007a20 */ /* 0x002fcc0000410000 */
[----:B------:R1:W1:Y:S02]  /*4230*/  MUFU.TANH R54, R0 ;  /* 0x0000000000367308 */ /* 0x0002640000002400 */
[----:B-1----:R-:W-:Y:S02]  /*4240*/  FMUL.FTZ R0, R39, c[0x0][0x320] ;  /* 0x0000c80027007a20 */ /* 0x002fe40000410000 */
[----:B------:R-:W1:Y:S01]  /*4250*/  LDSM.16.M88.4 R36, [R187+0x5800] ;  /* 0x00580000bb24783b */ /* 0x000e620000000200 */
[----:B------:R-:W-:-:S04]  /*4260*/  DEPBAR.LE SB0, 0x0 ;  /* 0x000080000000791a */ /* 0x000fc80000000000 */
[----:B------:R5:W1:Y:S02]  /*4270*/  MUFU.TANH R53, R0 ;  /* 0x0000000000357308 */ /* 0x000a640000002400 */
[----:B-----5:R-:W-:-:S06]  /*4280*/  FMUL.FTZ R0, R24, c[0x0][0x320] ;  /* 0x0000c80018007a20 */ /* 0x020fcc0000410000 */
[----:B------:R5:W2:Y:S01]  /*4290*/  MUFU.TANH R41, R0 ;  /* 0x0000000000297308 */ /* 0x000aa20000002400 */
[----:B-1----:R-:W-:Y:S01]  /*42a0*/  HMMA.16816.F32.BF16 R12, R4, R36, R16 ;  /* 0x00000024040c723c */ /* 0x002fe20000041810 */
[----:B-----5:R-:W-:-:S06]  /*42b0*/  FMUL.FTZ R0, R25, c[0x0][0x320] ;  /* 0x0000c80019007a20 */ /* 0x020fcc0000410000 */
        /* <DEDUP_REMOVED lines=38> */
[----:B------:R-:W-:Y:S06]  /*4520*/  BAR.SYNC.DEFER_BLOCKING 0x0 ;  /* 0x0000000000007b1d */ /* 0x000fec0000010000 */
[----:B------:R-:W-:Y:S05]  /*4530*/  @!P0 BRA `(.L_x_433) ;  /* 0x0000017000008947 */ /* 0x000fea0003800000 */
[----:B-1234-:R-:W-:Y:S01]  /*4540*/  IADD3 R0, R234, -0x2, RZ ;  /* 0xfffffffeea007810 */ /* 0x01efe20007ffe0ff */
        /* <DEDUP_REMOVED lines=22> */
.L_x_433:
[----:B--234-:R-:W-:Y:S05]  /*46b0*/  BSYNC B0 ;  /* 0x0000000000007941 */ /* 0x01cfea0003800000 */
.L_x_432:
[----:B-1----:R-:W-:Y:S01]  /*46c0*/  IMAD.IADD R0, R240, 0x1, R231 ;  /* 0x00000001f0007824 */ /* 0x002fe200078e02e7 */
[----:B------:R-:W-:Y:S01]  /*46d0*/  ULDC UR4, c[0x0][0x324] ;  /* 0x0000c90000047ab9 */ /* 0x000fe20000000800 */
[----:B------:R-:W-:Y:S01]  /*46e0*/  IMAD.IADD R7, R90, 0x1, -R227 ;  /* 0x000000015a077824 */ /* 0x000fe200078e0ae3 */
[----:B------:R-:W-:Y:S01]  /*46f0*/  ULOP3.LUT UR4, URZ, UR4, URZ, 0x33, !UPT ;  /* 0x000000043f047292 */ /* 0x000fe2000f8e333f */
[----:B------:R-:W-:Y:S01]  /*4700*/  @P2 IMAD.HI.U32 R2, R0, c[0x0][0x2c8], RZ ;  /* 0x0000b20000022a27 */ /* 0x000fe200078e00ff */
[----:B------:R-:W0:Y:S03]  /*4710*/  LDGDEPBAR ;  /* 0x00000000000079af */ /* 0x000e260000000000 */
[----:B------:R-:W-:Y:S01]  /*4720*/  IMAD.MOV.U32 R4, RZ, RZ, R0 ;  /* 0x000000ffff047224 */ /* 0x000fe200078e0000 */
[----:B------:R-:W-:-:S02]  /*4730*/  @P2 SHF.R.U32.HI R4, RZ, c[0x0][0x2cc], R2 ;  /* 0x0000b300ff042a19 */ /* 0x000fc40000011602 */
[----:B------:R-:W-:-:S03]  /*4740*/  IADD3 R0, R228, 0x1, -R89 ;  /* 0x00000001e4007810 */ /* 0x000fc60007ffe859 */
[----:B------:R-:W1:Y:S01]  /*4750*/  SHFL.IDX PT, R3, R4, RZ, 0x1c1f ;  /* 0x001c1fff04037589 */ /* 0x000e6200000e0000 */
[----:B------:R-:W-:-:S04]  /*4760*/  IADD3 R0, -R229, R0, -R227 ;  /* 0x00000000e5007210 */ /* 0x000fc80007ffe9e3 */
[C---:B------:R-:W-:Y:S02]  /*4770*/  IADD3 R5, R0.reuse, c[0x0][0x328], RZ ;  /* 0x0000ca0000057a10 */ /* 0x040fe40007ffe0ff */
[----:B------:R-:W-:-:S03]  /*4780*/  IADD3 R6, R0, UR4, RZ ;  /* 0x0000000400067c10 */ /* 0x000fc6000fffe0ff */
[--C-:B-1----:R-:W-:Y:S02]  /*4790*/  IMAD.IADD R2, R5, 0x1, R3.reuse ;  /* 0x0000000105027824 */ /* 0x102fe400078e0203 */
[----:B------:R-:W-:-:S03]  /*47a0*/  IMAD.IADD R0, R6, 0x1, R3 ;  /* 0x0000000106007824 */ /* 0x000fc600078e0203 */
[----:B------:R-:W-:Y:S01]  /*47b0*/  IMNMX R2, R7, R2, PT ;  /* 0x0000000207027217 */ /* 0x000fe20003800200 */
[----:B------:R-:W-:Y:S05]  /*47c0*/  @!P1 BRA `(.L_x_434) ;  /* 0x0000015000009947 */ /* 0x000fea0003800000 */
[----:B------:R-:W-:Y:S01]  /*47d0*/  IADD3 R3, -R229, R228, R3 ;  /* 0x000000e4e5037210 */ /* 0x000fe20007ffe103 */
[----:B------:R-:W-:Y:S03]  /*47e0*/  BSSY B0, `(.L_x_435) ;  /* 0x000000e000007945 */ /* 0x000fe60003800000 */
[----:B------:R-:W-:-:S13]  /*47f0*/  ISETP.GT.AND P0, PT, R3, -0x1, PT ;  /* 0xffffffff0300780c */ /* 0x000fda0003f04270 */
[----:B------:R-:W-:Y:S05]  /*4800*/  @P0 BRA `(.L_x_436) ;  /* 0x0000007000000947 */ /* 0x000fea0003800000 */
[----:B------:R-:W-:Y:S01]  /*4810*/  IMAD.MOV.U32 R8, RZ, RZ, c[0x0][0x32c] ;  /* 0x0000cb00ff087624 */ /* 0x000fe200078e00ff */
[----:B------:R-:W-:-:S04]  /*4820*/  LOP3.LUT R3, RZ, R3, RZ, 0x33, !PT ;  /* 0x00000003ff037212 */ /* 0x000fc800078e33ff */
[----:B------:R-:W-:-:S13]  /*4830*/  ISETP.NE.AND P0, PT, R8, 0x1, PT ;  /* 0x000000010800780c */ /* 0x000fda0003f05270 */
[----:B------:R-:W-:-:S05]  /*4840*/  @P0 IMAD.HI.U32 R8, R3, c[0x0][0x330], RZ ;  /* 0x0000cc0003080a27 */ /* 0x000fca00078e00ff */
[----:B------:R-:W-:-:S04]  /*4850*/  @P0 SHF.R.U32.HI R3, RZ, c[0x0][0x334], R8 ;  /* 0x0000cd00ff030a19 */ /* 0x000fc80000011608 */
[----:B------:R-:W-:Y:S01]  /*4860*/  LOP3.LUT R3, RZ, R3, RZ, 0x33, !PT ;  /* 0x00000003ff037212 */ /* 0x000fe200078e33ff */
[----:B------:R-:W-:Y:S05]  /*4870*/  BRA `(.L_x_437) ;  /* 0x0000004000007947 */ /* 0x000fea0003800000 */
.L_x_436:
[----:B------:R-:W-:-:S04]  /*4880*/  MOV R8, c[0x0][0x32c] ;  /* 0x0000cb0000087a02 */ /* 0x000fc80000000f00 */
[----:B------:R-:W-:-:S13]  /*4890*/  ISETP.NE.AND P0, PT, R8, 0x1, PT ;  /* 0x000000010800780c */ /* 0x000fda0003f05270 */
[----:B------:R-:W-:-:S05]  /*48a0*/  @P0 IMAD.HI.U32 R8, R3, c[0x0][0x330], RZ ;  /* 0x0000cc0003080a27 */ /* 0x000fca00078e00ff */
[----:B------:R-:W-:Y:S02]  /*48b0*/  @P0 SHF.R.U32.HI R3, RZ, c[0x0][0x334], R8 ;  /* 0x0000cd00ff030a19 */ /* 0x000fe40000011608 */
.L_x_437:
[----:B------:R-:W-:Y:S05]  /*48c0*/  BSYNC B0 ;  /* 0x0000000000007941 */ /* 0x000fea0003800000 */
.L_x_435:
[----:B------:R-:W-:-:S04]  /*48d0*/  IMAD R3, R3, c[0x0][0x32c], -R89 ;  /* 0x0000cb0003037a24 */ /* 0x000fc800078e0a59 */
[----:B------:R-:W-:-:S05]  /*48e0*/  IMAD.IADD R3, R3, 0x1, -R227 ;  /* 0x0000000103037824 */ /* 0x000fca00078e0ae3 */
[----:B------:R-:W-:Y:S02]  /*48f0*/  IADD3 R8, R3, c[0x0][0x32c], RZ ;  /* 0x0000cb0003087a10 */ /* 0x000fe40007ffe0ff */
[----:B------:R-:W-:Y:S02]  /*4900*/  IMNMX R0, R0, R3, !PT ;  /* 0x0000000300007217 */ /* 0x000fe40007800200 */
[----:B------:R-:W-:Y:S02]  /*4910*/  IMNMX R2, R2, R8, PT ;  /* 0x0000000802027217 */ /* 0x000fe40003800200 */
.L_x_434:
[----:B------:R-:W-:Y:S01]  /*4920*/  ISETP.GT.AND P6, PT, R234, RZ, PT ;  /* 0x000000ffea00720c */ /* 0x000fe20003fc4270 */
[----:B------:R-:W1:Y:S03]  /*4930*/  SHFL.IDX PT, R3, R4, 0x1, 0x1c1f ;  /* 0x003c1f0004037f89 */ /* 0x000e6600000e0000 */
[----:B------:R-:W-:-:S04]  /*4940*/  ISETP.GT.AND P0, PT, R0, RZ, P6 ;  /* 0x000000ff0000720c */ /* 0x000fc80003704270 */
[----:B------:R-:W-:-:S04]  /*4950*/  ISETP.LT.OR P0, PT, R2, 0x1, P0 ;  /* 0x000000010200780c */ /* 0x000fc80000701670 */
[----:B------:R-:W-:Y:S02]  /*4960*/  FSEL R8, R76, -INF , !P0 ;  /* 0xff8000004c087808 */ /* 0x000fe40004000000 */
[----:B------:R-:W-:-:S04]  /*4970*/  ISETP.GT.AND P0, PT, R0, 0x1, P6 ;  /* 0x000000010000780c */ /* 0x000fc80003704270 */
        /* <DEDUP_REMOVED lines=41> */
[----:B------:R-:W-:Y:S01]  /*4c10*/  ISETP.GT.AND P0, PT, R0, 0x39, P6 ;  /* 0x000000390000780c */ /* 0x000fe20003704270 */
[----:B-1----:R-:W-:-:S03]  /*4c20*/  IMAD.IADD R0, R6, 0x1, R3 ;  /* 0x0000000106007824 */ /* 0x002fc600078e0203 */
[----:B------:R-:W-:Y:S01]  /*4c30*/  ISETP.LT.OR P0, PT, R2, 0x3a, P0 ;  /* 0x0000003a0200780c */ /* 0x000fe20000701670 */
[----:B------:R-:W-:-:S03]  /*4c40*/  IMAD.IADD R2, R5, 0x1, R3 ;  /* 0x0000000105027824 */ /* 0x000fc600078e0203 */
[----:B------:R-:W-:Y:S02]  /*4c50*/  FSEL R220, R13, -INF , !P0 ;  /* 0xff8000000ddc7808 */ /* 0x000fe40004000000 */
        /* <DEDUP_REMOVED lines=13> */
.L_x_440:
[----:B------:R-:W-:-:S04]  /*4d30*/  MOV R4, c[0x0][0x32c] ;  /* 0x0000cb0000047a02 */ /* 0x000fc80000000f00 */
[----:B------:R-:W-:-:S13]  /*4d40*/  ISETP.NE.AND P0, PT, R4, 0x1, PT ;  /* 0x000000010400780c */ /* 0x000fda0003f05270 */
[----:B------:R-:W-:-:S05]  /*4d50*/  @P0 IMAD.HI.U32 R4, R3, c[0x0][0x330], RZ ;  /* 0x0000cc0003040a27 */ /* 0x000fca00078e00ff */
[----:B------:R-:W-:Y:S02]  /*4d60*/  @P0 SHF.R.U32.HI R3, RZ, c[0x0][0x334], R4 ;  /* 0x0000cd00ff030a19 */ /* 0x000fe40000011604 */
.L_x_441:
[----:B------:R-:W-:Y:S05]  /*4d70*/  BSYNC B0 ;  /* 0x0000000000007941 */ /* 0x000fea0003800000 */
.L_x_439:
[----:B------:R-:W-:-:S04]  /*4d80*/  IMAD R3, R3, c[0x0][0x32c], -R89 ;  /* 0x0000cb0003037a24 */ /* 0x000fc800078e0a59 */
[----:B------:R-:W-:-:S05]  /*4d90*/  IMAD.IADD R3, R3, 0x1, -R227 ;  /* 0x0000000103037824 */ /* 0x000fca00078e0ae3 */
[----:B------:R-:W-:Y:S02]  /*4da0*/  IADD3 R4, R3, c[0x0][0x32c], RZ ;  /* 0x0000cb0003047a10 */ /* 0x000fe40007ffe0ff */
[----:B------:R-:W-:Y:S02]  /*4db0*/  IMNMX R0, R0, R3, !PT ;  /* 0x0000000300007217 */ /* 0x000fe40007800200 */
[----:B------:R-:W-:Y:S02]  /*4dc0*/  IMNMX R2, R2, R4, PT ;  /* 0x0000000402027217 */ /* 0x000fe40003800200 */
.L_x_438:
[----:B------:R-:W-:Y:S01]  /*4dd0*/  ISETP.GT.AND P0, PT, R0, 0x1, P6 ;  /* 0x000000010000780c */ /* 0x000fe20003704270 */
[----:B------:R-:W-:Y:S01]  /*4de0*/  LDSM.16.MT88.4 R32, [R185] ;  /* 0x00000000b920783b */ /* 0x000fe20000004200 */
[----:B------:R-:W-:Y:S02]  /*4df0*/  FMNMX.FTZ R3, R8, R10, !PT ;  /* 0x0000000a08037209 */ /* 0x000fe40007810000 */
[----:B------:R-:W-:Y:S01]  /*4e00*/  ISETP.LT.OR P0, PT, R2, 0x2, P0 ;  /* 0x000000020200780c */ /* 0x000fe20000701670 */
[----:B------:R-:W-:Y:S01]  /*4e10*/  LDSM.16.MT88.4 R28, [R186] ;  /* 0x00000000ba1c783b */ /* 0x000fe20000004200 */
[----:B------:R-:W-:-:S02]  /*4e20*/  FMNMX.FTZ R3, R11, R3, !PT ;  /* 0x000000030b037209 */ /* 0x000fc40007810000 */
[----:B------:R-:W-:Y:S01]  /*4e30*/  FSEL R7, R73, -INF , !P0 ;  /* 0xff80000049077808 */ /* 0x000fe20004000000 */
[----:B------:R-:W-:Y:S01]  /*4e40*/  LDSM.16.MT88.4 R36, [R189+0x2000] ;  /* 0x00200000bd24783b */ /* 0x000fe20000004200 */
[----:B------:R-:W-:Y:S02]  /*4e50*/  ISETP.GT.AND P0, PT, R0, 0x8, P6 ;  /* 0x000000080000780c */ /* 0x000fe40003704270 */
[----:B------:R-:W-:Y:S02]  /*4e60*/  FMNMX.FTZ R3, R12, R3, !PT ;  /* 0x000000030c037209 */ /* 0x000fe40007810000 */
[----:B------:R-:W-:Y:S02]  /*4e70*/  ISETP.LT.OR P0, PT, R2, 0x9, P0 ;  /* 0x000000090200780c */ /* 0x000fe40000701670 */
[----:B------:R-:W-:Y:S02]  /*4e80*/  FMNMX.FTZ R3, R42, R3, !PT ;  /* 0x000000032a037209 */ /* 0x000fe40007810000 */
[----:B------:R-:W-:-:S02]  /*4e90*/  FSEL R9, R70, -INF , !P0 ;  /* 0xff80000046097808 */ /* 0x000fc40004000000 */
[----:B------:R-:W-:Y:S02]  /*4ea0*/  ISETP.GT.AND P0, PT, R0, 0x9, P6 ;  /* 0x000000090000780c */ /* 0x000fe40003704270 */
[----:B------:R-:W-:Y:S02]  /*4eb0*/  FMNMX.FTZ R3, R43, R3, !PT ;  /* 0x000000032b037209 */ /* 0x000fe40007810000 */
[----:B------:R-:W-:Y:S02]  /*4ec0*/  ISETP.LT.OR P0, PT, R2, 0xa, P0 ;  /* 0x0000000a0200780c */ /* 0x000fe40000701670 */
[----:B------:R-:W-:Y:S02]  /*4ed0*/  FMNMX.FTZ R3, R46, R3, !PT ;  /* 0x000000032e037209 */ /* 0x000fe40007810000 */
[----:B------:R-:W-:Y:S02]  /*4ee0*/  FSEL R13, R56, -INF , !P0 ;  /* 0xff800000380d7808 */ /* 0x000fe40004000000 */
[----:B------:R-:W-:-:S02]  /*4ef0*/  ISETP.GT.AND P0, PT, R0, 0x10, P6 ;  /* 0x000000100000780c */ /* 0x000fc40003704270 */
[----:B------:R-:W-:Y:S02]  /*4f00*/  FMNMX.FTZ R3, R47, R3, !PT ;  /* 0x000000032f037209 */ /* 0x000fe40007810000 */
[----:B------:R-:W-:Y:S02]  /*4f10*/  ISETP.LT.OR P0, PT, R2, 0x11, P0 ;  /* 0x000000110200780c */ /* 0x000fe40000701670 */
[----:B------:R-:W-:Y:S02]  /*4f20*/  FMNMX.FTZ R3, R103, R3, !PT ;  /* 0x0000000367037209 */ /* 0x000fe40007810000 */
[----:B------:R-:W-:Y:S02]  /*4f30*/  FSEL R40, R54, -INF , !P0 ;  /* 0xff80000036287808 */ /* 0x000fe40004000000 */
[----:B------:R-:W-:Y:S02]  /*4f40*/  ISETP.GT.AND P0, PT, R0, 0x11, P6 ;  /* 0x000000110000780c */ /* 0x000fe40003704270 */
[----:B------:R-:W-:-:S02]  /*4f50*/  FMNMX.FTZ R3, R130, R3, !PT ;  /* 0x0000000382037209 */ /* 0x000fc40007810000 */
[----:B------:R-:W-:Y:S02]  /*4f60*/  ISETP.LT.OR P0, PT, R2, 0x12, P0 ;  /* 0x000000120200780c */ /* 0x000fe40000701670 */
[----:B------:R-:W-:Y:S02]  /*4f70*/  FMNMX.FTZ R3, R131, R3, !PT ;  /* 0x0000000383037209 */ /* 0x000fe40007810000 */
[----:B------:R-:W-:Y:S02]  /*4f80*/  FSEL R41, R53, -INF , !P0 ;  /* 0xff80000035297808 */ /* 0x000fe40004000000 */
[----:B------:R-:W-:Y:S02]  /*4f90*/  ISETP.GT.AND P0, PT, R0, 0x18, P6 ;  /* 0x000000180000780c */ /* 0x000fe40003704270 */
[----:B------:R-:W-:Y:S02]  /*4fa0*/  FMNMX.FTZ R3, R136, R3, !PT ;  /* 0x0000000388037209 */ /* 0x000fe40007810000 */
[----:B------:R-:W-:-:S02]  /*4fb0*/  ISETP.LT.OR P0, PT, R2, 0x19, P0 ;  /* 0x000000190200780c */ /* 0x000fc40000701670 */
[----:B------:R-:W-:Y:S02]  /*4fc0*/  FMNMX.FTZ R3, R210, R3, !PT ;  /* 0x00000003d2037209 */ /* 0x000fe40007810000 */
[----:B------:R-:W-:Y:S02]  /*4fd0*/  FSEL R44, R48, -INF , !P0 ;  /* 0xff800000302c7808 */ /* 0x000fe40004000000 */
[----:B------:R-:W-:Y:S02]  /*4fe0*/  ISETP.GT.AND P0, PT, R0, 0x19, P6 ;  /* 0x000000190000780c */ /* 0x000fe40003704270 */
[----:B------:R-:W-:Y:S02]  /*4ff0*/  FMNMX.FTZ R3, R219, R3, !PT ;  /* 0x00000003db037209 */ /* 0x000fe40007810000 */
[----:B------:R-:W-:Y:S02]  /*5000*/  ISETP.LT.OR P0, PT, R2, 0x1a, P0 ;  /* 0x0000001a0200780c */ /* 0x000fe40000701670 */
[----:B------:R-:W-:-:S02]  /*5010*/  FMNMX.FTZ R3, R218, R3, !PT ;  /* 0x00000003da037209 */ /* 0x000fc40007810000 */
[----:B------:R-:W-:Y:S02]  /*5020*/  FSEL R45, R45, -INF , !P0 ;  /* 0xff8000002d2d7808 */ /* 0x000fe40004000000 */
[----:B------:R-:W-:Y:S02]  /*5030*/  ISETP.GT.AND P0, PT, R0, 0x20, P6 ;  /* 0x000000200000780c */ /* 0x000fe40003704270 */
[----:B------:R-:W-:Y:S02]  /*5040*/  FMNMX.FTZ R3, R220, R3, !PT ;  /* 0x00000003dc037209 */ /* 0x000fe40007810000 */
[----:B------:R-:W-:-:S03]  /*5050*/  ISETP.LT.OR P0, PT, R2, 0x21, P0 ;  /* 0x000000210200780c */ /* 0x000fc60000701670 */
[----:B------:R-:W1:Y:S01]  /*5060*/  SHFL.BFLY PT, R5, R3, 0x2, 0x1f ;  /* 0x0c401f0003057f89 */ /* 0x000e6200000e0000 */
[----:B------:R-:W-:Y:S02]  /*5070*/  FSEL R101, R27, -INF , !P0 ;  /* 0xff8000001b657808 */ /* 0x000fe40004000000 */
[----:B------:R-:W-:-:S04]  /*5080*/  ISETP.GT.AND P0, PT, R0, 0x21, P6 ;  /* 0x000000210000780c */ /* 0x000fc80003704270 */
[----:B------:R-:W-:-:S04]  /*5090*/  ISETP.LT.OR P0, PT, R2, 0x22, P0 ;  /* 0x000000220200780c */ /* 0x000fc80000701670 */
[----:B------:R-:W-:Y:S02]  /*50a0*/  FSEL R129, R26, -INF , !P0 ;  /* 0xff8000001a817808 */ /* 0x000fe40004000000 */
[----:B------:R-:W-:Y:S01]  /*50b0*/  ISETP.GT.AND P0, PT, R0, RZ, P6 ;  /* 0x000000ff0000720c */ /* 0x000fe20003704270 */
[----:B------:R-:W-:Y:S03]  /*50c0*/  LDSM.16.MT88.4 R24, [R189] ;  /* 0x00000000bd18783b */ /* 0x000fe60000004200 */
[----:B------:R-:W-:-:S04]  /*50d0*/  ISETP.LT.OR P0, PT, R2, 0x1, P0 ;  /* 0x000000010200780c */ /* 0x000fc80000701670 */
[----:B------:R-:W-:Y:S02]  /*50e0*/  FSEL R6, R77, -INF , !P0 ;  /* 0xff8000004d067808 */ /* 0x000fe40004000000 */
[----:B------:R-:W-:Y:S02]  /*50f0*/  ISETP.GT.AND P0, PT, R0, 0x28, P6 ;  /* 0x000000280000780c */ /* 0x000fe40003704270 */
[----:B------:R-:W-:Y:S02]  /*5100*/  FMNMX.FTZ R4, R6, R7, !PT ;  /* 0x0000000706047209 */ /* 0x000fe40007810000 */
[----:B------:R-:W-:Y:S02]  /*5110*/  ISETP.LT.OR P0, PT, R2, 0x29, P0 ;  /* 0x000000290200780c */ /* 0x000fe40000701670 */
[----:B------:R-:W-:Y:S02]  /*5120*/  FMNMX.FTZ R4, R9, R4, !PT ;  /* 0x0000000409047209 */ /* 0x000fe40007810000 */
[----:B------:R-:W-:-:S02]  /*5130*/  FSEL R128, R22, -INF , !P0 ;  /* 0xff80000016807808 */ /* 0x000fc40004000000 */
[----:B------:R-:W-:Y:S02]  /*5140*/  FMNMX.FTZ R4, R13, R4, !PT ;  /* 0x000000040d047209 */ /* 0x000fe40007810000 */
        /* <DEDUP_REMOVED lines=16> */
[----:B------:R-:W-:Y:S01]  /*5250*/  ISETP.GT.AND P0, PT, R0, 0x38, P6 ;  /* 0x000000380000780c */ /* 0x000fe20003704270 */
[----:B------:R-:W-:Y:S01]  /*5260*/  LDSM.16.MT88.4 R20, [R188] ;  /* 0x00000000bc14783b */ /* 0x000fe20000004200 */
[----:B------:R-:W-:-:S02]  /*5270*/  FMNMX.FTZ R4, R102, R4, !PT ;  /* 0x0000000466047209 */ /* 0x000fc40007810000 */
[----:B------:R-:W-:Y:S02]  /*5280*/  ISETP.GT.AND P6, PT, R0, 0x39, P6 ;  /* 0x000000390000780c */ /* 0x000fe400037c4270 */
[----:B------:R-:W-:Y:S02]  /*5290*/  ISETP.LT.OR P0, PT, R2, 0x39, P0 ;  /* 0x000000390200780c */ /* 0x000fe40000701670 */
[----:B------:R-:W-:Y:S02]  /*52a0*/  FMNMX.FTZ R0, R158, R4, !PT ;  /* 0x000000049e007209 */ /* 0x000fe40007810000 */
[----:B------:R-:W-:Y:S02]  /*52b0*/  ISETP.LT.OR P6, PT, R2, 0x3a, P6 ;  /* 0x0000003a0200780c */ /* 0x000fe400037c1670 */
[----:B------:R-:W-:Y:S02]  /*52c0*/  FSEL R159, R15, -INF , !P0 ;  /* 0xff8000000f9f7808 */ /* 0x000fe40004000000 */
[----:B------:R-:W-:-:S02]  /*52d0*/  FMNMX.FTZ R2, R207, R0, !PT ;  /* 0x00000000cf027209 */ /* 0x000fc40007810000 */
[----:B------:R-:W-:Y:S02]  /*52e0*/  FSEL R208, R14, -INF , !P6 ;  /* 0xff8000000ed07808 */ /* 0x000fe40007000000 */
        /* <DEDUP_REMOVED lines=12> */
[----:B------:R2:W3:Y:S01]  /*53b0*/  MUFU.EX2 R16, R0 ;  /* 0x0000000000107308 */ /* 0x0004e20000000800 */
[----:B-1----:R-:W-:Y:S01]  /*53c0*/  FMNMX.FTZ R8, R3, R4, !PT ;  /* 0x0000000403087209 */ /* 0x002fe20007810000 */
[--C-:B------:R-:W-:Y:S02]  /*53d0*/  FFMA.FTZ R3, R12, c[0x0][0x2d0], -R2.reuse ;  /* 0x0000b4000c037a23 */ /* 0x100fe40000010802 */
[----:B--2---:R-:W-:Y:S01]  /*53e0*/  FFMA.FTZ R0, R10, c[0x0][0x2d0], -R2 ;  /* 0x0000b4000a007a23 */ /* 0x004fe20000010802 */
[----:B------:R-:W-:-:S03]  /*53f0*/  FSETP.NEU.FTZ.AND P0, PT, R8, -INF , PT ;  /* 0xff8000000800780b */ /* 0x000fc60003f1d000 */
[----:B------:R-:W-:Y:S01]  /*5400*/  MUFU.EX2 R252, R3 ;  /* 0x0000000300fc7308 */ /* 0x000fe20000000800 */
[----:B---3--:R-:W-:Y:S02]  /*5410*/  IMAD.MOV.U32 R10, RZ, RZ, R16 ;  /* 0x000000ffff0a7224 */ /* 0x008fe400078e0010 */
[----:B------:R-:W-:Y:S05]  /*5420*/  LDSM.16.MT88.4 R16, [R185+0x2000] ;  /* 0x00200000b910783b */ /* 0x000fea0000004200 */
[----:B------:R1:W2:Y:S02]  /*5430*/  MUFU.EX2 R251, R0 ;  /* 0x0000000000fb7308 */ /* 0x0002a40000000800 */
[----:B-1----:R-:W-:Y:S01]  /*5440*/  FFMA.FTZ R0, R11, c[0x0][0x2d0], -R2 ;  /* 0x0000b4000b007a23 */ /* 0x002fe20000010802 */
[----:B--2---:R-:W-:-:S05]  /*5450*/  F2FP.BF16.PACK_AB R4, R251, R10 ;  /* 0x0000000afb04723e */ /* 0x004fca00000010ff */
[----:B------:R1:W2:Y:S02]  /*5460*/  MUFU.EX2 R137, R0 ;  /* 0x0000000000897308 */ /* 0x0002a40000000800 */
[----:B-1----:R-:W-:-:S05]  /*5470*/  FMUL.FTZ R0, R8, c[0x0][0x2d0] ;  /* 0x0000b40008007a20 */ /* 0x002fca0000410000 */
[----:B------:R-:W-:-:S05]  /*5480*/  FSEL R0, R0, RZ, P0 ;  /* 0x000000ff00007208 */ /* 0x000fca0000000000 */
[----:B------:R-:W-:Y:S01]  /*5490*/  FFMA.FTZ R3, R6, c[0x0][0x2d0], -R0 ;  /* 0x0000b40006037a23 */ /* 0x000fe20000010800 */
[----:B--2---:R-:W-:-:S03]  /*54a0*/  F2FP.BF16.PACK_AB R6, R252, R137 ;  /* 0x00000089fc06723e */ /* 0x004fc600000010ff */
        /* <DEDUP_REMOVED lines=16> */
[C---:B------:R-:W-:Y:S01]  /*55b0*/  HMMA.16816.F32.BF16 R108, R4.reuse, R24, RZ ;  /* 0x00000018046c723c */ /* 0x040fe200000418ff */
[----:B------:R2:W4:Y:S07]  /*55c0*/  MUFU.EX2 R248, R3 ;  /* 0x0000000300f87308 */ /* 0x00052e0000000800 */
[C---:B------:R-:W-:Y:S01]  /*55d0*/  HMMA.16816.F32.BF16 R116, R4.reuse, R26, RZ ;  /* 0x0000001a0474723c */ /* 0x040fe200000418ff */
[----:B------:R-:W5:Y:S07]  /*55e0*/  LDSM.16.MT88.4 R24, [R185+0x4000] ;  /* 0x00400000b918783b */ /* 0x000f6e0000004200 */
[----:B------:R-:W-:Y:S01]  /*55f0*/  HMMA.16816.F32.BF16 R104, R4, R20, RZ ;  /* 0x000000140468723c */ /* 0x000fe200000418ff */
[----:B--2---:R-:W-:-:S04]  /*5600*/  FFMA.FTZ R3, R46, c[0x0][0x2d0], -R2 ;  /* 0x0000b4002e037a23 */ /* 0x004fc80000010802 */
[----:B------:R2:W-:Y:S03]  /*5610*/  MUFU.EX2 R249, R3 ;  /* 0x0000000300f97308 */ /* 0x0005e60000000800 */
[C---:B------:R-:W-:Y:S01]  /*5620*/  HMMA.16816.F32.BF16 R96, R4.reuse, R22, RZ ;  /* 0x000000160460723c */ /* 0x040fe200000418ff */
[----:B------:R-:W4:Y:S07]  /*5630*/  LDSM.16.MT88.4 R20, [R186+0x4000] ;  /* 0x00400000ba14783b */ /* 0x000f2e0000004200 */
[----:B-1----:R-:W-:Y:S01]  /*5640*/  HMMA.16816.F32.BF16 R80, R4, R12, RZ ;  /* 0x0000000c0450723c */ /* 0x002fe200000418ff */
[----:B--2---:R-:W-:-:S07]  /*5650*/  FFMA.FTZ R3, R47, c[0x0][0x2d0], -R2 ;  /* 0x0000b4002f037a23 */ /* 0x004fce0000010802 */
[C---:B------:R-:W-:Y:S01]  /*5660*/  HMMA.16816.F32.BF16 R72, R4.reuse, R14, RZ ;  /* 0x0000000e0448723c */ /* 0x040fe200000418ff */
[----:B------:R-:W1:Y:S01]  /*5670*/  LDSM.16.MT88.4 R12, [R188+0x4000] ;  /* 0x00400000bc0c783b */ /* 0x000e620000004200 */
[----:B------:R2:W1:Y:S06]  /*5680*/  MUFU.EX2 R247, R3 ;  /* 0x0000000300f77308 */ /* 0x00046c0000000800 */
[C---:B------:R-:W-:Y:S08]  /*5690*/  HMMA.16816.F32.BF16 R84, R4.reuse, R16, RZ ;  /* 0x000000100454723c */ /* 0x040ff000000418ff */
[----:B------:R-:W-:Y:S01]  /*56a0*/  HMMA.16816.F32.BF16 R92, R4, R18, RZ ;  /* 0x00000012045c723c */ /* 0x000fe200000418ff */
[----:B------:R-:W1:Y:S01]  /*56b0*/  LDSM.16.MT88.4 R16, [R189+0x4000] ;  /* 0x00400000bd10783b */ /* 0x000e620000004200 */
[----:B--2---:R-:W-:-:S04]  /*56c0*/  FFMA.FTZ R3, R40, c[0x0][0x2d0], -R0 ;  /* 0x0000b40028037a23 */ /* 0x004fc80000010800 */
[----:B------:R2:W-:Y:S02]  /*56d0*/  MUFU.EX2 R224, R3 ;  /* 0x0000000300e07308 */ /* 0x0005e40000000800 */
[C---:B---3--:R-:W-:Y:S08]  /*56e0*/  HMMA.16816.F32.BF16 R56, R4.reuse, R32, RZ ;  /* 0x000000200438723c */ /* 0x048ff000000418ff */
[----:B------:R-:W-:Y:S01]  /*56f0*/  HMMA.16816.F32.BF16 R60, R4, R34, RZ ;  /* 0x00000022043c723c */ /* 0x000fe200000418ff */
[----:B------:R-:W3:Y:S01]  /*5700*/  LDSM.16.MT88.4 R32, [R186+0x800] ;  /* 0x00080000ba20783b */ /* 0x000ee20000004200 */
[----:B--2---:R-:W-:-:S06]  /*5710*/  FFMA.FTZ R3, R41, c[0x0][0x2d0], -R0 ;  /* 0x0000b40029037a23 */ /* 0x004fcc0000010800 */
[C---:B------:R-:W-:Y:S01]  /*5720*/  HMMA.16816.F32.BF16 R112, R4.reuse, R28, RZ ;  /* 0x0000001c0470723c */ /* 0x040fe200000418ff */
[----:B------:R2:W1:Y:S07]  /*5730*/  MUFU.EX2 R222, R3 ;  /* 0x0000000300de7308 */ /* 0x00046e0000000800 */
[C---:B------:R-:W-:Y:S01]  /*5740*/  HMMA.16816.F32.BF16 R120, R4.reuse, R30, RZ ;  /* 0x0000001e0478723c */ /* 0x040fe200000418ff */
[----:B------:R-:W3:Y:S07]  /*5750*/  LDSM.16.MT88.4 R28, [R185+0x800] ;  /* 0x00080000b91c783b */ /* 0x000eee0000004200 */
[----:B-----5:R-:W-:Y:S01]  /*5760*/  HMMA.16816.F32.BF16 R52, R4, R24, RZ ;  /* 0x000000180434723c */ /* 0x020fe200000418ff */
[----:B--2---:R-:W-:-:S04]  /*5770*/  FFMA.FTZ R3, R44, c[0x0][0x2d0], -R0 ;  /* 0x0000b4002c037a23 */ /* 0x004fc80000010800 */
[----:B------:R2:W-:Y:S03]  /*5780*/  MUFU.EX2 R223, R3 ;  /* 0x0000000300df7308 */ /* 0x0005e60000000800 */
[C---:B------:R-:W-:Y:S01]  /*5790*/  HMMA.16816.F32.BF16 R48, R4.reuse, R26, RZ ;  /* 0x0000001a0430723c */ /* 0x040fe200000418ff */
[----:B------:R-:W5:Y:S07]  /*57a0*/  LDSM.16.MT88.4 R24, [R188+0x800] ;  /* 0x00080000bc18783b */ /* 0x000f6e0000004200 */
[----:B----4-:R-:W-:Y:S01]  /*57b0*/  HMMA.16816.F32.BF16 R40, R4, R20, RZ ;  /* 0x000000140428723c */ /* 0x010fe200000418ff */
[----:B--2---:R-:W-:-:S07]  /*57c0*/  FFMA.FTZ R3, R45, c[0x0][0x2d0], -R0 ;  /* 0x0000b4002d037a23 */ /* 0x004fce0000010800 */
[C---:B------:R-:W-:Y:S01]  /*57d0*/  HMMA.16816.F32.BF16 R124, R4.reuse, R22, RZ ;  /* 0x00000016047c723c */ /* 0x040fe200000418ff */
[----:B------:R-:W2:Y:S01]  /*57e0*/  LDSM.16.MT88.4 R20, [R185+0x2800] ;  /* 0x00280000b914783b */ /* 0x000ea20000004200 */
[----:B------:R4:W2:Y:S06]  /*57f0*/  MUFU.EX2 R221, R3 ;  /* 0x0000000300dd7308 */ /* 0x0008ac0000000800 */
[C---:B-1----:R-:W-:Y:S08]  /*5800*/  HMMA.16816.F32.BF16 R148, R4.reuse, R12, RZ ;  /* 0x0000000c0494723c */ /* 0x042ff000000418ff */
[----:B------:R-:W-:Y:S01]  /*5810*/  HMMA.16816.F32.BF16 R144, R4, R14, RZ ;  /* 0x0000000e0490723c */ /* 0x000fe200000418ff */
[----:B------:R-:W1:Y:S01]  /*5820*/  LDSM.16.MT88.4 R12, [R189+0x2800] ;  /* 0x00280000bd0c783b */ /* 0x000e620000004200 */
[----:B----4-:R-:W-:-:S04]  /*5830*/  FFMA.FTZ R3, R103, c[0x0][0x2d0], -R2 ;  /* 0x0000b40067037a23 */ /* 0x010fc80000010802 */
[----:B------:R4:W-:Y:S02]  /*5840*/  MUFU.EX2 R246, R3 ;  /* 0x0000000300f67308 */ /* 0x0009e40000000800 */
[C---:B------:R-:W-:Y:S08]  /*5850*/  HMMA.16816.F32.BF16 R68, R4.reuse, R36, RZ ;  /* 0x000000240444723c */ /* 0x040ff000000418ff */
[----:B------:R-:W-:Y:S01]  /*5860*/  HMMA.16816.F32.BF16 R64, R4, R38, RZ ;  /* 0x000000260440723c */ /* 0x000fe200000418ff */
[----:B------:R-:W1:Y:S01]  /*5870*/  LDSM.16.MT88.4 R36, [R189+0x800] ;  /* 0x00080000bd24783b */ /* 0x000e620000004200 */
[----:B----4-:R-:W-:-:S06]  /*5880*/  FFMA.FTZ R3, R130, c[0x0][0x2d0], -R2 ;  /* 0x0000b40082037a23 */ /* 0x010fcc0000010802 */
[C---:B------:R-:W-:Y:S01]  /*5890*/  HMMA.16816.F32.BF16 R132, R4.reuse, R16, RZ ;  /* 0x000000100484723c */ /* 0x040fe200000418ff */
[----:B------:R4:W1:Y:S07]  /*58a0*/  MUFU.EX2 R245, R3 ;  /* 0x0000000300f57308 */ /* 0x00086e0000000800 */
[----:B------:R-:W-:Y:S01]  /*58b0*/  HMMA.16816.F32.BF16 R140, R4, R18, RZ ;  /* 0x00000012048c723c */ /* 0x000fe200000418ff */
[----:B------:R-:W1:Y:S06]  /*58c0*/  LDSM.16.MT88.4 R16, [R186+0x2800] ;  /* 0x00280000ba10783b */ /* 0x000e6c0000004200 */
[----:B------:R-:W-:-:S02]  /*58d0*/  F2FP.BF16.PACK_AB R4, R248, R250 ;  /* 0x000000faf804723e */ /* 0x000fc400000010ff */
[----:B------:R-:W-:Y:S01]  /*58e0*/  F2FP.BF16.PACK_AB R6, R247, R249 ;  /* 0x000000f9f706723e */ /* 0x000fe200000010ff */
[--C-:B----4-:R-:W-:Y:S01]  /*58f0*/  FFMA.FTZ R3, R131, c[0x0][0x2d0], -R2.reuse ;  /* 0x0000b40083037a23 */ /* 0x110fe20000010802 */
[----:B------:R-:W-:Y:S02]  /*5900*/  F2FP.BF16.PACK_AB R5, R222, R224 ;  /* 0x000000e0de05723e */ /* 0x000fe400000010ff */
[----:B--2---:R-:W-:Y:S01]  /*5910*/  F2FP.BF16.PACK_AB R7, R221, R223 ;  /* 0x000000dfdd07723e */ /* 0x004fe200000010ff */
[----:B------:R2:W-:Y:S06]  /*5920*/  MUFU.EX2 R244, R3 ;  /* 0x0000000300f47308 */ /* 0x0005ec0000000800 */
[C---:B---3--:R-:W-:Y:S08]  /*5930*/  HMMA.16816.F32.BF16 R112, R4.reuse, R32, R112 ;  /* 0x000000200470723c */ /* 0x048ff00000041870 */
[----:B------:R-:W-:Y:S01]  /*5940*/  HMMA.16816.F32.BF16 R176, R4, R34, R120 ;  /* 0x0000002204b0723c */ /* 0x000fe20000041878 */
[----:B------:R-:W3:Y:S01]  /*5950*/  LDSM.16.MT88.4 R32, [R185+0x4800] ;  /* 0x00480000b920783b */ /* 0x000ee20000004200 */
[----:B--2---:R-:W-:-:S04]  /*5960*/  FFMA.FTZ R3, R136, c[0x0][0x2d0], -R2 ;  /* 0x0000b40088037a23 */ /* 0x004fc80000010802 */
[----:B------:R2:W4:Y:S02]  /*5970*/  MUFU.EX2 R243, R3 ;  /* 0x0000000300f37308 */ /* 0x0005240000000800 */
[C---:B------:R-:W-:Y:S08]  /*5980*/  HMMA.16816.F32.BF16 R168, R4.reuse, R28, R88 ;  /* 0x0000001c04a8723c */ /* 0x040ff00000041858 */
[----:B------:R-:W-:Y:S01]  /*5990*/  HMMA.16816.F32.BF16 R164, R4, R30, R76 ;  /* 0x0000001e04a4723c */ /* 0x000fe2000004184c */
[----:B------:R-:W3:Y:S01]  /*59a0*/  LDSM.16.MT88.4 R28, [R188+0x2800] ;  /* 0x00280000bc1c783b */ /* 0x000ee20000004200 */
[----:B--2---:R-:W-:-:S06]  /*59b0*/  FFMA.FTZ R3, R101, c[0x0][0x2d0], -R0 ;  /* 0x0000b40065037a23 */ /* 0x004fcc0000010800 */
[C---:B-----5:R-:W-:Y:S01]  /*59c0*/  HMMA.16816.F32.BF16 R160, R4.reuse, R24, R104 ;  /* 0x0000001804a0723c */ /* 0x060fe20000041868 */
[----:B------:R2:W-:Y:S07]  /*59d0*/  MUFU.EX2 R157, R3 ;  /* 0x00000003009d7308 */ /* 0x0005ee0000000800 */
[C---:B------:R-:W-:Y:S01]  /*59e0*/  HMMA.16816.F32.BF16 R152, R4.reuse, R26, R96 ;  /* 0x0000001a0498723c */ /* 0x040fe20000041860 */
[----:B------:R-:W5:Y:S07]  /*59f0*/  LDSM.16.MT88.4 R24, [R186+0x4800] ;  /* 0x00480000ba18783b */ /* 0x000f6e0000004200 */
[----:B------:R-:W-:Y:S01]  /*5a00*/  HMMA.16816.F32.BF16 R120, R4, R20, R84 ;  /* 0x000000140478723c */ /* 0x000fe20000041854 */
[----:B--2---:R-:W-:-:S04]  /*5a10*/  FFMA.FTZ R3, R129, c[0x0][0x2d0], -R0 ;  /* 0x0000b40081037a23 */ /* 0x004fc80000010800 */
[----:B------:R2:W2:Y:S03]  /*5a20*/  MUFU.EX2 R156, R3 ;  /* 0x00000003009c7308 */ /* 0x0004a60000000800 */
[C---:B-1----:R-:W-:Y:S08]  /*5a30*/  HMMA.16816.F32.BF16 R88, R4.reuse, R12, R68 ;  /* 0x0000000c0458723c */ /* 0x042ff00000041844 */
[----:B------:R-:W-:Y:S01]  /*5a40*/  HMMA.16816.F32.BF16 R84, R4, R14, R64 ;  /* 0x0000000e0454723c */ /* 0x000fe20000041840 */
[----:B------:R-:W1:Y:S01]  /*5a50*/  LDSM.16.MT88.4 R12, [R188+0x4800] ;  /* 0x00480000bc0c783b */ /* 0x000e620000004200 */
[----:B--2---:R-:W-:-:S06]  /*5a60*/  FFMA.FTZ R3, R128, c[0x0][0x2d0], -R0 ;  /* 0x0000b40080037a23 */ /* 0x004fcc0000010800 */
[C---:B------:R-:W-:Y:S01]  /*5a70*/  HMMA.16816.F32.BF16 R180, R4.reuse, R36, R108 ;  /* 0x0000002404b4723c */ /* 0x040fe2000004186c */
[----:B------:R2:W-:Y:S07]  /*5a80*/  MUFU.EX2 R103, R3 ;  /* 0x0000000300677308 */ /* 0x0005ee0000000800 */
[C---:B------:R-:W-:Y:S08]  /*5a90*/  HMMA.16816.F32.BF16 R108, R4.reuse, R16, R80 ;  /* 0x00000010046c723c */ /* 0x040ff00000041850 */
[----:B------:R-:W-:Y:S01]  /*5aa0*/  HMMA.16816.F32.BF16 R96, R4, R18, R72 ;  /* 0x000000120460723c */ /* 0x000fe20000041848 */
[----:B------:R-:W1:Y:S01]  /*5ab0*/  LDSM.16.MT88.4 R16, [R189+0x4800] ;  /* 0x00480000bd10783b */ /* 0x000e620000004200 */
[----:B--2---:R-:W-:-:S04]  /*5ac0*/  FFMA.FTZ R3, R102, c[0x0][0x2d0], -R0 ;  /* 0x0000b40066037a23 */ /* 0x004fc80000010800 */
[----:B------:R2:W1:Y:S02]  /*5ad0*/  MUFU.EX2 R101, R3 ;  /* 0x0000000300657308 */ /* 0x0004640000000800 */
[C---:B------:R-:W-:Y:S01]  /*5ae0*/  HMMA.16816.F32.BF16 R172, R4.reuse, R38, R116 ;  /* 0x0000002604ac723c */ /* 0x040fe20000041874 */
[----:B------:R-:W-:Y:S07]  /*5af0*/  LDSM.16.MT88.4 R36, [R186+0x1000] ;  /* 0x00100000ba24783b */ /* 0x000fee0000004200 */
[----:B------:R-:W-:Y:S01]  /*5b00*/  HMMA.16816.F32.BF16 R116, R4, R22, R92 ;  /* 0x000000160474723c */ /* 0x000fe2000004185c */
[----:B------:R-:W4:Y:S01]  /*5b10*/  LDSM.16.MT88.4 R20, [R185+0x1000] ;  /* 0x00100000b914783b */ /* 0x000f220000004200 */
[----:B--2---:R-:W-:-:S06]  /*5b20*/  FFMA.FTZ R3, R210, c[0x0][0x2d0], -R2 ;  /* 0x0000b400d2037a23 */ /* 0x004fcc0000010802 */
[----:B---3--:R-:W-:Y:S01]  /*5b30*/  HMMA.16816.F32.BF16 R68, R4, R32, R52 ;  /* 0x000000200444723c */ /* 0x008fe20000041834 */
[----:B------:R-:W-:-:S07]  /*5b40*/  IMAD.MOV.U32 R210, RZ, RZ, R10 ;  /* 0x000000ffffd27224 */ /* 0x000fce00078e000a */
[C---:B------:R-:W-:Y:S01]  /*5b50*/  HMMA.16816.F32.BF16 R48, R4.reuse, R34, R48 ;  /* 0x000000220430723c */ /* 0x040fe20000041830 */
[----:B------:R-:W2:Y:S07]  /*5b60*/  LDSM.16.MT88.4 R32, [R189+0x1000] ;  /* 0x00100000bd20783b */ /* 0x000eae0000004200 */
[C---:B------:R-:W-:Y:S08]  /*5b70*/  HMMA.16816.F32.BF16 R76, R4.reuse, R28, R56 ;  /* 0x0000001c044c723c */ /* 0x040ff00000041838 */
[C---:B-----5:R-:W-:Y:S08]  /*5b80*/  HMMA.16816.F32.BF16 R56, R4.reuse, R24, R40 ;  /* 0x000000180438723c */ /* 0x060ff00000041828 */
[C---:B-1----:R-:W-:Y:S08]  /*5b90*/  HMMA.16816.F32.BF16 R52, R4.reuse, R12, R148 ;  /* 0x0000000c0434723c */ /* 0x042ff00000041894 */
[C---:B------:R-:W-:Y:S01]  /*5ba0*/  HMMA.16816.F32.BF16 R40, R4.reuse, R14, R144 ;  /* 0x0000000e0428723c */ /* 0x040fe20000041890 */
[----:B------:R-:W1:Y:S07]  /*5bb0*/  LDSM.16.MT88.4 R12, [R188+0x3000] ;  /* 0x00300000bc0c783b */ /* 0x000e6e0000004200 */
[C---:B------:R-:W-:Y:S01]  /*5bc0*/  HMMA.16816.F32.BF16 R72, R4.reuse, R30, R60 ;  /* 0x0000001e0448723c */ /* 0x040fe2000004183c */
[----:B------:R-:W3:Y:S07]  /*5bd0*/  LDSM.16.MT88.4 R28, [R188+0x1000] ;  /* 0x00100000bc1c783b */ /* 0x000eee0000004200 */
[C---:B------:R-:W-:Y:S01]  /*5be0*/  HMMA.16816.F32.BF16 R44, R4.reuse, R26, R124 ;  /* 0x0000001a042c723c */ /* 0x040fe2000004187c */
[----:B------:R-:W-:Y:S04]  /*5bf0*/  LDSM.16.MT88.4 R24, [R185+0x3000] ;  /* 0x00300000b918783b */ /* 0x000fe80000004200 */
[----:B------:R-:W-:Y:S03]  /*5c00*/  LDSM.16.MT88.4 R124, [R189+0x1800] ;  /* 0x00180000bd7c783b */ /* 0x000fe60000004200 */
[C---:B------:R-:W-:Y:S01]  /*5c10*/  HMMA.16816.F32.BF16 R60, R4.reuse, R16, R132 ;  /* 0x00000010043c723c */ /* 0x040fe20000041884 */
[----:B------:R-:W-:Y:S07]  /*5c20*/  LDSM.16.MT88.4 R132, [R188+0x1800] ;  /* 0x00180000bc84783b */ /* 0x000fee0000004200 */
[----:B------:R-:W-:Y:S01]  /*5c30*/  HMMA.16816.F32.BF16 R64, R4, R18, R140 ;  /* 0x000000120440723c */ /* 0x000fe2000004188c */
[----:B------:R-:W-:Y:S06]  /*5c40*/  LDSM.16.MT88.4 R16, [R189+0x3000] ;  /* 0x00300000bd10783b */ /* 0x000fec0000004200 */
[----:B------:R-:W-:-:S02]  /*5c50*/  F2FP.BF16.PACK_AB R4, R245, R246 ;  /* 0x000000f6f504723e */ /* 0x000fc400000010ff */
[----:B----4-:R-:W-:Y:S02]  /*5c60*/  F2FP.BF16.PACK_AB R6, R243, R244 ;  /* 0x000000f4f306723e */ /* 0x010fe400000010ff */
[----:B------:R-:W-:Y:S02]  /*5c70*/  F2FP.BF16.PACK_AB R5, R156, R157 ;  /* 0x0000009d9c05723e */ /* 0x000fe400000010ff */
[----:B------:R-:W-:-:S07]  /*5c80*/  F2FP.BF16.PACK_AB R7, R101, R103 ;  /* 0x000000676507723e */ /* 0x000fce00000010ff */
[C---:B------:R-:W-:Y:S08]  /*5c90*/  HMMA.16816.F32.BF16 R104, R4.reuse, R20, R168 ;  /* 0x000000140468723c */ /* 0x040ff000000418a8 */
[C---:B------:R-:W-:Y:S01]  /*5ca0*/  HMMA.16816.F32.BF16 R80, R4.reuse, R22, R164 ;  /* 0x000000160450723c */ /* 0x040fe200000418a4 */
[----:B------:R-:W4:Y:S07]  /*5cb0*/  LDSM.16.MT88.4 R20, [R186+0x3000] ;  /* 0x00300000ba14783b */ /* 0x000f2e0000004200 */
[C---:B------:R-:W-:Y:S08]  /*5cc0*/  HMMA.16816.F32.BF16 R112, R4.reuse, R36, R112 ;  /* 0x000000240470723c */ /* 0x040ff00000041870 */
[C---:B------:R-:W-:Y:S01]  /*5cd0*/  HMMA.16816.F32.BF16 R92, R4.reuse, R38, R176 ;  /* 0x00000026045c723c */ /* 0x040fe200000418b0 */
[----:B------:R-:W5:Y:S07]  /*5ce0*/  LDSM.16.MT88.4 R36, [R185+0x5000] ;  /* 0x00500000b924783b */ /* 0x000f6e0000004200 */
[C---:B--2---:R-:W-:Y:S01]  /*5cf0*/  HMMA.16816.F32.BF16 R176, R4.reuse, R32, R180 ;  /* 0x0000002004b0723c */ /* 0x044fe200000418b4 */
[----:B------:R2:W-:Y:S06]  /*5d00*/  MUFU.EX2 R182, R3 ;  /* 0x0000000300b67308 */ /* 0x0005ec0000000800 */
[----:B------:R-:W-:Y:S01]  /*5d10*/  IMAD.MOV.U32 R183, RZ, RZ, R137 ;  /* 0x000000ffffb77224 */ /* 0x000fe200078e0089 */
[C---:B------:R-:W-:Y:S08]  /*5d20*/  HMMA.16816.F32.BF16 R172, R4.reuse, R34, R172 ;  /* 0x0000002204ac723c */ /* 0x040ff000000418ac */
[C---:B-1----:R-:W-:Y:S01]  /*5d30*/  HMMA.16816.F32.BF16 R32, R4.reuse, R14, R72 ;  /* 0x0000000e0420723c */ /* 0x042fe20000041848 */
[--C-:B--2---:R-:W-:Y:S01]  /*5d40*/  FFMA.FTZ R3, R219, c[0x0][0x2d0], -R2.reuse ;  /* 0x0000b400db037a23 */ /* 0x104fe20000010802 */
[----:B------:R-:W-:Y:S03]  /*5d50*/  LDSM.16.MT88.4 R72, [R185+0x5800] ;  /* 0x00580000b948783b */ /* 0x000fe60000004200 */
[----:B------:R1:W2:Y:S03]  /*5d60*/  MUFU.EX2 R181, R3 ;  /* 0x0000000300b57308 */ /* 0x0002a60000000800 */
[C---:B---3--:R-:W-:Y:S08]  /*5d70*/  HMMA.16816.F32.BF16 R128, R4.reuse, R28, R160 ;  /* 0x0000001c0480723c */ /* 0x048ff000000418a0 */
[----:B----4-:R-:W-:Y:S01]  /*5d80*/  HMMA.16816.F32.BF16 R160, R4, R20, R108 ;  /* 0x0000001404a0723c */ /* 0x010fe2000004186c */
[----:B------:R-:W-:Y:S01]  /*5d90*/  LDSM.16.MT88.4 R108, [R185+0x1800] ;  /* 0x00180000b96c783b */ /* 0x000fe20000004200 */
[----:B-1----:R-:W-:-:S02]  /*5da0*/  FFMA.FTZ R3, R218, c[0x0][0x2d0], -R2 ;  /* 0x0000b400da037a23 */ /* 0x002fc40000010802 */
[----:B------:R-:W-:-:S04]  /*5db0*/  FFMA.FTZ R2, R220, c[0x0][0x2d0], -R2 ;  /* 0x0000b400dc027a23 */ /* 0x000fc80000010802 */
[C---:B------:R-:W-:Y:S01]  /*5dc0*/  HMMA.16816.F32.BF16 R148, R4.reuse, R22, R96 ;  /* 0x000000160494723c */ /* 0x040fe20000041860 */
[----:B------:R-:W-:Y:S06]  /*5dd0*/  MUFU.EX2 R180, R3 ;  /* 0x0000000300b47308 */ /* 0x000fec0000000800 */
[----:B--2---:R-:W-:Y:S01]  /*5de0*/  F2FP.BF16.PACK_AB R96, R181, R182 ;  /* 0x000000b6b560723e */ /* 0x004fe200000010ff */
[C---:B-----5:R-:W-:Y:S01]  /*5df0*/  HMMA.16816.F32.BF16 R68, R4.reuse, R36, R68 ;  /* 0x000000240444723c */ /* 0x060fe20000041844 */
[----:B------:R1:W2:Y:S07]  /*5e00*/  MUFU.EX2 R102, R2 ;  /* 0x0000000200667308 */ /* 0x0002ae0000000800 */
[C---:B------:R-:W-:Y:S01]  /*5e10*/  HMMA.16816.F32.BF16 R20, R4.reuse, R38, R48 ;  /* 0x000000260414723c */ /* 0x040fe20000041830 */
[----:B------:R-:W-:Y:S07]  /*5e20*/  LDSM.16.MT88.4 R48, [R186+0x3800] ;  /* 0x00380000ba30783b */ /* 0x000fee0000004200 */
[C---:B------:R-:W-:Y:S01]  /*5e30*/  HMMA.16816.F32.BF16 R168, R4.reuse, R30, R152 ;  /* 0x0000001e04a8723c */ /* 0x040fe20000041898 */
[--C-:B-1----:R-:W-:Y:S01]  /*5e40*/  FFMA.FTZ R2, R158, c[0x0][0x2d0], -R0.reuse ;  /* 0x0000b4009e027a23 */ /* 0x102fe20000010800 */
[----:B--2---:R-:W-:Y:S01]  /*5e50*/  F2FP.BF16.PACK_AB R98, R102, R180 ;  /* 0x000000b46662723e */ /* 0x004fe200000010ff */
[----:B------:R-:W1:Y:S02]  /*5e60*/  LDSM.16.MT88.4 R28, [R186+0x5000] ;  /* 0x00500000ba1c783b */ /* 0x000e640000004200 */
[----:B------:R2:W-:Y:S03]  /*5e70*/  MUFU.EX2 R3, R2 ;  /* 0x0000000200037308 */ /* 0x0005e60000000800 */
[C---:B------:R-:W-:Y:S01]  /*5e80*/  HMMA.16816.F32.BF16 R144, R4.reuse, R16, R88 ;  /* 0x000000100490723c */ /* 0x040fe20000041858 */
[----:B------:R-:W-:Y:S07]  /*5e90*/  LDSM.16.MT88.4 R88, [R189+0x5800] ;  /* 0x00580000bd58783b */ /* 0x000fee0000004200 */
[----:B------:R-:W-:Y:S01]  /*5ea0*/  HMMA.16816.F32.BF16 R140, R4, R18, R84 ;  /* 0x00000012048c723c */ /* 0x000fe20000041854 */
[----:B------:R-:W3:Y:S01]  /*5eb0*/  LDSM.16.MT88.4 R16, [R189+0x5000] ;  /* 0x00500000bd10783b */ /* 0x000ee20000004200 */
[----:B--2---:R-:W-:-:S06]  /*5ec0*/  FFMA.FTZ R2, R207, c[0x0][0x2d0], -R0 ;  /* 0x0000b400cf027a23 */ /* 0x004fcc0000010800 */
[C---:B------:R-:W-:Y:S01]  /*5ed0*/  HMMA.16816.F32.BF16 R136, R4.reuse, R12, R76 ;  /* 0x0000000c0488723c */ /* 0x040fe2000004184c */
[----:B------:R2:W4:Y:S01]  /*5ee0*/  MUFU.EX2 R11, R2 ;  /* 0x00000002000b7308 */ /* 0x0005220000000800 */
[----:B------:R-:W5:Y:S06]  /*5ef0*/  LDSM.16.MT88.4 R12, [R188+0x5000] ;  /* 0x00500000bc0c783b */ /* 0x000f6c0000004200 */
[C---:B------:R-:W-:Y:S08]  /*5f00*/  HMMA.16816.F32.BF16 R164, R4.reuse, R24, R120 ;  /* 0x0000001804a4723c */ /* 0x040ff00000041878 */
[C---:B------:R-:W-:Y:S01]  /*5f10*/  HMMA.16816.F32.BF16 R152, R4.reuse, R26, R116 ;  /* 0x0000001a0498723c */ /* 0x040fe20000041874 */
[--C-:B--2---:R-:W-:Y:S01]  /*5f20*/  FFMA.FTZ R2, R159, c[0x0][0x2d0], -R0.reuse ;  /* 0x0000b4009f027a23 */ /* 0x104fe20000010800 */
[----:B----4-:R-:W-:Y:S01]  /*5f30*/  F2FP.BF16.PACK_AB R97, R11, R3 ;  /* 0x000000030b61723e */ /* 0x010fe200000010ff */
[----:B------:R-:W-:Y:S01]  /*5f40*/  FFMA.FTZ R0, R208, c[0x0][0x2d0], -R0 ;  /* 0x0000b400d0007a23 */ /* 0x000fe20000010800 */
[----:B------:R-:W2:Y:S01]  /*5f50*/  LDSM.16.MT88.4 R116, [R186+0x1800] ;  /* 0x00180000ba74783b */ /* 0x000ea20000004200 */
[----:B------:R4:W-:Y:S03]  /*5f60*/  MUFU.EX2 R10, R2 ;  /* 0x00000002000a7308 */ /* 0x0009e60000000800 */
[C---:B-1----:R-:W-:Y:S01]  /*5f70*/  HMMA.16816.F32.BF16 R76, R4.reuse, R28, R56 ;  /* 0x0000001c044c723c */ /* 0x042fe20000041838 */
[----:B------:R-:W-:Y:S04]  /*5f80*/  LDSM.16.MT88.4 R56, [R189+0x3800] ;  /* 0x00380000bd38783b */ /* 0x000fe80000004200 */
[----:B------:R-:W1:Y:S03]  /*5f90*/  MUFU.EX2 R9, R0 ;  /* 0x0000000000097308 */ /* 0x000e660000000800 */
[----:B------:R-:W-:Y:S01]  /*5fa0*/  HMMA.16816.F32.BF16 R28, R4, R30, R44 ;  /* 0x0000001e041c723c */ /* 0x000fe2000004182c */
[----:B----4-:R-:W-:-:S07]  /*5fb0*/  FADD.FTZ R2, R210, R251 ;  /* 0x000000fbd2027221 */ /* 0x010fce0000010000 */
[----:B---3--:R-:W-:Y:S01]  /*5fc0*/  HMMA.16816.F32.BF16 R84, R4, R16, R60 ;  /* 0x000000100454723c */ /* 0x008fe2000004183c */
[----:B------:R-:W-:Y:S01]  /*5fd0*/  FADD.FTZ R2, R183, R2 ;  /* 0x00000002b7027221 */ /* 0x000fe20000010000 */
[----:B-1----:R-:W-:Y:S01]  /*5fe0*/  F2FP.BF16.PACK_AB R99, R9, R10 ;  /* 0x0000000a0963723e */ /* 0x002fe200000010ff */
[----:B------:R-:W-:-:S05]  /*5ff0*/  FADD.FTZ R0, R226, R225 ;  /* 0x000000e1e2007221 */ /* 0x000fca0000010000 */
[----:B-----5:R-:W-:Y:S08]  /*6000*/  HMMA.16816.F32.BF16 R24, R4, R12, R52 ;  /* 0x0000000c0418723c */ /* 0x020ff00000041834 */
[C---:B------:R-:W-:Y:S08]  /*6010*/  HMMA.16816.F32.BF16 R68, R96.reuse, R72, R68 ;  /* 0x000000486044723c */ /* 0x040ff00000041844 */
[----:B------:R-:W-:Y:S01]  /*6020*/  HMMA.16816.F32.BF16 R72, R96, R74, R20 ;  /* 0x0000004a6048723c */ /* 0x000fe20000041814 */
[----:B------:R-:W3:Y:S01]  /*6030*/  LDL.LU R20, [R1+0x8] ;  /* 0x0000080001147983 */ /* 0x000ee20000300800 */
[----:B------:R-:W-:-:S06]  /*6040*/  FADD.FTZ R0, R233, R0 ;  /* 0x00000000e9007221 */ /* 0x000fcc0000010000 */
[C---:B------:R-:W-:Y:S01]  /*6050*/  HMMA.16816.F32.BF16 R16, R4.reuse, R18, R64 ;  /* 0x000000120410723c */ /* 0x040fe20000041840 */
[----:B------:R-:W-:Y:S01]  /*6060*/  FADD.FTZ R2, R252, R2 ;  /* 0x00000002fc027221 */ /* 0x000fe20000010000 */
[----:B------:R-:W-:Y:S06]  /*6070*/  LDSM.16.MT88.4 R64, [R188+0x3800] ;  /* 0x00380000bc40783b */ /* 0x000fec0000004200 */
[----:B------:R-:W-:Y:S01]  /*6080*/  HMMA.16816.F32.BF16 R12, R4, R14, R40 ;  /* 0x0000000e040c723c */ /* 0x000fe20000041828 */
[----:B------:R-:W1:Y:S01]  /*6090*/  LDSM.16.MT88.4 R4, [R188+0x5800] ;  /* 0x00580000bc04783b */ /* 0x000e620000004200 */
[----:B------:R-:W-:-:S02]  /*60a0*/  FADD.FTZ R0, R230, R0 ;  /* 0x00000000e6007221 */ /* 0x000fc40000010000 */
[----:B------:R-:W-:Y:S01]  /*60b0*/  FADD.FTZ R2, R250, R2 ;  /* 0x00000002fa027221 */ /* 0x000fe20000010000 */
[----:B------:R-:W4:Y:S01]  /*60c0*/  LDSM.16.MT88.4 R40, [R185+0x3800] ;  /* 0x00380000b928783b */ /* 0x000f220000004200 */
[----:B------:R-:W-:Y:S02]  /*60d0*/  FADD.FTZ R0, R224, R0 ;  /* 0x00000000e0007221 */ /* 0x000fe40000010000 */
[----:B------:R-:W-:Y:S01]  /*60e0*/  HMMA.16816.F32.BF16 R104, R96, R108, R104 ;  /* 0x0000006c6068723c */ /* 0x000fe20000041868 */
[----:B------:R-:W-:Y:S02]  /*60f0*/  FADD.FTZ R2, R248, R2 ;  /* 0x00000002f8027221 */ /* 0x000fe40000010000 */
[----:B------:R-:W-:-:S05]  /*6100*/  FADD.FTZ R0, R222, R0 ;  /* 0x00000000de007221 */ /* 0x000fca0000010000 */
[C---:B------:R-:W-:Y:S01]  /*6110*/  HMMA.16816.F32.BF16 R108, R96.reuse, R110, R80 ;  /* 0x0000006e606c723c */ /* 0x040fe20000041850 */
[----:B------:R-:W5:Y:S01]  /*6120*/  LDSM.16.MT88.4 R80, [R186+0x5800] ;  /* 0x00580000ba50783b */ /* 0x000f620000004200 */
[----:B------:R-:W-:Y:S02]  /*6130*/  FADD.FTZ R2, R249, R2 ;  /* 0x00000002f9027221 */ /* 0x000fe40000010000 */
        /* <DEDUP_REMOVED lines=13> */
[----:B-1----:R-:W-:Y:S01]  /*6210*/  HMMA.16816.F32.BF16 R92, R96, R4, R24 ;  /* 0x00000004605c723c */ /* 0x002fe20000041818 */
[----:B------:R-:W-:-:S06]  /*6220*/  FADD.FTZ R2, R182, R2 ;  /* 0x00000002b6027221 */ /* 0x000fcc0000010000 */
[----:B------:R-:W-:Y:S01]  /*6230*/  @P2 IMAD.HI.U32 R5, R231, c[0x0][0x2c8], RZ ;  /* 0x0000b200e7052a27 */ /* 0x000fe200078e00ff */
[C---:B------:R-:W-:Y:S03]  /*6240*/  HMMA.16816.F32.BF16 R120, R96.reuse, R124, R176 ;  /* 0x0000007c6078723c */ /* 0x040fe600000418b0 */
[----:B------:R-:W-:Y:S02]  /*6250*/  FADD.FTZ R4, R3, R0 ;  /* 0x0000000003047221 */ /* 0x000fe40000010000 */
[----:B------:R-:W-:Y:S01]  /*6260*/  IMAD.MOV.U32 R0, RZ, RZ, R231 ;  /* 0x000000ffff007224 */ /* 0x000fe200078e00e7 */
[----:B------:R-:W-:Y:S01]  /*6270*/  @P2 SHF.R.U32.HI R0, RZ, c[0x0][0x2cc], R5 ;  /* 0x0000b300ff002a19 */ /* 0x000fe20000011605 */
[----:B------:R-:W-:Y:S01]  /*6280*/  FADD.FTZ R3, R181, R2 ;  /* 0x00000002b5037221 */ /* 0x000fe20000010000 */
[----:B------:R-:W-:Y:S01]  /*6290*/  HMMA.16816.F32.BF16 R128, R96, R132, R128 ;  /* 0x000000846080723c */ /* 0x000fe20000041880 */
[----:B------:R-:W-:-:S02]  /*62a0*/  FADD.FTZ R2, R11, R4 ;  /* 0x000000040b027221 */ /* 0x000fc40000010000 */
[----:B------:R-:W-:Y:S02]  /*62b0*/  FADD.FTZ R4, R180, R3 ;  /* 0x00000003b4047221 */ /* 0x000fe40000010000 */
[----:B------:R-:W-:-:S03]  /*62c0*/  FADD.FTZ R3, R10, R2 ;  /* 0x000000020a037221 */ /* 0x000fc60000010000 */
[----:B----4-:R-:W-:Y:S01]  /*62d0*/  HMMA.16816.F32.BF16 R36, R96, R40, R164 ;  /* 0x000000286024723c */ /* 0x010fe200000418a4 */
[----:B------:R-:W-:Y:S01]  /*62e0*/  FADD.FTZ R225, R102, R4 ;  /* 0x0000000466e17221 */ /* 0x000fe20000010000 */
[----:B------:R-:W-:Y:S01]  /*62f0*/  IADD3 R207, R234, -0x2, RZ ;  /* 0xfffffffeeacf7810 */ /* 0x000fe20007ffe0ff */
[----:B------:R-:W-:-:S05]  /*6300*/  FADD.FTZ R226, R9, R3 ;  /* 0x0000000309e27221 */ /* 0x000fca0000010000 */
[C---:B------:R-:W-:Y:S08]  /*6310*/  HMMA.16816.F32.BF16 R44, R96.reuse, R48, R160 ;  /* 0x00000030602c723c */ /* 0x040ff000000418a0 */
[C---:B------:R-:W-:Y:S08]  /*6320*/  HMMA.16816.F32.BF16 R52, R96.reuse, R56, R144 ;  /* 0x000000386034723c */ /* 0x040ff00000041890 */
[C---:B------:R-:W-:Y:S08]  /*6330*/  HMMA.16816.F32.BF16 R60, R96.reuse, R64, R136 ;  /* 0x00000040603c723c */ /* 0x040ff00000041888 */
[C---:B-----5:R-:W-:Y:S08]  /*6340*/  HMMA.16816.F32.BF16 R76, R96.reuse, R80, R76 ;  /* 0x00000050604c723c */ /* 0x060ff0000004184c */
        /* <DEDUP_REMOVED lines=10> */
[----:B---3--:R-:W-:-:S05]  /*63f0*/  IMAD.IADD R2, R20, 0x1, R0 ;  /* 0x0000000114027824 */ /* 0x008fca00078e0200 */
[----:B------:R-:W-:Y:S01]  /*6400*/  IADD3 R0, R2, c[0x0][0x328], RZ ;  /* 0x0000ca0002007a10 */ /* 0x000fe20007ffe0ff */
[----:B------:R-:W-:Y:S05]  /*6410*/  @!P1 BRA `(.L_x_442) ;  /* 0x0000011000009947 */ /* 0x000fea0003800000 */
[C---:B------:R-:W-:Y:S01]  /*6420*/  ISETP.GT.AND P0, PT, R2.reuse, RZ, PT ;  /* 0x000000ff0200720c */ /* 0x040fe20003f04270 */
[----:B------:R-:W-:Y:S01]  /*6430*/  BSSY B0, `(.L_x_443) ;  /* 0x000000d000007945 */ /* 0x000fe20003800000 */
[----:B------:R-:W-:Y:S01]  /*6440*/  IADD3 R3, R2, -0x1, RZ ;  /* 0xffffffff02037810 */ /* 0x000fe20007ffe0ff */
[----:B------:R-:W-:-:S10]  /*6450*/  IMAD.MOV.U32 R4, RZ, RZ, c[0x0][0x32c] ;  /* 0x0000cb00ff047624 */ /* 0x000fd400078e00ff */
[----:B------:R-:W-:Y:S05]  /*6460*/  @P0 BRA `(.L_x_444) ;  /* 0x0000006000000947 */ /* 0x000fea0003800000 */
[----:B------:R-:W-:Y:S01]  /*6470*/  ISETP.NE.AND P0, PT, R4, 0x1, PT ;  /* 0x000000010400780c */ /* 0x000fe20003f05270 */
[----:B------:R-:W-:-:S12]  /*6480*/  IMAD.MOV R2, RZ, RZ, -R2 ;  /* 0x000000ffff027224 */ /* 0x000fd800078e0a02 */
[----:B------:R-:W-:-:S05]  /*6490*/  @P0 IMAD.HI.U32 R3, R2, c[0x0][0x330], RZ ;  /* 0x0000cc0002030a27 */ /* 0x000fca00078e00ff */
[----:B------:R-:W-:-:S04]  /*64a0*/  @P0 SHF.R.U32.HI R2, RZ, c[0x0][0x334], R3 ;  /* 0x0000cd00ff020a19 */ /* 0x000fc80000011603 */
[----:B------:R-:W-:Y:S01]  /*64b0*/  LOP3.LUT R3, RZ, R2, RZ, 0x33, !PT ;  /* 0x00000002ff037212 */ /* 0x000fe200078e33ff */
[----:B------:R-:W-:Y:S05]  /*64c0*/  BRA `(.L_x_445) ;  /* 0x0000003000007947 */ /* 0x000fea0003800000 */
.L_x_444:
[----:B------:R-:W-:-:S13]  /*64d0*/  ISETP.NE.AND P0, PT, R4, 0x1, PT ;  /* 0x000000010400780c */ /* 0x000fda0003f05270 */
[----:B------:R-:W-:-:S05]  /*64e0*/  @P0 IMAD.HI.U32 R2, R3, c[0x0][0x330], RZ ;  /* 0x0000cc0003020a27 */ /* 0x000fca00078e00ff */
[----:B------:R-:W-:Y:S02]  /*64f0*/  @P0 SHF.R.U32.HI R3, RZ, c[0x0][0x334], R2 ;  /* 0x0000cd00ff030a19 */ /* 0x000fe40000011602 */
.L_x_445:
[----:B------:R-:W-:Y:S05]  /*6500*/  BSYNC B0 ;  /* 0x0000000000007941 */ /* 0x000fea0003800000 */
.L_x_443:
[----:B------:R-:W-:-:S05]  /*6510*/  IMAD R3, R3, R4, c[0x0][0x32c] ;  /* 0x0000cb0003037624 */ /* 0x000fca00078e0204 */
[----:B------:R-:W-:-:S04]  /*6520*/  IMNMX R0, R0, R3, PT ;  /* 0x0000000300007217 */ /* 0x000fc80003800200 */
.L_x_442:
[----:B------:R-:W-:-:S04]  /*6530*/  SHF.R.S32.HI R2, RZ, 0x1f, R0 ;  /* 0x0000001fff027819 */ /* 0x000fc80000011400 */
[----:B------:R-:W-:-:S04]  /*6540*/  LEA.HI R0, R2, R0, RZ, 0x6 ;  /* 0x0000000002007211 */ /* 0x000fc800078f30ff */
[----:B------:R-:W-:-:S04]  /*6550*/  SHF.R.S32.HI R0, RZ, 0x6, R0 ;  /* 0x00000006ff007819 */ /* 0x000fc80000011400 */
[----:B------:R-:W-:-:S04]  /*6560*/  IMNMX R222, R211, R0, !PT ;  /* 0x00000000d3de7217 */ /* 0x000fc80007800200 */
[----:B------:R-:W-:-:S13]  /*6570*/  ISETP.GE.AND P0, PT, R207, R222, PT ;  /* 0x000000decf00720c */ /* 0x000fda0003f06270 */
[----:B------:R-:W-:Y:S05]  /*6580*/  @!P0 BRA `(.L_x_446) ;  /* 0x0000389000008947 */ /* 0x000fea0003800000 */
[----:B------:R-:W-:Y:S02]  /*6590*/  MOV R102, R8 ;  /* 0x0000000800667202 */ /* 0x000fe40000000f00 */
[----:B------:R-:W-:Y:S02]  /*65a0*/  MOV R101, R100 ;  /* 0x0000006400657202 */ /* 0x000fe40000000f00 */
[----:B------:R-:W-:-:S04]  /*65b0*/  MOV R180, R207 ;  /* 0x000000cf00b47202 */ /* 0x000fc80000000f00 */
.L_x_455:
[----:B------:R-:W-:Y:S01]  /*65c0*/  ISETP.GT.AND P6, PT, R211, R180, PT ;  /* 0x000000b4d300720c */ /* 0x000fe20003fc4270 */
[----:B------:R-:W-:Y:S04]  /*65d0*/  DEPBAR.LE SB0, 0x0 ;  /* 0x000080000000791a */ /* 0x000fe80000000000 */
[----:B------:R-:W-:Y:S01]  /*65e0*/  WARPSYNC 0xffffffff ;  /* 0xffffffff00007948 */ /* 0x000fe20003800000 */
[----:B------:R-:W-:Y:S07]  /*65f0*/  BAR.SYNC.DEFER_BLOCKING 0x0 ;  /* 0x0000000000007b1d */ /* 0x000fee0000010000 */
[----:B------:R-:W-:Y:S01]  /*6600*/  @!P6 SHF.R.S32.HI R0, RZ, 0x1f, R180 ;  /* 0x0000001fff00e819 */ /* 0x000fe200000114b4 */
[----:B------:R-:W-:Y:S01]  /*6610*/  @!P6 IMAD.WIDE.U32 R2, R180, c[0x0][0x208], RZ ;  /* 0x00008200b402ea25 */ /* 0x000fe200078e00ff */
[----:B------:R-:W-:Y:S03]  /*6620*/  @!P6 IADD3 R12, P0, R214, 0x40, RZ ;  /* 0x00000040d60ce810 */ /* 0x000fe60007f1e0ff */
[----:B------:R-:W-:Y:S01]  /*6630*/  @!P6 IMAD R0, R0, c[0x0][0x208], RZ ;  /* 0x000082000000ea24 */ /* 0x000fe200078e02ff */
[----:B------:R-:W-:Y:S01]  /*6640*/  @!P6 IADD3.X R7, RZ, R217, RZ, P0, !PT ;  /* 0x000000d9ff07e210 */ /* 0x000fe200007fe4ff */
[----:B------:R-:W-:Y:S02]  /*6650*/  @!P6 IMAD.MOV.U32 R5, RZ, RZ, c[0x0][0x208] ;  /* 0x00008200ff05e624 */ /* 0x000fe400078e00ff */
[----:B------:R-:W-:Y:S04]  /*6660*/  @!P6 IMAD R0, R180, c[0x0][0x20c], R0 ;  /* 0x00008300b400ea24 */ /* 0x000fe800078e0200 */
[----:B------:R-:W-:Y:S02]  /*6670*/  @!P6 IMAD.IADD R3, R3, 0x1, R0 ;  /* 0x000000010303e824 */ /* 0x000fe400078e0200 */
[C---:B------:R-:W-:Y:S01]  /*6680*/  @!P6 IMAD.SHL.U32 R0, R2.reuse, 0x40, RZ ;  /* 0x000000400200e824 */ /* 0x040fe200078e00ff */
[----:B------:R-:W-:Y:S02]  /*6690*/  LDSM.16.M88.4 R32, [R191] ;  /* 0x00000000bf20783b */ /* 0x000fe40000000200 */
[----:B------:R-:W-:Y:S01]  /*66a0*/  @!P6 SHF.L.U64.HI R2, R2, 0x6, R3 ;  /* 0x000000060202e819 */ /* 0x000fe20000010203 */
[----:B------:R-:W-:Y:S01]  /*66b0*/  @!P6 IMAD.MOV.U32 R3, RZ, RZ, c[0x0][0x20c] ;  /* 0x00008300ff03e624 */ /* 0x000fe200078e00ff */
[C---:B------:R-:W-:Y:S01]  /*66c0*/  @!P6 LEA R4, P0, R5.reuse, R0, 0x5 ;  /* 0x000000000504e211 */ /* 0x040fe200078028ff */
[----:B------:R-:W-:Y:S02]  /*66d0*/  ULDC UR4, c[0x0][0x324] ;  /* 0x0000c90000047ab9 */ /* 0x000fe40000000800 */
[----:B------:R-:W-:Y:S01]  /*66e0*/  ULOP3.LUT UR4, URZ, UR4, URZ, 0x33, !UPT ;  /* 0x000000043f047292 */ /* 0x000fe2000f8e333f */
[----:B------:R-:W-:Y:S01]  /*66f0*/  @!P6 LEA.HI.X R3, R5, R2, R3, 0x5, P0 ;  /* 0x000000020503e211 */ /* 0x000fe200000f2c03 */
[----:B------:R-:W-:Y:S01]  /*6700*/  LDSM.16.M88.4 R16, [R184+0x800] ;  /* 0x00080000b810783b */ /* 0x000fe20000000200 */
[----:B------:R-:W-:Y:S05]  /*6710*/  @!P6 IADD3 R5, P0, R0, R214, RZ ;  /* 0x000000d60005e210 */ /* 0x000fea0007f1e0ff */
[----:B------:R-:W-:Y:S01]  /*6720*/  @!P6 IMAD.X R8, R2, 0x1, R217, P0 ;  /* 0x000000010208e824 */ /* 0x000fe200000e06d9 */
[----:B------:R-:W-:Y:S01]  /*6730*/  @!P6 IADD3 R6, P0, R0, R12, RZ ;  /* 0x0000000c0006e210 */ /* 0x000fe20007f1e0ff */
[----:B------:R-:W-:Y:S04]  /*6740*/  LDSM.16.M88.4 R24, [R184+0x1000] ;  /* 0x00100000b818783b */ /* 0x000fe80000000200 */
[----:B------:R-:W-:Y:S01]  /*6750*/  @!P6 IMAD.X R9, R2, 0x1, R7, P0 ;  /* 0x000000010209e824 */ /* 0x000fe200000e0607 */
[C---:B------:R-:W-:Y:S02]  /*6760*/  @!P6 LEA R28, P0, R5.reuse, c[0x0][0x1f8], 0x1 ;  /* 0x00007e00051cea11 */ /* 0x040fe400078008ff */
[----:B------:R-:W-:Y:S02]  /*6770*/  LDSM.16.M88.4 R136, [R184+0x1800] ;  /* 0x00180000b888783b */ /* 0x000fe40000000200 */
[----:B------:R-:W-:Y:S02]  /*6780*/  @!P6 LEA.HI.X R29, R5, c[0x0][0x1fc], R8, 0x1, P0 ;  /* 0x00007f00051dea11 */ /* 0x000fe400000f0c08 */
[C---:B------:R-:W-:Y:S03]  /*6790*/  @!P6 LEA R22, P0, R6.reuse, c[0x0][0x1f8], 0x1 ;  /* 0x00007e000616ea11 */ /* 0x040fe600078008ff */
[----:B------:R-:W-:Y:S01]  /*67a0*/  LDSM.16.M88.4 R140, [R192] ;  /* 0x00000000c08c783b */ /* 0x000fe20000000200 */
[----:B------:R-:W-:Y:S02]  /*67b0*/  @!P6 LEA.HI.X R23, R6, c[0x0][0x1fc], R9, 0x1, P0 ;  /* 0x00007f000617ea11 */ /* 0x000fe400000f0c09 */
[----:B------:R-:W-:Y:S04]  /*67c0*/  @!P6 IADD3 R6, P0, R214, 0x80, RZ ;  /* 0x00000080d606e810 */ /* 0x000fe80007f1e0ff */
[----:B------:R-:W1:Y:S01]  /*67d0*/  LDSM.16.M88.4 R8, [R184] ;  /* 0x00000000b808783b */ /* 0x000e620000000200 */
[----:B------:R-:W-:Y:S01]  /*67e0*/  @!P6 IMAD.X R5, RZ, RZ, R217, P0 ;  /* 0x000000ffff05e224 */ /* 0x000fe200000e06d9 */
[----:B------:R-:W-:Y:S04]  /*67f0*/  @!P6 IADD3 R0, P0, R0, R6, RZ ;  /* 0x000000060000e210 */ /* 0x000fe80007f1e0ff */
[----:B------:R-:W-:Y:S01]  /*6800*/  @!P6 IADD3.X R2, R2, R5, RZ, P0, !PT ;  /* 0x000000050202e210 */ /* 0x000fe200007fe4ff */
[----:B------:R-:W2:Y:S01]  /*6810*/  LDSM.16.M88.4 R144, [R195] ;  /* 0x00000000c390783b */ /* 0x000ea20000000200 */
[C---:B------:R-:W-:Y:S04]  /*6820*/  @!P6 LEA R20, P0, R0.reuse, c[0x0][0x1f8], 0x1 ;  /* 0x00007e000014ea11 */ /* 0x040fe800078008ff */
[----:B------:R-:W-:Y:S02]  /*6830*/  @!P6 LEA.HI.X R21, R0, c[0x0][0x1fc], R2, 0x1, P0 ;  /* 0x00007f000015ea11 */ /* 0x000fe400000f0c02 */
[----:B------:R-:W3:Y:S01]  /*6840*/  LDSM.16.M88.4 R148, [R206] ;  /* 0x00000000ce94783b */ /* 0x000ee20000000200 */
[C---:B------:R-:W-:Y:S05]  /*6850*/  @!P6 IADD3 R2, P0, R4.reuse, R12, RZ ;  /* 0x0000000c0402e210 */ /* 0x040fea0007f1e0ff */
[C---:B------:R-:W-:Y:S01]  /*6860*/  @!P6 IMAD.X R7, R3.reuse, 0x1, R7, P0 ;  /* 0x000000010307e824 */ /* 0x040fe200000e0607 */
[----:B------:R-:W4:Y:S01]  /*6870*/  LDSM.16.M88.4 R152, [R205] ;  /* 0x00000000cd98783b */ /* 0x000f220000000200 */
[C---:B------:R-:W-:Y:S05]  /*6880*/  @!P6 IADD3 R6, P0, R4.reuse, R6, RZ ;  /* 0x000000060406e210 */ /* 0x040fea0007f1e0ff */
[C---:B------:R-:W-:Y:S01]  /*6890*/  @!P6 IMAD.X R5, R3.reuse, 0x1, R5, P0 ;  /* 0x000000010305e824 */ /* 0x040fe200000e0605 */
[----:B------:R-:W5:Y:S01]  /*68a0*/  LDSM.16.M88.4 R156, [R204] ;  /* 0x00000000cc9c783b */ /* 0x000f620000000200 */
[----:B------:R-:W-:Y:S05]  /*68b0*/  @!P6 IADD3 R0, P0, R4, R214, RZ ;  /* 0x000000d60400e210 */ /* 0x000fea0007f1e0ff */
[----:B------:R-:W-:Y:S01]  /*68c0*/  @!P6 IMAD.X R3, R3, 0x1, R217, P0 ;  /* 0x000000010303e824 */ /* 0x000fe200000e06d9 */
[----:B------:R-:W-:Y:S01]  /*68d0*/  @!PT LDS RZ, [RZ] ;  /* 0x00000000fffff984 */ /* 0x000fe20000000800 */
[----:B------:R-:W-:Y:S01]  /*68e0*/  @!PT LDS RZ, [RZ] ;  /* 0x00000000fffff984 */ /* 0x000fe20000000800 */
[----:B------:R-:W-:Y:S01]  /*68f0*/  @!PT LDS RZ, [RZ] ;  /* 0x00000000fffff984 */ /* 0x000fe20000000800 */
[----:B------:R2:W-:Y:S01]  /*6900*/  @!P6 LDGSTS.E.BYPASS.LTC128B.128 [R209+0x100], [R28.64], !P5 ;  /* 0x001000001cd1efae */ /* 0x0005e2000e901d46 */
[C---:B------:R-:W-:Y:S04]  /*6910*/  @!P6 LEA R12, P0, R0.reuse, c[0x0][0x1f8], 0x1 ;  /* 0x00007e00000cea11 */ /* 0x040fe800078008ff */
[----:B------:R-:W-:Y:S02]  /*6920*/  @!P6 LEA.HI.X R13, R0, c[0x0][0x1fc], R3, 0x1, P0 ;  /* 0x00007f00000dea11 */ /* 0x000fe400000f0c03 */
[----:B------:R2:W-:Y:S01]  /*6930*/  @!P6 LDGSTS.E.BYPASS.LTC128B.128 [R209+0x2100], [R22.64], !P4 ;  /* 0x0210000016d1efae */ /* 0x0005e2000e101d46 */
[C---:B------:R-:W-:Y:S04]  /*6940*/  @!P6 LEA R14, P0, R2.reuse, c[0x0][0x1f8], 0x1 ;  /* 0x00007e00020eea11 */ /* 0x040fe800078008ff */
[----:B------:R-:W-:Y:S02]  /*6950*/  @!P6 LEA.HI.X R15, R2, c[0x0][0x1fc], R7, 0x1, P0 ;  /* 0x00007f00020fea11 */ /* 0x000fe400000f0c07 */
[----:B------:R2:W-:Y:S01]  /*6960*/  @!P6 LDGSTS.E.BYPASS.LTC128B.128 [R209+0x4100], [R20.64], !P3 ;  /* 0x0410000014d1efae */ /* 0x0005e2000d901d46 */
[C---:B------:R-:W-:Y:S04]  /*6970*/  @!P6 LEA R2, P0, R6.reuse, c[0x0][0x1f8], 0x1 ;  /* 0x00007e000602ea11 */ /* 0x040fe800078008ff */
[----:B------:R-:W-:Y:S02]  /*6980*/  @!P6 LEA.HI.X R3, R6, c[0x0][0x1fc], R5, 0x1, P0 ;  /* 0x00007f000603ea11 */ /* 0x000fe400000f0c05 */
[C---:B-1----:R-:W-:Y:S01]  /*6990*/  HMMA.16816.F32.BF16 R4, R32.reuse, R8, RZ ;  /* 0x000000082004723c */ /* 0x042fe200000418ff */
[----:B------:R1:W-:Y:S07]  /*69a0*/  @!P6 LDGSTS.E.BYPASS.LTC128B.128 [R209+0x1100], [R12.64], !P5 ;  /* 0x011000000cd1efae */ /* 0x0003ee000e901d46 */
[C---:B------:R-:W-:Y:S01]  /*69b0*/  HMMA.16816.F32.BF16 R8, R32.reuse, R10, RZ ;  /* 0x0000000a2008723c */ /* 0x040fe200000418ff */
[----:B------:R1:W-:Y:S07]  /*69c0*/  @!P6 LDGSTS.E.BYPASS.LTC128B.128 [R209+0x3100], [R14.64], !P4 ;  /* 0x031000000ed1efae */ /* 0x0003ee000e101d46 */
[----:B------:R2:W-:Y:S01]  /*69d0*/  @!P6 LDGSTS.E.BYPASS.LTC128B.128 [R209+0x5100], [R2.64], !P3 ;  /* 0x0510000002d1efae */ /* 0x0005e2000d901d46 */
[----:B------:R-:W-:Y:S06]  /*69e0*/  ISETP.GT.AND P6, PT, R180, R211, PT ;  /* 0x000000d3b400720c */ /* 0x000fec0003fc4270 */
[----:B------:R-:W-:Y:S07]  /*69f0*/  LDSM.16.M88.4 R160, [R194] ;  /* 0x00000000c2a0783b */ /* 0x000fee0000000200 */
[----:B------:R-:W0:Y:S01]  /*6a00*/  LDGDEPBAR ;  /* 0x00000000000079af */ /* 0x000e220000000000 */
[C---:B-1----:R-:W-:Y:S06]  /*6a10*/  HMMA.16816.F32.BF16 R12, R32.reuse, R16, RZ ;  /* 0x00000010200c723c */ /* 0x042fec00000418ff */
[----:B------:R-:W1:Y:S02]  /*6a20*/  LDSM.16.M88.4 R164, [R190] ;  /* 0x00000000bea4783b */ /* 0x000e640000000200 */
[C---:B------:R-:W-:Y:S05]  /*6a30*/  HMMA.16816.F32.BF16 R16, R32.reuse, R18, RZ ;  /* 0x000000122010723c */ /* 0x040fea00000418ff */
[----:B------:R-:W-:Y:S03]  /*6a40*/  LDSM.16.M88.4 R168, [R190+0x1000] ;  /* 0x00100000bea8783b */ /* 0x000fe60000000200 */
[C---:B--2---:R-:W-:Y:S04]  /*6a50*/  HMMA.16816.F32.BF16 R20, R32.reuse, R24, RZ ;  /* 0x000000182014723c */ /* 0x044fe800000418ff */
[----:B------:R-:W-:Y:S04]  /*6a60*/  LDSM.16.M88.4 R172, [R193] ;  /* 0x00000000c1ac783b */ /* 0x000fe80000000200 */
[C---:B------:R-:W-:Y:S03]  /*6a70*/  HMMA.16816.F32.BF16 R24, R32.reuse, R26, RZ ;  /* 0x0000001a2018723c */ /* 0x040fe600000418ff */
[----:B------:R-:W-:Y:S05]  /*6a80*/  LDSM.16.M88.4 R176, [R187] ;  /* 0x00000000bbb0783b */ /* 0x000fea0000000200 */
[C---:B------:R-:W-:Y:S08]  /*6a90*/  HMMA.16816.F32.BF16 R28, R32.reuse, R136, RZ ;  /* 0x00000088201c723c */ /* 0x040ff000000418ff */
[----:B------:R-:W-:Y:S01]  /*6aa0*/  HMMA.16816.F32.BF16 R32, R32, R138, RZ ;  /* 0x0000008a2020723c */ /* 0x000fe200000418ff */
[----:B------:R-:W2:Y:S07]  /*6ab0*/  LDSM.16.M88.4 R136, [R190+0x800] ;  /* 0x00080000be88783b */ /* 0x000eae0000000200 */
[C---:B------:R-:W-:Y:S08]  /*6ac0*/  HMMA.16816.F32.BF16 R4, R140.reuse, R144, R4 ;  /* 0x000000908c04723c */ /* 0x040ff00000041804 */
[C---:B------:R-:W-:Y:S01]  /*6ad0*/  HMMA.16816.F32.BF16 R8, R140.reuse, R146, R8 ;  /* 0x000000928c08723c */ /* 0x040fe20000041808 */
[----:B------:R-:W1:Y:S07]  /*6ae0*/  LDSM.16.M88.4 R144, [R190+0x1800] ;  /* 0x00180000be90783b */ /* 0x000e6e0000000200 */
[C---:B---3--:R-:W-:Y:S08]  /*6af0*/  HMMA.16816.F32.BF16 R12, R140.reuse, R148, R12 ;  /* 0x000000948c0c723c */ /* 0x048ff0000004180c */
[C---:B------:R-:W-:Y:S01]  /*6b00*/  HMMA.16816.F32.BF16 R16, R140.reuse, R150, R16 ;  /* 0x000000968c10723c */ /* 0x040fe20000041810 */
[----:B------:R-:W-:Y:S07]  /*6b10*/  LDSM.16.M88.4 R148, [R187+0x1000] ;  /* 0x00100000bb94783b */ /* 0x000fee0000000200 */
[C---:B----4-:R-:W-:Y:S08]  /*6b20*/  HMMA.16816.F32.BF16 R20, R140.reuse, R152, R20 ;  /* 0x000000988c14723c */ /* 0x050ff00000041814 */
[C---:B------:R-:W-:Y:S01]  /*6b30*/  HMMA.16816.F32.BF16 R24, R140.reuse, R154, R24 ;  /* 0x0000009a8c18723c */ /* 0x040fe20000041818 */
[----:B------:R-:W-:Y:S07]  /*6b40*/  LDSM.16.M88.4 R152, [R187+0x1800] ;  /* 0x00180000bb98783b */ /* 0x000fee0000000200 */
[C---:B-----5:R-:W-:Y:S08]  /*6b50*/  HMMA.16816.F32.BF16 R28, R140.reuse, R156, R28 ;  /* 0x0000009c8c1c723c */ /* 0x060ff0000004181c */
[----:B------:R-:W-:Y:S01]  /*6b60*/  HMMA.16816.F32.BF16 R32, R140, R158, R32 ;  /* 0x0000009e8c20723c */ /* 0x000fe20000041820 */
[----:B------:R-:W3:Y:S07]  /*6b70*/  LDSM.16.M88.4 R140, [R187+0x800] ;  /* 0x00080000bb8c783b */ /* 0x000eee0000000200 */
        /* <DEDUP_REMOVED lines=9> */
[----:B------:R-:W-:Y:S07]  /*6c10*/  LDSM.16.M88.4 R168, [R192+0x4000] ;  /* 0x00400000c0a8783b */ /* 0x000fee0000000200 */
[C---:B------:R-:W-:Y:S08]  /*6c20*/  HMMA.16816.F32.BF16 R28, R160.reuse, R144, R28 ;  /* 0x00000090a01c723c */ /* 0x040ff0000004181c */
[----:B------:R-:W-:Y:S01]  /*6c30*/  HMMA.16816.F32.BF16 R32, R160, R146, R32 ;  /* 0x00000092a020723c */ /* 0x000fe20000041820 */
[----:B------:R-:W4:Y:S07]  /*6c40*/  LDSM.16.M88.4 R144, [R184+0x3000] ;  /* 0x00300000b890783b */ /* 0x000f2e0000000200 */
[C---:B------:R-:W-:Y:S01]  /*6c50*/  HMMA.16816.F32.BF16 R4, R172.reuse, R176, R4 ;  /* 0x000000b0ac04723c */ /* 0x040fe20000041804 */
[----:B------:R-:W5:Y:S07]  /*6c60*/  LDSM.16.M88.4 R160, [R184+0x3800] ;  /* 0x00380000b8a0783b */ /* 0x000f6e0000000200 */
[C---:B------:R-:W-:Y:S01]  /*6c70*/  HMMA.16816.F32.BF16 R8, R172.reuse, R178, R8 ;  /* 0x000000b2ac08723c */ /* 0x040fe20000041808 */
[----:B------:R-:W1:Y:S07]  /*6c80*/  LDSM.16.M88.4 R176, [R203] ;  /* 0x00000000cbb0783b */ /* 0x000e6e0000000200 */
[C---:B---3--:R-:W-:Y:S08]  /*6c90*/  HMMA.16816.F32.BF16 R12, R172.reuse, R140, R12 ;  /* 0x0000008cac0c723c */ /* 0x048ff0000004180c */
[C---:B------:R-:W-:Y:S01]  /*6ca0*/  HMMA.16816.F32.BF16 R16, R172.reuse, R142, R16 ;  /* 0x0000008eac10723c */ /* 0x040fe20000041810 */
[----:B------:R-:W3:Y:S07]  /*6cb0*/  LDSM.16.M88.4 R140, [R202] ;  /* 0x00000000ca8c783b */ /* 0x000eee0000000200 */
[C---:B------:R-:W-:Y:S08]  /*6cc0*/  HMMA.16816.F32.BF16 R20, R172.reuse, R148, R20 ;  /* 0x00000094ac14723c */ /* 0x040ff00000041814 */
[C---:B------:R-:W-:Y:S01]  /*6cd0*/  HMMA.16816.F32.BF16 R24, R172.reuse, R150, R24 ;  /* 0x00000096ac18723c */ /* 0x040fe20000041818 */
[----:B------:R-:W3:Y:S07]  /*6ce0*/  LDSM.16.M88.4 R148, [R201] ;  /* 0x00000000c994783b */ /* 0x000eee0000000200 */
[C---:B------:R-:W-:Y:S08]  /*6cf0*/  HMMA.16816.F32.BF16 R28, R172.reuse, R152, R28 ;  /* 0x00000098ac1c723c */ /* 0x040ff0000004181c */
[----:B------:R-:W-:Y:S01]  /*6d00*/  HMMA.16816.F32.BF16 R32, R172, R154, R32 ;  /* 0x0000009aac20723c */ /* 0x000fe20000041820 */
[----:B------:R-:W3:Y:S07]  /*6d10*/  LDSM.16.M88.4 R152, [R200] ;  /* 0x00000000c898783b */ /* 0x000eee0000000200 */
[C---:B-1----:R-:W-:Y:S01]  /*6d20*/  HMMA.16816.F32.BF16 R4, R156.reuse, R164, R4 ;  /* 0x000000a49c04723c */ /* 0x042fe20000041804 */
[----:B------:R-:W-:Y:S07]  /*6d30*/  LDSM.16.M88.4 R172, [R190+0x2000] ;  /* 0x00200000beac783b */ /* 0x000fee0000000200 */
[C---:B------:R-:W-:Y:S01]  /*6d40*/  HMMA.16816.F32.BF16 R8, R156.reuse, R166, R8 ;  /* 0x000000a69c08723c */ /* 0x040fe20000041808 */
[----:B------:R-:W1:Y:S07]  /*6d50*/  LDSM.16.M88.4 R164, [R194+0x4000] ;  /* 0x00400000c2a4783b */ /* 0x000e6e0000000200 */
[C---:B--2---:R-:W-:Y:S08]  /*6d60*/  HMMA.16816.F32.BF16 R12, R156.reuse, R136, R12 ;  /* 0x000000889c0c723c */ /* 0x044ff0000004180c */
[C---:B------:R-:W-:Y:S01]  /*6d70*/  HMMA.16816.F32.BF16 R16, R156.reuse, R138, R16 ;  /* 0x0000008a9c10723c */ /* 0x040fe20000041810 */
[----:B------:R-:W2:Y:S07]  /*6d80*/  LDSM.16.M88.4 R136, [R190+0x2800] ;  /* 0x00280000be88783b */ /* 0x000eae0000000200 */
[C---:B----4-:R-:W-:Y:S08]  /*6d90*/  HMMA.16816.F32.BF16 R20, R156.reuse, R144, R20 ;  /* 0x000000909c14723c */ /* 0x050ff00000041814 */
[C---:B------:R-:W-:Y:S01]  /*6da0*/  HMMA.16816.F32.BF16 R24, R156.reuse, R146, R24 ;  /* 0x000000929c18723c */ /* 0x040fe20000041818 */
[----:B------:R-:W4:Y:S07]  /*6db0*/  LDSM.16.M88.4 R144, [R190+0x3000] ;  /* 0x00300000be90783b */ /* 0x000f2e0000000200 */
[C---:B-----5:R-:W-:Y:S08]  /*6dc0*/  HMMA.16816.F32.BF16 R28, R156.reuse, R160, R28 ;  /* 0x000000a09c1c723c */ /* 0x060ff0000004181c */
[----:B------:R-:W-:Y:S01]  /*6dd0*/  HMMA.16816.F32.BF16 R32, R156, R162, R32 ;  /* 0x000000a29c20723c */ /* 0x000fe20000041820 */
[----:B------:R-:W5:Y:S07]  /*6de0*/  LDSM.16.M88.4 R156, [R190+0x3800] ;  /* 0x00380000be9c783b */ /* 0x000f6e0000000200 */
[C---:B------:R-:W-:Y:S01]  /*6df0*/  HMMA.16816.F32.BF16 R4, R168.reuse, R176, R4 ;  /* 0x000000b0a804723c */ /* 0x040fe20000041804 */
[----:B------:R-:W-:Y:S07]  /*6e00*/  LDSM.16.M88.4 R160, [R193+0x4000] ;  /* 0x00400000c1a0783b */ /* 0x000fee0000000200 */
[C---:B------:R-:W-:Y:S01]  /*6e10*/  HMMA.16816.F32.BF16 R8, R168.reuse, R178, R8 ;  /* 0x000000b2a808723c */ /* 0x040fe20000041808 */
[----:B------:R-:W1:Y:S07]  /*6e20*/  LDSM.16.M88.4 R176, [R187+0x2000] ;  /* 0x00200000bbb0783b */ /* 0x000e6e0000000200 */
[C---:B---3--:R-:W-:Y:S08]  /*6e30*/  HMMA.16816.F32.BF16 R12, R168.reuse, R140, R12 ;  /* 0x0000008ca80c723c */ /* 0x048ff0000004180c */
[C---:B------:R-:W-:Y:S01]  /*6e40*/  HMMA.16816.F32.BF16 R16, R168.reuse, R142, R16 ;  /* 0x0000008ea810723c */ /* 0x040fe20000041810 */
[----:B------:R-:W3:Y:S07]  /*6e50*/  LDSM.16.M88.4 R140, [R187+0x2800] ;  /* 0x00280000bb8c783b */ /* 0x000eee0000000200 */
[C---:B------:R-:W-:Y:S08]  /*6e60*/  HMMA.16816.F32.BF16 R20, R168.reuse, R148, R20 ;  /* 0x00000094a814723c */ /* 0x040ff00000041814 */
[C---:B------:R-:W-:Y:S01]  /*6e70*/  HMMA.16816.F32.BF16 R24, R168.reuse, R150, R24 ;  /* 0x00000096a818723c */ /* 0x040fe20000041818 */
[----:B------:R-:W3:Y:S07]  /*6e80*/  LDSM.16.M88.4 R148, [R187+0x3000] ;  /* 0x00300000bb94783b */ /* 0x000eee0000000200 */
[C---:B------:R-:W-:Y:S08]  /*6e90*/  HMMA.16816.F32.BF16 R28, R168.reuse, R152, R28 ;  /* 0x00000098a81c723c */ /* 0x040ff0000004181c */
        /* <DEDUP_REMOVED lines=46> */
[C---:B------:R-:W-:Y:S08]  /*7180*/  HMMA.16816.F32.BF16 R16, R164.reuse, R142, R16 ;  /* 0x0000008ea410723c */ /* 0x040ff00000041810 */
[C---:B------:R-:W-:Y:S08]  /*7190*/  HMMA.16816.F32.BF16 R20, R164.reuse, R148, R20 ;  /* 0x00000094a414723c */ /* 0x040ff00000041814 */
[C---:B------:R-:W-:Y:S08]  /*71a0*/  HMMA.16816.F32.BF16 R24, R164.reuse, R150, R24 ;  /* 0x00000096a418723c */ /* 0x040ff00000041818 */
[C---:B------:R-:W-:Y:S08]  /*71b0*/  HMMA.16816.F32.BF16 R28, R164.reuse, R152, R28 ;  /* 0x00000098a41c723c */ /* 0x040ff0000004181c */
[----:B------:R-:W-:Y:S08]  /*71c0*/  HMMA.16816.F32.BF16 R32, R164, R154, R32 ;  /* 0x0000009aa420723c */ /* 0x000ff00000041820 */
[C---:B-1----:R-:W-:Y:S08]  /*71d0*/  HMMA.16816.F32.BF16 R4, R160.reuse, R172, R4 ;  /* 0x000000aca004723c */ /* 0x042ff00000041804 */
[C---:B------:R-:W-:Y:S08]  /*71e0*/  HMMA.16816.F32.BF16 R8, R160.reuse, R174, R8 ;  /* 0x000000aea008723c */ /* 0x040ff00000041808 */
[C---:B--2---:R-:W-:Y:S08]  /*71f0*/  HMMA.16816.F32.BF16 R12, R160.reuse, R136, R12 ;  /* 0x00000088a00c723c */ /* 0x044ff0000004180c */
[C---:B------:R-:W-:Y:S01]  /*7200*/  HMMA.16816.F32.BF16 R16, R160.reuse, R138, R16 ;  /* 0x0000008aa010723c */ /* 0x040fe20000041810 */
[----:B------:R-:W1:Y:S07]  /*7210*/  LDSM.16.M88.4 R136, [R187+0x4800] ;  /* 0x00480000bb88783b */ /* 0x000e6e0000000200 */
[C---:B----4-:R-:W-:Y:S08]  /*7220*/  HMMA.16816.F32.BF16 R20, R160.reuse, R144, R20 ;  /* 0x00000090a014723c */ /* 0x050ff00000041814 */
[C---:B------:R-:W-:Y:S08]  /*7230*/  HMMA.16816.F32.BF16 R24, R160.reuse, R146, R24 ;  /* 0x00000092a018723c */ /* 0x040ff00000041818 */
[C---:B-----5:R-:W-:Y:S08]  /*7240*/  HMMA.16816.F32.BF16 R28, R160.reuse, R156, R28 ;  /* 0x0000009ca01c723c */ /* 0x060ff0000004181c */
[----:B------:R-:W-:Y:S08]  /*7250*/  HMMA.16816.F32.BF16 R32, R160, R158, R32 ;  /* 0x0000009ea020723c */ /* 0x000ff00000041820 */
[C---:B------:R-:W-:Y:S08]  /*7260*/  HMMA.16816.F32.BF16 R4, R168.reuse, R176, R4 ;  /* 0x000000b0a804723c */ /* 0x040ff00000041804 */
[C---:B------:R-:W-:Y:S08]  /*7270*/  HMMA.16816.F32.BF16 R8, R168.reuse, R178, R8 ;  /* 0x000000b2a808723c */ /* 0x040ff00000041808 */
[C---:B-1----:R-:W-:Y:S08]  /*7280*/  HMMA.16816.F32.BF16 R12, R168.reuse, R136, R12 ;  /* 0x00000088a80c723c */ /* 0x042ff0000004180c */
[----:B------:R-:W-:Y:S01]  /*7290*/  FMUL.FTZ R0, R4, c[0x0][0x320] ;  /* 0x0000c80004007a20 */ /* 0x000fe20000410000 */
[C---:B------:R-:W-:Y:S03]  /*72a0*/  HMMA.16816.F32.BF16 R16, R168.reuse, R138, R16 ;  /* 0x0000008aa810723c */ /* 0x040fe60000041810 */
[----:B------:R1:W2:Y:S04]  /*72b0*/  MUFU.TANH R149, R0 ;  /* 0x0000000000957308 */ /* 0x0002a80000002400 */
[----:B------:R-:W-:Y:S06]  /*72c0*/  FMUL.FTZ R2, R8, c[0x0][0x320] ;  /* 0x0000c80008027a20 */ /* 0x000fec0000410000 */
[----:B------:R-:W3:Y:S01]  /*72d0*/  MUFU.TANH R143, R2 ;  /* 0x00000002008f7308 */ /* 0x000ee20000002400 */
[----:B-1----:R-:W-:Y:S09]  /*72e0*/  FMUL.FTZ R0, R5, c[0x0][0x320] ;  /* 0x0000c80005007a20 */ /* 0x002ff20000410000 */
[----:B------:R1:W4:Y:S02]  /*72f0*/  MUFU.TANH R147, R0 ;  /* 0x0000000000937308 */ /* 0x0003240000002400 */
[----:B-1----:R-:W-:Y:S08]  /*7300*/  FMUL.FTZ R0, R6, c[0x0][0x320] ;  /* 0x0000c80006007a20 */ /* 0x002ff00000410000 */
[----:B------:R1:W1:Y:S02]  /*7310*/  MUFU.TANH R153, R0 ;  /* 0x0000000000997308 */ /* 0x0002640000002400 */
[----:B-1----:R-:W-:Y:S02]  /*7320*/  FMUL.FTZ R0, R7, c[0x0][0x320] ;  /* 0x0000c80007007a20 */ /* 0x002fe40000410000 */
[----:B------:R-:W1:Y:S06]  /*7330*/  LDSM.16.M88.4 R4, [R187+0x5000] ;  /* 0x00500000bb04783b */ /* 0x000e6c0000000200 */
[----:B------:R5:W1:Y:S02]  /*7340*/  MUFU.TANH R152, R0 ;  /* 0x0000000000987308 */ /* 0x000a640000002400 */
[----:B-----5:R-:W-:Y:S08]  /*7350*/  FMUL.FTZ R0, R9, c[0x0][0x320] ;  /* 0x0000c80009007a20 */ /* 0x020ff00000410000 */
[----:B------:R5:W2:Y:S01]  /*7360*/  MUFU.TANH R142, R0 ;  /* 0x00000000008e7308 */ /* 0x000aa20000002400 */
[C---:B-1----:R-:W-:Y:S08]  /*7370*/  HMMA.16816.F32.BF16 R20, R168.reuse, R4, R20 ;  /* 0x00000004a814723c */ /* 0x042ff00000041814 */
[C---:B------:R-:W-:Y:S04]  /*7380*/  HMMA.16816.F32.BF16 R24, R168.reuse, R6, R24 ;  /* 0x00000006a818723c */ /* 0x040fe80000041818 */
[----:B-----5:R-:W-:Y:S04]  /*7390*/  FMUL.FTZ R0, R10, c[0x0][0x320] ;  /* 0x0000c8000a007a20 */ /* 0x020fe80000410000 */
[----:B------:R1:W1:Y:S08]  /*73a0*/  MUFU.TANH R151, R0 ;  /* 0x0000000000977308 */ /* 0x0002700000002400 */
[----:B------:R-:W-:Y:S02]  /*73b0*/  FMUL.FTZ R6, R22, c[0x0][0x320] ;  /* 0x0000c80016067a20 */ /* 0x000fe40000410000 */
[----:B------:R-:W-:Y:S02]  /*73c0*/  FMUL.FTZ R2, R20, c[0x0][0x320] ;  /* 0x0000c80014027a20 */ /* 0x000fe40000410000 */
[----:B------:R5:W2:Y:S01]  /*73d0*/  MUFU.TANH R139, R6 ;  /* 0x00000006008b7308 */ /* 0x000aa20000002400 */
[----:B------:R-:W-:Y:S03]  /*73e0*/  FMUL.FTZ R3, R21, c[0x0][0x320] ;  /* 0x0000c80015037a20 */ /* 0x000fe60000410000 */
[----:B------:R-:W-:Y:S06]  /*73f0*/  FMUL.FTZ R7, R24, c[0x0][0x320] ;  /* 0x0000c80018077a20 */ /* 0x000fec0000410000 */
[----:B------:R-:W2:Y:S01]  /*7400*/  MUFU.TANH R103, R2 ;  /* 0x0000000200677308 */ /* 0x000ea20000002400 */
[----:B-1----:R-:W-:Y:S02]  /*7410*/  FMUL.FTZ R0, R11, c[0x0][0x320] ;  /* 0x0000c8000b007a20 */ /* 0x002fe40000410000 */
[----:B------:R-:W1:Y:S01]  /*7420*/  LDSM.16.M88.4 R8, [R187+0x5800] ;  /* 0x00580000bb08783b */ /* 0x000e620000000200 */
[----:B------:R-:W-:Y:S06]  /*7430*/  DEPBAR.LE SB0, 0x0 ;  /* 0x000080000000791a */ /* 0x000fec0000000000 */
[----:B------:R2:W1:Y:S01]  /*7440*/  MUFU.TANH R150, R0 ;  /* 0x0000000000967308 */ /* 0x0004620000002400 */
[----:B------:R-:W-:Y:S01]  /*7450*/  BAR.SYNC.DEFER_BLOCKING 0x0 ;  /* 0x0000000000007b1d */ /* 0x000fe20000010000 */
[----:B-----5:R-:W-:Y:S08]  /*7460*/  FMUL.FTZ R6, R23, c[0x0][0x320] ;  /* 0x0000c80017067a20 */ /* 0x020ff00000410000 */
[----:B------:R5:W1:Y:S10]  /*7470*/  MUFU.TANH R100, R3 ;  /* 0x0000000300647308 */ /* 0x000a740000002400 */
[----:B------:R-:W3:Y:S01]  /*7480*/  MUFU.TANH R138, R6 ;  /* 0x00000006008a7308 */ /* 0x000ee20000002400 */
[----:B--2---:R-:W-:Y:S09]  /*7490*/  FMUL.FTZ R0, R12, c[0x0][0x320] ;  /* 0x0000c8000c007a20 */ /* 0x004ff20000410000 */
[----:B------:R2:W2:Y:S01]  /*74a0*/  MUFU.TANH R140, R0 ;  /* 0x00000000008c7308 */ /* 0x0004a20000002400 */
[----:B-----5:R-:W-:Y:S01]  /*74b0*/  @P6 MOV R3, c[0x0][0x1e0] ;  /* 0x0000780000036a02 */ /* 0x020fe20000000f00 */
[C---:B-1----:R-:W-:Y:S08]  /*74c0*/  HMMA.16816.F32.BF16 R28, R168.reuse, R8, R28 ;  /* 0x00000008a81c723c */ /* 0x042ff0000004181c */
[----:B------:R-:W1:Y:S01]  /*74d0*/  MUFU.TANH R23, R7 ;  /* 0x0000000700177308 */ /* 0x000e620000002400 */
[----:B------:R-:W-:Y:S01]  /*74e0*/  FMUL.FTZ R9, R26, c[0x0][0x320] ;  /* 0x0000c8001a097a20 */ /* 0x000fe20000410000 */
[----:B------:R-:W-:Y:S08]  /*74f0*/  HMMA.16816.F32.BF16 R32, R168, R10, R32 ;  /* 0x0000000aa820723c */ /* 0x000ff00000041820 */
[----:B------:R5:W1:Y:S01]  /*7500*/  MUFU.TANH R26, R9 ;  /* 0x00000009001a7308 */ /* 0x000a620000002400 */
[----:B--2---:R-:W-:Y:S09]  /*7510*/  FMUL.FTZ R0, R13, c[0x0][0x320] ;  /* 0x0000c8000d007a20 */ /* 0x004ff20000410000 */
[----:B------:R2:W1:Y:S01]  /*7520*/  MUFU.TANH R141, R0 ;  /* 0x00000000008d7308 */ /* 0x0004620000002400 */
[----:B-----5:R-:W-:Y:S09]  /*7530*/  FMUL.FTZ R9, R27, c[0x0][0x320] ;  /* 0x0000c8001b097a20 */ /* 0x020ff20000410000 */
[----:B------:R5:W1:Y:S01]  /*7540*/  MUFU.TANH R27, R9 ;  /* 0x00000009001b7308 */ /* 0x000a620000002400 */
[----:B--2---:R-:W-:Y:S09]  /*7550*/  FMUL.FTZ R0, R14, c[0x0][0x320] ;  /* 0x0000c8000e007a20 */ /* 0x004ff20000410000 */
[----:B------:R2:W1:Y:S01]  /*7560*/  MUFU.TANH R146, R0 ;  /* 0x0000000000927308 */ /* 0x0004620000002400 */
[----:B-----5:R-:W-:Y:S09]  /*7570*/  FMUL.FTZ R9, R28, c[0x0][0x320] ;  /* 0x0000c8001c097a20 */ /* 0x020ff20000410000 */
[----:B------:R-:W1:Y:S01]  /*7580*/  MUFU.TANH R21, R9 ;  /* 0x0000000900157308 */ /* 0x000e620000002400 */
[----:B--2---:R-:W-:Y:S09]  /*7590*/  FMUL.FTZ R0, R15, c[0x0][0x320] ;  /* 0x0000c8000f007a20 */ /* 0x004ff20000410000 */
[----:B------:R2:W1:Y:S02]  /*75a0*/  MUFU.TANH R148, R0 ;  /* 0x0000000000947308 */ /* 0x0004640000002400 */
[----:B--2---:R-:W-:Y:S08]  /*75b0*/  FMUL.FTZ R0, R16, c[0x0][0x320] ;  /* 0x0000c80010007a20 */ /* 0x004ff00000410000 */
[----:B------:R2:W1:Y:S02]  /*75c0*/  MUFU.TANH R137, R0 ;  /* 0x0000000000897308 */ /* 0x0004640000002400 */
[----:B--2---:R-:W-:Y:S08]  /*75d0*/  FMUL.FTZ R0, R17, c[0x0][0x320] ;  /* 0x0000c80011007a20 */ /* 0x004ff00000410000 */
[----:B------:R2:W1:Y:S02]  /*75e0*/  MUFU.TANH R136, R0 ;  /* 0x0000000000887308 */ /* 0x0004640000002400 */
[----:B--2---:R-:W-:Y:S08]  /*75f0*/  FMUL.FTZ R0, R18, c[0x0][0x320] ;  /* 0x0000c80012007a20 */ /* 0x004ff00000410000 */
[----:B------:R2:W1:Y:S02]  /*7600*/  MUFU.TANH R145, R0 ;  /* 0x0000000000917308 */ /* 0x0004640000002400 */
[----:B--2---:R-:W-:Y:S08]  /*7610*/  FMUL.FTZ R0, R19, c[0x0][0x320] ;  /* 0x0000c80013007a20 */ /* 0x004ff00000410000 */
[----:B------:R2:W1:Y:S02]  /*7620*/  MUFU.TANH R144, R0 ;  /* 0x0000000000907308 */ /* 0x0004640000002400 */
[----:B--2---:R-:W-:Y:S04]  /*7630*/  @P6 IADD3 R0, R180, -0x1, RZ ;  /* 0xffffffffb4006810 */ /* 0x004fe80007ffe0ff */
[----:B------:R-:W-:Y:S01]  /*7640*/  @P6 SHF.R.S32.HI R2, RZ, 0x1f, R0 ;  /* 0x0000001fff026819 */ /* 0x000fe20000011400 */
[----:B------:R-:W-:Y:S04]  /*7650*/  @P6 IMAD.WIDE.U32 R4, R0, c[0x0][0x1e0], RZ ;  /* 0x0000780000046a25 */ /* 0x000fe800078e00ff */
[----:B------:R-:W-:Y:S04]  /*7660*/  @P6 IMAD R2, R2, c[0x0][0x1e0], RZ ;  /* 0x0000780002026a24 */ /* 0x000fe800078e02ff */
[----:B------:R-:W-:Y:S04]  /*7670*/  @P6 IMAD R2, R0, c[0x0][0x1e4], R2 ;  /* 0x0000790000026a24 */ /* 0x000fe800078e0202 */
[----:B------:R-:W-:Y:S02]  /*7680*/  @P6 IMAD.IADD R0, R5, 0x1, R2 ;  /* 0x0000000105006824 */ /* 0x000fe400078e0202 */
[C---:B------:R-:W-:Y:S02]  /*7690*/  @P6 IMAD.SHL.U32 R2, R4.reuse, 0x40, RZ ;  /* 0x0000004004026824 */ /* 0x040fe400078e00ff */
[----:B------:R-:W-:Y:S01]  /*76a0*/  @P6 IMAD.MOV.U32 R5, RZ, RZ, c[0x0][0x1e4] ;  /* 0x00007900ff056624 */ /* 0x000fe200078e00ff */
[----:B------:R-:W-:Y:S02]  /*76b0*/  @P6 SHF.L.U64.HI R0, R4, 0x6, R0 ;  /* 0x0000000604006819 */ /* 0x000fe40000010200 */
[C---:B------:R-:W-:Y:S04]  /*76c0*/  @P6 LEA R4, P0, R3.reuse, R2, 0x5 ;  /* 0x0000000203046211 */ /* 0x040fe800078028ff */
[----:B------:R-:W-:Y:S02]  /*76d0*/  @P6 LEA.HI.X R3, R3, R0, R5, 0x5, P0 ;  /* 0x0000000003036211 */ /* 0x000fe400000f2c05 */
[----:B------:R-:W-:Y:S04]  /*76e0*/  @P6 IADD3 R5, P0, R2, R212, RZ ;  /* 0x000000d402056210 */ /* 0x000fe80007f1e0ff */
[----:B------:R-:W-:Y:S02]  /*76f0*/  @P6 IADD3.X R6, R0, R216, RZ, P0, !PT ;  /* 0x000000d800066210 */ /* 0x000fe400007fe4ff */
[C---:B------:R-:W-:Y:S04]  /*7700*/  @P6 LEA R16, P0, R5.reuse, c[0x0][0x1c8], 0x1 ;  /* 0x0000720005106a11 */ /* 0x040fe800078008ff */
[----:B------:R-:W-:Y:S01]  /*7710*/  @P6 LEA.HI.X R17, R5, c[0x0][0x1cc], R6, 0x1, P0 ;  /* 0x0000730005116a11 */ /* 0x000fe200000f0c06 */
[----:B------:R-:W-:Y:S01]  /*7720*/  FMUL.FTZ R5, R25, c[0x0][0x320] ;  /* 0x0000c80019057a20 */ /* 0x000fe20000410000 */
[----:B------:R-:W-:Y:S03]  /*7730*/  @P6 IADD3 R6, P0, R212, 0x40, RZ ;  /* 0x00000040d4066810 */ /* 0x000fe60007f1e0ff */
[----:B------:R2:W1:Y:S01]  /*7740*/  MUFU.TANH R22, R5 ;  /* 0x0000000500167308 */ /* 0x0004620000002400 */
[----:B------:R-:W-:Y:S01]  /*7750*/  @!PT LDS RZ, [RZ] ;  /* 0x00000000fffff984 */ /* 0x000fe20000000800 */
[----:B------:R-:W-:Y:S01]  /*7760*/  @!PT LDS RZ, [RZ] ;  /* 0x00000000fffff984 */ /* 0x000fe20000000800 */
[----:B------:R-:W-:Y:S01]  /*7770*/  @!PT LDS RZ, [RZ] ;  /* 0x00000000fffff984 */ /* 0x000fe20000000800 */
[----:B------:R1:W-:Y:S01]  /*7780*/  @P6 LDGSTS.E.BYPASS.LTC128B.128 [R209+0x6100], [R16.64], !P5 ;  /* 0x0610000010d16fae */ /* 0x0003e2000e901d46 */
[----:B------:R-:W-:Y:S01]  /*7790*/  @P6 IMAD.X R8, RZ, RZ, R216, P0 ;  /* 0x000000ffff086224 */ /* 0x000fe200000e06d8 */
[-C--:B--2---:R-:W-:Y:S05]  /*77a0*/  @P6 IADD3 R5, P0, R2, R6.reuse, RZ ;  /* 0x0000000602056210 */ /* 0x084fea0007f1e0ff */
[----:B------:R-:W-:Y:S01]  /*77b0*/  @P6 IMAD.X R7, R0, 0x1, R8, P0 ;  /* 0x0000000100076824 */ /* 0x000fe200000e0608 */
[C---:B------:R-:W-:Y:S04]  /*77c0*/  @P6 LEA R14, P0, R5.reuse, c[0x0][0x1c8], 0x1 ;  /* 0x00007200050e6a11 */ /* 0x040fe800078008ff */
[----:B------:R-:W-:Y:S02]  /*77d0*/  @P6 LEA.HI.X R15, R5, c[0x0][0x1cc], R7, 0x1, P0 ;  /* 0x00007300050f6a11 */ /* 0x000fe400000f0c07 */
[----:B------:R-:W-:Y:S03]  /*77e0*/  @P6 IADD3 R7, P0, R212, 0x80, RZ ;  /* 0x00000080d4076810 */ /* 0x000fe60007f1e0ff */
[----:B------:R2:W-:Y:S02]  /*77f0*/  @P6 LDGSTS.E.BYPASS.LTC128B.128 [R209+0x8100], [R14.64], !P4 ;  /* 0x081000000ed16fae */ /* 0x0005e4000e101d46 */
[----:B------:R-:W-:Y:S01]  /*7800*/  @P6 IMAD.X R5, RZ, RZ, R216, P0 ;  /* 0x000000ffff056224 */ /* 0x000fe200000e06d8 */
[----:B------:R-:W-:Y:S04]  /*7810*/  @P6 IADD3 R2, P0, R2, R7, RZ ;  /* 0x0000000702026210 */ /* 0x000fe80007f1e0ff */
[----:B------:R-:W-:Y:S02]  /*7820*/  @P6 IADD3.X R0, R0, R5, RZ, P0, !PT ;  /* 0x0000000500006210 */ /* 0x000fe400007fe4ff */
[C---:B------:R-:W-:Y:S04]  /*7830*/  @P6 LEA R12, P0, R2.reuse, c[0x0][0x1c8], 0x1 ;  /* 0x00007200020c6a11 */ /* 0x040fe800078008ff */
[----:B------:R-:W-:Y:S01]  /*7840*/  @P6 LEA.HI.X R13, R2, c[0x0][0x1cc], R0, 0x1, P0 ;  /* 0x00007300020d6a11 */ /* 0x000fe200000f0c00 */
[----:B------:R-:W-:Y:S01]  /*7850*/  FMUL.FTZ R0, R29, c[0x0][0x320] ;  /* 0x0000c8001d007a20 */ /* 0x000fe20000410000 */
[C---:B------:R-:W-:Y:S03]  /*7860*/  @P6 IADD3 R6, P0, R4.reuse, R6, RZ ;  /* 0x0000000604066210 */ /* 0x040fe60007f1e0ff */
[----:B------:R5:W1:Y:S01]  /*7870*/  MUFU.TANH R20, R0 ;  /* 0x0000000000147308 */ /* 0x000a620000002400 */
[----:B------:R1:W-:Y:S01]  /*7880*/  @P6 LDGSTS.E.BYPASS.LTC128B.128 [R209+0xa100], [R12.64], !P3 ;  /* 0x0a1000000cd16fae */ /* 0x0003e2000d901d46 */
[C---:B------:R-:W-:Y:S01]  /*7890*/  @P6 IMAD.X R9, R3.reuse, 0x1, R8, P0 ;  /* 0x0000000103096824 */ /* 0x040fe200000e0608 */
[----:B------:R-:W-:Y:S05]  /*78a0*/  @P6 IADD3 R7, P0, R4, R7, RZ ;  /* 0x0000000704076210 */ /* 0x000fea0007f1e0ff */
[----:B------:R-:W-:Y:S02]  /*78b0*/  @P6 IMAD.X R10, R3, 0x1, R5, P0 ;  /* 0x00000001030a6824 */ /* 0x000fe400000e0605 */
[----:B------:R-:W-:Y:S02]  /*78c0*/  IMAD.IADD R5, R240, 0x1, R231 ;  /* 0x00000001f0057824 */ /* 0x000fe400078e02e7 */
[----:B-----5:R-:W-:Y:S04]  /*78d0*/  FMUL.FTZ R0, R30, c[0x0][0x320] ;  /* 0x0000c8001e007a20 */ /* 0x020fe80000410000 */
[----:B------:R5:W1:Y:S02]  /*78e0*/  MUFU.TANH R25, R0 ;  /* 0x0000000000197308 */ /* 0x000a640000002400 */
[----:B-----5:R-:W-:Y:S01]  /*78f0*/  @P6 IADD3 R0, P0, R4, R212, RZ ;  /* 0x000000d404006210 */ /* 0x020fe20007f1e0ff */
[----:B------:R-:W-:Y:S03]  /*7900*/  FMUL.FTZ R4, R31, c[0x0][0x320] ;  /* 0x0000c8001f047a20 */ /* 0x000fe60000410000 */
[----:B------:R-:W-:Y:S04]  /*7910*/  @P6 IADD3.X R3, R3, R216, RZ, P0, !PT ;  /* 0x000000d803036210 */ /* 0x000fe800007fe4ff */
[----:B------:R5:W1:Y:S01]  /*7920*/  MUFU.TANH R24, R4 ;  /* 0x0000000400187308 */ /* 0x000a620000002400 */
[C---:B------:R-:W-:Y:S04]  /*7930*/  @P6 LEA R2, P0, R0.reuse, c[0x0][0x1c8], 0x1 ;  /* 0x0000720000026a11 */ /* 0x040fe800078008ff */
[----:B------:R-:W-:Y:S01]  /*7940*/  @P6 LEA.HI.X R3, R0, c[0x0][0x1cc], R3, 0x1, P0 ;  /* 0x0000730000036a11 */ /* 0x000fe200000f0c03 */
[----:B------:R-:W-:Y:S01]  /*7950*/  FMUL.FTZ R0, R32, c[0x0][0x320] ;  /* 0x0000c80020007a20 */ /* 0x000fe20000410000 */
[C---:B------:R-:W-:Y:S03]  /*7960*/  @P6 LEA R8, P0, R6.reuse, c[0x0][0x1c8], 0x1 ;  /* 0x0000720006086a11 */ /* 0x040fe600078008ff */
[----:B------:R1:W1:Y:S01]  /*7970*/  MUFU.TANH R19, R0 ;  /* 0x0000000000137308 */ /* 0x0002620000002400 */
[----:B------:R2:W-:Y:S01]  /*7980*/  @P6 LDGSTS.E.BYPASS.LTC128B.128 [R209+0x7100], [R2.64], !P5 ;  /* 0x0710000002d16fae */ /* 0x0005e2000e901d46 */
[----:B------:R-:W-:Y:S02]  /*7990*/  @P6 LEA.HI.X R9, R6, c[0x0][0x1cc], R9, 0x1, P0 ;  /* 0x0000730006096a11 */ /* 0x000fe400000f0c09 */
[C---:B------:R-:W-:Y:S04]  /*79a0*/  @P6 LEA R6, P0, R7.reuse, c[0x0][0x1c8], 0x1 ;  /* 0x0000720007066a11 */ /* 0x040fe800078008ff */
[----:B------:R3:W-:Y:S01]  /*79b0*/  @P6 LDGSTS.E.BYPASS.LTC128B.128 [R209+0x9100], [R8.64], !P4 ;  /* 0x0910000008d16fae */ /* 0x0007e2000e101d46 */
[----:B------:R-:W-:Y:S01]  /*79c0*/  @P6 LEA.HI.X R7, R7, c[0x0][0x1cc], R10, 0x1, P0 ;  /* 0x0000730007076a11 */ /* 0x000fe200000f0c0a */
[----:B-----5:R-:W-:Y:S05]  /*79d0*/  FMUL.FTZ R4, R33, c[0x0][0x320] ;  /* 0x0000c80021047a20 */ /* 0x020fea0000410000 */
[----:B------:R5:W-:Y:S01]  /*79e0*/  @P6 LDGSTS.E.BYPASS.LTC128B.128 [R209+0xb100], [R6.64], !P3 ;  /* 0x0b10000006d16fae */ /* 0x000be2000d901d46 */
[----:B------:R3:W3:Y:S06]  /*79f0*/  MUFU.TANH R18, R4 ;  /* 0x0000000400127308 */ /* 0x0006ec0000002400 */
[----:B------:R-:W0:Y:S01]  /*7a00*/  LDGDEPBAR ;  /* 0x00000000000079af */ /* 0x000e220000000000 */
[----:B-1----:R-:W-:Y:S05]  /*7a10*/  @P2 IMAD.HI.U32 R0, R5, c[0x0][0x2c8], RZ ;  /* 0x0000b20005002a27 */ /* 0x002fea00078e00ff */
[----:B------:R-:W-:Y:S01]  /*7a20*/  @P2 SHF.R.U32.HI R5, RZ, c[0x0][0x2cc], R0 ;  /* 0x0000b300ff052a19 */ /* 0x000fe20000011600 */
[----:B------:R-:W-:Y:S04]  /*7a30*/  FMUL.FTZ R0, R34, c[0x0][0x320] ;  /* 0x0000c80022007a20 */ /* 0x000fe80000410000 */
[----:B--2---:R1:W2:Y:S01]  /*7a40*/  MUFU.TANH R15, R0 ;  /* 0x00000000000f7308 */ /* 0x0042a20000002400 */
[----:B------:R-:W2:Y:S01]  /*7a50*/  SHFL.IDX PT, R3, R5, RZ, 0x1c1f ;  /* 0x001c1fff05037589 */ /* 0x000ea200000e0000 */
[----:B---3--:R-:W-:Y:S02]  /*7a60*/  IMAD.SHL.U32 R4, R180, 0x40, RZ ;  /* 0x00000040b4047824 */ /* 0x008fe400078e00ff */
[----:B-1----:R-:W-:Y:S06]  /*7a70*/  FMUL.FTZ R0, R35, c[0x0][0x320] ;  /* 0x0000c80023007a20 */ /* 0x002fec0000410000 */
[----:B------:R1:W3:Y:S02]  /*7a80*/  MUFU.TANH R14, R0 ;  /* 0x00000000000e7308 */ /* 0x0002e40000002400 */
[----:B-1----:R-:W-:Y:S04]  /*7a90*/  IADD3 R0, -R227, 0x1, -R4 ;  /* 0x00000001e3007810 */ /* 0x002fe80007ffe904 */
[----:B------:R-:W-:Y:S04]  /*7aa0*/  IADD3 R0, -R229, R0, R228 ;  /* 0x00000000e5007210 */ /* 0x000fe80007ffe1e4 */
[C---:B-----5:R-:W-:Y:S02]  /*7ab0*/  IADD3 R6, R0.reuse, UR4, RZ ;  /* 0x0000000400067c10 */ /* 0x060fe4000fffe0ff */
[----:B------:R-:W-:Y:S03]  /*7ac0*/  IADD3 R7, R0, c[0x0][0x328], RZ ;  /* 0x0000ca0000077a10 */ /* 0x000fe60007ffe0ff */
[----:B--2---:R-:W-:Y:S01]  /*7ad0*/  IMAD.IADD R0, R6, 0x1, R3 ;  /* 0x0000000106007824 */ /* 0x004fe200078e0203 */
[----:B------:R-:W-:Y:S01]  /*7ae0*/  IADD3 R2, R7, R3, RZ ;  /* 0x0000000307027210 */ /* 0x000fe20007ffe0ff */
[----:B------:R-:W-:-:S05]  /*7af0*/  @!P1 BRA `(.L_x_447) ;  /* 0x0000018000009947 */ /* 0x000fca0003800000 */
[----:B---34-:R-:W-:Y:S01]  /*7b00*/  IADD3 R3, -R229, R228, R3 ;  /* 0x000000e4e5037210 */ /* 0x018fe20007ffe103 */
[----:B------:R-:W-:Y:S03]  /*7b10*/  BSSY B0, `(.L_x_448) ;  /* 0x0000011000007945 */ /* 0x000fe60003800000 */
        /* <DEDUP_REMOVED lines=11> */
.L_x_449:
[----:B------:R-:W-:Y:S04]  /*7bd0*/  MOV R8, c[0x0][0x32c] ;  /* 0x0000cb0000087a02 */ /* 0x000fe80000000f00 */
[----:B------:R-:W-:Y:S11]  /*7be0*/  ISETP.NE.AND P0, PT, R8, 0x1, PT ;  /* 0x000000010800780c */ /* 0x000ff60003f05270 */
[----:B------:R-:W-:Y:S02]  /*7bf0*/  @!UPT UIADD3 URZ, URZ, URZ, URZ ;  /* 0x0000003f3f3ff290 */ /* 0x000fe4000fffe03f */
[----:B------:R-:W-:Y:S05]  /*7c00*/  @P0 IMAD.HI.U32 R8, R3, c[0x0][0x330], RZ ;  /* 0x0000cc0003080a27 */ /* 0x000fea00078e00ff */
[----:B------:R-:W-:Y:S02]  /*7c10*/  @P0 SHF.R.U32.HI R3, RZ, c[0x0][0x334], R8 ;  /* 0x0000cd00ff030a19 */ /* 0x000fe40000011608 */
.L_x_450:
[----:B------:R-:W-:Y:S05]  /*7c20*/  BSYNC B0 ;  /* 0x0000000000007941 */ /* 0x000fea0003800000 */
.L_x_448:
[----:B------:R-:W-:Y:S04]  /*7c30*/  IMAD R3, R3, c[0x0][0x32c], -R4 ;  /* 0x0000cb0003037a24 */ /* 0x000fe800078e0a04 */
[----:B------:R-:W-:Y:S05]  /*7c40*/  IMAD.IADD R3, R3, 0x1, -R227 ;  /* 0x0000000103037824 */ /* 0x000fea00078e0ae3 */
[----:B------:R-:W-:Y:S02]  /*7c50*/  IADD3 R8, R3, c[0x0][0x32c], RZ ;  /* 0x0000cb0003087a10 */ /* 0x000fe40007ffe0ff */
[----:B------:R-:W-:Y:S02]  /*7c60*/  IMNMX R0, R0, R3, !PT ;  /* 0x0000000300007217 */ /* 0x000fe40007800200 */
[----:B------:R-:W-:Y:S02]  /*7c70*/  IMNMX R2, R2, R8, PT ;  /* 0x0000000802027217 */ /* 0x000fe40003800200 */
.L_x_447:
[----:B---34-:R-:W-:Y:S01]  /*7c80*/  ISETP.GT.AND P6, PT, R180, -0x1, PT ;  /* 0xffffffffb400780c */ /* 0x018fe20003fc4270 */
[----:B------:R-:W1:Y:S03]  /*7c90*/  SHFL.IDX PT, R3, R5, 0x1, 0x1c1f ;  /* 0x003c1f0005037f89 */ /* 0x000e6600000e0000 */
[----:B------:R-:W-:Y:S04]  /*7ca0*/  ISETP.GT.AND P0, PT, R0, RZ, P6 ;  /* 0x000000ff0000720c */ /* 0x000fe80003704270 */
[----:B------:R-:W-:Y:S04]  /*7cb0*/  ISETP.LT.OR P0, PT, R2, 0x1, P0 ;  /* 0x000000010200780c */ /* 0x000fe80000701670 */
[----:B------:R-:W-:Y:S02]  /*7cc0*/  FSEL R8, R149, -INF , !P0 ;  /* 0xff80000095087808 */ /* 0x000fe40004000000 */
[----:B------:R-:W-:Y:S04]  /*7cd0*/  ISETP.GT.AND P0, PT, R0, 0x1, P6 ;  /* 0x000000010000780c */ /* 0x000fe80003704270 */
        /* <DEDUP_REMOVED lines=41> */
[----:B------:R-:W-:Y:S01]  /*7f70*/  ISETP.GT.AND P0, PT, R0, 0x39, P6 ;  /* 0x000000390000780c */ /* 0x000fe20003704270 */
[--C-:B-1----:R-:W-:Y:S03]  /*7f80*/  IMAD.IADD R0, R6, 0x1, R3.reuse ;  /* 0x0000000106007824 */ /* 0x102fe600078e0203 */
[----:B------:R-:W-:Y:S01]  /*7f90*/  ISETP.LT.OR P0, PT, R2, 0x3a, P0 ;  /* 0x0000003a0200780c */ /* 0x000fe20000701670 */
[----:B------:R-:W-:Y:S03]  /*7fa0*/  IMAD.IADD R2, R7, 0x1, R3 ;  /* 0x0000000107027824 */ /* 0x000fe600078e0203 */
[----:B------:R-:W-:Y:S01]  /*7fb0*/  FSEL R170, R18, -INF , !P0 ;  /* 0xff80000012aa7808 */ /* 0x000fe20004000000 */
[----:B------:R-:W-:-:S05]  /*7fc0*/  @!P1 BRA `(.L_x_451) ;  /* 0x0000018000009947 */ /* 0x000fca0003800000 */
[----:B------:R-:W-:Y:S01]  /*7fd0*/  IADD3 R3, -R229, R228, R3 ;  /* 0x000000e4e5037210 */ /* 0x000fe20007ffe103 */
        /* <DEDUP_REMOVED lines=12> */
.L_x_453:
[----:B------:R-:W-:Y:S04]  /*80a0*/  MOV R5, c[0x0][0x32c] ;  /* 0x0000cb0000057a02 */ /* 0x000fe80000000f00 */
[----:B------:R-:W-:Y:S11]  /*80b0*/  ISETP.NE.AND P0, PT, R5, 0x1, PT ;  /* 0x000000010500780c */ /* 0x000ff60003f05270 */
[----:B------:R-:W-:Y:S02]  /*80c0*/  @!UPT UIADD3 URZ, URZ, URZ, URZ ;  /* 0x0000003f3f3ff290 */ /* 0x000fe4000fffe03f */
[----:B------:R-:W-:Y:S05]  /*80d0*/  @P0 IMAD.HI.U32 R5, R3, c[0x0][0x330], RZ ;  /* 0x0000cc0003050a27 */ /* 0x000fea00078e00ff */
[----:B------:R-:W-:Y:S02]  /*80e0*/  @P0 SHF.R.U32.HI R3, RZ, c[0x0][0x334], R5 ;  /* 0x0000cd00ff030a19 */ /* 0x000fe40000011605 */
.L_x_454:
[----:B------:R-:W-:Y:S05]  /*80f0*/  BSYNC B0 ;  /* 0x0000000000007941 */ /* 0x000fea0003800000 */
.L_x_452:
[----:B------:R-:W-:Y:S04]  /*8100*/  IMAD R4, R3, c[0x0][0x32c], -R4 ;  /* 0x0000cb0003047a24 */ /* 0x000fe800078e0a04 */
[----:B------:R-:W-:Y:S05]  /*8110*/  IMAD.IADD R3, R4, 0x1, -R227 ;  /* 0x0000000104037824 */ /* 0x000fea00078e0ae3 */
[----:B------:R-:W-:Y:S02]  /*8120*/  IADD3 R4, R3, c[0x0][0x32c], RZ ;  /* 0x0000cb0003047a10 */ /* 0x000fe40007ffe0ff */
[----:B------:R-:W-:Y:S02]  /*8130*/  IMNMX R0, R0, R3, !PT ;  /* 0x0000000300007217 */ /* 0x000fe40007800200 */
[----:B------:R-:W-:Y:S02]  /*8140*/  IMNMX R2, R2, R4, PT ;  /* 0x0000000402027217 */ /* 0x000fe40003800200 */
.L_x_451:
[----:B------:R-:W-:Y:S01]  /*8150*/  ISETP.GT.AND P0, PT, R0, RZ, P6 ;  /* 0x000000ff0000720c */ /* 0x000fe20003704270 */
[----:B------:R-:W-:Y:S01]  /*8160*/  LDSM.16.MT88.4 R20, [R186] ;  /* 0x00000000ba14783b */ /* 0x000fe20000004200 */
[----:B------:R-:W-:Y:S02]  /*8170*/  FMNMX.FTZ R3, R8, R101, !PT ;  /* 0x0000006508037209 */ /* 0x000fe40007810000 */
[----:B------:R-:W-:Y:S02]  /*8180*/  ISETP.LT.OR P0, PT, R2, 0x1, P0 ;  /* 0x000000010200780c */ /* 0x000fe40000701670 */
[----:B------:R-:W-:Y:S02]  /*8190*/  FMNMX.FTZ R3, R10, R3, !PT ;  /* 0x000000030a037209 */ /* 0x000fe40007810000 */
[----:B------:R-:W-:Y:S01]  /*81a0*/  FSEL R4, R153, -INF , !P0 ;  /* 0xff80000099047808 */ /* 0x000fe20004000000 */
[----:B------:R-:W-:Y:S01]  /*81b0*/  LDSM.16.MT88.4 R28, [R189] ;  /* 0x00000000bd1c783b */ /* 0x000fe20000004200 */
[----:B------:R-:W-:Y:S02]  /*81c0*/  ISETP.GT.AND P0, PT, R0, 0x1, P6 ;  /* 0x000000010000780c */ /* 0x000fe40003704270 */
[----:B------:R-:W-:Y:S02]  /*81d0*/  FMNMX.FTZ R3, R9, R3, !PT ;  /* 0x0000000309037209 */ /* 0x000fe40007810000 */
[----:B------:R-:W-:Y:S02]  /*81e0*/  ISETP.LT.OR P0, PT, R2, 0x2, P0 ;  /* 0x000000020200780c */ /* 0x000fe40000701670 */
[----:B------:R-:W-:Y:S02]  /*81f0*/  FMNMX.FTZ R3, R11, R3, !PT ;  /* 0x000000030b037209 */ /* 0x000fe40007810000 */
[----:B------:R-:W-:Y:S02]  /*8200*/  FSEL R6, R152, -INF , !P0 ;  /* 0xff80000098067808 */ /* 0x000fe40004000000 */
        /* <DEDUP_REMOVED lines=43> */
[----:B------:R-:W-:Y:S01]  /*84c0*/  FMNMX.FTZ R12, R146, R12, !PT ;  /* 0x0000000c920c7209 */ /* 0x000fe20007810000 */
[----:B------:R-:W1:Y:S01]  /*84d0*/  SHFL.BFLY PT, R13, R3, 0x2, 0x1f ;  /* 0x0c401f00030d7f89 */ /* 0x000e6200000e0000 */
        /* <DEDUP_REMOVED lines=16> */
[C---:B------:R-:W-:Y:S02]  /*85e0*/  ISETP.GT.AND P0, PT, R0.reuse, 0x38, P6 ;  /* 0x000000380000780c */ /* 0x040fe40003704270 */
[----:B-1----:R-:W-:Y:S02]  /*85f0*/  FMNMX.FTZ R3, R3, R13, !PT ;  /* 0x0000000d03037209 */ /* 0x002fe40007810000 */
[----:B------:R-:W-:Y:S02]  /*8600*/  ISETP.GT.AND P6, PT, R0, 0x39, P6 ;  /* 0x000000390000780c */ /* 0x000fe400037c4270 */
[----:B------:R-:W-:Y:S02]  /*8610*/  FMNMX.FTZ R0, R153, R12, !PT ;  /* 0x0000000c99007209 */ /* 0x000fe40007810000 */
[C---:B------:R-:W-:Y:S01]  /*8620*/  ISETP.LT.OR P0, PT, R2.reuse, 0x39, P0 ;  /* 0x000000390200780c */ /* 0x040fe20000701670 */
[----:B------:R-:W1:Y:S01]  /*8630*/  SHFL.BFLY PT, R12, R3, 0x1, 0x1f ;  /* 0x0c201f00030c7f89 */ /* 0x000e6200000e0000 */
[----:B------:R-:W-:Y:S02]  /*8640*/  FMNMX.FTZ R0, R159, R0, !PT ;  /* 0x000000009f007209 */ /* 0x000fe40007810000 */
[----:B------:R-:W-:Y:S02]  /*8650*/  FSEL R158, R15, -INF , !P0 ;  /* 0xff8000000f9e7808 */ /* 0x000fe40004000000 */
[----:B------:R-:W-:Y:S02]  /*8660*/  ISETP.LT.OR P6, PT, R2, 0x3a, P6 ;  /* 0x0000003a0200780c */ /* 0x000fe400037c1670 */
[----:B------:R-:W-:Y:S02]  /*8670*/  FMNMX.FTZ R0, R158, R0, !PT ;  /* 0x000000009e007209 */ /* 0x000fe40007810000 */
[----:B------:R-:W-:Y:S04]  /*8680*/  FSEL R103, R14, -INF , !P6 ;  /* 0xff8000000e677808 */ /* 0x000fe80007000000 */
[----:B------:R-:W-:Y:S05]  /*8690*/  FMNMX.FTZ R0, R103, R0, !PT ;  /* 0x0000000067007209 */ /* 0x000fea0007810000 */
[----:B------:R-:W2:Y:S01]  /*86a0*/  SHFL.BFLY PT, R2, R0, 0x2, 0x1f ;  /* 0x0c401f0000027f89 */ /* 0x000ea200000e0000 */
[----:B-1----:R-:W-:Y:S07]  /*86b0*/  FMNMX.FTZ R100, R3, R12, !PT ;  /* 0x0000000c03647209 */ /* 0x002fee0007810000 */
[----:B------:R-:W-:Y:S01]  /*86c0*/  LDSM.16.MT88.4 R12, [R185] ;  /* 0x00000000b90c783b */ /* 0x000fe20000004200 */
[C---:B------:R-:W-:Y:S01]  /*86d0*/  FSETP.NEU.FTZ.AND P0, PT, R100.reuse, -INF , PT ;  /* 0xff8000006400780b */ /* 0x040fe20003f1d000 */
[----:B------:R-:W-:Y:S05]  /*86e0*/  FMUL.FTZ R3, R100, c[0x0][0x2d0] ;  /* 0x0000b40064037a20 */ /* 0x000fea0000410000 */
[----:B------:R-:W-:Y:S05]  /*86f0*/  FSEL R144, R3, RZ, P0 ;  /* 0x000000ff03907208 */ /* 0x000fea0000000000 */
[--C-:B------:R-:W-:Y:S01]  /*8700*/  FFMA.FTZ R11, R11, c[0x0][0x2d0], -R144.reuse ;  /* 0x0000b4000b0b7a23 */ /* 0x100fe20000010890 */
[----:B--2---:R-:W-:Y:S01]  /*8710*/  FMNMX.FTZ R2, R0, R2, !PT ;  /* 0x0000000200027209 */ /* 0x004fe20007810000 */
[--C-:B------:R-:W-:Y:S02]  /*8720*/  FFMA.FTZ R0, R8, c[0x0][0x2d0], -R144.reuse ;  /* 0x0000b40008007a23 */ /* 0x100fe40000010890 */
[----:B------:R-:W-:Y:S02]  /*8730*/  MUFU.EX2 R219, R11 ;  /* 0x0000000b00db7308 */ /* 0x000fe40000000800 */
[----:B------:R-:W1:Y:S08]  /*8740*/  SHFL.BFLY PT, R3, R2, 0x1, 0x1f ;  /* 0x0c201f0002037f89 */ /* 0x000e7000000e0000 */
[----:B------:R2:W-:Y:S01]  /*8750*/  MUFU.EX2 R218, R0 ;  /* 0x0000000000da7308 */ /* 0x0005e20000000800 */
[----:B-1----:R-:W-:Y:S05]  /*8760*/  FMNMX.FTZ R3, R2, R3, !PT ;  /* 0x0000000302037209 */ /* 0x002fea0007810000 */
[----:B------:R-:W-:Y:S02]  /*8770*/  FMUL.FTZ R8, R3, c[0x0][0x2d0] ;  /* 0x0000b40003087a20 */ /* 0x000fe40000410000 */
[--C-:B--2---:R-:W-:Y:S04]  /*8780*/  FFMA.FTZ R0, R10, c[0x0][0x2d0], -R144.reuse ;  /* 0x0000b4000a007a23 */ /* 0x104fe80000010890 */
[----:B------:R1:W2:Y:S02]  /*8790*/  MUFU.EX2 R221, R0 ;  /* 0x0000000000dd7308 */ /* 0x0002a40000000800 */
[----:B-1----:R-:W-:Y:S01]  /*87a0*/  FFMA.FTZ R0, R9, c[0x0][0x2d0], -R144 ;  /* 0x0000b40009007a23 */ /* 0x002fe20000010890 */
[----:B--2---:R-:W-:Y:S07]  /*87b0*/  F2FP.BF16.PACK_AB R136, R221, R218 ;  /* 0x000000dadd88723e */ /* 0x004fee00000010ff */
[----:B------:R1:W2:Y:S02]  /*87c0*/  MUFU.EX2 R220, R0 ;  /* 0x0000000000dc7308 */ /* 0x0002a40000000800 */
[----:B-1----:R-:W-:Y:S02]  /*87d0*/  FSEL R0, R100, RZ, P0 ;  /* 0x000000ff64007208 */ /* 0x002fe40000000000 */
[----:B------:R-:W-:Y:S02]  /*87e0*/  FSETP.NEU.FTZ.AND P0, PT, R3, -INF , PT ;  /* 0xff8000000300780b */ /* 0x000fe40003f1d000 */
[----:B--2---:R-:W-:Y:S01]  /*87f0*/  F2FP.BF16.PACK_AB R138, R219, R220 ;  /* 0x000000dcdb8a723e */ /* 0x004fe200000010ff */
[----:B------:R-:W-:Y:S01]  /*8800*/  FADD.FTZ R0, -R0, R101 ;  /* 0x0000006500007221 */ /* 0x000fe20000010100 */
[----:B------:R-:W-:Y:S03]  /*8810*/  FSEL R101, R8, RZ, P0 ;  /* 0x000000ff08657208 */ /* 0x000fe60000000000 */
[----:B------:R-:W-:Y:S02]  /*8820*/  FMUL.FTZ R0, R0, c[0x0][0x2d0] ;  /* 0x0000b40000007a20 */ /* 0x000fe40000410000 */
[--C-:B------:R-:W-:Y:S02]  /*8830*/  FFMA.FTZ R4, R4, c[0x0][0x2d0], -R101.reuse ;  /* 0x0000b40004047a23 */ /* 0x100fe40000010865 */
[----:B------:R1:W2:Y:S01]  /*8840*/  MUFU.EX2 R2, R0 ;  /* 0x0000000000027308 */ /* 0x0002a20000000800 */
[--C-:B------:R-:W-:Y:S09]  /*8850*/  FFMA.FTZ R7, R7, c[0x0][0x2d0], -R101.reuse ;  /* 0x0000b40007077a23 */ /* 0x100ff20000010865 */
[----:B------:R3:W-:Y:S10]  /*8860*/  MUFU.EX2 R175, R4 ;  /* 0x0000000400af7308 */ /* 0x0007f40000000800 */
[----:B------:R-:W-:Y:S01]  /*8870*/  MUFU.EX2 R172, R7 ;  /* 0x0000000700ac7308 */ /* 0x000fe20000000800 */
[--C-:B-1----:R-:W-:Y:S02]  /*8880*/  FFMA.FTZ R0, R6, c[0x0][0x2d0], -R101.reuse ;  /* 0x0000b40006007a23 */ /* 0x102fe40000010865 */
[C---:B--2---:R-:W-:Y:S02]  /*8890*/  FMUL.FTZ R8, R2.reuse, R108 ;  /* 0x0000006c02087220 */ /* 0x044fe40000410000 */
[C---:B------:R-:W-:Y:S05]  /*88a0*/  FMUL.FTZ R9, R2.reuse, R109 ;  /* 0x0000006d02097220 */ /* 0x040fea0000410000 */
[----:B------:R-:W1:Y:S01]  /*88b0*/  MUFU.EX2 R174, R0 ;  /* 0x0000000000ae7308 */ /* 0x000e620000000800 */
[C---:B------:R-:W-:Y:S02]  /*88c0*/  FMUL.FTZ R16, R2.reuse, R116 ;  /* 0x0000007402107220 */ /* 0x040fe40000410000 */
[C---:B------:R-:W-:Y:S02]  /*88d0*/  FMUL.FTZ R17, R2.reuse, R117 ;  /* 0x0000007502117220 */ /* 0x040fe40000410000 */
[C---:B---3--:R-:W-:Y:S02]  /*88e0*/  FMUL.FTZ R4, R2.reuse, R104 ;  /* 0x0000006802047220 */ /* 0x048fe40000410000 */
[C---:B------:R-:W-:Y:S02]  /*88f0*/  FMUL.FTZ R24, R2.reuse, R124 ;  /* 0x0000007c02187220 */ /* 0x040fe40000410000 */
[C---:B------:R-:W-:Y:S02]  /*8900*/  FMUL.FTZ R25, R2.reuse, R125 ;  /* 0x0000007d02197220 */ /* 0x040fe40000410000 */
[C---:B------:R-:W-:Y:S02]  /*8910*/  FMUL.FTZ R32, R2.reuse, R132 ;  /* 0x0000008402207220 */ /* 0x040fe40000410000 */
[C---:B------:R-:W-:Y:S02]  /*8920*/  FMUL.FTZ R33, R2.reuse, R133 ;  /* 0x0000008502217220 */ /* 0x040fe40000410000 */
[C---:B------:R-:W-:Y:S02]  /*8930*/  FMUL.FTZ R36, R2.reuse, R36 ;  /* 0x0000002402247220 */ /* 0x040fe40000410000 */
[C---:B------:R-:W-:Y:S02]  /*8940*/  FMUL.FTZ R37, R2.reuse, R37 ;  /* 0x0000002502257220 */ /* 0x040fe40000410000 */
[C---:B------:R-:W-:Y:S02]  /*8950*/  FMUL.FTZ R40, R2.reuse, R40 ;  /* 0x0000002802287220 */ /* 0x040fe40000410000 */
[C---:B------:R-:W-:Y:S02]  /*8960*/  FMUL.FTZ R41, R2.reuse, R41 ;  /* 0x0000002902297220 */ /* 0x040fe40000410000 */
[----:B------:R-:W-:Y:S01]  /*8970*/  FMUL.FTZ R44, R2, R44 ;  /* 0x0000002c022c7220 */ /* 0x000fe20000410000 */
[----:B-1----:R-:W-:Y:S01]  /*8980*/  F2FP.BF16.PACK_AB R137, R174, R175 ;  /* 0x000000afae89723e */ /* 0x002fe200000010ff */
[--C-:B------:R-:W-:Y:S02]  /*8990*/  FFMA.FTZ R0, R5, c[0x0][0x2d0], -R101.reuse ;  /* 0x0000b40005007a23 */ /* 0x100fe40000010865 */
[C---:B------:R-:W-:Y:S02]  /*89a0*/  FMUL.FTZ R5, R2.reuse, R105 ;  /* 0x0000006902057220 */ /* 0x040fe40000410000 */
[----:B------:R1:W2:Y:S01]  /*89b0*/  MUFU.EX2 R173, R0 ;  /* 0x0000000000ad7308 */ /* 0x0002a20000000800 */
        /* <DEDUP_REMOVED lines=11> */
[C---:B------:R-:W-:Y:S01]  /*8a70*/  FMUL.FTZ R68, R2.reuse, R68 ;  /* 0x0000004402447220 */ /* 0x040fe20000410000 */
[----:B-1----:R-:W-:Y:S01]  /*8a80*/  FSEL R0, R3, RZ, P0 ;  /* 0x000000ff03007208 */ /* 0x002fe20000000000 */
[----:B------:R-:W-:Y:S01]  /*8a90*/  FMUL.FTZ R69, R2, R69 ;  /* 0x0000004502457220 */ /* 0x000fe20000410000 */
[----:B--2---:R-:W-:Y:S01]  /*8aa0*/  F2FP.BF16.PACK_AB R139, R172, R173 ;  /* 0x000000adac8b723e */ /* 0x004fe200000010ff */
[----:B------:R-:W-:Y:S01]  /*8ab0*/  FMUL.FTZ R72, R2, R72 ;  /* 0x0000004802487220 */ /* 0x000fe20000410000 */
[----:B------:R-:W-:Y:S01]  /*8ac0*/  ISETP.GT.AND P0, PT, R180, R222, PT ;  /* 0x000000deb400720c */ /* 0x000fe20003f04270 */
[----:B------:R-:W-:Y:S02]  /*8ad0*/  FADD.FTZ R0, -R0, R102 ;  /* 0x0000006600007221 */ /* 0x000fe40000010100 */
[--C-:B------:R-:W-:Y:S02]  /*8ae0*/  FFMA.FTZ R102, R140, c[0x0][0x2d0], -R144.reuse ;  /* 0x0000b4008c667a23 */ /* 0x100fe40000010890 */
[----:B------:R-:W-:Y:S02]  /*8af0*/  FMUL.FTZ R0, R0, c[0x0][0x2d0] ;  /* 0x0000b40000007a20 */ /* 0x000fe40000410000 */
[----:B------:R1:W-:Y:S01]  /*8b00*/  MUFU.EX2 R210, R102 ;  /* 0x0000006600d27308 */ /* 0x0003e20000000800 */
[C---:B------:R-:W-:Y:S02]  /*8b10*/  FMUL.FTZ R73, R2.reuse, R73 ;  /* 0x0000004902497220 */ /* 0x040fe40000410000 */
[C---:B------:R-:W-:Y:S02]  /*8b20*/  FMUL.FTZ R76, R2.reuse, R76 ;  /* 0x0000004c024c7220 */ /* 0x040fe40000410000 */
[C---:B------:R-:W-:Y:S02]  /*8b30*/  FMUL.FTZ R77, R2.reuse, R77 ;  /* 0x0000004d024d7220 */ /* 0x040fe40000410000 */
[C---:B------:R-:W-:Y:S02]  /*8b40*/  FMUL.FTZ R80, R2.reuse, R80 ;  /* 0x0000005002507220 */ /* 0x040fe40000410000 */
[C---:B------:R-:W-:Y:S01]  /*8b50*/  FMUL.FTZ R81, R2.reuse, R81 ;  /* 0x0000005102517220 */ /* 0x040fe20000410000 */
[----:B------:R-:W2:Y:S01]  /*8b60*/  MUFU.EX2 R0, R0 ;  /* 0x0000000000007308 */ /* 0x000ea20000000800 */
[C---:B------:R-:W-:Y:S02]  /*8b70*/  FMUL.FTZ R84, R2.reuse, R84 ;  /* 0x0000005402547220 */ /* 0x040fe40000410000 */
[C---:B------:R-:W-:Y:S02]  /*8b80*/  FMUL.FTZ R85, R2.reuse, R85 ;  /* 0x0000005502557220 */ /* 0x040fe40000410000 */
[C---:B------:R-:W-:Y:S02]  /*8b90*/  FMUL.FTZ R88, R2.reuse, R88 ;  /* 0x0000005802587220 */ /* 0x040fe40000410000 */
[C---:B------:R-:W-:Y:S02]  /*8ba0*/  FMUL.FTZ R89, R2.reuse, R89 ;  /* 0x0000005902597220 */ /* 0x040fe40000410000 */
[C---:B------:R-:W-:Y:S02]  /*8bb0*/  FMUL.FTZ R92, R2.reuse, R92 ;  /* 0x0000005c025c7220 */ /* 0x040fe40000410000 */
[C---:B------:R-:W-:Y:S02]  /*8bc0*/  FMUL.FTZ R93, R2.reuse, R93 ;  /* 0x0000005d025d7220 */ /* 0x040fe40000410000 */
[C---:B------:R-:W-:Y:S02]  /*8bd0*/  FMUL.FTZ R96, R2.reuse, R96 ;  /* 0x0000006002607220 */ /* 0x040fe40000410000 */
[--C-:B-1----:R-:W-:Y:S02]  /*8be0*/  FFMA.FTZ R102, R141, c[0x0][0x2d0], -R144.reuse ;  /* 0x0000b4008d667a23 */ /* 0x102fe40000010890 */
[----:B------:R-:W-:Y:S02]  /*8bf0*/  FMUL.FTZ R97, R2, R97 ;  /* 0x0000006102617220 */ /* 0x000fe40000410000 */
[----:B------:R1:W3:Y:S01]  /*8c00*/  MUFU.EX2 R208, R102 ;  /* 0x0000006600d07308 */ /* 0x0002e20000000800 */
[C---:B--2---:R-:W-:Y:S02]  /*8c10*/  FMUL.FTZ R6, R0.reuse, R106 ;  /* 0x0000006a00067220 */ /* 0x044fe40000410000 */
[C---:B------:R-:W-:Y:S02]  /*8c20*/  FMUL.FTZ R7, R0.reuse, R107 ;  /* 0x0000006b00077220 */ /* 0x040fe40000410000 */
[----:B------:R-:W2:Y:S01]  /*8c30*/  LDSM.16.MT88.4 R104, [R188] ;  /* 0x00000000bc68783b */ /* 0x000ea20000004200 */
[C---:B------:R-:W-:Y:S02]  /*8c40*/  FMUL.FTZ R10, R0.reuse, R110 ;  /* 0x0000006e000a7220 */ /* 0x040fe40000410000 */
[C---:B------:R-:W-:Y:S02]  /*8c50*/  FMUL.FTZ R11, R0.reuse, R111 ;  /* 0x0000006f000b7220 */ /* 0x040fe40000410000 */
[C---:B------:R-:W-:Y:S03]  /*8c60*/  HMMA.16816.F32.BF16 R4, R136.reuse, R12, R4 ;  /* 0x0000000c8804723c */ /* 0x040fe60000041804 */
[----:B------:R-:W4:Y:S02]  /*8c70*/  LDSM.16.MT88.4 R108, [R185+0x2000] ;  /* 0x00200000b96c783b */ /* 0x000f240000004200 */
[----:B------:R-:W-:Y:S02]  /*8c80*/  FMUL.FTZ R18, R0, R118 ;  /* 0x0000007600127220 */ /* 0x000fe40000410000 */
[C---:B------:R-:W-:Y:S01]  /*8c90*/  FMUL.FTZ R12, R2.reuse, R112 ;  /* 0x00000070020c7220 */ /* 0x040fe20000410000 */
[C---:B------:R-:W-:Y:S04]  /*8ca0*/  HMMA.16816.F32.BF16 R8, R136.reuse, R14, R8 ;  /* 0x0000000e8808723c */ /* 0x040fe80000041808 */
[--C-:B-1----:R-:W-:Y:S02]  /*8cb0*/  FFMA.FTZ R102, R143, c[0x0][0x2d0], -R144.reuse ;  /* 0x0000b4008f667a23 */ /* 0x102fe40000010890 */
[----:B------:R-:W-:Y:S02]  /*8cc0*/  FMUL.FTZ R13, R2, R113 ;  /* 0x00000071020d7220 */ /* 0x000fe40000410000 */
[----:B------:R1:W-:Y:S01]  /*8cd0*/  MUFU.EX2 R207, R102 ;  /* 0x0000006600cf7308 */ /* 0x0003e20000000800 */
[C---:B------:R-:W-:Y:S03]  /*8ce0*/  FMUL.FTZ R14, R0.reuse, R114 ;  /* 0x00000072000e7220 */ /* 0x040fe60000410000 */
[C---:B------:R-:W-:Y:S02]  /*8cf0*/  FMUL.FTZ R15, R0.reuse, R115 ;  /* 0x00000073000f7220 */ /* 0x040fe40000410000 */
[----:B------:R-:W5:Y:S01]  /*8d00*/  LDSM.16.MT88.4 R112, [R186+0x2000] ;  /* 0x00200000ba70783b */ /* 0x000f620000004200 */
[C---:B------:R-:W-:Y:S02]  /*8d10*/  FMUL.FTZ R19, R0.reuse, R119 ;  /* 0x0000007700137220 */ /* 0x040fe40000410000 */
[C---:B------:R-:W-:Y:S02]  /*8d20*/  FMUL.FTZ R26, R0.reuse, R126 ;  /* 0x0000007e001a7220 */ /* 0x040fe40000410000 */
[C---:B------:R-:W-:Y:S03]  /*8d30*/  HMMA.16816.F32.BF16 R12, R136.reuse, R20, R12 ;  /* 0x00000014880c723c */ /* 0x040fe6000004180c */
[----:B------:R-:W-:Y:S01]  /*8d40*/  LDSM.16.MT88.4 R116, [R185+0x800] ;  /* 0x00080000b974783b */ /* 0x000fe20000004200 */
[C---:B------:R-:W-:Y:S02]  /*8d50*/  FMUL.FTZ R27, R0.reuse, R127 ;  /* 0x0000007f001b7220 */ /* 0x040fe40000410000 */
[----:B------:R-:W-:Y:S02]  /*8d60*/  FMUL.FTZ R34, R0, R134 ;  /* 0x0000008600227220 */ /* 0x000fe40000410000 */
[C---:B------:R-:W-:Y:S03]  /*8d70*/  HMMA.16816.F32.BF16 R16, R136.reuse, R22, R16 ;  /* 0x000000168810723c */ /* 0x040fe60000041810 */
[----:B------:R-:W-:Y:S01]  /*8d80*/  LDSM.16.MT88.4 R124, [R188+0x800] ;  /* 0x00080000bc7c783b */ /* 0x000fe20000004200 */
[C---:B------:R-:W-:Y:S02]  /*8d90*/  FMUL.FTZ R20, R2.reuse, R120 ;  /* 0x0000007802147220 */ /* 0x040fe40000410000 */
[----:B------:R-:W-:Y:S02]  /*8da0*/  FMUL.FTZ R21, R2, R121 ;  /* 0x0000007902157220 */ /* 0x000fe40000410000 */
[C---:B------:R-:W-:Y:S04]  /*8db0*/  FMUL.FTZ R22, R0.reuse, R122 ;  /* 0x0000007a00167220 */ /* 0x040fe80000410000 */
[C---:B------:R-:W-:Y:S02]  /*8dc0*/  FMUL.FTZ R23, R0.reuse, R123 ;  /* 0x0000007b00177220 */ /* 0x040fe40000410000 */
[--C-:B-1----:R-:W-:Y:S01]  /*8dd0*/  FFMA.FTZ R102, R147, c[0x0][0x2d0], -R144.reuse ;  /* 0x0000b40093667a23 */ /* 0x102fe20000010890 */
[----:B------:R-:W-:Y:S01]  /*8de0*/  LDSM.16.MT88.4 R120, [R186+0x800] ;  /* 0x00080000ba78783b */ /* 0x000fe20000004200 */
[C---:B------:R-:W-:Y:S02]  /*8df0*/  FMUL.FTZ R35, R0.reuse, R135 ;  /* 0x0000008700237220 */ /* 0x040fe40000410000 */
[----:B------:R1:W-:Y:S01]  /*8e00*/  MUFU.EX2 R183, R102 ;  /* 0x0000006600b77308 */ /* 0x0003e20000000800 */
[C---:B------:R-:W-:Y:S03]  /*8e10*/  HMMA.16816.F32.BF16 R20, R136.reuse, R28, R20 ;  /* 0x0000001c8814723c */ /* 0x040fe60000041814 */
[C---:B------:R-:W-:Y:S01]  /*8e20*/  FMUL.FTZ R38, R0.reuse, R38 ;  /* 0x0000002600267220 */ /* 0x040fe20000410000 */
[----:B------:R-:W-:Y:S01]  /*8e30*/  LDSM.16.MT88.4 R132, [R186+0x2800] ;  /* 0x00280000ba84783b */ /* 0x000fe20000004200 */
[----:B------:R-:W-:Y:S02]  /*8e40*/  FMUL.FTZ R39, R0, R39 ;  /* 0x0000002700277220 */ /* 0x000fe40000410000 */
[C---:B------:R-:W-:Y:S01]  /*8e50*/  FMUL.FTZ R28, R2.reuse, R128 ;  /* 0x00000080021c7220 */ /* 0x040fe20000410000 */
[C---:B------:R-:W-:Y:S04]  /*8e60*/  HMMA.16816.F32.BF16 R24, R136.reuse, R30, R24 ;  /* 0x0000001e8818723c */ /* 0x040fe80000041818 */
[----:B------:R-:W-:Y:S02]  /*8e70*/  FMUL.FTZ R29, R2, R129 ;  /* 0x00000081021d7220 */ /* 0x000fe40000410000 */
[C---:B------:R-:W-:Y:S02]  /*8e80*/  FMUL.FTZ R42, R0.reuse, R42 ;  /* 0x0000002a002a7220 */ /* 0x040fe40000410000 */
[C---:B------:R-:W-:Y:S04]  /*8e90*/  FMUL.FTZ R30, R0.reuse, R130 ;  /* 0x00000082001e7220 */ /* 0x040fe80000410000 */
[----:B------:R-:W-:Y:S02]  /*8ea0*/  FMUL.FTZ R31, R0, R131 ;  /* 0x00000083001f7220 */ /* 0x000fe40000410000 */
[----:B------:R-:W-:Y:S01]  /*8eb0*/  LDSM.16.MT88.4 R128, [R185+0x2800] ;  /* 0x00280000b980783b */ /* 0x000fe20000004200 */
[--C-:B-1----:R-:W-:Y:S02]  /*8ec0*/  FFMA.FTZ R102, R142, c[0x0][0x2d0], -R101.reuse ;  /* 0x0000b4008e667a23 */ /* 0x102fe40000010865 */
[C---:B------:R-:W-:Y:S02]  /*8ed0*/  FMUL.FTZ R43, R0.reuse, R43 ;  /* 0x0000002b002b7220 */ /* 0x040fe40000410000 */
[C---:B--2---:R-:W-:Y:S01]  /*8ee0*/  HMMA.16816.F32.BF16 R28, R136.reuse, R104, R28 ;  /* 0x00000068881c723c */ /* 0x044fe2000004181c */
[----:B------:R1:W-:Y:S02]  /*8ef0*/  MUFU.EX2 R169, R102 ;  /* 0x0000006600a97308 */ /* 0x0003e40000000800 */
[----:B------:R-:W-:Y:S01]  /*8f00*/  LDSM.16.MT88.4 R140, [R189+0x2800] ;  /* 0x00280000bd8c783b */ /* 0x000fe20000004200 */
[C---:B------:R-:W-:Y:S02]  /*8f10*/  FMUL.FTZ R46, R0.reuse, R46 ;  /* 0x0000002e002e7220 */ /* 0x040fe40000410000 */
[C---:B------:R-:W-:Y:S02]  /*8f20*/  FMUL.FTZ R47, R0.reuse, R47 ;  /* 0x0000002f002f7220 */ /* 0x040fe40000410000 */
[C---:B------:R-:W-:Y:S03]  /*8f30*/  HMMA.16816.F32.BF16 R32, R136.reuse, R106, R32 ;  /* 0x0000006a8820723c */ /* 0x040fe60000041820 */
[----:B------:R-:W2:Y:S01]  /*8f40*/  LDSM.16.MT88.4 R104, [R189+0x2000] ;  /* 0x00200000bd68783b */ /* 0x000ea20000004200 */
[C---:B------:R-:W-:Y:S02]  /*8f50*/  FMUL.FTZ R50, R0.reuse, R50 ;  /* 0x0000003200327220 */ /* 0x040fe40000410000 */
[C---:B------:R-:W-:Y:S02]  /*8f60*/  FMUL.FTZ R51, R0.reuse, R51 ;  /* 0x0000003300337220 */ /* 0x040fe40000410000 */
[C---:B----4-:R-:W-:Y:S04]  /*8f70*/  HMMA.16816.F32.BF16 R36, R136.reuse, R108, R36 ;  /* 0x0000006c8824723c */ /* 0x050fe80000041824 */
[C---:B------:R-:W-:Y:S02]  /*8f80*/  FMUL.FTZ R54, R0.reuse, R54 ;  /* 0x0000003600367220 */ /* 0x040fe40000410000 */
[----:B------:R-:W-:Y:S02]  /*8f90*/  FMUL.FTZ R55, R0, R55 ;  /* 0x0000003700377220 */ /* 0x000fe40000410000 */
[C---:B------:R-:W-:Y:S01]  /*8fa0*/  HMMA.16816.F32.BF16 R40, R136.reuse, R110, R40 ;  /* 0x0000006e8828723c */ /* 0x040fe20000041828 */
[----:B------:R-:W4:Y:S03]  /*8fb0*/  LDSM.16.MT88.4 R108, [R188+0x2000] ;  /* 0x00200000bc6c783b */ /* 0x000f260000004200 */
[--C-:B-1----:R-:W-:Y:S02]  /*8fc0*/  FFMA.FTZ R102, R146, c[0x0][0x2d0], -R101.reuse ;  /* 0x0000b40092667a23 */ /* 0x102fe40000010865 */
[C---:B------:R-:W-:Y:S02]  /*8fd0*/  FMUL.FTZ R58, R0.reuse, R58 ;  /* 0x0000003a003a7220 */ /* 0x040fe40000410000 */
[C---:B-----5:R-:W-:Y:S01]  /*8fe0*/  HMMA.16816.F32.BF16 R44, R136.reuse, R112, R44 ;  /* 0x00000070882c723c */ /* 0x060fe2000004182c */
[----:B------:R1:W5:Y:S03]  /*8ff0*/  MUFU.EX2 R168, R102 ;  /* 0x0000006600a87308 */ /* 0x0003660000000800 */
[C---:B------:R-:W-:Y:S02]  /*9000*/  FMUL.FTZ R59, R0.reuse, R59 ;  /* 0x0000003b003b7220 */ /* 0x040fe40000410000 */
[C---:B------:R-:W-:Y:S02]  /*9010*/  FMUL.FTZ R62, R0.reuse, R62 ;  /* 0x0000003e003e7220 */ /* 0x040fe40000410000 */
[C---:B------:R-:W-:Y:S01]  /*9020*/  HMMA.16816.F32.BF16 R48, R136.reuse, R114, R48 ;  /* 0x000000728830723c */ /* 0x040fe20000041830 */
[----:B------:R-:W3:Y:S03]  /*9030*/  LDSM.16.MT88.4 R112, [R185+0x4000] ;  /* 0x00400000b970783b */ /* 0x000ee60000004200 */
[C---:B------:R-:W-:Y:S02]  /*9040*/  FMUL.FTZ R63, R0.reuse, R63 ;  /* 0x0000003f003f7220 */ /* 0x040fe40000410000 */
[C---:B------:R-:W-:Y:S02]  /*9050*/  FMUL.FTZ R66, R0.reuse, R66 ;  /* 0x0000004200427220 */ /* 0x040fe40000410000 */
[C---:B------:R-:W-:Y:S01]  /*9060*/  FMUL.FTZ R67, R0.reuse, R67 ;  /* 0x0000004300437220 */ /* 0x040fe20000410000 */
[C---:B--2---:R-:W-:Y:S03]  /*9070*/  HMMA.16816.F32.BF16 R52, R136.reuse, R104, R52 ;  /* 0x000000688834723c */ /* 0x044fe60000041834 */
[C---:B------:R-:W-:Y:S02]  /*9080*/  FMUL.FTZ R70, R0.reuse, R70 ;  /* 0x0000004600467220 */ /* 0x040fe40000410000 */
[C---:B------:R-:W-:Y:S02]  /*9090*/  FMUL.FTZ R71, R0.reuse, R71 ;  /* 0x0000004700477220 */ /* 0x040fe40000410000 */
[--C-:B-1----:R-:W-:Y:S01]  /*90a0*/  FFMA.FTZ R102, R145, c[0x0][0x2d0], -R101.reuse ;  /* 0x0000b40091667a23 */ /* 0x102fe20000010865 */
[C---:B------:R-:W-:Y:S01]  /*90b0*/  HMMA.16816.F32.BF16 R56, R136.reuse, R106, R56 ;  /* 0x0000006a8838723c */ /* 0x040fe20000041838 */
[----:B------:R-:W1:Y:S02]  /*90c0*/  LDSM.16.MT88.4 R104, [R186+0x4000] ;  /* 0x00400000ba68783b */ /* 0x000e640000004200 */
[----:B------:R2:W-:Y:S01]  /*90d0*/  MUFU.EX2 R167, R102 ;  /* 0x0000006600a77308 */ /* 0x0005e20000000800 */
[C---:B------:R-:W-:Y:S02]  /*90e0*/  FMUL.FTZ R74, R0.reuse, R74 ;  /* 0x0000004a004a7220 */ /* 0x040fe40000410000 */
[C---:B------:R-:W-:Y:S02]  /*90f0*/  FMUL.FTZ R75, R0.reuse, R75 ;  /* 0x0000004b004b7220 */ /* 0x040fe40000410000 */
[C---:B----4-:R-:W-:Y:S04]  /*9100*/  HMMA.16816.F32.BF16 R60, R136.reuse, R108, R60 ;  /* 0x0000006c883c723c */ /* 0x050fe8000004183c */
[C---:B------:R-:W-:Y:S02]  /*9110*/  FMUL.FTZ R78, R0.reuse, R78 ;  /* 0x0000004e004e7220 */ /* 0x040fe40000410000 */
[C---:B------:R-:W-:Y:S02]  /*9120*/  FMUL.FTZ R79, R0.reuse, R79 ;  /* 0x0000004f004f7220 */ /* 0x040fe40000410000 */
[C---:B------:R-:W-:Y:S01]  /*9130*/  HMMA.16816.F32.BF16 R64, R136.reuse, R110, R64 ;  /* 0x0000006e8840723c */ /* 0x040fe20000041840 */
[----:B------:R-:W4:Y:S03]  /*9140*/  LDSM.16.MT88.4 R108, [R189+0x4000] ;  /* 0x00400000bd6c783b */ /* 0x000f260000004200 */
[C---:B------:R-:W-:Y:S02]  /*9150*/  FMUL.FTZ R82, R0.reuse, R82 ;  /* 0x0000005200527220 */ /* 0x040fe40000410000 */
[----:B------:R-:W-:Y:S02]  /*9160*/  FMUL.FTZ R83, R0, R83 ;  /* 0x0000005300537220 */ /* 0x000fe40000410000 */
[C---:B---3--:R-:W-:Y:S04]  /*9170*/  HMMA.16816.F32.BF16 R68, R136.reuse, R112, R68 ;  /* 0x000000708844723c */ /* 0x048fe80000041844 */
[--C-:B--2---:R-:W-:Y:S02]  /*9180*/  FFMA.FTZ R102, R148, c[0x0][0x2d0], -R101.reuse ;  /* 0x0000b40094667a23 */ /* 0x104fe40000010865 */
[C---:B------:R-:W-:Y:S02]  /*9190*/  FMUL.FTZ R86, R0.reuse, R86 ;  /* 0x0000005600567220 */ /* 0x040fe40000410000 */
[C---:B------:R-:W-:Y:S01]  /*91a0*/  HMMA.16816.F32.BF16 R72, R136.reuse, R114, R72 ;  /* 0x000000728848723c */ /* 0x040fe20000041848 */
[----:B------:R2:W3:Y:S01]  /*91b0*/  MUFU.EX2 R166, R102 ;  /* 0x0000006600a67308 */ /* 0x0004e20000000800 */
[----:B------:R-:W3:Y:S02]  /*91c0*/  LDSM.16.MT88.4 R112, [R188+0x4000] ;  /* 0x00400000bc70783b */ /* 0x000ee40000004200 */
[C---:B------:R-:W-:Y:S02]  /*91d0*/  FMUL.FTZ R87, R0.reuse, R87 ;  /* 0x0000005700577220 */ /* 0x040fe40000410000 */
[C---:B------:R-:W-:Y:S02]  /*91e0*/  FMUL.FTZ R90, R0.reuse, R90 ;  /* 0x0000005a005a7220 */ /* 0x040fe40000410000 */
[C---:B------:R-:W-:Y:S01]  /*91f0*/  FMUL.FTZ R91, R0.reuse, R91 ;  /* 0x0000005b005b7220 */ /* 0x040fe20000410000 */
[C---:B-1----:R-:W-:Y:S03]  /*9200*/  HMMA.16816.F32.BF16 R76, R136.reuse, R104, R76 ;  /* 0x00000068884c723c */ /* 0x042fe6000004184c */
[C---:B------:R-:W-:Y:S02]  /*9210*/  FMUL.FTZ R94, R0.reuse, R94 ;  /* 0x0000005e005e7220 */ /* 0x040fe40000410000 */
[----:B------:R-:W-:Y:S02]  /*9220*/  FMUL.FTZ R95, R0, R95 ;  /* 0x0000005f005f7220 */ /* 0x000fe40000410000 */
[----:B------:R-:W-:Y:S01]  /*9230*/  F2FP.BF16.PACK_AB R104, R208, R210 ;  /* 0x000000d2d068723e */ /* 0x000fe200000010ff */
[C---:B------:R-:W-:Y:S04]  /*9240*/  HMMA.16816.F32.BF16 R80, R136.reuse, R106, R80 ;  /* 0x0000006a8850723c */ /* 0x040fe80000041850 */
[----:B------:R-:W-:Y:S01]  /*9250*/  FMUL.FTZ R98, R0, R98 ;  /* 0x0000006200627220 */ /* 0x000fe20000410000 */
[----:B-----5:R-:W-:Y:S01]  /*9260*/  F2FP.BF16.PACK_AB R105, R168, R169 ;  /* 0x000000a9a869723e */ /* 0x020fe200000010ff */
[----:B------:R-:W-:Y:S01]  /*9270*/  FMUL.FTZ R99, R0, R99 ;  /* 0x0000006300637220 */ /* 0x000fe20000410000 */
[----:B------:R-:W-:Y:S01]  /*9280*/  F2FP.BF16.PACK_AB R106, R183, R207 ;  /* 0x000000cfb76a723e */ /* 0x000fe200000010ff */
[C---:B----4-:R-:W-:Y:S04]  /*9290*/  HMMA.16816.F32.BF16 R84, R136.reuse, R108, R84 ;  /* 0x0000006c8854723c */ /* 0x050fe80000041854 */
[--C-:B--2---:R-:W-:Y:S01]  /*92a0*/  FFMA.FTZ R102, R154, c[0x0][0x2d0], -R144.reuse ;  /* 0x0000b4009a667a23 */ /* 0x104fe20000010890 */
[----:B---3--:R-:W-:Y:S03]  /*92b0*/  F2FP.BF16.PACK_AB R107, R166, R167 ;  /* 0x000000a7a66b723e */ /* 0x008fe600000010ff */
[C---:B------:R-:W-:Y:S01]  /*92c0*/  HMMA.16816.F32.BF16 R88, R136.reuse, R110, R88 ;  /* 0x0000006e8858723c */ /* 0x040fe20000041858 */
[----:B------:R1:W-:Y:S01]  /*92d0*/  MUFU.EX2 R182, R102 ;  /* 0x0000006600b67308 */ /* 0x0003e20000000800 */
[----:B------:R-:W2:Y:S06]  /*92e0*/  LDSM.16.MT88.4 R108, [R189+0x800] ;  /* 0x00080000bd6c783b */ /* 0x000eac0000004200 */
[C---:B------:R-:W-:Y:S08]  /*92f0*/  HMMA.16816.F32.BF16 R92, R136.reuse, R112, R92 ;  /* 0x00000070885c723c */ /* 0x040ff0000004185c */
[----:B------:R-:W-:Y:S01]  /*9300*/  HMMA.16816.F32.BF16 R96, R136, R114, R96 ;  /* 0x000000728860723c */ /* 0x000fe20000041860 */
[----:B------:R-:W3:Y:S07]  /*9310*/  LDSM.16.MT88.4 R112, [R188+0x2800] ;  /* 0x00280000bc70783b */ /* 0x000eee0000004200 */
[C---:B------:R-:W-:Y:S01]  /*9320*/  HMMA.16816.F32.BF16 R4, R104.reuse, R116, R4 ;  /* 0x000000746804723c */ /* 0x040fe20000041804 */
[----:B------:R-:W-:Y:S04]  /*9330*/  LDSM.16.MT88.4 R136, [R189+0x3000] ;  /* 0x00300000bd88783b */ /* 0x000fe80000004200 */
[--C-:B-1----:R-:W-:Y:S03]  /*9340*/  FFMA.FTZ R102, R155, c[0x0][0x2d0], -R144.reuse ;  /* 0x0000b4009b667a23 */ /* 0x102fe60000010890 */
[C---:B------:R-:W-:Y:S01]  /*9350*/  HMMA.16816.F32.BF16 R8, R104.reuse, R118, R8 ;  /* 0x000000766808723c */ /* 0x040fe20000041808 */
[----:B------:R1:W4:Y:S01]  /*9360*/  MUFU.EX2 R181, R102 ;  /* 0x0000006600b57308 */ /* 0x0003220000000800 */
[----:B------:R-:W-:Y:S06]  /*9370*/  LDSM.16.MT88.4 R116, [R186+0x4800] ;  /* 0x00480000ba74783b */ /* 0x000fec0000004200 */
[C---:B------:R-:W-:Y:S08]  /*9380*/  HMMA.16816.F32.BF16 R12, R104.reuse, R120, R12 ;  /* 0x00000078680c723c */ /* 0x040ff0000004180c */
[C---:B------:R-:W-:Y:S01]  /*9390*/  HMMA.16816.F32.BF16 R16, R104.reuse, R122, R16 ;  /* 0x0000007a6810723c */ /* 0x040fe20000041810 */
[----:B------:R-:W-:Y:S07]  /*93a0*/  LDSM.16.MT88.4 R120, [R189+0x4800] ;  /* 0x00480000bd78783b */ /* 0x000fee0000004200 */
[C---:B--2---:R-:W-:Y:S04]  /*93b0*/  HMMA.16816.F32.BF16 R20, R104.reuse, R108, R20 ;  /* 0x0000006c6814723c */ /* 0x044fe80000041814 */
[--C-:B-1----:R-:W-:Y:S04]  /*93c0*/  FFMA.FTZ R102, R156, c[0x0][0x2d0], -R144.reuse ;  /* 0x0000b4009c667a23 */ /* 0x102fe80000010890 */
[C---:B------:R-:W-:Y:S01]  /*93d0*/  HMMA.16816.F32.BF16 R24, R104.reuse, R110, R24 ;  /* 0x0000006e6818723c */ /* 0x040fe20000041818 */
[----:B------:R1:W-:Y:S01]  /*93e0*/  MUFU.EX2 R179, R102 ;  /* 0x0000006600b37308 */ /* 0x0003e20000000800 */
[----:B------:R-:W2:Y:S06]  /*93f0*/  LDSM.16.MT88.4 R108, [R185+0x4800] ;  /* 0x00480000b96c783b */ /* 0x000eac0000004200 */
[C---:B------:R-:W-:Y:S08]  /*9400*/  HMMA.16816.F32.BF16 R28, R104.reuse, R124, R28 ;  /* 0x0000007c681c723c */ /* 0x040ff0000004181c */
[C---:B------:R-:W-:Y:S01]  /*9410*/  HMMA.16816.F32.BF16 R32, R104.reuse, R126, R32 ;  /* 0x0000007e6820723c */ /* 0x040fe20000041820 */
[----:B------:R-:W-:Y:S07]  /*9420*/  LDSM.16.MT88.4 R124, [R186+0x1000] ;  /* 0x00100000ba7c783b */ /* 0x000fee0000004200 */
        /* <DEDUP_REMOVED lines=13> */
[C---:B---3--:R-:W-:Y:S08]  /*9500*/  HMMA.16816.F32.BF16 R60, R104.reuse, R112, R60 ;  /* 0x00000070683c723c */ /* 0x048ff0000004183c */
[C---:B------:R-:W-:Y:S01]  /*9510*/  HMMA.16816.F32.BF16 R64, R104.reuse, R114, R64 ;  /* 0x000000726840723c */ /* 0x040fe20000041840 */
[----:B------:R-:W3:Y:S07]  /*9520*/  LDSM.16.MT88.4 R112, [R188+0x4800] ;  /* 0x00480000bc70783b */ /* 0x000eee0000004200 */
[C---:B--2---:R-:W-:Y:S04]  /*9530*/  HMMA.16816.F32.BF16 R68, R104.reuse, R108, R68 ;  /* 0x0000006c6844723c */ /* 0x044fe80000041844 */
[--C-:B-1----:R-:W-:Y:S04]  /*9540*/  FFMA.FTZ R102, R151, c[0x0][0x2d0], -R101.reuse ;  /* 0x0000b40097667a23 */ /* 0x102fe80000010865 */
[C---:B------:R-:W-:Y:S01]  /*9550*/  HMMA.16816.F32.BF16 R72, R104.reuse, R110, R72 ;  /* 0x0000006e6848723c */ /* 0x040fe20000041848 */
[----:B------:R1:W2:Y:S01]  /*9560*/  MUFU.EX2 R164, R102 ;  /* 0x0000006600a47308 */ /* 0x0002a20000000800 */
[----:B------:R-:W2:Y:S06]  /*9570*/  LDSM.16.MT88.4 R108, [R185+0x1000] ;  /* 0x00100000b96c783b */ /* 0x000eac0000004200 */
[C---:B------:R-:W-:Y:S08]  /*9580*/  HMMA.16816.F32.BF16 R76, R104.reuse, R116, R76 ;  /* 0x00000074684c723c */ /* 0x040ff0000004184c */
[C---:B------:R-:W-:Y:S01]  /*9590*/  HMMA.16816.F32.BF16 R80, R104.reuse, R118, R80 ;  /* 0x000000766850723c */ /* 0x040fe20000041850 */
[----:B------:R-:W2:Y:S07]  /*95a0*/  LDSM.16.MT88.4 R116, [R189+0x1000] ;  /* 0x00100000bd74783b */ /* 0x000eae0000004200 */
[C---:B------:R-:W-:Y:S04]  /*95b0*/  HMMA.16816.F32.BF16 R84, R104.reuse, R120, R84 ;  /* 0x000000786854723c */ /* 0x040fe80000041854 */
[--C-:B-1----:R-:W-:Y:S02]  /*95c0*/  FFMA.FTZ R102, R150, c[0x0][0x2d0], -R101.reuse ;  /* 0x0000b40096667a23 */ /* 0x102fe40000010865 */
[----:B------:R-:W-:Y:S02]  /*95d0*/  LDSM.16.MT88.4 R148, [R189+0x3800] ;  /* 0x00380000bd94783b */ /* 0x000fe40000004200 */
[C---:B------:R-:W-:Y:S01]  /*95e0*/  HMMA.16816.F32.BF16 R88, R104.reuse, R122, R88 ;  /* 0x0000007a6858723c */ /* 0x040fe20000041858 */
[----:B------:R1:W-:Y:S05]  /*95f0*/  MUFU.EX2 R163, R102 ;  /* 0x0000006600a37308 */ /* 0x0003ea0000000800 */
[----:B------:R-:W2:Y:S02]  /*9600*/  LDSM.16.MT88.4 R120, [R185+0x3000] ;  /* 0x00300000b978783b */ /* 0x000ea40000004200 */
[C---:B---3--:R-:W-:Y:S08]  /*9610*/  HMMA.16816.F32.BF16 R92, R104.reuse, R112, R92 ;  /* 0x00000070685c723c */ /* 0x048ff0000004185c */
[----:B------:R-:W-:Y:S01]  /*9620*/  HMMA.16816.F32.BF16 R96, R104, R114, R96 ;  /* 0x000000726860723c */ /* 0x000fe20000041860 */
[----:B------:R-:W-:Y:S06]  /*9630*/  LDSM.16.MT88.4 R112, [R185+0x5000] ;  /* 0x00500000b970783b */ /* 0x000fec0000004200 */
[----:B----4-:R-:W-:Y:S01]  /*9640*/  F2FP.BF16.PACK_AB R104, R181, R182 ;  /* 0x000000b6b568723e */ /* 0x010fe200000010ff */
[--C-:B-1----:R-:W-:Y:S01]  /*9650*/  FFMA.FTZ R102, R152, c[0x0][0x2d0], -R101.reuse ;  /* 0x0000b40098667a23 */ /* 0x102fe20000010865 */
[----:B-----5:R-:W-:Y:S03]  /*9660*/  F2FP.BF16.PACK_AB R106, R178, R179 ;  /* 0x000000b3b26a723e */ /* 0x020fe600000010ff */
[----:B------:R-:W1:Y:S01]  /*9670*/  MUFU.EX2 R162, R102 ;  /* 0x0000006600a27308 */ /* 0x000e620000000800 */
[----:B--2---:R-:W-:Y:S02]  /*9680*/  F2FP.BF16.PACK_AB R105, R164, R165 ;  /* 0x000000a5a469723e */ /* 0x004fe400000010ff */
[----:B-1----:R-:W-:Y:S01]  /*9690*/  F2FP.BF16.PACK_AB R107, R162, R163 ;  /* 0x000000a3a26b723e */ /* 0x002fe200000010ff */
[--C-:B------:R-:W-:Y:S06]  /*96a0*/  FFMA.FTZ R102, R160, c[0x0][0x2d0], -R144.reuse ;  /* 0x0000b400a0667a23 */ /* 0x100fec0000010890 */
[----:B------:R1:W-:Y:S01]  /*96b0*/  MUFU.EX2 R177, R102 ;  /* 0x0000006600b17308 */ /* 0x0003e20000000800 */
[C---:B------:R-:W-:Y:S08]  /*96c0*/  HMMA.16816.F32.BF16 R4, R104.reuse, R108, R4 ;  /* 0x0000006c6804723c */ /* 0x040ff00000041804 */
[C---:B------:R-:W-:Y:S01]  /*96d0*/  HMMA.16816.F32.BF16 R8, R104.reuse, R110, R8 ;  /* 0x0000006e6808723c */ /* 0x040fe20000041808 */
[----:B------:R-:W2:Y:S07]  /*96e0*/  LDSM.16.MT88.4 R108, [R188+0x3000] ;  /* 0x00300000bc6c783b */ /* 0x000eae0000004200 */
[C---:B------:R-:W-:Y:S04]  /*96f0*/  HMMA.16816.F32.BF16 R12, R104.reuse, R124, R12 ;  /* 0x0000007c680c723c */ /* 0x040fe8000004180c */
[--C-:B-1----:R-:W-:Y:S04]  /*9700*/  FFMA.FTZ R102, R161, c[0x0][0x2d0], -R144.reuse ;  /* 0x0000b400a1667a23 */ /* 0x102fe80000010890 */
[C---:B------:R-:W-:Y:S01]  /*9710*/  HMMA.16816.F32.BF16 R16, R104.reuse, R126, R16 ;  /* 0x0000007e6810723c */ /* 0x040fe20000041810 */
[----:B------:R-:W-:Y:S01]  /*9720*/  LDSM.16.MT88.4 R124, [R189+0x1800] ;  /* 0x00180000bd7c783b */ /* 0x000fe20000004200 */
[----:B------:R1:W3:Y:S06]  /*9730*/  MUFU.EX2 R176, R102 ;  /* 0x0000006600b07308 */ /* 0x0002ec0000000800 */
[C---:B------:R-:W-:Y:S08]  /*9740*/  HMMA.16816.F32.BF16 R20, R104.reuse, R116, R20 ;  /* 0x000000746814723c */ /* 0x040ff00000041814 */
[C---:B------:R-:W-:Y:S01]  /*9750*/  HMMA.16816.F32.BF16 R24, R104.reuse, R118, R24 ;  /* 0x000000766818723c */ /* 0x040fe20000041818 */
[----:B------:R-:W4:Y:S07]  /*9760*/  LDSM.16.MT88.4 R116, [R186+0x5000] ;  /* 0x00500000ba74783b */ /* 0x000f2e0000004200 */
[C---:B------:R-:W-:Y:S04]  /*9770*/  HMMA.16816.F32.BF16 R28, R104.reuse, R128, R28 ;  /* 0x00000080681c723c */ /* 0x040fe8000004181c */
[--C-:B-1----:R-:W-:Y:S02]  /*9780*/  FFMA.FTZ R102, R171, c[0x0][0x2d0], -R144.reuse ;  /* 0x0000b400ab667a23 */ /* 0x102fe40000010890 */
[----:B------:R-:W-:Y:S02]  /*9790*/  FFMA.FTZ R144, R170, c[0x0][0x2d0], -R144 ;  /* 0x0000b400aa907a23 */ /* 0x000fe40000010890 */
[C---:B------:R-:W-:Y:S01]  /*97a0*/  HMMA.16816.F32.BF16 R32, R104.reuse, R130, R32 ;  /* 0x000000826820723c */ /* 0x040fe20000041820 */
[----:B------:R1:W-:Y:S07]  /*97b0*/  MUFU.EX2 R171, R102 ;  /* 0x0000006600ab7308 */ /* 0x0003ee0000000800 */
[C---:B------:R-:W-:Y:S03]  /*97c0*/  HMMA.16816.F32.BF16 R36, R104.reuse, R120, R36 ;  /* 0x000000786824723c */ /* 0x040fe60000041824 */
[----:B------:R5:W2:Y:S05]  /*97d0*/  MUFU.EX2 R170, R144 ;  /* 0x0000009000aa7308 */ /* 0x000aaa0000000800 */
[C---:B------:R-:W-:Y:S01]  /*97e0*/  HMMA.16816.F32.BF16 R40, R104.reuse, R122, R40 ;  /* 0x0000007a6828723c */ /* 0x040fe20000041828 */
[----:B------:R-:W4:Y:S07]  /*97f0*/  LDSM.16.MT88.4 R120, [R189+0x5000] ;  /* 0x00500000bd78783b */ /* 0x000f2e0000004200 */
[C---:B------:R-:W-:Y:S04]  /*9800*/  HMMA.16816.F32.BF16 R44, R104.reuse, R132, R44 ;  /* 0x00000084682c723c */ /* 0x040fe8000004182c */
[--C-:B-1----:R-:W-:Y:S02]  /*9810*/  FFMA.FTZ R102, R153, c[0x0][0x2d0], -R101.reuse ;  /* 0x0000b40099667a23 */ /* 0x102fe40000010865 */
[----:B------:R-:W-:Y:S02]  /*9820*/  LDSM.16.MT88.4 R152, [R188+0x3800] ;  /* 0x00380000bc98783b */ /* 0x000fe40000004200 */
[C---:B------:R-:W-:Y:S01]  /*9830*/  HMMA.16816.F32.BF16 R48, R104.reuse, R134, R48 ;  /* 0x000000866830723c */ /* 0x040fe20000041830 */
[----:B------:R1:W-:Y:S05]  /*9840*/  MUFU.EX2 R161, R102 ;  /* 0x0000006600a17308 */ /* 0x0003ea0000000800 */
[----:B------:R-:W-:Y:S02]  /*9850*/  LDSM.16.MT88.4 R132, [R188+0x1800] ;  /* 0x00180000bc84783b */ /* 0x000fe40000004200 */
[C---:B------:R-:W-:Y:S06]  /*9860*/  HMMA.16816.F32.BF16 R52, R104.reuse, R136, R52 ;  /* 0x000000886834723c */ /* 0x040fec0000041834 */
[----:B-----5:R-:W-:Y:S01]  /*9870*/  LDSM.16.MT88.4 R144, [R186+0x3800] ;  /* 0x00380000ba90783b */ /* 0x020fe20000004200 */
[----:B---3--:R-:W-:Y:S01]  /*9880*/  F2FP.BF16.PACK_AB R136, R176, R177 ;  /* 0x000000b1b088723e */ /* 0x008fe200000010ff */
[C---:B------:R-:W-:Y:S07]  /*9890*/  HMMA.16816.F32.BF16 R56, R104.reuse, R138, R56 ;  /* 0x0000008a6838723c */ /* 0x040fee0000041838 */
[----:B--2---:R-:W-:Y:S01]  /*98a0*/  F2FP.BF16.PACK_AB R138, R170, R171 ;  /* 0x000000abaa8a723e */ /* 0x004fe200000010ff */
[C---:B------:R-:W-:Y:S04]  /*98b0*/  HMMA.16816.F32.BF16 R60, R104.reuse, R108, R60 ;  /* 0x0000006c683c723c */ /* 0x040fe8000004183c */
[--C-:B-1----:R-:W-:Y:S04]  /*98c0*/  FFMA.FTZ R102, R159, c[0x0][0x2d0], -R101.reuse ;  /* 0x0000b4009f667a23 */ /* 0x102fe80000010865 */
[C---:B------:R-:W-:Y:S01]  /*98d0*/  HMMA.16816.F32.BF16 R64, R104.reuse, R110, R64 ;  /* 0x0000006e6840723c */ /* 0x040fe20000041840 */
[----:B------:R-:W1:Y:S01]  /*98e0*/  LDSM.16.MT88.4 R108, [R188+0x5000] ;  /* 0x00500000bc6c783b */ /* 0x000e620000004200 */
[----:B------:R2:W3:Y:S06]  /*98f0*/  MUFU.EX2 R160, R102 ;  /* 0x0000006600a07308 */ /* 0x0004ec0000000800 */
[C---:B------:R-:W-:Y:S08]  /*9900*/  HMMA.16816.F32.BF16 R68, R104.reuse, R112, R68 ;  /* 0x000000706844723c */ /* 0x040ff00000041844 */
[C---:B------:R-:W-:Y:S01]  /*9910*/  HMMA.16816.F32.BF16 R72, R104.reuse, R114, R72 ;  /* 0x000000726848723c */ /* 0x040fe20000041848 */
[----:B------:R-:W5:Y:S07]  /*9920*/  LDSM.16.MT88.4 R112, [R185+0x1800] ;  /* 0x00180000b970783b */ /* 0x000f6e0000004200 */
[C---:B----4-:R-:W-:Y:S04]  /*9930*/  HMMA.16816.F32.BF16 R76, R104.reuse, R116, R76 ;  /* 0x00000074684c723c */ /* 0x050fe8000004184c */
[--C-:B--2---:R-:W-:Y:S01]  /*9940*/  FFMA.FTZ R102, R158, c[0x0][0x2d0], -R101.reuse ;  /* 0x0000b4009e667a23 */ /* 0x104fe20000010865 */
[----:B---3--:R-:W-:Y:S01]  /*9950*/  F2FP.BF16.PACK_AB R137, R160, R161 ;  /* 0x000000a1a089723e */ /* 0x008fe200000010ff */
[----:B------:R-:W-:Y:S01]  /*9960*/  LDSM.16.MT88.4 R156, [R185+0x5800] ;  /* 0x00580000b99c783b */ /* 0x000fe20000004200 */
[----:B------:R-:W-:Y:S01]  /*9970*/  FFMA.FTZ R101, R103, c[0x0][0x2d0], -R101 ;  /* 0x0000b40067657a23 */ /* 0x000fe20000010865 */
[C---:B------:R-:W-:Y:S02]  /*9980*/  HMMA.16816.F32.BF16 R80, R104.reuse, R118, R80 ;  /* 0x000000766850723c */ /* 0x040fe40000041850 */
[----:B------:R-:W-:Y:S04]  /*9990*/  MUFU.EX2 R102, R102 ;  /* 0x0000006600667308 */ /* 0x000fe80000000800 */
[----:B------:R-:W2:Y:S02]  /*99a0*/  LDSM.16.MT88.4 R116, [R186+0x1800] ;  /* 0x00180000ba74783b */ /* 0x000ea40000004200 */
[C---:B------:R-:W-:Y:S04]  /*99b0*/  HMMA.16816.F32.BF16 R84, R104.reuse, R120, R84 ;  /* 0x000000786854723c */ /* 0x040fe80000041854 */
[----:B------:R-:W3:Y:S04]  /*99c0*/  MUFU.EX2 R101, R101 ;  /* 0x0000006500657308 */ /* 0x000ee80000000800 */
[C---:B------:R-:W-:Y:S08]  /*99d0*/  HMMA.16816.F32.BF16 R88, R104.reuse, R122, R88 ;  /* 0x0000007a6858723c */ /* 0x040ff00000041858 */
[C---:B-1----:R-:W-:Y:S08]  /*99e0*/  HMMA.16816.F32.BF16 R92, R104.reuse, R108, R92 ;  /* 0x0000006c685c723c */ /* 0x042ff0000004185c */
[----:B------:R-:W-:Y:S04]  /*99f0*/  HMMA.16816.F32.BF16 R96, R104, R110, R96 ;  /* 0x0000006e6860723c */ /* 0x000fe80000041860 */
[----:B---3--:R-:W-:Y:S07]  /*9a00*/  F2FP.BF16.PACK_AB R139, R101, R102 ;  /* 0x00000066658b723e */ /* 0x008fee00000010ff */
[C---:B-----5:R-:W-:Y:S01]  /*9a10*/  HMMA.16816.F32.BF16 R104, R136.reuse, R112, R4 ;  /* 0x000000708868723c */ /* 0x060fe20000041804 */
[----:B------:R-:W1:Y:S07]  /*9a20*/  LDSM.16.MT88.4 R4, [R186+0x5800] ;  /* 0x00580000ba04783b */ /* 0x000e6e0000004200 */
[C---:B------:R-:W-:Y:S01]  /*9a30*/  HMMA.16816.F32.BF16 R108, R136.reuse, R114, R8 ;  /* 0x00000072886c723c */ /* 0x040fe20000041808 */
[----:B------:R-:W3:Y:S07]  /*9a40*/  LDSM.16.MT88.4 R8, [R189+0x5800] ;  /* 0x00580000bd08783b */ /* 0x000eee0000004200 */
[C---:B--2---:R-:W-:Y:S01]  /*9a50*/  HMMA.16816.F32.BF16 R112, R136.reuse, R116, R12 ;  /* 0x000000748870723c */ /* 0x044fe2000004180c */
[----:B------:R-:W2:Y:S07]  /*9a60*/  LDSM.16.MT88.4 R12, [R188+0x5800] ;  /* 0x00580000bc0c783b */ /* 0x000eae0000004200 */
[C---:B------:R-:W-:Y:S07]  /*9a70*/  HMMA.16816.F32.BF16 R116, R136.reuse, R118, R16 ;  /* 0x000000768874723c */ /* 0x040fee0000041810 */
[----:B------:R-:W-:Y:S01]  /*9a80*/  FFMA.FTZ R16, R2, R225, R218 ;  /* 0x000000e102107223 */ /* 0x000fe200000100da */
[C---:B------:R-:W-:Y:S04]  /*9a90*/  HMMA.16816.F32.BF16 R120, R136.reuse, R124, R20 ;  /* 0x0000007c8878723c */ /* 0x040fe80000041814 */
[----:B------:R-:W-:Y:S02]  /*9aa0*/  FFMA.FTZ R2, R0, R226, R175 ;  /* 0x000000e200027223 */ /* 0x000fe400000100af */
        /* <DEDUP_REMOVED lines=15> */
[----:B------:R-:W-:Y:S01]  /*9ba0*/  FADD.FTZ R0, R207, R0 ;  /* 0x00000000cf007221 */ /* 0x000fe20000010000 */
[----:B------:R-:W-:Y:S01]  /*9bb0*/  IADD3 R207, R180, -0x1, RZ ;  /* 0xffffffffb4cf7810 */ /* 0x000fe20007ffe0ff */
[C---:B------:R-:W-:Y:S04]  /*9bc0*/  HMMA.16816.F32.BF16 R44, R136.reuse, R144, R44 ;  /* 0x00000090882c723c */ /* 0x040fe8000004182c */
[----:B------:R-:W-:Y:S01]  /*9bd0*/  FADD.FTZ R2, R167, R2 ;  /* 0x00000002a7027221 */ /* 0x000fe20000010000 */
[----:B------:R-:W-:Y:S01]  /*9be0*/  MOV R180, R207 ;  /* 0x000000cf00b47202 */ /* 0x000fe20000000f00 */
        /* <DEDUP_REMOVED lines=13> */
[C---:B------:R-:W-:Y:S08]  /*9cc0*/  HMMA.16816.F32.BF16 R64, R136.reuse, R154, R64 ;  /* 0x0000009a8840723c */ /* 0x040ff00000041840 */
[C---:B------:R-:W-:Y:S08]  /*9cd0*/  HMMA.16816.F32.BF16 R68, R136.reuse, R156, R68 ;  /* 0x0000009c8844723c */ /* 0x040ff00000041844 */
        /* <DEDUP_REMOVED lines=10> */
[C---:B------:R-:W-:Y:S04]  /*9d80*/  HMMA.16816.F32.BF16 R88, R136.reuse, R10, R88 ;  /* 0x0000000a8858723c */ /* 0x040fe80000041858 */
[----:B------:R-:W-:Y:S02]  /*9d90*/  FADD.FTZ R2, R171, R2 ;  /* 0x00000002ab027221 */ /* 0x000fe40000010000 */
[----:B------:R-:W-:Y:S01]  /*9da0*/  FADD.FTZ R0, R102, R0 ;  /* 0x0000000066007221 */ /* 0x000fe20000010000 */
[----:B------:R-:W-:Y:S01]  /*9db0*/  MOV R102, R3 ;  /* 0x0000000300667202 */ /* 0x000fe20000000f00 */
[C---:B--2---:R-:W-:Y:S04]  /*9dc0*/  HMMA.16816.F32.BF16 R92, R136.reuse, R12, R92 ;  /* 0x0000000c885c723c */ /* 0x044fe8000004185c */
[----:B------:R-:W-:Y:S02]  /*9dd0*/  FADD.FTZ R225, R170, R2 ;  /* 0x00000002aae17221 */ /* 0x000fe40000010000 */
[----:B------:R-:W-:Y:S01]  /*9de0*/  FADD.FTZ R226, R101, R0 ;  /* 0x0000000065e27221 */ /* 0x000fe20000010000 */
[----:B------:R-:W-:Y:S01]  /*9df0*/  MOV R101, R100 ;  /* 0x0000006400657202 */ /* 0x000fe20000000f00 */
[----:B------:R-:W-:Y:S01]  /*9e00*/  HMMA.16816.F32.BF16 R96, R136, R14, R96 ;  /* 0x0000000e8860723c */ /* 0x000fe20000041860 */
[----:B------:R-:W-:-:S07]  /*9e10*/  @P0 BRA `(.L_x_455) ;  /* 0xffffc7a000000947 */ /* 0x000fce000383ffff */
.L_x_446:
[----:B------:R-:W-:Y:S02]  /*9e20*/  IADD3 R0, R231, 0x7f, RZ ;  /* 0x0000007fe7007810 */ /* 0x000fe40007ffe0ff */
[----:B------:R-:W-:-:S03]  /*9e30*/  IADD3 R2, R228, 0x1, -R229 ;  /* 0x00000001e4027810 */ /* 0x000fc60007ffe8e5 */
[----:B------:R-:W-:-:S05]  /*9e40*/  @P2 IMAD.HI.U32 R3, R0, c[0x0][0x2c8], RZ ;  /* 0x0000b20000032a27 */ /* 0x000fca00078e00ff */
[----:B------:R-:W-:-:S05]  /*9e50*/  @P2 SHF.R.U32.HI R0, RZ, c[0x0][0x2cc], R3 ;  /* 0x0000b300ff002a19 */ /* 0x000fca0000011603 */
[----:B------:R-:W-:-:S05]  /*9e60*/  IMAD.IADD R0, R2, 0x1, R0 ;  /* 0x0000000102007824 */ /* 0x000fca00078e0200 */
[----:B------:R-:W-:Y:S01]  /*9e70*/  IADD3 R2, R0, -c[0x0][0x324], RZ ;  /* 0x8000c90000027a10 */ /* 0x000fe20007ffe0ff */
[----:B------:R-:W-:Y:S05]  /*9e80*/  @!P1 BRA `(.L_x_456) ;  /* 0x0000011000009947 */ /* 0x000fea0003800000 */
[----:B------:R-:W-:Y:S01]  /*9e90*/  ISETP.GT.AND P0, PT, R0, -0x1, PT ;  /* 0xffffffff0000780c */ /* 0x000fe20003f04270 */
[----:B------:R-:W-:-:S12]  /*9ea0*/  BSSY B0, `(.L_x_457) ;  /* 0x000000d000007945 */ /* 0x000fd80003800000 */
        /* <DEDUP_REMOVED lines=8> */
.L_x_458:
[----:B------:R-:W-:-:S04]  /*9f30*/  MOV R3, c[0x0][0x32c] ;  /* 0x0000cb0000037a02 */ /* 0x000fc80000000f00 */
[----:B------:R-:W-:-:S13]  /*9f40*/  ISETP.NE.AND P0, PT, R3, 0x1, PT ;  /* 0x000000010300780c */ /* 0x000fda0003f05270 */
[----:B------:R-:W-:-:S05]  /*9f50*/  @P0 IMAD.HI.U32 R3, R0, c[0x0][0x330], RZ ;  /* 0x0000cc0000030a27 */ /* 0x000fca00078e00ff */
[----:B------:R-:W-:Y:S02]  /*9f60*/  @P0 SHF.R.U32.HI R0, RZ, c[0x0][0x334], R3 ;  /* 0x0000cd00ff000a19 */ /* 0x000fe40000011603 */
.L_x_459:
[----:B------:R-:W-:Y:S05]  /*9f70*/  BSYNC B0 ;  /* 0x0000000000007941 */ /* 0x000fea0003800000 */
.L_x_457:
[----:B------:R-:W-:-:S05]  /*9f80*/  IMAD R0, R0, c[0x0][0x32c], RZ ;  /* 0x0000cb0000007a24 */ /* 0x000fca00078e02ff */
[----:B------:R-:W-:-:S04]  /*9f90*/  IMNMX R2, R2, R0, !PT ;  /* 0x0000000002027217 */ /* 0x000fc80007800200 */
.L_x_456:
[----:B------:R-:W-:-:S04]  /*9fa0*/  IADD3 R2, R2, 0x3f, RZ ;  /* 0x0000003f02027810 */ /* 0x000fc80007ffe0ff */
        /* <DEDUP_REMOVED lines=9> */
.L_x_461:
[----:B------:R-:W-:Y:S01]  /*a040*/  ISETP.GT.AND P6, PT, R211, R180, PT ;  /* 0x000000b4d300720c */ /* 0x000fe20003fc4270 */
[----:B------:R-:W-:Y:S04]  /*a050*/  DEPBAR.LE SB0, 0x0 ;  /* 0x000080000000791a */ /* 0x000fe80000000000 */
[----:B------:R-:W-:Y:S01]  /*a060*/  WARPSYNC 0xffffffff ;  /* 0xffffffff00007948 */ /* 0x000fe20003800000 */
[----:B------:R-:W-:Y:S01]  /*a070*/  BAR.SYNC.DEFER_BLOCKING 0x0 ;  /* 0x0000000000007b1d */ /* 0x000fe20000010000 */
[C---:B------:R-:W-:Y:S06]  /*a080*/  IADD3 R207, R180.reuse, -0x1, RZ ;  /* 0xffffffffb4cf7810 */ /* 0x040fec0007ffe0ff */
[----:B------:R-:W-:Y:S01]  /*a090*/  @!P6 SHF.R.S32.HI R0, RZ, 0x1f, R180 ;  /* 0x0000001fff00e819 */ /* 0x000fe200000114b4 */
[----:B------:R-:W-:Y:S01]  /*a0a0*/  @!P6 IMAD.WIDE.U32 R2, R180, c[0x0][0x208], RZ ;  /* 0x00008200b402ea25 */ /* 0x000fe200078e00ff */
[----:B------:R-:W-:Y:S02]  /*a0b0*/  @!P6 IADD3 R12, P0, R214, 0x40, RZ ;  /* 0x00000040d60ce810 */ /* 0x000fe40007f1e0ff */
[----:B------:R-:W-:Y:S01]  /*a0c0*/  @!P6 MOV R5, c[0x0][0x208] ;  /* 0x000082000005ea02 */ /* 0x000fe20000000f00 */
[----:B------:R-:W-:Y:S01]  /*a0d0*/  @!P6 IMAD R0, R0, c[0x0][0x208], RZ ;  /* 0x000082000000ea24 */ /* 0x000fe200078e02ff */
[-C--:B------:R-:W-:Y:S03]  /*a0e0*/  @!P6 IADD3.X R7, RZ, R217.reuse, RZ, P0, !PT ;  /* 0x000000d9ff07e210 */ /* 0x080fe600007fe4ff */
[----:B------:R-:W-:Y:S05]  /*a0f0*/  @!P6 IMAD R0, R180, c[0x0][0x20c], R0 ;  /* 0x00008300b400ea24 */ /* 0x000fea00078e0200 */
[----:B------:R-:W-:Y:S02]  /*a100*/  @!P6 IADD3 R3, R3, R0, RZ ;  /* 0x000000000303e210 */ /* 0x000fe40007ffe0ff */
[C---:B------:R-:W-:Y:S01]  /*a110*/  @!P6 SHF.L.U32 R0, R2.reuse, 0x6, RZ ;  /* 0x000000060200e819 */ /* 0x040fe200000006ff */
[----:B------:R-:W-:Y:S01]  /*a120*/  LDSM.16.M88.4 R32, [R191] ;  /* 0x00000000bf20783b */ /* 0x000fe20000000200 */
[----:B------:R-:W-:Y:S02]  /*a130*/  @!P6 SHF.L.U64.HI R2, R2, 0x6, R3 ;  /* 0x000000060202e819 */ /* 0x000fe40000010203 */
[----:B------:R-:W-:Y:S02]  /*a140*/  @!P6 MOV R3, c[0x0][0x20c] ;  /* 0x000083000003ea02 */ /* 0x000fe40000000f00 */
[C---:B------:R-:W-:Y:S03]  /*a150*/  @!P6 LEA R4, P0, R5.reuse, R0, 0x5 ;  /* 0x000000000504e211 */ /* 0x040fe600078028ff */
[----:B------:R-:W-:Y:S01]  /*a160*/  LDSM.16.M88.4 R16, [R184+0x800] ;  /* 0x00080000b810783b */ /* 0x000fe20000000200 */
[----:B------:R-:W-:Y:S02]  /*a170*/  @!P6 LEA.HI.X R3, R5, R2, R3, 0x5, P0 ;  /* 0x000000020503e211 */ /* 0x000fe400000f2c03 */
[----:B------:R-:W-:Y:S04]  /*a180*/  @!P6 IADD3 R5, P0, R0, R214, RZ ;  /* 0x000000d60005e210 */ /* 0x000fe80007f1e0ff */
[----:B------:R-:W-:Y:S01]  /*a190*/  @!P6 IADD3.X R8, R2, R217, RZ, P0, !PT ;  /* 0x000000d90208e210 */ /* 0x000fe200007fe4ff */
[----:B------:R-:W-:Y:S01]  /*a1a0*/  LDSM.16.M88.4 R24, [R184+0x1000] ;  /* 0x00100000b818783b */ /* 0x000fe20000000200 */
[----:B------:R-:W-:Y:S04]  /*a1b0*/  @!P6 IADD3 R6, P0, R0, R12, RZ ;  /* 0x0000000c0006e210 */ /* 0x000fe80007f1e0ff */
[----:B------:R-:W-:Y:S02]  /*a1c0*/  @!P6 IADD3.X R9, R2, R7, RZ, P0, !PT ;  /* 0x000000070209e210 */ /* 0x000fe400007fe4ff */
[C---:B------:R-:W-:Y:S01]  /*a1d0*/  @!P6 LEA R28, P0, R5.reuse, c[0x0][0x1f8], 0x1 ;  /* 0x00007e00051cea11 */ /* 0x040fe200078008ff */
[----:B------:R-:W-:Y:S03]  /*a1e0*/  LDSM.16.M88.4 R136, [R184+0x1800] ;  /* 0x00180000b888783b */ /* 0x000fe60000000200 */
[----:B------:R-:W-:Y:S02]  /*a1f0*/  @!P6 LEA.HI.X R29, R5, c[0x0][0x1fc], R8, 0x1, P0 ;  /* 0x00007f00051dea11 */ /* 0x000fe400000f0c08 */
[C---:B------:R-:W-:Y:S03]  /*a200*/  @!P6 LEA R22, P0, R6.reuse, c[0x0][0x1f8], 0x1 ;  /* 0x00007e000616ea11 */ /* 0x040fe600078008ff */
[----:B------:R-:W-:Y:S01]  /*a210*/  LDSM.16.M88.4 R140, [R192] ;  /* 0x00000000c08c783b */ /* 0x000fe20000000200 */
[----:B------:R-:W-:Y:S02]  /*a220*/  @!P6 LEA.HI.X R23, R6, c[0x0][0x1fc], R9, 0x1, P0 ;  /* 0x00007f000617ea11 */ /* 0x000fe400000f0c09 */
[----:B------:R-:W-:Y:S04]  /*a230*/  @!P6 IADD3 R6, P0, R214, 0x80, RZ ;  /* 0x00000080d606e810 */ /* 0x000fe80007f1e0ff */
[----:B------:R-:W-:Y:S01]  /*a240*/  @!P6 IADD3.X R5, RZ, R217, RZ, P0, !PT ;  /* 0x000000d9ff05e210 */ /* 0x000fe200007fe4ff */
[----:B------:R-:W1:Y:S01]  /*a250*/  LDSM.16.M88.4 R8, [R184] ;  /* 0x00000000b808783b */ /* 0x000e620000000200 */
[----:B------:R-:W-:Y:S04]  /*a260*/  @!P6 IADD3 R0, P0, R0, R6, RZ ;  /* 0x000000060000e210 */ /* 0x000fe80007f1e0ff */
[----:B------:R-:W-:Y:S02]  /*a270*/  @!P6 IADD3.X R2, R2, R5, RZ, P0, !PT ;  /* 0x000000050202e210 */ /* 0x000fe400007fe4ff */
[C---:B------:R-:W-:Y:S01]  /*a280*/  @!P6 LEA R20, P0, R0.reuse, c[0x0][0x1f8], 0x1 ;  /* 0x00007e000014ea11 */ /* 0x040fe200078008ff */
[----:B------:R-:W2:Y:S03]  /*a290*/  LDSM.16.M88.4 R144, [R195] ;  /* 0x00000000c390783b */ /* 0x000ea60000000200 */
[----:B------:R-:W-:Y:S02]  /*a2a0*/  @!P6 LEA.HI.X R21, R0, c[0x0][0x1fc], R2, 0x1, P0 ;  /* 0x00007f000015ea11 */ /* 0x000fe400000f0c02 */
[C---:B------:R-:W-:Y:S03]  /*a2b0*/  @!P6 IADD3 R2, P0, R4.reuse, R12, RZ ;  /* 0x0000000c0402e210 */ /* 0x040fe60007f1e0ff */
[----:B------:R-:W3:Y:S01]  /*a2c0*/  LDSM.16.M88.4 R148, [R206] ;  /* 0x00000000ce94783b */ /* 0x000ee20000000200 */
[C---:B------:R-:W-:Y:S02]  /*a2d0*/  @!P6 IADD3.X R7, R3.reuse, R7, RZ, P0, !PT ;  /* 0x000000070307e210 */ /* 0x040fe400007fe4ff */
[C---:B------:R-:W-:Y:S04]  /*a2e0*/  @!P6 IADD3 R6, P0, R4.reuse, R6, RZ ;  /* 0x000000060406e210 */ /* 0x040fe80007f1e0ff */
[C---:B------:R-:W-:Y:S01]  /*a2f0*/  @!P6 IADD3.X R5, R3.reuse, R5, RZ, P0, !PT ;  /* 0x000000050305e210 */ /* 0x040fe200007fe4ff */
[----:B------:R-:W4:Y:S01]  /*a300*/  LDSM.16.M88.4 R152, [R205] ;  /* 0x00000000cd98783b */ /* 0x000f220000000200 */
[----:B------:R-:W-:Y:S04]  /*a310*/  @!P6 IADD3 R0, P0, R4, R214, RZ ;  /* 0x000000d60400e210 */ /* 0x000fe80007f1e0ff */
[----:B------:R-:W-:Y:S02]  /*a320*/  @!P6 IADD3.X R3, R3, R217, RZ, P0, !PT ;  /* 0x000000d90303e210 */ /* 0x000fe400007fe4ff */
[C---:B------:R-:W-:Y:S01]  /*a330*/  @!P6 LEA R12, P0, R0.reuse, c[0x0][0x1f8], 0x1 ;  /* 0x00007e00000cea11 */ /* 0x040fe200078008ff */
[----:B------:R-:W5:Y:S03]  /*a340*/  LDSM.16.M88.4 R156, [R204] ;  /* 0x00000000cc9c783b */ /* 0x000f660000000200 */
[----:B------:R-:W-:Y:S02]  /*a350*/  @!P6 LEA.HI.X R13, R0, c[0x0][0x1fc], R3, 0x1, P0 ;  /* 0x00007f00000dea11 */ /* 0x000fe400000f0c03 */
[C---:B------:R-:W-:Y:S03]  /*a360*/  @!P6 LEA R14, P0, R2.reuse, c[0x0][0x1f8], 0x1 ;  /* 0x00007e00020eea11 */ /* 0x040fe600078008ff */
[----:B------:R-:W-:Y:S01]  /*a370*/  @!PT LDS RZ, [RZ] ;  /* 0x00000000fffff984 */ /* 0x000fe20000000800 */
[----:B------:R-:W-:Y:S01]  /*a380*/  @!PT LDS RZ, [RZ] ;  /* 0x00000000fffff984 */ /* 0x000fe20000000800 */
[----:B------:R-:W-:Y:S01]  /*a390*/  @!PT LDS RZ, [RZ] ;  /* 0x00000000fffff984 */ /* 0x000fe20000000800 */
[----:B------:R2:W-:Y:S01]  /*a3a0*/  @!P6 LDGSTS.E.BYPASS.LTC128B.128 [R209+0x100], [R28.64], !P5 ;  /* 0x001000001cd1efae */ /* 0x0005e2000e901d46 */
[----:B------:R-:W-:Y:S02]  /*a3b0*/  @!P6 LEA.HI.X R15, R2, c[0x0][0x1fc], R7, 0x1, P0 ;  /* 0x00007f00020fea11 */ /* 0x000fe400000f0c07 */
[C---:B------:R-:W-:Y:S04]  /*a3c0*/  @!P6 LEA R2, P0, R6.reuse, c[0x0][0x1f8], 0x1 ;  /* 0x00007e000602ea11 */ /* 0x040fe800078008ff */
[----:B------:R-:W-:Y:S01]  /*a3d0*/  @!P6 LEA.HI.X R3, R6, c[0x0][0x1fc], R5, 0x1, P0 ;  /* 0x00007f000603ea11 */ /* 0x000fe200000f0c05 */
[----:B------:R2:W-:Y:S01]  /*a3e0*/  @!P6 LDGSTS.E.BYPASS.LTC128B.128 [R209+0x2100], [R22.64], !P4 ;  /* 0x0210000016d1efae */ /* 0x0005e2000e101d46 */
[C---:B-1----:R-:W-:Y:S07]  /*a3f0*/  HMMA.16816.F32.BF16 R4, R32.reuse, R8, RZ ;  /* 0x000000082004723c */ /* 0x042fee00000418ff */
[----:B------:R2:W-:Y:S01]  /*a400*/  @!P6 LDGSTS.E.BYPASS.LTC128B.128 [R209+0x4100], [R20.64], !P3 ;  /* 0x0410000014d1efae */ /* 0x0005e2000d901d46 */
[C---:B------:R-:W-:Y:S07]  /*a410*/  HMMA.16816.F32.BF16 R8, R32.reuse, R10, RZ ;  /* 0x0000000a2008723c */ /* 0x040fee00000418ff */
[----:B------:R1:W-:Y:S08]  /*a420*/  @!P6 LDGSTS.E.BYPASS.LTC128B.128 [R209+0x1100], [R12.64], !P5 ;  /* 0x011000000cd1efae */ /* 0x0003f0000e901d46 */
[----:B------:R1:W-:Y:S08]  /*a430*/  @!P6 LDGSTS.E.BYPASS.LTC128B.128 [R209+0x3100], [R14.64], !P4 ;  /* 0x031000000ed1efae */ /* 0x0003f0000e101d46 */
[----:B------:R2:W-:Y:S01]  /*a440*/  @!P6 LDGSTS.E.BYPASS.LTC128B.128 [R209+0x5100], [R2.64], !P3 ;  /* 0x0510000002d1efae */ /* 0x0005e2000d901d46 */
[----:B------:R-:W-:Y:S07]  /*a450*/  ISETP.GT.AND P6, PT, R180, R211, PT ;  /* 0x000000d3b400720c */ /* 0x000fee0003fc4270 */
[----:B------:R-:W-:Y:S08]  /*a460*/  LDSM.16.M88.4 R160, [R194] ;  /* 0x00000000c2a0783b */ /* 0x000ff00000000200 */
[----:B------:R-:W0:Y:S01]  /*a470*/  LDGDEPBAR ;  /* 0x00000000000079af */ /* 0x000e220000000000 */
[C---:B-1----:R-:W-:Y:S07]  /*a480*/  HMMA.16816.F32.BF16 R12, R32.reuse, R16, RZ ;  /* 0x00000010200c723c */ /* 0x042fee00000418ff */
[----:B------:R-:W1:Y:S01]  /*a490*/  LDSM.16.M88.4 R164, [R190] ;  /* 0x00000000bea4783b */ /* 0x000e620000000200 */
[C---:B------:R-:W-:Y:S07]  /*a4a0*/  HMMA.16816.F32.BF16 R16, R32.reuse, R18, RZ ;  /* 0x000000122010723c */ /* 0x040fee00000418ff */
[----:B------:R-:W-:Y:S01]  /*a4b0*/  LDSM.16.M88.4 R168, [R190+0x1000] ;  /* 0x00100000bea8783b */ /* 0x000fe20000000200 */
[C---:B--2---:R-:W-:Y:S07]  /*a4c0*/  HMMA.16816.F32.BF16 R20, R32.reuse, R24, RZ ;  /* 0x000000182014723c */ /* 0x044fee00000418ff */
[----:B------:R-:W-:Y:S01]  /*a4d0*/  LDSM.16.M88.4 R172, [R193] ;  /* 0x00000000c1ac783b */ /* 0x000fe20000000200 */
[C---:B------:R-:W-:Y:S07]  /*a4e0*/  HMMA.16816.F32.BF16 R24, R32.reuse, R26, RZ ;  /* 0x0000001a2018723c */ /* 0x040fee00000418ff */
[----:B------:R-:W-:Y:S01]  /*a4f0*/  LDSM.16.M88.4 R176, [R187] ;  /* 0x00000000bbb0783b */ /* 0x000fe20000000200 */
        /* <DEDUP_REMOVED lines=149> */
[----:B------:R-:W-:Y:S02]  /*ae50*/  @P6 IMAD R6, R6, c[0x0][0x1e0], RZ ;  /* 0x0000780006066a24 */ /* 0x000fe400078e02ff */
[----:B-1----:R-:W-:Y:S02]  /*ae60*/  FMUL.FTZ R0, R10, c[0x0][0x320] ;  /* 0x0000c8000a007a20 */ /* 0x002fe40000410000 */
[----:B------:R-:W1:Y:S01]  /*ae70*/  LDSM.16.M88.4 R8, [R187+0x5800] ;  /* 0x00580000bb08783b */ /* 0x000e620000000200 */
[----:B------:R-:W-:Y:S04]  /*ae80*/  DEPBAR.LE SB0, 0x0 ;  /* 0x000080000000791a */ /* 0x000fe80000000000 */
[----:B------:R3:W5:Y:S03]  /*ae90*/  MUFU.TANH R143, R0 ;  /* 0x00000000008f7308 */ /* 0x0007660000002400 */
[----:B------:R-:W-:Y:S01]  /*aea0*/  BAR.SYNC.DEFER_BLOCKING 0x0 ;  /* 0x0000000000007b1d */ /* 0x000fe20000010000 */
[----:B---3--:R-:W-:Y:S06]  /*aeb0*/  FMUL.FTZ R0, R12, c[0x0][0x320] ;  /* 0x0000c8000c007a20 */ /* 0x008fec0000410000 */
[----:B------:R3:W-:Y:S01]  /*aec0*/  MUFU.TANH R139, R0 ;  /* 0x00000000008b7308 */ /* 0x0007e20000002400 */
[C---:B-1----:R-:W-:Y:S08]  /*aed0*/  HMMA.16816.F32.BF16 R28, R168.reuse, R8, R28 ;  /* 0x00000008a81c723c */ /* 0x042ff0000004181c */
        /* <DEDUP_REMOVED lines=79> */
[----:B--2---:R-:W-:Y:S01]  /*b3d0*/  FMNMX.FTZ R8, R3, R4, !PT ;  /* 0x0000000403087209 */ /* 0x004fe20007810000 */
[C---:B------:R-:W-:Y:S06]  /*b3e0*/  @P6 IMAD.WIDE.U32 R4, R207.reuse, c[0x0][0x1e0], RZ ;  /* 0x00007800cf046a25 */ /* 0x040fec00078e00ff */
[----:B------:R-:W2:Y:S01]  /*b3f0*/  SHFL.BFLY PT, R10, R8, 0x1, 0x1f ;  /* 0x0c201f00080a7f89 */ /* 0x000ea200000e0000 */
[----:B------:R-:W-:Y:S01]  /*b400*/  @P6 IMAD R3, R207, c[0x0][0x1e4], R6 ;  /* 0x00007900cf036a24 */ /* 0x000fe200078e0206 */
[----:B------:R-:W-:Y:S02]  /*b410*/  @P6 MOV R6, c[0x0][0x1e0] ;  /* 0x0000780000066a02 */ /* 0x000fe40000000f00 */
[----:B-1----:R-:W-:Y:S02]  /*b420*/  FMNMX.FTZ R0, R0, R2, !PT ;  /* 0x0000000200007209 */ /* 0x002fe40007810000 */
[----:B------:R-:W-:Y:S02]  /*b430*/  @P6 IADD3 R2, R5, R3, RZ ;  /* 0x0000000305026210 */ /* 0x000fe40007ffe0ff */
[C---:B------:R-:W-:Y:S01]  /*b440*/  @P6 SHF.L.U32 R5, R4.reuse, 0x6, RZ ;  /* 0x0000000604056819 */ /* 0x040fe200000006ff */
[----:B------:R-:W1:Y:S01]  /*b450*/  SHFL.BFLY PT, R3, R0, 0x1, 0x1f ;  /* 0x0c201f0000037f89 */ /* 0x000e6200000e0000 */
[----:B------:R-:W-:Y:S02]  /*b460*/  @P6 SHF.L.U64.HI R4, R4, 0x6, R2 ;  /* 0x0000000604046819 */ /* 0x000fe40000010202 */
[----:B------:R-:W-:Y:S02]  /*b470*/  @P6 MOV R2, c[0x0][0x1e4] ;  /* 0x0000790000026a02 */ /* 0x000fe40000000f00 */
[C---:B------:R-:W-:Y:S04]  /*b480*/  @P6 LEA R7, P0, R6.reuse, R5, 0x5 ;  /* 0x0000000506076211 */ /* 0x040fe800078028ff */
[----:B------:R-:W-:Y:S02]  /*b490*/  @P6 LEA.HI.X R6, R6, R4, R2, 0x5, P0 ;  /* 0x0000000406066211 */ /* 0x000fe400000f2c02 */
[----:B------:R-:W-:Y:S02]  /*b4a0*/  @P6 IADD3 R2, P0, R5, R212, RZ ;  /* 0x000000d405026210 */ /* 0x000fe40007f1e0ff */
[----:B--2---:R-:W-:Y:S02]  /*b4b0*/  FMNMX.FTZ R100, R8, R10, !PT ;  /* 0x0000000a08647209 */ /* 0x004fe40007810000 */
[-C--:B------:R-:W-:Y:S02]  /*b4c0*/  @P6 IADD3.X R9, R4, R216.reuse, RZ, P0, !PT ;  /* 0x000000d804096210 */ /* 0x080fe400007fe4ff */
[----:B------:R-:W-:Y:S01]  /*b4d0*/  @P6 LEA R16, P0, R2, c[0x0][0x1c8], 0x1 ;  /* 0x0000720002106a11 */ /* 0x000fe200078008ff */
[----:B------:R-:W-:Y:S03]  /*b4e0*/  FMUL.FTZ R138, R100, c[0x0][0x2d0] ;  /* 0x0000b400648a7a20 */ /* 0x000fe60000410000 */
[----:B------:R-:W-:Y:S01]  /*b4f0*/  @P6 LEA.HI.X R17, R2, c[0x0][0x1cc], R9, 0x1, P0 ;  /* 0x0000730002116a11 */ /* 0x000fe200000f0c09 */
[--C-:B------:R-:W-:Y:S01]  /*b500*/  FFMA.FTZ R11, R141, c[0x0][0x2d0], -R138.reuse ;  /* 0x0000b4008d0b7a23 */ /* 0x100fe2000001088a */
[----:B------:R-:W-:Y:S01]  /*b510*/  @P6 IADD3 R13, P0, R212, 0x40, RZ ;  /* 0x00000040d40d6810 */ /* 0x000fe20007f1e0ff */
[----:B------:R-:W-:Y:S01]  /*b520*/  FADD.FTZ R2, -R100, R101 ;  /* 0x0000006564027221 */ /* 0x000fe20000010100 */
[----:B-1----:R-:W-:Y:S01]  /*b530*/  FMNMX.FTZ R3, R0, R3, !PT ;  /* 0x0000000300037209 */ /* 0x002fe20007810000 */
[----:B------:R1:W-:Y:S01]  /*b540*/  MUFU.EX2 R221, R11 ;  /* 0x0000000b00dd7308 */ /* 0x0003e20000000800 */
[----:B------:R-:W-:Y:S01]  /*b550*/  @P6 IADD3.X R12, RZ, R216, RZ, P0, !PT ;  /* 0x000000d8ff0c6210 */ /* 0x000fe200007fe4ff */
[----:B------:R2:W-:Y:S01]  /*b560*/  @P6 LDGSTS.E.BYPASS.LTC128B.128 [R209+0x6100], [R16.64], !P5 ;  /* 0x0610000010d16fae */ /* 0x0005e2000e901d46 */
[----:B------:R-:W-:Y:S01]  /*b570*/  @P6 IADD3 R8, P0, R5, R13, RZ ;  /* 0x0000000d05086210 */ /* 0x000fe20007f1e0ff */
[----:B------:R-:W-:Y:S02]  /*b580*/  FMUL.FTZ R101, R3, c[0x0][0x2d0] ;  /* 0x0000b40003657a20 */ /* 0x000fe40000410000 */
[----:B------:R-:W-:Y:S01]  /*b590*/  FMUL.FTZ R0, R2, c[0x0][0x2d0] ;  /* 0x0000b40002007a20 */ /* 0x000fe20000410000 */
[----:B------:R-:W-:Y:S01]  /*b5a0*/  @P6 IADD3.X R9, R4, R12, RZ, P0, !PT ;  /* 0x0000000c04096210 */ /* 0x000fe200007fe4ff */
[----:B------:R-:W-:Y:S01]  /*b5b0*/  FFMA.FTZ R18, R137, c[0x0][0x2d0], -R138 ;  /* 0x0000b40089127a23 */ /* 0x000fe2000001088a */
[C---:B------:R-:W-:Y:S01]  /*b5c0*/  @P6 LEA R14, P0, R8.reuse, c[0x0][0x1c8], 0x1 ;  /* 0x00007200080e6a11 */ /* 0x040fe200078008ff */
[----:B------:R3:W2:Y:S01]  /*b5d0*/  MUFU.EX2 R2, R0 ;  /* 0x0000000000027308 */ /* 0x0006a20000000800 */
[----:B------:R-:W-:Y:S02]  /*b5e0*/  FFMA.FTZ R103, R103, c[0x0][0x2d0], -R101 ;  /* 0x0000b40067677a23 */ /* 0x000fe40000010865 */
[----:B------:R-:W-:Y:S02]  /*b5f0*/  @P6 LEA.HI.X R15, R8, c[0x0][0x1cc], R9, 0x1, P0 ;  /* 0x00007300080f6a11 */ /* 0x000fe400000f0c09 */
[----:B------:R-:W-:Y:S03]  /*b600*/  @P6 IADD3 R9, P0, R212, 0x80, RZ ;  /* 0x00000080d4096810 */ /* 0x000fe60007f1e0ff */
[----:B------:R4:W-:Y:S01]  /*b610*/  @P6 LDGSTS.E.BYPASS.LTC128B.128 [R209+0x8100], [R14.64], !P4 ;  /* 0x081000000ed16fae */ /* 0x0009e2000e101d46 */
[----:B------:R-:W-:Y:S01]  /*b620*/  @P6 IADD3.X R8, RZ, R216, RZ, P0, !PT ;  /* 0x000000d8ff086210 */ /* 0x000fe200007fe4ff */
[----:B------:R-:W-:Y:S01]  /*b630*/  MUFU.EX2 R218, R18 ;  /* 0x0000001200da7308 */ /* 0x000fe20000000800 */
[----:B------:R-:W-:Y:S04]  /*b640*/  @P6 IADD3 R5, P0, R5, R9, RZ ;  /* 0x0000000905056210 */ /* 0x000fe80007f1e0ff */
[----:B------:R-:W-:Y:S02]  /*b650*/  @P6 IADD3.X R4, R4, R8, RZ, P0, !PT ;  /* 0x0000000804046210 */ /* 0x000fe400007fe4ff */
[C---:B------:R-:W-:Y:S03]  /*b660*/  @P6 LEA R10, P0, R5.reuse, c[0x0][0x1c8], 0x1 ;  /* 0x00007200050a6a11 */ /* 0x040fe600078008ff */
[----:B------:R-:W-:Y:S01]  /*b670*/  MUFU.EX2 R103, R103 ;  /* 0x0000006700677308 */ /* 0x000fe20000000800 */
[----:B-1----:R-:W-:Y:S01]  /*b680*/  @P6 LEA.HI.X R11, R5, c[0x0][0x1cc], R4, 0x1, P0 ;  /* 0x00007300050b6a11 */ /* 0x002fe200000f0c04 */
[----:B------:R-:W-:Y:S01]  /*b690*/  FFMA.FTZ R5, R142, c[0x0][0x2d0], -R138 ;  /* 0x0000b4008e057a23 */ /* 0x000fe2000001088a */
[----:B------:R-:W-:Y:S01]  /*b6a0*/  @P6 IADD3 R4, P0, R7, R13, RZ ;  /* 0x0000000d07046210 */ /* 0x000fe20007f1e0ff */
[----:B---3--:R-:W-:Y:S02]  /*b6b0*/  FADD.FTZ R0, -R3, R102 ;  /* 0x0000006603007221 */ /* 0x008fe40000010100 */
[----:B------:R1:W-:Y:S01]  /*b6c0*/  @P6 LDGSTS.E.BYPASS.LTC128B.128 [R209+0xa100], [R10.64], !P3 ;  /* 0x0a1000000ad16fae */ /* 0x0003e2000d901d46 */
[----:B------:R-:W-:Y:S01]  /*b6d0*/  @P6 IADD3.X R12, R6, R12, RZ, P0, !PT ;  /* 0x0000000c060c6210 */ /* 0x000fe200007fe4ff */
[--C-:B------:R-:W-:Y:S02]  /*b6e0*/  FFMA.FTZ R102, R139, c[0x0][0x2d0], -R138.reuse ;  /* 0x0000b4008b667a23 */ /* 0x100fe4000001088a */
[----:B------:R3:W-:Y:S01]  /*b6f0*/  MUFU.EX2 R220, R5 ;  /* 0x0000000500dc7308 */ /* 0x0007e20000000800 */
[----:B------:R-:W-:Y:S02]  /*b700*/  FMUL.FTZ R0, R0, c[0x0][0x2d0] ;  /* 0x0000b40000007a20 */ /* 0x000fe40000410000 */
[C---:B--2---:R-:W-:Y:S02]  /*b710*/  FMUL.FTZ R16, R2.reuse, R116 ;  /* 0x0000007402107220 */ /* 0x044fe40000410000 */
[C---:B------:R-:W-:Y:S02]  /*b720*/  FMUL.FTZ R17, R2.reuse, R117 ;  /* 0x0000007502117220 */ /* 0x040fe40000410000 */
[C---:B------:R-:W-:Y:S02]  /*b730*/  FMUL.FTZ R24, R2.reuse, R124 ;  /* 0x0000007c02187220 */ /* 0x040fe40000410000 */
[C---:B------:R-:W-:Y:S01]  /*b740*/  FMUL.FTZ R25, R2.reuse, R125 ;  /* 0x0000007d02197220 */ /* 0x040fe20000410000 */
[----:B------:R2:W-:Y:S01]  /*b750*/  MUFU.EX2 R210, R102 ;  /* 0x0000006600d27308 */ /* 0x0005e20000000800 */
[C---:B------:R-:W-:Y:S02]  /*b760*/  FMUL.FTZ R32, R2.reuse, R132 ;  /* 0x0000008402207220 */ /* 0x040fe40000410000 */
[C---:B------:R-:W-:Y:S02]  /*b770*/  FMUL.FTZ R33, R2.reuse, R133 ;  /* 0x0000008502217220 */ /* 0x040fe40000410000 */
[C---:B------:R-:W-:Y:S02]  /*b780*/  FMUL.FTZ R36, R2.reuse, R36 ;  /* 0x0000002402247220 */ /* 0x040fe40000410000 */
[C---:B------:R-:W-:Y:S02]  /*b790*/  FMUL.FTZ R37, R2.reuse, R37 ;  /* 0x0000002502257220 */ /* 0x040fe40000410000 */
[C---:B------:R-:W-:Y:S01]  /*b7a0*/  FMUL.FTZ R40, R2.reuse, R40 ;  /* 0x0000002802287220 */ /* 0x040fe20000410000 */
[----:B------:R-:W1:Y:S01]  /*b7b0*/  MUFU.EX2 R0, R0 ;  /* 0x0000000000007308 */ /* 0x000e620000000800 */
[C---:B------:R-:W-:Y:S02]  /*b7c0*/  FMUL.FTZ R41, R2.reuse, R41 ;  /* 0x0000002902297220 */ /* 0x040fe40000410000 */
[C---:B------:R-:W-:Y:S01]  /*b7d0*/  FMUL.FTZ R44, R2.reuse, R44 ;  /* 0x0000002c022c7220 */ /* 0x040fe20000410000 */
[C---:B---3--:R-:W-:Y:S01]  /*b7e0*/  @P6 IADD3 R5, P0, R7.reuse, R9, RZ ;  /* 0x0000000907056210 */ /* 0x048fe20007f1e0ff */
[C---:B------:R-:W-:Y:S02]  /*b7f0*/  FMUL.FTZ R45, R2.reuse, R45 ;  /* 0x0000002d022d7220 */ /* 0x040fe40000410000 */
[----:B------:R-:W-:Y:S01]  /*b800*/  FMUL.FTZ R48, R2, R48 ;  /* 0x0000003002307220 */ /* 0x000fe20000410000 */
[----:B------:R-:W-:Y:S01]  /*b810*/  @P6 IADD3.X R13, R6, R8, RZ, P0, !PT ;  /* 0x00000008060d6210 */ /* 0x000fe200007fe4ff */
[--C-:B------:R-:W-:Y:S01]  /*b820*/  FFMA.FTZ R8, R140, c[0x0][0x2d0], -R138.reuse ;  /* 0x0000b4008c087a23 */ /* 0x100fe2000001088a */
[----:B------:R-:W-:Y:S01]  /*b830*/  @P6 IADD3 R7, P0, R7, R212, RZ ;  /* 0x000000d407076210 */ /* 0x000fe20007f1e0ff */
[----:B------:R-:W-:Y:S02]  /*b840*/  FMUL.FTZ R49, R2, R49 ;  /* 0x0000003102317220 */ /* 0x000fe40000410000 */
[----:B------:R3:W5:Y:S01]  /*b850*/  MUFU.EX2 R219, R8 ;  /* 0x0000000800db7308 */ /* 0x0007620000000800 */
[----:B------:R-:W-:Y:S01]  /*b860*/  @P6 IADD3.X R6, R6, R216, RZ, P0, !PT ;  /* 0x000000d806066210 */ /* 0x000fe200007fe4ff */
[----:B--2---:R-:W-:Y:S02]  /*b870*/  FFMA.FTZ R102, R148, c[0x0][0x2d0], -R138 ;  /* 0x0000b40094667a23 */ /* 0x004fe4000001088a */
[C---:B------:R-:W-:Y:S02]  /*b880*/  FMUL.FTZ R52, R2.reuse, R52 ;  /* 0x0000003402347220 */ /* 0x040fe40000410000 */
[C---:B------:R-:W-:Y:S02]  /*b890*/  FMUL.FTZ R53, R2.reuse, R53 ;  /* 0x0000003502357220 */ /* 0x040fe40000410000 */
[----:B------:R-:W-:Y:S02]  /*b8a0*/  FMUL.FTZ R56, R2, R56 ;  /* 0x0000003802387220 */ /* 0x000fe40000410000 */
[----:B------:R2:W-:Y:S01]  /*b8b0*/  MUFU.EX2 R208, R102 ;  /* 0x0000006600d07308 */ /* 0x0005e20000000800 */
[C---:B-1----:R-:W-:Y:S02]  /*b8c0*/  FMUL.FTZ R10, R0.reuse, R110 ;  /* 0x0000006e000a7220 */ /* 0x042fe40000410000 */
[C---:B------:R-:W-:Y:S02]  /*b8d0*/  FMUL.FTZ R11, R0.reuse, R111 ;  /* 0x0000006f000b7220 */ /* 0x040fe40000410000 */
[C---:B------:R-:W-:Y:S02]  /*b8e0*/  FMUL.FTZ R18, R0.reuse, R118 ;  /* 0x0000007600127220 */ /* 0x040fe40000410000 */
[C---:B------:R-:W-:Y:S02]  /*b8f0*/  FMUL.FTZ R19, R0.reuse, R119 ;  /* 0x0000007700137220 */ /* 0x040fe40000410000 */
[C---:B------:R-:W-:Y:S02]  /*b900*/  FMUL.FTZ R26, R0.reuse, R126 ;  /* 0x0000007e001a7220 */ /* 0x040fe40000410000 */
[C---:B------:R-:W-:Y:S02]  /*b910*/  FMUL.FTZ R27, R0.reuse, R127 ;  /* 0x0000007f001b7220 */ /* 0x040fe40000410000 */
[C---:B------:R-:W-:Y:S01]  /*b920*/  FMUL.FTZ R34, R0.reuse, R134 ;  /* 0x0000008600227220 */ /* 0x040fe20000410000 */
[C---:B---3--:R-:W-:Y:S01]  /*b930*/  @P6 LEA R8, P0, R7.reuse, c[0x0][0x1c8], 0x1 ;  /* 0x0000720007086a11 */ /* 0x048fe200078008ff */
[C---:B------:R-:W-:Y:S02]  /*b940*/  FMUL.FTZ R35, R0.reuse, R135 ;  /* 0x0000008700237220 */ /* 0x040fe40000410000 */
[C---:B------:R-:W-:Y:S01]  /*b950*/  FMUL.FTZ R38, R0.reuse, R38 ;  /* 0x0000002600267220 */ /* 0x040fe20000410000 */
[----:B------:R-:W-:Y:S01]  /*b960*/  @P6 LEA.HI.X R9, R7, c[0x0][0x1cc], R6, 0x1, P0 ;  /* 0x0000730007096a11 */ /* 0x000fe200000f0c06 */
[----:B------:R-:W-:Y:S01]  /*b970*/  FMUL.FTZ R39, R0, R39 ;  /* 0x0000002700277220 */ /* 0x000fe20000410000 */
[----:B------:R-:W-:Y:S01]  /*b980*/  @P6 LEA R6, P0, R4, c[0x0][0x1c8], 0x1 ;  /* 0x0000720004066a11 */ /* 0x000fe200078008ff */
[----:B------:R-:W-:Y:S02]  /*b990*/  FMUL.FTZ R42, R0, R42 ;  /* 0x0000002a002a7220 */ /* 0x000fe40000410000 */
[----:B------:R1:W-:Y:S01]  /*b9a0*/  @P6 LDGSTS.E.BYPASS.LTC128B.128 [R209+0x7100], [R8.64], !P5 ;  /* 0x0710000008d16fae */ /* 0x0003e2000e901d46 */
[----:B------:R-:W-:Y:S01]  /*b9b0*/  @P6 LEA.HI.X R7, R4, c[0x0][0x1cc], R12, 0x1, P0 ;  /* 0x0000730004076a11 */ /* 0x000fe200000f0c0c */
[----:B------:R-:W-:Y:S01]  /*b9c0*/  FFMA.FTZ R12, R146, c[0x0][0x2d0], -R101 ;  /* 0x0000b400920c7a23 */ /* 0x000fe20000010865 */
[----:B------:R-:W-:Y:S01]  /*b9d0*/  @P6 LEA R4, P0, R5, c[0x0][0x1c8], 0x1 ;  /* 0x0000720005046a11 */ /* 0x000fe200078008ff */
[--C-:B--2---:R-:W-:Y:S02]  /*b9e0*/  FFMA.FTZ R102, R147, c[0x0][0x2d0], -R138.reuse ;  /* 0x0000b40093667a23 */ /* 0x104fe4000001088a */
[----:B------:R2:W-:Y:S01]  /*b9f0*/  MUFU.EX2 R176, R12 ;  /* 0x0000000c00b07308 */ /* 0x0005e20000000800 */
[----:B------:R-:W-:Y:S01]  /*ba00*/  @P6 LEA.HI.X R5, R5, c[0x0][0x1cc], R13, 0x1, P0 ;  /* 0x0000730005056a11 */ /* 0x000fe200000f0c0d */
[----:B------:R3:W-:Y:S01]  /*ba10*/  @P6 LDGSTS.E.BYPASS.LTC128B.128 [R209+0x9100], [R6.64], !P4 ;  /* 0x0910000006d16fae */ /* 0x0007e2000e101d46 */
[----:B------:R-:W-:Y:S01]  /*ba20*/  FMUL.FTZ R43, R0, R43 ;  /* 0x0000002b002b7220 */ /* 0x000fe20000410000 */
[----:B------:R-:W-:Y:S01]  /*ba30*/  ISETP.GT.AND P0, PT, R180, R230, PT ;  /* 0x000000e6b400720c */ /* 0x000fe20003f04270 */
[C---:B------:R-:W-:Y:S01]  /*ba40*/  FMUL.FTZ R46, R0.reuse, R46 ;  /* 0x0000002e002e7220 */ /* 0x040fe20000410000 */
[----:B------:R-:W-:Y:S01]  /*ba50*/  MOV R180, R207 ;  /* 0x000000cf00b47202 */ /* 0x000fe20000000f00 */
[C---:B------:R-:W-:Y:S02]  /*ba60*/  FMUL.FTZ R47, R0.reuse, R47 ;  /* 0x0000002f002f7220 */ /* 0x040fe40000410000 */
[C---:B------:R-:W-:Y:S01]  /*ba70*/  FMUL.FTZ R50, R0.reuse, R50 ;  /* 0x0000003200327220 */ /* 0x040fe20000410000 */
[----:B------:R4:W-:Y:S01]  /*ba80*/  @P6 LDGSTS.E.BYPASS.LTC128B.128 [R209+0xb100], [R4.64], !P3 ;  /* 0x0b10000004d16fae */ /* 0x0009e2000d901d46 */
[----:B------:R4:W-:Y:S01]  /*ba90*/  MUFU.EX2 R183, R102 ;  /* 0x0000006600b77308 */ /* 0x0009e20000000800 */
[C---:B------:R-:W-:Y:S02]  /*baa0*/  FMUL.FTZ R51, R0.reuse, R51 ;  /* 0x0000003300337220 */ /* 0x040fe40000410000 */
[C---:B------:R-:W-:Y:S02]  /*bab0*/  FMUL.FTZ R54, R0.reuse, R54 ;  /* 0x0000003600367220 */ /* 0x040fe40000410000 */
[----:B------:R-:W-:Y:S02]  /*bac0*/  FMUL.FTZ R55, R0, R55 ;  /* 0x0000003700377220 */ /* 0x000fe40000410000 */
[----:B------:R-:W-:Y:S01]  /*bad0*/  LDSM.16.MT88.4 R20, [R186] ;  /* 0x00000000ba14783b */ /* 0x000fe20000004200 */
[C---:B------:R-:W-:Y:S02]  /*bae0*/  FMUL.FTZ R57, R2.reuse, R57 ;  /* 0x0000003902397220 */ /* 0x040fe40000410000 */
[--C-:B-1----:R-:W-:Y:S02]  /*baf0*/  FFMA.FTZ R8, R143, c[0x0][0x2d0], -R101.reuse ;  /* 0x0000b4008f087a23 */ /* 0x102fe40000010865 */
[----:B------:R-:W-:Y:S02]  /*bb00*/  FMUL.FTZ R9, R2, R109 ;  /* 0x0000006d02097220 */ /* 0x000fe40000410000 */
[--C-:B--2---:R-:W-:Y:S01]  /*bb10*/  FFMA.FTZ R12, R145, c[0x0][0x2d0], -R101.reuse ;  /* 0x0000b400910c7a23 */ /* 0x104fe20000010865 */
[----:B------:R1:W-:Y:S01]  /*bb20*/  MUFU.EX2 R174, R8 ;  /* 0x0000000800ae7308 */ /* 0x0003e20000000800 */
[----:B------:R-:W-:Y:S01]  /*bb30*/  LDSM.16.MT88.4 R28, [R189] ;  /* 0x00000000bd1c783b */ /* 0x000fe20000004200 */
[C---:B------:R-:W-:Y:S02]  /*bb40*/  FMUL.FTZ R58, R0.reuse, R58 ;  /* 0x0000003a003a7220 */ /* 0x040fe40000410000 */
[----:B---3--:R-:W-:Y:S01]  /*bb50*/  FMUL.FTZ R6, R0, R106 ;  /* 0x0000006a00067220 */ /* 0x008fe20000410000 */
[----:B-----5:R-:W-:Y:S01]  /*bb60*/  F2FP.BF16.PACK_AB R106, R218, R219 ;  /* 0x000000dbda6a723e */ /* 0x020fe200000010ff */
[C---:B------:R-:W-:Y:S02]  /*bb70*/  FMUL.FTZ R7, R0.reuse, R107 ;  /* 0x0000006b00077220 */ /* 0x040fe40000410000 */
[----:B------:R-:W-:Y:S01]  /*bb80*/  FMUL.FTZ R59, R0, R59 ;  /* 0x0000003b003b7220 */ /* 0x000fe20000410000 */
[----:B------:R-:W-:Y:S01]  /*bb90*/  LDSM.16.MT88.4 R116, [R186+0x2000] ;  /* 0x00200000ba74783b */ /* 0x000fe20000004200 */
[----:B------:R2:W3:Y:S01]  /*bba0*/  MUFU.EX2 R175, R12 ;  /* 0x0000000c00af7308 */ /* 0x0004e20000000800 */
[--C-:B----4-:R-:W-:Y:S02]  /*bbb0*/  FFMA.FTZ R4, R144, c[0x0][0x2d0], -R101.reuse ;  /* 0x0000b40090047a23 */ /* 0x110fe40000010865 */
[C---:B------:R-:W-:Y:S02]  /*bbc0*/  FMUL.FTZ R5, R2.reuse, R105 ;  /* 0x0000006902057220 */ /* 0x040fe40000410000 */
[--C-:B------:R-:W-:Y:S02]  /*bbd0*/  FFMA.FTZ R102, R149, c[0x0][0x2d0], -R138.reuse ;  /* 0x0000b40095667a23 */ /* 0x100fe4000001088a */
[----:B------:R-:W-:Y:S01]  /*bbe0*/  LDSM.16.MT88.4 R124, [R188+0x800] ;  /* 0x00080000bc7c783b */ /* 0x000fe20000004200 */
[C---:B------:R-:W-:Y:S02]  /*bbf0*/  FMUL.FTZ R60, R2.reuse, R60 ;  /* 0x0000003c023c7220 */ /* 0x040fe40000410000 */
[----:B------:R-:W4:Y:S01]  /*bc00*/  MUFU.EX2 R173, R4 ;  /* 0x0000000400ad7308 */ /* 0x000f220000000800 */
[----:B------:R-:W-:Y:S02]  /*bc10*/  FMUL.FTZ R61, R2, R61 ;  /* 0x0000003d023d7220 */ /* 0x000fe40000410000 */
[----:B------:R-:W-:Y:S02]  /*bc20*/  FMUL.FTZ R62, R0, R62 ;  /* 0x0000003e003e7220 */ /* 0x000fe40000410000 */
[----:B-1----:R-:W-:Y:S01]  /*bc30*/  FMUL.FTZ R8, R2, R108 ;  /* 0x0000006c02087220 */ /* 0x002fe20000410000 */
[----:B------:R-:W-:Y:S01]  /*bc40*/  LDSM.16.MT88.4 R132, [R186+0x2800] ;  /* 0x00280000ba84783b */ /* 0x000fe20000004200 */
[----:B------:R-:W-:Y:S02]  /*bc50*/  FMUL.FTZ R63, R0, R63 ;  /* 0x0000003f003f7220 */ /* 0x000fe40000410000 */
[C---:B------:R-:W-:Y:S01]  /*bc60*/  FMUL.FTZ R64, R2.reuse, R64 ;  /* 0x0000004002407220 */ /* 0x040fe20000410000 */
[----:B------:R1:W-:Y:S01]  /*bc70*/  MUFU.EX2 R182, R102 ;  /* 0x0000006600b67308 */ /* 0x0003e20000000800 */
[----:B------:R-:W-:Y:S02]  /*bc80*/  FMUL.FTZ R65, R2, R65 ;  /* 0x0000004102417220 */ /* 0x000fe40000410000 */
[C---:B------:R-:W-:Y:S01]  /*bc90*/  FMUL.FTZ R66, R0.reuse, R66 ;  /* 0x0000004200427220 */ /* 0x040fe20000410000 */
[----:B--2---:R-:W2:Y:S01]  /*bca0*/  LDSM.16.MT88.4 R12, [R185] ;  /* 0x00000000b90c783b */ /* 0x004ea20000004200 */
[----:B---3--:R-:W-:Y:S01]  /*bcb0*/  F2FP.BF16.PACK_AB R105, R175, R176 ;  /* 0x000000b0af69723e */ /* 0x008fe200000010ff */
[----:B------:R-:W-:Y:S02]  /*bcc0*/  FMUL.FTZ R67, R0, R67 ;  /* 0x0000004300437220 */ /* 0x000fe40000410000 */
[C---:B------:R-:W-:Y:S02]  /*bcd0*/  FMUL.FTZ R68, R2.reuse, R68 ;  /* 0x0000004402447220 */ /* 0x040fe40000410000 */
[----:B------:R-:W-:Y:S02]  /*bce0*/  FMUL.FTZ R69, R2, R69 ;  /* 0x0000004502457220 */ /* 0x000fe40000410000 */
[----:B------:R-:W3:Y:S01]  /*bcf0*/  LDSM.16.MT88.4 R108, [R188] ;  /* 0x00000000bc6c783b */ /* 0x000ee20000004200 */
[----:B------:R-:W-:Y:S01]  /*bd00*/  FMUL.FTZ R70, R0, R70 ;  /* 0x0000004600467220 */ /* 0x000fe20000410000 */
[----:B----4-:R-:W-:Y:S01]  /*bd10*/  F2FP.BF16.PACK_AB R107, R173, R174 ;  /* 0x000000aead6b723e */ /* 0x010fe200000010ff */
[----:B------:R-:W-:Y:S01]  /*bd20*/  FMUL.FTZ R4, R2, R104 ;  /* 0x0000006802047220 */ /* 0x000fe20000410000 */
[----:B------:R-:W-:Y:S01]  /*bd30*/  F2FP.BF16.PACK_AB R104, R220, R221 ;  /* 0x000000dddc68723e */ /* 0x000fe200000010ff */
[----:B------:R-:W-:Y:S02]  /*bd40*/  FMUL.FTZ R71, R0, R71 ;  /* 0x0000004700477220 */ /* 0x000fe40000410000 */
[C---:B------:R-:W-:Y:S01]  /*bd50*/  FMUL.FTZ R72, R2.reuse, R72 ;  /* 0x0000004802487220 */ /* 0x040fe20000410000 */
[----:B------:R-:W-:Y:S01]  /*bd60*/  LDSM.16.MT88.4 R140, [R189+0x2800] ;  /* 0x00280000bd8c783b */ /* 0x000fe20000004200 */
[----:B------:R-:W-:Y:S02]  /*bd70*/  FMUL.FTZ R73, R2, R73 ;  /* 0x0000004902497220 */ /* 0x000fe40000410000 */
[----:B------:R-:W-:Y:S02]  /*bd80*/  FMUL.FTZ R74, R0, R74 ;  /* 0x0000004a004a7220 */ /* 0x000fe40000410000 */
[--C-:B-1----:R-:W-:Y:S02]  /*bd90*/  FFMA.FTZ R102, R150, c[0x0][0x2d0], -R101.reuse ;  /* 0x0000b40096667a23 */ /* 0x102fe40000010865 */
[----:B------:R-:W-:Y:S01]  /*bda0*/  FMUL.FTZ R75, R0, R75 ;  /* 0x0000004b004b7220 */ /* 0x000fe20000410000 */
[----:B------:R-:W-:Y:S01]  /*bdb0*/  LDSM.16.MT88.4 R144, [R186+0x3800] ;  /* 0x00380000ba90783b */ /* 0x000fe20000004200 */
[----:B------:R1:W4:Y:S01]  /*bdc0*/  MUFU.EX2 R172, R102 ;  /* 0x0000006600ac7308 */ /* 0x0003220000000800 */
[C---:B------:R-:W-:Y:S02]  /*bdd0*/  FMUL.FTZ R76, R2.reuse, R76 ;  /* 0x0000004c024c7220 */ /* 0x040fe40000410000 */
[----:B------:R-:W-:Y:S02]  /*bde0*/  FMUL.FTZ R77, R2, R77 ;  /* 0x0000004d024d7220 */ /* 0x000fe40000410000 */
[C---:B------:R-:W-:Y:S02]  /*bdf0*/  FMUL.FTZ R78, R0.reuse, R78 ;  /* 0x0000004e004e7220 */ /* 0x040fe40000410000 */
[----:B------:R-:W0:Y:S01]  /*be00*/  LDGDEPBAR ;  /* 0x00000000000079af */ /* 0x000e220000000000 */
[----:B------:R-:W-:Y:S02]  /*be10*/  FMUL.FTZ R79, R0, R79 ;  /* 0x0000004f004f7220 */ /* 0x000fe40000410000 */
[C---:B------:R-:W-:Y:S02]  /*be20*/  FMUL.FTZ R80, R2.reuse, R80 ;  /* 0x0000005002507220 */ /* 0x040fe40000410000 */
[----:B------:R-:W-:Y:S02]  /*be30*/  FMUL.FTZ R81, R2, R81 ;  /* 0x0000005102517220 */ /* 0x000fe40000410000 */
[C---:B------:R-:W-:Y:S01]  /*be40*/  FMUL.FTZ R82, R0.reuse, R82 ;  /* 0x0000005200527220 */ /* 0x040fe20000410000 */
[C---:B--2---:R-:W-:Y:S05]  /*be50*/  HMMA.16816.F32.BF16 R4, R104.reuse, R12, R4 ;  /* 0x0000000c6804723c */ /* 0x044fea0000041804 */
[----:B------:R-:W-:Y:S02]  /*be60*/  FMUL.FTZ R83, R0, R83 ;  /* 0x0000005300537220 */ /* 0x000fe40000410000 */
[C---:B------:R-:W-:Y:S01]  /*be70*/  FMUL.FTZ R12, R2.reuse, R112 ;  /* 0x00000070020c7220 */ /* 0x040fe20000410000 */
[C---:B------:R-:W-:Y:S04]  /*be80*/  HMMA.16816.F32.BF16 R8, R104.reuse, R14, R8 ;  /* 0x0000000e6808723c */ /* 0x040fe80000041808 */
[----:B------:R-:W-:Y:S02]  /*be90*/  FMUL.FTZ R13, R2, R113 ;  /* 0x00000071020d7220 */ /* 0x000fe40000410000 */
[--C-:B-1----:R-:W-:Y:S02]  /*bea0*/  FFMA.FTZ R102, R152, c[0x0][0x2d0], -R101.reuse ;  /* 0x0000b40098667a23 */ /* 0x102fe40000010865 */
[C---:B------:R-:W-:Y:S02]  /*beb0*/  FMUL.FTZ R14, R0.reuse, R114 ;  /* 0x00000072000e7220 */ /* 0x040fe40000410000 */
[----:B------:R1:W2:Y:S02]  /*bec0*/  MUFU.EX2 R171, R102 ;  /* 0x0000006600ab7308 */ /* 0x0002a40000000800 */
[----:B------:R-:W-:Y:S02]  /*bed0*/  FMUL.FTZ R15, R0, R115 ;  /* 0x00000073000f7220 */ /* 0x000fe40000410000 */
[----:B------:R-:W5:Y:S01]  /*bee0*/  LDSM.16.MT88.4 R112, [R185+0x2000] ;  /* 0x00200000b970783b */ /* 0x000f620000004200 */
[C---:B------:R-:W-:Y:S02]  /*bef0*/  FMUL.FTZ R84, R2.reuse, R84 ;  /* 0x0000005402547220 */ /* 0x040fe40000410000 */
[----:B------:R-:W-:Y:S02]  /*bf00*/  FMUL.FTZ R85, R2, R85 ;  /* 0x0000005502557220 */ /* 0x000fe40000410000 */
[C---:B------:R-:W-:Y:S03]  /*bf10*/  HMMA.16816.F32.BF16 R12, R104.reuse, R20, R12 ;  /* 0x00000014680c723c */ /* 0x040fe6000004180c */
[C---:B------:R-:W-:Y:S02]  /*bf20*/  FMUL.FTZ R86, R0.reuse, R86 ;  /* 0x0000005600567220 */ /* 0x040fe40000410000 */
[----:B------:R-:W-:Y:S02]  /*bf30*/  FMUL.FTZ R87, R0, R87 ;  /* 0x0000005700577220 */ /* 0x000fe40000410000 */
[C---:B------:R-:W-:Y:S01]  /*bf40*/  FMUL.FTZ R20, R2.reuse, R120 ;  /* 0x0000007802147220 */ /* 0x040fe20000410000 */
[C---:B------:R-:W-:Y:S04]  /*bf50*/  HMMA.16816.F32.BF16 R16, R104.reuse, R22, R16 ;  /* 0x000000166810723c */ /* 0x040fe80000041810 */
[C---:B------:R-:W-:Y:S02]  /*bf60*/  FMUL.FTZ R21, R2.reuse, R121 ;  /* 0x0000007902157220 */ /* 0x040fe40000410000 */
[----:B------:R-:W-:Y:S02]  /*bf70*/  FMUL.FTZ R88, R2, R88 ;  /* 0x0000005802587220 */ /* 0x000fe40000410000 */
[C---:B------:R-:W-:Y:S04]  /*bf80*/  FMUL.FTZ R22, R0.reuse, R122 ;  /* 0x0000007a00167220 */ /* 0x040fe80000410000 */
[----:B------:R-:W-:Y:S02]  /*bf90*/  FMUL.FTZ R23, R0, R123 ;  /* 0x0000007b00177220 */ /* 0x000fe40000410000 */
[----:B------:R-:W-:Y:S01]  /*bfa0*/  LDSM.16.MT88.4 R120, [R186+0x800] ;  /* 0x00080000ba78783b */ /* 0x000fe20000004200 */
[--C-:B-1----:R-:W-:Y:S02]  /*bfb0*/  FFMA.FTZ R102, R151, c[0x0][0x2d0], -R101.reuse ;  /* 0x0000b40097667a23 */ /* 0x102fe40000010865 */
[----:B------:R-:W-:Y:S02]  /*bfc0*/  FMUL.FTZ R89, R2, R89 ;  /* 0x0000005902597220 */ /* 0x000fe40000410000 */
[C---:B------:R-:W-:Y:S01]  /*bfd0*/  HMMA.16816.F32.BF16 R20, R104.reuse, R28, R20 ;  /* 0x0000001c6814723c */ /* 0x040fe20000041814 */
[----:B------:R1:W1:Y:S02]  /*bfe0*/  MUFU.EX2 R170, R102 ;  /* 0x0000006600aa7308 */ /* 0x0002640000000800 */
[----:B------:R-:W-:Y:S01]  /*bff0*/  LDSM.16.MT88.4 R148, [R189+0x3800] ;  /* 0x00380000bd94783b */ /* 0x000fe20000004200 */
[C---:B------:R-:W-:Y:S02]  /*c000*/  FMUL.FTZ R90, R0.reuse, R90 ;  /* 0x0000005a005a7220 */ /* 0x040fe40000410000 */
[----:B------:R-:W-:Y:S02]  /*c010*/  FMUL.FTZ R91, R0, R91 ;  /* 0x0000005b005b7220 */ /* 0x000fe40000410000 */
[C---:B------:R-:W-:Y:S04]  /*c020*/  HMMA.16816.F32.BF16 R24, R104.reuse, R30, R24 ;  /* 0x0000001e6818723c */ /* 0x040fe80000041818 */
[C---:B------:R-:W-:Y:S02]  /*c030*/  FMUL.FTZ R28, R2.reuse, R128 ;  /* 0x00000080021c7220 */ /* 0x040fe40000410000 */
[----:B------:R-:W-:Y:S02]  /*c040*/  FMUL.FTZ R29, R2, R129 ;  /* 0x00000081021d7220 */ /* 0x000fe40000410000 */
[C---:B------:R-:W-:Y:S04]  /*c050*/  FMUL.FTZ R30, R0.reuse, R130 ;  /* 0x00000082001e7220 */ /* 0x040fe80000410000 */
[----:B------:R-:W-:Y:S02]  /*c060*/  FMUL.FTZ R31, R0, R131 ;  /* 0x00000083001f7220 */ /* 0x000fe40000410000 */
[----:B------:R-:W-:Y:S01]  /*c070*/  LDSM.16.MT88.4 R128, [R185+0x2800] ;  /* 0x00280000b980783b */ /* 0x000fe20000004200 */
[C---:B------:R-:W-:Y:S02]  /*c080*/  FMUL.FTZ R92, R2.reuse, R92 ;  /* 0x0000005c025c7220 */ /* 0x040fe40000410000 */
[----:B-1----:R-:W-:Y:S02]  /*c090*/  FFMA.FTZ R102, R153, c[0x0][0x2d0], -R101 ;  /* 0x0000b40099667a23 */ /* 0x002fe40000010865 */
[C---:B---3--:R-:W-:Y:S02]  /*c0a0*/  HMMA.16816.F32.BF16 R28, R104.reuse, R108, R28 ;  /* 0x0000006c681c723c */ /* 0x048fe4000004181c */
[----:B------:R1:W3:Y:S01]  /*c0b0*/  MUFU.EX2 R169, R102 ;  /* 0x0000006600a97308 */ /* 0x0002e20000000800 */
[----:B------:R-:W-:Y:S02]  /*c0c0*/  FMUL.FTZ R93, R2, R93 ;  /* 0x0000005d025d7220 */ /* 0x000fe40000410000 */
[C---:B------:R-:W-:Y:S02]  /*c0d0*/  FMUL.FTZ R94, R0.reuse, R94 ;  /* 0x0000005e005e7220 */ /* 0x040fe40000410000 */
[----:B------:R-:W-:Y:S01]  /*c0e0*/  FMUL.FTZ R95, R0, R95 ;  /* 0x0000005f005f7220 */ /* 0x000fe20000410000 */
[C---:B------:R-:W-:Y:S01]  /*c0f0*/  HMMA.16816.F32.BF16 R32, R104.reuse, R110, R32 ;  /* 0x0000006e6820723c */ /* 0x040fe20000041820 */
[----:B------:R-:W2:Y:S03]  /*c100*/  LDSM.16.MT88.4 R108, [R189+0x2000] ;  /* 0x00200000bd6c783b */ /* 0x000ea60000004200 */
[C---:B------:R-:W-:Y:S02]  /*c110*/  FMUL.FTZ R96, R2.reuse, R96 ;  /* 0x0000006002607220 */ /* 0x040fe40000410000 */
[----:B------:R-:W-:Y:S02]  /*c120*/  FMUL.FTZ R97, R2, R97 ;  /* 0x0000006102617220 */ /* 0x000fe40000410000 */
[C---:B-----5:R-:W-:Y:S04]  /*c130*/  HMMA.16816.F32.BF16 R36, R104.reuse, R112, R36 ;  /* 0x000000706824723c */ /* 0x060fe80000041824 */
[C---:B------:R-:W-:Y:S02]  /*c140*/  FMUL.FTZ R98, R0.reuse, R98 ;  /* 0x0000006200627220 */ /* 0x040fe40000410000 */
[----:B------:R-:W-:Y:S02]  /*c150*/  FMUL.FTZ R99, R0, R99 ;  /* 0x0000006300637220 */ /* 0x000fe40000410000 */
[C---:B------:R-:W-:Y:S01]  /*c160*/  HMMA.16816.F32.BF16 R40, R104.reuse, R114, R40 ;  /* 0x000000726828723c */ /* 0x040fe20000041828 */
[----:B------:R-:W5:Y:S03]  /*c170*/  LDSM.16.MT88.4 R112, [R188+0x2000] ;  /* 0x00200000bc70783b */ /* 0x000f660000004200 */
[----:B-1----:R-:W-:Y:S02]  /*c180*/  FFMA.FTZ R102, R154, c[0x0][0x2d0], -R138 ;  /* 0x0000b4009a667a23 */ /* 0x002fe4000001088a */
[----:B------:R-:W-:Y:S02]  /*c190*/  FFMA.FTZ R2, R2, R225, R221 ;  /* 0x000000e102027223 */ /* 0x000fe400000100dd */
[C---:B------:R-:W-:Y:S01]  /*c1a0*/  HMMA.16816.F32.BF16 R44, R104.reuse, R116, R44 ;  /* 0x00000074682c723c */ /* 0x040fe2000004182c */
[----:B------:R1:W1:Y:S03]  /*c1b0*/  MUFU.EX2 R181, R102 ;  /* 0x0000006600b57308 */ /* 0x0002660000000800 */
[----:B------:R-:W-:Y:S02]  /*c1c0*/  FFMA.FTZ R0, R0, R226, R176 ;  /* 0x000000e200007223 */ /* 0x000fe400000100b0 */
[----:B------:R-:W-:Y:S02]  /*c1d0*/  FADD.FTZ R2, R220, R2 ;  /* 0x00000002dc027221 */ /* 0x000fe40000010000 */
[C---:B------:R-:W-:Y:S01]  /*c1e0*/  HMMA.16816.F32.BF16 R48, R104.reuse, R118, R48 ;  /* 0x000000766830723c */ /* 0x040fe20000041830 */
[----:B------:R-:W3:Y:S03]  /*c1f0*/  LDSM.16.MT88.4 R116, [R185+0x4000] ;  /* 0x00400000b974783b */ /* 0x000ee60000004200 */
[----:B------:R-:W-:Y:S02]  /*c200*/  FADD.FTZ R0, R175, R0 ;  /* 0x00000000af007221 */ /* 0x000fe40000010000 */
[----:B------:R-:W-:Y:S02]  /*c210*/  FADD.FTZ R2, R219, R2 ;  /* 0x00000002db027221 */ /* 0x000fe40000010000 */
[----:B------:R-:W-:Y:S01]  /*c220*/  FADD.FTZ R0, R174, R0 ;  /* 0x00000000ae007221 */ /* 0x000fe20000010000 */
[C---:B--2---:R-:W-:Y:S03]  /*c230*/  HMMA.16816.F32.BF16 R52, R104.reuse, R108, R52 ;  /* 0x0000006c6834723c */ /* 0x044fe60000041834 */
[----:B------:R-:W-:Y:S02]  /*c240*/  FADD.FTZ R2, R218, R2 ;  /* 0x00000002da027221 */ /* 0x000fe40000010000 */
[----:B------:R-:W-:Y:S02]  /*c250*/  FADD.FTZ R0, R173, R0 ;  /* 0x00000000ad007221 */ /* 0x000fe40000010000 */
[----:B------:R-:W-:Y:S01]  /*c260*/  FADD.FTZ R2, R210, R2 ;  /* 0x00000002d2027221 */ /* 0x000fe20000010000 */
[C---:B------:R-:W-:Y:S01]  /*c270*/  HMMA.16816.F32.BF16 R56, R104.reuse, R110, R56 ;  /* 0x0000006e6838723c */ /* 0x040fe20000041838 */
[----:B------:R-:W2:Y:S03]  /*c280*/  LDSM.16.MT88.4 R108, [R186+0x4000] ;  /* 0x00400000ba6c783b */ /* 0x000ea60000004200 */
[----:B-1----:R-:W-:Y:S02]  /*c290*/  FFMA.FTZ R102, R156, c[0x0][0x2d0], -R138 ;  /* 0x0000b4009c667a23 */ /* 0x002fe4000001088a */
[----:B----4-:R-:W-:Y:S02]  /*c2a0*/  FADD.FTZ R0, R172, R0 ;  /* 0x00000000ac007221 */ /* 0x010fe40000010000 */
[C---:B-----5:R-:W-:Y:S01]  /*c2b0*/  HMMA.16816.F32.BF16 R60, R104.reuse, R112, R60 ;  /* 0x00000070683c723c */ /* 0x060fe2000004183c */
[----:B------:R1:W4:Y:S03]  /*c2c0*/  MUFU.EX2 R179, R102 ;  /* 0x0000006600b37308 */ /* 0x0003260000000800 */
[----:B------:R-:W-:Y:S02]  /*c2d0*/  FADD.FTZ R2, R208, R2 ;  /* 0x00000002d0027221 */ /* 0x000fe40000010000 */
[----:B------:R-:W-:Y:S02]  /*c2e0*/  FADD.FTZ R0, R171, R0 ;  /* 0x00000000ab007221 */ /* 0x000fe40000010000 */
        /* <DEDUP_REMOVED lines=9> */
[----:B-1----:R-:W-:Y:S02]  /*c380*/  FFMA.FTZ R102, R155, c[0x0][0x2d0], -R138 ;  /* 0x0000b4009b667a23 */ /* 0x002fe4000001088a */
[----:B------:R-:W-:Y:S02]  /*c390*/  FADD.FTZ R2, R181, R2 ;  /* 0x00000002b5027221 */ /* 0x000fe40000010000 */
[----:B------:R1:W1:Y:S01]  /*c3a0*/  MUFU.EX2 R178, R102 ;  /* 0x0000006600b27308 */ /* 0x0002620000000800 */
[C---:B--2---:R-:W-:Y:S01]  /*c3b0*/  HMMA.16816.F32.BF16 R76, R104.reuse, R108, R76 ;  /* 0x0000006c684c723c */ /* 0x044fe2000004184c */
[----:B------:R-:W-:Y:S02]  /*c3c0*/  LDSM.16.MT88.4 R152, [R188+0x3800] ;  /* 0x00380000bc98783b */ /* 0x000fe40000004200 */
[----:B----4-:R-:W-:Y:S05]  /*c3d0*/  FADD.FTZ R2, R179, R2 ;  /* 0x00000002b3027221 */ /* 0x010fea0000010000 */
[C---:B------:R-:W-:Y:S01]  /*c3e0*/  HMMA.16816.F32.BF16 R80, R104.reuse, R110, R80 ;  /* 0x0000006e6850723c */ /* 0x040fe20000041850 */
[----:B------:R-:W2:Y:S07]  /*c3f0*/  LDSM.16.MT88.4 R108, [R185+0x800] ;  /* 0x00080000b96c783b */ /* 0x000eae0000004200 */
[C---:B-----5:R-:W-:Y:S04]  /*c400*/  HMMA.16816.F32.BF16 R84, R104.reuse, R112, R84 ;  /* 0x000000706854723c */ /* 0x060fe80000041854 */
[----:B-1----:R-:W-:Y:S04]  /*c410*/  FFMA.FTZ R102, R157, c[0x0][0x2d0], -R138 ;  /* 0x0000b4009d667a23 */ /* 0x002fe8000001088a */
[C---:B------:R-:W-:Y:S01]  /*c420*/  HMMA.16816.F32.BF16 R88, R104.reuse, R114, R88 ;  /* 0x000000726858723c */ /* 0x040fe20000041858 */
[----:B------:R-:W1:Y:S01]  /*c430*/  LDSM.16.MT88.4 R112, [R189+0x800] ;  /* 0x00080000bd70783b */ /* 0x000e620000004200 */
[----:B------:R4:W5:Y:S02]  /*c440*/  MUFU.EX2 R177, R102 ;  /* 0x0000006600b17308 */ /* 0x0009640000000800 */
[----:B------:R-:W-:Y:S04]  /*c450*/  FADD.FTZ R2, R178, R2 ;  /* 0x00000002b2027221 */ /* 0x000fe80000010000 */
[C---:B---3--:R-:W-:Y:S08]  /*c460*/  HMMA.16816.F32.BF16 R92, R104.reuse, R116, R92 ;  /* 0x00000074685c723c */ /* 0x048ff0000004185c */
[----:B------:R-:W-:Y:S01]  /*c470*/  HMMA.16816.F32.BF16 R96, R104, R118, R96 ;  /* 0x000000766860723c */ /* 0x000fe20000041860 */
[----:B------:R-:W-:Y:S06]  /*c480*/  LDSM.16.MT88.4 R116, [R186+0x4800] ;  /* 0x00480000ba74783b */ /* 0x000fec0000004200 */
[----:B------:R-:W-:Y:S02]  /*c490*/  F2FP.BF16.PACK_AB R104, R208, R210 ;  /* 0x000000d2d068723e */ /* 0x000fe400000010ff */
[----:B------:R-:W-:Y:S03]  /*c4a0*/  F2FP.BF16.PACK_AB R106, R182, R183 ;  /* 0x000000b7b66a723e */ /* 0x000fe600000010ff */
[----:B------:R-:W-:Y:S01]  /*c4b0*/  F2FP.BF16.PACK_AB R105, R171, R172 ;  /* 0x000000acab69723e */ /* 0x000fe200000010ff */
[--C-:B----4-:R-:W-:Y:S01]  /*c4c0*/  FFMA.FTZ R102, R159, c[0x0][0x2d0], -R101.reuse ;  /* 0x0000b4009f667a23 */ /* 0x110fe20000010865 */
[----:B------:R-:W-:Y:S01]  /*c4d0*/  F2FP.BF16.PACK_AB R107, R169, R170 ;  /* 0x000000aaa96b723e */ /* 0x000fe200000010ff */
[----:B-----5:R-:W-:Y:S02]  /*c4e0*/  FADD.FTZ R2, R177, R2 ;  /* 0x00000002b1027221 */ /* 0x020fe40000010000 */
[----:B------:R3:W4:Y:S04]  /*c4f0*/  MUFU.EX2 R164, R102 ;  /* 0x0000006600a47308 */ /* 0x0007280000000800 */
[C---:B--2---:R-:W-:Y:S08]  /*c500*/  HMMA.16816.F32.BF16 R4, R104.reuse, R108, R4 ;  /* 0x0000006c6804723c */ /* 0x044ff00000041804 */
[C---:B------:R-:W-:Y:S01]  /*c510*/  HMMA.16816.F32.BF16 R8, R104.reuse, R110, R8 ;  /* 0x0000006e6808723c */ /* 0x040fe20000041808 */
[----:B------:R-:W2:Y:S07]  /*c520*/  LDSM.16.MT88.4 R108, [R188+0x2800] ;  /* 0x00280000bc6c783b */ /* 0x000eae0000004200 */
[C---:B------:R-:W-:Y:S04]  /*c530*/  HMMA.16816.F32.BF16 R12, R104.reuse, R120, R12 ;  /* 0x00000078680c723c */ /* 0x040fe8000004180c */
[--C-:B---3--:R-:W-:Y:S02]  /*c540*/  FFMA.FTZ R102, R160, c[0x0][0x2d0], -R101.reuse ;  /* 0x0000b400a0667a23 */ /* 0x108fe40000010865 */
[----:B----4-:R-:W-:Y:S02]  /*c550*/  FADD.FTZ R0, R164, R0 ;  /* 0x00000000a4007221 */ /* 0x010fe40000010000 */
[C---:B------:R-:W-:Y:S01]  /*c560*/  HMMA.16816.F32.BF16 R16, R104.reuse, R122, R16 ;  /* 0x0000007a6810723c */ /* 0x040fe20000041810 */
[----:B------:R-:W-:Y:S01]  /*c570*/  LDSM.16.MT88.4 R120, [R189+0x4800] ;  /* 0x00480000bd78783b */ /* 0x000fe20000004200 */
[----:B------:R3:W4:Y:S06]  /*c580*/  MUFU.EX2 R163, R102 ;  /* 0x0000006600a37308 */ /* 0x00072c0000000800 */
[C---:B-1----:R-:W-:Y:S08]  /*c590*/  HMMA.16816.F32.BF16 R20, R104.reuse, R112, R20 ;  /* 0x000000706814723c */ /* 0x042ff00000041814 */
[C---:B------:R-:W-:Y:S01]  /*c5a0*/  HMMA.16816.F32.BF16 R24, R104.reuse, R114, R24 ;  /* 0x000000726818723c */ /* 0x040fe20000041818 */
[----:B------:R-:W1:Y:S07]  /*c5b0*/  LDSM.16.MT88.4 R112, [R185+0x4800] ;  /* 0x00480000b970783b */ /* 0x000e6e0000004200 */
[C---:B------:R-:W-:Y:S04]  /*c5c0*/  HMMA.16816.F32.BF16 R28, R104.reuse, R124, R28 ;  /* 0x0000007c681c723c */ /* 0x040fe8000004181c */
[--C-:B---3--:R-:W-:Y:S02]  /*c5d0*/  FFMA.FTZ R102, R158, c[0x0][0x2d0], -R101.reuse ;  /* 0x0000b4009e667a23 */ /* 0x108fe40000010865 */
[----:B------:R-:W-:Y:S01]  /*c5e0*/  LDSM.16.MT88.4 R156, [R185+0x5800] ;  /* 0x00580000b99c783b */ /* 0x000fe20000004200 */
[----:B----4-:R-:W-:Y:S01]  /*c5f0*/  FADD.FTZ R0, R163, R0 ;  /* 0x00000000a3007221 */ /* 0x010fe20000010000 */
[C---:B------:R-:W-:Y:S01]  /*c600*/  HMMA.16816.F32.BF16 R32, R104.reuse, R126, R32 ;  /* 0x0000007e6820723c */ /* 0x040fe20000041820 */
[----:B------:R3:W4:Y:S05]  /*c610*/  MUFU.EX2 R162, R102 ;  /* 0x0000006600a27308 */ /* 0x00072a0000000800 */
[----:B------:R-:W-:Y:S02]  /*c620*/  LDSM.16.MT88.4 R124, [R186+0x1000] ;  /* 0x00100000ba7c783b */ /* 0x000fe40000004200 */
[C---:B------:R-:W-:Y:S08]  /*c630*/  HMMA.16816.F32.BF16 R36, R104.reuse, R128, R36 ;  /* 0x000000806824723c */ /* 0x040ff00000041824 */
[C---:B------:R-:W-:Y:S01]  /*c640*/  HMMA.16816.F32.BF16 R40, R104.reuse, R130, R40 ;  /* 0x000000826828723c */ /* 0x040fe20000041828 */
[----:B------:R-:W-:Y:S07]  /*c650*/  LDSM.16.MT88.4 R128, [R188+0x1000] ;  /* 0x00100000bc80783b */ /* 0x000fee0000004200 */
[C---:B------:R-:W-:Y:S04]  /*c660*/  HMMA.16816.F32.BF16 R44, R104.reuse, R132, R44 ;  /* 0x00000084682c723c */ /* 0x040fe8000004182c */
[--C-:B---3--:R-:W-:Y:S02]  /*c670*/  FFMA.FTZ R102, R161, c[0x0][0x2d0], -R101.reuse ;  /* 0x0000b400a1667a23 */ /* 0x108fe40000010865 */
[----:B----4-:R-:W-:Y:S02]  /*c680*/  FADD.FTZ R0, R162, R0 ;  /* 0x00000000a2007221 */ /* 0x010fe40000010000 */
[C---:B------:R-:W-:Y:S01]  /*c690*/  HMMA.16816.F32.BF16 R48, R104.reuse, R134, R48 ;  /* 0x000000866830723c */ /* 0x040fe20000041830 */
[----:B------:R-:W-:Y:S01]  /*c6a0*/  LDSM.16.MT88.4 R132, [R186+0x3000] ;  /* 0x00300000ba84783b */ /* 0x000fe20000004200 */
[----:B------:R3:W4:Y:S06]  /*c6b0*/  MUFU.EX2 R161, R102 ;  /* 0x0000006600a17308 */ /* 0x00072c0000000800 */
[C---:B------:R-:W-:Y:S08]  /*c6c0*/  HMMA.16816.F32.BF16 R52, R104.reuse, R140, R52 ;  /* 0x0000008c6834723c */ /* 0x040ff00000041834 */
[C---:B------:R-:W-:Y:S01]  /*c6d0*/  HMMA.16816.F32.BF16 R56, R104.reuse, R142, R56 ;  /* 0x0000008e6838723c */ /* 0x040fe20000041838 */
[----:B------:R-:W-:Y:S07]  /*c6e0*/  LDSM.16.MT88.4 R140, [R189+0x3000] ;  /* 0x00300000bd8c783b */ /* 0x000fee0000004200 */
[C---:B--2---:R-:W-:Y:S04]  /*c6f0*/  HMMA.16816.F32.BF16 R60, R104.reuse, R108, R60 ;  /* 0x0000006c683c723c */ /* 0x044fe8000004183c */
[----:B---3--:R-:W-:Y:S02]  /*c700*/  FFMA.FTZ R102, R166, c[0x0][0x2d0], -R138 ;  /* 0x0000b400a6667a23 */ /* 0x008fe4000001088a */
[----:B----4-:R-:W-:Y:S02]  /*c710*/  FADD.FTZ R0, R161, R0 ;  /* 0x00000000a1007221 */ /* 0x010fe40000010000 */
[C---:B------:R-:W-:Y:S01]  /*c720*/  HMMA.16816.F32.BF16 R64, R104.reuse, R110, R64 ;  /* 0x0000006e6840723c */ /* 0x040fe20000041840 */
[----:B------:R-:W2:Y:S01]  /*c730*/  LDSM.16.MT88.4 R108, [R188+0x4800] ;  /* 0x00480000bc6c783b */ /* 0x000ea20000004200 */
[----:B------:R3:W-:Y:S06]  /*c740*/  MUFU.EX2 R168, R102 ;  /* 0x0000006600a87308 */ /* 0x0007ec0000000800 */
[C---:B-1----:R-:W-:Y:S08]  /*c750*/  HMMA.16816.F32.BF16 R68, R104.reuse, R112, R68 ;  /* 0x000000706844723c */ /* 0x042ff00000041844 */
[C---:B------:R-:W-:Y:S01]  /*c760*/  HMMA.16816.F32.BF16 R72, R104.reuse, R114, R72 ;  /* 0x000000726848723c */ /* 0x040fe20000041848 */
[----:B------:R-:W1:Y:S07]  /*c770*/  LDSM.16.MT88.4 R112, [R185+0x1000] ;  /* 0x00100000b970783b */ /* 0x000e6e0000004200 */
[C---:B------:R-:W-:Y:S04]  /*c780*/  HMMA.16816.F32.BF16 R76, R104.reuse, R116, R76 ;  /* 0x00000074684c723c */ /* 0x040fe8000004184c */
[--C-:B---3--:R-:W-:Y:S04]  /*c790*/  FFMA.FTZ R102, R167, c[0x0][0x2d0], -R138.reuse ;  /* 0x0000b400a7667a23 */ /* 0x108fe8000001088a */
[C---:B------:R-:W-:Y:S01]  /*c7a0*/  HMMA.16816.F32.BF16 R80, R104.reuse, R118, R80 ;  /* 0x000000766850723c */ /* 0x040fe20000041850 */
[----:B------:R-:W3:Y:S01]  /*c7b0*/  LDSM.16.MT88.4 R116, [R189+0x1000] ;  /* 0x00100000bd74783b */ /* 0x000ee20000004200 */
[----:B------:R4:W-:Y:S06]  /*c7c0*/  MUFU.EX2 R167, R102 ;  /* 0x0000006600a77308 */ /* 0x0009ec0000000800 */
[C---:B------:R-:W-:Y:S08]  /*c7d0*/  HMMA.16816.F32.BF16 R84, R104.reuse, R120, R84 ;  /* 0x000000786854723c */ /* 0x040ff00000041854 */
[C---:B------:R-:W-:Y:S01]  /*c7e0*/  HMMA.16816.F32.BF16 R88, R104.reuse, R122, R88 ;  /* 0x0000007a6858723c */ /* 0x040fe20000041858 */
[----:B------:R-:W5:Y:S07]  /*c7f0*/  LDSM.16.MT88.4 R120, [R185+0x3000] ;  /* 0x00300000b978783b */ /* 0x000f6e0000004200 */
[C---:B--2---:R-:W-:Y:S04]  /*c800*/  HMMA.16816.F32.BF16 R92, R104.reuse, R108, R92 ;  /* 0x0000006c685c723c */ /* 0x044fe8000004185c */
[--C-:B----4-:R-:W-:Y:S04]  /*c810*/  FFMA.FTZ R102, R222, c[0x0][0x2d0], -R138.reuse ;  /* 0x0000b400de667a23 */ /* 0x110fe8000001088a */
[----:B------:R-:W-:Y:S01]  /*c820*/  HMMA.16816.F32.BF16 R96, R104, R110, R96 ;  /* 0x0000006e6860723c */ /* 0x000fe20000041860 */
[----:B------:R-:W2:Y:S01]  /*c830*/  LDSM.16.MT88.4 R108, [R188+0x3000] ;  /* 0x00300000bc6c783b */ /* 0x000ea20000004200 */
[----:B------:R4:W-:Y:S05]  /*c840*/  MUFU.EX2 R166, R102 ;  /* 0x0000006600a67308 */ /* 0x0009ea0000000800 */
[----:B------:R-:W-:Y:S02]  /*c850*/  F2FP.BF16.PACK_AB R104, R179, R181 ;  /* 0x000000b5b368723e */ /* 0x000fe400000010ff */
[----:B------:R-:W-:Y:S03]  /*c860*/  F2FP.BF16.PACK_AB R106, R177, R178 ;  /* 0x000000b2b16a723e */ /* 0x000fe600000010ff */
[----:B------:R-:W-:Y:S02]  /*c870*/  F2FP.BF16.PACK_AB R105, R163, R164 ;  /* 0x000000a4a369723e */ /* 0x000fe400000010ff */
[----:B------:R-:W-:Y:S07]  /*c880*/  F2FP.BF16.PACK_AB R107, R161, R162 ;  /* 0x000000a2a16b723e */ /* 0x000fee00000010ff */
[C---:B-1----:R-:W-:Y:S03]  /*c890*/  HMMA.16816.F32.BF16 R4, R104.reuse, R112, R4 ;  /* 0x000000706804723c */ /* 0x042fe60000041804 */
[----:B----4-:R-:W-:Y:S05]  /*c8a0*/  FFMA.FTZ R102, R165, c[0x0][0x2d0], -R138 ;  /* 0x0000b400a5667a23 */ /* 0x010fea000001088a */
[C---:B------:R-:W-:Y:S01]  /*c8b0*/  HMMA.16816.F32.BF16 R8, R104.reuse, R114, R8 ;  /* 0x000000726808723c */ /* 0x040fe20000041808 */
[----:B------:R-:W1:Y:S01]  /*c8c0*/  LDSM.16.MT88.4 R112, [R185+0x5000] ;  /* 0x00500000b970783b */ /* 0x000e620000004200 */
[----:B------:R-:W4:Y:S06]  /*c8d0*/  MUFU.EX2 R165, R102 ;  /* 0x0000006600a57308 */ /* 0x000f2c0000000800 */
[C---:B------:R-:W-:Y:S08]  /*c8e0*/  HMMA.16816.F32.BF16 R12, R104.reuse, R124, R12 ;  /* 0x0000007c680c723c */ /* 0x040ff0000004180c */
[C---:B------:R-:W-:Y:S01]  /*c8f0*/  HMMA.16816.F32.BF16 R16, R104.reuse, R126, R16 ;  /* 0x0000007e6810723c */ /* 0x040fe20000041810 */
[----:B------:R-:W-:Y:S07]  /*c900*/  LDSM.16.MT88.4 R124, [R189+0x1800] ;  /* 0x00180000bd7c783b */ /* 0x000fee0000004200 */
[C---:B---3--:R-:W-:Y:S04]  /*c910*/  HMMA.16816.F32.BF16 R20, R104.reuse, R116, R20 ;  /* 0x000000746814723c */ /* 0x048fe80000041814 */
[----:B----4-:R-:W-:Y:S01]  /*c920*/  F2FP.BF16.PACK_AB R138, R165, R166 ;  /* 0x000000a6a58a723e */ /* 0x010fe200000010ff */
[--C-:B------:R-:W-:Y:S03]  /*c930*/  FFMA.FTZ R102, R223, c[0x0][0x2d0], -R101.reuse ;  /* 0x0000b400df667a23 */ /* 0x100fe60000010865 */
[C---:B------:R-:W-:Y:S01]  /*c940*/  HMMA.16816.F32.BF16 R24, R104.reuse, R118, R24 ;  /* 0x000000766818723c */ /* 0x040fe20000041818 */
[----:B------:R-:W3:Y:S01]  /*c950*/  LDSM.16.MT88.4 R116, [R186+0x5000] ;  /* 0x00500000ba74783b */ /* 0x000ee20000004200 */
[----:B------:R4:W-:Y:S06]  /*c960*/  MUFU.EX2 R160, R102 ;  /* 0x0000006600a07308 */ /* 0x0009ec0000000800 */
[C---:B------:R-:W-:Y:S08]  /*c970*/  HMMA.16816.F32.BF16 R28, R104.reuse, R128, R28 ;  /* 0x00000080681c723c */ /* 0x040ff0000004181c */
[C---:B------:R-:W-:Y:S08]  /*c980*/  HMMA.16816.F32.BF16 R32, R104.reuse, R130, R32 ;  /* 0x000000826820723c */ /* 0x040ff00000041820 */
[C---:B-----5:R-:W-:Y:S04]  /*c990*/  HMMA.16816.F32.BF16 R36, R104.reuse, R120, R36 ;  /* 0x000000786824723c */ /* 0x060fe80000041824 */
[--C-:B----4-:R-:W-:Y:S02]  /*c9a0*/  FFMA.FTZ R102, R224, c[0x0][0x2d0], -R101.reuse ;  /* 0x0000b400e0667a23 */ /* 0x110fe40000010865 */
[----:B------:R-:W-:Y:S01]  /*c9b0*/  FFMA.FTZ R101, R136, c[0x0][0x2d0], -R101 ;  /* 0x0000b40088657a23 */ /* 0x000fe20000010865 */
[----:B------:R-:W-:Y:S01]  /*c9c0*/  F2FP.BF16.PACK_AB R136, R167, R168 ;  /* 0x000000a8a788723e */ /* 0x000fe200000010ff */
[C---:B------:R-:W-:Y:S01]  /*c9d0*/  HMMA.16816.F32.BF16 R40, R104.reuse, R122, R40 ;  /* 0x0000007a6828723c */ /* 0x040fe20000041828 */
[----:B------:R-:W4:Y:S01]  /*c9e0*/  LDSM.16.MT88.4 R120, [R189+0x5000] ;  /* 0x00500000bd78783b */ /* 0x000f220000004200 */
[----:B------:R-:W5:Y:S06]  /*c9f0*/  MUFU.EX2 R102, R102 ;  /* 0x0000006600667308 */ /* 0x000f6c0000000800 */
[C---:B------:R-:W-:Y:S04]  /*ca00*/  HMMA.16816.F32.BF16 R44, R104.reuse, R132, R44 ;  /* 0x00000084682c723c */ /* 0x040fe8000004182c */
[----:B------:R-:W1:Y:S04]  /*ca10*/  MUFU.EX2 R101, R101 ;  /* 0x0000006500657308 */ /* 0x000e680000000800 */
[C---:B------:R-:W-:Y:S01]  /*ca20*/  HMMA.16816.F32.BF16 R48, R104.reuse, R134, R48 ;  /* 0x000000866830723c */ /* 0x040fe20000041830 */
[----:B------:R-:W-:Y:S07]  /*ca30*/  LDSM.16.MT88.4 R132, [R188+0x1800] ;  /* 0x00180000bc84783b */ /* 0x000fee0000004200 */
[C---:B------:R-:W-:Y:S04]  /*ca40*/  HMMA.16816.F32.BF16 R52, R104.reuse, R140, R52 ;  /* 0x0000008c6834723c */ /* 0x040fe80000041834 */
[----:B-----5:R-:W-:Y:S04]  /*ca50*/  F2FP.BF16.PACK_AB R137, R102, R160 ;  /* 0x000000a06689723e */ /* 0x020fe800000010ff */
[C---:B------:R-:W-:Y:S01]  /*ca60*/  HMMA.16816.F32.BF16 R56, R104.reuse, R142, R56 ;  /* 0x0000008e6838723c */ /* 0x040fe20000041838 */
[----:B------:R-:W-:Y:S03]  /*ca70*/  LDSM.16.MT88.4 R140, [R185+0x3800] ;  /* 0x00380000b98c783b */ /* 0x000fe60000004200 */
[----:B-1----:R-:W-:Y:S04]  /*ca80*/  F2FP.BF16.PACK_AB R139, R101, R103 ;  /* 0x00000067658b723e */ /* 0x002fe800000010ff */
[C---:B--2---:R-:W-:Y:S08]  /*ca90*/  HMMA.16816.F32.BF16 R60, R104.reuse, R108, R60 ;  /* 0x0000006c683c723c */ /* 0x044ff0000004183c */
[C---:B------:R-:W-:Y:S01]  /*caa0*/  HMMA.16816.F32.BF16 R64, R104.reuse, R110, R64 ;  /* 0x0000006e6840723c */ /* 0x040fe20000041840 */
[----:B------:R-:W1:Y:S07]  /*cab0*/  LDSM.16.MT88.4 R108, [R188+0x5000] ;  /* 0x00500000bc6c783b */ /* 0x000e6e0000004200 */
[C---:B------:R-:W-:Y:S08]  /*cac0*/  HMMA.16816.F32.BF16 R68, R104.reuse, R112, R68 ;  /* 0x000000706844723c */ /* 0x040ff00000041844 */
[C---:B------:R-:W-:Y:S01]  /*cad0*/  HMMA.16816.F32.BF16 R72, R104.reuse, R114, R72 ;  /* 0x000000726848723c */ /* 0x040fe20000041848 */
[----:B------:R-:W2:Y:S07]  /*cae0*/  LDSM.16.MT88.4 R112, [R185+0x1800] ;  /* 0x00180000b970783b */ /* 0x000eae0000004200 */
[C---:B---3--:R-:W-:Y:S08]  /*caf0*/  HMMA.16816.F32.BF16 R76, R104.reuse, R116, R76 ;  /* 0x00000074684c723c */ /* 0x048ff0000004184c */
[C---:B------:R-:W-:Y:S01]  /*cb00*/  HMMA.16816.F32.BF16 R80, R104.reuse, R118, R80 ;  /* 0x000000766850723c */ /* 0x040fe20000041850 */
[----:B------:R-:W3:Y:S07]  /*cb10*/  LDSM.16.MT88.4 R116, [R186+0x1800] ;  /* 0x00180000ba74783b */ /* 0x000eee0000004200 */
[C---:B----4-:R-:W-:Y:S08]  /*cb20*/  HMMA.16816.F32.BF16 R84, R104.reuse, R120, R84 ;  /* 0x000000786854723c */ /* 0x050ff00000041854 */
[C---:B------:R-:W-:Y:S08]  /*cb30*/  HMMA.16816.F32.BF16 R88, R104.reuse, R122, R88 ;  /* 0x0000007a6858723c */ /* 0x040ff00000041858 */
[C---:B-1----:R-:W-:Y:S08]  /*cb40*/  HMMA.16816.F32.BF16 R92, R104.reuse, R108, R92 ;  /* 0x0000006c685c723c */ /* 0x042ff0000004185c */
[----:B------:R-:W-:Y:S08]  /*cb50*/  HMMA.16816.F32.BF16 R96, R104, R110, R96 ;  /* 0x0000006e6860723c */ /* 0x000ff00000041860 */
[C---:B--2---:R-:W-:Y:S01]  /*cb60*/  HMMA.16816.F32.BF16 R104, R136.reuse, R112, R4 ;  /* 0x000000708868723c */ /* 0x044fe20000041804 */
[----:B------:R-:W1:Y:S07]  /*cb70*/  LDSM.16.MT88.4 R4, [R186+0x5800] ;  /* 0x00580000ba04783b */ /* 0x000e6e0000004200 */
[C---:B------:R-:W-:Y:S01]  /*cb80*/  HMMA.16816.F32.BF16 R108, R136.reuse, R114, R8 ;  /* 0x00000072886c723c */ /* 0x040fe20000041808 */
[----:B------:R-:W2:Y:S07]  /*cb90*/  LDSM.16.MT88.4 R8, [R189+0x5800] ;  /* 0x00580000bd08783b */ /* 0x000eae0000004200 */
[C---:B---3--:R-:W-:Y:S01]  /*cba0*/  HMMA.16816.F32.BF16 R112, R136.reuse, R116, R12 ;  /* 0x000000748870723c */ /* 0x048fe2000004180c */
[----:B------:R-:W3:Y:S07]  /*cbb0*/  LDSM.16.MT88.4 R12, [R188+0x5800] ;  /* 0x00580000bc0c783b */ /* 0x000eee0000004200 */
        /* <DEDUP_REMOVED lines=20> */
[C---:B--2---:R-:W-:Y:S04]  /*cd00*/  HMMA.16816.F32.BF16 R84, R136.reuse, R8, R84 ;  /* 0x000000088854723c */ /* 0x044fe80000041854 */
[----:B------:R-:W-:Y:S01]  /*cd10*/  FADD.FTZ R4, R102, R2 ;  /* 0x0000000266047221 */ /* 0x000fe20000010000 */
[-C--:B------:R-:W-:Y:S01]  /*cd20*/  MOV R102, R3.reuse ;  /* 0x0000000300667202 */ /* 0x080fe20000000f00 */
[----:B------:R-:W-:Y:S01]  /*cd30*/  FADD.FTZ R2, R166, R0 ;  /* 0x00000000a6027221 */ /* 0x000fe20000010000 */
[----:B------:R-:W-:Y:S01]  /*cd40*/  MOV R8, R3 ;  /* 0x0000000300087202 */ /* 0x000fe20000000f00 */
[C---:B------:R-:W-:Y:S04]  /*cd50*/  HMMA.16816.F32.BF16 R88, R136.reuse, R10, R88 ;  /* 0x0000000a8858723c */ /* 0x040fe80000041858 */
[----:B------:R-:W-:Y:S02]  /*cd60*/  FADD.FTZ R0, R103, R4 ;  /* 0x0000000467007221 */ /* 0x000fe40000010000 */
[----:B------:R-:W-:Y:S02]  /*cd70*/  FADD.FTZ R225, R165, R2 ;  /* 0x00000002a5e17221 */ /* 0x000fe40000010000 */
[C---:B---3--:R-:W-:Y:S04]  /*cd80*/  HMMA.16816.F32.BF16 R92, R136.reuse, R12, R92 ;  /* 0x0000000c885c723c */ /* 0x048fe8000004185c */
[----:B------:R-:W-:Y:S01]  /*cd90*/  FADD.FTZ R226, R101, R0 ;  /* 0x0000000065e27221 */ /* 0x000fe20000010000 */
[----:B------:R-:W-:Y:S03]  /*cda0*/  MOV R101, R100 ;  /* 0x0000006400657202 */ /* 0x000fe60000000f00 */
[----:B------:R-:W-:Y:S01]  /*cdb0*/  HMMA.16816.F32.BF16 R96, R136, R14, R96 ;  /* 0x0000000e8860723c */ /* 0x000fe20000041860 */
[----:B------:R-:W-:-:S07]  /*cdc0*/  @P0 BRA `(.L_x_461) ;  /* 0xffffd27000000947 */ /* 0x000fce000383ffff */
.L_x_460:
[----:B------:R-:W-:-:S13]  /*cdd0*/  ISETP.GE.AND P0, PT, R207, R211, PT ;  /* 0x000000d3cf00720c */ /* 0x000fda0003f06270 */
[----:B------:R-:W-:Y:S05]  /*cde0*/  @!P0 BRA `(.L_x_462) ;  /* 0x0000387000008947 */ /* 0x000fea0003800000 */
[----:B------:R-:W-:Y:S02]  /*cdf0*/  MOV R102, R8 ;  /* 0x0000000800667202 */ /* 0x000fe40000000f00 */
[----:B------:R-:W-:Y:S02]  /*ce00*/  MOV R101, R100 ;  /* 0x0000006400657202 */ /* 0x000fe40000000f00 */
.L_x_471:
[----:B------:R-:W-:Y:S01]  /*ce10*/  SHF.R.S32.HI R0, RZ, 0x1f, R207 ;  /* 0x0000001fff007819 */ /* 0x000fe200000114cf */
[----:B------:R-:W-:Y:S04]  /*ce20*/  DEPBAR.LE SB0, 0x0 ;  /* 0x000080000000791a */ /* 0x000fe80000000000 */
[----:B------:R-:W-:Y:S01]  /*ce30*/  IMAD R0, R0, c[0x0][0x208], RZ ;  /* 0x0000820000007a24 */ /* 0x000fe200078e02ff */
[----:B------:R-:W-:Y:S01]  /*ce40*/  WARPSYNC 0xffffffff ;  /* 0xffffffff00007948 */ /* 0x000fe20003800000 */
[----:B------:R-:W-:Y:S01]  /*ce50*/  BAR.SYNC.DEFER_BLOCKING 0x0 ;  /* 0x0000000000007b1d */ /* 0x000fe20000010000 */
[C---:B------:R-:W-:Y:S04]  /*ce60*/  IMAD.WIDE.U32 R2, R207.reuse, c[0x0][0x208], RZ ;  /* 0x00008200cf027a25 */ /* 0x040fe800078e00ff */
[----:B------:R-:W-:Y:S02]  /*ce70*/  IMAD R0, R207, c[0x0][0x20c], R0 ;  /* 0x00008300cf007a24 */ /* 0x000fe400078e0200 */
[----:B------:R-:W-:Y:S02]  /*ce80*/  IMAD.SHL.U32 R4, R2, 0x40, RZ ;  /* 0x0000004002047824 */ /* 0x000fe400078e00ff */
[----:B------:R-:W-:Y:S02]  /*ce90*/  IMAD.IADD R0, R3, 0x1, R0 ;  /* 0x0000000103007824 */ /* 0x000fe400078e0200 */
[----:B------:R-:W-:Y:S01]  /*cea0*/  IMAD.MOV.U32 R7, RZ, RZ, c[0x0][0x208] ;  /* 0x00008200ff077624 */ /* 0x000fe200078e00ff */
[----:B------:R-:W-:Y:S02]  /*ceb0*/  IADD3 R5, P6, R4, R214, RZ ;  /* 0x000000d604057210 */ /* 0x000fe40007fde0ff */
[----:B------:R-:W-:Y:S01]  /*cec0*/  SHF.L.U64.HI R0, R2, 0x6, R0 ;  /* 0x0000000602007819 */ /* 0x000fe20000010200 */
[----:B------:R-:W-:Y:S01]  /*ced0*/  IMAD.MOV.U32 R2, RZ, RZ, c[0x0][0x20c] ;  /* 0x00008300ff027624 */ /* 0x000fe200078e00ff */
[C---:B------:R-:W-:Y:S02]  /*cee0*/  LEA R3, P0, R7.reuse, R4, 0x5 ;  /* 0x0000000407037211 */ /* 0x040fe400078028ff */
[----:B------:R-:W-:Y:S02]  /*cef0*/  IADD3.X R6, R0, R217, RZ, P6, !PT ;  /* 0x000000d900067210 */ /* 0x000fe400037fe4ff */
[----:B------:R-:W-:Y:S02]  /*cf00*/  LEA.HI.X R2, R7, R0, R2, 0x5, P0 ;  /* 0x0000000007027211 */ /* 0x000fe400000f2c02 */
[C---:B------:R-:W-:Y:S02]  /*cf10*/  IADD3 R13, P0, R214.reuse, 0x40, RZ ;  /* 0x00000040d60d7810 */ /* 0x040fe40007f1e0ff */
[C---:B------:R-:W-:Y:S01]  /*cf20*/  LEA R22, P6, R5.reuse, c[0x0][0x1f8], 0x1 ;  /* 0x00007e0005167a11 */ /* 0x040fe200078c08ff */
[----:B------:R-:W-:Y:S01]  /*cf30*/  LDSM.16.M88.4 R32, [R191] ;  /* 0x00000000bf20783b */ /* 0x000fe20000000200 */
[----:B------:R-:W-:Y:S02]  /*cf40*/  ULDC UR4, c[0x0][0x324] ;  /* 0x0000c90000047ab9 */ /* 0x000fe40000000800 */
[----:B------:R-:W-:Y:S01]  /*cf50*/  LEA.HI.X R23, R5, c[0x0][0x1fc], R6, 0x1, P6 ;  /* 0x00007f0005177a11 */ /* 0x000fe200030f0c06 */
[--C-:B------:R-:W-:Y:S01]  /*cf60*/  IMAD.X R5, RZ, RZ, R217.reuse, P0 ;  /* 0x000000ffff057224 */ /* 0x100fe200000e06d9 */
[----:B------:R-:W-:Y:S01]  /*cf70*/  IADD3 R7, P6, R214, 0x80, RZ ;  /* 0x00000080d6077810 */ /* 0x000fe20007fde0ff */
[----:B------:R-:W-:Y:S01]  /*cf80*/  ULOP3.LUT UR4, URZ, UR4, URZ, 0x33, !UPT ;  /* 0x000000043f047292 */ /* 0x000fe2000f8e333f */
[C---:B------:R-:W-:Y:S01]  /*cf90*/  IADD3 R12, P0, R4.reuse, R13, RZ ;  /* 0x0000000d040c7210 */ /* 0x040fe20007f1e0ff */
[----:B------:R-:W1:Y:S02]  /*cfa0*/  LDSM.16.M88.4 R8, [R184] ;  /* 0x00000000b808783b */ /* 0x000e640000000200 */
[----:B------:R-:W-:Y:S01]  /*cfb0*/  IMAD.X R6, RZ, RZ, R217, P6 ;  /* 0x000000ffff067224 */ /* 0x000fe200030e06d9 */
[----:B------:R-:W-:Y:S01]  /*cfc0*/  IADD3 R4, P6, R4, R7, RZ ;  /* 0x0000000704047210 */ /* 0x000fe20007fde0ff */
[--C-:B------:R-:W-:Y:S01]  /*cfd0*/  IMAD.X R14, R0, 0x1, R5.reuse, P0 ;  /* 0x00000001000e7824 */ /* 0x100fe200000e0605 */
[C---:B------:R-:W-:Y:S02]  /*cfe0*/  LEA R20, P0, R12.reuse, c[0x0][0x1f8], 0x1 ;  /* 0x00007e000c147a11 */ /* 0x040fe400078008ff */
[----:B------:R-:W2:Y:S02]  /*cff0*/  LDSM.16.M88.4 R16, [R184+0x800] ;  /* 0x00080000b810783b */ /* 0x000ea40000000200 */
[----:B------:R-:W-:Y:S02]  /*d000*/  LEA.HI.X R21, R12, c[0x0][0x1fc], R14, 0x1, P0 ;  /* 0x00007f000c157a11 */ /* 0x000fe400000f0c0e */
[C---:B------:R-:W-:Y:S02]  /*d010*/  IADD3 R13, P0, R3.reuse, R13, RZ ;  /* 0x0000000d030d7210 */ /* 0x040fe40007f1e0ff */
[----:B------:R-:W-:Y:S01]  /*d020*/  IADD3.X R12, R0, R6, RZ, P6, !PT ;  /* 0x00000006000c7210 */ /* 0x000fe200037fe4ff */
[----:B------:R-:W3:Y:S01]  /*d030*/  LDSM.16.M88.4 R24, [R184+0x1000] ;  /* 0x00100000b818783b */ /* 0x000ee20000000200 */
[C---:B------:R-:W-:Y:S01]  /*d040*/  IADD3 R0, P6, R3.reuse, R7, RZ ;  /* 0x0000000703007210 */ /* 0x040fe20007fde0ff */
[C---:B------:R-:W-:Y:S01]  /*d050*/  IMAD.X R28, R2.reuse, 0x1, R5, P0 ;  /* 0x00000001021c7824 */ /* 0x040fe200000e0605 */
[----:B------:R-:W-:Y:S03]  /*d060*/  IADD3 R3, P0, R3, R214, RZ ;  /* 0x000000d603037210 */ /* 0x000fe60007f1e0ff */
[----:B------:R-:W-:Y:S01]  /*d070*/  IMAD.X R5, R2, 0x1, R6, P6 ;  /* 0x0000000102057824 */ /* 0x000fe200030e0606 */
[----:B------:R-:W4:Y:S01]  /*d080*/  LDSM.16.M88.4 R136, [R184+0x1800] ;  /* 0x00180000b888783b */ /* 0x000f220000000200 */
[----:B------:R-:W-:Y:S01]  /*d090*/  LEA R6, P6, R4, c[0x0][0x1f8], 0x1 ;  /* 0x00007e0004067a11 */ /* 0x000fe200078c08ff */
[----:B------:R-:W-:Y:S01]  /*d0a0*/  IMAD.X R2, R2, 0x1, R217, P0 ;  /* 0x0000000102027824 */ /* 0x000fe200000e06d9 */
[C---:B------:R-:W-:Y:S02]  /*d0b0*/  LEA R14, P0, R3.reuse, c[0x0][0x1f8], 0x1 ;  /* 0x00007e00030e7a11 */ /* 0x040fe400078008ff */
[----:B------:R-:W-:Y:S02]  /*d0c0*/  LEA.HI.X R7, R4, c[0x0][0x1fc], R12, 0x1, P6 ;  /* 0x00007f0004077a11 */ /* 0x000fe400030f0c0c */
[----:B------:R-:W-:Y:S01]  /*d0d0*/  LDSM.16.M88.4 R140, [R192] ;  /* 0x00000000c08c783b */ /* 0x000fe20000000200 */
[----:B------:R-:W-:Y:S02]  /*d0e0*/  LEA.HI.X R15, R3, c[0x0][0x1fc], R2, 0x1, P0 ;  /* 0x00007f00030f7a11 */ /* 0x000fe400000f0c02 */
[C---:B------:R-:W-:Y:S02]  /*d0f0*/  LEA R12, P6, R13.reuse, c[0x0][0x1f8], 0x1 ;  /* 0x00007e000d0c7a11 */ /* 0x040fe400078c08ff */
[C---:B------:R-:W-:Y:S02]  /*d100*/  LEA R2, P0, R0.reuse, c[0x0][0x1f8], 0x1 ;  /* 0x00007e0000027a11 */ /* 0x040fe400078008ff */
[----:B------:R-:W5:Y:S01]  /*d110*/  LDSM.16.M88.4 R144, [R195] ;  /* 0x00000000c390783b */ /* 0x000f620000000200 */
[----:B------:R-:W-:Y:S02]  /*d120*/  LEA.HI.X R13, R13, c[0x0][0x1fc], R28, 0x1, P6 ;  /* 0x00007f000d0d7a11 */ /* 0x000fe400030f0c1c */
[----:B------:R-:W-:Y:S02]  /*d130*/  LEA.HI.X R3, R0, c[0x0][0x1fc], R5, 0x1, P0 ;  /* 0x00007f0000037a11 */ /* 0x000fe400000f0c05 */
[----:B------:R-:W-:Y:S02]  /*d140*/  ISETP.GT.AND P6, PT, R207, R211, PT ;  /* 0x000000d3cf00720c */ /* 0x000fe40003fc4270 */
[----:B------:R-:W1:Y:S07]  /*d150*/  LDSM.16.M88.4 R148, [R206] ;  /* 0x00000000ce94783b */ /* 0x000e6e0000000200 */
[----:B------:R-:W1:Y:S07]  /*d160*/  LDSM.16.M88.4 R152, [R205] ;  /* 0x00000000cd98783b */ /* 0x000e6e0000000200 */
[----:B------:R-:W1:Y:S07]  /*d170*/  LDSM.16.M88.4 R156, [R204] ;  /* 0x00000000cc9c783b */ /* 0x000e6e0000000200 */
[----:B------:R-:W-:Y:S01]  /*d180*/  @!PT LDS RZ, [RZ] ;  /* 0x00000000fffff984 */ /* 0x000fe20000000800 */
[----:B------:R-:W-:Y:S01]  /*d190*/  @!PT LDS RZ, [RZ] ;  /* 0x00000000fffff984 */ /* 0x000fe20000000800 */
[----:B------:R-:W-:Y:S01]  /*d1a0*/  @!PT LDS RZ, [RZ] ;  /* 0x00000000fffff984 */ /* 0x000fe20000000800 */
[----:B------:R3:W-:Y:S07]  /*d1b0*/  LDGSTS.E.BYPASS.LTC128B.128 [R209+0x100], [R22.64], !P5 ;  /* 0x0010000016d17fae */ /* 0x0007ee000e901d46 */
[----:B------:R3:W-:Y:S07]  /*d1c0*/  LDGSTS.E.BYPASS.LTC128B.128 [R209+0x2100], [R20.64], !P4 ;  /* 0x0210000014d17fae */ /* 0x0007ee000e101d46 */
[----:B------:R1:W-:Y:S07]  /*d1d0*/  LDGSTS.E.BYPASS.LTC128B.128 [R209+0x4100], [R6.64], !P3 ;  /* 0x0410000006d17fae */ /* 0x0003ee000d901d46 */
[----:B------:R2:W-:Y:S07]  /*d1e0*/  LDGSTS.E.BYPASS.LTC128B.128 [R209+0x1100], [R14.64], !P5 ;  /* 0x011000000ed17fae */ /* 0x0005ee000e901d46 */
[----:B------:R2:W-:Y:S07]  /*d1f0*/  LDGSTS.E.BYPASS.LTC128B.128 [R209+0x3100], [R12.64], !P4 ;  /* 0x031000000cd17fae */ /* 0x0005ee000e101d46 */
[----:B------:R3:W-:Y:S01]  /*d200*/  LDGSTS.E.BYPASS.LTC128B.128 [R209+0x5100], [R2.64], !P3 ;  /* 0x0510000002d17fae */ /* 0x0007e2000d901d46 */
[C---:B-1----:R-:W-:Y:S06]  /*d210*/  HMMA.16816.F32.BF16 R4, R32.reuse, R8, RZ ;  /* 0x000000082004723c */ /* 0x042fec00000418ff */
[----:B------:R-:W-:Y:S02]  /*d220*/  LDSM.16.M88.4 R160, [R194] ;  /* 0x00000000c2a0783b */ /* 0x000fe40000000200 */
[C---:B------:R-:W-:Y:S05]  /*d230*/  HMMA.16816.F32.BF16 R8, R32.reuse, R10, RZ ;  /* 0x0000000a2008723c */ /* 0x040fea00000418ff */
[----:B------:R-:W0:Y:S03]  /*d240*/  LDGDEPBAR ;  /* 0x00000000000079af */ /* 0x000e260000000000 */
[C---:B--2---:R-:W-:Y:S04]  /*d250*/  HMMA.16816.F32.BF16 R12, R32.reuse, R16, RZ ;  /* 0x00000010200c723c */ /* 0x044fe800000418ff */
[----:B------:R-:W1:Y:S04]  /*d260*/  LDSM.16.M88.4 R164, [R190] ;  /* 0x00000000bea4783b */ /* 0x000e680000000200 */
[C---:B------:R-:W-:Y:S03]  /*d270*/  HMMA.16816.F32.BF16 R16, R32.reuse, R18, RZ ;  /* 0x000000122010723c */ /* 0x040fe600000418ff */
[----:B------:R-:W-:Y:S05]  /*d280*/  LDSM.16.M88.4 R168, [R190+0x1000] ;  /* 0x00100000bea8783b */ /* 0x000fea0000000200 */
[C---:B---3--:R-:W-:Y:S02]  /*d290*/  HMMA.16816.F32.BF16 R20, R32.reuse, R24, RZ ;  /* 0x000000182014723c */ /* 0x048fe400000418ff */
[----:B------:R-:W-:Y:S06]  /*d2a0*/  LDSM.16.M88.4 R172, [R190+0x1800] ;  /* 0x00180000beac783b */ /* 0x000fec0000000200 */
[C---:B------:R-:W-:Y:S01]  /*d2b0*/  HMMA.16816.F32.BF16 R24, R32.reuse, R26, RZ ;  /* 0x0000001a2018723c */ /* 0x040fe200000418ff */
[----:B------:R-:W-:Y:S07]  /*d2c0*/  LDSM.16.M88.4 R176, [R193] ;  /* 0x00000000c1b0783b */ /* 0x000fee0000000200 */
[C---:B----4-:R-:W-:Y:S01]  /*d2d0*/  HMMA.16816.F32.BF16 R28, R32.reuse, R136, RZ ;  /* 0x00000088201c723c */ /* 0x050fe200000418ff */
[----:B------:R-:W-:Y:S07]  /*d2e0*/  LDSM.16.M88.4 R180, [R187] ;  /* 0x00000000bbb4783b */ /* 0x000fee0000000200 */
[----:B------:R-:W-:Y:S01]  /*d2f0*/  HMMA.16816.F32.BF16 R32, R32, R138, RZ ;  /* 0x0000008a2020723c */ /* 0x000fe200000418ff */
[----:B------:R-:W2:Y:S07]  /*d300*/  LDSM.16.M88.4 R136, [R190+0x800] ;  /* 0x00080000be88783b */ /* 0x000eae0000000200 */
[C---:B-----5:R-:W-:Y:S08]  /*d310*/  HMMA.16816.F32.BF16 R4, R140.reuse, R144, R4 ;  /* 0x000000908c04723c */ /* 0x060ff00000041804 */
[C---:B------:R-:W-:Y:S01]  /*d320*/  HMMA.16816.F32.BF16 R8, R140.reuse, R146, R8 ;  /* 0x000000928c08723c */ /* 0x040fe20000041808 */
[----:B------:R-:W-:Y:S07]  /*d330*/  LDSM.16.M88.4 R144, [R187+0x1000] ;  /* 0x00100000bb90783b */ /* 0x000fee0000000200 */
[C---:B------:R-:W-:Y:S08]  /*d340*/  HMMA.16816.F32.BF16 R12, R140.reuse, R148, R12 ;  /* 0x000000948c0c723c */ /* 0x040ff0000004180c */
[C---:B------:R-:W-:Y:S01]  /*d350*/  HMMA.16816.F32.BF16 R16, R140.reuse, R150, R16 ;  /* 0x000000968c10723c */ /* 0x040fe20000041810 */
[----:B------:R-:W-:Y:S07]  /*d360*/  LDSM.16.M88.4 R148, [R187+0x1800] ;  /* 0x00180000bb94783b */ /* 0x000fee0000000200 */
[C---:B------:R-:W-:Y:S08]  /*d370*/  HMMA.16816.F32.BF16 R20, R140.reuse, R152, R20 ;  /* 0x000000988c14723c */ /* 0x040ff00000041814 */
[C---:B------:R-:W-:Y:S01]  /*d380*/  HMMA.16816.F32.BF16 R24, R140.reuse, R154, R24 ;  /* 0x0000009a8c18723c */ /* 0x040fe20000041818 */
[----:B------:R-:W-:Y:S07]  /*d390*/  LDSM.16.M88.4 R152, [R191+0x4000] ;  /* 0x00400000bf98783b */ /* 0x000fee0000000200 */
[C---:B------:R-:W-:Y:S08]  /*d3a0*/  HMMA.16816.F32.BF16 R28, R140.reuse, R156, R28 ;  /* 0x0000009c8c1c723c */ /* 0x040ff0000004181c */
[----:B------:R-:W-:Y:S01]  /*d3b0*/  HMMA.16816.F32.BF16 R32, R140, R158, R32 ;  /* 0x0000009e8c20723c */ /* 0x000fe20000041820 */
[----:B------:R-:W3:Y:S07]  /*d3c0*/  LDSM.16.M88.4 R140, [R187+0x800] ;  /* 0x00080000bb8c783b */ /* 0x000eee0000000200 */
[C---:B-1----:R-:W-:Y:S01]  /*d3d0*/  HMMA.16816.F32.BF16 R4, R160.reuse, R164, R4 ;  /* 0x000000a4a004723c */ /* 0x042fe20000041804 */
        /* <DEDUP_REMOVED lines=13> */
[----:B------:R-:W5:Y:S07]  /*d4b0*/  LDSM.16.M88.4 R172, [R203] ;  /* 0x00000000cbac783b */ /* 0x000f6e0000000200 */
[C---:B------:R-:W-:Y:S01]  /*d4c0*/  HMMA.16816.F32.BF16 R8, R176.reuse, R182, R8 ;  /* 0x000000b6b008723c */ /* 0x040fe20000041808 */
[----:B------:R-:W-:Y:S07]  /*d4d0*/  LDSM.16.M88.4 R180, [R190+0x2000] ;  /* 0x00200000beb4783b */ /* 0x000fee0000000200 */
        /* <DEDUP_REMOVED lines=10> */
[----:B------:R-:W1:Y:S07]  /*d580*/  LDSM.16.M88.4 R176, [R194+0x4000] ;  /* 0x00400000c2b0783b */ /* 0x000e6e0000000200 */
[C---:B------:R-:W-:Y:S01]  /*d590*/  HMMA.16816.F32.BF16 R8, R152.reuse, R158, R8 ;  /* 0x0000009e9808723c */ /* 0x040fe20000041808 */
[----:B------:R-:W-:Y:S07]  /*d5a0*/  LDSM.16.M88.4 R156, [R190+0x3800] ;  /* 0x00380000be9c783b */ /* 0x000fee0000000200 */
[C---:B--2---:R-:W-:Y:S08]  /*d5b0*/  HMMA.16816.F32.BF16 R12, R152.reuse, R136, R12 ;  /* 0x00000088980c723c */ /* 0x044ff0000004180c */
[C---:B------:R-:W-:Y:S01]  /*d5c0*/  HMMA.16816.F32.BF16 R16, R152.reuse, R138, R16 ;  /* 0x0000008a9810723c */ /* 0x040fe20000041810 */
[----:B------:R-:W2:Y:S07]  /*d5d0*/  LDSM.16.M88.4 R136, [R190+0x2800] ;  /* 0x00280000be88783b */ /* 0x000eae0000000200 */
[C---:B----4-:R-:W-:Y:S08]  /*d5e0*/  HMMA.16816.F32.BF16 R20, R152.reuse, R160, R20 ;  /* 0x000000a09814723c */ /* 0x050ff00000041814 */
[C---:B------:R-:W-:Y:S01]  /*d5f0*/  HMMA.16816.F32.BF16 R24, R152.reuse, R162, R24 ;  /* 0x000000a29818723c */ /* 0x040fe20000041818 */
[----:B------:R-:W-:Y:S07]  /*d600*/  LDSM.16.M88.4 R160, [R193+0x4000] ;  /* 0x00400000c1a0783b */ /* 0x000fee0000000200 */
[C---:B------:R-:W-:Y:S08]  /*d610*/  HMMA.16816.F32.BF16 R28, R152.reuse, R164, R28 ;  /* 0x000000a4981c723c */ /* 0x040ff0000004181c */
[----:B------:R-:W-:Y:S01]  /*d620*/  HMMA.16816.F32.BF16 R32, R152, R166, R32 ;  /* 0x000000a69820723c */ /* 0x000fe20000041820 */
[----:B------:R-:W4:Y:S07]  /*d630*/  LDSM.16.M88.4 R152, [R190+0x3000] ;  /* 0x00300000be98783b */ /* 0x000f2e0000000200 */
[C---:B-----5:R-:W-:Y:S01]  /*d640*/  HMMA.16816.F32.BF16 R4, R168.reuse, R172, R4 ;  /* 0x000000aca804723c */ /* 0x060fe20000041804 */
[----:B------:R-:W5:Y:S07]  /*d650*/  LDSM.16.M88.4 R164, [R187+0x2000] ;  /* 0x00200000bba4783b */ /* 0x000f6e0000000200 */
[C---:B------:R-:W-:Y:S01]  /*d660*/  HMMA.16816.F32.BF16 R8, R168.reuse, R174, R8 ;  /* 0x000000aea808723c */ /* 0x040fe20000041808 */
[----:B------:R-:W-:Y:S07]  /*d670*/  LDSM.16.M88.4 R172, [R184+0x4000] ;  /* 0x00400000b8ac783b */ /* 0x000fee0000000200 */
        /* <DEDUP_REMOVED lines=10> */
[----:B------:R-:W1:Y:S07]  /*d720*/  LDSM.16.M88.4 R168, [R191+0x8000] ;  /* 0x00800000bfa8783b */ /* 0x000e6e0000000200 */
[C---:B------:R-:W-:Y:S01]  /*d730*/  HMMA.16816.F32.BF16 R8, R176.reuse, R182, R8 ;  /* 0x000000b6b008723c */ /* 0x040fe20000041808 */
[----:B------:R-:W-:Y:S07]  /*d740*/  LDSM.16.M88.4 R180, [R199] ;  /* 0x00000000c7b4783b */ /* 0x000fee0000000200 */
[C---:B--2---:R-:W-:Y:S08]  /*d750*/  HMMA.16816.F32.BF16 R12, R176.reuse, R136, R12 ;  /* 0x00000088b00c723c */ /* 0x044ff0000004180c */
[C---:B------:R-:W-:Y:S01]  /*d760*/  HMMA.16816.F32.BF16 R16, R176.reuse, R138, R16 ;  /* 0x0000008ab010723c */ /* 0x040fe20000041810 */
[----:B------:R-:W2:Y:S07]  /*d770*/  LDSM.16.M88.4 R136, [R184+0x4800] ;  /* 0x00480000b888783b */ /* 0x000eae0000000200 */
[C---:B----4-:R-:W-:Y:S08]  /*d780*/  HMMA.16816.F32.BF16 R20, R176.reuse, R152, R20 ;  /* 0x00000098b014723c */ /* 0x050ff00000041814 */
[C---:B------:R-:W-:Y:S01]  /*d790*/  HMMA.16816.F32.BF16 R24, R176.reuse, R154, R24 ;  /* 0x0000009ab018723c */ /* 0x040fe20000041818 */
[----:B------:R-:W4:Y:S07]  /*d7a0*/  LDSM.16.M88.4 R152, [R184+0x5000] ;  /* 0x00500000b898783b */ /* 0x000f2e0000000200 */
[C---:B------:R-:W-:Y:S08]  /*d7b0*/  HMMA.16816.F32.BF16 R28, R176.reuse, R156, R28 ;  /* 0x0000009cb01c723c */ /* 0x040ff0000004181c */
[----:B------:R-:W-:Y:S01]  /*d7c0*/  HMMA.16816.F32.BF16 R32, R176, R158, R32 ;  /* 0x0000009eb020723c */ /* 0x000fe20000041820 */
[----:B------:R-:W1:Y:S07]  /*d7d0*/  LDSM.16.M88.4 R156, [R184+0x5800] ;  /* 0x00580000b89c783b */ /* 0x000e6e0000000200 */
[C---:B-----5:R-:W-:Y:S01]  /*d7e0*/  HMMA.16816.F32.BF16 R4, R160.reuse, R164, R4 ;  /* 0x000000a4a004723c */ /* 0x060fe20000041804 */
[----:B------:R-:W5:Y:S07]  /*d7f0*/  LDSM.16.M88.4 R176, [R192+0x8000] ;  /* 0x00800000c0b0783b */ /* 0x000f6e0000000200 */
        /* <DEDUP_REMOVED lines=26> */
[C---:B------:R-:W-:Y:S08]  /*d9a0*/  HMMA.16816.F32.BF16 R8, R176.reuse, R182, R8 ;  /* 0x000000b6b008723c */ /* 0x040ff00000041808 */
        /* <DEDUP_REMOVED lines=13> */
[C---:B------:R-:W-:Y:S08]  /*da80*/  HMMA.16816.F32.BF16 R28, R160.reuse, R156, R28 ;  /* 0x0000009ca01c723c */ /* 0x040ff0000004181c */
[----:B------:R-:W-:Y:S08]  /*da90*/  HMMA.16816.F32.BF16 R32, R160, R158, R32 ;  /* 0x0000009ea020723c */ /* 0x000ff00000041820 */
[C---:B-----5:R-:W-:Y:S08]  /*daa0*/  HMMA.16816.F32.BF16 R4, R168.reuse, R172, R4 ;  /* 0x000000aca804723c */ /* 0x060ff00000041804 */
        /* <DEDUP_REMOVED lines=150> */
.L_x_465:
[----:B------:R-:W-:Y:S04]  /*e410*/  MOV R8, c[0x0][0x32c] ;  /* 0x0000cb0000087a02 */ /* 0x000fe80000000f00 */
[----:B------:R-:W-:Y:S11]  /*e420*/  ISETP.NE.AND P0, PT, R8, 0x1, PT ;  /* 0x000000010800780c */ /* 0x000ff60003f05270 */
[----:B------:R-:W-:Y:S02]  /*e430*/  @!UPT UIADD3 URZ, URZ, URZ, URZ ;  /* 0x0000003f3f3ff290 */ /* 0x000fe4000fffe03f */
[----:B------:R-:W-:Y:S05]  /*e440*/  @P0 IMAD.HI.U32 R8, R3, c[0x0][0x330], RZ ;  /* 0x0000cc0003080a27 */ /* 0x000fea00078e00ff */
[----:B------:R-:W-:Y:S02]  /*e450*/  @P0 SHF.R.U32.HI R3, RZ, c[0x0][0x334], R8 ;  /* 0x0000cd00ff030a19 */ /* 0x000fe40000011608 */
.L_x_466:
[----:B------:R-:W-:Y:S05]  /*e460*/  BSYNC B0 ;  /* 0x0000000000007941 */ /* 0x000fea0003800000 */
.L_x_464:
[----:B------:R-:W-:Y:S04]  /*e470*/  IMAD R3, R3, c[0x0][0x32c], -R4 ;  /* 0x0000cb0003037a24 */ /* 0x000fe800078e0a04 */
[----:B------:R-:W-:Y:S05]  /*e480*/  IMAD.IADD R3, R3, 0x1, -R227 ;  /* 0x0000000103037824 */ /* 0x000fea00078e0ae3 */
[----:B------:R-:W-:Y:S02]  /*e490*/  IADD3 R8, R3, c[0x0][0x32c], RZ ;  /* 0x0000cb0003087a10 */ /* 0x000fe40007ffe0ff */
[----:B------:R-:W-:Y:S02]  /*e4a0*/  IMNMX R0, R0, R3, !PT ;  /* 0x0000000300007217 */ /* 0x000fe40007800200 */
[----:B------:R-:W-:Y:S02]  /*e4b0*/  IMNMX R2, R2, R8, PT ;  /* 0x0000000802027217 */ /* 0x000fe40003800200 */
.L_x_463:
        /* <DEDUP_REMOVED lines=66> */
.L_x_469:
[----:B------:R-:W-:Y:S04]  /*e8e0*/  MOV R5, c[0x0][0x32c] ;  /* 0x0000cb0000057a02 */ /* 0x000fe80000000f00 */
[----:B------:R-:W-:Y:S11]  /*e8f0*/  ISETP.NE.AND P0, PT, R5, 0x1, PT ;  /* 0x000000010500780c */ /* 0x000ff60003f05270 */
[----:B------:R-:W-:Y:S02]  /*e900*/  @!UPT UIADD3 URZ, URZ, URZ, URZ ;  /* 0x0000003f3f3ff290 */ /* 0x000fe4000fffe03f */
[----:B------:R-:W-:Y:S05]  /*e910*/  @P0 IMAD.HI.U32 R5, R3, c[0x0][0x330], RZ ;  /* 0x0000cc0003050a27 */ /* 0x000fea00078e00ff */
[----:B------:R-:W-:Y:S02]  /*e920*/  @P0 SHF.R.U32.HI R3, RZ, c[0x0][0x334], R5 ;  /* 0x0000cd00ff030a19 */ /* 0x000fe40000011605 */
.L_x_470:
[----:B------:R-:W-:Y:S05]  /*e930*/  BSYNC B0 ;  /* 0x0000000000007941 */ /* 0x000fea0003800000 */
.L_x_468:
[----:B------:R-:W-:Y:S04]  /*e940*/  IMAD R4, R3, c[0x0][0x32c], -R4 ;  /* 0x0000cb0003047a24 */ /* 0x000fe800078e0a04 */
[----:B------:R-:W-:Y:S05]  /*e950*/  IMAD.IADD R3, R4, 0x1, -R227 ;  /* 0x0000000104037824 */ /* 0x000fea00078e0ae3 */
[----:B------:R-:W-:Y:S02]  /*e960*/  IADD3 R4, R3, c[0x0][0x32c], RZ ;  /* 0x0000cb0003047a10 */ /* 0x000fe40007ffe0ff */
[----:B------:R-:W-:Y:S02]  /*e970*/  IMNMX R0, R0, R3, !PT ;  /* 0x0000000300007217 */ /* 0x000fe40007800200 */
[----:B------:R-:W-:Y:S02]  /*e980*/  IMNMX R2, R2, R4, PT ;  /* 0x0000000402027217 */ /* 0x000fe40003800200 */
.L_x_467:
        /* <DEDUP_REMOVED lines=452> */
[----:B------:R-:W-:Y:S01]  /*105d0*/  IADD3 R0, R207, -0x1, RZ ;  /* 0xffffffffcf007810 */ /* 0x000fe20007ffe0ff */
[C---:B--2---:R-:W-:Y:S04]  /*105e0*/  HMMA.16816.F32.BF16 R92, R136.reuse, R12, R92 ;  /* 0x0000000c885c723c */ /* 0x044fe8000004185c */
[----:B------:R-:W-:Y:S01]  /*105f0*/  FADD.FTZ R225, R170, R4 ;  /* 0x00000004aae17221 */ /* 0x000fe20000010000 */
[----:B------:R-:W-:Y:S01]  /*10600*/  MOV R207, R0 ;  /* 0x0000000000cf7202 */ /* 0x000fe20000000f00 */
[----:B------:R-:W-:Y:S01]  /*10610*/  FADD.FTZ R226, R101, R2 ;  /* 0x0000000265e27221 */ /* 0x000fe20000010000 */
[----:B------:R-:W-:Y:S01]  /*10620*/  MOV R101, R100 ;  /* 0x0000006400657202 */ /* 0x000fe20000000f00 */
[----:B------:R-:W-:Y:S04]  /*10630*/  HMMA.16816.F32.BF16 R96, R136, R14, R96 ;  /* 0x0000000e8860723c */ /* 0x000fe80000041860 */
[----:B------:R-:W-:Y:S04]  /*10640*/  MOV R102, R3 ;  /* 0x0000000300667202 */ /* 0x000fe80000000f00 */
[----:B------:R-:W-:-:S05]  /*10650*/  @P0 BRA `(.L_x_471) ;  /* 0xffffc7b000000947 */ /* 0x000fca000383ffff */
.L_x_462:
[----:B------:R-:W-:Y:S02]  /*10660*/  @!UPT UIADD3 URZ, URZ, URZ, URZ ;  /* 0x0000003f3f3ff290 */ /* 0x000fe4000fffe03f */
[----:B------:R-:W-:Y:S02]  /*10670*/  MOV R7, 0x1f ;  /* 0x0000001f00077802 */ /* 0x000fe40000000f00 */
[----:B------:R-:W-:Y:S01]  /*10680*/  MOV R6, 0xffffffff ;  /* 0xffffffff00067802 */ /* 0x000fe20000000f00 */
[----:B------:R-:W-:Y:S06]  /*10690*/  BRA.DIV ~URZ, `(.L_x_472) ;  /* 0x000053d27f007947 */ /* 0x000fec000b800000 */
[----:B------:R1:W2:Y:S02]  /*106a0*/  SHFL.BFLY PT, R0, R225, 0x2, 0x1f ;  /* 0x0c401f00e1007f89 */ /* 0x0002a400000e0000 */
.L_x_545:
[----:B--2---:R-:W-:Y:S01]  /*106b0*/  FADD.FTZ R0, R0, R225 ;  /* 0x000000e100007221 */ /* 0x004fe20000010000 */
[----:B------:R-:W-:Y:S05]  /*106c0*/  BRA.DIV ~URZ, `(.L_x_473) ;  /* 0x000054027f007947 */ /* 0x000fea000b800000 */
[----:B------:R-:W2:Y:S04]  /*106d0*/  SHFL.BFLY PT, R2, R226, 0x2, 0x1f ;  /* 0x0c401f00e2027f89 */ /* 0x000ea800000e0000 */
[----:B------:R-:W3:Y:S01]  /*106e0*/  SHFL.BFLY PT, R5, R0, 0x1, 0x1f ;  /* 0x0c201f0000057f89 */ /* 0x000ee200000e0000 */
[----:B--2---:R-:W-:-:S02]  /*106f0*/  FADD.FTZ R4, R2, R226 ;  /* 0x000000e202047221 */ /* 0x004fc40000010000 */
[----:B---3--:R-:W-:-:S03]  /*10700*/  FADD.FTZ R0, R0, R5 ;  /* 0x0000000500007221 */ /* 0x008fc60000010000 */
[----:B------:R2:W3:Y:S04]  /*10710*/  SHFL.BFLY PT, R3, R4, 0x1, 0x1f ;  /* 0x0c201f0004037f89 */ /* 0x0004e800000e0000 */
.L_x_546:
[----:B------:R-:W-:Y:S01]  /*10720*/  FSETP.NE.FTZ.AND P1, PT, R0, RZ, PT ;  /* 0x000000ff0000720b */ /* 0x000fe20003f35000 */
[----:B---3--:R-:W-:Y:S01]  /*10730*/  FADD.FTZ R3, R3, R4 ;  /* 0x0000000403037221 */ /* 0x008fe20000010000 */
[----:B------:R-:W-:Y:S02]  /*10740*/  MOV R2, RZ ;  /* 0x000000ff00027202 */ /* 0x000fe40000000f00 */
[----:B------:R-:W-:Y:S02]  /*10750*/  MOV R21, 0xff800000 ;  /* 0xff80000000157802 */ /* 0x000fe40000000f00 */
[----:B------:R-:W-:Y:S02]  /*10760*/  FSETP.NE.FTZ.AND P0, PT, R3, RZ, PT ;  /* 0x000000ff0300720b */ /* 0x000fe40003f15000 */
[----:B------:R-:W-:-:S05]  /*10770*/  MOV R20, 0xff800000 ;  /* 0xff80000000147802 */ /* 0x000fca0000000f00 */
[----:B------:R-:W3:Y:S01]  /*10780*/  @P1 MUFU.LG2 R5, R0 ;  /* 0x0000000000051308 */ /* 0x000ee20000000c00 */
[----:B--2---:R-:W-:-:S05]  /*10790*/  @P1 MOV R4, 0x3f317218 ;  /* 0x3f31721800041802 */ /* 0x004fca0000000f00 */
[----:B------:R-:W-:Y:S02]  /*107a0*/  @P1 FMUL.FTZ R4, R4, c[0x0][0x2d0] ;  /* 0x0000b40004041a20 */ /* 0x000fe40000410000 */
[----:B------:R2:W4:Y:S01]  /*107b0*/  @P1 MUFU.RCP R2, R0 ;  /* 0x0000000000021308 */ /* 0x0005220000001000 */
[----:B---3--:R-:W-:-:S04]  /*107c0*/  @P1 FMUL.FTZ R5, R5, 0.69314718246459960938 ;  /* 0x3f31721805051820 */ /* 0x008fc80000410000 */
[----:B------:R-:W-:Y:S01]  /*107d0*/  @P1 FFMA.FTZ R21, R4, R100, R5 ;  /* 0x0000006404151223 */ /* 0x000fe20000010005 */
[----:B------:R-:W-:Y:S02]  /*107e0*/  MOV R4, 0x1 ;  /* 0x0000000100047802 */ /* 0x000fe40000000f00 */
[----:B--2---:R-:W-:Y:S01]  /*107f0*/  MOV R0, RZ ;  /* 0x000000ff00007202 */ /* 0x004fe20000000f00 */
[C---:B----4-:R-:W-:Y:S02]  /*10800*/  FMUL.FTZ R148, R2.reuse, R68 ;  /* 0x0000004402947220 */ /* 0x050fe40000410000 */
[C---:B------:R-:W-:Y:S02]  /*10810*/  FMUL.FTZ R149, R2.reuse, R69 ;  /* 0x0000004502957220 */ /* 0x040fe40000410000 */
[C---:B------:R-:W-:Y:S01]  /*10820*/  FMUL.FTZ R146, R2.reuse, R104 ;  /* 0x0000006802927220 */ /* 0x040fe20000410000 */
[----:B------:R-:W2:Y:S01]  /*10830*/  @P0 MUFU.RCP R0, R3 ;  /* 0x0000000300000308 */ /* 0x000ea20000001000 */
        /* <DEDUP_REMOVED lines=45> */
[----:B------:R3:W4:Y:S01]  /*10b10*/  @P0 MUFU.LG2 R2, R3 ;  /* 0x0000000300020308 */ /* 0x0007220000000c00 */
[C---:B--2---:R-:W-:Y:S02]  /*10b20*/  FMUL.FTZ R92, R0.reuse, R118 ;  /* 0x00000076005c7220 */ /* 0x044fe40000410000 */
[C---:B------:R-:W-:Y:S02]  /*10b30*/  FMUL.FTZ R93, R0.reuse, R119 ;  /* 0x00000077005d7220 */ /* 0x040fe40000410000 */
[C---:B------:R-:W-:Y:S02]  /*10b40*/  FMUL.FTZ R152, R0.reuse, R114 ;  /* 0x0000007200987220 */ /* 0x040fe40000410000 */
[----:B------:R-:W-:-:S02]  /*10b50*/  FMUL.FTZ R153, R0, R115 ;  /* 0x0000007300997220 */ /* 0x000fc40000410000 */
[C---:B------:R-:W-:Y:S02]  /*10b60*/  FMUL.FTZ R118, R0.reuse, R130 ;  /* 0x0000008200767220 */ /* 0x040fe40000410000 */
[C---:B------:R-:W-:Y:S02]  /*10b70*/  FMUL.FTZ R119, R0.reuse, R131 ;  /* 0x0000008300777220 */ /* 0x040fe40000410000 */
[C---:B------:R-:W-:Y:S02]  /*10b80*/  FMUL.FTZ R154, R0.reuse, R110 ;  /* 0x0000006e009a7220 */ /* 0x040fe40000410000 */
[----:B------:R-:W-:Y:S01]  /*10b90*/  FMUL.FTZ R155, R0, R111 ;  /* 0x0000006f009b7220 */ /* 0x000fe20000410000 */
[----:B---3--:R-:W-:Y:S01]  /*10ba0*/  @P0 MOV R3, 0x3f317218 ;  /* 0x3f31721800030802 */ /* 0x008fe20000000f00 */
[----:B----4-:R-:W-:Y:S02]  /*10bb0*/  @P0 FMUL.FTZ R2, R2, 0.69314718246459960938 ;  /* 0x3f31721802020820 */ /* 0x010fe40000410000 */
        /* <DEDUP_REMOVED lines=43> */
.L_x_419:
[----:B------:R-:W2:Y:S01]  /*10e70*/  S2R R2, SR_TID.X ;  /* 0x0000000000027919 */ /* 0x000ea20000002100 */
        /* <DEDUP_REMOVED lines=16> */
.L_x_475:
[----:B------:R-:W-:Y:S05]  /*10f80*/  BSYNC B0 ;  /* 0x0000000000007941 */ /* 0x000fea0003800000 */
.L_x_474:
        /* <DEDUP_REMOVED lines=19> */
[----:B------:R-:W-:Y:S02]  /*110c0*/  ISETP.NE.U32.AND P2, PT, RZ, c[0x0][0x508], PT ;  /* 0x00014200ff007a0c */ /* 0x000fe40003f45070 */
[----:B------:R-:W-:Y:S02]  /*110d0*/  ISETP.NE.U32.AND P1, PT, RZ, c[0x0][0x500], PT ;  /* 0x00014000ff007a0c */ /* 0x000fe40003f25070 */
[----:B------:R-:W-:-:S02]  /*110e0*/  ISETP.NE.AND.EX P2, PT, RZ, c[0x0][0x50c], PT, P2 ;  /* 0x00014300ff007a0c */ /* 0x000fc40003f45320 */
        /* <DEDUP_REMOVED lines=79> */
[----:B-1----:R-:W-:-:S03]  /*115e0*/  F2FP.BF16.PACK_AB R0, R79, R78 ;  /* 0x0000004e4f00723e */ /* 0x002fc600000010ff */
[----:B------:R-:W4:Y:S01]  /*115f0*/  LDL.LU R8, [R1+0xc] ;  /* 0x00000c0001087983 */ /* 0x000f220000300800 */
[----:B------:R-:W-:-:S03]  /*11600*/  IMAD.MOV.U32 R12, RZ, RZ, c[0x0][0x388] ;  /* 0x0000e200ff0c7624 */ /* 0x000fc600078e00ff */
[----:B------:R1:W-:Y:S01]  /*11610*/  STS [R7+0x8400], R0 ;  /* 0x0084000007007388 */ /* 0x0003e20000000800 */
[----:B--2---:R-:W-:Y:S02]  /*11620*/  F2FP.BF16.PACK_AB R4, R89, R88 ;  /* 0x000000585904723e */ /* 0x004fe400000010ff */
[----:B---3--:R-:W-:-:S03]  /*11630*/  F2FP.BF16.PACK_AB R3, R71, R70 ;  /* 0x000000464703723e */ /* 0x008fc600000010ff */
[----:B------:R2:W-:Y:S01]  /*11640*/  STS [R6+0x8000], R4 ;  /* 0x0080000406007388 */ /* 0x0005e20000000800 */
[----:B------:R-:W-:-:S03]  /*11650*/  F2FP.BF16.PACK_AB R2, R81, R80 ;  /* 0x000000505102723e */ /* 0x000fc600000010ff */
[----:B------:R3:W-:Y:S04]  /*11660*/  STS [R6+0x8400], R3 ;  /* 0x0084000306007388 */ /* 0x0007e80000000800 */
[----:B------:R3:W-:Y:S01]  /*11670*/  STS [R5+0x8000], R2 ;  /* 0x0080000205007388 */ /* 0x0007e20000000800 */
[----:B-1----:R-:W-:-:S05]  /*11680*/  F2FP.BF16.PACK_AB R0, R59, R58 ;  /* 0x0000003a3b00723e */ /* 0x002fca00000010ff */
[----:B------:R1:W-:Y:S01]  /*11690*/  STS [R5+0x8400], R0 ;  /* 0x0084000005007388 */ /* 0x0003e20000000800 */
[----:B--2---:R-:W-:Y:S01]  /*116a0*/  IMAD.MOV.U32 R4, RZ, RZ, 0x4 ;  /* 0x00000004ff047424 */ /* 0x004fe200078e00ff */
[----:B---3--:R-:W-:-:S03]  /*116b0*/  F2FP.BF16.PACK_AB R3, R61, R60 ;  /* 0x0000003c3d03723e */ /* 0x008fc600000010ff */
[----:B------:R-:W-:Y:S02]  /*116c0*/  @P2 IMAD.WIDE R6, R235, R4, c[0x0][0x508] ;  /* 0x00014200eb062625 */ /* 0x000fe400078e0204 */
[----:B------:R-:W-:Y:S02]  /*116d0*/  STS [R9+0x8000], R3 ;  /* 0x0080000309007388 */ /* 0x000fe40000000800 */
[----:B------:R-:W-:Y:S01]  /*116e0*/  IMAD.MOV.U32 R2, RZ, RZ, RZ ;  /* 0x000000ffff027224 */ /* 0x000fe200078e00ff */
[----:B-1----:R-:W-:Y:S01]  /*116f0*/  F2FP.BF16.PACK_AB R0, R57, R56 ;  /* 0x000000383900723e */ /* 0x002fe200000010ff */
[----:B------:R-:W-:-:S04]  /*11700*/  IMAD.WIDE R4, R235, R4, c[0x0][0x500] ;  /* 0x00014000eb047625 */ /* 0x000fc800078e0204 */
        /* <DEDUP_REMOVED lines=11> */
.L_x_478:
[----:B--2---:R-:W2:Y:S01]  /*117c0*/  LDL R13, [R1+0x10] ;  /* 0x00001000010d7983 */ /* 0x004ea20000100800 */
[----:B------:R-:W-:Y:S01]  /*117d0*/  IMAD.MOV.U32 R10, RZ, RZ, 0x368 ;  /* 0x00000368ff0a7424 */ /* 0x000fe200078e00ff */
[----:B------:R-:W-:Y:S01]  /*117e0*/  ISETP.GT.AND P3, PT, R0, 0x1, PT ;  /* 0x000000010000780c */ /* 0x000fe20003f64270 */
[----:B------:R-:W-:Y:S01]  /*117f0*/  IMAD.MOV.U32 R0, RZ, RZ, c[0x0][0x4e8] ;  /* 0x00013a00ff007624 */ /* 0x000fe200078e00ff */
[----:B------:R-:W3:Y:S01]  /*11800*/  LDL R22, [R1+0x3c] ;  /* 0x00003c0001167983 */ /* 0x000ee20000100800 */
[----:B------:R-:W-:Y:S01]  /*11810*/  ISETP.NE.U32.AND P0, PT, RZ, c[0x0][0x500], PT ;  /* 0x00014000ff007a0c */ /* 0x000fe20003f05070 */
[----:B------:R-:W-:Y:S01]  /*11820*/  IMAD.IADD R3, R240, 0x1, R231 ;  /* 0x00000001f0037824 */ /* 0x000fe200078e02e7 */
[----:B------:R-:W-:-:S02]  /*11830*/  SEL R10, R10, 0x328, P3 ;  /* 0x000003280a0a7807 */ /* 0x000fc40001800000 */
[----:B------:R-:W-:Y:S02]  /*11840*/  ISETP.NE.AND.EX P0, PT, RZ, c[0x0][0x504], PT, P0 ;  /* 0x00014100ff007a0c */ /* 0x000fe40003f05300 */
[----:B------:R-:W1:Y:S01]  /*11850*/  LDC.64 R6, c[0x0][R10+0x170] ;  /* 0x00005c000a067b82 */ /* 0x000e620000000a00 */
[----:B------:R-:W-:Y:S02]  /*11860*/  ISETP.NE.AND P2, PT, R0, 0x1, PT ;  /* 0x000000010000780c */ /* 0x000fe40003f45270 */
[----:B------:R-:W-:Y:S02]  /*11870*/  SHF.R.S32.HI R4, RZ, 0x1f, R235 ;  /* 0x0000001fff047819 */ /* 0x000fe400000114eb */
[----:B------:R-:W-:Y:S02]  /*11880*/  SEL R0, R235, RZ, !P0 ;  /* 0x000000ffeb007207 */ /* 0x000fe40004000000 */
[----:B------:R-:W-:Y:S01]  /*11890*/  SEL R5, R4, RZ, !P0 ;  /* 0x000000ff04057207 */ /* 0x000fe20004000000 */
[----:B------:R4:W4:Y:S08]  /*118a0*/  LDC.64 R14, c[0x0][R10+0x168] ;  /* 0x00005a000a0e7b82 */ /* 0x0009300000000a00 */
[----:B------:R4:W2:Y:S08]  /*118b0*/  LDC.64 R18, c[0x0][R10+0x178] ;  /* 0x00005e000a127b82 */ /* 0x0008b00000000a00 */
[----:B------:R4:W2:Y:S01]  /*118c0*/  LDC.64 R16, c[0x0][R10+0x160] ;  /* 0x000058000a107b82 */ /* 0x0008a20000000a00 */
[----:B------:R-:W4:Y:S01]  /*118d0*/  S2R R23, SR_TID.X ;  /* 0x0000000000177919 */ /* 0x000f220000002100 */
[----:B-1----:R-:W-:-:S04]  /*118e0*/  IMAD R4, R7, R0, RZ ;  /* 0x0000000007047224 */ /* 0x002fc800078e02ff */
[----:B----4-:R-:W-:Y:S02]  /*118f0*/  IMAD R10, R6, R5, R4 ;  /* 0x00000005060a7224 */ /* 0x010fe400078e0204 */
[----:B------:R-:W-:-:S04]  /*11900*/  @P2 IMAD.HI.U32 R5, R3, c[0x0][0x4ec], RZ ;  /* 0x00013b0003052a27 */ /* 0x000fc800078e00ff */
[----:B------:R-:W-:Y:S01]  /*11910*/  IMAD.MOV.U32 R4, RZ, RZ, R3 ;  /* 0x000000ffff047224 */ /* 0x000fe200078e0003 */
[----:B------:R-:W-:Y:S01]  /*11920*/  @P2 SHF.R.U32.HI R4, RZ, c[0x0][0x4f0], R5 ;  /* 0x00013c00ff042a19 */ /* 0x000fe20000011605 */
        /* <DEDUP_REMOVED lines=8> */
[----:B------:R-:W-:Y:S01]  /*119b0*/  IMAD.IADD R15, R23, 0x1, -R15 ;  /* 0x00000001170f7824 */ /* 0x000fe200078e0a0f */
[----:B--2---:R-:W-:Y:S01]  /*119c0*/  SEL R5, R13, RZ, P3 ;  /* 0x000000ff0d057207 */ /* 0x004fe20001800000 */
[----:B------:R-:W-:Y:S02]  /*119d0*/  IMAD.IADD R13, R7, 0x1, R10 ;  /* 0x00000001070d7824 */ /* 0x000fe400078e020a */
[----:B------:R-:W-:Y:S02]  /*119e0*/  IMAD.IADD R7, R9, 0x1, R11 ;  /* 0x0000000109077824 */ /* 0x000fe400078e020b */
[----:B------:R-:W-:Y:S02]  /*119f0*/  IMAD.MOV R10, RZ, RZ, -R4 ;  /* 0x000000ffff0a7224 */ /* 0x000fe400078e0a04 */
[-C--:B------:R-:W-:Y:S02]  /*11a00*/  IMAD R11, R19, R5.reuse, RZ ;  /* 0x00000005130b7224 */ /* 0x080fe400078e02ff */
        /* <DEDUP_REMOVED lines=19> */
[----:B---3--:R-:W-:-:S03]  /*11b40*/  IMAD.IADD R5, R22, 0x1, R231 ;  /* 0x0000000116057824 */ /* 0x008fc600078e02e7 */
        /* <DEDUP_REMOVED lines=40> */
[-C--:B------:R-:W-:Y:S02]  /*11dd0*/  IADD3 R11, R9, R231.reuse, RZ ;  /* 0x000000e7090b7210 */ /* 0x080fe40007ffe0ff */
[----:B--2---:R-:W-:-:S04]  /*11de0*/  IADD3 R5, R15, R231, RZ ;  /* 0x000000e70f057210 */ /* 0x004fc80007ffe0ff */
        /* <DEDUP_REMOVED lines=21> */
.L_x_547:
[----:B------:R-:W-:Y:S05]  /*11f40*/  BRA.DIV ~URZ, `(.L_x_481) ;  /* 0x00003cf27f007947 */ /* 0x000fea000b800000 */
[----:B------:R3:W4:Y:S02]  /*11f50*/  SHFL.IDX PT, R0, R13, RZ, 0x181f ;  /* 0x00181fff0d007589 */ /* 0x00072400000e0000 */
.L_x_548:
[----:B------:R-:W-:Y:S01]  /*11f60*/  ISETP.GE.AND P0, PT, R11, R4, PT ;  /* 0x000000040b00720c */ /* 0x000fe20003f06270 */
[----:B------:R-:W-:-:S12]  /*11f70*/  BSSY B0, `(.L_x_482) ;  /* 0x0000010000007945 */ /* 0x000fd80003800000 */
[----:B------:R-:W-:Y:S05]  /*11f80*/  @P0 BRA `(.L_x_483) ;  /* 0x000000e000000947 */ /* 0x000fea0003800000 */
[----:B------:R-:W5:Y:S04]  /*11f90*/  LDL R14, [R1+0x4] ;  /* 0x00000400010e7983 */ /* 0x000f680000100800 */
[----:B---3--:R-:W3:Y:S01]  /*11fa0*/  LDL R5, [R1] ;  /* 0x0000000001057983 */ /* 0x008ee20000100800 */
[----:B------:R-:W-:Y:S02]  /*11fb0*/  ISETP.GE.AND P5, PT, R236, c[0x0][0x3c8], PT ;  /* 0x0000f200ec007a0c */ /* 0x000fe40003fa6270 */
[----:B------:R-:W-:Y:S02]  /*11fc0*/  ISETP.GE.AND P4, PT, R238, c[0x0][0x3c8], PT ;  /* 0x0000f200ee007a0c */ /* 0x000fe40003f86270 */
[----:B------:R-:W-:-:S09]  /*11fd0*/  ISETP.GE.AND P3, PT, R239, c[0x0][0x3c8], PT ;  /* 0x0000f200ef007a0c */ /* 0x000fd20003f66270 */
[-C--:B----4-:R-:W-:Y:S02]  /*11fe0*/  @!P5 LEA R8, P2, R236, R0.reuse, 0x1 ;  /* 0x00000000ec08d211 */ /* 0x090fe400078408ff */
[-C--:B------:R-:W-:Y:S02]  /*11ff0*/  @!P4 LEA R6, P1, R238, R0.reuse, 0x1 ;  /* 0x00000000ee06c211 */ /* 0x080fe400078208ff */
[----:B------:R-:W-:Y:S02]  /*12000*/  @!P3 LEA R2, P0, R239, R0, 0x1 ;  /* 0x00000000ef02b211 */ /* 0x000fe400078008ff */
[----:B--2---:R-:W-:-:S05]  /*12010*/  @!P5 LEA.HI.X R9, R236, R10, R237, 0x1, P2 ;  /* 0x0000000aec09d211 */ /* 0x004fca00010f0ced */
[----:B------:R2:W-:Y:S01]  /*12020*/  @!P5 ST.E.128 [R8.64], R24 ;  /* 0x000000180800d985 */ /* 0x0005e2000c101d06 */
[-C--:B-----5:R-:W-:Y:S02]  /*12030*/  @!P4 LEA.HI.X R7, R238, R10.reuse, R14, 0x1, P1 ;  /* 0x0000000aee07c211 */ /* 0x0a0fe400008f0c0e */
[----:B---3--:R-:W-:-:S03]  /*12040*/  @!P3 LEA.HI.X R3, R239, R10, R5, 0x1, P0 ;  /* 0x0000000aef03b211 */ /* 0x008fc600000f0c05 */
[----:B------:R2:W-:Y:S04]  /*12050*/  @!P4 ST.E.128 [R6.64], R20 ;  /* 0x000000140600c985 */ /* 0x0005e8000c101d06 */
[----:B------:R2:W-:Y:S02]  /*12060*/  @!P3 ST.E.128 [R2.64], R16 ;  /* 0x000000100200b985 */ /* 0x0005e4000c101d06 */
.L_x_483:
[----:B------:R-:W-:Y:S05]  /*12070*/  BSYNC B0 ;  /* 0x0000000000007941 */ /* 0x000fea0003800000 */
.L_x_482:
[----:B------:R-:W-:Y:S05]  /*12080*/  BRA.DIV ~URZ, `(.L_x_484) ;  /* 0x00003c127f007947 */ /* 0x000fea000b800000 */
[----:B--2---:R2:W1:Y:S04]  /*12090*/  SHFL.IDX PT, R10, R12, 0x1, 0x181f ;  /* 0x00381f000c0a7f89 */ /* 0x00446800000e0000 */
[----:B----4-:R2:W4:Y:S02]  /*120a0*/  SHFL.IDX PT, R0, R13, 0x1, 0x181f ;  /* 0x00381f000d007f89 */ /* 0x01052400000e0000 */
.L_x_549:
[----:B------:R-:W-:Y:S01]  /*120b0*/  IADD3 R2, R11, 0x20, RZ ;  /* 0x000000200b027810 */ /* 0x000fe20007ffe0ff */
[----:B------:R-:W-:Y:S03]  /*120c0*/  BSSY B0, `(.L_x_485) ;  /* 0x0000011000007945 */ /* 0x000fe60003800000 */
[----:B------:R-:W-:-:S13]  /*120d0*/  ISETP.GE.AND P0, PT, R2, R4, PT ;  /* 0x000000040200720c */ /* 0x000fda0003f06270 */
[----:B------:R-:W-:Y:S05]  /*120e0*/  @P0 BRA `(.L_x_486) ;  /* 0x000000e000000947 */ /* 0x000fea0003800000 */
[----:B------:R-:W5:Y:S04]  /*120f0*/  LDL R14, [R1+0x4] ;  /* 0x00000400010e7983 */ /* 0x000f680000100800 */
[----:B--2---:R-:W2:Y:S01]  /*12100*/  LDL R5, [R1] ;  /* 0x0000000001057983 */ /* 0x004ea20000100800 */
[----:B------:R-:W-:Y:S02]  /*12110*/  ISETP.GE.AND P2, PT, R236, c[0x0][0x3c8], PT ;  /* 0x0000f200ec007a0c */ /* 0x000fe40003f46270 */
[----:B------:R-:W-:Y:S02]  /*12120*/  ISETP.GE.AND P1, PT, R238, c[0x0][0x3c8], PT ;  /* 0x0000f200ee007a0c */ /* 0x000fe40003f26270 */
[----:B------:R-:W-:-:S09]  /*12130*/  ISETP.GE.AND P0, PT, R239, c[0x0][0x3c8], PT ;  /* 0x0000f200ef007a0c */ /* 0x000fd20003f06270 */
[-C--:B----4-:R-:W-:Y:S02]  /*12140*/  @!P2 LEA R8, P5, R236, R0.reuse, 0x1 ;  /* 0x00000000ec08a211 */ /* 0x090fe400078a08ff */
[-C--:B------:R-:W-:Y:S02]  /*12150*/  @!P1 LEA R6, P4, R238, R0.reuse, 0x1 ;  /* 0x00000000ee069211 */ /* 0x080fe400078808ff */
[----:B------:R-:W-:Y:S02]  /*12160*/  @!P0 LEA R2, P3, R239, R0, 0x1 ;  /* 0x00000000ef028211 */ /* 0x000fe400078608ff */
[----:B-1----:R-:W-:-:S05]  /*12170*/  @!P2 LEA.HI.X R9, R236, R10, R237, 0x1, P5 ;  /* 0x0000000aec09a211 */ /* 0x002fca00028f0ced */
[----:B------:R1:W-:Y:S01]  /*12180*/  @!P2 ST.E.128 [R8.64], R36 ;  /* 0x000000240800a985 */ /* 0x0003e2000c101d06 */
[-C--:B-----5:R-:W-:Y:S02]  /*12190*/  @!P1 LEA.HI.X R7, R238, R10.reuse, R14, 0x1, P4 ;  /* 0x0000000aee079211 */ /* 0x0a0fe400020f0c0e */
[----:B--2---:R-:W-:-:S03]  /*121a0*/  @!P0 LEA.HI.X R3, R239, R10, R5, 0x1, P3 ;  /* 0x0000000aef038211 */ /* 0x004fc600018f0c05 */
[----:B------:R1:W-:Y:S04]  /*121b0*/  @!P1 ST.E.128 [R6.64], R32 ;  /* 0x0000002006009985 */ /* 0x0003e8000c101d06 */
[----:B------:R1:W-:Y:S02]  /*121c0*/  @!P0 ST.E.128 [R2.64], R28 ;  /* 0x0000001c02008985 */ /* 0x0003e4000c101d06 */
.L_x_486:
[----:B------:R-:W-:Y:S05]  /*121d0*/  BSYNC B0 ;  /* 0x0000000000007941 */ /* 0x000fea0003800000 */
.L_x_485:
[----:B------:R-:W-:Y:S05]  /*121e0*/  BRA.DIV ~URZ, `(.L_x_487) ;  /* 0x00003b727f007947 */ /* 0x000fea000b800000 */
[----:B-1----:R1:W2:Y:S02]  /*121f0*/  SHFL.IDX PT, R10, R12, 0x2, 0x181f ;  /* 0x00581f000c0a7f89 */ /* 0x0022a400000e0000 */
.L_x_550:
[----:B------:R-:W-:Y:S05]  /*12200*/  BRA.DIV ~URZ, `(.L_x_488) ;  /* 0x00003bc27f007947 */ /* 0x000fea000b800000 */
[----:B----4-:R4:W1:Y:S02]  /*12210*/  SHFL.IDX PT, R0, R13, 0x2, 0x181f ;  /* 0x00581f000d007f89 */ /* 0x01086400000e0000 */
.L_x_551:
[----:B------:R-:W-:Y:S01]  /*12220*/  IADD3 R2, R11, 0x40, RZ ;  /* 0x000000400b027810 */ /* 0x000fe20007ffe0ff */
[----:B------:R-:W-:Y:S03]  /*12230*/  BSSY B0, `(.L_x_489) ;  /* 0x0000011000007945 */ /* 0x000fe60003800000 */
[----:B------:R-:W-:-:S13]  /*12240*/  ISETP.GE.AND P0, PT, R2, R4, PT ;  /* 0x000000040200720c */ /* 0x000fda0003f06270 */
[----:B------:R-:W-:Y:S05]  /*12250*/  @P0 BRA `(.L_x_490) ;  /* 0x000000e000000947 */ /* 0x000fea0003800000 */
[----:B------:R-:W5:Y:S04]  /*12260*/  LDL R14, [R1+0x4] ;  /* 0x00000400010e7983 */ /* 0x000f680000100800 */
[----:B---3--:R-:W3:Y:S01]  /*12270*/  LDL R5, [R1] ;  /* 0x0000000001057983 */ /* 0x008ee20000100800 */
[----:B------:R-:W-:Y:S02]  /*12280*/  ISETP.GE.AND P2, PT, R236, c[0x0][0x3c8], PT ;  /* 0x0000f200ec007a0c */ /* 0x000fe40003f46270 */
[----:B------:R-:W-:Y:S02]  /*12290*/  ISETP.GE.AND P1, PT, R238, c[0x0][0x3c8], PT ;  /* 0x0000f200ee007a0c */ /* 0x000fe40003f26270 */
[----:B------:R-:W-:-:S09]  /*122a0*/  ISETP.GE.AND P0, PT, R239, c[0x0][0x3c8], PT ;  /* 0x0000f200ef007a0c */ /* 0x000fd20003f06270 */
[-C--:B-1----:R-:W-:Y:S02]  /*122b0*/  @!P2 LEA R8, P5, R236, R0.reuse, 0x1 ;  /* 0x00000000ec08a211 */ /* 0x082fe400078a08ff */
        /* <DEDUP_REMOVED lines=8> */
.L_x_490:
[----:B------:R-:W-:Y:S05]  /*12340*/  BSYNC B0 ;  /* 0x0000000000007941 */ /* 0x000fea0003800000 */
.L_x_489:
[----:B------:R-:W-:Y:S05]  /*12350*/  BRA.DIV ~URZ, `(.L_x_491) ;  /* 0x00003ad27f007947 */ /* 0x000fea000b800000 */
[----:B-1----:R1:W3:Y:S04]  /*12360*/  SHFL.IDX PT, R6, R12, 0x3, 0x181f ;  /* 0x00781f000c067f89 */ /* 0x0022e800000e0000 */
[----:B------:R1:W4:Y:S02]  /*12370*/  SHFL.IDX PT, R0, R13, 0x3, 0x181f ;  /* 0x00781f000d007f89 */ /* 0x00032400000e0000 */
.L_x_552:
[----:B------:R-:W-:-:S04]  /*12380*/  IADD3 R2, R11, 0x60, RZ ;  /* 0x000000600b027810 */ /* 0x000fc80007ffe0ff */
[----:B------:R-:W-:-:S13]  /*12390*/  ISETP.GE.AND P0, PT, R2, R4, PT ;  /* 0x000000040200720c */ /* 0x000fda0003f06270 */
[----:B------:R-:W-:Y:S05]  /*123a0*/  @P0 BRA `(.L_x_492) ;  /* 0x00001fe000000947 */ /* 0x000fea0003800000 */
[----:B------:R-:W5:Y:S01]  /*123b0*/  LDL R7, [R1+0x4] ;  /* 0x0000040001077983 */ /* 0x000f620000100800 */
        /* <DEDUP_REMOVED lines=10> */
[----:B------:R-:W4:Y:S01]  /*12460*/  LDL R7, [R1] ;  /* 0x0000000001077983 */ /* 0x000f220000100800 */
[----:B---3--:R-:W-:-:S04]  /*12470*/  LEA R2, P0, R239, R0, 0x1 ;  /* 0x00000000ef027211 */ /* 0x008fc800078008ff */
[----:B----4-:R-:W-:-:S05]  /*12480*/  LEA.HI.X R3, R239, R6, R7, 0x1, P0 ;  /* 0x00000006ef037211 */ /* 0x010fca00000f0c07 */
[----:B------:R3:W-:Y:S01]  /*12490*/  ST.E.128 [R2.64], R60 ;  /* 0x0000003c02007985 */ /* 0x0007e2000c101d06 */
[----:B------:R-:W-:Y:S05]  /*124a0*/  BRA `(.L_x_492) ;  /* 0x00001ee000007947 */ /* 0x000fea0003800000 */
.L_x_479:
        /* <DEDUP_REMOVED lines=33> */
.L_x_553:
[----:B------:R-:W-:Y:S05]  /*126c0*/  BRA.DIV ~URZ, `(.L_x_494) ;  /* 0x000038927f007947 */ /* 0x000fea000b800000 */
[----:B------:R4:W1:Y:S02]  /*126d0*/  SHFL.IDX PT, R0, R14, RZ, 0x1c1f ;  /* 0x001c1fff0e007589 */ /* 0x00086400000e0000 */
.L_x_554:
[C---:B------:R-:W-:Y:S01]  /*126e0*/  IADD3 R13, R227.reuse, 0x8, RZ ;  /* 0x00000008e30d7810 */ /* 0x040fe20007ffe0ff */
[----:B------:R-:W-:Y:S01]  /*126f0*/  BSSY B0, `(.L_x_495) ;  /* 0x0000092000007945 */ /* 0x000fe20003800000 */
[C---:B------:R-:W-:Y:S02]  /*12700*/  IADD3 R16, R227.reuse, 0x10, RZ ;  /* 0x00000010e3107810 */ /* 0x040fe40007ffe0ff */
[C---:B------:R-:W-:Y:S02]  /*12710*/  IADD3 R17, R227.reuse, 0x18, RZ ;  /* 0x00000018e3117810 */ /* 0x040fe40007ffe0ff */
[C---:B------:R-:W-:Y:S02]  /*12720*/  IADD3 R18, R227.reuse, 0x20, RZ ;  /* 0x00000020e3127810 */ /* 0x040fe40007ffe0ff */
[C---:B------:R-:W-:Y:S02]  /*12730*/  IADD3 R19, R227.reuse, 0x28, RZ ;  /* 0x00000028e3137810 */ /* 0x040fe40007ffe0ff */
[----:B-1----:R-:W-:-:S02]  /*12740*/  IADD3 R20, R227, 0x30, RZ ;  /* 0x00000030e3147810 */ /* 0x002fc40007ffe0ff */
        /* <DEDUP_REMOVED lines=14> */
[----:B------:R-:W-:Y:S02]  /*12830*/  IADD3 R34, R227, 0xa0, RZ ;  /* 0x000000a0e3227810 */ /* 0x000fe40007ffe0ff */
        /* <DEDUP_REMOVED lines=21> */
[----:B------:R-:W-:Y:S01]  /*12990*/  SHF.R.S32.HI R55, RZ, 0x1f, R34 ;  /* 0x0000001fff377819 */ /* 0x000fe20000011422 */
[----:B------:R-:W-:Y:S05]  /*129a0*/  @P1 BRA `(.L_x_496) ;  /* 0x0000066000001947 */ /* 0x000fea0003800000 */
[----:B------:R-:W-:Y:S02]  /*129b0*/  ISETP.GE.AND P6, PT, R227, c[0x0][0x3c8], PT ;  /* 0x0000f200e3007a0c */ /* 0x000fe40003fc6270 */
[----:B------:R-:W-:Y:S02]  /*129c0*/  ISETP.GE.AND P2, PT, R13, c[0x0][0x3c8], PT ;  /* 0x0000f2000d007a0c */ /* 0x000fe40003f46270 */
[----:B------:R-:W-:Y:S02]  /*129d0*/  ISETP.GE.AND P5, PT, R16, c[0x0][0x3c8], PT ;  /* 0x0000f20010007a0c */ /* 0x000fe40003fa6270 */
[----:B------:R-:W-:Y:S02]  /*129e0*/  ISETP.GE.AND P1, PT, R17, c[0x0][0x3c8], PT ;  /* 0x0000f20011007a0c */ /* 0x000fe40003f26270 */
[C---:B------:R-:W-:Y:S02]  /*129f0*/  IADD3 R90, R227.reuse, 0xb0, RZ ;  /* 0x000000b0e35a7810 */ /* 0x040fe40007ffe0ff */
[----:B------:R-:W-:-:S02]  /*12a00*/  IADD3 R5, R227, 0xb8, RZ ;  /* 0x000000b8e3057810 */ /* 0x000fc40007ffe0ff */
[C---:B------:R-:W-:Y:S02]  /*12a10*/  IADD3 R91, R227.reuse, 0xb0, RZ ;  /* 0x000000b0e35b7810 */ /* 0x040fe40007ffe0ff */
[-C--:B------:R-:W-:Y:S02]  /*12a20*/  @!P6 LEA R2, P4, R227, R0.reuse, 0x2 ;  /* 0x00000000e302e211 */ /* 0x080fe400078810ff */
[----:B------:R-:W-:Y:S02]  /*12a30*/  @!P2 LEA R6, P3, R13, R0, 0x2 ;  /* 0x000000000d06a211 */ /* 0x000fe400078610ff */
[-C--:B---3--:R-:W-:Y:S02]  /*12a40*/  @!P6 LEA.HI.X R3, R227, R4.reuse, R15, 0x2, P4 ;  /* 0x00000004e303e211 */ /* 0x088fe400020f140f */
[----:B------:R-:W-:Y:S02]  /*12a50*/  @!P2 LEA.HI.X R7, R13, R4, R36, 0x2, P3 ;  /* 0x000000040d07a211 */ /* 0x000fe400018f1424 */
[----:B------:R-:W-:Y:S01]  /*12a60*/  IADD3 R87, R227, 0xb8, RZ ;  /* 0x000000b8e3577810 */ /* 0x000fe20007ffe0ff */
[----:B------:R1:W-:Y:S01]  /*12a70*/  @!P6 ST.E.64 [R2.64], R146 ;  /* 0x000000920200e985 */ /* 0x0003e2000c101b06 */
[----:B------:R-:W-:-:S02]  /*12a80*/  ISETP.GE.AND P6, PT, R18, c[0x0][0x3c8], PT ;  /* 0x0000f20012007a0c */ /* 0x000fc40003fc6270 */
[----:B------:R-:W-:Y:S01]  /*12a90*/  SHF.R.S32.HI R91, RZ, 0x1f, R91 ;  /* 0x0000001fff5b7819 */ /* 0x000fe2000001145b */
[----:B------:R3:W-:Y:S01]  /*12aa0*/  @!P2 ST.E.64 [R6.64], R100 ;  /* 0x000000640600a985 */ /* 0x0007e2000c101b06 */
[----:B------:R-:W-:Y:S02]  /*12ab0*/  ISETP.GE.AND P2, PT, R19, c[0x0][0x3c8], PT ;  /* 0x0000f20013007a0c */ /* 0x000fe40003f46270 */
[----:B------:R-:W-:Y:S02]  /*12ac0*/  SHF.R.S32.HI R87, RZ, 0x1f, R87 ;  /* 0x0000001fff577819 */ /* 0x000fe40000011457 */
[CC--:B-1----:R-:W-:Y:S02]  /*12ad0*/  @!P5 LEA R2, P4, R16.reuse, R0.reuse, 0x2 ;  /* 0x000000001002d211 */ /* 0x0c2fe400078810ff */
[----:B---3--:R-:W-:Y:S02]  /*12ae0*/  @!P1 LEA R6, P3, R17, R0, 0x2 ;  /* 0x0000000011069211 */ /* 0x008fe400078610ff */
[----:B------:R-:W-:-:S02]  /*12af0*/  @!P5 LEA.HI.X R3, R16, R4, R35, 0x2, P4 ;  /* 0x000000041003d211 */ /* 0x000fc400020f1423 */
        /* <DEDUP_REMOVED lines=32> */
[----:B------:R-:W-:-:S05]  /*12d00*/  @!P1 LEA.HI.X R7, R25, R4, R45, 0x2, P3 ;  /* 0x0000000419079211 */ /* 0x000fca00018f142d */
[C---:B------:R-:W-:Y:S01]  /*12d10*/  @!P2 LEA R8, P3, R27.reuse, R0, 0x2 ;  /* 0x000000001b08a211 */ /* 0x040fe200078610ff */
[----:B------:R1:W-:Y:S01]  /*12d20*/  @!P5 ST.E.64 [R2.64], R132 ;  /* 0x000000840200d985 */ /* 0x0003e2000c101b06 */
[----:B------:R-:W-:Y:S02]  /*12d30*/  ISETP.GE.AND P5, PT, R28, c[0x0][0x3c8], PT ;  /* 0x0000f2001c007a0c */ /* 0x000fe40003fa6270 */
[----:B------:R-:W-:Y:S01]  /*12d40*/  @!P2 LEA.HI.X R9, R27, R4, R47, 0x2, P3 ;  /* 0x000000041b09a211 */ /* 0x000fe200018f142f */
[----:B------:R3:W-:Y:S01]  /*12d50*/  @!P1 ST.E.64 [R6.64], R136 ;  /* 0x0000008806009985 */ /* 0x0007e2000c101b06 */
[----:B------:R-:W-:Y:S02]  /*12d60*/  ISETP.GE.AND P1, PT, R29, c[0x0][0x3c8], PT ;  /* 0x0000f2001d007a0c */ /* 0x000fe40003f26270 */
[----:B-1----:R-:W-:-:S04]  /*12d70*/  @!P6 LEA R2, P4, R26, R0, 0x2 ;  /* 0x000000001a02e211 */ /* 0x002fc800078810ff */
[----:B------:R-:W-:-:S03]  /*12d80*/  @!P6 LEA.HI.X R3, R26, R4, R46, 0x2, P4 ;  /* 0x000000041a03e211 */ /* 0x000fc600020f142e */
[----:B---3--:R-:W-:Y:S02]  /*12d90*/  @!P5 LEA R6, P3, R28, R0, 0x2 ;  /* 0x000000001c06d211 */ /* 0x008fe400078610ff */
[----:B------:R-:W-:Y:S01]  /*12da0*/  ISETP.GE.AND P4, PT, R30, c[0x0][0x3c8], PT ;  /* 0x0000f2001e007a0c */ /* 0x000fe20003f86270 */
[----:B------:R1:W-:Y:S01]  /*12db0*/  @!P6 ST.E.64 [R2.64], R138 ;  /* 0x0000008a0200e985 */ /* 0x0003e2000c101b06 */
[----:B------:R-:W-:Y:S02]  /*12dc0*/  ISETP.GE.AND P6, PT, R31, c[0x0][0x3c8], PT ;  /* 0x0000f2001f007a0c */ /* 0x000fe40003fc6270 */
[----:B------:R-:W-:Y:S01]  /*12dd0*/  @!P5 LEA.HI.X R7, R28, R4, R48, 0x2, P3 ;  /* 0x000000041c07d211 */ /* 0x000fe200018f1430 */
[----:B------:R3:W-:Y:S01]  /*12de0*/  @!P2 ST.E.64 [R8.64], R140 ;  /* 0x0000008c0800a985 */ /* 0x0007e2000c101b06 */
[----:B------:R-:W-:-:S03]  /*12df0*/  ISETP.GE.AND P3, PT, R32, c[0x0][0x3c8], PT ;  /* 0x0000f20020007a0c */ /* 0x000fc60003f66270 */
[----:B------:R5:W-:Y:S01]  /*12e00*/  @!P5 ST.E.64 [R6.64], R142 ;  /* 0x0000008e0600d985 */ /* 0x000be2000c101b06 */
[----:B-1----:R-:W-:-:S04]  /*12e10*/  @!P1 LEA R2, P2, R29, R0, 0x2 ;  /* 0x000000001d029211 */ /* 0x002fc800078410ff */
[----:B------:R-:W-:Y:S02]  /*12e20*/  @!P1 LEA.HI.X R3, R29, R4, R49, 0x2, P2 ;  /* 0x000000041d039211 */ /* 0x000fe400010f1431 */
[----:B---3--:R-:W-:-:S03]  /*12e30*/  @!P6 LEA R8, P2, R31, R0, 0x2 ;  /* 0x000000001f08e211 */ /* 0x008fc600078410ff */
[----:B------:R1:W-:Y:S01]  /*12e40*/  @!P1 ST.E.64 [R2.64], R144 ;  /* 0x0000009002009985 */ /* 0x0003e2000c101b06 */
[----:B------:R-:W-:Y:S02]  /*12e50*/  ISETP.GE.AND P1, PT, R33, c[0x0][0x3c8], PT ;  /* 0x0000f20021007a0c */ /* 0x000fe40003f26270 */
[----:B------:R-:W-:Y:S02]  /*12e60*/  @!P6 LEA.HI.X R9, R31, R4, R51, 0x2, P2 ;  /* 0x000000041f09e211 */ /* 0x000fe400010f1433 */
[----:B-----5:R-:W-:-:S03]  /*12e70*/  @!P3 LEA R6, P2, R32, R0, 0x2 ;  /* 0x000000002006b211 */ /* 0x020fc600078410ff */
[----:B------:R-:W-:Y:S01]  /*12e80*/  @!P6 ST.E.64 [R8.64], R148 ;  /* 0x000000940800e985 */ /* 0x000fe2000c101b06 */
[----:B------:R-:W-:Y:S02]  /*12e90*/  ISETP.GE.AND P6, PT, R34, c[0x0][0x3c8], PT ;  /* 0x0000f20022007a0c */ /* 0x000fe40003fc6270 */
[----:B------:R-:W-:Y:S02]  /*12ea0*/  @!P3 LEA.HI.X R7, R32, R4, R52, 0x2, P2 ;  /* 0x000000042007b211 */ /* 0x000fe400010f1434 */
[----:B-1----:R-:W-:-:S04]  /*12eb0*/  @!P4 LEA R2, P5, R30, R0, 0x2 ;  /* 0x000000001e02c211 */ /* 0x002fc800078a10ff */
[----:B------:R-:W-:Y:S02]  /*12ec0*/  @!P4 LEA.HI.X R3, R30, R4, R50, 0x2, P5 ;  /* 0x000000041e03c211 */ /* 0x000fe400028f1432 */
[----:B------:R-:W-:-:S03]  /*12ed0*/  ISETP.GE.AND P5, PT, R94, c[0x0][0x3c8], PT ;  /* 0x0000f2005e007a0c */ /* 0x000fc60003fa6270 */
[----:B------:R1:W-:Y:S01]  /*12ee0*/  @!P4 ST.E.64 [R2.64], R68 ;  /* 0x000000440200c985 */ /* 0x0003e2000c101b06 */
[----:B------:R-:W-:-:S03]  /*12ef0*/  ISETP.GE.AND P4, PT, R90, c[0x0][0x3c8], PT ;  /* 0x0000f2005a007a0c */ /* 0x000fc60003f86270 */
[----:B------:R3:W-:Y:S01]  /*12f00*/  @!P3 ST.E.64 [R6.64], R72 ;  /* 0x000000480600b985 */ /* 0x0007e2000c101b06 */
[----:B------:R-:W-:Y:S02]  /*12f10*/  ISETP.GE.AND P3, PT, R5, c[0x0][0x3c8], PT ;  /* 0x0000f20005007a0c */ /* 0x000fe40003f66270 */
[----:B-1----:R-:W-:-:S04]  /*12f20*/  @!P1 LEA R2, P2, R33, R0, 0x2 ;  /* 0x0000000021029211 */ /* 0x002fc800078410ff */
[----:B------:R-:W-:Y:S02]  /*12f30*/  @!P1 LEA.HI.X R3, R33, R4, R53, 0x2, P2 ;  /* 0x0000000421039211 */ /* 0x000fe400010f1435 */
[----:B------:R-:W-:-:S03]  /*12f40*/  @!P6 LEA R10, P2, R34, R0, 0x2 ;  /* 0x00000000220ae211 */ /* 0x000fc600078410ff */
[----:B------:R1:W-:Y:S01]  /*12f50*/  @!P1 ST.E.64 [R2.64], R76 ;  /* 0x0000004c02009985 */ /* 0x0003e2000c101b06 */
[----:B------:R-:W-:Y:S02]  /*12f60*/  @!P5 LEA R8, P1, R94, R0, 0x2 ;  /* 0x000000005e08d211 */ /* 0x000fe400078210ff */
[----:B------:R-:W-:Y:S02]  /*12f70*/  @!P6 LEA.HI.X R11, R34, R4, R55, 0x2, P2 ;  /* 0x00000004220be211 */ /* 0x000fe400010f1437 */
[----:B---3--:R-:W-:Y:S02]  /*12f80*/  @!P4 LEA R6, P2, R90, R0, 0x2 ;  /* 0x000000005a06c211 */ /* 0x008fe400078410ff */
[-C--:B------:R-:W-:Y:S01]  /*12f90*/  @!P5 LEA.HI.X R9, R94, R4.reuse, R54, 0x2, P1 ;  /* 0x000000045e09d211 */ /* 0x080fe200008f1436 */
[----:B------:R3:W-:Y:S01]  /*12fa0*/  @!P6 ST.E.64 [R10.64], R150 ;  /* 0x000000960a00e985 */ /* 0x0007e2000c101b06 */
[----:B------:R-:W-:-:S03]  /*12fb0*/  @!P4 LEA.HI.X R7, R90, R4, R91, 0x2, P2 ;  /* 0x000000045a07c211 */ /* 0x000fc600010f145b */
[----:B------:R3:W-:Y:S04]  /*12fc0*/  @!P5 ST.E.64 [R8.64], R88 ;  /* 0x000000580800d985 */ /* 0x0007e8000c101b06 */
[----:B------:R3:W-:Y:S01]  /*12fd0*/  @!P4 ST.E.64 [R6.64], R80 ;  /* 0x000000500600c985 */ /* 0x0007e2000c101b06 */
[----:B-1----:R-:W-:-:S04]  /*12fe0*/  @!P3 LEA R2, P1, R5, R0, 0x2 ;  /* 0x000000000502b211 */ /* 0x002fc800078210ff */
[----:B------:R-:W-:-:S05]  /*12ff0*/  @!P3 LEA.HI.X R3, R5, R4, R87, 0x2, P1 ;  /* 0x000000040503b211 */ /* 0x000fca00008f1457 */
[----:B------:R3:W-:Y:S04]  /*13000*/  @!P3 ST.E.64 [R2.64], R60 ;  /* 0x0000003c0200b985 */ /* 0x0007e8000c101b06 */
.L_x_496:
[----:B------:R-:W-:Y:S05]  /*13010*/  BSYNC B0 ;  /* 0x0000000000007941 */ /* 0x000fea0003800000 */
.L_x_495:
[----:B------:R-:W-:Y:S05]  /*13020*/  BRA.DIV ~URZ, `(.L_x_497) ;  /* 0x00002f927f007947 */ /* 0x000fea000b800000 */
[----:B---3--:R1:W3:Y:S04]  /*13030*/  SHFL.IDX PT, R4, R12, 0x1, 0x1c1f ;  /* 0x003c1f000c047f89 */ /* 0x0082e800000e0000 */
[----:B------:R1:W2:Y:S02]  /*13040*/  SHFL.IDX PT, R0, R14, 0x1, 0x1c1f ;  /* 0x003c1f000e007f89 */ /* 0x0002a400000e0000 */
.L_x_555:
[----:B------:R-:W-:Y:S05]  /*13050*/  @P0 BRA `(.L_x_492) ;  /* 0x0000133000000947 */ /* 0x000fea0003800000 */
[----:B------:R-:W-:Y:S02]  /*13060*/  ISETP.GE.AND P4, PT, R227, c[0x0][0x3c8], PT ;  /* 0x0000f200e3007a0c */ /* 0x000fe40003f86270 */
[----:B------:R-:W-:Y:S02]  /*13070*/  ISETP.GE.AND P3, PT, R13, c[0x0][0x3c8], PT ;  /* 0x0000f2000d007a0c */ /* 0x000fe40003f66270 */
[----:B------:R-:W-:Y:S02]  /*13080*/  ISETP.GE.AND P2, PT, R16, c[0x0][0x3c8], PT ;  /* 0x0000f20010007a0c */ /* 0x000fe40003f46270 */
[----:B------:R-:W-:-:S02]  /*13090*/  ISETP.GE.AND P1, PT, R17, c[0x0][0x3c8], PT ;  /* 0x0000f20011007a0c */ /* 0x000fc40003f26270 */
[----:B------:R-:W-:Y:S02]  /*130a0*/  ISETP.GE.AND P5, PT, R18, c[0x0][0x3c8], PT ;  /* 0x0000f20012007a0c */ /* 0x000fe40003fa6270 */
[C---:B------:R-:W-:Y:S02]  /*130b0*/  IADD3 R61, R227.reuse, 0xa8, RZ ;  /* 0x000000a8e33d7810 */ /* 0x040fe40007ffe0ff */
[C---:B------:R-:W-:Y:S02]  /*130c0*/  IADD3 R5, R227.reuse, 0xb0, RZ ;  /* 0x000000b0e3057810 */ /* 0x040fe40007ffe0ff */
[-C--:B-12-4-:R-:W-:Y:S02]  /*130d0*/  @!P4 LEA R14, P6, R227, R0.reuse, 0x2 ;  /* 0x00000000e30ec211 */ /* 0x096fe400078c10ff */
[----:B------:R-:W-:Y:S02]  /*130e0*/  @!P3 LEA R12, P0, R13, R0, 0x2 ;  /* 0x000000000d0cb211 */ /* 0x000fe400078010ff */
[----:B---3--:R-:W-:-:S02]  /*130f0*/  @!P4 LEA.HI.X R15, R227, R4, R15, 0x2, P6 ;  /* 0x00000004e30fc211 */ /* 0x008fc400030f140f */
[C---:B------:R-:W-:Y:S02]  /*13100*/  @!P2 LEA R10, P6, R16.reuse, R0, 0x2 ;  /* 0x00000000100aa211 */ /* 0x040fe400078c10ff */
[-C--:B------:R-:W-:Y:S01]  /*13110*/  @!P3 LEA.HI.X R13, R13, R4.reuse, R36, 0x2, P0 ;  /* 0x000000040d0db211 */ /* 0x080fe200000f1424 */
[----:B------:R-:W-:Y:S01]  /*13120*/  @!P4 ST.E.64 [R14.64], R158 ;  /* 0x0000009e0e00c985 */ /* 0x000fe2000c101b06 */
[----:B------:R-:W-:Y:S02]  /*13130*/  ISETP.GE.AND P0, PT, R19, c[0x0][0x3c8], PT ;  /* 0x0000f20013007a0c */ /* 0x000fe40003f06270 */
[----:B------:R-:W-:Y:S01]  /*13140*/  @!P2 LEA.HI.X R11, R16, R4, R35, 0x2, P6 ;  /* 0x00000004100ba211 */ /* 0x000fe200030f1423 */
[----:B------:R-:W-:Y:S01]  /*13150*/  @!P3 ST.E.64 [R12.64], R154 ;  /* 0x0000009a0c00b985 */ /* 0x000fe2000c101b06 */
[C---:B------:R-:W-:Y:S02]  /*13160*/  @!P1 LEA R8, P6, R17.reuse, R0, 0x2 ;  /* 0x0000000011089211 */ /* 0x040fe400078c10ff */
[----:B------:R-:W-:Y:S01]  /*13170*/  ISETP.GE.AND P4, PT, R20, c[0x0][0x3c8], PT ;  /* 0x0000f20014007a0c */ /* 0x000fe20003f86270 */
[----:B------:R-:W-:Y:S01]  /*13180*/  @!P2 ST.E.64 [R10.64], R152 ;  /* 0x000000980a00a985 */ /* 0x000fe2000c101b06 */
[----:B------:R-:W-:-:S02]  /*13190*/  @!P1 LEA.HI.X R9, R17, R4, R37, 0x2, P6 ;  /* 0x0000000411099211 */ /* 0x000fc400030f1425 */
[C---:B------:R-:W-:Y:S02]  /*131a0*/  @!P5 LEA R6, P6, R18.reuse, R0, 0x2 ;  /* 0x000000001206d211 */ /* 0x040fe400078c10ff */
[----:B------:R-:W-:Y:S01]  /*131b0*/  ISETP.GE.AND P2, PT, R23, c[0x0][0x3c8], PT ;  /* 0x0000f20017007a0c */ /* 0x000fe20003f46270 */
[----:B------:R-:W-:Y:S01]  /*131c0*/  @!P1 ST.E.64 [R8.64], R92 ;  /* 0x0000005c08009985 */ /* 0x000fe2000c101b06 */
[----:B------:R-:W-:Y:S02]  /*131d0*/  @!P5 LEA.HI.X R7, R18, R4, R38, 0x2, P6 ;  /* 0x000000041207d211 */ /* 0x000fe400030f1426 */
[----:B------:R-:W-:Y:S02]  /*131e0*/  @!P0 LEA R2, P6, R19, R0, 0x2 ;  /* 0x0000000013028211 */ /* 0x000fe400078c10ff */
[----:B------:R-:W-:Y:S01]  /*131f0*/  ISETP.GE.AND P3, PT, R21, c[0x0][0x3c8], PT ;  /* 0x0000f20015007a0c */ /* 0x000fe20003f66270 */
[----:B------:R1:W-:Y:S01]  /*13200*/  @!P5 ST.E.64 [R6.64], R84 ;  /* 0x000000540600d985 */ /* 0x0003e2000c101b06 */
[----:B------:R-:W-:-:S02]  /*13210*/  @!P0 LEA.HI.X R3, R19, R4, R39, 0x2, P6 ;  /* 0x0000000413038211 */ /* 0x000fc400030f1427 */
[----:B------:R-:W-:Y:S02]  /*13220*/  ISETP.GE.AND P1, PT, R22, c[0x0][0x3c8], PT ;  /* 0x0000f20016007a0c */ /* 0x000fe40003f26270 */
[----:B------:R-:W-:Y:S01]  /*13230*/  ISETP.GE.AND P5, PT, R24, c[0x0][0x3c8], PT ;  /* 0x0000f20018007a0c */ /* 0x000fe20003fa6270 */
[----:B------:R2:W-:Y:S01]  /*13240*/  @!P0 ST.E.64 [R2.64], R64 ;  /* 0x0000004002008985 */ /* 0x0005e2000c101b06 */
[----:B------:R-:W-:-:S04]  /*13250*/  IADD3 R60, R227, 0xb0, RZ ;  /* 0x000000b0e33c7810 */ /* 0x000fc80007ffe0ff */
[----:B------:R-:W-:Y:S02]  /*13260*/  SHF.R.S32.HI R60, RZ, 0x1f, R60 ;  /* 0x0000001fff3c7819 */ /* 0x000fe4000001143c */
[----:B-1----:R-:W-:-:S04]  /*13270*/  @!P4 LEA R6, P0, R20, R0, 0x2 ;  /* 0x000000001406c211 */ /* 0x002fc800078010ff */
[----:B------:R-:W-:Y:S02]  /*13280*/  @!P4 LEA.HI.X R7, R20, R4, R40, 0x2, P0 ;  /* 0x000000041407c211 */ /* 0x000fe400000f1428 */
[-C--:B------:R-:W-:Y:S02]  /*13290*/  @!P2 LEA R10, P0, R23, R0.reuse, 0x2 ;  /* 0x00000000170aa211 */ /* 0x080fe400078010ff */
[----:B--2---:R-:W-:Y:S01]  /*132a0*/  @!P3 LEA R2, P6, R21, R0, 0x2 ;  /* 0x000000001502b211 */ /* 0x004fe200078c10ff */
[----:B------:R1:W-:Y:S01]  /*132b0*/  @!P4 ST.E.64 [R6.64], R118 ;  /* 0x000000760600c985 */ /* 0x0003e2000c101b06 */
[-C--:B------:R-:W-:Y:S02]  /*132c0*/  @!P2 LEA.HI.X R11, R23, R4.reuse, R43, 0x2, P0 ;  /* 0x00000004170ba211 */ /* 0x080fe400000f142b */
[----:B------:R-:W-:Y:S02]  /*132d0*/  ISETP.GE.AND P0, PT, R25, c[0x0][0x3c8], PT ;  /* 0x0000f20019007a0c */ /* 0x000fe40003f06270 */
[----:B------:R-:W-:-:S02]  /*132e0*/  @!P3 LEA.HI.X R3, R21, R4, R41, 0x2, P6 ;  /* 0x000000041503b211 */ /* 0x000fc400030f1429 */
[----:B------:R-:W-:Y:S02]  /*132f0*/  @!P1 LEA R12, P6, R22, R0, 0x2 ;  /* 0x00000000160c9211 */ /* 0x000fe400078c10ff */
[----:B------:R-:W-:Y:S01]  /*13300*/  ISETP.GE.AND P4, PT, R26, c[0x0][0x3c8], PT ;  /* 0x0000f2001a007a0c */ /* 0x000fe20003f86270 */
[----:B------:R2:W-:Y:S01]  /*13310*/  @!P3 ST.E.64 [R2.64], R122 ;  /* 0x0000007a0200b985 */ /* 0x0005e2000c101b06 */
[----:B------:R-:W-:Y:S02]  /*13320*/  @!P1 LEA.HI.X R13, R22, R4, R42, 0x2, P6 ;  /* 0x00000004160d9211 */ /* 0x000fe400030f142a */
[C---:B------:R-:W-:Y:S01]  /*13330*/  @!P5 LEA R8, P6, R24.reuse, R0, 0x2 ;  /* 0x000000001808d211 */ /* 0x040fe200078c10ff */
[----:B------:R3:W-:Y:S01]  /*13340*/  @!P2 ST.E.64 [R10.64], R134 ;  /* 0x000000860a00a985 */ /* 0x0007e2000c101b06 */
[----:B------:R-:W-:Y:S02]  /*13350*/  ISETP.GE.AND P3, PT, R27, c[0x0][0x3c8], PT ;  /* 0x0000f2001b007a0c */ /* 0x000fe40003f66270 */
[----:B------:R-:W-:Y:S01]  /*13360*/  @!P5 LEA.HI.X R9, R24, R4, R44, 0x2, P6 ;  /* 0x000000041809d211 */ /* 0x000fe200030f142c */
[----:B------:R-:W-:Y:S01]  /*13370*/  @!P1 ST.E.64 [R12.64], R156 ;  /* 0x0000009c0c009985 */ /* 0x000fe2000c101b06 */
[----:B------:R-:W-:-:S02]  /*13380*/  ISETP.GE.AND P2, PT, R28, c[0x0][0x3c8], PT ;  /* 0x0000f2001c007a0c */ /* 0x000fc40003f46270 */
[----:B------:R-:W-:Y:S01]  /*13390*/  ISETP.GE.AND P1, PT, R29, c[0x0][0x3c8], PT ;  /* 0x0000f2001d007a0c */ /* 0x000fe20003f26270 */
[----:B------:R4:W-:Y:S01]  /*133a0*/  @!P5 ST.E.64 [R8.64], R126 ;  /* 0x0000007e0800d985 */ /* 0x0009e2000c101b06 */
[----:B------:R-:W-:Y:S02]  /*133b0*/  ISETP.GE.AND P5, PT, R30, c[0x0][0x3c8], PT ;  /* 0x0000f2001e007a0c */ /* 0x000fe40003fa6270 */
[----:B-1----:R-:W-:-:S04]  /*133c0*/  @!P0 LEA R6, P6, R25, R0, 0x2 ;  /* 0x0000000019068211 */ /* 0x002fc800078c10ff */
[----:B------:R-:W-:-:S05]  /*133d0*/  @!P0 LEA.HI.X R7, R25, R4, R45, 0x2, P6 ;  /* 0x0000000419078211 */ /* 0x000fca00030f142d */
[----:B------:R1:W-:Y:S01]  /*133e0*/  @!P0 ST.E.64 [R6.64], R96 ;  /* 0x0000006006008985 */ /* 0x0003e2000c101b06 */
[C---:B--2---:R-:W-:Y:S02]  /*133f0*/  @!P4 LEA R2, P6, R26.reuse, R0, 0x2 ;  /* 0x000000001a02c211 */ /* 0x044fe400078c10ff */
[----:B------:R-:W-:Y:S02]  /*13400*/  ISETP.GE.AND P0, PT, R31, c[0x0][0x3c8], PT ;  /* 0x0000f2001f007a0c */ /* 0x000fe40003f06270 */
[----:B------:R-:W-:Y:S02]  /*13410*/  @!P4 LEA.HI.X R3, R26, R4, R46, 0x2, P6 ;  /* 0x000000041a03c211 */ /* 0x000fe400030f142e */
[----:B---3--:R-:W-:-:S03]  /*13420*/  @!P3 LEA R10, P6, R27, R0, 0x2 ;  /* 0x000000001b0ab211 */ /* 0x008fc600078c10ff */
[----:B------:R2:W-:Y:S01]  /*13430*/  @!P4 ST.E.64 [R2.64], R106 ;  /* 0x0000006a0200c985 */ /* 0x0005e2000c101b06 */
[----:B------:R-:W-:Y:S02]  /*13440*/  @!P3 LEA.HI.X R11, R27, R4, R47, 0x2, P6 ;  /* 0x000000041b0bb211 */ /* 0x000fe400030f142f */
[----:B----4-:R-:W-:Y:S02]  /*13450*/  @!P2 LEA R8, P6, R28, R0, 0x2 ;  /* 0x000000001c08a211 */ /* 0x010fe400078c10ff */
[----:B------:R-:W-:Y:S01]  /*13460*/  ISETP.GE.AND P4, PT, R32, c[0x0][0x3c8], PT ;  /* 0x0000f20020007a0c */ /* 0x000fe20003f86270 */
[----:B------:R-:W-:Y:S01]  /*13470*/  @!P3 ST.E.64 [R10.64], R110 ;  /* 0x0000006e0a00b985 */ /* 0x000fe2000c101b06 */
[----:B------:R-:W-:-:S05]  /*13480*/  @!P2 LEA.HI.X R9, R28, R4, R48, 0x2, P6 ;  /* 0x000000041c09a211 */ /* 0x000fca00030f1430 */
[----:B------:R-:W-:Y:S01]  /*13490*/  @!P2 ST.E.64 [R8.64], R130 ;  /* 0x000000820800a985 */ /* 0x000fe2000c101b06 */
[----:B------:R-:W-:Y:S02]  /*134a0*/  ISETP.GE.AND P2, PT, R34, c[0x0][0x3c8], PT ;  /* 0x0000f20022007a0c */ /* 0x000fe40003f46270 */
[----:B-1----:R-:W-:-:S04]  /*134b0*/  @!P1 LEA R6, P6, R29, R0, 0x2 ;  /* 0x000000001d069211 */ /* 0x002fc800078c10ff */
[----:B------:R-:W-:Y:S02]  /*134c0*/  @!P1 LEA.HI.X R7, R29, R4, R49, 0x2, P6 ;  /* 0x000000041d079211 */ /* 0x000fe400030f1431 */
[----:B------:R-:W-:-:S03]  /*134d0*/  @!P5 LEA R12, P6, R30, R0, 0x2 ;  /* 0x000000001e0cd211 */ /* 0x000fc600078c10ff */
[----:B------:R1:W-:Y:S01]  /*134e0*/  @!P1 ST.E.64 [R6.64], R114 ;  /* 0x0000007206009985 */ /* 0x0003e2000c101b06 */
[----:B--2---:R-:W-:Y:S02]  /*134f0*/  @!P0 LEA R2, P3, R31, R0, 0x2 ;  /* 0x000000001f028211 */ /* 0x004fe400078610ff */
[----:B------:R-:W-:Y:S02]  /*13500*/  ISETP.GE.AND P1, PT, R61, c[0x0][0x3c8], PT ;  /* 0x0000f2003d007a0c */ /* 0x000fe40003f26270 */
[-C--:B------:R-:W-:Y:S02]  /*13510*/  @!P0 LEA.HI.X R3, R31, R4.reuse, R51, 0x2, P3 ;  /* 0x000000041f038211 */ /* 0x080fe400018f1433 */
[----:B------:R-:W-:Y:S02]  /*13520*/  ISETP.GE.AND P3, PT, R33, c[0x0][0x3c8], PT ;  /* 0x0000f20021007a0c */ /* 0x000fe40003f66270 */
[----:B------:R-:W-:Y:S01]  /*13530*/  @!P5 LEA.HI.X R13, R30, R4, R50, 0x2, P6 ;  /* 0x000000041e0dd211 */ /* 0x000fe200030f1432 */
[----:B------:R2:W-:Y:S01]  /*13540*/  @!P0 ST.E.64 [R2.64], R62 ;  /* 0x0000003e02008985 */ /* 0x0005e2000c101b06 */
[----:B------:R-:W-:-:S03]  /*13550*/  ISETP.GE.AND P0, PT, R5, c[0x0][0x3c8], PT ;  /* 0x0000f20005007a0c */ /* 0x000fc60003f06270 */
[----:B------:R-:W-:Y:S02]  /*13560*/  @!P5 ST.E.64 [R12.64], R74 ;  /* 0x0000004a0c00d985 */ /* 0x000fe4000c101b06 */
[----:B-1----:R-:W-:-:S04]  /*13570*/  @!P1 LEA R6, P5, R61, R0, 0x2 ;  /* 0x000000003d069211 */ /* 0x002fc800078a10ff */
[----:B------:R-:W-:Y:S02]  /*13580*/  @!P1 LEA.HI.X R7, R61, R4, R54, 0x2, P5 ;  /* 0x000000043d079211 */ /* 0x000fe400028f1436 */
[----:B--2---:R-:W-:-:S04]  /*13590*/  @!P4 LEA R2, P6, R32, R0, 0x2 ;  /* 0x000000002002c211 */ /* 0x004fc800078c10ff */
[----:B------:R-:W-:Y:S02]  /*135a0*/  @!P4 LEA.HI.X R3, R32, R4, R52, 0x2, P6 ;  /* 0x000000042003c211 */ /* 0x000fe400030f1434 */
[----:B------:R-:W-:-:S03]  /*135b0*/  @!P3 LEA R10, P6, R33, R0, 0x2 ;  /* 0x00000000210ab211 */ /* 0x000fc600078c10ff */
[----:B------:R1:W-:Y:S01]  /*135c0*/  @!P4 ST.E.64 [R2.64], R66 ;  /* 0x000000420200c985 */ /* 0x0003e2000c101b06 */
[----:B------:R-:W-:Y:S02]  /*135d0*/  @!P3 LEA.HI.X R11, R33, R4, R53, 0x2, P6 ;  /* 0x00000004210bb211 */ /* 0x000fe400030f1435 */
[----:B------:R-:W-:-:S03]  /*135e0*/  @!P2 LEA R8, P6, R34, R0, 0x2 ;  /* 0x000000002208a211 */ /* 0x000fc600078c10ff */
[----:B------:R2:W-:Y:S01]  /*135f0*/  @!P3 ST.E.64 [R10.64], R82 ;  /* 0x000000520a00b985 */ /* 0x0005e2000c101b06 */
[----:B------:R-:W-:-:S05]  /*13600*/  @!P2 LEA.HI.X R9, R34, R4, R55, 0x2, P6 ;  /* 0x000000042209a211 */ /* 0x000fca00030f1437 */
        /* <DEDUP_REMOVED lines=9> */
[----:B--2---:R-:W-:Y:S02]  /*136a0*/  LEA R2, P0, R5, R0, 0x2 ;  /* 0x0000000005027211 */ /* 0x004fe400078010ff */
[----:B------:R-:W-:-:S04]  /*136b0*/  SHF.R.S32.HI R60, RZ, 0x1f, R60 ;  /* 0x0000001fff3c7819 */ /* 0x000fc8000001143c */
[----:B------:R-:W-:-:S05]  /*136c0*/  LEA.HI.X R3, R5, R4, R60, 0x2, P0 ;  /* 0x0000000405037211 */ /* 0x000fca00000f143c */
[----:B------:R1:W-:Y:S01]  /*136d0*/  ST.E.64 [R2.64], R56 ;  /* 0x0000003802007985 */ /* 0x0003e2000c101b06 */
[----:B------:R-:W-:Y:S05]  /*136e0*/  BRA `(.L_x_492) ;  /* 0x00000ca000007947 */ /* 0x000fea0003800000 */
.L_x_477:
[----:B------:R-:W-:Y:S01]  /*136f0*/  ISETP.NE.U32.AND P0, PT, RZ, c[0x0][0x508], PT ;  /* 0x00014200ff007a0c */ /* 0x000fe20003f05070 */
[----:B------:R-:W2:Y:S01]  /*13700*/  LDL.LU R6, [R1+0xc] ;  /* 0x00000c0001067983 */ /* 0x000ea20000300800 */
[----:B------:R-:W-:Y:S01]  /*13710*/  ISETP.NE.U32.AND P1, PT, RZ, c[0x0][0x500], PT ;  /* 0x00014000ff007a0c */ /* 0x000fe20003f25070 */
[----:B------:R-:W-:Y:S01]  /*13720*/  IMAD.MOV.U32 R4, RZ, RZ, 0x4 ;  /* 0x00000004ff047424 */ /* 0x000fe200078e00ff */
[----:B------:R-:W-:Y:S01]  /*13730*/  ISETP.NE.AND.EX P0, PT, RZ, c[0x0][0x50c], PT, P0 ;  /* 0x00014300ff007a0c */ /* 0x000fe20003f05300 */
[----:B------:R-:W-:Y:S01]  /*13740*/  IMAD.MOV.U32 R19, RZ, RZ, c[0x0][0x388] ;  /* 0x0000e200ff137624 */ /* 0x000fe200078e00ff */
[----:B------:R-:W-:Y:S01]  /*13750*/  ISETP.NE.AND.EX P1, PT, RZ, c[0x0][0x504], PT, P1 ;  /* 0x00014100ff007a0c */ /* 0x000fe20003f25310 */
[----:B------:R-:W-:Y:S02]  /*13760*/  IMAD.MOV.U32 R0, RZ, RZ, RZ ;  /* 0x000000ffff007224 */ /* 0x000fe400078e00ff */
[----:B------:R-:W-:-:S08]  /*13770*/  IMAD.WIDE R2, R235, R4, c[0x0][0x500] ;  /* 0x00014000eb027625 */ /* 0x000fd000078e0204 */
[----:B-1----:R-:W-:Y:S02]  /*13780*/  @P0 IMAD.WIDE R4, R235, R4, c[0x0][0x508] ;  /* 0x00014200eb040625 */ /* 0x002fe400078e0204 */
[----:B------:R1:W5:Y:S04]  /*13790*/  @P1 LDG.E R0, [R2.64] ;  /* 0x0000000602001981 */ /* 0x000368000c1e1900 */
        /* <DEDUP_REMOVED lines=8> */
.L_x_498:
[----:B-1----:R-:W1:Y:S01]  /*13820*/  S2R R3, SR_TID.X ;  /* 0x0000000000037919 */ /* 0x002e620000002100 */
[----:B------:R-:W-:Y:S01]  /*13830*/  SHF.R.S32.HI R2, RZ, 0x1f, R235 ;  /* 0x0000001fff027819 */ /* 0x000fe200000114eb */
[----:B------:R-:W-:Y:S01]  /*13840*/  BSSY B0, `(.L_x_499) ;  /* 0x0000036000007945 */ /* 0x000fe20003800000 */
[----:B-----5:R-:W-:-:S02]  /*13850*/  SHF.R.S32.HI R16, RZ, 0x1f, R0 ;  /* 0x0000001fff107819 */ /* 0x020fc40000011400 */
[----:B------:R-:W-:Y:S02]  /*13860*/  SEL R8, R235, RZ, !P1 ;  /* 0x000000ffeb087207 */ /* 0x000fe40004800000 */
[----:B------:R-:W-:Y:S02]  /*13870*/  SEL R20, R2, RZ, !P1 ;  /* 0x000000ff02147207 */ /* 0x000fe40004800000 */
[----:B-1----:R-:W-:-:S13]  /*13880*/  ISETP.GT.AND P0, PT, R3, 0x7f, PT ;  /* 0x0000007f0300780c */ /* 0x002fda0003f04270 */
[----:B------:R-:W-:Y:S05]  /*13890*/  @P0 BRA `(.L_x_500) ;  /* 0x0000030000000947 */ /* 0x000fea0003800000 */
[----:B------:R-:W-:Y:S01]  /*138a0*/  IMAD R2, R19, c[0x0][0x4e8], RZ ;  /* 0x00013a0013027a24 */ /* 0x000fe200078e02ff */
[----:B------:R-:W-:-:S04]  /*138b0*/  IADD3 R9, R231, R3, RZ ;  /* 0x00000003e7097210 */ /* 0x000fc80007ffe0ff */
        /* <DEDUP_REMOVED lines=46> */
.L_x_500:
[----:B------:R-:W-:Y:S05]  /*13ba0*/  BSYNC B0 ;  /* 0x0000000000007941 */ /* 0x000fea0003800000 */
.L_x_499:
        /* <DEDUP_REMOVED lines=16> */
[-C--:B------:R-:W-:Y:S02]  /*13cb0*/  IADD3 R11, R9, R231.reuse, RZ ;  /* 0x000000e7090b7210 */ /* 0x080fe40007ffe0ff */
[----:B--2---:R-:W-:Y:S01]  /*13cc0*/  IADD3 R4, R5, R231, RZ ;  /* 0x000000e705047210 */ /* 0x004fe20007ffe0ff */
        /* <DEDUP_REMOVED lines=22> */
.L_x_556:
[----:B------:R-:W-:Y:S05]  /*13e30*/  BRA.DIV ~URZ, `(.L_x_502) ;  /* 0x000022b27f007947 */ /* 0x000fea000b800000 */
[----:B------:R3:W4:Y:S02]  /*13e40*/  SHFL.IDX PT, R0, R12, RZ, 0x181f ;  /* 0x00181fff0c007589 */ /* 0x00072400000e0000 */
.L_x_557:
[----:B------:R-:W-:Y:S01]  /*13e50*/  IMAD R10, R19, c[0x0][0x4e8], RZ ;  /* 0x00013a00130a7a24 */ /* 0x000fe200078e02ff */
[----:B------:R-:W-:Y:S04]  /*13e60*/  BSSY B0, `(.L_x_503) ;  /* 0x0000011000007945 */ /* 0x000fe80003800000 */
[----:B------:R-:W-:-:S13]  /*13e70*/  ISETP.GE.AND P0, PT, R11, R10, PT ;  /* 0x0000000a0b00720c */ /* 0x000fda0003f06270 */
        /* <DEDUP_REMOVED lines=10> */
[----:B------:R2:W-:Y:S01]  /*13f20*/  @!P2 ST.E.128 [R6.64], RZ ;  /* 0x000000ff0600a985 */ /* 0x0005e2000c101d06 */
[-C--:B-----5:R-:W-:Y:S02]  /*13f30*/  @!P1 LEA.HI.X R5, R238, R8.reuse, R14, 0x1, P4 ;  /* 0x00000008ee059211 */ /* 0x0a0fe400020f0c0e */
[----:B---3--:R-:W-:-:S03]  /*13f40*/  @!P0 LEA.HI.X R3, R239, R8, R13, 0x1, P3 ;  /* 0x00000008ef038211 */ /* 0x008fc600018f0c0d */
[----:B------:R2:W-:Y:S04]  /*13f50*/  @!P1 ST.E.128 [R4.64], RZ ;  /* 0x000000ff04009985 */ /* 0x0005e8000c101d06 */
[----:B------:R2:W-:Y:S02]  /*13f60*/  @!P0 ST.E.128 [R2.64], RZ ;  /* 0x000000ff02008985 */ /* 0x0005e4000c101d06 */
.L_x_504:
[----:B------:R-:W-:Y:S05]  /*13f70*/  BSYNC B0 ;  /* 0x0000000000007941 */ /* 0x000fea0003800000 */
.L_x_503:
[----:B------:R-:W-:Y:S05]  /*13f80*/  BRA.DIV ~URZ, `(.L_x_505) ;  /* 0x000021c27f007947 */ /* 0x000fea000b800000 */
[----:B--2---:R2:W1:Y:S04]  /*13f90*/  SHFL.IDX PT, R8, R9, 0x1, 0x181f ;  /* 0x00381f0009087f89 */ /* 0x00446800000e0000 */
[----:B----4-:R2:W4:Y:S02]  /*13fa0*/  SHFL.IDX PT, R0, R12, 0x1, 0x181f ;  /* 0x00381f000c007f89 */ /* 0x01052400000e0000 */
.L_x_558:
        /* <DEDUP_REMOVED lines=13> */
[----:B------:R1:W-:Y:S01]  /*14080*/  @!P2 ST.E.128 [R6.64], RZ ;  /* 0x000000ff0600a985 */ /* 0x0003e2000c101d06 */
[-C--:B-----5:R-:W-:Y:S02]  /*14090*/  @!P1 LEA.HI.X R5, R238, R8.reuse, R14, 0x1, P4 ;  /* 0x00000008ee059211 */ /* 0x0a0fe400020f0c0e */
[----:B--2---:R-:W-:-:S03]  /*140a0*/  @!P0 LEA.HI.X R3, R239, R8, R13, 0x1, P3 ;  /* 0x00000008ef038211 */ /* 0x004fc600018f0c0d */
[----:B------:R1:W-:Y:S04]  /*140b0*/  @!P1 ST.E.128 [R4.64], RZ ;  /* 0x000000ff04009985 */ /* 0x0003e8000c101d06 */
[----:B------:R1:W-:Y:S02]  /*140c0*/  @!P0 ST.E.128 [R2.64], RZ ;  /* 0x000000ff02008985 */ /* 0x0003e4000c101d06 */
.L_x_507:
[----:B------:R-:W-:Y:S05]  /*140d0*/  BSYNC B0 ;  /* 0x0000000000007941 */ /* 0x000fea0003800000 */
.L_x_506:
[----:B------:R-:W-:Y:S05]  /*140e0*/  BRA.DIV ~URZ, `(.L_x_508) ;  /* 0x000021227f007947 */ /* 0x000fea000b800000 */
[----:B-1----:R1:W2:Y:S02]  /*140f0*/  SHFL.IDX PT, R8, R9, 0x2, 0x181f ;  /* 0x00581f0009087f89 */ /* 0x0022a400000e0000 */
.L_x_559:
[----:B------:R-:W-:Y:S05]  /*14100*/  BRA.DIV ~URZ, `(.L_x_509) ;  /* 0x000021727f007947 */ /* 0x000fea000b800000 */
[----:B----4-:R4:W1:Y:S02]  /*14110*/  SHFL.IDX PT, R0, R12, 0x2, 0x181f ;  /* 0x00581f000c007f89 */ /* 0x01086400000e0000 */
.L_x_560:
        /* <DEDUP_REMOVED lines=18> */
.L_x_511:
[----:B------:R-:W-:Y:S05]  /*14240*/  BSYNC B0 ;  /* 0x0000000000007941 */ /* 0x000fea0003800000 */
.L_x_510:
[----:B------:R-:W-:Y:S05]  /*14250*/  BRA.DIV ~URZ, `(.L_x_512) ;  /* 0x000020827f007947 */ /* 0x000fea000b800000 */
[----:B--2---:R2:W3:Y:S04]  /*14260*/  SHFL.IDX PT, R8, R9, 0x3, 0x181f ;  /* 0x00781f0009087f89 */ /* 0x0044e800000e0000 */
[----:B-1----:R2:W1:Y:S02]  /*14270*/  SHFL.IDX PT, R0, R12, 0x3, 0x181f ;  /* 0x00781f000c007f89 */ /* 0x00246400000e0000 */
.L_x_561:
[----:B------:R-:W-:-:S04]  /*14280*/  IADD3 R11, R11, 0x60, RZ ;  /* 0x000000600b0b7810 */ /* 0x000fc80007ffe0ff */
[----:B------:R-:W-:-:S13]  /*14290*/  ISETP.GE.AND P0, PT, R11, R10, PT ;  /* 0x0000000a0b00720c */ /* 0x000fda0003f06270 */
[----:B------:R-:W-:Y:S05]  /*142a0*/  @P0 BRA `(.L_x_492) ;  /* 0x000000e000000947 */ /* 0x000fea0003800000 */
[----:B--234-:R-:W2:Y:S04]  /*142b0*/  LDL R12, [R1+0x4] ;  /* 0x00000400010c7983 */ /* 0x01cea80000100800 */
[----:B------:R-:W3:Y:S01]  /*142c0*/  LDL R9, [R1] ;  /* 0x0000000001097983 */ /* 0x000ee20000100800 */
[----:B------:R-:W-:Y:S02]  /*142d0*/  ISETP.GE.AND P2, PT, R236, c[0x0][0x3c8], PT ;  /* 0x0000f200ec007a0c */ /* 0x000fe40003f46270 */
[----:B------:R-:W-:Y:S02]  /*142e0*/  ISETP.GE.AND P1, PT, R238, c[0x0][0x3c8], PT ;  /* 0x0000f200ee007a0c */ /* 0x000fe40003f26270 */
[----:B------:R-:W-:-:S09]  /*142f0*/  ISETP.GE.AND P0, PT, R239, c[0x0][0x3c8], PT ;  /* 0x0000f200ef007a0c */ /* 0x000fd20003f06270 */
[-C--:B-1----:R-:W-:Y:S02]  /*14300*/  @!P2 LEA R6, P5, R236, R0.reuse, 0x1 ;  /* 0x00000000ec06a211 */ /* 0x082fe400078a08ff */
[-C--:B------:R-:W-:Y:S02]  /*14310*/  @!P1 LEA R4, P4, R238, R0.reuse, 0x1 ;  /* 0x00000000ee049211 */ /* 0x080fe400078808ff */
[----:B------:R-:W-:Y:S02]  /*14320*/  @!P0 LEA R2, P3, R239, R0, 0x1 ;  /* 0x00000000ef028211 */ /* 0x000fe400078608ff */
[----:B------:R-:W-:-:S05]  /*14330*/  @!P2 LEA.HI.X R7, R236, R8, R237, 0x1, P5 ;  /* 0x00000008ec07a211 */ /* 0x000fca00028f0ced */
[----:B------:R1:W-:Y:S01]  /*14340*/  @!P2 ST.E.128 [R6.64], RZ ;  /* 0x000000ff0600a985 */ /* 0x0003e2000c101d06 */
[-C--:B--2---:R-:W-:Y:S02]  /*14350*/  @!P1 LEA.HI.X R5, R238, R8.reuse, R12, 0x1, P4 ;  /* 0x00000008ee059211 */ /* 0x084fe400020f0c0c */
[----:B---3--:R-:W-:-:S03]  /*14360*/  @!P0 LEA.HI.X R3, R239, R8, R9, 0x1, P3 ;  /* 0x00000008ef038211 */ /* 0x008fc600018f0c09 */
[----:B------:R1:W-:Y:S04]  /*14370*/  @!P1 ST.E.128 [R4.64], RZ ;  /* 0x000000ff04009985 */ /* 0x0003e8000c101d06 */
[----:B------:R1:W-:Y:S02]  /*14380*/  @!P0 ST.E.128 [R2.64], RZ ;  /* 0x000000ff02008985 */ /* 0x0003e4000c101d06 */
.L_x_492:
[----:B------:R-:W-:Y:S05]  /*14390*/  BSYNC B1 ;  /* 0x0000000000017941 */ /* 0x000fea0003800000 */
.L_x_476:
        /* <DEDUP_REMOVED lines=8> */
[----:B------:R-:W-:Y:S01]  /*14420*/  IMAD.MOV.U32 R7, RZ, RZ, RZ ;  /* 0x000000ffff077224 */ /* 0x000fe200078e00ff */
[----:B--2---:R-:W-:-:S04]  /*14430*/  LOP3.LUT R14, R0, 0x1f, RZ, 0xc0, !PT ;  /* 0x0000001f000e7812 */ /* 0x004fc800078ec0ff */
[----:B------:R-:W-:Y:S01]  /*14440*/  ISETP.NE.AND P5, PT, R14, 0x1f, PT ;  /* 0x0000001f0e00780c */ /* 0x000fe20003fa5270 */
[----:B------:R-:W-:Y:S10]  /*14450*/  BRA.DIV ~URZ, `(.L_x_514) ;  /* 0x00001f427f007947 */ /* 0x000ff4000b800000 */
[----:B------:R2:W4:Y:S02]  /*14460*/  SHFL.IDX PT, R9, R86, RZ, 0x1f ;  /* 0x00001fff56097589 */ /* 0x00052400000e0000 */
.L_x_562:
[----:B------:R-:W-:Y:S05]  /*14470*/  BRA.DIV ~URZ, `(.L_x_515) ;  /* 0x00001f927f007947 */ /* 0x000fea000b800000 */
[----:B---3--:R3:W2:Y:S02]  /*14480*/  SHFL.IDX PT, R8, R86, 0x1, 0x1f ;  /* 0x00201f0056087f89 */ /* 0x0086a400000e0000 */
.L_x_563:
        /* <DEDUP_REMOVED lines=17> */
[----:B------:R1:W3:Y:S02]  /*145a0*/  SHFL.UP PT, R4, R0, 0x1, RZ ;  /* 0x0420000000047989 */ /* 0x0002e400000e00ff */
.L_x_564:
        /* <DEDUP_REMOVED lines=16> */
.L_x_565:
[----:B---3--:R-:W-:Y:S01]  /*146b0*/  IMAD R0, R0, c[0x0][0x538], RZ ;  /* 0x00014e0000007a24 */ /* 0x008fe200078e02ff */
[----:B------:R-:W-:Y:S04]  /*146c0*/  BSSY B1, `(.L_x_518) ;  /* 0x00000c5000017945 */ /* 0x000fe80003800000 */
[----:B--2---:R-:W-:-:S04]  /*146d0*/  IADD3 R8, R0, R8, RZ ;  /* 0x0000000800087210 */ /* 0x004fc80007ffe0ff */
[----:B----4-:R-:W-:-:S13]  /*146e0*/  ISETP.GT.AND P6, PT, R8, R9, PT ;  /* 0x000000090800720c */ /* 0x010fda0003fc4270 */
[----:B------:R-:W-:Y:S05]  /*146f0*/  @P6 BRA `(.L_x_519) ;  /* 0x0000024000006947 */ /* 0x000fea0003800000 */
.L_x_523:
        /* <DEDUP_REMOVED lines=16> */
.L_x_566:
        /* <DEDUP_REMOVED lines=16> */
.L_x_567:
[----:B--2---:R-:W-:-:S05]  /*14900*/  IMAD R0, R0, c[0x0][0x538], RZ ;  /* 0x00014e0000007a24 */ /* 0x004fca00078e02ff */
[----:B------:R-:W-:-:S04]  /*14910*/  IADD3 R8, R0, R8, RZ ;  /* 0x0000000800087210 */ /* 0x000fc80007ffe0ff */
[----:B------:R-:W-:-:S13]  /*14920*/  ISETP.GT.AND P6, PT, R8, R9, PT ;  /* 0x000000090800720c */ /* 0x000fda0003fc4270 */
[----:B-1----:R-:W-:Y:S05]  /*14930*/  @!P6 BRA `(.L_x_523) ;  /* 0xfffffdc00000e947 */ /* 0x002fea000383ffff */
.L_x_519:
[----:B------:R-:W-:-:S05]  /*14940*/  IADD3 R11, -R0, R8, RZ ;  /* 0x00000008000b7210 */ /* 0x000fca0007ffe1ff */
[----:B------:R-:W-:-:S05]  /*14950*/  IMAD R0, R4, c[0x0][0x538], R11 ;  /* 0x00014e0004007a24 */ /* 0x000fca00078e020b */
[----:B------:R-:W-:Y:S01]  /*14960*/  ISETP.GT.AND P0, PT, R0, R9, PT ;  /* 0x000000090000720c */ /* 0x000fe20003f04270 */
[----:B------:R-:W-:-:S12]  /*14970*/  BRA.DIV ~URZ, `(.L_x_524) ;  /* 0x00001ed27f007947 */ /* 0x000fd8000b800000 */
[----:B------:R-:W-:-:S04]  /*14980*/  VOTE.ANY R12, PT, !P0 ;  /* 0x00000000000c7806 */ /* 0x000fc800040e0100 */
.L_x_568:
[----:B------:R-:W2:Y:S02]  /*14990*/  POPC R8, R12 ;  /* 0x0000000c00087309 */ /* 0x000ea40000000000 */
[----:B--2---:R-:W-:Y:S01]  /*149a0*/  IADD3 R235, R8, R235, RZ ;  /* 0x000000eb08eb7210 */ /* 0x004fe20007ffe0ff */
[----:B------:R-:W-:Y:S05]  /*149b0*/  BRA.DIV ~URZ, `(.L_x_525) ;  /* 0x00001ee27f007947 */ /* 0x000fea000b800000 */
[----:B------:R2:W3:Y:S04]  /*149c0*/  SHFL.IDX PT, R10, R6, R8, 0x1f ;  /* 0x00001f08060a7589 */ /* 0x0004e800000e0000 */
[----:B------:R2:W4:Y:S02]  /*149d0*/  SHFL.IDX PT, R7, R7, R8, 0x1f ;  /* 0x00001f0807077589 */ /* 0x00052400000e0000 */
.L_x_569:
[----:B------:R-:W-:Y:S01]  /*149e0*/  ISETP.NE.AND P0, PT, R12, RZ, PT ;  /* 0x000000ff0c00720c */ /* 0x000fe20003f05270 */
[----:B------:R-:W-:-:S12]  /*149f0*/  BSSY B0, `(.L_x_526) ;  /* 0x0000005000007945 */ /* 0x000fd80003800000 */
[----:B------:R-:W-:Y:S05]  /*14a00*/  @!P0 BRA `(.L_x_527) ;  /* 0x0000003000008947 */ /* 0x000fea0003800000 */
[----:B------:R-:W-:Y:S01]  /*14a10*/  IADD3 R3, R8, -0x1, RZ ;  /* 0xffffffff08037810 */ /* 0x000fe20007ffe0ff */
[----:B------:R-:W-:Y:S05]  /*14a20*/  BRA.DIV ~URZ, `(.L_x_528) ;  /* 0x00001f427f007947 */ /* 0x000fea000b800000 */
[----:B------:R1:W2:Y:S02]  /*14a30*/  SHFL.IDX PT, R13, R4, R3, 0x1f ;  /* 0x00001f03040d7589 */ /* 0x0002a400000e0000 */
.L_x_527:
[----:B------:R-:W-:Y:S05]  /*14a40*/  BSYNC B0 ;  /* 0x0000000000007941 */ /* 0x000fea0003800000 */
.L_x_526:
[----:B----4-:R-:W-:Y:S01]  /*14a50*/  ISETP.NE.AND P0, PT, R7, 0x1, PT ;  /* 0x000000010700780c */ /* 0x010fe20003f05270 */
[----:B--2---:R-:W-:Y:S01]  /*14a60*/  IMAD R232, R13, c[0x0][0x538], R11 ;  /* 0x00014e000de87a24 */ /* 0x004fe200078e020b */
[----:B------:R-:W-:Y:S04]  /*14a70*/  BSSY B0, `(.L_x_529) ;  /* 0x0000082000007945 */ /* 0x000fe80003800000 */
[----:B------:R-:W-:-:S07]  /*14a80*/  IADD3 R8, -R232, R9, RZ ;  /* 0x00000009e8087210 */ /* 0x000fce0007ffe1ff */
[----:B------:R-:W-:Y:S05]  /*14a90*/  @!P0 BRA `(.L_x_530) ;  /* 0x000003d000008947 */ /* 0x000fea0003800000 */
[-C--:B---3--:R-:W-:Y:S02]  /*14aa0*/  IABS R2, R10.reuse ;  /* 0x0000000a00027213 */ /* 0x088fe40000000000 */
[----:B------:R-:W-:Y:S02]  /*14ab0*/  IABS R9, R10 ;  /* 0x0000000a00097213 */ /* 0x000fe40000000000 */
[----:B------:R-:W2:Y:S08]  /*14ac0*/  I2F.RP R0, R2 ;  /* 0x0000000200007306 */ /* 0x000eb00000209400 */
[----:B--2---:R-:W2:Y:S02]  /*14ad0*/  MUFU.RCP R0, R0 ;  /* 0x0000000000007308 */ /* 0x004ea40000001000 */
[----:B--2---:R-:W-:-:S06]  /*14ae0*/  IADD3 R0, R0, 0xffffffe, RZ ;  /* 0x0ffffffe00007810 */ /* 0x004fcc0007ffe0ff */
[----:B------:R-:W2:Y:S02]  /*14af0*/  F2I.FTZ.U32.TRUNC.NTZ R5, R0 ;  /* 0x0000000000057305 */ /* 0x000ea4000021f000 */
[----:B-12---:R-:W-:Y:S01]  /*14b00*/  IMAD.MOV R3, RZ, RZ, -R5 ;  /* 0x000000ffff037224 */ /* 0x006fe200078e0a05 */
[----:B------:R-:W-:-:S03]  /*14b10*/  IABS R0, R7 ;  /* 0x0000000700007213 */ /* 0x000fc60000000000 */
[----:B------:R-:W-:Y:S01]  /*14b20*/  IMAD.MOV.U32 R4, RZ, RZ, R3 ;  /* 0x000000ffff047224 */ /* 0x000fe200078e0003 */
[----:B------:R-:W-:Y:S01]  /*14b30*/  IABS R3, R8 ;  /* 0x0000000800037213 */ /* 0x000fe20000000000 */
[----:B------:R-:W-:Y:S02]  /*14b40*/  IMAD.MOV.U32 R6, RZ, RZ, R0 ;  /* 0x000000ffff067224 */ /* 0x000fe400078e0000 */
[----:B------:R-:W-:Y:S02]  /*14b50*/  IMAD R0, R4, R2, RZ ;  /* 0x0000000204007224 */ /* 0x000fe400078e02ff */
[----:B------:R-:W-:Y:S01]  /*14b60*/  IMAD.MOV.U32 R4, RZ, RZ, RZ ;  /* 0x000000ffff047224 */ /* 0x000fe200078e00ff */
[----:B------:R-:W1:Y:S03]  /*14b70*/  I2F.RP R11, R6 ;  /* 0x00000006000b7306 */ /* 0x000e660000209400 */
[----:B------:R-:W-:-:S04]  /*14b80*/  IMAD.HI.U32 R5, R5, R0, R4 ;  /* 0x0000000005057227 */ /* 0x000fc800078e0004 */
[----:B------:R-:W-:-:S05]  /*14b90*/  IMAD.MOV R0, RZ, RZ, -R9 ;  /* 0x000000ffff007224 */ /* 0x000fca00078e0a09 */
[----:B------:R-:W-:Y:S01]  /*14ba0*/  MOV R4, R0 ;  /* 0x0000000000047202 */ /* 0x000fe20000000f00 */
[----:B------:R-:W-:-:S04]  /*14bb0*/  IMAD.HI.U32 R0, R5, R3, RZ ;  /* 0x0000000305007227 */ /* 0x000fc800078e00ff */
[----:B------:R-:W-:Y:S02]  /*14bc0*/  IMAD R3, R0, R4, R3 ;  /* 0x0000000400037224 */ /* 0x000fe400078e0203 */
[----:B-1----:R-:W1:Y:S03]  /*14bd0*/  MUFU.RCP R4, R11 ;  /* 0x0000000b00047308 */ /* 0x002e660000001000 */
        /* <DEDUP_REMOVED lines=23> */
[----:B------:R-:W-:Y:S01]  /*14d50*/  IMAD R3, R2, R4, R3 ;  /* 0x0000000402037224 */ /* 0x000fe200078e0203 */
[----:B------:R-:W-:-:S04]  /*14d60*/  IADD3 R4, -R0, RZ, RZ ;  /* 0x000000ff00047210 */ /* 0x000fc80007ffe1ff */
        /* <DEDUP_REMOVED lines=9> */
[----:B------:R-:W-:-:S05]  /*14e00*/  @!P1 LOP3.LUT R2, RZ, R7, RZ, 0x33, !PT ;  /* 0x00000007ff029212 */ /* 0x000fca00078e33ff */
[----:B------:R-:W-:-:S04]  /*14e10*/  IMAD.MOV R3, RZ, RZ, -R2 ;  /* 0x000000ffff037224 */ /* 0x000fc800078e0a02 */
[C---:B------:R-:W-:Y:S02]  /*14e20*/  IMAD R3, R7.reuse, R3, R0 ;  /* 0x0000000307037224 */ /* 0x040fe400078e0200 */
[----:B------:R-:W-:Y:S02]  /*14e30*/  IMAD R0, R7, 0x1000000, R2 ;  /* 0x0100000007007824 */ /* 0x000fe400078e0202 */
[----:B------:R-:W-:Y:S02]  /*14e40*/  IMAD R2, R10, R4, R8 ;  /* 0x000000040a027224 */ /* 0x000fe400078e0208 */
[----:B------:R-:W-:Y:S01]  /*14e50*/  IMAD R234, R3, 0x10000, R0 ;  /* 0x0001000003ea7824 */ /* 0x000fe200078e0200 */
[----:B------:R-:W-:Y:S05]  /*14e60*/  BRA `(.L_x_531) ;  /* 0x0000042000007947 */ /* 0x000fea0003800000 */
.L_x_530:
[----:B------:R-:W-:-:S04]  /*14e70*/  IMAD.MOV.U32 R2, RZ, RZ, 0x4 ;  /* 0x00000004ff027424 */ /* 0x000fc800078e00ff */
[----:B-1----:R-:W-:-:S05]  /*14e80*/  IMAD.WIDE R2, R235, R2, c[0x0][0x590] ;  /* 0x00016400eb027625 */ /* 0x002fca00078e0202 */
[----:B------:R-:W2:Y:S02]  /*14e90*/  LDG.E R4, [R2.64] ;  /* 0x0000000602047981 */ /* 0x000ea4000c1e1900 */
        /* <DEDUP_REMOVED lines=29> */
[----:B------:R-:W-:Y:S02]  /*15070*/  IMAD R9, R4, R2, RZ ;  /* 0x0000000204097224 */ /* 0x000fe400078e02ff */
[----:B------:R-:W-:-:S03]  /*15080*/  IMAD.MOV R2, RZ, RZ, -R2 ;  /* 0x000000ffff027224 */ /* 0x000fc600078e0a02 */
[----:B------:R-:W-:Y:S01]  /*15090*/  IADD3 R0, -R9, c[0x0][0x538], RZ ;  /* 0x00014e0009007a10 */ /* 0x000fe20007ffe1ff */
[----:B------:R-:W-:-:S03]  /*150a0*/  IMAD R6, R7, R2, R8 ;  /* 0x0000000207067224 */ /* 0x000fc600078e0208 */
[----:B------:R-:W-:Y:S02]  /*150b0*/  IMNMX R0, R4, R0, PT ;  /* 0x0000000004007217 */ /* 0x000fe40003800200 */
[----:B------:R-:W-:Y:S02]  /*150c0*/  IABS R2, R6 ;  /* 0x0000000600027213 */ /* 0x000fe40000000000 */
[-C--:B------:R-:W-:Y:S02]  /*150d0*/  IABS R3, R0.reuse ;  /* 0x0000000000037213 */ /* 0x080fe40000000000 */
[----:B------:R-:W-:Y:S02]  /*150e0*/  IABS R11, R0 ;  /* 0x00000000000b7213 */ /* 0x000fe40000000000 */
[----:B------:R-:W1:Y:S01]  /*150f0*/  I2F.RP R4, R3 ;  /* 0x0000000300047306 */ /* 0x000e620000209400 */
[----:B------:R-:W-:Y:S02]  /*15100*/  MOV R7, R2 ;  /* 0x0000000200077202 */ /* 0x000fe40000000f00 */
[----:B------:R-:W-:-:S05]  /*15110*/  IMAD.MOV R2, RZ, RZ, -R11 ;  /* 0x000000ffff027224 */ /* 0x000fca00078e0a0b */
[----:B-1----:R-:W1:Y:S02]  /*15120*/  MUFU.RCP R4, R4 ;  /* 0x0000000400047308 */ /* 0x002e640000001000 */
[----:B-1----:R-:W-:-:S06]  /*15130*/  IADD3 R4, R4, 0xffffffe, RZ ;  /* 0x0ffffffe04047810 */ /* 0x002fcc0007ffe0ff */
[----:B------:R-:W1:Y:S02]  /*15140*/  F2I.FTZ.U32.TRUNC.NTZ R5, R4 ;  /* 0x0000000400057305 */ /* 0x000e64000021f000 */
[----:B-1----:R-:W-:-:S04]  /*15150*/  IMAD.MOV R4, RZ, RZ, -R5 ;  /* 0x000000ffff047224 */ /* 0x002fc800078e0a05 */
[----:B------:R-:W-:Y:S02]  /*15160*/  IMAD R8, R4, R3, RZ ;  /* 0x0000000304087224 */ /* 0x000fe400078e02ff */
[----:B------:R-:W-:-:S04]  /*15170*/  IMAD.MOV.U32 R4, RZ, RZ, RZ ;  /* 0x000000ffff047224 */ /* 0x000fc800078e00ff */
[----:B------:R-:W-:-:S04]  /*15180*/  IMAD.HI.U32 R5, R5, R8, R4 ;  /* 0x0000000805057227 */ /* 0x000fc800078e0004 */
[----:B------:R-:W-:Y:S02]  /*15190*/  IMAD.MOV.U32 R4, RZ, RZ, R2 ;  /* 0x000000ffff047224 */ /* 0x000fe400078e0002 */
[----:B------:R-:W-:-:S04]  /*151a0*/  IMAD.HI.U32 R2, R5, R7, RZ ;  /* 0x0000000705027227 */ /* 0x000fc800078e00ff */
[----:B------:R-:W-:-:S05]  /*151b0*/  IMAD R4, R2, R4, R7 ;  /* 0x0000000402047224 */ /* 0x000fca00078e0207 */
[----:B------:R-:W-:-:S13]  /*151c0*/  ISETP.GT.U32.AND P1, PT, R3, R4, PT ;  /* 0x000000040300720c */ /* 0x000fda0003f24070 */
[-C--:B------:R-:W-:Y:S02]  /*151d0*/  @!P1 IADD3 R4, R4, -R3.reuse, RZ ;  /* 0x8000000304049210 */ /* 0x080fe40007ffe0ff */
[----:B------:R-:W-:Y:S02]  /*151e0*/  @!P1 IADD3 R2, R2, 0x1, RZ ;  /* 0x0000000102029810 */ /* 0x000fe40007ffe0ff */
[----:B------:R-:W-:Y:S02]  /*151f0*/  ISETP.GE.U32.AND P2, PT, R4, R3, PT ;  /* 0x000000030400720c */ /* 0x000fe40003f46070 */
[----:B------:R-:W-:Y:S02]  /*15200*/  LOP3.LUT R3, R6, R0, RZ, 0x3c, !PT ;  /* 0x0000000006037212 */ /* 0x000fe400078e3cff */
[----:B------:R-:W-:Y:S02]  /*15210*/  ISETP.NE.AND P1, PT, R0, RZ, PT ;  /* 0x000000ff0000720c */ /* 0x000fe40003f25270 */
[----:B------:R-:W-:Y:S01]  /*15220*/  ISETP.GE.AND P0, PT, R3, RZ, PT ;  /* 0x000000ff0300720c */ /* 0x000fe20003f06270 */
[----:B------:R-:W-:Y:S01]  /*15230*/  IMAD.MOV R3, RZ, RZ, -R0 ;  /* 0x000000ffff037224 */ /* 0x000fe200078e0a00 */
[----:B------:R-:W-:-:S05]  /*15240*/  IADD3 R6, R9, 0x1000000, R6 ;  /* 0x0100000009067810 */ /* 0x000fca0007ffe006 */
[----:B------:R-:W-:-:S06]  /*15250*/  @P2 IADD3 R2, R2, 0x1, RZ ;  /* 0x0000000102022810 */ /* 0x000fcc0007ffe0ff */
[----:B------:R-:W-:Y:S01]  /*15260*/  @!P0 IMAD.MOV R2, RZ, RZ, -R2 ;  /* 0x000000ffff028224 */ /* 0x000fe200078e0a02 */
[----:B------:R-:W-:-:S05]  /*15270*/  @!P1 LOP3.LUT R2, RZ, R0, RZ, 0x33, !PT ;  /* 0x00000000ff029212 */ /* 0x000fca00078e33ff */
[----:B------:R-:W-:Y:S02]  /*15280*/  IMAD R234, R2, R3, R6 ;  /* 0x0000000302ea7224 */ /* 0x000fe400078e0206 */
.L_x_531:
[----:B------:R-:W-:Y:S05]  /*15290*/  BSYNC B0 ;  /* 0x0000000000007941 */ /* 0x000fea0003800000 */
.L_x_529:
[----:B------:R-:W-:-:S04]  /*152a0*/  LOP3.LUT R2, RZ, R2, RZ, 0x33, !PT ;  /* 0x00000002ff027212 */ /* 0x000fc800078e33ff */
[----:B------:R-:W-:Y:S01]  /*152b0*/  IADD3 R233, R2, R10, RZ ;  /* 0x0000000a02e97210 */ /* 0x000fe20007ffe0ff */
[----:B------:R-:W-:Y:S05]  /*152c0*/  BRA `(.L_x_532) ;  /* 0x0000004000007947 */ /* 0x000fea0003800000 */
.L_x_520:
[----:B------:R-:W-:Y:S01]  /*152d0*/  IMAD.MOV.U32 R232, RZ, RZ, R9 ;  /* 0x000000ffffe87224 */ /* 0x000fe200078e0009 */
[----:B------:R-:W-:Y:S01]  /*152e0*/  MOV R234, RZ ;  /* 0x000000ff00ea7202 */ /* 0x000fe20000000f00 */
[----:B------:R-:W-:Y:S01]  /*152f0*/  IMAD.MOV.U32 R233, RZ, RZ, RZ ;  /* 0x000000ffffe97224 */ /* 0x000fe200078e00ff */
[----:B------:R-:W-:Y:S02]  /*15300*/  MOV R235, c[0x0][0x53c] ;  /* 0x00014f0000eb7a02 */ /* 0x000fe40000000f00 */
.L_x_532:
[----:B------:R-:W-:Y:S05]  /*15310*/  BSYNC B1 ;  /* 0x0000000000017941 */ /* 0x000fea0003800000 */
.L_x_518:
[----:B------:R-:W-:Y:S01]  /*15320*/  WARPSYNC 0xffffffff ;  /* 0xffffffff00007948 */ /* 0x000fe20003800000 */
[----:B------:R-:W-:Y:S01]  /*15330*/  BAR.SYNC.DEFER_BLOCKING 0x4, 0x100 ;  /* 0x0104000000007b1d */ /* 0x000fe20000010000 */
[----:B------:R-:W-:-:S13]  /*15340*/  ISETP.NE.AND P0, PT, R14, RZ, PT ;  /* 0x000000ff0e00720c */ /* 0x000fda0003f05270 */
[----:B------:R2:W-:Y:S04]  /*15350*/  @!P0 STS.128 [0x18100], R232 ;  /* 0x018100e8ff008388 */ /* 0x0005e80000000c00 */
[----:B------:R-:W-:Y:S06]  /*15360*/  BAR.ARV 0x5, 0x100 ;  /* 0x0144000000007b1d */ /* 0x000fec0000002000 */
.L_x_513:
[----:B-1----:R-:W-:-:S13]  /*15370*/  ISETP.GE.AND P0, PT, R235, c[0x0][0x53c], PT ;  /* 0x00014f00eb007a0c */ /* 0x002fda0003f06270 */
[----:B--23--:R-:W-:Y:S01]  /*15380*/  @P0 CALL.REL.NOINC `(.L_x_533) ;  /* 0x0000001000000944 */ /* 0x00cfe20003c00000 */
[----:B------:R-:W-:Y:S05]  /*15390*/  BRA `(.L_x_534) ;  /* 0xfffec57000007947 */ /* 0x000fea000383ffff */
.L_x_533:
[----:B------:R-:W-:Y:S05]  /*153a0*/  EXIT ;  /* 0x000000000000794d */ /* 0x000fea0003800000 */
.L_x_394:
[----:B------:R-:W-:Y:S01]  /*153b0*/  IMAD.MOV.U32 R0, RZ, RZ, R5 ;  /* 0x000000ffff007224 */ /* 0x000fe200078e0005 */
[----:B------:R-:W-:Y:S02]  /*153c0*/  MOV R2, 0x1 ;  /* 0x0000000100027802 */ /* 0x000fe40000000f00 */
[----:B------:R-:W-:Y:S02]  /*153d0*/  MOV R3, 0x153f0 ;  /* 0x000153f000037802 */ /* 0x000fe40000000f00 */
[----:B--2---:R-:W-:Y:S05]  /*153e0*/  CALL.REL.NOINC `($__internal_10_$__cuda_sm70_shflsync_up_p) ;  /* 0x0000168000007944 */ /* 0x004fea0003c00000 */
[----:B------:R-:W-:Y:S01]  /*153f0*/  MOV R0, R4 ;  /* 0x0000000400007202 */ /* 0x000fe20000000f00 */
[----:B------:R-:W-:Y:S05]  /*15400*/  BRA `(.L_x_535) ;  /* 0xfffeb03000007947 */ /* 0x000fea000383ffff */
.L_x_395:
[----:B------:R-:W-:Y:S01]  /*15410*/  IMAD.MOV.U32 R0, RZ, RZ, R5 ;  /* 0x000000ffff007224 */ /* 0x000fe200078e0005 */
[----:B------:R-:W-:Y:S02]  /*15420*/  MOV R2, 0x2 ;  /* 0x0000000200027802 */ /* 0x000fe40000000f00 */
[----:B------:R-:W-:Y:S02]  /*15430*/  MOV R3, 0x15450 ;  /* 0x0001545000037802 */ /* 0x000fe40000000f00 */
[----:B--2---:R-:W-:Y:S05]  /*15440*/  CALL.REL.NOINC `($__internal_10_$__cuda_sm70_shflsync_up_p) ;  /* 0x0000162000007944 */ /* 0x004fea0003c00000 */
[----:B------:R-:W-:Y:S01]  /*15450*/  SEL R0, R4, RZ, P4 ;  /* 0x000000ff04007207 */ /* 0x000fe20002000000 */
[----:B------:R-:W-:Y:S01]  /*15460*/  IMAD.MOV.U32 R2, RZ, RZ, 0x4 ;  /* 0x00000004ff027424 */ /* 0x000fe200078e00ff */
[----:B------:R-:W-:-:S03]  /*15470*/  MOV R3, 0x154a0 ;  /* 0x000154a000037802 */ /* 0x000fc60000000f00 */
[----:B------:R-:W-:Y:S02]  /*15480*/  IMAD.IADD R0, R5, 0x1, R0 ;  /* 0x0000000105007824 */ /* 0x000fe400078e0200 */
[----:B------:R-:W-:Y:S05]  /*15490*/  CALL.REL.NOINC `($__internal_10_$__cuda_sm70_shflsync_up_p) ;  /* 0x000015d000007944 */ /* 0x000fea0003c00000 */
        /* <DEDUP_REMOVED lines=13> */
[----:B------:R-:W-:Y:S01]  /*15570*/  IMAD.IADD R4, R0, 0x1, R4 ;  /* 0x0000000100047824 */ /* 0x000fe200078e0204 */
[----:B------:R-:W-:-:S03]  /*15580*/  MOV R0, 0x1f ;  /* 0x0000001f00007802 */ /* 0x000fc60000000f00 */
[----:B------:R-:W-:Y:S02]  /*15590*/  IMAD.MOV.U32 R5, RZ, RZ, R4 ;  /* 0x000000ffff057224 */ /* 0x000fe400078e0004 */
[----:B------:R-:W-:Y:S05]  /*155a0*/  CALL.REL.NOINC `($__internal_9_$__cuda_sm70_shflsync_idx_p) ;  /* 0x0000147000007944 */ /* 0x000fea0003c00000 */
[----:B------:R-:W-:Y:S05]  /*155b0*/  BRA `(.L_x_536) ;  /* 0xfffeaf8000007947 */ /* 0x000fea000383ffff */
.L_x_397:
[----:B------:R-:W-:Y:S02]  /*155c0*/  SEL R0, RZ, 0x1, P0 ;  /* 0x00000001ff007807 */ /* 0x000fe40000000000 */
[----:B------:R-:W-:Y:S02]  /*155d0*/  MOV R2, 0x155f0 ;  /* 0x000155f000027802 */ /* 0x000fe40000000f00 */
[----:B--2---:R-:W-:Y:S05]  /*155e0*/  CALL.REL.NOINC `($__internal_11_$__cuda_sm70_votesync_ballot) ;  /* 0x000014f000007944 */ /* 0x004fea0003c00000 */
[----:B------:R-:W-:Y:S01]  /*155f0*/  MOV R10, R0 ;  /* 0x00000000000a7202 */ /* 0x000fe20000000f00 */
[----:B------:R-:W-:Y:S05]  /*15600*/  BRA `(.L_x_537) ;  /* 0xfffeafc000007947 */ /* 0x000fea000383ffff */
.L_x_398:
[----:B------:R-:W-:Y:S01]  /*15610*/  IMAD.MOV.U32 R5, RZ, RZ, R9 ;  /* 0x000000ffff057224 */ /* 0x000fe200078e0009 */
[----:B------:R-:W-:Y:S01]  /*15620*/  MOV R3, R7 ;  /* 0x0000000700037202 */ /* 0x000fe20000000f00 */
[----:B------:R-:W-:Y:S01]  /*15630*/  IMAD.MOV.U32 R0, RZ, RZ, 0x1f ;  /* 0x0000001fff007424 */ /* 0x000fe200078e00ff */
[----:B------:R-:W-:Y:S02]  /*15640*/  MOV R2, 0x15660 ;  /* 0x0001566000027802 */ /* 0x000fe40000000f00 */
[----:B------:R-:W-:Y:S05]  /*15650*/  CALL.REL.NOINC `($__internal_9_$__cuda_sm70_shflsync_idx_p) ;  /* 0x000013c000007944 */ /* 0x000fea0003c00000 */
[----:B------:R-:W-:Y:S01]  /*15660*/  IMAD.MOV.U32 R233, RZ, RZ, R0 ;  /* 0x000000ffffe97224 */ /* 0x000fe200078e0000 */
[----:B------:R-:W-:Y:S01]  /*15670*/  MOV R5, R8 ;  /* 0x0000000800057202 */ /* 0x000fe20000000f00 */
[----:B------:R-:W-:Y:S01]  /*15680*/  IMAD.MOV.U32 R6, RZ, RZ, RZ ;  /* 0x000000ffff067224 */ /* 0x000fe200078e00ff */
[----:B------:R-:W-:Y:S01]  /*15690*/  MOV R3, R7 ;  /* 0x0000000700037202 */ /* 0x000fe20000000f00 */
[----:B------:R-:W-:Y:S01]  /*156a0*/  IMAD.MOV.U32 R0, RZ, RZ, 0x1f ;  /* 0x0000001fff007424 */ /* 0x000fe200078e00ff */
[----:B------:R-:W-:-:S02]  /*156b0*/  MOV R2, 0x156d0 ;  /* 0x000156d000027802 */ /* 0x000fc40000000f00 */
[----:B------:R-:W-:Y:S05]  /*156c0*/  CALL.REL.NOINC `($__internal_9_$__cuda_sm70_shflsync_idx_p) ;  /* 0x0000135000007944 */ /* 0x000fea0003c00000 */
[----:B------:R-:W-:Y:S01]  /*156d0*/  MOV R9, R0 ;  /* 0x0000000000097202 */ /* 0x000fe20000000f00 */
[----:B------:R-:W-:Y:S05]  /*156e0*/  BRA `(.L_x_538) ;  /* 0xfffeaf4000007947 */ /* 0x000fea000383ffff */
.L_x_401:
[----:B------:R-:W-:Y:S01]  /*156f0*/  IMAD.MOV.U32 R5, RZ, RZ, R4 ;  /* 0x000000ffff057224 */ /* 0x000fe200078e0004 */
[----:B------:R-:W-:-:S02]  /*15700*/  MOV R0, 0x1f ;  /* 0x0000001f00007802 */ /* 0x000fc40000000f00 */
[----:B------:R-:W-:Y:S02]  /*15710*/  MOV R2, 0x15730 ;  /* 0x0001573000027802 */ /* 0x000fe40000000f00 */
[----:B-123--:R-:W-:Y:S05]  /*15720*/  CALL.REL.NOINC `($__internal_9_$__cuda_sm70_shflsync_idx_p) ;  /* 0x000012f000007944 */ /* 0x00efea0003c00000 */
[----:B------:R-:W-:Y:S01]  /*15730*/  MOV R6, R0 ;  /* 0x0000000000067202 */ /* 0x000fe20000000f00 */
[----:B------:R-:W-:Y:S05]  /*15740*/  BRA `(.L_x_400) ;  /* 0xfffeaf4000007947 */ /* 0x000fea000383ffff */
.L_x_420:
[----:B------:R-:W-:Y:S01]  /*15750*/  IMAD.MOV.U32 R5, RZ, RZ, R11 ;  /* 0x000000ffff057224 */ /* 0x000fe200078e000b */
[----:B------:R-:W-:Y:S01]  /*15760*/  MOV R3, RZ ;  /* 0x000000ff00037202 */ /* 0x000fe20000000f00 */
[----:B------:R-:W-:Y:S01]  /*15770*/  IMAD.MOV.U32 R0, RZ, RZ, 0x181f ;  /* 0x0000181fff007424 */ /* 0x000fe200078e00ff */
[----:B------:R-:W-:Y:S02]  /*15780*/  MOV R2, 0x157a0 ;  /* 0x000157a000027802 */ /* 0x000fe40000000f00 */
[----:B------:R-:W-:Y:S05]  /*15790*/  CALL.REL.NOINC `($__internal_9_$__cuda_sm70_shflsync_idx_p) ;  /* 0x0000128000007944 */ /* 0x000fea0003c00000 */
[----:B------:R-:W-:Y:S01]  /*157a0*/  MOV R8, R0 ;  /* 0x0000000000087202 */ /* 0x000fe20000000f00 */
[----:B------:R-:W-:Y:S05]  /*157b0*/  BRA `(.L_x_539) ;  /* 0xfffed42000007947 */ /* 0x000fea000383ffff */
.L_x_421:
[----:B------:R-:W-:Y:S01]  /*157c0*/  IMAD.MOV.U32 R5, RZ, RZ, R12 ;  /* 0x000000ffff057224 */ /* 0x000fe200078e000c */
[----:B------:R-:W-:Y:S01]  /*157d0*/  MOV R3, RZ ;  /* 0x000000ff00037202 */ /* 0x000fe20000000f00 */
[----:B------:R-:W-:Y:S01]  /*157e0*/  IMAD.MOV.U32 R0, RZ, RZ, 0x181f ;  /* 0x0000181fff007424 */ /* 0x000fe200078e00ff */
[----:B------:R-:W-:Y:S02]  /*157f0*/  MOV R2, 0x15810 ;  /* 0x0001581000027802 */ /* 0x000fe40000000f00 */
[----:B-12---:R-:W-:Y:S05]  /*15800*/  CALL.REL.NOINC `($__internal_9_$__cuda_sm70_shflsync_idx_p) ;  /* 0x0000121000007944 */ /* 0x006fea0003c00000 */
[----:B------:R-:W-:Y:S05]  /*15810*/  BRA `(.L_x_540) ;  /* 0xfffed3e000007947 */ /* 0x000fea000383ffff */
.L_x_424:
[----:B--2---:R-:W-:Y:S01]  /*15820*/  IMAD.MOV.U32 R5, RZ, RZ, R11 ;  /* 0x000000ffff057224 */ /* 0x004fe200078e000b */
[----:B------:R-:W-:Y:S01]  /*15830*/  MOV R3, 0x1 ;  /* 0x0000000100037802 */ /* 0x000fe20000000f00 */
[----:B----4-:R-:W-:Y:S01]  /*15840*/  IMAD.MOV.U32 R0, RZ, RZ, 0x181f ;  /* 0x0000181fff007424 */ /* 0x010fe200078e00ff */
[----:B------:R-:W-:-:S02]  /*15850*/  MOV R2, 0x15870 ;  /* 0x0001587000027802 */ /* 0x000fc40000000f00 */
[----:B-1-3--:R-:W-:Y:S05]  /*15860*/  CALL.REL.NOINC `($__internal_9_$__cuda_sm70_shflsync_idx_p) ;  /* 0x000011b000007944 */ /* 0x00afea0003c00000 */
[----:B------:R-:W-:Y:S01]  /*15870*/  IMAD.MOV.U32 R8, RZ, RZ, R0 ;  /* 0x000000ffff087224 */ /* 0x000fe200078e0000 */
[----:B------:R-:W-:Y:S01]  /*15880*/  MOV R3, 0x1 ;  /* 0x0000000100037802 */ /* 0x000fe20000000f00 */
[----:B------:R-:W-:Y:S01]  /*15890*/  IMAD.MOV.U32 R5, RZ, RZ, R12 ;  /* 0x000000ffff057224 */ /* 0x000fe200078e000c */
[----:B------:R-:W-:-:S02]  /*158a0*/  MOV R0, 0x181f ;  /* 0x0000181f00007802 */ /* 0x000fc40000000f00 */
[----:B------:R-:W-:Y:S02]  /*158b0*/  MOV R2, 0x158d0 ;  /* 0x000158d000027802 */ /* 0x000fe40000000f00 */
[----:B------:R-:W-:Y:S05]  /*158c0*/  CALL.REL.NOINC `($__internal_9_$__cuda_sm70_shflsync_idx_p) ;  /* 0x0000115000007944 */ /* 0x000fea0003c00000 */
[----:B------:R-:W-:Y:S05]  /*158d0*/  BRA `(.L_x_541) ;  /* 0xfffed4d000007947 */ /* 0x000fea000383ffff */
.L_x_427:
[----:B-1----:R-:W-:Y:S01]  /*158e0*/  IMAD.MOV.U32 R5, RZ, RZ, R11 ;  /* 0x000000ffff057224 */ /* 0x002fe200078e000b */
[----:B------:R-:W-:Y:S01]  /*158f0*/  MOV R3, 0x2 ;  /* 0x0000000200037802 */ /* 0x000fe20000000f00 */
[----:B----4-:R-:W-:Y:S01]  /*15900*/  IMAD.MOV.U32 R0, RZ, RZ, 0x181f ;  /* 0x0000181fff007424 */ /* 0x010fe200078e00ff */
[----:B------:R-:W-:Y:S02]  /*15910*/  MOV R2, 0x15930 ;  /* 0x0001593000027802 */ /* 0x000fe40000000f00 */
[----:B--23--:R-:W-:Y:S05]  /*15920*/  CALL.REL.NOINC `($__internal_9_$__cuda_sm70_shflsync_idx_p) ;  /* 0x000010f000007944 */ /* 0x00cfea0003c00000 */
[----:B------:R-:W-:Y:S01]  /*15930*/  MOV R8, R0 ;  /* 0x0000000000087202 */ /* 0x000fe20000000f00 */
[----:B------:R-:W-:Y:S05]  /*15940*/  BRA `(.L_x_542) ;  /* 0xfffed60000007947 */ /* 0x000fea000383ffff */
.L_x_428:
[----:B------:R-:W-:Y:S01]  /*15950*/  IMAD.MOV.U32 R5, RZ, RZ, R12 ;  /* 0x000000ffff057224 */ /* 0x000fe200078e000c */
[----:B------:R-:W-:Y:S01]  /*15960*/  MOV R3, 0x2 ;  /* 0x0000000200037802 */ /* 0x000fe20000000f00 */
[----:B----4-:R-:W-:Y:S01]  /*15970*/  IMAD.MOV.U32 R0, RZ, RZ, 0x181f ;  /* 0x0000181fff007424 */ /* 0x010fe200078e00ff */
[----:B------:R-:W-:Y:S02]  /*15980*/  MOV R2, 0x159a0 ;  /* 0x000159a000027802 */ /* 0x000fe40000000f00 */
[----:B-123--:R-:W-:Y:S05]  /*15990*/  CALL.REL.NOINC `($__internal_9_$__cuda_sm70_shflsync_idx_p) ;  /* 0x0000108000007944 */ /* 0x00efea0003c00000 */
[----:B------:R-:W-:Y:S05]  /*159a0*/  BRA `(.L_x_543) ;  /* 0xfffed5c000007947 */ /* 0x000fea000383ffff */
.L_x_431:
[----:B-1----:R-:W-:Y:S01]  /*159b0*/  IMAD.MOV.U32 R5, RZ, RZ, R11 ;  /* 0x000000ffff057224 */ /* 0x002fe200078e000b */
[----:B------:R-:W-:Y:S01]  /*159c0*/  MOV R3, 0x3 ;  /* 0x0000000300037802 */ /* 0x000fe20000000f00 */
[----:B------:R-:W-:Y:S01]  /*159d0*/  IMAD.MOV.U32 R0, RZ, RZ, 0x181f ;  /* 0x0000181fff007424 */ /* 0x000fe200078e00ff */
[----:B------:R-:W-:-:S02]  /*159e0*/  MOV R2, 0x15a00 ;  /* 0x00015a0000027802 */ /* 0x000fc40000000f00 */
[----:B--234-:R-:W-:Y:S05]  /*159f0*/  CALL.REL.NOINC `($__internal_9_$__cuda_sm70_shflsync_idx_p) ;  /* 0x0000102000007944 */ /* 0x01cfea0003c00000 */
[----:B------:R-:W-:Y:S01]  /*15a00*/  IMAD.MOV.U32 R8, RZ, RZ, R0 ;  /* 0x000000ffff087224 */ /* 0x000fe200078e0000 */
[----:B------:R-:W-:Y:S01]  /*15a10*/  MOV R3, 0x3 ;  /* 0x0000000300037802 */ /* 0x000fe20000000f00 */
[----:B------:R-:W-:Y:S01]  /*15a20*/  IMAD.MOV.U32 R5, RZ, RZ, R12 ;  /* 0x000000ffff057224 */ /* 0x000fe200078e000c */
[----:B------:R-:W-:-:S02]  /*15a30*/  MOV R0, 0x181f ;  /* 0x0000181f00007802 */ /* 0x000fc40000000f00 */
[----:B------:R-:W-:Y:S02]  /*15a40*/  MOV R2, 0x15a60 ;  /* 0x00015a6000027802 */ /* 0x000fe40000000f00 */
[----:B------:R-:W-:Y:S05]  /*15a50*/  CALL.REL.NOINC `($__internal_9_$__cuda_sm70_shflsync_idx_p) ;  /* 0x00000fc000007944 */ /* 0x000fea0003c00000 */
[----:B------:R-:W-:Y:S05]  /*15a60*/  BRA `(.L_x_544) ;  /* 0xfffed6b000007947 */ /* 0x000fea000383ffff */
.L_x_472:
[----:B------:R-:W-:Y:S01]  /*15a70*/  IMAD.MOV.U32 R2, RZ, RZ, R225 ;  /* 0x000000ffff027224 */ /* 0x000fe200078e00e1 */
[----:B------:R-:W-:Y:S02]  /*15a80*/  MOV R5, 0x2 ;  /* 0x0000000200057802 */ /* 0x000fe40000000f00 */
[----:B------:R-:W-:Y:S02]  /*15a90*/  MOV R3, 0x15ab0 ;  /* 0x00015ab000037802 */ /* 0x000fe40000000f00 */
[----:B------:R-:W-:Y:S05]  /*15aa0*/  CALL.REL.NOINC `($__internal_8_$__cuda_sm70_shflsync_bfly_p) ;  /* 0x00000f2000007944 */ /* 0x000fea0003c00000 */
[----:B------:R-:W-:Y:S01]  /*15ab0*/  MOV R0, R5 ;  /* 0x0000000500007202 */ /* 0x000fe20000000f00 */
[----:B------:R-:W-:Y:S05]  /*15ac0*/  BRA `(.L_x_545) ;  /* 0xffffabe000007947 */ /* 0x000fea000383ffff */
.L_x_473:
[----:B------:R-:W-:Y:S01]  /*15ad0*/  IMAD.MOV.U32 R2, RZ, RZ, R0 ;  /* 0x000000ffff027224 */ /* 0x000fe200078e0000 */
[----:B------:R-:W-:Y:S02]  /*15ae0*/  MOV R5, 0x1 ;  /* 0x0000000100057802 */ /* 0x000fe40000000f00 */
[----:B------:R-:W-:Y:S02]  /*15af0*/  MOV R3, 0x15b10 ;  /* 0x00015b1000037802 */ /* 0x000fe40000000f00 */
[----:B-1----:R-:W-:Y:S05]  /*15b00*/  CALL.REL.NOINC `($__internal_8_$__cuda_sm70_shflsync_bfly_p) ;  /* 0x00000ec000007944 */ /* 0x002fea0003c00000 */
[----:B------:R-:W-:Y:S01]  /*15b10*/  FADD.FTZ R0, R0, R5 ;  /* 0x0000000500007221 */ /* 0x000fe20000010000 */
[----:B------:R-:W-:Y:S02]  /*15b20*/  MOV R2, R226 ;  /* 0x000000e200027202 */ /* 0x000fe40000000f00 */
[----:B------:R-:W-:-:S02]  /*15b30*/  MOV R5, 0x2 ;  /* 0x0000000200057802 */ /* 0x000fc40000000f00 */
[----:B------:R-:W-:Y:S02]  /*15b40*/  MOV R3, 0x15b60 ;  /* 0x00015b6000037802 */ /* 0x000fe40000000f00 */
[----:B------:R-:W-:Y:S05]  /*15b50*/  CALL.REL.NOINC `($__internal_8_$__cuda_sm70_shflsync_bfly_p) ;  /* 0x00000e7000007944 */ /* 0x000fea0003c00000 */
[----:B------:R-:W-:Y:S01]  /*15b60*/  FADD.FTZ R4, R226, R5 ;  /* 0x00000005e2047221 */ /* 0x000fe20000010000 */
[----:B------:R-:W-:Y:S02]  /*15b70*/  MOV R5, 0x1 ;  /* 0x0000000100057802 */ /* 0x000fe40000000f00 */
[----:B------:R-:W-:Y:S02]  /*15b80*/  MOV R3, 0x15bb0 ;  /* 0x00015bb000037802 */ /* 0x000fe40000000f00 */
[----:B------:R-:W-:Y:S02]  /*15b90*/  MOV R2, R4 ;  /* 0x0000000400027202 */ /* 0x000fe40000000f00 */
[----:B------:R-:W-:Y:S05]  /*15ba0*/  CALL.REL.NOINC `($__internal_8_$__cuda_sm70_shflsync_bfly_p) ;  /* 0x00000e2000007944 */ /* 0x000fea0003c00000 */
[----:B------:R-:W-:Y:S01]  /*15bb0*/  MOV R3, R5 ;  /* 0x0000000500037202 */ /* 0x000fe20000000f00 */
[----:B------:R-:W-:Y:S05]  /*15bc0*/  BRA `(.L_x_546) ;  /* 0xffffab5000007947 */ /* 0x000fea000383ffff */
.L_x_480:
[----:B-1-34-:R-:W-:Y:S01]  /*15bd0*/  IMAD.MOV.U32 R5, RZ, RZ, R12 ;  /* 0x000000ffff057224 */ /* 0x01afe200078e000c */
[----:B------:R-:W-:Y:S01]  /*15be0*/  MOV R3, RZ ;  /* 0x000000ff00037202 */ /* 0x000fe20000000f00 */
[----:B------:R-:W-:Y:S01]  /*15bf0*/  IMAD.MOV.U32 R0, RZ, RZ, 0x181f ;  /* 0x0000181fff007424 */ /* 0x000fe200078e00ff */
[----:B------:R-:W-:Y:S02]  /*15c00*/  MOV R2, 0x15c20 ;  /* 0x00015c2000027802 */ /* 0x000fe40000000f00 */
[----:B------:R-:W-:Y:S05]  /*15c10*/  CALL.REL.NOINC `($__internal_9_$__cuda_sm70_shflsync_idx_p) ;  /* 0x00000e0000007944 */ /* 0x000fea0003c00000 */
[----:B------:R-:W-:Y:S01]  /*15c20*/  MOV R10, R0 ;  /* 0x00000000000a7202 */ /* 0x000fe20000000f00 */
[----:B------:R-:W-:Y:S05]  /*15c30*/  BRA `(.L_x_547) ;  /* 0xffffc30000007947 */ /* 0x000fea000383ffff */
.L_x_481:
[----:B------:R-:W-:Y:S01]  /*15c40*/  IMAD.MOV.U32 R5, RZ, RZ, R13 ;  /* 0x000000ffff057224 */ /* 0x000fe200078e000d */
[----:B------:R-:W-:Y:S01]  /*15c50*/  MOV R3, RZ ;  /* 0x000000ff00037202 */ /* 0x000fe20000000f00 */
[----:B------:R-:W-:Y:S01]  /*15c60*/  IMAD.MOV.U32 R0, RZ, RZ, 0x181f ;  /* 0x0000181fff007424 */ /* 0x000fe200078e00ff */
[----:B------:R-:W-:-:S02]  /*15c70*/  MOV R2, 0x15c90 ;  /* 0x00015c9000027802 */ /* 0x000fc40000000f00 */
[----:B-12---:R-:W-:Y:S05]  /*15c80*/  CALL.REL.NOINC `($__internal_9_$__cuda_sm70_shflsync_idx_p) ;  /* 0x00000d9000007944 */ /* 0x006fea0003c00000 */
[----:B------:R-:W-:Y:S05]  /*15c90*/  BRA `(.L_x_548) ;  /* 0xffffc2c000007947 */ /* 0x000fea000383ffff */
.L_x_484:
[----:B------:R-:W-:Y:S01]  /*15ca0*/  IMAD.MOV.U32 R5, RZ, RZ, R12 ;  /* 0x000000ffff057224 */ /* 0x000fe200078e000c */
[----:B--2---:R-:W-:Y:S01]  /*15cb0*/  MOV R3, 0x1 ;  /* 0x0000000100037802 */ /* 0x004fe20000000f00 */
        /* <DEDUP_REMOVED lines=10> */
.L_x_487:
[----:B------:R-:W-:Y:S01]  /*15d60*/  IMAD.MOV.U32 R5, RZ, RZ, R12 ;  /* 0x000000ffff057224 */ /* 0x000fe200078e000c */
[----:B-1----:R-:W-:Y:S01]  /*15d70*/  MOV R3, 0x2 ;  /* 0x0000000200037802 */ /* 0x002fe20000000f00 */
[----:B----4-:R-:W-:Y:S01]  /*15d80*/  IMAD.MOV.U32 R0, RZ, RZ, 0x181f ;  /* 0x0000181fff007424 */ /* 0x010fe200078e00ff */
[----:B------:R-:W-:Y:S02]  /*15d90*/  MOV R2, 0x15db0 ;  /* 0x00015db000027802 */ /* 0x000fe40000000f00 */
[----:B--23--:R-:W-:Y:S05]  /*15da0*/  CALL.REL.NOINC `($__internal_9_$__cuda_sm70_shflsync_idx_p) ;  /* 0x00000c7000007944 */ /* 0x00cfea0003c00000 */
[----:B------:R-:W-:Y:S01]  /*15db0*/  MOV R10, R0 ;  /* 0x00000000000a7202 */ /* 0x000fe20000000f00 */
[----:B------:R-:W-:Y:S05]  /*15dc0*/  BRA `(.L_x_550) ;  /* 0xffffc43000007947 */ /* 0x000fea000383ffff */
.L_x_488:
[----:B------:R-:W-:Y:S01]  /*15dd0*/  IMAD.MOV.U32 R5, RZ, RZ, R13 ;  /* 0x000000ffff057224 */ /* 0x000fe200078e000d */
[----:B------:R-:W-:Y:S01]  /*15de0*/  MOV R3, 0x2 ;  /* 0x0000000200037802 */ /* 0x000fe20000000f00 */
[----:B----4-:R-:W-:Y:S01]  /*15df0*/  IMAD.MOV.U32 R0, RZ, RZ, 0x181f ;  /* 0x0000181fff007424 */ /* 0x010fe200078e00ff */
[----:B------:R-:W-:Y:S02]  /*15e00*/  MOV R2, 0x15e20 ;  /* 0x00015e2000027802 */ /* 0x000fe40000000f00 */
[----:B-123--:R-:W-:Y:S05]  /*15e10*/  CALL.REL.NOINC `($__internal_9_$__cuda_sm70_shflsync_idx_p) ;  /* 0x00000c0000007944 */ /* 0x00efea0003c00000 */
[----:B------:R-:W-:Y:S05]  /*15e20*/  BRA `(.L_x_551) ;  /* 0xffffc3f000007947 */ /* 0x000fea000383ffff */
.L_x_491:
[----:B------:R-:W-:Y:S01]  /*15e30*/  IMAD.MOV.U32 R5, RZ, RZ, R12 ;  /* 0x000000ffff057224 */ /* 0x000fe200078e000c */
[----:B-1----:R-:W-:Y:S01]  /*15e40*/  MOV R3, 0x3 ;  /* 0x0000000300037802 */ /* 0x002fe20000000f00 */
        /* <DEDUP_REMOVED lines=10> */
.L_x_493:
[----:B------:R-:W-:Y:S01]  /*15ef0*/  IMAD.MOV.U32 R5, RZ, RZ, R12 ;  /* 0x000000ffff057224 */ /* 0x000fe200078e000c */
[----:B------:R-:W-:Y:S01]  /*15f00*/  MOV R3, RZ ;  /* 0x000000ff00037202 */ /* 0x000fe20000000f00 */
[----:B------:R-:W-:Y:S01]  /*15f10*/  IMAD.MOV.U32 R0, RZ, RZ, 0x1c1f ;  /* 0x00001c1fff007424 */ /* 0x000fe200078e00ff */
[----:B------:R-:W-:Y:S02]  /*15f20*/  MOV R2, 0x15f40 ;  /* 0x00015f4000027802 */ /* 0x000fe40000000f00 */
[----:B-1----:R-:W-:Y:S05]  /*15f30*/  CALL.REL.NOINC `($__internal_9_$__cuda_sm70_shflsync_idx_p) ;  /* 0x00000ae000007944 */ /* 0x002fea0003c00000 */
[----:B------:R-:W-:Y:S01]  /*15f40*/  MOV R4, R0 ;  /* 0x0000000000047202 */ /* 0x000fe20000000f00 */
[----:B------:R-:W-:Y:S05]  /*15f50*/  BRA `(.L_x_553) ;  /* 0xffffc76000007947 */ /* 0x000fea000383ffff */
.L_x_494:
[----:B------:R-:W-:Y:S01]  /*15f60*/  IMAD.MOV.U32 R5, RZ, RZ, R14 ;  /* 0x000000ffff057224 */ /* 0x000fe200078e000e */
[----:B------:R-:W-:Y:S01]  /*15f70*/  MOV R3, RZ ;  /* 0x000000ff00037202 */ /* 0x000fe20000000f00 */
[----:B------:R-:W-:Y:S01]  /*15f80*/  IMAD.MOV.U32 R0, RZ, RZ, 0x1c1f ;  /* 0x00001c1fff007424 */ /* 0x000fe200078e00ff */
[----:B------:R-:W-:Y:S02]  /*15f90*/  MOV R2, 0x15fb0 ;  /* 0x00015fb000027802 */ /* 0x000fe40000000f00 */
[----:B-123--:R-:W-:Y:S05]  /*15fa0*/  CALL.REL.NOINC `($__internal_9_$__cuda_sm70_shflsync_idx_p) ;  /* 0x00000a7000007944 */ /* 0x00efea0003c00000 */
[----:B------:R-:W-:Y:S05]  /*15fb0*/  BRA `(.L_x_554) ;  /* 0xffffc72000007947 */ /* 0x000fea000383ffff */
.L_x_497:
[----:B------:R-:W-:Y:S01]  /*15fc0*/  IMAD.MOV.U32 R5, RZ, RZ, R12 ;  /* 0x000000ffff057224 */ /* 0x000fe200078e000c */
[----:B---3--:R-:W-:Y:S01]  /*15fd0*/  MOV R3, 0x1 ;  /* 0x0000000100037802 */ /* 0x008fe20000000f00 */
[----:B------:R-:W-:Y:S01]  /*15fe0*/  IMAD.MOV.U32 R0, RZ, RZ, 0x1c1f ;  /* 0x00001c1fff007424 */ /* 0x000fe200078e00ff */
[----:B------:R-:W-:-:S02]  /*15ff0*/  MOV R2, 0x16010 ;  /* 0x0001601000027802 */ /* 0x000fc40000000f00 */
[----:B--2-4-:R-:W-:Y:S05]  /*16000*/  CALL.REL.NOINC `($__internal_9_$__cuda_sm70_shflsync_idx_p) ;  /* 0x00000a1000007944 */ /* 0x014fea0003c00000 */
[----:B------:R-:W-:Y:S01]  /*16010*/  IMAD.MOV.U32 R4, RZ, RZ, R0 ;  /* 0x000000ffff047224 */ /* 0x000fe200078e0000 */
[----:B------:R-:W-:Y:S01]  /*16020*/  MOV R3, 0x1 ;  /* 0x0000000100037802 */ /* 0x000fe20000000f00 */
[----:B------:R-:W-:Y:S01]  /*16030*/  IMAD.MOV.U32 R5, RZ, RZ, R14 ;  /* 0x000000ffff057224 */ /* 0x000fe200078e000e */
[----:B------:R-:W-:-:S02]  /*16040*/  MOV R0, 0x1c1f ;  /* 0x00001c1f00007802 */ /* 0x000fc40000000f00 */
[----:B------:R-:W-:Y:S02]  /*16050*/  MOV R2, 0x16070 ;  /* 0x0001607000027802 */ /* 0x000fe40000000f00 */
[----:B------:R-:W-:Y:S05]  /*16060*/  CALL.REL.NOINC `($__internal_9_$__cuda_sm70_shflsync_idx_p) ;  /* 0x000009b000007944 */ /* 0x000fea0003c00000 */
[----:B------:R-:W-:Y:S05]  /*16070*/  BRA `(.L_x_555) ;  /* 0xffffcfd000007947 */ /* 0x000fea000383ffff */
.L_x_501:
[----:B------:R-:W-:Y:S01]  /*16080*/  IMAD.MOV.U32 R5, RZ, RZ, R9 ;  /* 0x000000ffff057224 */ /* 0x000fe200078e0009 */
[----:B------:R-:W-:Y:S01]  /*16090*/  MOV R3, RZ ;  /* 0x000000ff00037202 */ /* 0x000fe20000000f00 */
[----:B------:R-:W-:Y:S01]  /*160a0*/  IMAD.MOV.U32 R0, RZ, RZ, 0x181f ;  /* 0x0000181fff007424 */ /* 0x000fe200078e00ff */
[----:B------:R-:W-:Y:S02]  /*160b0*/  MOV R2, 0x160d0 ;  /* 0x000160d000027802 */ /* 0x000fe40000000f00 */
[----:B------:R-:W-:Y:S05]  /*160c0*/  CALL.REL.NOINC `($__internal_9_$__cuda_sm70_shflsync_idx_p) ;  /* 0x0000095000007944 */ /* 0x000fea0003c00000 */
[----:B------:R-:W-:Y:S01]  /*160d0*/  MOV R8, R0 ;  /* 0x0000000000087202 */ /* 0x000fe20000000f00 */
[----:B------:R-:W-:Y:S05]  /*160e0*/  BRA `(.L_x_556) ;  /* 0xffffdd4000007947 */ /* 0x000fea000383ffff */
.L_x_502:
[----:B------:R-:W-:Y:S01]  /*160f0*/  IMAD.MOV.U32 R5, RZ, RZ, R12 ;  /* 0x000000ffff057224 */ /* 0x000fe200078e000c */
[----:B------:R-:W-:Y:S01]  /*16100*/  MOV R3, RZ ;  /* 0x000000ff00037202 */ /* 0x000fe20000000f00 */
[----:B------:R-:W-:Y:S01]  /*16110*/  IMAD.MOV.U32 R0, RZ, RZ, 0x181f ;  /* 0x0000181fff007424 */ /* 0x000fe200078e00ff */
[----:B------:R-:W-:Y:S02]  /*16120*/  MOV R2, 0x16140 ;  /* 0x0001614000027802 */ /* 0x000fe40000000f00 */
[----:B-12---:R-:W-:Y:S05]  /*16130*/  CALL.REL.NOINC `($__internal_9_$__cuda_sm70_shflsync_idx_p) ;  /* 0x000008e000007944 */ /* 0x006fea0003c00000 */
[----:B------:R-:W-:Y:S05]  /*16140*/  BRA `(.L_x_557) ;  /* 0xffffdd0000007947 */ /* 0x000fea000383ffff */
.L_x_505:
        /* <DEDUP_REMOVED lines=12> */
.L_x_508:
[----:B-1----:R-:W-:Y:S01]  /*16210*/  IMAD.MOV.U32 R5, RZ, RZ, R9 ;  /* 0x000000ffff057224 */ /* 0x002fe200078e0009 */
[----:B------:R-:W-:Y:S01]  /*16220*/  MOV R3, 0x2 ;  /* 0x0000000200037802 */ /* 0x000fe20000000f00 */
[----:B----4-:R-:W-:Y:S01]  /*16230*/  IMAD.MOV.U32 R0, RZ, RZ, 0x181f ;  /* 0x0000181fff007424 */ /* 0x010fe200078e00ff */
[----:B------:R-:W-:Y:S02]  /*16240*/  MOV R2, 0x16260 ;  /* 0x0001626000027802 */ /* 0x000fe40000000f00 */
[----:B--23--:R-:W-:Y:S05]  /*16250*/  CALL.REL.NOINC `($__internal_9_$__cuda_sm70_shflsync_idx_p) ;  /* 0x000007c000007944 */ /* 0x00cfea0003c00000 */
[----:B------:R-:W-:Y:S01]  /*16260*/  MOV R8, R0 ;  /* 0x0000000000087202 */ /* 0x000fe20000000f00 */
[----:B------:R-:W-:Y:S05]  /*16270*/  BRA `(.L_x_559) ;  /* 0xffffde8000007947 */ /* 0x000fea000383ffff */
.L_x_509:
[----:B------:R-:W-:Y:S01]  /*16280*/  IMAD.MOV.U32 R5, RZ, RZ, R12 ;  /* 0x000000ffff057224 */ /* 0x000fe200078e000c */
[----:B------:R-:W-:Y:S01]  /*16290*/  MOV R3, 0x2 ;  /* 0x0000000200037802 */ /* 0x000fe20000000f00 */
[----:B----4-:R-:W-:Y:S01]  /*162a0*/  IMAD.MOV.U32 R0, RZ, RZ, 0x181f ;  /* 0x0000181fff007424 */ /* 0x010fe200078e00ff */
[----:B------:R-:W-:Y:S02]  /*162b0*/  MOV R2, 0x162d0 ;  /* 0x000162d000027802 */ /* 0x000fe40000000f00 */
[----:B-123--:R-:W-:Y:S05]  /*162c0*/  CALL.REL.NOINC `($__internal_9_$__cuda_sm70_shflsync_idx_p) ;  /* 0x0000075000007944 */ /* 0x00efea0003c00000 */
[----:B------:R-:W-:Y:S05]  /*162d0*/  BRA `(.L_x_560) ;  /* 0xffffde4000007947 */ /* 0x000fea000383ffff */
.L_x_512:
        /* <DEDUP_REMOVED lines=12> */
.L_x_514:
[----:B---3--:R-:W-:Y:S01]  /*163a0*/  IMAD.MOV.U32 R5, RZ, RZ, R86 ;  /* 0x000000ffff057224 */ /* 0x008fe200078e0056 */
[----:B------:R-:W-:Y:S01]  /*163b0*/  MOV R3, RZ ;  /* 0x000000ff00037202 */ /* 0x000fe20000000f00 */
[----:B------:R-:W-:Y:S01]  /*163c0*/  IMAD.MOV.U32 R0, RZ, RZ, 0x1f ;  /* 0x0000001fff007424 */ /* 0x000fe200078e00ff */
[----:B------:R-:W-:Y:S02]  /*163d0*/  MOV R2, 0x163f0 ;  /* 0x000163f000027802 */ /* 0x000fe40000000f00 */
[----:B-1----:R-:W-:Y:S05]  /*163e0*/  CALL.REL.NOINC `($__internal_9_$__cuda_sm70_shflsync_idx_p) ;  /* 0x0000063000007944 */ /* 0x002fea0003c00000 */
[----:B------:R-:W-:Y:S01]  /*163f0*/  MOV R9, R0 ;  /* 0x0000000000097202 */ /* 0x000fe20000000f00 */
[----:B------:R-:W-:Y:S05]  /*16400*/  BRA `(.L_x_562) ;  /* 0xffffe06000007947 */ /* 0x000fea000383ffff */
.L_x_515:
[----:B---3--:R-:W-:Y:S01]  /*16410*/  IMAD.MOV.U32 R5, RZ, RZ, R86 ;  /* 0x000000ffff057224 */ /* 0x008fe200078e0056 */
[----:B------:R-:W-:Y:S01]  /*16420*/  MOV R3, 0x1 ;  /* 0x0000000100037802 */ /* 0x000fe20000000f00 */
[----:B------:R-:W-:Y:S01]  /*16430*/  IMAD.MOV.U32 R0, RZ, RZ, 0x1f ;  /* 0x0000001fff007424 */ /* 0x000fe200078e00ff */
[----:B------:R-:W-:Y:S02]  /*16440*/  MOV R2, 0x16460 ;  /* 0x0001646000027802 */ /* 0x000fe40000000f00 */
[----:B-12-4-:R-:W-:Y:S05]  /*16450*/  CALL.REL.NOINC `($__internal_9_$__cuda_sm70_shflsync_idx_p) ;  /* 0x000005c000007944 */ /* 0x016fea0003c00000 */
[----:B------:R-:W-:Y:S01]  /*16460*/  MOV R8, R0 ;  /* 0x0000000000087202 */ /* 0x000fe20000000f00 */
[----:B------:R-:W-:Y:S05]  /*16470*/  BRA `(.L_x_563) ;  /* 0xffffe01000007947 */ /* 0x000fea000383ffff */
.L_x_516:
[----:B------:R-:W-:Y:S02]  /*16480*/  MOV R2, 0x1 ;  /* 0x0000000100027802 */ /* 0x000fe40000000f00 */
[----:B------:R-:W-:-:S02]  /*16490*/  MOV R3, 0x164b0 ;  /* 0x000164b000037802 */ /* 0x000fc40000000f00 */
[----:B--234-:R-:W-:Y:S05]  /*164a0*/  CALL.REL.NOINC `($__internal_10_$__cuda_sm70_shflsync_up_p) ;  /* 0x000005c000007944 */ /* 0x01cfea0003c00000 */
[----:B------:R-:W-:Y:S05]  /*164b0*/  BRA `(.L_x_564) ;  /* 0xffffe0f000007947 */ /* 0x000fea000383ffff */
.L_x_517:
[----:B------:R-:W-:Y:S02]  /*164c0*/  MOV R2, 0x2 ;  /* 0x0000000200027802 */ /* 0x000fe40000000f00 */
[----:B------:R-:W-:-:S02]  /*164d0*/  MOV R3, 0x164f0 ;  /* 0x000164f000037802 */ /* 0x000fc40000000f00 */
[----:B--2-4-:R-:W-:Y:S05]  /*164e0*/  CALL.REL.NOINC `($__internal_10_$__cuda_sm70_shflsync_up_p) ;  /* 0x0000058000007944 */ /* 0x014fea0003c00000 */
[----:B------:R-:W-:Y:S01]  /*164f0*/  SEL R3, R4, RZ, P1 ;  /* 0x000000ff04037207 */ /* 0x000fe20000800000 */
[----:B------:R-:W-:-:S04]  /*16500*/  IMAD.MOV.U32 R2, RZ, RZ, 0x4 ;  /* 0x00000004ff027424 */ /* 0x000fc800078e00ff */
[----:B------:R-:W-:Y:S01]  /*16510*/  IMAD.IADD R0, R0, 0x1, R3 ;  /* 0x0000000100007824 */ /* 0x000fe200078e0203 */
[----:B------:R-:W-:Y:S02]  /*16520*/  MOV R3, 0x16540 ;  /* 0x0001654000037802 */ /* 0x000fe40000000f00 */
        /* <DEDUP_REMOVED lines=19> */
.L_x_521:
[----:B------:R-:W-:Y:S02]  /*16660*/  MOV R2, 0x1 ;  /* 0x0000000100027802 */ /* 0x000fe40000000f00 */
[----:B------:R-:W-:Y:S02]  /*16670*/  MOV R3, 0x16690 ;  /* 0x0001669000037802 */ /* 0x000fe40000000f00 */
[----:B------:R-:W-:Y:S05]  /*16680*/  CALL.REL.NOINC `($__internal_10_$__cuda_sm70_shflsync_up_p) ;  /* 0x000003e000007944 */ /* 0x000fea0003c00000 */
[----:B------:R-:W-:Y:S01]  /*16690*/  MOV R2, R4 ;  /* 0x0000000400027202 */ /* 0x000fe20000000f00 */
[----:B------:R-:W-:Y:S05]  /*166a0*/  BRA `(.L_x_566) ;  /* 0xffffe15000007947 */ /* 0x000fea000383ffff */
.L_x_522:
[----:B------:R-:W-:Y:S02]  /*166b0*/  MOV R2, 0x2 ;  /* 0x0000000200027802 */ /* 0x000fe40000000f00 */
        /* <DEDUP_REMOVED lines=25> */
.L_x_524:
[----:B------:R-:W-:Y:S02]  /*16850*/  SEL R0, RZ, 0x1, P0 ;  /* 0x00000001ff007807 */ /* 0x000fe40000000000 */
[----:B------:R-:W-:Y:S02]  /*16860*/  MOV R2, 0x16880 ;  /* 0x0001688000027802 */ /* 0x000fe40000000f00 */
[----:B-1----:R-:W-:Y:S05]  /*16870*/  CALL.REL.NOINC `($__internal_11_$__cuda_sm70_votesync_ballot) ;  /* 0x0000026000007944 */ /* 0x002fea0003c00000 */
[----:B------:R-:W-:Y:S01]  /*16880*/  MOV R12, R0 ;  /* 0x00000000000c7202 */ /* 0x000fe20000000f00 */
[----:B------:R-:W-:Y:S05]  /*16890*/  BRA `(.L_x_568) ;  /* 0xffffe0f000007947 */ /* 0x000fea000383ffff */
.L_x_525:
[----:B------:R-:W-:Y:S01]  /*168a0*/  IMAD.MOV.U32 R5, RZ, RZ, R6 ;  /* 0x000000ffff057224 */ /* 0x000fe200078e0006 */
[----:B------:R-:W-:Y:S01]  /*168b0*/  MOV R3, R8 ;  /* 0x0000000800037202 */ /* 0x000fe20000000f00 */
[----:B------:R-:W-:Y:S01]  /*168c0*/  IMAD.MOV.U32 R0, RZ, RZ, 0x1f ;  /* 0x0000001fff007424 */ /* 0x000fe200078e00ff */
[----:B------:R-:W-:Y:S02]  /*168d0*/  MOV R2, 0x168f0 ;  /* 0x000168f000027802 */ /* 0x000fe40000000f00 */
[----:B-1----:R-:W-:Y:S05]  /*168e0*/  CALL.REL.NOINC `($__internal_9_$__cuda_sm70_shflsync_idx_p) ;  /* 0x0000013000007944 */ /* 0x002fea0003c00000 */
[----:B------:R-:W-:Y:S01]  /*168f0*/  IMAD.MOV.U32 R10, RZ, RZ, R0 ;  /* 0x000000ffff0a7224 */ /* 0x000fe200078e0000 */
[----:B------:R-:W-:Y:S01]  /*16900*/  MOV R3, R8 ;  /* 0x0000000800037202 */ /* 0x000fe20000000f00 */
[----:B------:R-:W-:Y:S01]  /*16910*/  IMAD.MOV.U32 R5, RZ, RZ, R7 ;  /* 0x000000ffff057224 */ /* 0x000fe200078e0007 */
[----:B------:R-:W-:Y:S02]  /*16920*/  MOV R0, 0x1f ;  /* 0x0000001f00007802 */ /* 0x000fe40000000f00 */
[----:B------:R-:W-:-:S02]  /*16930*/  MOV R2, 0x16950 ;  /* 0x0001695000027802 */ /* 0x000fc40000000f00 */
[----:B------:R-:W-:Y:S05]  /*16940*/  CALL.REL.NOINC `($__internal_9_$__cuda_sm70_shflsync_idx_p) ;  /* 0x000000d000007944 */ /* 0x000fea0003c00000 */
[----:B------:R-:W-:Y:S01]  /*16950*/  MOV R7, R0 ;  /* 0x0000000000077202 */ /* 0x000fe20000000f00 */
[----:B------:R-:W-:Y:S05]  /*16960*/  BRA `(.L_x_569) ;  /* 0xffffe07000007947 */ /* 0x000fea000383ffff */
.L_x_528:
[----:B------:R-:W-:Y:S01]  /*16970*/  IMAD.MOV.U32 R5, RZ, RZ, R4 ;  /* 0x000000ffff057224 */ /* 0x000fe200078e0004 */
[----:B------:R-:W-:-:S02]  /*16980*/  MOV R0, 0x1f ;  /* 0x0000001f00007802 */ /* 0x000fc40000000f00 */
[----:B------:R-:W-:Y:S02]  /*16990*/  MOV R2, 0x169b0 ;  /* 0x000169b000027802 */ /* 0x000fe40000000f00 */
[----:B-1234-:R-:W-:Y:S05]  /*169a0*/  CALL.REL.NOINC `($__internal_9_$__cuda_sm70_shflsync_idx_p) ;  /* 0x0000007000007944 */ /* 0x01efea0003c00000 */
[----:B------:R-:W-:Y:S01]  /*169b0*/  MOV R13, R0 ;  /* 0x00000000000d7202 */ /* 0x000fe20000000f00 */
[----:B------:R-:W-:Y:S05]  /*169c0*/  BRA `(.L_x_527) ;  /* 0xffffe07000007947 */ /* 0x000fea000383ffff */
        .weak           $__internal_8_$__cuda_sm70_shflsync_bfly_p
        .type           $__internal_8_$__cuda_sm70_shflsync_bfly_p,@function
        .size           $__internal_8_$__cuda_sm70_shflsync_bfly_p,($__internal_9_$__cuda_sm70_shflsync_idx_p - $__internal_8_$__cuda_sm70_shflsync_bfly_p)
$__internal_8_$__cuda_sm70_shflsync_bfly_p:
[----:B------:R-:W-:Y:S04]  /*169d0*/  WARPSYNC R6 ;  /* 0x0000000600007348 */ /* 0x000fe80003800000 */
[----:B------:R1:W2:Y:S02]  /*169e0*/  SHFL.BFLY PT, R5, R2, R5, R7 ;  /* 0x0c00000502057389 */ /* 0x0002a400000e0007 */
[----:B-1----:R-:W-:Y:S02]  /*169f0*/  MOV R2, R3 ;  /* 0x0000000300027202 */ /* 0x002fe40000000f00 */
[----:B------:R-:W-:-:S04]  /*16a00*/  MOV R3, 0x0 ;  /* 0x0000000000037802 */ /* 0x000fc80000000f00 */
[----:B--2---:R-:W-:Y:S05]  /*16a10*/  RET.REL.NODEC R2 `(_ZN7cutlass13device_kernelIN5flash19enable_sm80_to_sm89INS1_16FlashAttnFwdSm80INS1_25CollectiveMainloopFwdSm80ILi8ELi1ELb0EN4cute5tupleIJNS5_1CILi128EEENS7_ILi64EEENS7_ILi192EEEEEELi192ENS_10bfloat16_tEfNS_4arch4Sm80ELb0ELb1ELb1ELb1ELb0ELb0ELb1ELb1EEENS1_21CollectiveEpilogueFwdINS6_IJS8_SA_S9_EEENS6_IJNS7_ILi1EEESI_SI_EEESC_SE_Li256ELb1ELb1ELb1ELb0EEENS1_36VarlenDynamicPersistentTileSchedulerILi128ELi64ELi256ELi256ELb1ELb1ELb0ELb1ELb0ELb1EEEEEEEEEvNT_6ParamsE) ;  /* 0xfffe95e002007950 */ /* 0x004fea0003c3ffff */
        .weak           $__internal_9_$__cuda_sm70_shflsync_idx_p
        .type           $__internal_9_$__cuda_sm70_shflsync_idx_p,@function
        .size           $__internal_9_$__cuda_sm70_shflsync_idx_p,($__internal_10_$__cuda_sm70_shflsync_up_p - $__internal_9_$__cuda_sm70_shflsync_idx_p)
$__internal_9_$__cuda_sm70_shflsync_idx_p:
[----:B------:R-:W-:-:S04]  /*16a20*/  MOV R87, 0xffffffff ;  /* 0xffffffff00577802 */ /* 0x000fc80000000f00 */
[----:B------:R-:W-:Y:S04]  /*16a30*/  WARPSYNC R87 ;  /* 0x0000005700007348 */ /* 0x000fe80003800000 */
[----:B------:R1:W2:Y:S02]  /*16a40*/  SHFL.IDX PT, R0, R5, R3, R0 ;  /* 0x0000000305007389 */ /* 0x0002a400000e0000 */
[----:B-1----:R-:W-:-:S04]  /*16a50*/  MOV R3, 0x0 ;  /* 0x0000000000037802 */ /* 0x002fc80000000f00 */
[----:B--2---:R-:W-:Y:S05]  /*16a60*/  RET.REL.NODEC R2 `(_ZN7cutlass13device_kernelIN5flash19enable_sm80_to_sm89INS1_16FlashAttnFwdSm80INS1_25CollectiveMainloopFwdSm80ILi8ELi1ELb0EN4cute5tupleIJNS5_1CILi128EEENS7_ILi64EEENS7_ILi192EEEEEELi192ENS_10bfloat16_tEfNS_4arch4Sm80ELb0ELb1ELb1ELb1ELb0ELb0ELb1ELb1EEENS1_21CollectiveEpilogueFwdINS6_IJS8_SA_S9_EEENS6_IJNS7_ILi1EEESI_SI_EEESC_SE_Li256ELb1ELb1ELb1ELb0EEENS1_36VarlenDynamicPersistentTileSchedulerILi128ELi64ELi256ELi256ELb1ELb1ELb0ELb1ELb0ELb1EEEEEEEEEvNT_6ParamsE) ;  /* 0xfffe959002007950 */ /* 0x004fea0003c3ffff */
        .weak           $__internal_10_$__cuda_sm70_shflsync_up_p
        .type           $__internal_10_$__cuda_sm70_shflsync_up_p,@function
        .size           $__internal_10_$__cuda_sm70_shflsync_up_p,($__internal_11_$__cuda_sm70_votesync_ballot - $__internal_10_$__cuda_sm70_shflsync_up_p)
$__internal_10_$__cuda_sm70_shflsync_up_p:
[----:B------:R-:W-:Y:S02]  /*16a70*/  IMAD.MOV.U32 R4, RZ, RZ, RZ ;  /* 0x000000ffff047224 */ /* 0x000fe400078e00ff */
[----:B------:R-:W-:-:S04]  /*16a80*/  IMAD.MOV.U32 R10, RZ, RZ, -0x1 ;  /* 0xffffffffff0a7424 */ /* 0x000fc800078e00ff */
[----:B------:R-:W-:Y:S04]  /*16a90*/  WARPSYNC R10 ;  /* 0x0000000a00007348 */ /* 0x000fe80003800000 */
[----:B------:R1:W2:Y:S02]  /*16aa0*/  SHFL.UP PT, R4, R0, R2, R4 ;  /* 0x0400000200047389 */ /* 0x0002a400000e0004 */
[----:B-1----:R-:W-:Y:S02]  /*16ab0*/  MOV R2, R3 ;  /* 0x0000000300027202 */ /* 0x002fe40000000f00 */
[----:B------:R-:W-:-:S04]  /*16ac0*/  MOV R3, 0x0 ;  /* 0x0000000000037802 */ /* 0x000fc80000000f00 */
[----:B--2---:R-:W-:Y:S05]  /*16ad0*/  RET.REL.NODEC R2 `(_ZN7cutlass13device_kernelIN5flash19enable_sm80_to_sm89INS1_16FlashAttnFwdSm80INS1_25CollectiveMainloopFwdSm80ILi8ELi1ELb0EN4cute5tupleIJNS5_1CILi128EEENS7_ILi64EEENS7_ILi192EEEEEELi192ENS_10bfloat16_tEfNS_4arch4Sm80ELb0ELb1ELb1ELb1ELb0ELb0ELb1ELb1EEENS1_21CollectiveEpilogueFwdINS6_IJS8_SA_S9_EEENS6_IJNS7_ILi1EEESI_SI_EEESC_SE_Li256ELb1ELb1ELb1ELb0EEENS1_36VarlenDynamicPersistentTileSchedulerILi128ELi64ELi256ELi256ELb1ELb1ELb0ELb1ELb0ELb1EEEEEEEEEvNT_6ParamsE) ;  /* 0xfffe952002007950 */ /* 0x004fea0003c3ffff */
        .weak           $__internal_11_$__cuda_sm70_votesync_ballot
        .type           $__internal_11_$__cuda_sm70_votesync_ballot,@function
        .size           $__internal_11_$__cuda_sm70_votesync_ballot,(.L_x_2479 - $__internal_11_$__cuda_sm70_votesync_ballot)
$__internal_11_$__cuda_sm70_votesync_ballot:
[----:B------:R-:W-:Y:S01]  /*16ae0*/  ISETP.NE.U32.AND P0, PT, R0, 0x1, PT ;  /* 0x000000010000780c */ /* 0x000fe20003f05070 */
[----:B------:R-:W-:-:S04]  /*16af0*/  IMAD.MOV.U32 R3, RZ, RZ, -0x1 ;  /* 0xffffffffff037424 */ /* 0x000fc800078e00ff */
[----:B------:R-:W-:Y:S08]  /*16b00*/  WARPSYNC R3 ;  /* 0x0000000300007348 */ /* 0x000ff00003800000 */
[----:B------:R-:W-:-:S04]  /*16b10*/  VOTE.ANY R0, PT, !P0 ;  /* 0x0000000000007806 */ /* 0x000fc800040e0100 */
[----:B------:R-:W-:Y:S01]  /*16b20*/  LOP3.LUT R0, R0, R3, RZ, 0xc0, !PT ;  /* 0x0000000300007212 */ /* 0x000fe200078ec0ff */
[----:B------:R-:W-:-:S04]  /*16b30*/  IMAD.MOV.U32 R3, RZ, RZ, 0x0 ;  /* 0x00000000ff037424 */ /* 0x000fc800078e00ff */
[----:B------:R-:W-:Y:S05]  /*16b40*/  RET.REL.NODEC R2 `(_ZN7cutlass13device_kernelIN5flash19enable_sm80_to_sm89INS1_16FlashAttnFwdSm80INS1_25CollectiveMainloopFwdSm80ILi8ELi1ELb0EN4cute5tupleIJNS5_1CILi128EEENS7_ILi64EEENS7_ILi192EEEEEELi192ENS_10bfloat16_tEfNS_4arch4Sm80ELb0ELb1ELb1ELb1ELb0ELb0ELb1ELb1EEENS1_21CollectiveEpilogueFwdINS6_IJS8_SA_S9_EEENS6_IJNS7_ILi1EEESI_SI_EEESC_SE_Li256ELb1ELb1ELb1ELb0EEENS1_36VarlenDynamicPersistentTileSchedulerILi128ELi64ELi256ELi256ELb1ELb1ELb0ELb1ELb0ELb1EEEEEEEEEvNT_6ParamsE) ;  /* 0xfffe94b002007950 */ /* 0x000fea0003c3ffff */
.L_x_570:
        /* <DEDUP_REMOVED lines=11> */
.L_x_2479:


//--------------------- .text._ZN7cutlass13device_kernelIN5flash19enable_sm80_to_sm89INS1_16FlashAttnFwdSm80INS1_25CollectiveMainloopFwdSm80ILi8ELi1ELb0EN4cute5tupleIJNS5_1CILi128EEENS7_ILi64EEENS7_ILi192EEEEEELi192ENS_10bfloat16_tEfNS_4arch4Sm80ELb0ELb1ELb1ELb1ELb0ELb1ELb1ELb1EEENS1_21CollectiveEpilogueFwdINS6_IJS8_SA_S9_EEENS6_IJNS7_ILi1EEESI_SI_EEESC_SE_Li256ELb1ELb1ELb1ELb0EEENS1_36VarlenDynamicPersistentTileSchedulerILi128ELi64ELi256ELi256ELb1ELb1ELb0ELb1ELb0ELb1EEEEEEEEEvNT_6ParamsE --------------------------
	.section	.text._ZN7cutlass13device_kernelIN5flash19enable_sm80_to_sm89INS1_16FlashAttnFwdSm80INS1_25CollectiveMainloopFwdSm80ILi8ELi1ELb0EN4cute5tupleIJNS5_1CILi128EEENS7_ILi64EEENS7_ILi192EEEEEELi192ENS_10bfloat16_tEfNS_4arch4Sm80ELb0ELb1ELb1ELb1ELb0ELb1ELb1ELb1EEENS1_21CollectiveEpilogueFwdINS6_IJS8_SA_S9_EEENS6_IJNS7_ILi1EEESI_SI_EEESC_SE_Li256ELb1ELb1ELb1ELb0EEENS1_36VarlenDynamicPersistentTileSchedulerILi128ELi64ELi256ELi256ELb1ELb1ELb0ELb1ELb0ELb1EEEEEEEEEvNT_6ParamsE,"ax",@progbits
	.sectioninfo	@"SHI_REGISTERS=255"
	.align	128
.text._ZN7cutlass13device_kernelIN5flash19enable_sm80_to_sm89INS1_16FlashAttnFwdSm80INS1_25CollectiveMainloopFwdSm80ILi8ELi1ELb0EN4cute5tupleIJNS5_1CILi128EEENS7_ILi64EEENS7_ILi192EEEEEELi192ENS_10bfloat16_tEfNS_4arch4Sm80ELb0ELb1ELb1ELb1ELb0ELb1ELb1ELb1EEENS1_21CollectiveEpilogueFwdINS6_IJS8_SA_S9_EEENS6_IJNS7_ILi1EEESI_SI_EEESC_SE_Li256ELb1ELb1ELb1ELb0EEENS1_36VarlenDynamicPersistentTileSchedulerILi128ELi64ELi256ELi256ELb1ELb1ELb0ELb1ELb0ELb1EEEEEEEEEvNT_6ParamsE:
        .type           _ZN7cutlass13device_kernelIN5flash19enable_sm80_to_sm89INS1_16FlashAttnFwdSm80INS1_25CollectiveMainloopFwdSm80ILi8ELi1ELb0EN4cute5tupleIJNS5_1CILi128EEENS7_ILi64EEENS7_ILi192EEEEEELi192ENS_10bfloat16_tEfNS_4arch4Sm80ELb0ELb1ELb1ELb1ELb0ELb1ELb1ELb1EEENS1_21CollectiveEpilogueFwdINS6_IJS8_SA_S9_EEENS6_IJNS7_ILi1EEESI_SI_EEESC_SE_Li256ELb1ELb1ELb1ELb0EEENS1_36VarlenDynamicPersistentTileSchedulerILi128ELi64ELi256ELi256ELb1ELb1ELb0ELb1ELb0ELb1EEEEEEEEEvNT_6ParamsE,@function
        .size           _ZN7cutlass13device_kernelIN5flash19enable_sm80_to_sm89INS1_16FlashAttnFwdSm80INS1_25CollectiveMainloopFwdSm80ILi8ELi1ELb0EN4cute5tupleIJNS5_1CILi128EEENS7_ILi64EEENS7_ILi192EEEEEELi192ENS_10bfloat16_tEfNS_4arch4Sm80ELb0ELb1ELb1ELb1ELb0ELb1ELb1ELb1EEENS1_21CollectiveEpilogueFwdINS6_IJS8_SA_S9_EEENS6_IJNS7_ILi1EEESI_SI_EEESC_SE_Li256ELb1ELb1ELb1ELb0EEENS1_36VarlenDynamicPersistentTileSchedulerILi128ELi64ELi256ELi256ELb1ELb1ELb0ELb1ELb0ELb1EEEEEEEEEvNT_6ParamsE,(.L_x_2484 - _ZN7cutlass13device_kernelIN5flash19enable_sm80_to_sm89INS1_16FlashAttnFwdSm80INS1_25CollectiveMainloopFwdSm80ILi8ELi1ELb0EN4cute5tupleIJNS5_1CILi128EEENS7_ILi64EEENS7_ILi192EEEEEELi192ENS_10bfloat16_tEfNS_4arch4Sm80ELb0ELb1ELb1ELb1ELb0ELb1ELb1ELb1EEENS1_21CollectiveEpilogueFwdINS6_IJS8_SA_S9_EEENS6_IJNS7_ILi1EEESI_SI_EEESC_SE_Li256ELb1ELb1ELb1ELb0EEENS1_36VarlenDynamicPersistentTileSchedulerILi128ELi64ELi256ELi256ELb1ELb1ELb0ELb1ELb0ELb1EEEEEEEEEvNT_6ParamsE)
        .other          _ZN7cutlass13device_kernelIN5flash19enable_sm80_to_sm89INS1_16FlashAttnFwdSm80INS1_25CollectiveMainloopFwdSm80ILi8ELi1ELb0EN4cute5tupleIJNS5_1CILi128EEENS7_ILi64EEENS7_ILi192EEEEEELi192ENS_10bfloat16_tEfNS_4arch4Sm80ELb0ELb1ELb1ELb1ELb0ELb1ELb1ELb1EEENS1_21CollectiveEpilogueFwdINS6_IJS8_SA_S9_EEENS6_IJNS7_ILi1EEESI_SI_EEESC_SE_Li256ELb1ELb1ELb1ELb0EEENS1_36VarlenDynamicPersistentTileSchedulerILi128ELi64ELi256ELi256ELb1ELb1ELb0ELb1ELb0ELb1EEEEEEEEEvNT_6ParamsE,@"STO_CUDA_ENTRY STV_DEFAULT"
_ZN7cutlass13device_kernelIN5flash19enable_sm80_to_sm89INS1_16FlashAttnFwdSm80INS1_25CollectiveMainloopFwdSm80ILi8ELi1ELb0EN4cute5tupleIJNS5_1CILi128EEENS7_ILi64EEENS7_ILi192EEEEEELi192ENS_10bfloat16_tEfNS_4arch4Sm80ELb0ELb1ELb1ELb1ELb0ELb1ELb1ELb1EEENS1_21CollectiveEpilogueFwdINS6_IJS8_SA_S9_EEENS6_IJNS7_ILi1EEESI_SI_EEESC_SE_Li256ELb1ELb1ELb1ELb0EEENS1_36VarlenDynamicPersistentTileSchedulerILi128ELi64ELi256ELi256ELb1ELb1ELb0ELb1ELb0ELb1EEEEEEEEEvNT_6ParamsE:
[----:B------:R-:W-:-:S03]  /*0000*/  MOV R1, c[0x0][0x28] ;  /* 0x00000a0000017a02 */ /* 0x000fc60000000f00 */
[----:B------:R-:W1:Y:S01]  /*0010*/  S2R R2, SR_TID.X ;  /* 0x0000000000027919 */ /* 0x000e620000002100 */
[----:B------:R-:W-:Y:S01]  /*0020*/  IADD3 R1, R1, -0x58, RZ ;  /* 0xffffffa801017810 */ /* 0x000fe20007ffe0ff */
[----:B------:R-:W-:Y:S01]  /*0030*/  ULDC.64 UR6, c[0x0][0x118] ;  /* 0x0000460000067ab9 */ /* 0x000fe20000000a00 */
[----:B-1----:R-:W-:-:S05]  /*0040*/  SHF.R.U32.HI R0, RZ, 0x5, R2 ;  /* 0x00000005ff007819 */ /* 0x002fca0000011602 */
[----:B------:R-:W1:Y:S02]  /*0050*/  SHFL.IDX PT, R3, R0, RZ, 0x1f ;  /* 0x00001fff00037589 */ /* 0x000e6400000e0000 */
[----:B-1----:R-:W-:Y:S02]  /*0060*/  ISETP.NE.AND P0, PT, R3, RZ, PT ;  /* 0x000000ff0300720c */ /* 0x002fe40003f05270 */
[----:B------:R-:W-:Y:S11]  /*0070*/  STL [R1+0x4c], R3 ;  /* 0x00004c0301007387 */ /* 0x000ff60000100800 */
[----:B------:R-:W-:Y:S06]  /*0080*/  @P0 BAR.SYNC.DEFER_BLOCKING 0x5, 0x100 ;  /* 0x0144000000000b1d */ /* 0x000fec0000010000 */
[----:B------:R-:W1:Y:S04]  /*0090*/  @P0 LDS.128 R4, [0x18100] ;  /* 0x01810000ff040984 */ /* 0x000e680000000c00 */
[----:B-1----:R1:W-:Y:S04]  /*00a0*/  @P0 STL.64 [R1], R4 ;  /* 0x0000000401000387 */ /* 0x0023e80000100a00 */
[----:B------:R1:W-:Y:S04]  /*00b0*/  @P0 STL.64 [R1+0x8], R6 ;  /* 0x0000080601000387 */ /* 0x0003e80000100a00 */
[----:B------:R-:W-:Y:S06]  /*00c0*/  @P0 BAR.ARV 0x4, 0x100 ;  /* 0x0104000000000b1d */ /* 0x000fec0000002000 */
[----:B------:R-:W-:Y:S05]  /*00d0*/  @P0 BRA `(.L_x_571) ;  /* 0x00000ff000000947 */ /* 0x000fea0003800000 */
[----:B------:R-:W-:Y:S01]  /*00e0*/  LOP3.LUT R13, R2, 0x1f, RZ, 0xc0, !PT ;  /* 0x0000001f020d7812 */ /* 0x000fe200078ec0ff */
[----:B------:R-:W-:-:S02]  /*00f0*/  IMAD.MOV.U32 R10, RZ, RZ, RZ ;  /* 0x000000ffff0a7224 */ /* 0x000fc400078e00ff */
[----:B------:R-:W-:Y:S01]  /*0100*/  IMAD.MOV.U32 R8, RZ, RZ, RZ ;  /* 0x000000ffff087224 */ /* 0x000fe200078e00ff */
[----:B------:R-:W-:-:S04]  /*0110*/  ISETP.NE.AND P6, PT, R13, 0x1f, PT ;  /* 0x0000001f0d00780c */ /* 0x000fc80003fc5270 */
[----:B------:R-:W-:-:S13]  /*0120*/  ISETP.GE.OR P0, PT, R13, c[0x0][0x53c], !P6 ;  /* 0x00014f000d007a0c */ /* 0x000fda0007706670 */
[----:B-1----:R-:W-:Y:S02]  /*0130*/  @!P0 IMAD.MOV.U32 R4, RZ, RZ, 0x4 ;  /* 0x00000004ff048424 */ /* 0x002fe400078e00ff */
[----:B------:R-:W-:Y:S02]  /*0140*/  @!P0 IMAD.MOV.U32 R2, RZ, RZ, 0x4 ;  /* 0x00000004ff028424 */ /* 0x000fe400078e00ff */
[----:B------:R-:W-:-:S04]  /*0150*/  @!P0 IMAD.WIDE.U32 R4, R13, R4, c[0x0][0x580] ;  /* 0x000160000d048625 */ /* 0x000fc800078e0004 */
[C---:B------:R-:W-:Y:S01]  /*0160*/  @!P0 IMAD.WIDE.U32 R2, R13.reuse, R2, c[0x0][0x578] ;  /* 0x00015e000d028625 */ /* 0x040fe200078e0002 */
[----:B------:R-:W2:Y:S04]  /*0170*/  @!P0 LDG.E R10, [R4.64] ;  /* 0x00000006040a8981 */ /* 0x000ea8000c1e1900 */
[----:B------:R-:W2:Y:S01]  /*0180*/  @!P0 LDG.E R8, [R2.64] ;  /* 0x0000000602088981 */ /* 0x000ea2000c1e1900 */
[C---:B------:R-:W-:Y:S01]  /*0190*/  ISETP.NE.AND P5, PT, R13.reuse, RZ, PT ;  /* 0x000000ff0d00720c */ /* 0x040fe20003fa5270 */
[----:B------:R-:W1:Y:S01]  /*01a0*/  S2UR UR4, SR_CTAID.X ;  /* 0x00000000000479c3 */ /* 0x000e620000002500 */
[C---:B------:R-:W-:Y:S02]  /*01b0*/  ISETP.GE.U32.AND P4, PT, R13.reuse, 0x2, PT ;  /* 0x000000020d00780c */ /* 0x040fe40003f86070 */
[----:B------:R-:W-:-:S02]  /*01c0*/  ISETP.GE.U32.AND P3, PT, R13, 0x4, PT ;  /* 0x000000040d00780c */ /* 0x000fc40003f66070 */
[C---:B------:R-:W-:Y:S02]  /*01d0*/  ISETP.GE.U32.AND P2, PT, R13.reuse, 0x8, PT ;  /* 0x000000080d00780c */ /* 0x040fe40003f46070 */
[----:B------:R-:W-:Y:S02]  /*01e0*/  ISETP.GE.U32.AND P1, PT, R13, 0x10, PT ;  /* 0x000000100d00780c */ /* 0x000fe40003f26070 */
[----:B------:R-:W-:Y:S01]  /*01f0*/  MOV R6, RZ ;  /* 0x000000ff00067202 */ /* 0x000fe20000000f00 */
[----:B--2---:R-:W-:-:S05]  /*0200*/  IMAD R4, R10, R8, RZ ;  /* 0x000000080a047224 */ /* 0x004fca00078e02ff */
[----:B------:R-:W2:Y:S02]  /*0210*/  SHFL.UP PT, R0, R4, 0x1, RZ ;  /* 0x0420000004007989 */ /* 0x000ea400000e00ff */
[----:B--2---:R-:W-:-:S05]  /*0220*/  SEL R0, R0, RZ, P5 ;  /* 0x000000ff00007207 */ /* 0x004fca0002800000 */
[----:B------:R-:W-:-:S05]  /*0230*/  IMAD.IADD R4, R4, 0x1, R0 ;  /* 0x0000000104047824 */ /* 0x000fca00078e0200 */
[----:B------:R-:W2:Y:S02]  /*0240*/  SHFL.UP PT, R0, R4, 0x2, RZ ;  /* 0x0440000004007989 */ /* 0x000ea400000e00ff */
[----:B--2---:R-:W-:-:S04]  /*0250*/  SEL R0, R0, RZ, P4 ;  /* 0x000000ff00007207 */ /* 0x004fc80002000000 */
[----:B------:R-:W-:-:S05]  /*0260*/  IADD3 R4, R4, R0, RZ ;  /* 0x0000000004047210 */ /* 0x000fca0007ffe0ff */
[----:B------:R-:W2:Y:S02]  /*0270*/  SHFL.UP PT, R0, R4, 0x4, RZ ;  /* 0x0480000004007989 */ /* 0x000ea400000e00ff */
[----:B--2---:R-:W-:-:S05]  /*0280*/  SEL R0, R0, RZ, P3 ;  /* 0x000000ff00007207 */ /* 0x004fca0001800000 */
[----:B------:R-:W-:-:S05]  /*0290*/  IMAD.IADD R4, R4, 0x1, R0 ;  /* 0x0000000104047824 */ /* 0x000fca00078e0200 */
[----:B------:R-:W2:Y:S02]  /*02a0*/  SHFL.UP PT, R0, R4, 0x8, RZ ;  /* 0x0500000004007989 */ /* 0x000ea400000e00ff */
[----:B--2---:R-:W-:-:S05]  /*02b0*/  SEL R0, R0, RZ, P2 ;  /* 0x000000ff00007207 */ /* 0x004fca0001000000 */
[----:B------:R-:W-:-:S05]  /*02c0*/  IMAD.IADD R4, R4, 0x1, R0 ;  /* 0x0000000104047824 */ /* 0x000fca00078e0200 */
[----:B------:R-:W2:Y:S02]  /*02d0*/  SHFL.UP PT, R0, R4, 0x10, RZ ;  /* 0x0600000004007989 */ /* 0x000ea400000e00ff */
[----:B--2---:R-:W-:-:S05]  /*02e0*/  SEL R0, R0, RZ, P1 ;  /* 0x000000ff00007207 */ /* 0x004fca0000800000 */
[----:B------:R-:W-:-:S05]  /*02f0*/  IMAD.IADD R4, R4, 0x1, R0 ;  /* 0x0000000104047824 */ /* 0x000fca00078e0200 */
[----:B------:R-:W2:Y:S02]  /*0300*/  SHFL.IDX PT, R7, R4, 0x1f, 0x1f ;  /* 0x03e01f0004077f89 */ /* 0x000ea400000e0000 */
[----:B--2---:R-:W-:-:S04]  /*0310*/  IMAD R7, R7, c[0x0][0x538], RZ ;  /* 0x00014e0007077a24 */ /* 0x004fc800078e02ff */
[----:B------:R-:W-:Y:S01]  /*0320*/  IMAD.MOV.U32 R0, RZ, RZ, R7 ;  /* 0x000000ffff007224 */ /* 0x000fe200078e0007 */
[----:B-1----:R-:W-:-:S13]  /*0330*/  ISETP.GT.AND P0, PT, R7, UR4, PT ;  /* 0x0000000407007c0c */ /* 0x002fda000bf04270 */
[----:B------:R-:W-:Y:S05]  /*0340*/  @P0 BRA `(.L_x_572) ;  /* 0x0000027000000947 */ /* 0x000fea0003800000 */
[----:B------:R-:W-:Y:S02]  /*0350*/  MOV R7, R0 ;  /* 0x0000000000077202 */ /* 0x000fe40000000f00 */
[----:B------:R-:W-:-:S04]  /*0360*/  MOV R6, RZ ;  /* 0x000000ff00067202 */ /* 0x000fc80000000f00 */
.L_x_576:
        /* <DEDUP_REMOVED lines=12> */
[----:B------:R-:W2:Y:S04]  /*0430*/  @!P0 LDG.E R10, [R4.64] ;  /* 0x00000006040a8981 */ /* 0x000ea8000c1e1900 */
[----:B------:R-:W2:Y:S02]  /*0440*/  @!P0 LDG.E R8, [R2.64] ;  /* 0x0000000602088981 */ /* 0x000ea4000c1e1900 */
[----:B--2---:R-:W-:Y:S01]  /*0450*/  IMAD R4, R10, R8, RZ ;  /* 0x000000080a047224 */ /* 0x004fe200078e02ff */
[----:B------:R-:W-:Y:S05]  /*0460*/  BRA.DIV ~URZ, `(.L_x_574) ;  /* 0x00021cf27f007947 */ /* 0x000fea000b800000 */
[----:B------:R1:W2:Y:S02]  /*0470*/  SHFL.UP PT, R0, R4, 0x1, RZ ;  /* 0x0420000004007989 */ /* 0x0002a400000e00ff */
.L_x_795:
        /* <DEDUP_REMOVED lines=16> */
.L_x_796:
[----:B--2---:R-:W-:-:S05]  /*0580*/  IMAD R0, R0, c[0x0][0x538], RZ ;  /* 0x00014e0000007a24 */ /* 0x004fca00078e02ff */
[----:B------:R-:W-:-:S04]  /*0590*/  IADD3 R7, R0, R7, RZ ;  /* 0x0000000700077210 */ /* 0x000fc80007ffe0ff */
[----:B------:R-:W-:-:S13]  /*05a0*/  ISETP.GT.AND P0, PT, R7, UR4, PT ;  /* 0x0000000407007c0c */ /* 0x000fda000bf04270 */
[----:B-1----:R-:W-:Y:S05]  /*05b0*/  @!P0 BRA `(.L_x_576) ;  /* 0xfffffdb000008947 */ /* 0x002fea000383ffff */
.L_x_572:
[----:B------:R-:W-:-:S05]  /*05c0*/  IADD3 R11, -R0, R7, RZ ;  /* 0x00000007000b7210 */ /* 0x000fca0007ffe1ff */
[----:B------:R-:W-:-:S05]  /*05d0*/  IMAD R0, R4, c[0x0][0x538], R11 ;  /* 0x00014e0004007a24 */ /* 0x000fca00078e020b */
[----:B------:R-:W-:Y:S01]  /*05e0*/  ISETP.GT.AND P0, PT, R0, UR4, PT ;  /* 0x0000000400007c0c */ /* 0x000fe2000bf04270 */
[----:B------:R-:W-:-:S12]  /*05f0*/  BRA.DIV ~URZ, `(.L_x_577) ;  /* 0x00021db27f007947 */ /* 0x000fd8000b800000 */
[----:B------:R-:W-:-:S04]  /*0600*/  VOTE.ANY R7, PT, !P0 ;  /* 0x0000000000077806 */ /* 0x000fc800040e0100 */
.L_x_797:
[----:B------:R-:W1:Y:S02]  /*0610*/  POPC R0, R7 ;  /* 0x0000000700007309 */ /* 0x000e640000000000 */
[----:B-1----:R-:W-:-:S05]  /*0620*/  IADD3 R2, R0, R6, RZ ;  /* 0x0000000600027210 */ /* 0x002fca0007ffe0ff */
[----:B------:R1:W-:Y:S01]  /*0630*/  STL [R1+0xc], R2 ;  /* 0x00000c0201007387 */ /* 0x0003e20000100800 */
[----:B------:R-:W-:Y:S05]  /*0640*/  BRA.DIV ~URZ, `(.L_x_578) ;  /* 0x00021db27f007947 */ /* 0x000fea000b800000 */
[----:B------:R2:W3:Y:S01]  /*0650*/  SHFL.IDX PT, R12, R10, R0, 0x1f ;  /* 0x00001f000a0c7589 */ /* 0x0004e200000e0000 */
[----:B------:R-:W-:-:S03]  /*0660*/  MOV R6, RZ ;  /* 0x000000ff00067202 */ /* 0x000fc60000000f00 */
[----:B------:R2:W4:Y:S04]  /*0670*/  SHFL.IDX PT, R10, R8, R0, 0x1f ;  /* 0x00001f00080a7589 */ /* 0x00052800000e0000 */
.L_x_798:
[----:B------:R-:W-:Y:S01]  /*0680*/  ISETP.NE.AND P0, PT, R7, RZ, PT ;  /* 0x000000ff0700720c */ /* 0x000fe20003f05270 */
[----:B------:R-:W-:-:S12]  /*0690*/  BSSY B0, `(.L_x_579) ;  /* 0x0000005000007945 */ /* 0x000fd80003800000 */
[----:B------:R-:W-:Y:S05]  /*06a0*/  @!P0 BRA `(.L_x_580) ;  /* 0x0000003000008947 */ /* 0x000fea0003800000 */
[----:B------:R-:W-:Y:S01]  /*06b0*/  IADD3 R5, R0, -0x1, RZ ;  /* 0xffffffff00057810 */ /* 0x000fe20007ffe0ff */
[----:B------:R-:W-:Y:S05]  /*06c0*/  BRA.DIV ~URZ, `(.L_x_581) ;  /* 0x00021e127f007947 */ /* 0x000fea000b800000 */
[----:B------:R1:W2:Y:S02]  /*06d0*/  SHFL.IDX PT, R6, R4, R5, 0x1f ;  /* 0x00001f0504067589 */ /* 0x0002a400000e0000 */
.L_x_580:
[----:B------:R-:W-:Y:S05]  /*06e0*/  BSYNC B0 ;  /* 0x0000000000007941 */ /* 0x000fea0003800000 */
.L_x_579:
[----:B--2---:R-:W-:Y:S01]  /*06f0*/  IMAD R0, R6, c[0x0][0x538], R11 ;  /* 0x00014e0006007a24 */ /* 0x004fe200078e020b */
[----:B----4-:R-:W-:Y:S01]  /*0700*/  ISETP.NE.AND P0, PT, R10, 0x1, PT ;  /* 0x000000010a00780c */ /* 0x010fe20003f05270 */
[----:B------:R-:W-:Y:S03]  /*0710*/  BSSY B0, `(.L_x_582) ;  /* 0x0000089000007945 */ /* 0x000fe60003800000 */
[----:B------:R2:W-:Y:S01]  /*0720*/  STL [R1], R0 ;  /* 0x0000000001007387 */ /* 0x0005e20000100800 */
[----:B------:R-:W-:-:S08]  /*0730*/  IADD3 R9, -R0, UR4, RZ ;  /* 0x0000000400097c10 */ /* 0x000fd0000fffe1ff */
[----:B------:R-:W-:Y:S05]  /*0740*/  @!P0 BRA `(.L_x_583) ;  /* 0x000003f000008947 */ /* 0x000fea0003800000 */
[-C--:B--23--:R-:W-:Y:S02]  /*0750*/  IABS R0, R12.reuse ;  /* 0x0000000c00007213 */ /* 0x08cfe40000000000 */
[----:B------:R-:W-:-:S03]  /*0760*/  IABS R6, R12 ;  /* 0x0000000c00067213 */ /* 0x000fc60000000000 */
[----:B-1----:R-:W-:Y:S01]  /*0770*/  IMAD.MOV.U32 R5, RZ, RZ, R0 ;  /* 0x000000ffff057224 */ /* 0x002fe200078e0000 */
[----:B------:R-:W-:-:S03]  /*0780*/  IABS R0, R10 ;  /* 0x0000000a00007213 */ /* 0x000fc60000000000 */
[----:B------:R-:W1:Y:S02]  /*0790*/  I2F.RP R2, R5 ;  /* 0x0000000500027306 */ /* 0x000e640000209400 */
[----:B------:R-:W-:Y:S01]  /*07a0*/  IMAD.MOV.U32 R8, RZ, RZ, R0 ;  /* 0x000000ffff087224 */ /* 0x000fe200078e0000 */
[----:B------:R-:W-:-:S05]  /*07b0*/  IABS R0, R9 ;  /* 0x0000000900007213 */ /* 0x000fca0000000000 */
[----:B------:R-:W-:Y:S08]  /*07c0*/  I2F.RP R7, R8 ;  /* 0x0000000800077306 */ /* 0x000ff00000209400 */
[----:B-1----:R-:W1:Y:S02]  /*07d0*/  MUFU.RCP R2, R2 ;  /* 0x0000000200027308 */ /* 0x002e640000001000 */
[----:B-1----:R-:W-:-:S06]  /*07e0*/  IADD3 R2, R2, 0xffffffe, RZ ;  /* 0x0ffffffe02027810 */ /* 0x002fcc0007ffe0ff */
[----:B------:R-:W1:Y:S02]  /*07f0*/  F2I.FTZ.U32.TRUNC.NTZ R3, R2 ;  /* 0x0000000200037305 */ /* 0x000e64000021f000 */
        /* <DEDUP_REMOVED lines=49> */
[----:B------:R-:W-:-:S05]  /*0b10*/  IMAD R2, R3, 0x10000, R2 ;  /* 0x0001000003027824 */ /* 0x000fca00078e0202 */
[----:B------:R1:W-:Y:S01]  /*0b20*/  STL [R1+0x8], R2 ;  /* 0x0000080201007387 */ /* 0x0003e20000100800 */
[----:B------:R-:W-:Y:S05]  /*0b30*/  BRA `(.L_x_584) ;  /* 0x0000046000007947 */ /* 0x000fea0003800000 */
.L_x_583:
[----:B------:R-:W4:Y:S01]  /*0b40*/  LDL R3, [R1+0xc] ;  /* 0x00000c0001037983 */ /* 0x000f220000100800 */
[----:B-1----:R-:W-:-:S04]  /*0b50*/  IMAD.MOV.U32 R2, RZ, RZ, 0x4 ;  /* 0x00000004ff027424 */ /* 0x002fc800078e00ff */
[----:B----4-:R-:W-:-:S05]  /*0b60*/  IMAD.WIDE R2, R3, R2, c[0x0][0x590] ;  /* 0x0001640003027625 */ /* 0x010fca00078e0202 */
[----:B------:R-:W4:Y:S02]  /*0b70*/  LDG.E R7, [R2.64] ;  /* 0x0000000602077981 */ /* 0x000f24000c1e1900 */
[----:B---34-:R-:W-:-:S05]  /*0b80*/  IMAD R11, R7, R12, RZ ;  /* 0x0000000c070b7224 */ /* 0x018fca00078e02ff */
[-C--:B--2---:R-:W-:Y:S02]  /*0b90*/  IABS R0, R11.reuse ;  /* 0x0000000b00007213 */ /* 0x084fe40000000000 */
        /* <DEDUP_REMOVED lines=62> */
[----:B------:R-:W-:-:S05]  /*0f80*/  IMAD R2, R0, R2, R3 ;  /* 0x0000000200027224 */ /* 0x000fca00078e0203 */
[----:B------:R1:W-:Y:S02]  /*0f90*/  STL [R1+0x8], R2 ;  /* 0x0000080201007387 */ /* 0x0003e40000100800 */
.L_x_584:
[----:B------:R-:W-:Y:S05]  /*0fa0*/  BSYNC B0 ;  /* 0x0000000000007941 */ /* 0x000fea0003800000 */
.L_x_582:
[----:B------:R-:W-:-:S04]  /*0fb0*/  LOP3.LUT R0, RZ, R0, RZ, 0x33, !PT ;  /* 0x00000000ff007212 */ /* 0x000fc800078e33ff */
[----:B------:R-:W-:-:S05]  /*0fc0*/  IADD3 R0, R0, R12, RZ ;  /* 0x0000000c00007210 */ /* 0x000fca0007ffe0ff */
[----:B------:R2:W-:Y:S01]  /*0fd0*/  STL [R1+0x4], R0 ;  /* 0x0000040001007387 */ /* 0x0005e20000100800 */
[----:B------:R-:W-:Y:S05]  /*0fe0*/  BRA `(.L_x_585) ;  /* 0x0000006000007947 */ /* 0x000fea0003800000 */
.L_x_573:
[----:B------:R-:W-:Y:S01]  /*0ff0*/  MOV R0, UR4 ;  /* 0x0000000400007c02 */ /* 0x000fe20008000f00 */
[----:B------:R-:W-:Y:S04]  /*1000*/  STL [R1+0x4], RZ ;  /* 0x000004ff01007387 */ /* 0x000fe80000100800 */
[----:B------:R1:W-:Y:S04]  /*1010*/  STL [R1], R0 ;  /* 0x0000000001007387 */ /* 0x0003e80000100800 */
[----:B------:R2:W-:Y:S01]  /*1020*/  STL [R1+0x8], RZ ;  /* 0x000008ff01007387 */ /* 0x0005e20000100800 */
[----:B-1----:R-:W-:-:S05]  /*1030*/  MOV R0, c[0x0][0x53c] ;  /* 0x00014f0000007a02 */ /* 0x002fca0000000f00 */
[----:B------:R2:W-:Y:S02]  /*1040*/  STL [R1+0xc], R0 ;  /* 0x00000c0001007387 */ /* 0x0005e40000100800 */
.L_x_585:
[----:B------:R-:W3:Y:S04]  /*1050*/  LDL R4, [R1] ;  /* 0x0000000001047983 */ /* 0x000ee80000100800 */
[----:B------:R-:W3:Y:S04]  /*1060*/  LDL R5, [R1+0x4] ;  /* 0x0000040001057983 */ /* 0x000ee80000100800 */
[----:B------:R-:W3:Y:S04]  /*1070*/  LDL R6, [R1+0x8] ;  /* 0x0000080001067983 */ /* 0x000ee80000100800 */
[----:B------:R-:W3:Y:S01]  /*1080*/  LDL R7, [R1+0xc] ;  /* 0x00000c0001077983 */ /* 0x000ee20000100800 */
[----:B------:R-:W-:Y:S01]  /*1090*/  ISETP.NE.AND P0, PT, R13, RZ, PT ;  /* 0x000000ff0d00720c */ /* 0x000fe20003f05270 */
[----:B------:R-:W-:-:S12]  /*10a0*/  WARPSYNC 0xffffffff ;  /* 0xffffffff00007948 */ /* 0x000fd80003800000 */
[----:B---3--:R3:W-:Y:S04]  /*10b0*/  @!P0 STS.128 [0x18100], R4 ;  /* 0x01810004ff008388 */ /* 0x0087e80000000c00 */
[----:B------:R-:W-:Y:S06]  /*10c0*/  BAR.ARV 0x5, 0x100 ;  /* 0x0144000000007b1d */ /* 0x000fec0000002000 */
.L_x_571:
[----:B--2---:R-:W2:Y:S02]  /*10d0*/  LDL R0, [R1+0xc] ;  /* 0x00000c0001007983 */ /* 0x004ea40000100800 */
[----:B--2---:R-:W-:-:S13]  /*10e0*/  ISETP.GE.AND P0, PT, R0, c[0x0][0x53c], PT ;  /* 0x00014f0000007a0c */ /* 0x004fda0003f06270 */
[----:B------:R-:W-:Y:S05]  /*10f0*/  @P0 EXIT ;  /* 0x000000000000094d */ /* 0x000fea0003800000 */
[----:B------:R-:W2:Y:S02]  /*1100*/  S2R R18, SR_TID.X ;  /* 0x0000000000127919 */ /* 0x000ea40000002100 */
[----:B--2---:R-:W-:-:S04]  /*1110*/  SHF.R.S32.HI R13, RZ, 0x1f, R18 ;  /* 0x0000001fff0d7819 */ /* 0x004fc80000011412 */
[CC--:B------:R-:W-:Y:S02]  /*1120*/  LEA.HI R14, R13.reuse, R18.reuse, RZ, 0x3 ;  /* 0x000000120d0e7211 */ /* 0x0c0fe400078f18ff */
[-C--:B------:R-:W-:Y:S02]  /*1130*/  LEA.HI R3, R13, R18.reuse, RZ, 0x4 ;  /* 0x000000120d037211 */ /* 0x080fe400078f20ff */
[----:B------:R-:W-:Y:S02]  /*1140*/  SHF.R.S32.HI R19, RZ, 0x3, R14 ;  /* 0x00000003ff137819 */ /* 0x000fe4000001140e */
[----:B-1----:R-:W-:Y:S02]  /*1150*/  LOP3.LUT R2, R14, 0xfffffff8, RZ, 0xc0, !PT ;  /* 0xfffffff80e027812 */ /* 0x002fe400078ec0ff */
[----:B------:R-:W-:Y:S01]  /*1160*/  LOP3.LUT R0, R3, 0xfffffff0, RZ, 0xc0, !PT ;  /* 0xfffffff003007812 */ /* 0x000fe200078ec0ff */
[----:B---3--:R-:W-:Y:S01]  /*1170*/  IMAD.SHL.U32 R5, R19, 0x40, RZ ;  /* 0x0000004013057824 */ /* 0x008fe200078e00ff */
[----:B------:R-:W-:Y:S01]  /*1180*/  SHF.R.S32.HI R4, RZ, 0x4, R3 ;  /* 0x00000004ff047819 */ /* 0x000fe20000011403 */
[C---:B------:R-:W-:Y:S01]  /*1190*/  IMAD.IADD R8, R18.reuse, 0x1, -R2 ;  /* 0x0000000112087824 */ /* 0x040fe200078e0a02 */
[----:B------:R-:W-:Y:S01]  /*11a0*/  LEA.HI R11, R13, R18, RZ, 0x5 ;  /* 0x000000120d0b7211 */ /* 0x000fe200078f28ff */
[----:B------:R-:W-:Y:S01]  /*11b0*/  IMAD.IADD R0, R18, 0x1, -R0 ;  /* 0x0000000112007824 */ /* 0x000fe200078e0a00 */
[----:B------:R-:W-:Y:S01]  /*11c0*/  LOP3.LUT R2, R5, 0x1c0, RZ, 0xc0, !PT ;  /* 0x000001c005027812 */ /* 0x000fe200078ec0ff */
[----:B------:R-:W-:Y:S01]  /*11d0*/  IMAD.SHL.U32 R10, R8, 0x8, RZ ;  /* 0x00000008080a7824 */ /* 0x000fe200078e00ff */
[----:B------:R-:W-:-:S02]  /*11e0*/  LEA.HI R3, R3, R4, RZ, 0x1 ;  /* 0x0000000403037211 */ /* 0x000fc400078f08ff */
[----:B------:R-:W-:Y:S02]  /*11f0*/  SHF.R.S32.HI R6, RZ, 0x1f, R0 ;  /* 0x0000001fff067819 */ /* 0x000fe40000011400 */
[----:B------:R-:W-:Y:S01]  /*1200*/  SHF.R.U32.HI R5, RZ, 0x3, R2 ;  /* 0x00000003ff057819 */ /* 0x000fe20000011602 */
[----:B------:R1:W-:Y:S01]  /*1210*/  STL [R1+0x10], R10 ;  /* 0x0000100a01007387 */ /* 0x0003e20000100800 */
[----:B------:R-:W-:Y:S02]  /*1220*/  LOP3.LUT R3, R3, 0xfffffffe, RZ, 0xc0, !PT ;  /* 0xfffffffe03037812 */ /* 0x000fe400078ec0ff */
[----:B------:R-:W-:Y:S02]  /*1230*/  LOP3.LUT R2, R2, 0x38, R10, 0xf8, !PT ;  /* 0x0000003802027812 */ /* 0x000fe400078ef80a */
[----:B------:R-:W-:Y:S01]  /*1240*/  LEA.HI R15, R13, R18, RZ, 0x2 ;  /* 0x000000120d0f7211 */ /* 0x000fe200078f10ff */
[----:B------:R-:W-:Y:S01]  /*1250*/  IMAD.IADD R12, R4, 0x1, -R3 ;  /* 0x00000001040c7824 */ /* 0x000fe200078e0a03 */
[----:B------:R-:W-:Y:S01]  /*1260*/  LOP3.LUT R9, R2, R5, RZ, 0x3c, !PT ;  /* 0x0000000502097212 */ /* 0x000fe200078e3cff */
[----:B------:R-:W-:Y:S01]  /*1270*/  IMAD.SHL.U32 R3, R8, 0x40, RZ ;  /* 0x0000004008037824 */ /* 0x000fe200078e00ff */
[----:B------:R-:W-:-:S02]  /*1280*/  SHF.R.S32.HI R245, RZ, 0x2, R15 ;  /* 0x00000002fff57819 */ /* 0x000fc4000001140f */
[----:B------:R-:W-:Y:S02]  /*1290*/  SHF.R.S32.HI R4, RZ, 0x1f, R15 ;  /* 0x0000001fff047819 */ /* 0x000fe4000001140f */
[----:B------:R-:W-:Y:S02]  /*12a0*/  LOP3.LUT P4, RZ, R8, 0x2, RZ, 0xc0, !PT ;  /* 0x0000000208ff7812 */ /* 0x000fe4000788c0ff */
[----:B------:R-:W-:Y:S02]  /*12b0*/  LEA.HI R4, R4, R245, RZ, 0x3 ;  /* 0x000000f504047211 */ /* 0x000fe400078f18ff */
[----:B------:R-:W-:Y:S02]  /*12c0*/  LOP3.LUT P3, RZ, R8, 0x4, RZ, 0xc0, !PT ;  /* 0x0000000408ff7812 */ /* 0x000fe4000786c0ff */
[----:B-1----:R-:W-:Y:S02]  /*12d0*/  LEA.HI R10, R6, R0, RZ, 0x3 ;  /* 0x00000000060a7211 */ /* 0x002fe400078f18ff */
[----:B------:R-:W-:-:S02]  /*12e0*/  SHF.R.S32.HI R6, RZ, 0x5, R11 ;  /* 0x00000005ff067819 */ /* 0x000fc4000001140b */
[----:B------:R-:W-:-:S05]  /*12f0*/  LOP3.LUT R2, R10, 0xfffffff8, RZ, 0xc0, !PT ;  /* 0xfffffff80a027812 */ /* 0x000fca00078ec0ff */
[----:B------:R-:W-:Y:S01]  /*1300*/  IMAD.IADD R7, R0, 0x1, -R2 ;  /* 0x0000000100077824 */ /* 0x000fe200078e0a02 */
[----:B------:R-:W-:Y:S02]  /*1310*/  LOP3.LUT R0, R3, 0x1c0, RZ, 0xc0, !PT ;  /* 0x000001c003007812 */ /* 0x000fe400078ec0ff */
[----:B------:R-:W-:Y:S02]  /*1320*/  LOP3.LUT R3, R11, 0xffffffe0, RZ, 0xc0, !PT ;  /* 0xffffffe00b037812 */ /* 0x000fe400078ec0ff */
[----:B------:R-:W-:Y:S02]  /*1330*/  LOP3.LUT R5, R0, 0x8, R14, 0xf8, !PT ;  /* 0x0000000800057812 */ /* 0x000fe400078ef80e */
[----:B------:R-:W-:Y:S01]  /*1340*/  SHF.R.U32.HI R2, RZ, 0x3, R0 ;  /* 0x00000003ff027819 */ /* 0x000fe20000011600 */
[----:B------:R-:W-:Y:S01]  /*1350*/  IMAD.IADD R17, R18, 0x1, -R3 ;  /* 0x0000000112117824 */ /* 0x000fe200078e0a03 */
[----:B------:R-:W-:Y:S02]  /*1360*/  SHF.R.S32.HI R0, RZ, 0x1f, R11 ;  /* 0x0000001fff007819 */ /* 0x000fe4000001140b */
[----:B------:R-:W-:-:S02]  /*1370*/  LOP3.LUT R14, R5, R2, RZ, 0x3c, !PT ;  /* 0x00000002050e7212 */ /* 0x000fc400078e3cff */
[----:B------:R-:W-:Y:S02]  /*1380*/  LEA.HI R0, R0, R6, RZ, 0x3 ;  /* 0x0000000600007211 */ /* 0x000fe400078f18ff */
[----:B------:R-:W-:Y:S02]  /*1390*/  LEA.HI R5, R13, R18, RZ, 0x6 ;  /* 0x000000120d057211 */ /* 0x000fe400078f30ff */
[----:B------:R-:W-:Y:S02]  /*13a0*/  LOP3.LUT R3, R4, 0xfffffff8, RZ, 0xc0, !PT ;  /* 0xfffffff804037812 */ /* 0x000fe400078ec0ff */
[----:B------:R-:W-:Y:S01]  /*13b0*/  SHF.R.S32.HI R11, RZ, 0x1f, R17 ;  /* 0x0000001fff0b7819 */ /* 0x000fe20000011411 */
[----:B------:R-:W-:Y:S01]  /*13c0*/  IMAD.SHL.U32 R5, R5, 0x8, RZ ;  /* 0x0000000805057824 */ /* 0x000fe200078e00ff */
[----:B------:R-:W-:Y:S01]  /*13d0*/  LOP3.LUT R2, R0, 0xffffff8, RZ, 0xc0, !PT ;  /* 0x0ffffff800027812 */ /* 0x000fe200078ec0ff */
[----:B------:R-:W-:Y:S01]  /*13e0*/  IMAD.IADD R0, R245, 0x1, -R3 ;  /* 0x00000001f5007824 */ /* 0x000fe200078e0a03 */
[----:B------:R-:W-:-:S02]  /*13f0*/  LEA.HI R11, R11, R17, RZ, 0x2 ;  /* 0x000000110b0b7211 */ /* 0x000fc400078f10ff */
[----:B------:R-:W-:Y:S01]  /*1400*/  LOP3.LUT R217, R9, 0x7ffffe00, R5, 0xf8, !PT ;  /* 0x7ffffe0009d97812 */ /* 0x000fe200078ef805 */
[----:B------:R-:W-:Y:S01]  /*1410*/  IMAD.IADD R3, R6, 0x1, -R2 ;  /* 0x0000000106037824 */ /* 0x000fe200078e0a02 */
[----:B------:R-:W-:Y:S01]  /*1420*/  SHF.R.S32.HI R2, RZ, 0x2, R11 ;  /* 0x00000002ff027819 */ /* 0x000fe2000001140b */
[----:B------:R-:W-:Y:S01]  /*1430*/  IMAD.SHL.U32 R5, R7, 0x40, RZ ;  /* 0x0000004007057824 */ /* 0x000fe200078e00ff */
[C---:B------:R-:W-:Y:S01]  /*1440*/  LOP3.LUT R4, R0.reuse, 0x1, RZ, 0xc0, !PT ;  /* 0x0000000100047812 */ /* 0x040fe200078ec0ff */
[----:B------:R-:W-:Y:S01]  /*1450*/  IMAD.SHL.U32 R217, R217, 0x2, RZ ;  /* 0x00000002d9d97824 */ /* 0x000fe200078e00ff */
[----:B------:R-:W-:Y:S01]  /*1460*/  LOP3.LUT P2, RZ, R0, 0x4, RZ, 0xc0, !PT ;  /* 0x0000000400ff7812 */ /* 0x000fe2000784c0ff */
[----:B------:R-:W-:Y:S01]  /*1470*/  IMAD R16, R3, 0x10, R2 ;  /* 0x0000001003107824 */ /* 0x000fe200078e0202 */
[----:B------:R-:W-:Y:S01]  /*1480*/  ISETP.NE.U32.AND P1, PT, R4, 0x1, PT ;  /* 0x000000010400780c */ /* 0x000fe20003f25070 */
[----:B------:R-:W-:Y:S01]  /*1490*/  IMAD.SHL.U32 R3, R12, 0x8, RZ ;  /* 0x000000080c037824 */ /* 0x000fe200078e00ff */
[----:B------:R-:W-:-:S02]  /*14a0*/  LOP3.LUT R2, R5, 0x1c0, RZ, 0xc0, !PT ;  /* 0x000001c005027812 */ /* 0x000fc400078ec0ff */
[----:B------:R-:W-:Y:S01]  /*14b0*/  LOP3.LUT R4, R15, 0xfffffffc, RZ, 0xc0, !PT ;  /* 0xfffffffc0f047812 */ /* 0x000fe200078ec0ff */
[----:B------:R-:W-:Y:S01]  /*14c0*/  STL [R1+0x50], R16 ;  /* 0x0000501001007387 */ /* 0x000fe20000100800 */
[C---:B------:R-:W-:Y:S01]  /*14d0*/  LOP3.LUT P0, RZ, R0.reuse, 0x2, RZ, 0xc0, !PT ;  /* 0x0000000200ff7812 */ /* 0x040fe2000780c0ff */
[----:B------:R-:W-:Y:S01]  /*14e0*/  IMAD.SHL.U32 R0, R0, 0x40, RZ ;  /* 0x0000004000007824 */ /* 0x000fe200078e00ff */
[----:B------:R-:W-:Y:S01]  /*14f0*/  LOP3.LUT R3, R2, 0x8, R3, 0xf8, !PT ;  /* 0x0000000802037812 */ /* 0x000fe200078ef803 */
[----:B------:R-:W-:Y:S01]  /*1500*/  IMAD.IADD R18, R18, 0x1, -R4 ;  /* 0x0000000112127824 */ /* 0x000fe200078e0a04 */
[----:B------:R-:W-:Y:S02]  /*1510*/  SHF.R.U32.HI R2, RZ, 0x3, R2 ;  /* 0x00000003ff027819 */ /* 0x000fe40000011602 */
[----:B------:R-:W-:Y:S01]  /*1520*/  LOP3.LUT P6, RZ, R7, 0x2, RZ, 0xc0, !PT ;  /* 0x0000000207ff7812 */ /* 0x000fe200078cc0ff */
[----:B------:R-:W-:Y:S01]  /*1530*/  IMAD.SHL.U32 R104, R18, 0x8, RZ ;  /* 0x0000000812687824 */ /* 0x000fe200078e00ff */
[----:B------:R-:W-:Y:S01]  /*1540*/  LOP3.LUT R5, R3, R2, RZ, 0x3c, !PT ;  /* 0x0000000203057212 */ /* 0x000fe200078e3cff */
[----:B------:R-:W-:Y:S01]  /*1550*/  IMAD.SHL.U32 R3, R10, 0x40, RZ ;  /* 0x000000400a037824 */ /* 0x000fe200078e00ff */
[----:B------:R-:W-:Y:S01]  /*1560*/  LOP3.LUT R2, R0, 0x1c0, RZ, 0xc0, !PT ;  /* 0x000001c000027812 */ /* 0x000fe200078ec0ff */
[C---:B------:R-:W-:Y:S01]  /*1570*/  IMAD.SHL.U32 R0, R6.reuse, 0x400, RZ ;  /* 0x0000040006007824 */ /* 0x040fe200078e00ff */
[----:B------:R-:W-:Y:S01]  /*1580*/  LOP3.LUT P5, RZ, R7, 0x4, RZ, 0xc0, !PT ;  /* 0x0000000407ff7812 */ /* 0x000fe200078ac0ff */
[----:B------:R-:W-:Y:S01]  /*1590*/  IMAD.SHL.U32 R6, R6, 0x200, RZ ;  /* 0x0000020006067824 */ /* 0x000fe200078e00ff */
[----:B------:R-:W-:Y:S01]  /*15a0*/  SHF.R.U32.HI R13, RZ, 0x3, R2 ;  /* 0x00000003ff0d7819 */ /* 0x000fe20000011602 */
[----:B------:R-:W-:Y:S01]  /*15b0*/  IMAD R9, R18, 0x2, R0 ;  /* 0x0000000212097824 */ /* 0x000fe200078e0200 */
[----:B------:R-:W-:Y:S01]  /*15c0*/  LOP3.LUT R7, R2, 0x18, R104, 0xf8, !PT ;  /* 0x0000001802077812 */ /* 0x000fe200078ef868 */
[----:B------:R1:W-:Y:S01]  /*15d0*/  STL [R1+0x24], R2 ;  /* 0x0000240201007387 */ /* 0x0003e20000100800 */
[----:B------:R-:W-:Y:S01]  /*15e0*/  LOP3.LUT R4, R13, R2, RZ, 0xfc, !PT ;  /* 0x000000020d047212 */ /* 0x000fe200078efcff */
[----:B------:R-:W-:Y:S01]  /*15f0*/  IMAD.MOV.U32 R10, RZ, RZ, 0x40 ;  /* 0x00000040ff0a7424 */ /* 0x000fe200078e00ff */
[----:B------:R-:W-:Y:S01]  /*1600*/  LOP3.LUT R239, R6, R7, R13, 0xf6, !PT ;  /* 0x0000000706ef7212 */ /* 0x000fe200078ef60d */
[----:B------:R-:W-:Y:S01]  /*1610*/  IMAD R6, R8, 0x20, R19 ;  /* 0x0000002008067824 */ /* 0x000fe200078e0213 */
[----:B------:R-:W-:Y:S01]  /*1620*/  LOP3.LUT R3, R3, 0xfffffe00, RZ, 0xc0, !PT ;  /* 0xfffffe0003037812 */ /* 0x000fe200078ec0ff */
[----:B------:R-:W-:Y:S01]  /*1630*/  STL [R1+0x28], R13 ;  /* 0x0000280d01007387 */ /* 0x000fe20000100800 */
[----:B------:R-:W-:Y:S01]  /*1640*/  IMAD.IADD R9, R9, 0x1, R4 ;  /* 0x0000000109097824 */ /* 0x000fe200078e0204 */
[----:B------:R-:W-:Y:S01]  /*1650*/  SEL R7, R10, 0xffffffc0, !P2 ;  /* 0xffffffc00a077807 */ /* 0x000fe20005000000 */
[----:B------:R-:W-:Y:S01]  /*1660*/  IMAD.SHL.U32 R142, R18, 0x4, RZ ;  /* 0x00000004128e7824 */ /* 0x000fe200078e00ff */
[----:B------:R2:W-:Y:S01]  /*1670*/  STL [R1+0x48], R6 ;  /* 0x0000480601007387 */ /* 0x0005e20000100800 */
[----:B------:R-:W-:-:S02]  /*1680*/  IADD3 R4, R5, R3, R0 ;  /* 0x0000000305047210 */ /* 0x000fc40007ffe000 */
[----:B------:R-:W-:Y:S02]  /*1690*/  LEA.HI R0, R18, R18, RZ, 0x1 ;  /* 0x0000001212007211 */ /* 0x000fe400078f08ff */
[----:B------:R-:W-:Y:S02]  /*16a0*/  LOP3.LUT R5, R5, R3, RZ, 0xfc, !PT ;  /* 0x0000000305057212 */ /* 0x000fe400078efcff */
[----:B------:R-:W-:Y:S02]  /*16b0*/  LOP3.LUT R3, R0, 0x1ffffffe, RZ, 0xc0, !PT ;  /* 0x1ffffffe00037812 */ /* 0x000fe400078ec0ff */
[----:B------:R-:W-:Y:S02]  /*16c0*/  LEA R9, R9, 0x80, 0x1 ;  /* 0x0000008009097811 */ /* 0x000fe400078e08ff */
[----:B------:R-:W-:Y:S01]  /*16d0*/  SEL R0, R10, 0xffffffc0, !P3 ;  /* 0xffffffc00a007807 */ /* 0x000fe20005800000 */
[----:B------:R-:W-:Y:S01]  /*16e0*/  IMAD.IADD R3, R18, 0x1, -R3 ;  /* 0x0000000112037824 */ /* 0x000fe200078e0a03 */
[----:B------:R-:W-:Y:S01]  /*16f0*/  LEA R199, R4, 0xc100, 0x1 ;  /* 0x0000c10004c77811 */ /* 0x000fe200078e08ff */
[----:B------:R-:W-:Y:S01]  /*1700*/  STL [R1+0x2c], R9 ;  /* 0x00002c0901007387 */ /* 0x000fe20000100800 */
[----:B-1----:R-:W-:Y:S01]  /*1710*/  IMAD R2, R12, 0x200, R14 ;  /* 0x000002000c027824 */ /* 0x002fe200078e020e */
[----:B------:R-:W-:Y:S01]  /*1720*/  LEA R193, R5, 0x100, 0x1 ;  /* 0x0000010005c17811 */ /* 0x000fe200078e08ff */
[----:B------:R-:W-:Y:S01]  /*1730*/  IMAD.MOV.U32 R12, RZ, RZ, 0x20 ;  /* 0x00000020ff0c7424 */ /* 0x000fe200078e00ff */
[----:B------:R-:W-:Y:S01]  /*1740*/  IADD3 R144, R142, 0x20, RZ ;  /* 0x000000208e907810 */ /* 0x000fe20007ffe0ff */
[----:B------:R-:W-:Y:S01]  /*1750*/  IMAD R252, R3, 0x8, R16 ;  /* 0x0000000803fc7824 */ /* 0x000fe200078e0210 */
[----:B------:R-:W-:-:S02]  /*1760*/  LEA R192, R2, 0x6100, 0x1 ;  /* 0x0000610002c07811 */ /* 0x000fc400078e08ff */
[----:B------:R-:W-:Y:S01]  /*1770*/  SEL R8, R12, 0xffffffe0, !P0 ;  /* 0xffffffe00c087807 */ /* 0x000fe20004000000 */
[----:B------:R-:W-:Y:S01]  /*1780*/  IMAD.IADD R107, R142, 0x1, R144 ;  /* 0x000000018e6b7824 */ /* 0x000fe200078e0290 */
[C---:B------:R-:W-:Y:S01]  /*1790*/  IADD3 R203, R192.reuse, 0x20, RZ ;  /* 0x00000020c0cb7810 */ /* 0x040fe20007ffe0ff */
[C---:B------:R-:W-:Y:S01]  /*17a0*/  IMAD.IADD R198, R192.reuse, 0x1, R0 ;  /* 0x00000001c0c67824 */ /* 0x040fe200078e0200 */
[----:B--2---:R-:W-:Y:S02]  /*17b0*/  LOP3.LUT R6, R11, 0x7ffffffc, RZ, 0xc0, !PT ;  /* 0x7ffffffc0b067812 */ /* 0x004fe400078ec0ff */
[----:B------:R-:W-:Y:S02]  /*17c0*/  @P4 IADD3 R203, R192, -0x20, RZ ;  /* 0xffffffe0c0cb4810 */ /* 0x000fe40007ffe0ff */
[----:B------:R-:W-:Y:S01]  /*17d0*/  SEL R3, R12, 0xffffffe0, !P6 ;  /* 0xffffffe00c037807 */ /* 0x000fe20007000000 */
[----:B------:R-:W-:Y:S01]  /*17e0*/  IMAD.IADD R6, R17, 0x1, -R6 ;  /* 0x0000000111067824 */ /* 0x000fe200078e0a06 */
[----:B------:R-:W-:Y:S01]  /*17f0*/  IADD3 R141, R142, 0x40, RZ ;  /* 0x000000408e8d7810 */ /* 0x000fe20007ffe0ff */
[----:B------:R-:W-:Y:S01]  /*1800*/  IMAD.IADD R195, R0, 0x1, R203 ;  /* 0x0000000100c37824 */ /* 0x000fe200078e02cb */
[----:B------:R-:W-:Y:S01]  /*1810*/  SEL R2, R10, 0xffffffc0, !P5 ;  /* 0xffffffc00a027807 */ /* 0x000fe20006800000 */
[----:B------:R-:W-:Y:S01]  /*1820*/  IMAD.SHL.U32 R241, R6, 0x2, RZ ;  /* 0x0000000206f17824 */ /* 0x000fe200078e00ff */
[----:B------:R-:W-:Y:S01]  /*1830*/  IADD3 R6, R9, -0x10, RZ ;  /* 0xfffffff009067810 */ /* 0x000fe20007ffe0ff */
[----:B------:R-:W-:Y:S01]  /*1840*/  IMAD.IADD R200, R199, 0x1, R3 ;  /* 0x00000001c7c87824 */ /* 0x000fe200078e0203 */
[----:B------:R-:W-:Y:S01]  /*1850*/  @P1 IADD3 R6, R9, 0x10, RZ ;  /* 0x0000001009061810 */ /* 0x000fe20007ffe0ff */
[----:B------:R-:W-:Y:S01]  /*1860*/  IMAD.IADD R194, R3, 0x1, R193 ;  /* 0x0000000103c27824 */ /* 0x000fe200078e02c1 */
[----:B------:R-:W-:Y:S01]  /*1870*/  LEA R239, R239, 0x100, 0x1 ;  /* 0x00000100efef7811 */ /* 0x000fe200078e08ff */
[C---:B------:R-:W-:Y:S01]  /*1880*/  IMAD.IADD R106, R142.reuse, 0x1, R141 ;  /* 0x000000018e6a7824 */ /* 0x040fe200078e028d */
[----:B------:R-:W-:Y:S01]  /*1890*/  IADD3 R147, R142, 0x10, RZ ;  /* 0x000000108e937810 */ /* 0x000fe20007ffe0ff */
[--C-:B------:R-:W-:Y:S01]  /*18a0*/  IMAD.IADD R0, R8, 0x1, R6.reuse ;  /* 0x0000000108007824 */ /* 0x100fe200078e0206 */
[----:B------:R-:W-:Y:S01]  /*18b0*/  STL [R1+0x38], R6 ;  /* 0x0000380601007387 */ /* 0x000fe20000100800 */
[----:B------:R-:W-:Y:S01]  /*18c0*/  IMAD.IADD R3, R7, 0x1, R6 ;  /* 0x0000000107037824 */ /* 0x000fe200078e0206 */
[C---:B------:R-:W-:Y:S01]  /*18d0*/  IADD3 R146, R142.reuse, 0x30, RZ ;  /* 0x000000308e927810 */ /* 0x040fe20007ffe0ff */
[----:B------:R-:W-:Y:S01]  /*18e0*/  IMAD.IADD R240, R239, 0x1, R7 ;  /* 0x00000001eff07824 */ /* 0x000fe200078e0207 */
[----:B------:R1:W-:Y:S01]  /*18f0*/  STL [R1+0x3c], R0 ;  /* 0x00003c0001007387 */ /* 0x0003e20000100800 */
[----:B------:R-:W-:Y:S01]  /*1900*/  IADD3 R145, R142, 0x50, RZ ;  /* 0x000000508e917810 */ /* 0x000fe20007ffe0ff */
[--C-:B------:R-:W-:Y:S01]  /*1910*/  IMAD.IADD R202, R199, 0x1, R2.reuse ;  /* 0x00000001c7ca7824 */ /* 0x100fe200078e0202 */
[C---:B------:R-:W-:Y:S01]  /*1920*/  IADD3 R214, R203.reuse, 0x800, RZ ;  /* 0x00000800cbd67810 */ /* 0x040fe20007ffe0ff */
[----:B------:R2:W-:Y:S01]  /*1930*/  STL [R1+0x44], R3 ;  /* 0x0000440301007387 */ /* 0x0005e20000100800 */
[C---:B------:R-:W-:Y:S01]  /*1940*/  IADD3 R213, R203.reuse, 0x1000, RZ ;  /* 0x00001000cbd57810 */ /* 0x040fe20007ffe0ff */
[----:B------:R-:W-:Y:S01]  /*1950*/  IMAD.IADD R197, R2, 0x1, R193 ;  /* 0x0000000102c57824 */ /* 0x000fe200078e02c1 */
[C---:B------:R-:W-:Y:S01]  /*1960*/  IADD3 R212, R203.reuse, 0x1800, RZ ;  /* 0x00001800cbd47810 */ /* 0x040fe20007ffe0ff */
[----:B------:R-:W-:Y:S01]  /*1970*/  IMAD.IADD R201, R200, 0x1, R2 ;  /* 0x00000001c8c97824 */ /* 0x000fe200078e0202 */
[C---:B------:R-:W-:Y:S01]  /*1980*/  IADD3 R211, R203.reuse, 0x2000, RZ ;  /* 0x00002000cbd37810 */ /* 0x040fe20007ffe0ff */
[----:B------:R-:W-:Y:S01]  /*1990*/  IMAD.IADD R196, R2, 0x1, R194 ;  /* 0x0000000102c47824 */ /* 0x000fe200078e02c2 */
[----:B------:R-:W-:-:S02]  /*19a0*/  IADD3 R210, R203, 0x2800, RZ ;  /* 0x00002800cbd27810 */ /* 0x000fc40007ffe0ff */
[C---:B------:R-:W-:Y:S02]  /*19b0*/  IADD3 R209, R203.reuse, 0x3000, RZ ;  /* 0x00003000cbd17810 */ /* 0x040fe40007ffe0ff */
[C---:B------:R-:W-:Y:S02]  /*19c0*/  IADD3 R208, R203.reuse, 0x3800, RZ ;  /* 0x00003800cbd07810 */ /* 0x040fe40007ffe0ff */
[C---:B------:R-:W-:Y:S02]  /*19d0*/  IADD3 R207, R203.reuse, 0x4000, RZ ;  /* 0x00004000cbcf7810 */ /* 0x040fe40007ffe0ff */
[C---:B------:R-:W-:Y:S02]  /*19e0*/  IADD3 R206, R203.reuse, 0x4800, RZ ;  /* 0x00004800cbce7810 */ /* 0x040fe40007ffe0ff */
[C---:B------:R-:W-:Y:S02]  /*19f0*/  IADD3 R205, R203.reuse, 0x5000, RZ ;  /* 0x00005000cbcd7810 */ /* 0x040fe40007ffe0ff */
[----:B------:R-:W-:Y:S01]  /*1a00*/  IADD3 R204, R203, 0x5800, RZ ;  /* 0x00005800cbcc7810 */ /* 0x000fe20007ffe0ff */
[----:B-1----:R-:W-:-:S05]  /*1a10*/  IMAD.IADD R0, R7, 0x1, R0 ;  /* 0x0000000107007824 */ /* 0x002fca00078e0200 */
[----:B------:R2:W-:Y:S02]  /*1a20*/  STL [R1+0x40], R0 ;  /* 0x0000400001007387 */ /* 0x0005e40000100800 */
.L_x_794:
[----:B------:R-:W3:Y:S04]  /*1a30*/  LDL R15, [R1+0xc] ;  /* 0x00000c00010f7983 */ /* 0x000ee80000100800 */
[----:B------:R-:W4:Y:S01]  /*1a40*/  LDL R12, [R1+0x8] ;  /* 0x00000800010c7983 */ /* 0x000f220000100800 */
[----:B------:R-:W-:Y:S02]  /*1a50*/  ISETP.NE.U32.AND P0, PT, RZ, c[0x0][0x370], PT ;  /* 0x0000dc00ff007a0c */ /* 0x000fe40003f05070 */
[----:B------:R-:W-:Y:S02]  /*1a60*/  ISETP.NE.U32.AND P1, PT, RZ, c[0x0][0x360], PT ;  /* 0x0000d800ff007a0c */ /* 0x000fe40003f25070 */
[----:B------:R-:W-:Y:S02]  /*1a70*/  ISETP.NE.AND.EX P2, PT, RZ, c[0x0][0x374], PT, P0 ;  /* 0x0000dd00ff007a0c */ /* 0x000fe40003f45300 */
[----:B------:R-:W-:-:S02]  /*1a80*/  ISETP.NE.AND.EX P0, PT, RZ, c[0x0][0x364], PT, P1 ;  /* 0x0000d900ff007a0c */ /* 0x000fc40003f05310 */
[----:B------:R-:W-:Y:S02]  /*1a90*/  ISETP.NE.U32.AND P1, PT, RZ, c[0x0][0x348], PT ;  /* 0x0000d200ff007a0c */ /* 0x000fe40003f25070 */
[----:B------:R-:W-:Y:S02]  /*1aa0*/  ISETP.NE.U32.AND P6, PT, RZ, c[0x0][0x350], PT ;  /* 0x0000d400ff007a0c */ /* 0x000fe40003fc5070 */
[----:B------:R-:W-:Y:S02]  /*1ab0*/  ISETP.NE.U32.AND P3, PT, RZ, c[0x0][0x358], PT ;  /* 0x0000d600ff007a0c */ /* 0x000fe40003f65070 */
[----:B------:R-:W-:Y:S02]  /*1ac0*/  ISETP.NE.AND.EX P1, PT, RZ, c[0x0][0x34c], PT, P1 ;  /* 0x0000d300ff007a0c */ /* 0x000fe40003f25310 */
[----:B------:R-:W-:Y:S02]  /*1ad0*/  ISETP.NE.AND.EX P6, PT, RZ, c[0x0][0x354], PT, P6 ;  /* 0x0000d500ff007a0c */ /* 0x000fe40003fc5360 */
[----:B------:R-:W-:Y:S01]  /*1ae0*/  ISETP.NE.AND.EX P3, PT, RZ, c[0x0][0x35c], PT, P3 ;  /* 0x0000d700ff007a0c */ /* 0x000fe20003f65330 */
[----:B------:R-:W-:Y:S01]  /*1af0*/  IMAD.MOV.U32 R14, RZ, RZ, 0x4 ;  /* 0x00000004ff0e7424 */ /* 0x000fe200078e00ff */
[----:B------:R-:W-:Y:S01]  /*1b00*/  CS2R R132, SRZ ;  /* 0x0000000000847805 */ /* 0x000fe2000001ff00 */
[----:B------:R-:W-:-:S02]  /*1b10*/  IMAD.MOV.U32 R180, RZ, RZ, RZ ;  /* 0x000000ffffb47224 */ /* 0x000fc400078e00ff */
[----:B------:R-:W-:Y:S02]  /*1b20*/  IMAD.MOV.U32 R13, RZ, RZ, RZ ;  /* 0x000000ffff0d7224 */ /* 0x000fe400078e00ff */
[----:B---3--:R-:W-:-:S04]  /*1b30*/  @P2 IMAD.WIDE R10, R15, R14, c[0x0][0x370] ;  /* 0x0000dc000f0a2625 */ /* 0x008fc800078e020e */
[CC--:B------:R-:W-:Y:S01]  /*1b40*/  @P0 IMAD.WIDE R8, R15.reuse, R14.reuse, c[0x0][0x360] ;  /* 0x0000d8000f080625 */ /* 0x0c0fe200078e020e */
[----:B------:R1:W5:Y:S03]  /*1b50*/  @P2 LDG.E R133, [R10.64] ;  /* 0x000000060a852981 */ /* 0x000366000c1e1900 */
[CC--:B------:R-:W-:Y:S01]  /*1b60*/  IMAD.WIDE R6, R15.reuse, R14.reuse, c[0x0][0x348] ;  /* 0x0000d2000f067625 */ /* 0x0c0fe200078e020e */
[----:B------:R1:W5:Y:S03]  /*1b70*/  @P0 LDG.E R243, [R8.64] ;  /* 0x0000000608f30981 */ /* 0x000366000c1e1900 */
[CC--:B------:R-:W-:Y:S01]  /*1b80*/  IMAD.WIDE R4, R15.reuse, R14.reuse, c[0x0][0x350] ;  /* 0x0000d4000f047625 */ /* 0x0c0fe200078e020e */
[----:B------:R1:W5:Y:S03]  /*1b90*/  @P1 LDG.E R180, [R6.64] ;  /* 0x0000000606b41981 */ /* 0x000366000c1e1900 */
[----:B--2---:R-:W-:Y:S01]  /*1ba0*/  IMAD.WIDE R2, R15, R14, c[0x0][0x358] ;  /* 0x0000d6000f027625 */ /* 0x004fe200078e020e */
[----:B------:R1:W5:Y:S04]  /*1bb0*/  @P6 LDG.E R132, [R4.64] ;  /* 0x0000000604846981 */ /* 0x000368000c1e1900 */
[----:B------:R1:W5:Y:S01]  /*1bc0*/  @P3 LDG.E R13, [R2.64] ;  /* 0x00000006020d3981 */ /* 0x000362000c1e1900 */
[----:B----4-:R-:W-:-:S05]  /*1bd0*/  LOP3.LUT R20, R12, 0xffff, RZ, 0xc0, !PT ;  /* 0x0000ffff0c147812 */ /* 0x010fca00078ec0ff */
[----:B------:R1:W-:Y:S01]  /*1be0*/  STL [R1+0x18], R20 ;  /* 0x0000181401007387 */ /* 0x0003e20000100800 */
[----:B------:R-:W-:Y:S01]  /*1bf0*/  YIELD ;  /* 0x0000000000007946 */ /* 0x000fe20003800000 */
[----:B------:R-:W-:Y:S05]  /*1c00*/  @P0 BRA `(.L_x_586) ;  /* 0x0000005000000947 */ /* 0x000fea0003800000 */
[----:B-----5:R-:W-:Y:S01]  /*1c10*/  MOV R243, c[0x0][0x168] ;  /* 0x00005a0000f37a02 */ /* 0x020fe20000000f00 */
[----:B------:R-:W-:Y:S05]  /*1c20*/  @!P1 BRA `(.L_x_586) ;  /* 0x0000003000009947 */ /* 0x000fea0003800000 */
[----:B-1----:R-:W2:Y:S04]  /*1c30*/  LDG.E R8, [R6.64] ;  /* 0x0000000606087981 */ /* 0x002ea8000c1e1900 */
[----:B------:R-:W2:Y:S02]  /*1c40*/  LDG.E R0, [R6.64+0x4] ;  /* 0x0000040606007981 */ /* 0x000ea4000c1e1900 */
[----:B--2---:R-:W-:Y:S02]  /*1c50*/  IADD3 R243, -R8, R0, RZ ;  /* 0x0000000008f37210 */ /* 0x004fe40007ffe1ff */
.L_x_586:
[----:B------:R-:W-:-:S04]  /*1c60*/  ISETP.NE.U32.AND P0, PT, RZ, c[0x0][0x368], PT ;  /* 0x0000da00ff007a0c */ /* 0x000fc80003f05070 */
[----:B------:R-:W-:-:S13]  /*1c70*/  ISETP.NE.AND.EX P0, PT, RZ, c[0x0][0x36c], PT, P0 ;  /* 0x0000db00ff007a0c */ /* 0x000fda0003f05300 */
[----:B------:R-:W-:Y:S05]  /*1c80*/  @!P0 BRA `(.L_x_587) ;  /* 0x0000003000008947 */ /* 0x000fea0003800000 */
[----:B-1----:R-:W-:-:S05]  /*1c90*/  IMAD.WIDE R4, R15, R14, c[0x0][0x368] ;  /* 0x0000da000f047625 */ /* 0x002fca00078e020e */
[----:B------:R1:W5:Y:S01]  /*1ca0*/  LDG.E R11, [R4.64] ;  /* 0x00000006040b7981 */ /* 0x000362000c1e1900 */
[----:B------:R-:W-:Y:S05]  /*1cb0*/  BRA `(.L_x_588) ;  /* 0x0000005000007947 */ /* 0x000fea0003800000 */
.L_x_587:
[----:B-1----:R-:W-:Y:S01]  /*1cc0*/  MOV R11, c[0x0][0x1d0] ;  /* 0x00007400000b7a02 */ /* 0x002fe20000000f00 */
[----:B------:R-:W-:Y:S05]  /*1cd0*/  @!P6 BRA `(.L_x_588) ;  /* 0x000000300000e947 */ /* 0x000fea0003800000 */
[----:B------:R-:W2:Y:S04]  /*1ce0*/  LDG.E R6, [R4.64] ;  /* 0x0000000604067981 */ /* 0x000ea8000c1e1900 */
[----:B------:R-:W2:Y:S02]  /*1cf0*/  LDG.E R0, [R4.64+0x4] ;  /* 0x0000040604007981 */ /* 0x000ea4000c1e1900 */
[----:B--2---:R-:W-:Y:S02]  /*1d00*/  IADD3 R11, -R6, R0, RZ ;  /* 0x00000000060b7210 */ /* 0x004fe40007ffe1ff */
.L_x_588:
[----:B------:R-:W2:Y:S04]  /*1d10*/  LDL.LU R0, [R1+0x4] ;  /* 0x0000040001007983 */ /* 0x000ea80000300800 */
[----:B------:R-:W3:Y:S04]  /*1d20*/  LDL.LU R7, [R1+0x20] ;  /* 0x0000200001077983 */ /* 0x000ee80000300800 */
[----:B-1----:R1:W4:Y:S04]  /*1d30*/  @P3 LDG.E R5, [R2.64] ;  /* 0x0000000602053981 */ /* 0x002328000c1e1900 */
[----:B------:R1:W4:Y:S01]  /*1d40*/  @P3 LDG.E R4, [R2.64+0x4] ;  /* 0x0000040602043981 */ /* 0x000322000c1e1900 */
[----:B------:R-:W-:Y:S01]  /*1d50*/  IMAD.MOV.U32 R6, RZ, RZ, c[0x0][0x2c4] ;  /* 0x0000b100ff067624 */ /* 0x000fe200078e00ff */
[----:B------:R-:W-:Y:S01]  /*1d60*/  ISETP.NE.U32.AND P0, PT, RZ, c[0x0][0x378], PT ;  /* 0x0000de00ff007a0c */ /* 0x000fe20003f05070 */
[----:B-----5:R-:W-:-:S03]  /*1d70*/  IMAD.MOV.U32 R131, RZ, RZ, R11 ;  /* 0x000000ffff837224 */ /* 0x020fc600078e000b */
[----:B------:R-:W-:Y:S01]  /*1d80*/  ISETP.NE.AND P2, PT, R6, 0x1, PT ;  /* 0x000000010600780c */ /* 0x000fe20003f45270 */
[----:B------:R-:W-:Y:S01]  /*1d90*/  IMAD.MOV.U32 R6, RZ, RZ, c[0x0][0x32c] ;  /* 0x0000cb00ff067624 */ /* 0x000fe200078e00ff */
[----:B------:R-:W-:-:S04]  /*1da0*/  ISETP.NE.AND.EX P0, PT, RZ, c[0x0][0x37c], PT, P0 ;  /* 0x0000df00ff007a0c */ /* 0x000fc80003f05300 */
[----:B------:R-:W-:Y:S01]  /*1db0*/  ISETP.GE.AND P1, PT, R6, 0x1, PT ;  /* 0x000000010600780c */ /* 0x000fe20003f26270 */
[----:B------:R-:W-:Y:S02]  /*1dc0*/  IMAD.MOV.U32 R76, RZ, RZ, c[0x0][0x228] ;  /* 0x00008a00ff4c7624 */ /* 0x000fe400078e00ff */
[----:B------:R-:W-:-:S06]  /*1dd0*/  IMAD.IADD R10, R11, 0x1, -R133 ;  /* 0x000000010b0a7824 */ /* 0x000fcc00078e0a85 */
[----:B-1----:R-:W-:-:S05]  /*1de0*/  @P0 IMAD.WIDE R2, R15, R14, c[0x0][0x378] ;  /* 0x0000de000f020625 */ /* 0x002fca00078e020e */
[----:B------:R1:W5:Y:S01]  /*1df0*/  @P0 LDG.E R131, [R2.64] ;  /* 0x0000000602830981 */ /* 0x000362000c1e1900 */
[----:B--2---:R-:W-:Y:S01]  /*1e00*/  IMAD.SHL.U32 R246, R0, 0x80, RZ ;  /* 0x0000008000f67824 */ /* 0x004fe200078e00ff */
[----:B---3--:R-:W-:-:S04]  /*1e10*/  LOP3.LUT R7, R7, 0xfffffffd, RZ, 0xc0, !PT ;  /* 0xfffffffd07077812 */ /* 0x008fc800078ec0ff */
[----:B------:R-:W-:Y:S02]  /*1e20*/  IADD3 R0, R246, 0x7f, RZ ;  /* 0x0000007ff6007810 */ /* 0x000fe40007ffe0ff */
[----:B------:R-:W-:-:S03]  /*1e30*/  @P2 LOP3.LUT R7, R7, 0x2, RZ, 0xfc, !PT ;  /* 0x0000000207072812 */ /* 0x000fc600078efcff */
[----:B-1----:R-:W-:Y:S01]  /*1e40*/  @P2 IMAD.HI.U32 R3, R0, c[0x0][0x2c8], RZ ;  /* 0x0000b20000032a27 */ /* 0x002fe200078e00ff */
[----:B------:R-:W-:-:S03]  /*1e50*/  LOP3.LUT R7, R7, 0xfffffffb, RZ, 0xc0, !PT ;  /* 0xfffffffb07077812 */ /* 0x000fc600078ec0ff */
[----:B----4-:R-:W-:Y:S01]  /*1e60*/  @P3 IMAD.IADD R76, R4, 0x1, -R5 ;  /* 0x00000001044c3824 */ /* 0x010fe200078e0a05 */
[----:B------:R-:W-:Y:S02]  /*1e70*/  @P1 LOP3.LUT R7, R7, 0x4, RZ, 0xfc, !PT ;  /* 0x0000000407071812 */ /* 0x000fe400078efcff */
[----:B------:R-:W-:Y:S01]  /*1e80*/  @P2 SHF.R.U32.HI R0, RZ, c[0x0][0x2cc], R3 ;  /* 0x0000b300ff002a19 */ /* 0x000fe20000011603 */
[----:B------:R-:W-:Y:S02]  /*1e90*/  IMAD.IADD R242, R10, 0x1, R76 ;  /* 0x000000010af27824 */ /* 0x000fe400078e024c */
[----:B------:R1:W-:Y:S03]  /*1ea0*/  STL [R1+0x20], R7 ;  /* 0x0000200701007387 */ /* 0x0003e60000100800 */
[C---:B------:R-:W-:Y:S02]  /*1eb0*/  IADD3 R2, R242.reuse, 0x3f, RZ ;  /* 0x0000003ff2027810 */ /* 0x040fe40007ffe0ff */
[----:B------:R-:W-:-:S02]  /*1ec0*/  IADD3 R139, R242, 0x1, -R243 ;  /* 0x00000001f28b7810 */ /* 0x000fc40007ffe8f3 */
[----:B------:R-:W-:-:S03]  /*1ed0*/  SHF.R.S32.HI R3, RZ, 0x1f, R2 ;  /* 0x0000001fff037819 */ /* 0x000fc60000011402 */
[----:B------:R-:W-:Y:S01]  /*1ee0*/  IMAD.IADD R0, R139, 0x1, R0 ;  /* 0x000000018b007824 */ /* 0x000fe200078e0200 */
[----:B------:R-:W-:-:S04]  /*1ef0*/  LEA.HI R2, R3, R2, RZ, 0x6 ;  /* 0x0000000203027211 */ /* 0x000fc800078f30ff */
[----:B------:R-:W-:Y:S02]  /*1f00*/  IADD3 R3, R0, c[0x0][0x328], RZ ;  /* 0x0000ca0000037a10 */ /* 0x000fe40007ffe0ff */
[----:B------:R-:W-:Y:S01]  /*1f10*/  SHF.R.S32.HI R149, RZ, 0x6, R2 ;  /* 0x00000006ff957819 */ /* 0x000fe20000011402 */
        /* <DEDUP_REMOVED lines=11> */
.L_x_591:
[----:B------:R-:W-:-:S13]  /*1fd0*/  ISETP.NE.AND P0, PT, R6, 0x1, PT ;  /* 0x000000010600780c */ /* 0x000fda0003f05270 */
[----:B------:R-:W-:-:S05]  /*1fe0*/  @P0 IMAD.HI.U32 R0, R2, c[0x0][0x330], RZ ;  /* 0x0000cc0002000a27 */ /* 0x000fca00078e00ff */
[----:B------:R-:W-:Y:S02]  /*1ff0*/  @P0 SHF.R.U32.HI R2, RZ, c[0x0][0x334], R0 ;  /* 0x0000cd00ff020a19 */ /* 0x000fe40000011600 */
.L_x_592:
[----:B------:R-:W-:Y:S05]  /*2000*/  BSYNC B0 ;  /* 0x0000000000007941 */ /* 0x000fea0003800000 */
.L_x_590:
[----:B------:R-:W-:-:S05]  /*2010*/  IMAD R2, R2, R6, c[0x0][0x32c] ;  /* 0x0000cb0002027624 */ /* 0x000fca00078e0206 */
[----:B------:R-:W-:-:S04]  /*2020*/  IMNMX R3, R3, R2, PT ;  /* 0x0000000203037217 */ /* 0x000fc80003800200 */
.L_x_589:
[----:B------:R-:W-:Y:S01]  /*2030*/  IADD3 R3, R3, 0x3f, RZ ;  /* 0x0000003f03037810 */ /* 0x000fe20007ffe0ff */
[----:B------:R-:W-:-:S03]  /*2040*/  @P2 IMAD.HI.U32 R2, R246, c[0x0][0x2c8], RZ ;  /* 0x0000b200f6022a27 */ /* 0x000fc600078e00ff */
[----:B------:R-:W-:Y:S01]  /*2050*/  SHF.R.S32.HI R4, RZ, 0x1f, R3 ;  /* 0x0000001fff047819 */ /* 0x000fe20000011403 */
[----:B------:R-:W-:Y:S01]  /*2060*/  IMAD.MOV.U32 R0, RZ, RZ, R246 ;  /* 0x000000ffff007224 */ /* 0x000fe200078e00f6 */
[----:B------:R-:W-:Y:S01]  /*2070*/  @P2 SHF.R.U32.HI R0, RZ, c[0x0][0x2cc], R2 ;  /* 0x0000b300ff002a19 */ /* 0x000fe20000011602 */
[----:B------:R-:W-:Y:S01]  /*2080*/  IMAD.IADD R148, R242, 0x1, -R243 ;  /* 0x00000001f2947824 */ /* 0x000fe200078e0af3 */
[----:B------:R-:W-:-:S03]  /*2090*/  LEA.HI R3, R4, R3, RZ, 0x6 ;  /* 0x0000000304037211 */ /* 0x000fc600078f30ff */
[----:B------:R-:W-:Y:S01]  /*20a0*/  IMAD.IADD R0, R148, 0x1, R0 ;  /* 0x0000000194007824 */ /* 0x000fe200078e0200 */
[----:B------:R-:W-:-:S04]  /*20b0*/  SHF.R.S32.HI R3, RZ, 0x6, R3 ;  /* 0x00000006ff037819 */ /* 0x000fc80000011403 */
[----:B------:R-:W-:Y:S02]  /*20c0*/  IADD3 R2, R0, -c[0x0][0x324], RZ ;  /* 0x8000c90000027a10 */ /* 0x000fe40007ffe0ff */
[----:B-1----:R-:W-:Y:S01]  /*20d0*/  IMNMX R7, R149, R3, PT ;  /* 0x0000000395077217 */ /* 0x002fe20003800200 */
        /* <DEDUP_REMOVED lines=10> */
.L_x_595:
[----:B------:R-:W-:-:S13]  /*2180*/  ISETP.NE.AND P0, PT, R6, 0x1, PT ;  /* 0x000000010600780c */ /* 0x000fda0003f05270 */
[----:B------:R-:W-:-:S05]  /*2190*/  @P0 IMAD.HI.U32 R3, R0, c[0x0][0x330], RZ ;  /* 0x0000cc0000030a27 */ /* 0x000fca00078e00ff */
[----:B------:R-:W-:Y:S02]  /*21a0*/  @P0 SHF.R.U32.HI R0, RZ, c[0x0][0x334], R3 ;  /* 0x0000cd00ff000a19 */ /* 0x000fe40000011603 */
.L_x_596:
[----:B------:R-:W-:Y:S05]  /*21b0*/  BSYNC B0 ;  /* 0x0000000000007941 */ /* 0x000fea0003800000 */
.L_x_594:
[----:B------:R-:W-:-:S05]  /*21c0*/  IMAD R0, R0, c[0x0][0x32c], RZ ;  /* 0x0000cb0000007a24 */ /* 0x000fca00078e02ff */
[----:B------:R-:W-:-:S04]  /*21d0*/  IMNMX R2, R2, R0, !PT ;  /* 0x0000000002027217 */ /* 0x000fc80007800200 */
.L_x_593:
[----:B------:R-:W-:Y:S01]  /*21e0*/  SHF.R.S32.HI R0, RZ, 0x1f, R2 ;  /* 0x0000001fff007819 */ /* 0x000fe20000011402 */
[----:B------:R-:W-:Y:S01]  /*21f0*/  BSSY B0, `(.L_x_597) ;  /* 0x000002e000007945 */ /* 0x000fe20003800000 */
[----:B------:R-:W-:Y:S02]  /*2200*/  LOP3.LUT R3, R12, 0xff000000, RZ, 0xc0, !PT ;  /* 0xff0000000c037812 */ /* 0x000fe400078ec0ff */
[----:B------:R-:W-:Y:S02]  /*2210*/  LEA.HI R0, R0, R2, RZ, 0x6 ;  /* 0x0000000200007211 */ /* 0x000fe400078f30ff */
[----:B------:R-:W-:Y:S02]  /*2220*/  LOP3.LUT R4, R12, 0xff0000, RZ, 0xc0, !PT ;  /* 0x00ff00000c047812 */ /* 0x000fe400078ec0ff */
[----:B------:R-:W-:Y:S02]  /*2230*/  SHF.R.U32.HI R2, RZ, 0x8, R3 ;  /* 0x00000008ff027819 */ /* 0x000fe40000011603 */
[----:B------:R-:W-:-:S02]  /*2240*/  SHF.R.S32.HI R0, RZ, 0x6, R0 ;  /* 0x00000006ff007819 */ /* 0x000fc40000011400 */
[----:B------:R-:W-:Y:S02]  /*2250*/  LEA.HI R2, R4, R2, RZ, 0x10 ;  /* 0x0000000204027211 */ /* 0x000fe400078f80ff */
[----:B------:R-:W-:Y:S01]  /*2260*/  IMNMX R6, RZ, R0, !PT ;  /* 0x00000000ff067217 */ /* 0x000fe20007800200 */
[----:B------:R-:W-:Y:S01]  /*2270*/  IMAD.MOV.U32 R0, RZ, RZ, RZ ;  /* 0x000000ffff007224 */ /* 0x000fe200078e00ff */
[----:B------:R-:W-:Y:S02]  /*2280*/  SHF.R.U32.HI R5, RZ, 0x10, R2 ;  /* 0x00000010ff057819 */ /* 0x000fe40000011602 */
[----:B------:R-:W-:Y:S02]  /*2290*/  LOP3.LUT R18, R2, 0xff, RZ, 0xc0, !PT ;  /* 0x000000ff02127812 */ /* 0x000fe400078ec0ff */
[----:B------:R-:W-:Y:S01]  /*22a0*/  ISETP.GT.AND P0, PT, R7, R6, PT ;  /* 0x000000060700720c */ /* 0x000fe20003f04270 */
[----:B------:R1:W-:Y:S01]  /*22b0*/  STL [R1+0x30], R5 ;  /* 0x0000300501007387 */ /* 0x0003e20000100800 */
[----:B------:R-:W-:-:S03]  /*22c0*/  ISETP.NE.AND P1, PT, R5, RZ, PT ;  /* 0x000000ff0500720c */ /* 0x000fc60003f25270 */
[----:B------:R1:W-:Y:S01]  /*22d0*/  STL [R1+0x34], R18 ;  /* 0x0000341201007387 */ /* 0x0003e20000100800 */
[----:B------:R-:W-:-:S07]  /*22e0*/  SEL R130, R5, c[0x0][0x338], P1 ;  /* 0x0000ce0005827a07 */ /* 0x000fce0000800000 */
[----:B------:R-:W-:Y:S05]  /*22f0*/  @!P0 BRA `(.L_x_598) ;  /* 0x000001d000008947 */ /* 0x000fea0003800000 */
[----:B------:R-:W-:Y:S02]  /*2300*/  IABS R2, R130 ;  /* 0x0000008200027213 */ /* 0x000fe40000000000 */
[----:B------:R-:W-:Y:S02]  /*2310*/  IADD3 R3, R130, -0x1, R7 ;  /* 0xffffffff82037810 */ /* 0x000fe40007ffe007 */
[----:B------:R-:W2:Y:S03]  /*2320*/  I2F.RP R0, R2 ;  /* 0x0000000200007306 */ /* 0x000ea60000209400 */
[----:B------:R-:W-:-:S05]  /*2330*/  IMAD.IADD R8, R3, 0x1, -R6 ;  /* 0x0000000103087824 */ /* 0x000fca00078e0a06 */
        /* <DEDUP_REMOVED lines=25> */
.L_x_598:
[----:B------:R-:W-:Y:S05]  /*24d0*/  BSYNC B0 ;  /* 0x0000000000007941 */ /* 0x000fea0003800000 */
.L_x_597:
[----:B------:R-:W2:Y:S04]  /*24e0*/  LDL.64 R8, [R1+0x10] ;  /* 0x0000100001087983 */ /* 0x000ea80000100a00 */
[----:B------:R3:W2:Y:S01]  /*24f0*/  LDL.64 R16, [R1+0x10] ;  /* 0x0000100001107983 */ /* 0x0006a20000100a00 */
[----:B------:R-:W-:-:S03]  /*2500*/  IMAD R2, R18, R0, R6 ;  /* 0x0000000012027224 */ /* 0x000fc600078e0206 */
[----:B------:R-:W4:Y:S01]  /*2510*/  S2R R4, SR_TID.X ;  /* 0x0000000000047919 */ /* 0x000f220000002100 */
        /* <DEDUP_REMOVED lines=11> */
[----:B------:R-:W-:Y:S02]  /*25d0*/  @P0 LEA.HI R2, R3, R2, RZ, 0x6 ;  /* 0x0000000203020211 */ /* 0x000fe400078f30ff */
[----:B----4-:R-:W-:Y:S02]  /*25e0*/  SHF.R.S32.HI R3, RZ, 0x1f, R4 ;  /* 0x0000001fff037819 */ /* 0x010fe40000011404 */
[----:B------:R-:W-:Y:S02]  /*25f0*/  @P0 SHF.R.S32.HI R0, RZ, 0x6, R2 ;  /* 0x00000006ff000819 */ /* 0x000fe40000011402 */
[----:B------:R-:W-:Y:S02]  /*2600*/  LEA.HI R2, R3, R4, RZ, 0x5 ;  /* 0x0000000403027211 */ /* 0x000fe400078f28ff */
[----:B------:R-:W-:Y:S02]  /*2610*/  ISETP.GT.AND P0, PT, R0, R123, PT ;  /* 0x0000007b0000720c */ /* 0x000fe40003f04270 */
[----:B------:R-:W-:-:S05]  /*2620*/  SHF.R.S32.HI R2, RZ, 0x5, R2 ;  /* 0x00000005ff027819 */ /* 0x000fca0000011402 */
[----:B------:R-:W-:Y:S02]  /*2630*/  IMAD.SHL.U32 R140, R2, 0x200, RZ ;  /* 0x00000200028c7824 */ /* 0x000fe400078e00ff */
[----:B--2---:R-:W-:-:S05]  /*2640*/  IMAD.MOV.U32 R16, RZ, RZ, R8 ;  /* 0x000000ffff107224 */ /* 0x004fca00078e0008 */
[C---:B------:R-:W-:Y:S02]  /*2650*/  IADD3 R134, R16.reuse, 0x40, RZ ;  /* 0x0000004010867810 */ /* 0x040fe40007ffe0ff */
[----:B------:R-:W-:Y:S01]  /*2660*/  IADD3 R135, R16, 0x80, RZ ;  /* 0x0000008010877810 */ /* 0x000fe20007ffe0ff */
[----:B------:R-:W-:Y:S05]  /*2670*/  @!P0 BRA `(.L_x_599) ;  /* 0x00004f2000008947 */ /* 0x000fea0003800000 */
[----:B---3--:R-:W-:Y:S02]  /*2680*/  ISETP.NE.U32.AND P0, PT, RZ, c[0x0][0x340], PT ;  /* 0x0000d000ff007a0c */ /* 0x008fe40003f05070 */
[----:B-1----:R-:W-:Y:S02]  /*2690*/  SHF.R.S32.HI R5, RZ, 0x1f, R4 ;  /* 0x0000001fff057819 */ /* 0x002fe40000011404 */
[----:B------:R-:W-:Y:S02]  /*26a0*/  ISETP.NE.AND.EX P2, PT, RZ, c[0x0][0x344], PT, P0 ;  /* 0x0000d100ff007a0c */ /* 0x000fe40003f45300 */
[----:B------:R-:W-:-:S04]  /*26b0*/  LEA.HI R5, R5, R4, RZ, 0x3 ;  /* 0x0000000405057211 */ /* 0x000fc800078f18ff */
[----:B------:R-:W-:-:S07]  /*26c0*/  SHF.R.S32.HI R5, RZ, 0x3, R5 ;  /* 0x00000003ff057819 */ /* 0x000fce0000011405 */
[----:B------:R-:W-:-:S05]  /*26d0*/  @P2 IMAD.WIDE R2, R15, R14, c[0x0][0x340] ;  /* 0x0000d0000f022625 */ /* 0x000fca00078e020e */
[----:B------:R1:W2:Y:S01]  /*26e0*/  @P2 LDG.E R7, [R2.64] ;  /* 0x0000000602072981 */ /* 0x0002a2000c1e1900 */
[C---:B------:R-:W-:Y:S01]  /*26f0*/  IADD3 R122, P0, R5.reuse, R13, RZ ;  /* 0x0000000d057a7210 */ /* 0x040fe20007f1e0ff */
[----:B------:R-:W-:Y:S01]  /*2700*/  IMAD.MOV.U32 R8, RZ, RZ, c[0x0][0x238] ;  /* 0x00008e00ff087624 */ /* 0x000fe200078e00ff */
[----:B------:R-:W-:Y:S01]  /*2710*/  SHF.R.S32.HI R17, RZ, 0x1f, R16 ;  /* 0x0000001fff117819 */ /* 0x000fe20000011410 */
[----:B------:R-:W-:Y:S01]  /*2720*/  IMAD.MOV.U32 R138, RZ, RZ, 0x6 ;  /* 0x00000006ff8a7424 */ /* 0x000fe200078e00ff */
[----:B------:R-:W-:Y:S01]  /*2730*/  SHF.R.S32.HI R6, RZ, 0x1f, R15 ;  /* 0x0000001fff067819 */ /* 0x000fe2000001140f */
[----:B------:R-:W-:Y:S01]  /*2740*/  IMAD.SHL.U32 R155, R8, 0x40, RZ ;  /* 0x00000040089b7824 */ /* 0x000fe200078e00ff */
[----:B------:R-:W-:Y:S01]  /*2750*/  IADD3 R58, R0, -0x1, RZ ;  /* 0xffffffff003a7810 */ /* 0x000fe20007ffe0ff */
[----:B------:R-:W-:Y:S01]  /*2760*/  IMAD.SHL.U32 R156, R8, 0x20, RZ ;  /* 0x00000020089c7824 */ /* 0x000fe200078e00ff */
[----:B------:R-:W-:Y:S01]  /*2770*/  SEL R10, R6, RZ, !P3 ;  /* 0x000000ff060a7207 */ /* 0x000fe20005800000 */
[----:B------:R3:W-:Y:S01]  /*2780*/  STL [R1+0x14], R17 ;  /* 0x0000141101007387 */ /* 0x0007e20000100800 */
[----:B------:R-:W-:Y:S01]  /*2790*/  IADD3 R100, -R5, R76, RZ ;  /* 0x0000004c05647210 */ /* 0x000fe20007ffe1ff */
[----:B------:R-:W-:Y:S01]  /*27a0*/  IMAD.WIDE.U32 R158, R245, c[0x0][0x1e0], RZ ;  /* 0x00007800f59e7a25 */ /* 0x000fe200078e00ff */
[----:B------:R-:W-:-:S02]  /*27b0*/  SEL R12, R15, RZ, !P3 ;  /* 0x000000ff0f0c7207 */ /* 0x000fc40005800000 */
[----:B------:R-:W-:Y:S01]  /*27c0*/  SHF.L.U64.HI R151, R8, R138, c[0x0][0x23c] ;  /* 0x00008f0008977619 */ /* 0x000fe2000001028a */
[----:B------:R-:W-:Y:S01]  /*27d0*/  IMAD R0, R58, -0x40, R100 ;  /* 0xffffffc03a007824 */ /* 0x000fe200078e0264 */
[----:B------:R-:W-:Y:S01]  /*27e0*/  MOV R150, 0x5 ;  /* 0x0000000500967802 */ /* 0x000fe20000000f00 */
[----:B------:R-:W-:Y:S01]  /*27f0*/  IMAD.MOV.U32 R157, RZ, RZ, c[0x0][0x27c] ;  /* 0x00009f00ff9d7624 */ /* 0x000fe200078e00ff */
[----:B------:R-:W-:Y:S02]  /*2800*/  ISETP.GE.AND P5, PT, R16, c[0x0][0x1d4], PT ;  /* 0x0000750010007a0c */ /* 0x000fe40003fa6270 */
[----:B------:R-:W-:Y:S02]  /*2810*/  ISETP.GE.AND P1, PT, R0, 0x1, PT ;  /* 0x000000010000780c */ /* 0x000fe40003f26270 */
[----:B------:R-:W-:Y:S02]  /*2820*/  SHF.L.U64.HI R150, R8, R150, c[0x0][0x23c] ;  /* 0x00008f0008967619 */ /* 0x000fe40000010296 */
[----:B-1----:R-:W-:-:S02]  /*2830*/  SHF.R.S32.HI R2, RZ, 0x1f, R5 ;  /* 0x0000001fff027819 */ /* 0x002fc40000011405 */
[----:B------:R-:W-:Y:S02]  /*2840*/  ISETP.GE.AND P4, PT, R134, c[0x0][0x1d4], PT ;  /* 0x0000750086007a0c */ /* 0x000fe40003f86270 */
[----:B------:R-:W-:Y:S01]  /*2850*/  LEA.HI.X.SX32 R125, R13, R2, 0x1, P0 ;  /* 0x000000020d7d7211 */ /* 0x000fe200000f0eff */
[----:B------:R-:W-:Y:S01]  /*2860*/  IMAD.WIDE.U32 R2, R122, c[0x0][0x238], R16 ;  /* 0x00008e007a027a25 */ /* 0x000fe200078e0010 */
[----:B------:R-:W-:Y:S02]  /*2870*/  ISETP.GT.AND P0, PT, R0, 0x20, PT ;  /* 0x000000200000780c */ /* 0x000fe40003f04270 */
[----:B------:R-:W-:Y:S01]  /*2880*/  SHF.R.S32.HI R105, RZ, 0x1f, R104 ;  /* 0x0000001fff697819 */ /* 0x000fe20000011468 */
[----:B------:R-:W-:Y:S01]  /*2890*/  IMAD R4, R125, c[0x0][0x238], RZ ;  /* 0x00008e007d047a24 */ /* 0x000fe200078e02ff */
[----:B------:R-:W-:Y:S02]  /*28a0*/  SHF.R.S32.HI R143, RZ, 0x1f, R142 ;  /* 0x0000001fff8f7819 */ /* 0x000fe4000001148e */
[----:B-----5:R-:W-:Y:S01]  /*28b0*/  SHF.R.S32.HI R25, RZ, 0x1f, R131 ;  /* 0x0000001fff197819 */ /* 0x020fe20000011483 */
[----:B------:R-:W-:-:S04]  /*28c0*/  IMAD R4, R122, c[0x0][0x23c], R4 ;  /* 0x00008f007a047a24 */ /* 0x000fc800078e0204 */
[----:B------:R-:W-:Y:S02]  /*28d0*/  IMAD.IADD R3, R3, 0x1, R4 ;  /* 0x0000000103037824 */ /* 0x000fe400078e0204 */
[----:B------:R-:W-:Y:S02]  /*28e0*/  IMAD R4, R10, c[0x0][0x248], RZ ;  /* 0x000092000a047a24 */ /* 0x000fe400078e02ff */
[----:B------:R-:W-:-:S04]  /*28f0*/  IMAD.WIDE.U32 R2, R20, c[0x0][0x240], R2 ;  /* 0x0000900014027a25 */ /* 0x000fc800078e0002 */
[----:B------:R-:W-:Y:S02]  /*2900*/  IMAD R3, R20, c[0x0][0x244], R3 ;  /* 0x0000910014037a24 */ /* 0x000fe400078e0203 */
[C---:B------:R-:W-:Y:S02]  /*2910*/  IMAD R4, R12.reuse, c[0x0][0x24c], R4 ;  /* 0x000093000c047a24 */ /* 0x040fe400078e0204 */
[----:B------:R-:W-:Y:S01]  /*2920*/  IMAD.WIDE.U32 R94, R12, c[0x0][0x248], R2 ;  /* 0x000092000c5e7a25 */ /* 0x000fe200078e0002 */
[----:B------:R-:W-:-:S03]  /*2930*/  SHF.R.S32.HI R3, RZ, 0x1f, R58 ;  /* 0x0000001fff037819 */ /* 0x000fc6000001143a */
[----:B------:R-:W-:Y:S02]  /*2940*/  IMAD R2, R151, R58, RZ ;  /* 0x0000003a97027224 */ /* 0x000fe400078e02ff */
[----:B------:R-:W-:Y:S02]  /*2950*/  IMAD.IADD R85, R95, 0x1, R4 ;  /* 0x000000015f557824 */ /* 0x000fe400078e0204 */
[----:B------:R-:W-:Y:S02]  /*2960*/  IMAD.MOV.U32 R84, RZ, RZ, R94 ;  /* 0x000000ffff547224 */ /* 0x000fe400078e005e */
[-C--:B------:R-:W-:Y:S02]  /*2970*/  IMAD R0, R3, R155.reuse, R2 ;  /* 0x0000009b03007224 */ /* 0x080fe400078e0202 */
[----:B------:R-:W-:-:S05]  /*2980*/  IMAD.WIDE.U32 R4, R58, R155, R84 ;  /* 0x0000009b3a047225 */ /* 0x000fca00078e0054 */
[----:B------:R-:W-:Y:S02]  /*2990*/  IADD3 R0, R5, R0, RZ ;  /* 0x0000000005007210 */ /* 0x000fe40007ffe0ff */
[----:B--2---:R-:W-:Y:S01]  /*29a0*/  @P2 SHF.R.S32.HI R3, RZ, 0x1f, R7 ;  /* 0x0000001fff032819 */ /* 0x004fe20000011407 */
[----:B------:R-:W-:Y:S01]  /*29b0*/  @!P2 IMAD.MOV.U32 R3, RZ, RZ, R6 ;  /* 0x000000ffff03a224 */ /* 0x000fe200078e0006 */
[----:B------:R-:W-:Y:S01]  /*29c0*/  @P2 MOV R2, R7 ;  /* 0x0000000700022202 */ /* 0x000fe20000000f00 */
[----:B------:R-:W-:Y:S01]  /*29d0*/  @!P2 IMAD.MOV.U32 R2, RZ, RZ, R15 ;  /* 0x000000ffff02a224 */ /* 0x000fe200078e000f */
[----:B------:R-:W-:Y:S02]  /*29e0*/  @P1 LEA R6, P3, R4, c[0x0][0x220], 0x1 ;  /* 0x0000880004061a11 */ /* 0x000fe400078608ff */
[----:B------:R-:W-:Y:S02]  /*29f0*/  @P0 IADD3 R5, P2, R156, R4, RZ ;  /* 0x000000049c050210 */ /* 0x000fe40007f5e0ff */
[----:B------:R-:W-:-:S02]  /*2a00*/  @P1 LEA.HI.X R7, R4, c[0x0][0x224], R0, 0x1, P3 ;  /* 0x0000890004071a11 */ /* 0x000fc400018f0c00 */
[----:B------:R-:W-:Y:S01]  /*2a10*/  ISETP.GE.AND P3, PT, R135, c[0x0][0x1d4], PT ;  /* 0x0000750087007a0c */ /* 0x000fe20003f66270 */
[----:B------:R-:W-:Y:S01]  /*2a20*/  @P0 IMAD.X R0, R0, 0x1, R150, P2 ;  /* 0x0000000100000824 */ /* 0x000fe200010e0696 */
[----:B------:R-:W-:Y:S01]  /*2a30*/  @P0 LEA R4, P2, R5, c[0x0][0x220], 0x1 ;  /* 0x0000880005040a11 */ /* 0x000fe200078408ff */
[----:B------:R-:W-:Y:S01]  /*2a40*/  @!PT LDS RZ, [RZ] ;  /* 0x00000000fffff984 */ /* 0x000fe20000000800 */
[----:B------:R-:W-:Y:S01]  /*2a50*/  @!PT LDS RZ, [RZ] ;  /* 0x00000000fffff984 */ /* 0x000fe20000000800 */
[----:B------:R-:W-:Y:S01]  /*2a60*/  @!PT LDS RZ, [RZ] ;  /* 0x00000000fffff984 */ /* 0x000fe20000000800 */
[----:B------:R1:W-:Y:S01]  /*2a70*/  @P1 LDGSTS.E.BYPASS.LTC128B.128 [R217+0x6100], [R6.64], !P5 ;  /* 0x0610000006d91fae */ /* 0x0003e2000e901d46 */
[----:B------:R-:W-:Y:S02]  /*2a80*/  SEL R18, R3, RZ, !P6 ;  /* 0x000000ff03127207 */ /* 0x000fe40007000000 */
[----:B------:R-:W-:Y:S01]  /*2a90*/  @P0 LEA.HI.X R5, R5, c[0x0][0x224], R0, 0x1, P2 ;  /* 0x0000890005050a11 */ /* 0x000fe200010f0c00 */
[----:B------:R-:W-:Y:S01]  /*2aa0*/  IMAD.IADD R0, R11, 0x1, R132 ;  /* 0x000000010b007824 */ /* 0x000fe200078e0284 */
[----:B------:R1:W-:Y:S01]  /*2ab0*/  @P1 LDGSTS.E.BYPASS.LTC128B.128 [R217+0x8100], [R6.64+0x80], !P4 ;  /* 0x0810008006d91fae */ /* 0x0003e2000e101d46 */
[----:B------:R-:W-:Y:S02]  /*2ac0*/  SEL R19, R2, RZ, !P6 ;  /* 0x000000ff02137207 */ /* 0x000fe40007000000 */
[----:B------:R-:W-:-:S02]  /*2ad0*/  ISETP.GE.AND P2, PT, R104, c[0x0][0x27c], PT ;  /* 0x00009f0068007a0c */ /* 0x000fc40003f46270 */
[----:B------:R-:W-:Y:S01]  /*2ae0*/  SHF.R.S32.HI R9, RZ, 0x1f, R0 ;  /* 0x0000001fff097819 */ /* 0x000fe20000011400 */
[----:B------:R1:W-:Y:S04]  /*2af0*/  @P1 LDGSTS.E.BYPASS.LTC128B.128 [R217+0xa100], [R6.64+0x100], !P3 ;  /* 0x0a10010006d91fae */ /* 0x0003e8000d901d46 */
[----:B------:R-:W-:Y:S01]  /*2b00*/  IMAD R8, R9, c[0x0][0x1e0], RZ ;  /* 0x0000780009087a24 */ /* 0x000fe200078e02ff */
[----:B------:R2:W-:Y:S03]  /*2b10*/  @P0 LDGSTS.E.BYPASS.LTC128B.128 [R217+0x7100], [R4.64], !P5 ;  /* 0x0710000004d90fae */ /* 0x0005e6000e901d46 */
[C---:B------:R-:W-:Y:S01]  /*2b20*/  IMAD R8, R0.reuse, c[0x0][0x1e4], R8 ;  /* 0x0000790000087a24 */ /* 0x040fe200078e0208 */
[----:B------:R2:W-:Y:S04]  /*2b30*/  @P0 LDGSTS.E.BYPASS.LTC128B.128 [R217+0x9100], [R4.64+0x80], !P4 ;  /* 0x0910008004d90fae */ /* 0x0005e8000e101d46 */
[----:B------:R2:W-:Y:S04]  /*2b40*/  @P0 LDGSTS.E.BYPASS.LTC128B.128 [R217+0xb100], [R4.64+0x100], !P3 ;  /* 0x0b10010004d90fae */ /* 0x0005e8000d901d46 */
[----:B------:R-:W0:Y:S01]  /*2b50*/  LDGDEPBAR ;  /* 0x00000000000079af */ /* 0x000e220000000000 */
[----:B------:R-:W-:Y:S01]  /*2b60*/  WARPSYNC 0xffffffff ;  /* 0xffffffff00007948 */ /* 0x000fe20003800000 */
[----:B-1----:R-:W-:-:S05]  /*2b70*/  IMAD.WIDE.U32 R6, R0, c[0x0][0x1e0], RZ ;  /* 0x0000780000067a25 */ /* 0x002fca00078e00ff */
[----:B------:R-:W-:-:S05]  /*2b80*/  IADD3 R7, R7, R8, RZ ;  /* 0x0000000807077210 */ /* 0x000fca0007ffe0ff */
[----:B------:R-:W-:Y:S01]  /*2b90*/  IMAD.WIDE.U32 R6, R20, c[0x0][0x1e8], R6 ;  /* 0x00007a0014067a25 */ /* 0x000fe200078e0006 */
[----:B--2---:R-:W-:-:S03]  /*2ba0*/  SHF.R.S32.HI R5, RZ, 0x1f, R245 ;  /* 0x0000001fff057819 */ /* 0x004fc600000114f5 */
[----:B------:R-:W-:Y:S02]  /*2bb0*/  IMAD R7, R20, c[0x0][0x1ec], R7 ;  /* 0x00007b0014077a24 */ /* 0x000fe400078e0207 */
[----:B------:R-:W-:Y:S02]  /*2bc0*/  IMAD R4, R18, c[0x0][0x1f0], RZ ;  /* 0x00007c0012047a24 */ /* 0x000fe400078e02ff */
[----:B------:R-:W-:Y:S02]  /*2bd0*/  IMAD R2, R5, c[0x0][0x1e0], RZ ;  /* 0x0000780005027a24 */ /* 0x000fe400078e02ff */
[----:B------:R-:W-:-:S04]  /*2be0*/  IMAD.WIDE.U32 R72, R19, c[0x0][0x1f0], R6 ;  /* 0x00007c0013487a25 */ /* 0x000fc800078e0006 */
[----:B------:R-:W-:Y:S02]  /*2bf0*/  IMAD R3, R245, c[0x0][0x1e4], R2 ;  /* 0x00007900f5037a24 */ /* 0x000fe400078e0202 */
[----:B------:R-:W-:Y:S02]  /*2c00*/  IMAD R2, R19, c[0x0][0x1f4], R4 ;  /* 0x00007d0013027a24 */ /* 0x000fe400078e0204 */
[----:B------:R-:W-:Y:S01]  /*2c10*/  IMAD.SHL.U32 R4, R157, 0x2, RZ ;  /* 0x000000029d047824 */ /* 0x000fe200078e00ff */
[----:B------:R-:W-:Y:S01]  /*2c20*/  IADD3 R124, R159, R3, RZ ;  /* 0x000000039f7c7210 */ /* 0x000fe20007ffe0ff */
[----:B------:R-:W-:Y:S02]  /*2c30*/  IMAD.IADD R74, R73, 0x1, R2 ;  /* 0x00000001494a7824 */ /* 0x000fe400078e0202 */
[----:B---3--:R-:W2:Y:S01]  /*2c40*/  LDL R29, [R1+0x24] ;  /* 0x00002400011d7983 */ /* 0x008ea20000100800 */
[----:B------:R-:W-:Y:S01]  /*2c50*/  IADD3 R129, P1, P0, R72, R158, R104 ;  /* 0x0000009e48817210 */ /* 0x000fe2000783e068 */
[----:B------:R-:W-:Y:S01]  /*2c60*/  IMAD.WIDE.U32 R2, R20, c[0x0][0x260], R16 ;  /* 0x0000980014027a25 */ /* 0x000fe200078e0010 */
[----:B------:R-:W-:Y:S01]  /*2c70*/  IADD3 R17, -R4, c[0x0][0x1d4], RZ ;  /* 0x0000750004117a10 */ /* 0x000fe20007ffe1ff */
[----:B------:R-:W3:Y:S01]  /*2c80*/  LDL R28, [R1+0x28] ;  /* 0x00002800011c7983 */ /* 0x000ee20000100800 */
[----:B------:R-:W-:Y:S01]  /*2c90*/  IADD3.X R128, R74, R124, R105, P1, P0 ;  /* 0x0000007c4a807210 */ /* 0x000fe20000fe0469 */
[----:B------:R-:W-:Y:S01]  /*2ca0*/  IMAD R3, R20, c[0x0][0x264], R3 ;  /* 0x0000990014037a24 */ /* 0x000fe200078e0203 */
[----:B------:R-:W-:Y:S01]  /*2cb0*/  IADD3 R127, P0, R245, R0, RZ ;  /* 0x00000000f57f7210 */ /* 0x000fe20007f1e0ff */
[----:B------:R-:W-:Y:S01]  /*2cc0*/  IMAD R0, R10, c[0x0][0x268], RZ ;  /* 0x00009a000a007a24 */ /* 0x000fe200078e02ff */
[----:B------:R-:W-:Y:S01]  /*2cd0*/  ISETP.GE.AND P1, PT, R107, c[0x0][0x27c], PT ;  /* 0x00009f006b007a0c */ /* 0x000fe20003f26270 */
[----:B------:R-:W-:Y:S01]  /*2ce0*/  IMAD.WIDE.U32 R78, R12, c[0x0][0x268], R2 ;  /* 0x00009a000c4e7a25 */ /* 0x000fe200078e0002 */
[----:B------:R-:W-:-:S02]  /*2cf0*/  SEL R16, R4, R17, !P2 ;  /* 0x0000001104107207 */ /* 0x000fc40005000000 */
[-C--:B------:R-:W-:Y:S01]  /*2d00*/  SEL R14, R4, R17.reuse, !P1 ;  /* 0x00000011040e7207 */ /* 0x080fe20004800000 */
[----:B------:R-:W-:Y:S01]  /*2d10*/  IMAD.X R126, R9, 0x1, R5, P0 ;  /* 0x00000001097e7824 */ /* 0x000fe200000e0605 */
[----:B------:R-:W-:Y:S01]  /*2d20*/  ISETP.GE.AND P0, PT, R106, c[0x0][0x27c], PT ;  /* 0x00009f006a007a0c */ /* 0x000fe20003f06270 */
[----:B------:R-:W-:Y:S01]  /*2d30*/  IMAD R27, R12, c[0x0][0x26c], R0 ;  /* 0x00009b000c1b7a24 */ /* 0x000fe200078e0200 */
[----:B------:R-:W-:Y:S01]  /*2d40*/  SEL R15, RZ, c[0x0][0x27c], !P2 ;  /* 0x00009f00ff0f7a07 */ /* 0x000fe20005000000 */
[----:B------:R-:W-:Y:S01]  /*2d50*/  IMAD R0, R5, c[0x0][0x280], RZ ;  /* 0x0000a00005007a24 */ /* 0x000fe200078e02ff */
[----:B------:R-:W-:Y:S01]  /*2d60*/  SEL R17, R4, R17, !P0 ;  /* 0x0000001104117207 */ /* 0x000fe20004000000 */
[----:B------:R-:W-:Y:S01]  /*2d70*/  IMAD.WIDE.U32 R2, R20, c[0x0][0x210], R104 ;  /* 0x0000840014027a25 */ /* 0x000fe200078e0068 */
[----:B------:R-:W-:-:S03]  /*2d80*/  SEL R24, RZ, c[0x0][0x27c], !P1 ;  /* 0x00009f00ff187a07 */ /* 0x000fc60004800000 */
[----:B------:R-:W-:Y:S02]  /*2d90*/  IMAD R8, R5, c[0x0][0x290], RZ ;  /* 0x0000a40005087a24 */ /* 0x000fe400078e02ff */
[--C-:B------:R-:W-:Y:S01]  /*2da0*/  IMAD.WIDE.U32 R6, R245, c[0x0][0x290], R142.reuse ;  /* 0x0000a400f5067a25 */ /* 0x100fe200078e008e */
[----:B------:R-:W-:Y:S01]  /*2db0*/  ULDC.U8 UR4, c[0x0][0x298] ;  /* 0x0000a60000047ab9 */ /* 0x000fe20000000000 */
[----:B------:R-:W-:Y:S02]  /*2dc0*/  ISETP.GE.AND P1, PT, R157, 0x1, PT ;  /* 0x000000019d00780c */ /* 0x000fe40003f26270 */
[----:B------:R-:W-:-:S04]  /*2dd0*/  IMAD.WIDE.U32 R4, R245, c[0x0][0x280], R142 ;  /* 0x0000a000f5047a25 */ /* 0x000fc800078e008e */
[C---:B------:R-:W-:Y:S02]  /*2de0*/  IMAD R0, R245.reuse, c[0x0][0x284], R0 ;  /* 0x0000a100f5007a24 */ /* 0x040fe400078e0200 */
[----:B------:R-:W-:-:S04]  /*2df0*/  IMAD.WIDE.U32 R12, R245, c[0x0][0x280], R104 ;  /* 0x0000a000f50c7a25 */ /* 0x000fc800078e0068 */
[----:B------:R-:W-:Y:S02]  /*2e00*/  IMAD R11, R20, c[0x0][0x214], R3 ;  /* 0x00008500140b7a24 */ /* 0x000fe400078e0203 */
[----:B------:R-:W-:Y:S02]  /*2e10*/  IMAD.MOV.U32 R10, RZ, RZ, R2 ;  /* 0x000000ffff0a7224 */ /* 0x000fe400078e0002 */
[C---:B------:R-:W-:Y:S02]  /*2e20*/  IMAD R8, R245.reuse, c[0x0][0x294], R8 ;  /* 0x0000a500f5087a24 */ /* 0x040fe400078e0208 */
[----:B------:R-:W-:-:S04]  /*2e30*/  IMAD.WIDE.U32 R2, R245, c[0x0][0x290], R104 ;  /* 0x0000a400f5027a25 */ /* 0x000fc800078e0068 */
[----:B------:R-:W-:Y:S02]  /*2e40*/  IMAD.IADD R9, R5, 0x1, R0 ;  /* 0x0000000105097824 */ /* 0x000fe400078e0200 */
[----:B------:R-:W-:Y:S02]  /*2e50*/  IMAD.IADD R5, R0, 0x1, R13 ;  /* 0x0000000100057824 */ /* 0x000fe400078e020d */
[----:B------:R-:W-:Y:S02]  /*2e60*/  IMAD.IADD R0, R104, 0x1, R15 ;  /* 0x0000000168007824 */ /* 0x000fe400078e020f */
[----:B------:R-:W-:Y:S02]  /*2e70*/  IMAD.IADD R7, R7, 0x1, R8 ;  /* 0x0000000107077824 */ /* 0x000fe400078e0208 */
[----:B------:R-:W-:Y:S02]  /*2e80*/  IMAD.IADD R3, R8, 0x1, R3 ;  /* 0x0000000108037824 */ /* 0x000fe400078e0203 */
[----:B------:R-:W-:-:S02]  /*2e90*/  IMAD.MOV.U32 R8, RZ, RZ, R4 ;  /* 0x000000ffff087224 */ /* 0x000fc400078e0004 */
[----:B------:R-:W-:Y:S01]  /*2ea0*/  IMAD.MOV.U32 R4, RZ, RZ, R12 ;  /* 0x000000ffff047224 */ /* 0x000fe200078e000c */
[----:B------:R-:W-:Y:S02]  /*2eb0*/  SHF.R.S32.HI R12, RZ, 0x1f, R0 ;  /* 0x0000001fff0c7819 */ /* 0x000fe40000011400 */
[----:B------:R-:W-:Y:S02]  /*2ec0*/  SHF.R.S32.HI R13, RZ, 0x1f, R14 ;  /* 0x0000001fff0d7819 */ /* 0x000fe4000001140e */
[CC--:B------:R-:W-:Y:S02]  /*2ed0*/  LEA.HI R15, R12.reuse, R0.reuse, RZ, 0x3 ;  /* 0x000000000c0f7211 */ /* 0x0c0fe400078f18ff */
[----:B------:R-:W-:Y:S01]  /*2ee0*/  LEA.HI R21, R12, R0, RZ, 0x6 ;  /* 0x000000000c157211 */ /* 0x000fe200078f30ff */
[----:B------:R-:W-:Y:S02]  /*2ef0*/  IMAD R12, R18, c[0x0][0x218], RZ ;  /* 0x00008600120c7a24 */ /* 0x000fe400078e02ff */
[----:B------:R-:W-:Y:S01]  /*2f00*/  IMAD.IADD R0, R107, 0x1, R24 ;  /* 0x000000016b007824 */ /* 0x000fe200078e0218 */
[----:B------:R-:W-:-:S02]  /*2f10*/  SHF.R.S32.HI R20, RZ, 0x1f, R16 ;  /* 0x0000001fff147819 */ /* 0x000fc40000011410 */
[----:B------:R-:W-:Y:S01]  /*2f20*/  LEA.HI R22, R13, R14, RZ, 0x4 ;  /* 0x0000000e0d167211 */ /* 0x000fe200078f20ff */
[----:B------:R-:W-:Y:S01]  /*2f30*/  IMAD R26, R19, c[0x0][0x21c], R12 ;  /* 0x00008700131a7a24 */ /* 0x000fe200078e020c */
[----:B------:R-:W-:Y:S02]  /*2f40*/  SHF.R.S32.HI R13, RZ, 0x1f, R17 ;  /* 0x0000001fff0d7819 */ /* 0x000fe40000011411 */
[----:B------:R-:W-:Y:S02]  /*2f50*/  SEL R14, RZ, c[0x0][0x27c], !P0 ;  /* 0x00009f00ff0e7a07 */ /* 0x000fe40004000000 */
[----:B------:R-:W-:Y:S02]  /*2f60*/  SHF.R.S32.HI R12, RZ, 0x1f, R0 ;  /* 0x0000001fff0c7819 */ /* 0x000fe40000011400 */
[----:B------:R-:W-:Y:S02]  /*2f70*/  LEA.HI R23, R20, R16, RZ, 0x4 ;  /* 0x0000001014177211 */ /* 0x000fe400078f20ff */
[----:B------:R-:W-:Y:S01]  /*2f80*/  LEA.HI R20, R13, R17, RZ, 0x4 ;  /* 0x000000110d147211 */ /* 0x000fe200078f20ff */
[----:B------:R-:W-:Y:S01]  /*2f90*/  IMAD.IADD R13, R106, 0x1, R14 ;  /* 0x000000016a0d7824 */ /* 0x000fe200078e020e */
[CC--:B------:R-:W-:Y:S01]  /*2fa0*/  LEA.HI R14, R12.reuse, R0.reuse, RZ, 0x3 ;  /* 0x000000000c0e7211 */ /* 0x0c0fe200078f18ff */
[----:B------:R-:W-:Y:S01]  /*2fb0*/  IMAD.WIDE.U32 R96, R19, c[0x0][0x218], R10 ;  /* 0x0000860013607a25 */ /* 0x000fe200078e000a */
[----:B------:R-:W-:-:S03]  /*2fc0*/  LEA.HI R0, R12, R0, RZ, 0x6 ;  /* 0x000000000c007211 */ /* 0x000fc600078f30ff */
[----:B------:R-:W-:Y:S01]  /*2fd0*/  IMAD.SHL.U32 R11, R21, 0x40, RZ ;  /* 0x00000040150b7824 */ /* 0x000fe200078e00ff */
[----:B------:R-:W-:Y:S01]  /*2fe0*/  SHF.R.S32.HI R10, RZ, 0x1f, R13 ;  /* 0x0000001fff0a7819 */ /* 0x000fe2000001140d */
[----:B------:R-:W-:-:S03]  /*2ff0*/  IMAD.SHL.U32 R0, R0, 0x40, RZ ;  /* 0x0000004000007824 */ /* 0x000fc600078e00ff */
[----:B------:R-:W-:Y:S02]  /*3000*/  LOP3.LUT R17, R11, 0x7ffff000, RZ, 0xc0, !PT ;  /* 0x7ffff0000b117812 */ /* 0x000fe400078ec0ff */
[CC--:B------:R-:W-:Y:S02]  /*3010*/  LEA.HI R12, R10.reuse, R13.reuse, RZ, 0x3 ;  /* 0x0000000d0a0c7211 */ /* 0x0c0fe400078f18ff */
[----:B------:R-:W-:Y:S02]  /*3020*/  LEA.HI R18, R10, R13, RZ, 0x6 ;  /* 0x0000000d0a127211 */ /* 0x000fe400078f30ff */
[----:B------:R-:W-:Y:S02]  /*3030*/  LOP3.LUT R10, R0, 0x7ffff000, RZ, 0xc0, !PT ;  /* 0x7ffff000000a7812 */ /* 0x000fe400078ec0ff */
[----:B------:R-:W-:Y:S01]  /*3040*/  SHF.R.S32.HI R13, RZ, 0x4, R22 ;  /* 0x00000004ff0d7819 */ /* 0x000fe20000011416 */
[----:B------:R-:W-:Y:S02]  /*3050*/  IMAD.MOV.U32 R152, RZ, RZ, c[0x0][0x1e0] ;  /* 0x00007800ff987624 */ /* 0x000fe400078e00ff */
[----:B------:R-:W-:-:S02]  /*3060*/  IMAD.MOV.U32 R153, RZ, RZ, c[0x0][0x280] ;  /* 0x0000a000ff997624 */ /* 0x000fc400078e00ff */
[----:B------:R-:W-:Y:S01]  /*3070*/  IMAD.MOV.U32 R154, RZ, RZ, c[0x0][0x290] ;  /* 0x0000a400ff9a7624 */ /* 0x000fe200078e00ff */
[----:B------:R-:W-:Y:S01]  /*3080*/  LOP3.LUT R99, R15, 0xfffffff8, RZ, 0xc0, !PT ;  /* 0xfffffff80f637812 */ /* 0x000fe200078ec0ff */
[C---:B------:R-:W-:Y:S01]  /*3090*/  IMAD.WIDE.U32 R92, R131.reuse, c[0x0][0x280], R8 ;  /* 0x0000a000835c7a25 */ /* 0x040fe200078e0008 */
[----:B------:R-:W-:Y:S02]  /*30a0*/  LOP3.LUT R98, R14, 0xfffffff8, RZ, 0xc0, !PT ;  /* 0xfffffff80e627812 */ /* 0x000fe400078ec0ff */
[----:B------:R-:W-:Y:S01]  /*30b0*/  LOP3.LUT R83, R12, 0xfffffff8, RZ, 0xc0, !PT ;  /* 0xfffffff80c537812 */ /* 0x000fe200078ec0ff */
[----:B------:R-:W-:Y:S01]  /*30c0*/  IMAD.WIDE.U32 R90, R131, c[0x0][0x290], R6 ;  /* 0x0000a400835a7a25 */ /* 0x000fe200078e0006 */
[----:B------:R-:W-:-:S03]  /*30d0*/  SHF.L.U64.HI R136, R152, R138, c[0x0][0x1e4] ;  /* 0x0000790098887619 */ /* 0x000fc6000001028a */
[----:B------:R-:W-:Y:S01]  /*30e0*/  IMAD.WIDE.U32 R88, R131, c[0x0][0x280], R4 ;  /* 0x0000a00083587a25 */ /* 0x000fe200078e0004 */
[----:B------:R-:W-:-:S03]  /*30f0*/  SHF.L.U64.HI R137, R153, R138, c[0x0][0x284] ;  /* 0x0000a10099897619 */ /* 0x000fc6000001028a */
[----:B------:R-:W-:Y:S01]  /*3100*/  IMAD.WIDE.U32 R86, R131, c[0x0][0x290], R2 ;  /* 0x0000a40083567a25 */ /* 0x000fe200078e0002 */
[----:B------:R-:W-:Y:S02]  /*3110*/  SHF.L.U64.HI R138, R154, R138, c[0x0][0x294] ;  /* 0x0000a5009a8a7619 */ /* 0x000fe4000001028a */
[----:B------:R-:W-:Y:S01]  /*3120*/  ISETP.NE.AND P6, PT, RZ, UR4, PT ;  /* 0x00000004ff007c0c */ /* 0x000fe2000bfc5270 */
[----:B------:R-:W-:Y:S01]  /*3130*/  IMAD.SHL.U32 R152, R152, 0x40, RZ ;  /* 0x0000004098987824 */ /* 0x000fe200078e00ff */
[----:B------:R-:W-:Y:S01]  /*3140*/  SHF.R.S32.HI R115, RZ, 0x1f, R99 ;  /* 0x0000001fff737819 */ /* 0x000fe20000011463 */
[----:B------:R-:W-:Y:S01]  /*3150*/  IMAD.SHL.U32 R153, R153, 0x40, RZ ;  /* 0x0000004099997824 */ /* 0x000fe200078e00ff */
[----:B------:R-:W-:Y:S01]  /*3160*/  SHF.R.S32.HI R114, RZ, 0x1f, R98 ;  /* 0x0000001fff727819 */ /* 0x000fe20000011462 */
[----:B------:R-:W-:Y:S01]  /*3170*/  IMAD.SHL.U32 R154, R154, 0x40, RZ ;  /* 0x000000409a9a7824 */ /* 0x000fe200078e00ff */
[----:B------:R-:W-:Y:S01]  /*3180*/  SHF.R.S32.HI R113, RZ, 0x1f, R83 ;  /* 0x0000001fff717819 */ /* 0x000fe20000011453 */
[----:B------:R-:W-:-:S02]  /*3190*/  IMAD.IADD R82, R79, 0x1, R27 ;  /* 0x000000014f527824 */ /* 0x000fc400078e021b */
[----:B------:R-:W-:Y:S01]  /*31a0*/  IMAD.IADD R121, R97, 0x1, R26 ;  /* 0x0000000161797824 */ /* 0x000fe200078e021a */
[C---:B--2---:R-:W-:Y:S02]  /*31b0*/  LOP3.LUT R11, R29.reuse, 0x38, R14, 0xf8, !PT ;  /* 0x000000381d0b7812 */ /* 0x044fe400078ef80e */
[----:B------:R-:W-:Y:S02]  /*31c0*/  LOP3.LUT R16, R29, 0x38, R15, 0xf8, !PT ;  /* 0x000000381d107812 */ /* 0x000fe400078ef80f */
[-C--:B---3--:R-:W-:Y:S02]  /*31d0*/  LOP3.LUT R0, R11, R28.reuse, RZ, 0x3c, !PT ;  /* 0x0000001c0b007212 */ /* 0x088fe400078e3cff */
[----:B------:R-:W-:Y:S02]  /*31e0*/  LOP3.LUT R16, R16, R28, RZ, 0x3c, !PT ;  /* 0x0000001c10107212 */ /* 0x000fe400078e3cff */
[----:B------:R-:W-:Y:S02]  /*31f0*/  SHF.R.S32.HI R11, RZ, 0x4, R23 ;  /* 0x00000004ff0b7819 */ /* 0x000fe40000011417 */
[----:B------:R-:W-:-:S02]  /*3200*/  IADD3 R22, R0, R10, R140 ;  /* 0x0000000a00167210 */ /* 0x000fc40007ffe08c */
[----:B------:R-:W-:Y:S02]  /*3210*/  SHF.R.S32.HI R0, RZ, 0x4, R20 ;  /* 0x00000004ff007819 */ /* 0x000fe40000011414 */
[----:B------:R-:W-:Y:S01]  /*3220*/  IADD3 R24, R16, R17, R140 ;  /* 0x0000001110187210 */ /* 0x000fe20007ffe08c */
[----:B------:R-:W-:Y:S01]  /*3230*/  IMAD.SHL.U32 R16, R18, 0x40, RZ ;  /* 0x0000004012107824 */ /* 0x000fe200078e00ff */
[----:B------:R-:W-:Y:S02]  /*3240*/  LEA.HI.SX32 R11, R15, R11, 0x1d ;  /* 0x0000000b0f0b7211 */ /* 0x000fe400078feaff */
[----:B------:R-:W-:Y:S02]  /*3250*/  LEA.HI.SX32 R10, R14, R13, 0x1d ;  /* 0x0000000d0e0a7211 */ /* 0x000fe400078feaff */
[----:B------:R-:W-:Y:S02]  /*3260*/  LEA.HI.SX32 R0, R12, R0, 0x1d ;  /* 0x000000000c007211 */ /* 0x000fe400078feaff */
[----:B------:R-:W-:Y:S01]  /*3270*/  SHF.R.S32.HI R13, RZ, 0x1f, R11 ;  /* 0x0000001fff0d7819 */ /* 0x000fe2000001140b */
[----:B------:R-:W-:Y:S01]  /*3280*/  IMAD.SHL.U32 R77, R10, 0x8, RZ ;  /* 0x000000080a4d7824 */ /* 0x000fe200078e00ff */
[----:B------:R-:W-:-:S02]  /*3290*/  SHF.R.S32.HI R17, RZ, 0x1f, R0 ;  /* 0x0000001fff117819 */ /* 0x000fc40000011400 */
[----:B------:R-:W-:Y:S01]  /*32a0*/  LOP3.LUT R21, R16, 0x7ffff000, RZ, 0xc0, !PT ;  /* 0x7ffff00010157812 */ /* 0x000fe200078ec0ff */
[----:B------:R-:W-:Y:S01]  /*32b0*/  IMAD.SHL.U32 R80, R11, 0x8, RZ ;  /* 0x000000080b507824 */ /* 0x000fe200078e00ff */
[----:B------:R-:W-:Y:S01]  /*32c0*/  SHF.R.S32.HI R16, RZ, 0x1f, R10 ;  /* 0x0000001fff107819 */ /* 0x000fe2000001140a */
[----:B------:R-:W-:Y:S01]  /*32d0*/  IMAD.SHL.U32 R81, R0, 0x8, RZ ;  /* 0x0000000800517824 */ /* 0x000fe200078e00ff */
[----:B------:R-:W-:Y:S02]  /*32e0*/  LEA.HI R19, R13, R11, RZ, 0x3 ;  /* 0x0000000b0d137211 */ /* 0x000fe400078f18ff */
[----:B------:R-:W-:Y:S02]  /*32f0*/  LOP3.LUT R18, R29, 0x38, R12, 0xf8, !PT ;  /* 0x000000381d127812 */ /* 0x000fe400078ef80c */
[----:B------:R-:W-:Y:S02]  /*3300*/  LEA.HI R11, R17, R0, RZ, 0x3 ;  /* 0x00000000110b7211 */ /* 0x000fe400078f18ff */
[----:B------:R-:W-:-:S02]  /*3310*/  LOP3.LUT R0, R29, 0x38, R77, 0xf8, !PT ;  /* 0x000000381d007812 */ /* 0x000fc400078ef84d */
[----:B------:R-:W-:Y:S02]  /*3320*/  LEA.HI R16, R16, R10, RZ, 0x3 ;  /* 0x0000000a10107211 */ /* 0x000fe400078f18ff */
[-C--:B------:R-:W-:Y:S01]  /*3330*/  LOP3.LUT R20, R18, R28.reuse, RZ, 0x3c, !PT ;  /* 0x0000001c12147212 */ /* 0x080fe200078e3cff */
        /* <DEDUP_REMOVED lines=22> */
[----:B------:R-:W-:Y:S01]  /*34a0*/  IMAD.IADD R118, R10, 0x1, R89 ;  /* 0x000000010a767824 */ /* 0x000fe200078e0259 */
[----:B------:R-:W-:Y:S01]  /*34b0*/  SHF.R.S32.HI R110, RZ, 0x1f, R81 ;  /* 0x0000001fff6e7819 */ /* 0x000fe20000011451 */
        /* <DEDUP_REMOVED lines=9> */
.L_x_624:
[-C--:B------:R-:W-:Y:S01]  /*3550*/  IMAD R0, R136, R58.reuse, RZ ;  /* 0x0000003a88007224 */ /* 0x080fe200078e02ff */
[----:B------:R-:W-:Y:S01]  /*3560*/  SHF.R.S32.HI R75, RZ, 0x1f, R58 ;  /* 0x0000001fff4b7819 */ /* 0x000fe2000001143a */
[----:B------:R-:W-:Y:S01]  /*3570*/  IMAD.WIDE.U32 R10, R152, R58, RZ ;  /* 0x0000003a980a7225 */ /* 0x000fe200078e00ff */
[----:B------:R-:W-:Y:S04]  /*3580*/  DEPBAR.LE SB0, 0x0 ;  /* 0x000080000000791a */ /* 0x000fe80000000000 */
[----:B------:R-:W-:Y:S01]  /*3590*/  WARPSYNC 0xffffffff ;  /* 0xffffffff00007948 */ /* 0x000fe20003800000 */
[----:B------:R-:W-:Y:S01]  /*35a0*/  BAR.SYNC.DEFER_BLOCKING 0x0 ;  /* 0x0000000000007b1d */ /* 0x000fe20000010000 */
[----:B------:R-:W-:Y:S01]  /*35b0*/  ISETP.GE.AND P1, PT, R157, 0x1, PT ;  /* 0x000000019d00780c */ /* 0x000fe20003f26270 */
[----:B------:R-:W-:Y:S04]  /*35c0*/  IMAD R0, R75, R152, R0 ;  /* 0x000000984b007224 */ /* 0x000fe800078e0200 */
[----:B------:R-:W-:Y:S01]  /*35d0*/  IMAD.IADD R12, R11, 0x1, R0 ;  /* 0x000000010b0c7824 */ /* 0x000fe200078e0200 */
[----:B------:R-:W-:Y:S05]  /*35e0*/  IADD3 R0, P0, R129, R10, RZ ;  /* 0x0000000a81007210 */ /* 0x000fea0007f1e0ff */
[----:B-1----:R-:W-:Y:S01]  /*35f0*/  IMAD.X R2, R12, 0x1, R128, P0 ;  /* 0x000000010c027824 */ /* 0x002fe200000e0680 */
[C---:B------:R-:W-:Y:S04]  /*3600*/  LEA R48, P0, R0.reuse, c[0x0][0x1c8], 0x1 ;  /* 0x0000720000307a11 */ /* 0x040fe800078008ff */
[----:B------:R-:W-:Y:S01]  /*3610*/  LEA.HI.X R49, R0, c[0x0][0x1cc], R2, 0x1, P0 ;  /* 0x0000730000317a11 */ /* 0x000fe200000f0c02 */
[----:B------:R-:W-:Y:S01]  /*3620*/  BSSY B1, `(.L_x_600) ;  /* 0x000038e000017945 */ /* 0x000fe20003800000 */
[----:B------:R-:W-:-:S05]  /*3630*/  @!P1 BRA `(.L_x_601) ;  /* 0x000036f000009947 */ /* 0x000fca0003800000 */
[-C--:B------:R-:W-:Y:S02]  /*3640*/  IMAD R2, R137, R58.reuse, RZ ;  /* 0x0000003a89027224 */ /* 0x080fe400078e02ff */
[-C--:B------:R-:W-:Y:S02]  /*3650*/  IMAD R0, R138, R58.reuse, RZ ;  /* 0x0000003a8a007224 */ /* 0x080fe400078e02ff */
[----:B------:R-:W-:Y:S02]  /*3660*/  IMAD R3, R58, -0x40, R76 ;  /* 0xffffffc03a037824 */ /* 0x000fe400078e024c */
[-C--:B------:R-:W-:Y:S03]  /*3670*/  IMAD.WIDE.U32 R8, R153, R58.reuse, RZ ;  /* 0x0000003a99087225 */ /* 0x080fe600078e00ff */
[----:B------:R-:W-:Y:S01]  /*3680*/  IMNMX R24, R3, 0x40, PT ;  /* 0x0000004003187817 */ /* 0x000fe20003800200 */
[----:B------:R-:W-:Y:S04]  /*3690*/  IMAD.WIDE.U32 R14, R154, R58, RZ ;  /* 0x0000003a9a0e7225 */ /* 0x000fe800078e00ff */
[C---:B------:R-:W-:Y:S02]  /*36a0*/  IMAD R2, R75.reuse, R153, R2 ;  /* 0x000000994b027224 */ /* 0x040fe400078e0202 */
[----:B------:R-:W-:Y:S03]  /*36b0*/  IMAD R0, R75, R154, R0 ;  /* 0x0000009a4b007224 */ /* 0x000fe600078e0200 */
        /* <DEDUP_REMOVED lines=62> */
.L_x_604:
[----:B------:R-:W-:Y:S05]  /*3aa0*/  BSYNC B0 ;  /* 0x0000000000007941 */ /* 0x000fea0003800000 */
.L_x_603:
        /* <DEDUP_REMOVED lines=47> */
[C---:B------:R-:W-:Y:S01]  /*3da0*/  @!P0 IMAD.U32 R5, R27.reuse, 0x10000, RZ ;  /* 0x000100001b058824 */ /* 0x040fe200078e00ff */
[----:B------:R-:W-:Y:S02]  /*3db0*/  @!P0 PRMT R14, R2, 0x5410, R0 ;  /* 0x00005410020e8816 */ /* 0x000fe40000000000 */
[C---:B------:R-:W-:Y:S02]  /*3dc0*/  @!P0 SHF.L.U32 R3, R4.reuse, 0x10, RZ ;  /* 0x0000001004038819 */ /* 0x040fe400000006ff */
        /* <DEDUP_REMOVED lines=39> */
.L_x_607:
[----:B------:R-:W-:Y:S05]  /*4040*/  BSYNC B0 ;  /* 0x0000000000007941 */ /* 0x000fea0003800000 */
.L_x_606:
        /* <DEDUP_REMOVED lines=56> */
.L_x_609:
[----:B------:R-:W-:Y:S05]  /*43d0*/  BSYNC B0 ;  /* 0x0000000000007941 */ /* 0x000fea0003800000 */
.L_x_608:
        /* <DEDUP_REMOVED lines=56> */
.L_x_611:
[----:B------:R-:W-:Y:S05]  /*4760*/  BSYNC B0 ;  /* 0x0000000000007941 */ /* 0x000fea0003800000 */
.L_x_610:
        /* <DEDUP_REMOVED lines=57> */
.L_x_613:
[----:B------:R-:W-:Y:S05]  /*4b00*/  BSYNC B0 ;  /* 0x0000000000007941 */ /* 0x000fea0003800000 */
.L_x_612:
        /* <DEDUP_REMOVED lines=57> */
.L_x_615:
[----:B------:R-:W-:Y:S05]  /*4ea0*/  BSYNC B0 ;  /* 0x0000000000007941 */ /* 0x000fea0003800000 */
.L_x_614:
        /* <DEDUP_REMOVED lines=57> */
.L_x_602:
        /* <DEDUP_REMOVED lines=47> */
.L_x_617:
[----:B------:R-:W-:Y:S05]  /*5530*/  BSYNC B0 ;  /* 0x0000000000007941 */ /* 0x000fea0003800000 */
.L_x_616:
        /* <DEDUP_REMOVED lines=33> */
[----:B------:R-:W-:Y:S02]  /*5750*/  IMAD.MOV.U32 R9, RZ, RZ, R4 ;  /* 0x000000ffff097224 */ /* 0x000fe400078e0004 */
[----:B------:R-:W-:Y:S01]  /*5760*/  IMAD.MOV.U32 R36, RZ, RZ, R29 ;  /* 0x000000ffff247224 */ /* 0x000fe200078e001d */
[-C--:B------:R-:W-:Y:S01]  /*5770*/  IADD3.X R3, R74, R64.reuse, R115, P1, P0 ;  /* 0x000000404a037210 */ /* 0x080fe20000fe0473 */
[----:B------:R-:W-:Y:S02]  /*5780*/  IMAD.MOV.U32 R32, RZ, RZ, R31 ;  /* 0x000000ffff207224 */ /* 0x000fe400078e001f */
[----:B------:R-:W1:Y:S01]  /*5790*/  LDS.128 R44, [R117+0x6100] ;  /* 0x00610000752c7984 */ /* 0x000e620000000c00 */
[----:B------:R-:W-:Y:S03]  /*57a0*/  IMAD.MOV.U32 R34, RZ, RZ, R28 ;  /* 0x000000ffff227224 */ /* 0x000fe600078e001c */
        /* <DEDUP_REMOVED lines=9> */
[--C-:B------:R-:W-:Y:S11]  /*5840*/  IMAD.MOV.U32 R2, RZ, RZ, R7.reuse ;  /* 0x000000ffff027224 */ /* 0x100ff600078e0007 */
[----:B------:R-:W-:Y:S01]  /*5850*/  @!UPT UIADD3 URZ, URZ, URZ, URZ ;  /* 0x0000003f3f3ff290 */ /* 0x000fe2000fffe03f */
[----:B------:R-:W-:Y:S02]  /*5860*/  @!P0 SHF.R.U32.HI R0, RZ, 0x10, R7 ;  /* 0x00000010ff008819 */ /* 0x000fe40000011607 */
[----:B------:R-:W-:Y:S02]  /*5870*/  @!P0 SHF.R.U64 R35, R28, 0x10, R29 ;  /* 0x000000101c238819 */ /* 0x000fe4000000121d */
[----:B------:R-:W-:Y:S02]  /*5880*/  MOV R28, R30 ;  /* 0x0000001e001c7202 */ /* 0x000fe40000000f00 */
[C---:B-1----:R-:W-:Y:S02]  /*5890*/  @!P0 SHF.L.U32 R38, R47.reuse, 0x10, RZ ;  /* 0x000000102f268819 */ /* 0x042fe400000006ff */
[----:B------:R-:W-:Y:S02]  /*58a0*/  @!P0 LOP3.LUT R40, R47, 0xffff0000, RZ, 0xc0, !PT ;  /* 0xffff00002f288812 */ /* 0x000fe400078ec0ff */
[----:B------:R-:W-:Y:S02]  /*58b0*/  @!P0 PRMT R34, R34, 0x5410, R35 ;  /* 0x0000541022228816 */ /* 0x000fe40000000023 */
[----:B------:R-:W-:Y:S02]  /*58c0*/  @!P0 SHF.R.U64 R10, R4, 0x10, R5 ;  /* 0x00000010040a8819 */ /* 0x000fe40000001205 */
[----:B------:R-:W-:Y:S02]  /*58d0*/  @!P0 SHF.R.U32.HI R33, RZ, 0x10, R29 ;  /* 0x00000010ff218819 */ /* 0x000fe4000001161d */
[--C-:B------:R-:W-:Y:S01]  /*58e0*/  @!P0 SHF.R.U64 R29, R30, 0x10, R31.reuse ;  /* 0x000000101e1d8819 */ /* 0x100fe2000000121f */
[C---:B------:R-:W-:Y:S01]  /*58f0*/  @!P0 IMAD.U32 R30, R45.reuse, 0x10000, RZ ;  /* 0x000100002d1e8824 */ /* 0x040fe200078e00ff */
[----:B------:R-:W-:Y:S02]  /*5900*/  @!P0 SHF.R.U32.HI R27, RZ, 0x10, R31 ;  /* 0x00000010ff1b8819 */ /* 0x000fe4000001161f */
[----:B------:R-:W-:Y:S02]  /*5910*/  @!P0 PRMT R31, R36, 0x5410, R33 ;  /* 0x00005410241f8816 */ /* 0x000fe40000000021 */
[----:B------:R-:W-:Y:S02]  /*5920*/  @!P0 LOP3.LUT R36, R46, 0xffff0000, RZ, 0xc0, !PT ;  /* 0xffff00002e248812 */ /* 0x000fe400078ec0ff */
[----:B------:R-:W-:Y:S02]  /*5930*/  @!P0 PRMT R39, R32, 0x5410, R27 ;  /* 0x0000541020278816 */ /* 0x000fe4000000001b */
[----:B------:R-:W-:Y:S02]  /*5940*/  @!P0 LOP3.LUT R32, R45, 0xffff0000, RZ, 0xc0, !PT ;  /* 0xffff00002d208812 */ /* 0x000fe400078ec0ff */
        /* <DEDUP_REMOVED lines=26> */
[----:B------:R-:W-:Y:S01]  /*5af0*/  @!P0 FMUL.FTZ R9, R2, R31 ;  /* 0x0000001f02098220 */ /* 0x000fe20000410000 */
[----:B------:R-:W-:Y:S01]  /*5b00*/  @!P0 LOP3.LUT R27, R34, 0xffff0000, RZ, 0xc0, !PT ;  /* 0xffff0000221b8812 */ /* 0x000fe200078ec0ff */
[----:B------:R-:W-:Y:S01]  /*5b10*/  @!P0 FMUL.FTZ R3, R3, R4 ;  /* 0x0000000403038220 */ /* 0x000fe20000410000 */
[----:B------:R-:W-:Y:S01]  /*5b20*/  @!P0 SHF.L.U32 R34, R46, 0x10, RZ ;  /* 0x000000102e228819 */ /* 0x000fe200000006ff */
        /* <DEDUP_REMOVED lines=25> */
[----:B------:R-:W-:Y:S01]  /*5cc0*/  @!P0 FMUL.FTZ R57, R7, R37 ;  /* 0x0000002507398220 */ /* 0x000fe20000410000 */
[----:B------:R-:W-:Y:S01]  /*5cd0*/  @!P0 F2FP.BF16.PACK_AB R28, R68, R71 ;  /* 0x00000047441c823e */ /* 0x000fe200000010ff */
[----:B------:R-:W-:Y:S02]  /*5ce0*/  @!P0 FMUL.FTZ R59, R8, R39 ;  /* 0x00000027083b8220 */ /* 0x000fe40000410000 */
[----:B------:R-:W-:Y:S01]  /*5cf0*/  @!P0 FFMA.FTZ R3, R29, R30, R3 ;  /* 0x0000001e1d038223 */ /* 0x000fe20000010003 */
[----:B------:R-:W-:Y:S01]  /*5d00*/  @!P0 MOV R44, R28 ;  /* 0x0000001c002c8202 */ /* 0x000fe20000000f00 */
[----:B------:R-:W-:Y:S02]  /*5d10*/  @!P0 FFMA.FTZ R4, R31, R32, R4 ;  /* 0x000000201f048223 */ /* 0x000fe40000010004 */
[-C--:B------:R-:W-:Y:S02]  /*5d20*/  @!P0 FMUL.FTZ R7, R7, R9.reuse ;  /* 0x0000000907078220 */ /* 0x080fe40000410000 */
[----:B------:R-:W-:Y:S01]  /*5d30*/  @!P0 FFMA.FTZ R9, R38, R9, -R57 ;  /* 0x0000000926098223 */ /* 0x000fe20000010839 */
[----:B------:R-:W-:Y:S01]  /*5d40*/  @!P0 F2FP.BF16.PACK_AB R57, R69, R70 ;  /* 0x000000464539823e */ /* 0x000fe200000010ff */
[----:B------:R-:W-:Y:S01]  /*5d50*/  @!P0 FFMA.FTZ R59, R40, R10, -R59 ;  /* 0x0000000a283b8223 */ /* 0x000fe2000001083b */
[----:B------:R-:W-:Y:S01]  /*5d60*/  @!P0 F2FP.BF16.PACK_AB R3, R4, R3 ;  /* 0x000000030403823e */ /* 0x000fe200000010ff */
[----:B------:R-:W-:Y:S02]  /*5d70*/  @!P0 FFMA.FTZ R5, R33, R34, R5 ;  /* 0x0000002221058223 */ /* 0x000fe40000010005 */
[----:B------:R-:W-:Y:S01]  /*5d80*/  @!P0 FMUL.FTZ R8, R8, R10 ;  /* 0x0000000a08088220 */ /* 0x000fe20000410000 */
[----:B------:R-:W-:Y:S01]  /*5d90*/  @!P0 F2FP.BF16.PACK_AB R10, R59, R9 ;  /* 0x000000093b0a823e */ /* 0x000fe200000010ff */
[----:B------:R-:W-:Y:S01]  /*5da0*/  @!P0 FFMA.FTZ R6, R35, R36, R6 ;  /* 0x0000002423068223 */ /* 0x000fe20000010006 */
[----:B------:R-:W-:Y:S01]  /*5db0*/  @!P0 F2FP.BF16.PACK_AB R9, R2, R0 ;  /* 0x000000000209823e */ /* 0x000fe200000010ff */
[----:B------:R-:W-:Y:S01]  /*5dc0*/  @!P0 FFMA.FTZ R7, R37, R38, R7 ;  /* 0x0000002625078223 */ /* 0x000fe20000010007 */
[----:B------:R-:W-:Y:S01]  /*5dd0*/  @!P0 MOV R47, R10 ;  /* 0x0000000a002f8202 */ /* 0x000fe20000000f00 */
[----:B------:R-:W-:Y:S01]  /*5de0*/  @!P0 FFMA.FTZ R8, R39, R40, R8 ;  /* 0x0000002827088223 */ /* 0x000fe20000010008 */
[----:B------:R-:W-:Y:S01]  /*5df0*/  @!P0 F2FP.BF16.PACK_AB R2, R6, R5 ;  /* 0x000000050602823e */ /* 0x000fe200000010ff */
[----:B------:R-:W-:Y:S02]  /*5e00*/  @!P0 IMAD.MOV.U32 R45, RZ, RZ, R57 ;  /* 0x000000ffff2d8224 */ /* 0x000fe400078e0039 */
        /* <DEDUP_REMOVED lines=8> */
.L_x_619:
[----:B------:R-:W-:Y:S05]  /*5e90*/  BSYNC B0 ;  /* 0x0000000000007941 */ /* 0x000fea0003800000 */
.L_x_618:
        /* <DEDUP_REMOVED lines=46> */
[----:B------:R-:W-:Y:S02]  /*6180*/  @!P0 LOP3.LUT R4, R0, 0xffff0000, RZ, 0xc0, !PT ;  /* 0xffff000000048812 */ /* 0x000fe400078ec0ff */
[----:B------:R-:W-:Y:S01]  /*6190*/  @!P0 PRMT R29, R42, 0x5432, R7 ;  /* 0x000054322a1d8816 */ /* 0x000fe20000000007 */
[----:B------:R-:W-:Y:S01]  /*61a0*/  @!P0 IMAD.U32 R7, R0, 0x10000, RZ ;  /* 0x0001000000078824 */ /* 0x000fe200078e00ff */
[----:B------:R-:W-:Y:S01]  /*61b0*/  @!P0 LOP3.LUT R33, R27, 0xffff0000, RZ, 0xc0, !PT ;  /* 0xffff00001b218812 */ /* 0x000fe200078ec0ff */
        /* <DEDUP_REMOVED lines=38> */
[----:B------:R-:W-:Y:S01]  /*6420*/  @!P0 FMUL.FTZ R5, R5, R10 ;  /* 0x0000000a05058220 */ /* 0x000fe20000410000 */
[----:B------:R-:W-:Y:S01]  /*6430*/  @!P0 F2FP.BF16.PACK_AB R16, R50, R51 ;  /* 0x000000333210823e */ /* 0x000fe200000010ff */
[----:B------:R-:W-:Y:S02]  /*6440*/  @!P0 FFMA.FTZ R3, R17, R18, R3 ;  /* 0x0000001211038223 */ /* 0x000fe40000010003 */
[----:B------:R-:W-:Y:S01]  /*6450*/  @!P0 FFMA.FTZ R10, R28, R10, -R35 ;  /* 0x0000000a1c0a8223 */ /* 0x000fe20000010823 */
[----:B------:R-:W-:Y:S01]  /*6460*/  @!P0 MOV R36, R16 ;  /* 0x0000001000248202 */ /* 0x000fe20000000f00 */
[----:B------:R-:W-:Y:S01]  /*6470*/  @!P0 FMUL.FTZ R6, R6, R9 ;  /* 0x0000000906068220 */ /* 0x000fe20000410000 */
[----:B------:R-:W-:Y:S01]  /*6480*/  @!P0 F2FP.BF16.PACK_AB R35, R48, R49 ;  /* 0x000000313023823e */ /* 0x000fe200000010ff */
[----:B------:R-:W-:Y:S01]  /*6490*/  @!P0 FFMA.FTZ R40, R30, R9, -R40 ;  /* 0x000000091e288223 */ /* 0x000fe20000010828 */
[----:B------:R-:W-:Y:S01]  /*64a0*/  @!P0 F2FP.BF16.PACK_AB R9, R2, R0 ;  /* 0x000000000209823e */ /* 0x000fe200000010ff */
[----:B------:R-:W-:Y:S02]  /*64b0*/  @!P0 FFMA.FTZ R4, R19, R24, R4 ;  /* 0x0000001813048223 */ /* 0x000fe40000010004 */
[----:B------:R-:W-:Y:S01]  /*64c0*/  @!P0 FFMA.FTZ R5, R27, R28, R5 ;  /* 0x0000001c1b058223 */ /* 0x000fe20000010005 */
[----:B------:R-:W-:Y:S01]  /*64d0*/  @!P0 F2FP.BF16.PACK_AB R10, R40, R10 ;  /* 0x0000000a280a823e */ /* 0x000fe200000010ff */
[----:B------:R-:W-:Y:S01]  /*64e0*/  @!P0 FFMA.FTZ R6, R29, R30, R6 ;  /* 0x0000001e1d068223 */ /* 0x000fe20000010006 */
[----:B------:R-:W-:Y:S01]  /*64f0*/  @!P0 F2FP.BF16.PACK_AB R3, R4, R3 ;  /* 0x000000030403823e */ /* 0x000fe200000010ff */
[----:B------:R-:W-:Y:S02]  /*6500*/  @!P0 FFMA.FTZ R7, R31, R32, R7 ;  /* 0x000000201f078223 */ /* 0x000fe40000010007 */
[----:B------:R-:W-:Y:S01]  /*6510*/  @!P0 FFMA.FTZ R8, R33, R34, R8 ;  /* 0x0000002221088223 */ /* 0x000fe20000010008 */
[----:B------:R-:W-:Y:S01]  /*6520*/  @!P0 F2FP.BF16.PACK_AB R2, R6, R5 ;  /* 0x000000050602823e */ /* 0x000fe200000010ff */
[----:B------:R-:W-:Y:S01]  /*6530*/  @!P0 IMAD.MOV.U32 R37, RZ, RZ, R35 ;  /* 0x000000ffff258224 */ /* 0x000fe200078e0023 */
[----:B------:R-:W-:Y:S01]  /*6540*/  @!P0 MOV R13, R3 ;  /* 0x00000003000d8202 */ /* 0x000fe20000000f00 */
[----:B------:R-:W-:Y:S01]  /*6550*/  @!P0 IMAD.MOV.U32 R38, RZ, RZ, R10 ;  /* 0x000000ffff268224 */ /* 0x000fe200078e000a */
[----:B------:R-:W-:Y:S01]  /*6560*/  @!P0 F2FP.BF16.PACK_AB R0, R8, R7 ;  /* 0x000000070800823e */ /* 0x000fe200000010ff */
[----:B------:R-:W-:Y:S02]  /*6570*/  @!P0 IMAD.MOV.U32 R39, RZ, RZ, R11 ;  /* 0x000000ffff278224 */ /* 0x000fe400078e000b */
[----:B------:R-:W-:Y:S02]  /*6580*/  @!P0 IMAD.MOV.U32 R12, RZ, RZ, R9 ;  /* 0x000000ffff0c8224 */ /* 0x000fe400078e0009 */
[----:B------:R-:W-:Y:S01]  /*6590*/  @!P0 IMAD.MOV.U32 R14, RZ, RZ, R2 ;  /* 0x000000ffff0e8224 */ /* 0x000fe200078e0002 */
[----:B------:R1:W-:Y:S01]  /*65a0*/  STG.E.128 [R46.64], R36 ;  /* 0x000000242e007986 */ /* 0x0003e2000c101d06 */
[----:B------:R-:W-:Y:S07]  /*65b0*/  @!P0 IMAD.MOV.U32 R15, RZ, RZ, R0 ;  /* 0x000000ffff0f8224 */ /* 0x000fee00078e0000 */
[----:B------:R1:W-:Y:S02]  /*65c0*/  @!P2 STG.E.128 [R44.64], R12 ;  /* 0x0000000c2c00a986 */ /* 0x0003e4000c101d06 */
.L_x_621:
[----:B------:R-:W-:Y:S05]  /*65d0*/  BSYNC B0 ;  /* 0x0000000000007941 */ /* 0x000fea0003800000 */
.L_x_620:
[----:B------:R-:W-:Y:S11]  /*65e0*/  ISETP.GE.AND P0, PT, R106, c[0x0][0x1d4], PT ;  /* 0x000075006a007a0c */ /* 0x000ff60003f06270 */
[----:B------:R-:W-:Y:S02]  /*65f0*/  @!UPT UIADD3 URZ, URZ, URZ, URZ ;  /* 0x0000003f3f3ff290 */ /* 0x000fe4000fffe03f */
[----:B------:R-:W-:-:S05]  /*6600*/  @P0 BRA `(.L_x_605) ;  /* 0x000008f000000947 */ /* 0x000fca0003800000 */
[----:B------:R-:W-:Y:S01]  /*6610*/  IADD3 R0, P1, P0, R72, R65, R83 ;  /* 0x0000004148007210 */ /* 0x000fe2000783e053 */
[----:B-1----:R-:W-:Y:S03]  /*6620*/  LDS.128 R12, [R101+0x6100] ;  /* 0x00610000650c7984 */ /* 0x002fe60000000c00 */
[----:B------:R-:W-:Y:S02]  /*6630*/  IADD3.X R2, R74, R64, R113, P1, P0 ;  /* 0x000000404a027210 */ /* 0x000fe40000fe0471 */
[C---:B------:R-:W-:Y:S03]  /*6640*/  LEA R38, P0, R0.reuse, c[0x0][0x1c8], 0x1 ;  /* 0x0000720000267a11 */ /* 0x040fe600078008ff */
[----:B------:R-:W1:Y:S01]  /*6650*/  LDS.128 R32, [R108+0x6100] ;  /* 0x006100006c207984 */ /* 0x000e620000000c00 */
[----:B------:R-:W-:Y:S02]  /*6660*/  LEA.HI.X R39, R0, c[0x0][0x1cc], R2, 0x1, P0 ;  /* 0x0000730000277a11 */ /* 0x000fe400000f0c02 */
[----:B------:R-:W-:Y:S11]  /*6670*/  ISETP.GE.AND P0, PT, R106, c[0x0][0x27c], PT ;  /* 0x00009f006a007a0c */ /* 0x000ff60003f06270 */
[----:B------:R-:W-:Y:S02]  /*6680*/  @!UPT UIADD3 URZ, URZ, URZ, URZ ;  /* 0x0000003f3f3ff290 */ /* 0x000fe4000fffe03f */
[--C-:B------:R-:W-:Y:S02]  /*6690*/  @!P0 SHF.R.U64 R0, R20, 0x10, R21.reuse ;  /* 0x0000001014008819 */ /* 0x100fe40000001215 */
[----:B------:R-:W-:Y:S02]  /*66a0*/  @!P0 SHF.R.U32.HI R2, RZ, 0x10, R21 ;  /* 0x00000010ff028819 */ /* 0x000fe40000011615 */
[----:B------:R-:W-:Y:S02]  /*66b0*/  @!P0 SHF.R.U64 R3, R22, 0x10, R23 ;  /* 0x0000001016038819 */ /* 0x000fe40000001217 */
[----:B------:R-:W-:Y:S02]  /*66c0*/  @!P0 SHF.R.U64 R9, R54, 0x10, R55 ;  /* 0x0000001036098819 */ /* 0x000fe40000001237 */
[----:B------:R-:W-:Y:S02]  /*66d0*/  @!P0 PRMT R10, R26, 0x5432, R3 ;  /* 0x000054321a0a8816 */ /* 0x000fe40000000003 */
[----:B------:R-:W-:Y:S02]  /*66e0*/  @!P0 SHF.R.U32.HI R5, RZ, 0x10, R23 ;  /* 0x00000010ff058819 */ /* 0x000fe40000011617 */
[----:B------:R-:W-:Y:S02]  /*66f0*/  @!P0 PRMT R24, R56, 0x5432, R9 ;  /* 0x0000543238188816 */ /* 0x000fe40000000009 */
[----:B------:R-:W-:Y:S02]  /*6700*/  @!P0 SHF.R.U32.HI R8, RZ, 0x10, R55 ;  /* 0x00000010ff088819 */ /* 0x000fe40000011637 */
[----:B------:R-:W-:Y:S02]  /*6710*/  @!P0 SHF.R.U64 R4, R52, 0x10, R53 ;  /* 0x0000001034048819 */ /* 0x000fe40000001235 */
[----:B------:R-:W-:Y:S02]  /*6720*/  @!P0 PRMT R22, R56, 0x5410, R8 ;  /* 0x0000541038168816 */ /* 0x000fe40000000008 */
[----:B------:R-:W-:Y:S02]  /*6730*/  @!P0 PRMT R8, R26, 0x5410, R5 ;  /* 0x000054101a088816 */ /* 0x000fe40000000005 */
[----:B------:R-:W-:Y:S01]  /*6740*/  @!P0 PRMT R16, R43, 0x5410, R4 ;  /* 0x000054102b108816 */ /* 0x000fe20000000004 */
[----:B-1----:R-:W-:Y:S01]  /*6750*/  @!P0 IMAD.U32 R9, R32, 0x10000, RZ ;  /* 0x0001000020098824 */ /* 0x002fe200078e00ff */
[C---:B------:R-:W-:Y:S01]  /*6760*/  @!P0 LOP3.LUT R21, R33.reuse, 0xffff0000, RZ, 0xc0, !PT ;  /* 0xffff000021158812 */ /* 0x040fe200078ec0ff */
[----:B------:R-:W-:Y:S01]  /*6770*/  @!P0 IMAD.U32 R19, R33, 0x10000, RZ ;  /* 0x0001000021138824 */ /* 0x000fe200078e00ff */
[C---:B------:R-:W-:Y:S02]  /*6780*/  @!P0 SHF.L.U32 R26, R35.reuse, 0x10, RZ ;  /* 0x00000010231a8819 */ /* 0x040fe400000006ff */
[----:B------:R-:W-:Y:S02]  /*6790*/  @!P0 LOP3.LUT R28, R35, 0xffff0000, RZ, 0xc0, !PT ;  /* 0xffff0000231c8812 */ /* 0x000fe400078ec0ff */
[----:B------:R-:W-:Y:S02]  /*67a0*/  @!P0 SHF.L.U32 R23, R34, 0x10, RZ ;  /* 0x0000001022178819 */ /* 0x000fe400000006ff */
[----:B------:R-:W-:Y:S02]  /*67b0*/  @!P0 SHF.R.U32.HI R7, RZ, 0x10, R53 ;  /* 0x00000010ff078819 */ /* 0x000fe40000011635 */
[----:B------:R-:W-:Y:S01]  /*67c0*/  @!P0 PRMT R6, R25, 0x5432, R0 ;  /* 0x0000543219068816 */ /* 0x000fe20000000000 */
[----:B------:R-:W-:Y:S01]  /*67d0*/  @!P0 IMAD.U32 R0, R12, 0x10000, RZ ;  /* 0x000100000c008824 */ /* 0x000fe200078e00ff */
[----:B------:R-:W-:Y:S01]  /*67e0*/  @!P0 PRMT R11, R43, 0x5432, R7 ;  /* 0x000054322b0b8816 */ /* 0x000fe20000000007 */
[C---:B------:R-:W-:Y:S01]  /*67f0*/  @!P0 IMAD.U32 R7, R16.reuse, 0x10000, RZ ;  /* 0x0001000010078824 */ /* 0x040fe200078e00ff */
[----:B------:R-:W-:Y:S02]  /*6800*/  @!P0 LOP3.LUT R16, R16, 0xffff0000, RZ, 0xc0, !PT ;  /* 0xffff000010108812 */ /* 0x000fe400078ec0ff */
[----:B------:R-:W-:Y:S01]  /*6810*/  @!P0 PRMT R4, R25, 0x5410, R2 ;  /* 0x0000541019048816 */ /* 0x000fe20000000002 */
[----:B------:R-:W-:Y:S01]  /*6820*/  @!P0 IMAD.U32 R18, R11, 0x10000, RZ ;  /* 0x000100000b128824 */ /* 0x000fe200078e00ff */
[----:B------:R-:W-:Y:S01]  /*6830*/  @!P0 SHF.L.U32 R3, R13, 0x10, RZ ;  /* 0x000000100d038819 */ /* 0x000fe200000006ff */
[C---:B------:R-:W-:Y:S01]  /*6840*/  @!P0 IMAD.U32 R2, R6.reuse, 0x10000, RZ ;  /* 0x0001000006028824 */ /* 0x040fe200078e00ff */
[----:B------:R-:W-:Y:S01]  /*6850*/  @!P0 LOP3.LUT R6, R6, 0xffff0000, RZ, 0xc0, !PT ;  /* 0xffff000006068812 */ /* 0x000fe200078ec0ff */
[----:B------:R-:W-:Y:S01]  /*6860*/  @!P0 IMAD.U32 R5, R4, 0x10000, RZ ;  /* 0x0001000004058824 */ /* 0x000fe200078e00ff */
[----:B------:R-:W-:Y:S01]  /*6870*/  @!P0 LOP3.LUT R27, R22, 0xffff0000, RZ, 0xc0, !PT ;  /* 0xffff0000161b8812 */ /* 0x000fe200078ec0ff */
[C---:B------:R-:W-:Y:S02]  /*6880*/  @!P0 FMUL.FTZ R17, R0.reuse, R7 ;  /* 0x0000000700118220 */ /* 0x040fe40000410000 */
[----:B------:R-:W-:Y:S02]  /*6890*/  @!P0 FMUL.FTZ R20, R3, R18 ;  /* 0x0000001203148220 */ /* 0x000fe40000410000 */
[-C--:B------:R-:W-:Y:S02]  /*68a0*/  @!P0 FMUL.FTZ R0, R0, R2.reuse ;  /* 0x0000000200008220 */ /* 0x080fe40000410000 */
[----:B------:R-:W-:Y:S01]  /*68b0*/  @!P0 FFMA.FTZ R42, R9, R2, -R17 ;  /* 0x00000002092a8223 */ /* 0x000fe20000010811 */
[----:B------:R-:W-:Y:S01]  /*68c0*/  @!P0 LOP3.LUT R17, R32, 0xffff0000, RZ, 0xc0, !PT ;  /* 0xffff000020118812 */ /* 0x000fe200078ec0ff */
[----:B------:R-:W-:Y:S01]  /*68d0*/  @!P0 FFMA.FTZ R41, R19, R5, -R20 ;  /* 0x0000000513298223 */ /* 0x000fe20000010814 */
[----:B------:R-:W-:Y:S01]  /*68e0*/  @!P0 LOP3.LUT R20, R11, 0xffff0000, RZ, 0xc0, !PT ;  /* 0xffff00000b148812 */ /* 0x000fe200078ec0ff */
[----:B------:R-:W-:Y:S01]  /*68f0*/  @!P0 FFMA.FTZ R0, R7, R9, R0 ;  /* 0x0000000907008223 */ /* 0x000fe20000010000 */
[----:B------:R-:W-:Y:S01]  /*6900*/  @!P0 LOP3.LUT R7, R4, 0xffff0000, RZ, 0xc0, !PT ;  /* 0xffff000004078812 */ /* 0x000fe200078ec0ff */
[----:B------:R-:W-:Y:S01]  /*6910*/  @!P0 FMUL.FTZ R3, R3, R5 ;  /* 0x0000000503038220 */ /* 0x000fe20000410000 */
[----:B------:R-:W-:Y:S01]  /*6920*/  @!P0 LOP3.LUT R5, R12, 0xffff0000, RZ, 0xc0, !PT ;  /* 0xffff00000c058812 */ /* 0x000fe200078ec0ff */
[----:B------:R-:W-:Y:S01]  /*6930*/  @!P0 IMAD.U32 R25, R22, 0x10000, RZ ;  /* 0x0001000016198824 */ /* 0x000fe200078e00ff */
[----:B------:R-:W-:Y:S01]  /*6940*/  @!P0 LOP3.LUT R2, R13, 0xffff0000, RZ, 0xc0, !PT ;  /* 0xffff00000d028812 */ /* 0x000fe200078ec0ff */
[C---:B------:R-:W-:Y:S01]  /*6950*/  @!P0 IMAD.U32 R22, R24.reuse, 0x10000, RZ ;  /* 0x0001000018168824 */ /* 0x040fe200078e00ff */
[----:B------:R-:W-:Y:S01]  /*6960*/  @!P0 LOP3.LUT R24, R24, 0xffff0000, RZ, 0xc0, !PT ;  /* 0xffff000018188812 */ /* 0x000fe200078ec0ff */
[C---:B------:R-:W-:Y:S02]  /*6970*/  @!P0 FMUL.FTZ R11, R5.reuse, R16 ;  /* 0x00000010050b8220 */ /* 0x040fe40000410000 */
[C---:B------:R-:W-:Y:S02]  /*6980*/  @!P0 FMUL.FTZ R9, R2.reuse, R20 ;  /* 0x0000001402098220 */ /* 0x040fe40000410000 */
[-C--:B------:R-:W-:Y:S02]  /*6990*/  @!P0 FMUL.FTZ R4, R2, R7.reuse ;  /* 0x0000000702048220 */ /* 0x080fe40000410000 */
[-C--:B------:R-:W-:Y:S01]  /*69a0*/  @!P0 FMUL.FTZ R2, R5, R6.reuse ;  /* 0x0000000605028220 */ /* 0x080fe20000410000 */
[----:B------:R-:W-:Y:S01]  /*69b0*/  @!P0 LOP3.LUT R5, R15, 0xffff0000, RZ, 0xc0, !PT ;  /* 0xffff00000f058812 */ /* 0x000fe200078ec0ff */
[----:B------:R-:W-:Y:S02]  /*69c0*/  @!P0 FFMA.FTZ R40, R21, R7, -R9 ;  /* 0x0000000715288223 */ /* 0x000fe40000010809 */
[----:B------:R-:W-:Y:S02]  /*69d0*/  @!P0 IMAD.U32 R7, R15, 0x10000, RZ ;  /* 0x000100000f078824 */ /* 0x000fe400078e00ff */
[----:B------:R-:W-:Y:S01]  /*69e0*/  @!P0 FFMA.FTZ R37, R17, R6, -R11 ;  /* 0x0000000611258223 */ /* 0x000fe2000001080b */
[C---:B------:R-:W-:Y:S01]  /*69f0*/  @!P0 LOP3.LUT R6, R8.reuse, 0xffff0000, RZ, 0xc0, !PT ;  /* 0xffff000008068812 */ /* 0x040fe200078ec0ff */
[----:B------:R-:W-:Y:S02]  /*6a00*/  @!P0 IMAD.U32 R9, R8, 0x10000, RZ ;  /* 0x0001000008098824 */ /* 0x000fe400078e00ff */
[----:B------:R-:W-:Y:S02]  /*6a10*/  @!P0 FMUL.FTZ R8, R7, R25 ;  /* 0x0000001907088220 */ /* 0x000fe40000410000 */
[C---:B------:R-:W-:Y:S02]  /*6a20*/  @!P0 FMUL.FTZ R11, R5.reuse, R27 ;  /* 0x0000001b050b8220 */ /* 0x040fe40000410000 */
[-C--:B------:R-:W-:Y:S02]  /*6a30*/  @!P0 FFMA.FTZ R36, R26, R9.reuse, -R8 ;  /* 0x000000091a248223 */ /* 0x080fe40000010808 */
[-C--:B------:R-:W-:Y:S02]  /*6a40*/  @!P0 FMUL.FTZ R8, R5, R6.reuse ;  /* 0x0000000605088220 */ /* 0x080fe40000410000 */
[----:B------:R-:W-:Y:S01]  /*6a50*/  @!P0 FFMA.FTZ R31, R28, R6, -R11 ;  /* 0x000000061c1f8223 */ /* 0x000fe2000001080b */
[C---:B------:R-:W-:Y:S01]  /*6a60*/  @!P0 LOP3.LUT R6, R14.reuse, 0xffff0000, RZ, 0xc0, !PT ;  /* 0xffff00000e068812 */ /* 0x040fe200078ec0ff */
[----:B------:R-:W-:Y:S02]  /*6a70*/  @!P0 IMAD.U32 R5, R14, 0x10000, RZ ;  /* 0x000100000e058824 */ /* 0x000fe400078e00ff */
[----:B------:R-:W-:Y:S01]  /*6a80*/  @!P0 FMUL.FTZ R7, R7, R9 ;  /* 0x0000000907078220 */ /* 0x000fe20000410000 */
[C---:B------:R-:W-:Y:S01]  /*6a90*/  @!P0 LOP3.LUT R9, R10.reuse, 0xffff0000, RZ, 0xc0, !PT ;  /* 0xffff00000a098812 */ /* 0x040fe200078ec0ff */
[----:B------:R-:W-:Y:S01]  /*6aa0*/  @!P0 IMAD.U32 R11, R10, 0x10000, RZ ;  /* 0x000100000a0b8824 */ /* 0x000fe200078e00ff */
[----:B------:R-:W-:Y:S01]  /*6ab0*/  @!P0 LOP3.LUT R10, R34, 0xffff0000, RZ, 0xc0, !PT ;  /* 0xffff0000220a8812 */ /* 0x000fe200078ec0ff */
[C---:B------:R-:W-:Y:S02]  /*6ac0*/  @!P0 FMUL.FTZ R29, R5.reuse, R22 ;  /* 0x00000016051d8220 */ /* 0x040fe40000410000 */
        /* <DEDUP_REMOVED lines=8> */
[-C--:B------:R-:W-:Y:S01]  /*6b50*/  @!P0 FFMA.FTZ R30, R10, R9.reuse, -R30 ;  /* 0x000000090a1e8223 */ /* 0x080fe2000001081e */
[----:B------:R-:W-:Y:S01]  /*6b60*/  @!P0 F2FP.BF16.PACK_AB R11, R31, R36 ;  /* 0x000000241f0b823e */ /* 0x000fe200000010ff */
[----:B------:R-:W-:Y:S01]  /*6b70*/  @!P0 FMUL.FTZ R6, R6, R9 ;  /* 0x0000000906068220 */ /* 0x000fe20000410000 */
[----:B------:R-:W-:Y:S01]  /*6b80*/  @!P0 F2FP.BF16.PACK_AB R9, R2, R0 ;  /* 0x000000000209823e */ /* 0x000fe200000010ff */
[----:B------:R-:W-:Y:S01]  /*6b90*/  @!P0 FFMA.FTZ R4, R20, R21, R4 ;  /* 0x0000001514048223 */ /* 0x000fe20000010004 */
[----:B------:R-:W-:Y:S01]  /*6ba0*/  @!P0 MOV R35, R11 ;  /* 0x0000000b00238202 */ /* 0x000fe20000000f00 */
[----:B------:R-:W-:Y:S02]  /*6bb0*/  @!P0 FFMA.FTZ R5, R22, R23, R5 ;  /* 0x0000001716058223 */ /* 0x000fe40000010005 */
[----:B------:R-:W-:Y:S01]  /*6bc0*/  @!P0 FFMA.FTZ R6, R24, R10, R6 ;  /* 0x0000000a18068223 */ /* 0x000fe20000010006 */
[----:B------:R-:W-:Y:S01]  /*6bd0*/  @!P0 F2FP.BF16.PACK_AB R10, R30, R29 ;  /* 0x0000001d1e0a823e */ /* 0x000fe200000010ff */
[----:B------:R-:W-:Y:S01]  /*6be0*/  @!P0 FFMA.FTZ R7, R25, R26, R7 ;  /* 0x0000001a19078223 */ /* 0x000fe20000010007 */
[----:B------:R-:W-:Y:S01]  /*6bf0*/  @!P0 F2FP.BF16.PACK_AB R3, R4, R3 ;  /* 0x000000030403823e */ /* 0x000fe200000010ff */
        /* <DEDUP_REMOVED lines=9> */
[----:B------:R-:W-:Y:S01]  /*6c90*/  @!P0 IMAD.MOV.U32 R15, RZ, RZ, R0 ;  /* 0x000000ffff0f8224 */ /* 0x000fe200078e0000 */
[----:B------:R-:W-:Y:S11]  /*6ca0*/  ISETP.GE.AND P0, PT, R81, c[0x0][0x1d4], PT ;  /* 0x0000750051007a0c */ /* 0x000ff60003f06270 */
[----:B------:R-:W-:Y:S02]  /*6cb0*/  @!UPT UIADD3 URZ, URZ, URZ, URZ ;  /* 0x0000003f3f3ff290 */ /* 0x000fe4000fffe03f */
[----:B------:R-:W-:-:S05]  /*6cc0*/  @P0 BRA `(.L_x_605) ;  /* 0x0000023000000947 */ /* 0x000fca0003800000 */
[----:B------:R-:W-:Y:S04]  /*6cd0*/  IADD3 R0, P1, P0, R72, R65, R81 ;  /* 0x0000004148007210 */ /* 0x000fe8000783e051 */
[----:B------:R-:W-:Y:S02]  /*6ce0*/  IADD3.X R3, R74, R64, R110, P1, P0 ;  /* 0x000000404a037210 */ /* 0x000fe40000fe046e */
[C---:B------:R-:W-:Y:S04]  /*6cf0*/  LEA R2, P0, R0.reuse, c[0x0][0x1c8], 0x1 ;  /* 0x0000720000027a11 */ /* 0x040fe800078008ff */
[----:B------:R-:W-:Y:S05]  /*6d00*/  LEA.HI.X R3, R0, c[0x0][0x1cc], R3, 0x1, P0 ;  /* 0x0000730000037a11 */ /* 0x000fea00000f0c03 */
[----:B------:R2:W-:Y:S01]  /*6d10*/  STG.E.128 [R2.64], R12 ;  /* 0x0000000c02007986 */ /* 0x0005e2000c101d06 */
[----:B------:R-:W-:-:S05]  /*6d20*/  BRA `(.L_x_605) ;  /* 0x000001d000007947 */ /* 0x000fca0003800000 */
.L_x_601:
[----:B------:R-:W-:Y:S05]  /*6d30*/  IMAD R0, R58, -0x40, R76 ;  /* 0xffffffc03a007824 */ /* 0x000fea00078e024c */
[----:B------:R-:W-:Y:S04]  /*6d40*/  IMNMX R0, R0, 0x40, PT ;  /* 0x0000004000007817 */ /* 0x000fe80003800200 */
[----:B------:R-:W-:Y:S11]  /*6d50*/  ISETP.GE.AND P0, PT, R245, R0, PT ;  /* 0x00000000f500720c */ /* 0x000ff60003f06270 */
[----:B------:R-:W-:Y:S02]  /*6d60*/  @!UPT UIADD3 URZ, URZ, URZ, URZ ;  /* 0x0000003f3f3ff290 */ /* 0x000fe4000fffe03f */
[----:B------:R-:W-:-:S05]  /*6d70*/  @P0 BRA `(.L_x_605) ;  /* 0x0000018000000947 */ /* 0x000fca0003800000 */
[C---:B------:R-:W-:Y:S02]  /*6d80*/  ISETP.GE.AND P0, PT, R104.reuse, c[0x0][0x1d4], PT ;  /* 0x0000750068007a0c */ /* 0x040fe40003f06270 */
[----:B------:R-:W-:Y:S11]  /*6d90*/  IADD3 R0, R104, 0x60, RZ ;  /* 0x0000006068007810 */ /* 0x000ff60007ffe0ff */
[----:B------:R-:W1:Y:S04]  /*6da0*/  @!P0 LDS.128 R4, [R239+0x6000] ;  /* 0x00600000ef048984 */ /* 0x000e680000000c00 */
[----:B-1----:R-:W-:Y:S01]  /*6db0*/  @!P0 STG.E.128 [R48.64], R4 ;  /* 0x0000000430008986 */ /* 0x002fe2000c101d06 */
[----:B------:R-:W-:Y:S11]  /*6dc0*/  ISETP.GE.AND P0, PT, R107, c[0x0][0x1d4], PT ;  /* 0x000075006b007a0c */ /* 0x000ff60003f06270 */
[----:B------:R-:W-:Y:S02]  /*6dd0*/  @!UPT UIADD3 URZ, URZ, URZ, URZ ;  /* 0x0000003f3f3ff290 */ /* 0x000fe4000fffe03f */
[----:B------:R-:W1:Y:S04]  /*6de0*/  @!P0 LDS.128 R8, [R240+0x6000] ;  /* 0x00600000f0088984 */ /* 0x000e680000000c00 */
[----:B-1----:R-:W-:Y:S01]  /*6df0*/  @!P0 STG.E.128 [R48.64+0x40], R8 ;  /* 0x0000400830008986 */ /* 0x002fe2000c101d06 */
[----:B------:R-:W-:Y:S11]  /*6e00*/  ISETP.GE.AND P0, PT, R106, c[0x0][0x1d4], PT ;  /* 0x000075006a007a0c */ /* 0x000ff60003f06270 */
[----:B------:R-:W-:Y:S02]  /*6e10*/  @!UPT UIADD3 URZ, URZ, URZ, URZ ;  /* 0x0000003f3f3ff290 */ /* 0x000fe4000fffe03f */
[----:B------:R-:W1:Y:S04]  /*6e20*/  @!P0 LDS.128 R4, [R239+0x8000] ;  /* 0x00800000ef048984 */ /* 0x000e680000000c00 */
[----:B-1----:R-:W-:Y:S01]  /*6e30*/  @!P0 STG.E.128 [R48.64+0x80], R4 ;  /* 0x0000800430008986 */ /* 0x002fe2000c101d06 */
[----:B------:R-:W-:Y:S02]  /*6e40*/  ISETP.GE.AND P0, PT, R0, c[0x0][0x1d4], PT ;  /* 0x0000750000007a0c */ /* 0x000fe40003f06270 */
[----:B------:R-:W-:Y:S11]  /*6e50*/  IADD3 R0, R104, 0x80, RZ ;  /* 0x0000008068007810 */ /* 0x000ff60007ffe0ff */
[----:B------:R-:W1:Y:S04]  /*6e60*/  @!P0 LDS.128 R4, [R240+0x8000] ;  /* 0x00800000f0048984 */ /* 0x000e680000000c00 */
[----:B-1----:R-:W-:Y:S01]  /*6e70*/  @!P0 STG.E.128 [R48.64+0xc0], R4 ;  /* 0x0000c00430008986 */ /* 0x002fe2000c101d06 */
[----:B------:R-:W-:Y:S02]  /*6e80*/  ISETP.GE.AND P0, PT, R0, c[0x0][0x1d4], PT ;  /* 0x0000750000007a0c */ /* 0x000fe40003f06270 */
[----:B------:R-:W-:Y:S11]  /*6e90*/  IADD3 R0, R104, 0xa0, RZ ;  /* 0x000000a068007810 */ /* 0x000ff60007ffe0ff */
[----:B------:R-:W1:Y:S04]  /*6ea0*/  @!P0 LDS.128 R4, [R239+0xa000] ;  /* 0x00a00000ef048984 */ /* 0x000e680000000c00 */
[----:B-1----:R-:W-:Y:S01]  /*6eb0*/  @!P0 STG.E.128 [R48.64+0x100], R4 ;  /* 0x0001000430008986 */ /* 0x002fe2000c101d06 */
[----:B------:R-:W-:Y:S11]  /*6ec0*/  ISETP.GE.AND P0, PT, R0, c[0x0][0x1d4], PT ;  /* 0x0000750000007a0c */ /* 0x000ff60003f06270 */
[----:B------:R-:W-:Y:S02]  /*6ed0*/  @!UPT UIADD3 URZ, URZ, URZ, URZ ;  /* 0x0000003f3f3ff290 */ /* 0x000fe4000fffe03f */
[----:B------:R-:W1:Y:S04]  /*6ee0*/  @!P0 LDS.128 R4, [R240+0xa000] ;  /* 0x00a00000f0048984 */ /* 0x000e680000000c00 */
[----:B-1----:R1:W-:Y:S02]  /*6ef0*/  @!P0 STG.E.128 [R48.64+0x140], R4 ;  /* 0x0001400430008986 */ /* 0x0023e4000c101d06 */
.L_x_605:
[----:B------:R-:W-:Y:S05]  /*6f00*/  BSYNC B1 ;  /* 0x0000000000017941 */ /* 0x000fea0003800000 */
.L_x_600:
[C---:B-1----:R-:W-:Y:S01]  /*6f10*/  IMAD.SHL.U32 R10, R58.reuse, 0x40, RZ ;  /* 0x000000403a0a7824 */ /* 0x042fe200078e00ff */
[----:B------:R-:W-:Y:S01]  /*6f20*/  SHF.L.U64.HI R9, R58, 0x6, R75 ;  /* 0x000000063a097819 */ /* 0x000fe2000001024b */
[----:B------:R-:W-:Y:S03]  /*6f30*/  BSSY B0, `(.L_x_622) ;  /* 0x000004c000007945 */ /* 0x000fe60003800000 */
[----:B------:R-:W-:Y:S02]  /*6f40*/  IADD3 R0, P0, R10, R122, RZ ;  /* 0x0000007a0a007210 */ /* 0x000fe40007f1e0ff */
[----:B--2--5:R-:W-:Y:S03]  /*6f50*/  IADD3 R3, R100, -R10, RZ ;  /* 0x8000000a64037210 */ /* 0x024fe60007ffe0ff */
[----:B------:R-:W-:Y:S01]  /*6f60*/  IMAD.X R2, R9, 0x1, R125, P0 ;  /* 0x0000000109027824 */ /* 0x000fe200000e067d */
[C---:B------:R-:W-:Y:S11]  /*6f70*/  ISETP.GE.AND P0, PT, R3.reuse, 0x21, PT ;  /* 0x000000210300780c */ /* 0x040ff60003f06270 */
[----:B------:R-:W-:Y:S02]  /*6f80*/  @!UPT UIADD3 URZ, URZ, URZ, URZ ;  /* 0x0000003f3f3ff290 */ /* 0x000fe4000fffe03f */
[----:B------:R-:W-:Y:S02]  /*6f90*/  @P0 IADD3 R8, P1, R0, 0x20, RZ ;  /* 0x0000002000080810 */ /* 0x000fe40007f3e0ff */
[-C--:B------:R-:W-:Y:S03]  /*6fa0*/  @P0 MOV R7, R82.reuse ;  /* 0x0000005200070202 */ /* 0x080fe60000000f00 */
[----:B------:R-:W-:Y:S01]  /*6fb0*/  @P0 IMAD.X R6, RZ, RZ, R2, P1 ;  /* 0x000000ffff060224 */ /* 0x000fe200008e0602 */
[----:B------:R-:W-:Y:S11]  /*6fc0*/  ISETP.GE.AND P1, PT, R3, 0x1, PT ;  /* 0x000000010300780c */ /* 0x000ff60003f26270 */
[----:B------:R-:W-:Y:S02]  /*6fd0*/  @!UPT UIADD3 URZ, URZ, URZ, URZ ;  /* 0x0000003f3f3ff290 */ /* 0x000fe4000fffe03f */
[----:B------:R-:W-:Y:S01]  /*6fe0*/  @P1 MOV R3, R82 ;  /* 0x0000005200031202 */ /* 0x000fe20000000f00 */
[----:B------:R-:W-:Y:S02]  /*6ff0*/  @P1 IMAD R4, R2, c[0x0][0x258], RZ ;  /* 0x0000960002041a24 */ /* 0x000fe400078e02ff */
[----:B------:R-:W-:Y:S04]  /*7000*/  @P1 IMAD.MOV.U32 R2, RZ, RZ, R78 ;  /* 0x000000ffff021224 */ /* 0x000fe800078e004e */
[C---:B------:R-:W-:Y:S04]  /*7010*/  @P1 IMAD.WIDE.U32 R2, R0.reuse, c[0x0][0x258], R2 ;  /* 0x0000960000021a25 */ /* 0x040fe800078e0002 */
[----:B------:R-:W-:Y:S01]  /*7020*/  @P1 IMAD R0, R0, c[0x0][0x25c], R4 ;  /* 0x0000970000001a24 */ /* 0x000fe200078e0204 */
[C---:B------:R-:W-:Y:S03]  /*7030*/  @P1 LEA R4, P2, R2.reuse, c[0x0][0x250], 0x1 ;  /* 0x0000940002041a11 */ /* 0x040fe600078408ff */
[----:B------:R-:W-:Y:S05]  /*7040*/  @P1 IMAD.IADD R0, R3, 0x1, R0 ;  /* 0x0000000103001824 */ /* 0x000fea00078e0200 */
        /* <DEDUP_REMOVED lines=25> */
[----:B------:R-:W-:Y:S02]  /*71e0*/  IMAD.MOV.U32 R4, RZ, RZ, R96 ;  /* 0x000000ffff047224 */ /* 0x000fe400078e0060 */
[----:B------:R-:W-:Y:S02]  /*71f0*/  IMAD.MOV.U32 R5, RZ, RZ, R121 ;  /* 0x000000ffff057224 */ /* 0x000fe400078e0079 */
[----:B------:R-:W-:Y:S02]  /*7200*/  IMAD.X R2, R9, 0x1, R126, P0 ;  /* 0x0000000109027824 */ /* 0x000fe400000e067e */
[----:B------:R-:W-:Y:S04]  /*7210*/  IMAD.WIDE.U32 R4, R0, c[0x0][0x208], R4 ;  /* 0x0000820000047a25 */ /* 0x000fe800078e0004 */
[----:B------:R-:W-:Y:S04]  /*7220*/  IMAD R2, R2, c[0x0][0x208], RZ ;  /* 0x0000820002027a24 */ /* 0x000fe800078e02ff */
[----:B------:R-:W-:Y:S01]  /*7230*/  IMAD R0, R0, c[0x0][0x20c], R2 ;  /* 0x0000830000007a24 */ /* 0x000fe200078e0202 */
[C---:B------:R-:W-:Y:S03]  /*7240*/  LEA R2, P0, R4.reuse, c[0x0][0x1f8], 0x1 ;  /* 0x00007e0004027a11 */ /* 0x040fe600078008ff */
[----:B------:R-:W-:Y:S05]  /*7250*/  IMAD.IADD R0, R5, 0x1, R0 ;  /* 0x0000000105007824 */ /* 0x000fea00078e0200 */
[----:B------:R-:W-:Y:S02]  /*7260*/  LEA.HI.X R3, R4, c[0x0][0x1fc], R0, 0x1, P0 ;  /* 0x00007f0004037a11 */ /* 0x000fe400000f0c00 */
[C---:B------:R-:W-:Y:S02]  /*7270*/  ISETP.GE.AND P0, PT, R104.reuse, c[0x0][0x1d4], PT ;  /* 0x0000750068007a0c */ /* 0x040fe40003f06270 */
[----:B------:R-:W-:Y:S11]  /*7280*/  IADD3 R0, R104, 0x60, RZ ;  /* 0x0000006068007810 */ /* 0x000ff60007ffe0ff */
[----:B------:R-:W1:Y:S04]  /*7290*/  @!P0 LDS.128 R12, [R239] ;  /* 0x00000000ef0c8984 */ /* 0x000e680000000c00 */
[----:B-1----:R-:W-:Y:S01]  /*72a0*/  @!P0 STG.E.128 [R2.64], R12 ;  /* 0x0000000c02008986 */ /* 0x002fe2000c101d06 */
[----:B------:R-:W-:Y:S11]  /*72b0*/  ISETP.GE.AND P0, PT, R107, c[0x0][0x1d4], PT ;  /* 0x000075006b007a0c */ /* 0x000ff60003f06270 */
[----:B------:R-:W-:Y:S02]  /*72c0*/  @!UPT UIADD3 URZ, URZ, URZ, URZ ;  /* 0x0000003f3f3ff290 */ /* 0x000fe4000fffe03f */
[----:B------:R-:W1:Y:S04]  /*72d0*/  @!P0 LDS.128 R4, [R240] ;  /* 0x00000000f0048984 */ /* 0x000e680000000c00 */
        /* <DEDUP_REMOVED lines=17> */
.L_x_623:
[----:B-1----:R-:W-:Y:S05]  /*73f0*/  BSYNC B0 ;  /* 0x0000000000007941 */ /* 0x002fea0003800000 */
.L_x_622:
        /* <DEDUP_REMOVED lines=26> */
.L_x_599:
[----:B---3--:R-:W-:Y:S02]  /*75a0*/  IMAD.MOV.U32 R0, RZ, RZ, c[0x0][0x2c4] ;  /* 0x0000b100ff007624 */ /* 0x008fe400078e00ff */
[----:B-1----:R-:W-:-:S02]  /*75b0*/  IMAD.MOV.U32 R3, RZ, RZ, c[0x0][0x32c] ;  /* 0x0000cb00ff037624 */ /* 0x002fc400078e00ff */
[----:B------:R-:W-:Y:S01]  /*75c0*/  IMAD.IADD R11, R132, 0x1, R133 ;  /* 0x00000001840b7824 */ /* 0x000fe200078e0285 */
[----:B------:R-:W-:Y:S02]  /*75d0*/  ISETP.NE.AND P3, PT, R0, 0x1, PT ;  /* 0x000000010000780c */ /* 0x000fe40003f65270 */
[----:B------:R-:W-:Y:S02]  /*75e0*/  IADD3 R0, R246, 0x7f, RZ ;  /* 0x0000007ff6007810 */ /* 0x000fe40007ffe0ff */
[----:B------:R-:W-:-:S09]  /*75f0*/  ISETP.GE.AND P1, PT, R3, 0x1, PT ;  /* 0x000000010300780c */ /* 0x000fd20003f26270 */
[----:B------:R-:W-:-:S05]  /*7600*/  @P3 IMAD.HI.U32 R2, R0, c[0x0][0x2c8], RZ ;  /* 0x0000b20000023a27 */ /* 0x000fca00078e00ff */
[----:B------:R-:W-:-:S05]  /*7610*/  @P3 SHF.R.U32.HI R0, RZ, c[0x0][0x2cc], R2 ;  /* 0x0000b300ff003a19 */ /* 0x000fca0000011602 */
[----:B------:R-:W-:-:S05]  /*7620*/  IMAD.IADD R0, R139, 0x1, R0 ;  /* 0x000000018b007824 */ /* 0x000fca00078e0200 */
        /* <DEDUP_REMOVED lines=13> */
.L_x_627:
[----:B------:R-:W-:-:S13]  /*7700*/  ISETP.NE.AND P0, PT, R4, 0x1, PT ;  /* 0x000000010400780c */ /* 0x000fda0003f05270 */
[----:B------:R-:W-:-:S05]  /*7710*/  @P0 IMAD.HI.U32 R0, R2, c[0x0][0x330], RZ ;  /* 0x0000cc0002000a27 */ /* 0x000fca00078e00ff */
[----:B------:R-:W-:Y:S02]  /*7720*/  @P0 SHF.R.U32.HI R2, RZ, c[0x0][0x334], R0 ;  /* 0x0000cd00ff020a19 */ /* 0x000fe40000011600 */
.L_x_628:
[----:B------:R-:W-:Y:S05]  /*7730*/  BSYNC B0 ;  /* 0x0000000000007941 */ /* 0x000fea0003800000 */
.L_x_626:
[----:B------:R-:W-:-:S05]  /*7740*/  IMAD R2, R2, R4, c[0x0][0x32c] ;  /* 0x0000cb0002027624 */ /* 0x000fca00078e0204 */
[----:B------:R-:W-:-:S04]  /*7750*/  IMNMX R3, R3, R2, PT ;  /* 0x0000000203037217 */ /* 0x000fc80003800200 */
.L_x_625:
[----:B------:R-:W-:Y:S01]  /*7760*/  IADD3 R3, R3, 0x3f, RZ ;  /* 0x0000003f03037810 */ /* 0x000fe20007ffe0ff */
[----:B------:R-:W-:-:S03]  /*7770*/  @P3 IMAD.HI.U32 R2, R246, c[0x0][0x2c8], RZ ;  /* 0x0000b200f6023a27 */ /* 0x000fc600078e00ff */
[----:B------:R-:W-:Y:S01]  /*7780*/  SHF.R.S32.HI R4, RZ, 0x1f, R3 ;  /* 0x0000001fff047819 */ /* 0x000fe20000011403 */
[----:B------:R-:W-:Y:S01]  /*7790*/  IMAD.MOV.U32 R0, RZ, RZ, R246 ;  /* 0x000000ffff007224 */ /* 0x000fe200078e00f6 */
[----:B------:R-:W-:Y:S02]  /*77a0*/  @P3 SHF.R.U32.HI R0, RZ, c[0x0][0x2cc], R2 ;  /* 0x0000b300ff003a19 */ /* 0x000fe40000011602 */
[----:B------:R-:W-:-:S03]  /*77b0*/  LEA.HI R3, R4, R3, RZ, 0x6 ;  /* 0x0000000304037211 */ /* 0x000fc600078f30ff */
[----:B------:R-:W-:Y:S01]  /*77c0*/  IMAD.IADD R0, R148, 0x1, R0 ;  /* 0x0000000194007824 */ /* 0x000fe200078e0200 */
[----:B------:R-:W-:-:S04]  /*77d0*/  SHF.R.S32.HI R3, RZ, 0x6, R3 ;  /* 0x00000006ff037819 */ /* 0x000fc80000011403 */
[----:B------:R-:W-:Y:S02]  /*77e0*/  IADD3 R2, R0, -c[0x0][0x324], RZ ;  /* 0x8000c90000027a10 */ /* 0x000fe40007ffe0ff */
[----:B------:R-:W-:Y:S01]  /*77f0*/  IMNMX R7, R149, R3, PT ;  /* 0x0000000395077217 */ /* 0x000fe20003800200 */
        /* <DEDUP_REMOVED lines=11> */
.L_x_631:
[----:B------:R-:W-:-:S04]  /*78b0*/  MOV R3, c[0x0][0x32c] ;  /* 0x0000cb0000037a02 */ /* 0x000fc80000000f00 */
[----:B------:R-:W-:-:S13]  /*78c0*/  ISETP.NE.AND P0, PT, R3, 0x1, PT ;  /* 0x000000010300780c */ /* 0x000fda0003f05270 */
[----:B------:R-:W-:-:S05]  /*78d0*/  @P0 IMAD.HI.U32 R3, R0, c[0x0][0x330], RZ ;  /* 0x0000cc0000030a27 */ /* 0x000fca00078e00ff */
[----:B------:R-:W-:Y:S02]  /*78e0*/  @P0 SHF.R.U32.HI R0, RZ, c[0x0][0x334], R3 ;  /* 0x0000cd00ff000a19 */ /* 0x000fe40000011603 */
.L_x_632:
[----:B------:R-:W-:Y:S05]  /*78f0*/  BSYNC B0 ;  /* 0x0000000000007941 */ /* 0x000fea0003800000 */
.L_x_630:
[----:B------:R-:W-:-:S05]  /*7900*/  IMAD R0, R0, c[0x0][0x32c], RZ ;  /* 0x0000cb0000007a24 */ /* 0x000fca00078e02ff */
[----:B------:R-:W-:-:S04]  /*7910*/  IMNMX R2, R2, R0, !PT ;  /* 0x0000000002027217 */ /* 0x000fc80007800200 */
.L_x_629:
[----:B------:R-:W-:Y:S01]  /*7920*/  SHF.R.S32.HI R0, RZ, 0x1f, R2 ;  /* 0x0000001fff007819 */ /* 0x000fe20000011402 */
[----:B------:R-:W-:Y:S03]  /*7930*/  BSSY B0, `(.L_x_633) ;  /* 0x0000024000007945 */ /* 0x000fe60003800000 */
[----:B------:R-:W-:-:S04]  /*7940*/  LEA.HI R0, R0, R2, RZ, 0x6 ;  /* 0x0000000200007211 */ /* 0x000fc800078f30ff */
[----:B------:R-:W-:-:S04]  /*7950*/  SHF.R.S32.HI R0, RZ, 0x6, R0 ;  /* 0x00000006ff007819 */ /* 0x000fc80000011400 */
[----:B------:R-:W-:Y:S01]  /*7960*/  IMNMX R6, RZ, R0, !PT ;  /* 0x00000000ff067217 */ /* 0x000fe20007800200 */
[----:B------:R-:W-:-:S03]  /*7970*/  IMAD.MOV.U32 R0, RZ, RZ, RZ ;  /* 0x000000ffff007224 */ /* 0x000fc600078e00ff */
[----:B------:R-:W-:-:S13]  /*7980*/  ISETP.GT.AND P0, PT, R7, R6, PT ;  /* 0x000000060700720c */ /* 0x000fda0003f04270 */
[----:B------:R-:W-:Y:S05]  /*7990*/  @!P0 BRA `(.L_x_634) ;  /* 0x000001d000008947 */ /* 0x000fea0003800000 */
[----:B------:R-:W-:Y:S02]  /*79a0*/  IABS R2, R130 ;  /* 0x0000008200027213 */ /* 0x000fe40000000000 */
[----:B------:R-:W-:Y:S02]  /*79b0*/  IADD3 R3, R130, -0x1, R7 ;  /* 0xffffffff82037810 */ /* 0x000fe40007ffe007 */
[----:B------:R-:W1:Y:S03]  /*79c0*/  I2F.RP R0, R2 ;  /* 0x0000000200007306 */ /* 0x000e660000209400 */
[----:B------:R-:W-:-:S05]  /*79d0*/  IMAD.IADD R8, R3, 0x1, -R6 ;  /* 0x0000000103087824 */ /* 0x000fca00078e0a06 */
[----:B------:R-:W-:Y:S01]  /*79e0*/  IABS R10, R8 ;  /* 0x00000008000a7213 */ /* 0x000fe20000000000 */
        /* <DEDUP_REMOVED lines=24> */
.L_x_634:
[----:B------:R-:W-:Y:S05]  /*7b70*/  BSYNC B0 ;  /* 0x0000000000007941 */ /* 0x000fea0003800000 */
.L_x_633:
[----:B------:R-:W2:Y:S01]  /*7b80*/  LDL R2, [R1+0x34] ;  /* 0x0000340001027983 */ /* 0x000ea20000100800 */
        /* <DEDUP_REMOVED lines=49> */
[----:B--2---:R-:W-:-:S04]  /*7ea0*/  IMAD R227, R2, R0, R6 ;  /* 0x0000000002e37224 */ /* 0x004fc800078e0206 */
[--C-:B------:R-:W-:Y:S01]  /*7eb0*/  IMAD.IADD R2, R227, 0x1, R0.reuse ;  /* 0x00000001e3027824 */ /* 0x100fe200078e0200 */
[----:B------:R-:W-:-:S04]  /*7ec0*/  PRMT R0, RZ, 0x7610, R0 ;  /* 0x00007610ff007816 */ /* 0x000fc80000000000 */
[----:B------:R-:W-:-:S04]  /*7ed0*/  IMNMX R24, R7, R2, PT ;  /* 0x0000000207187217 */ /* 0x000fc80003800200 */
[----:B------:R-:W-:Y:S01]  /*7ee0*/  ISETP.GT.AND P0, PT, R24, R227, PT ;  /* 0x000000e31800720c */ /* 0x000fe20003f04270 */
[----:B------:R1:W-:-:S12]  /*7ef0*/  STL [R1+0x1c], R24 ;  /* 0x00001c1801007387 */ /* 0x0003d80000100800 */
[----:B------:R-:W-:Y:S05]  /*7f00*/  @!P0 BRA `(.L_x_635) ;  /* 0x00015b3000008947 */ /* 0x000fea0003800000 */
[----:B------:R-:W2:Y:S04]  /*7f10*/  LDL R28, [R1+0xc] ;  /* 0x00000c00011c7983 */ /* 0x000ea80000100800 */
[----:B------:R-:W3:Y:S04]  /*7f20*/  LDL R8, [R1+0x48] ;  /* 0x0000480001087983 */ /* 0x000ee80000100800 */
[----:B------:R-:W2:Y:S01]  /*7f30*/  LDL R25, [R1+0x18] ;  /* 0x0000180001197983 */ /* 0x000ea20000100800 */
[----:B------:R-:W-:-:S03]  /*7f40*/  ISETP.NE.U32.AND P0, PT, RZ, c[0x0][0x340], PT ;  /* 0x0000d000ff007a0c */ /* 0x000fc60003f05070 */
[----:B------:R-:W3:Y:S01]  /*7f50*/  LDL.64 R26, [R1+0x10] ;  /* 0x00001000011a7983 */ /* 0x000ee20000100a00 */
[----:B------:R-:W-:-:S03]  /*7f60*/  ISETP.NE.AND.EX P1, PT, RZ, c[0x0][0x344], PT, P0 ;  /* 0x0000d100ff007a0c */ /* 0x000fc60003f25300 */
[----:B------:R-:W3:Y:S10]  /*7f70*/  LDL.LU R21, [R1+0x20] ;  /* 0x0000200001157983 */ /* 0x000ef40000300800 */
[----:B------:R-:W-:Y:S01]  /*7f80*/  @P1 IMAD.MOV.U32 R2, RZ, RZ, 0x4 ;  /* 0x00000004ff021424 */ /* 0x000fe200078e00ff */
[----:B------:R-:W1:Y:S01]  /*7f90*/  S2R R4, SR_TID.X ;  /* 0x0000000000047919 */ /* 0x000e620000002100 */
[----:B------:R-:W-:-:S02]  /*7fa0*/  SHF.R.S32.HI R0, RZ, 0x1f, R180 ;  /* 0x0000001fff007819 */ /* 0x000fc400000114b4 */
[----:B------:R-:W-:-:S03]  /*7fb0*/  ISETP.NE.U32.AND P2, PT, RZ, c[0x0][0x348], PT ;  /* 0x0000d200ff007a0c */ /* 0x000fc60003f45070 */
[----:B------:R-:W-:Y:S02]  /*7fc0*/  IMAD R0, R0, c[0x0][0x178], RZ ;  /* 0x00005e0000007a24 */ /* 0x000fe400078e02ff */
[----:B--2---:R-:W-:-:S05]  /*7fd0*/  @P1 IMAD.WIDE R2, R28, R2, c[0x0][0x340] ;  /* 0x0000d0001c021625 */ /* 0x004fca00078e0202 */
[----:B------:R2:W4:Y:S01]  /*7fe0*/  @P1 LDG.E R18, [R2.64] ;  /* 0x0000000602121981 */ /* 0x000522000c1e1900 */
[----:B-1----:R-:W-:-:S04]  /*7ff0*/  SHF.R.S32.HI R20, RZ, 0x1f, R4 ;  /* 0x0000001fff147819 */ /* 0x002fc80000011404 */
[----:B------:R-:W-:-:S04]  /*8000*/  LEA.HI R20, R20, R4, RZ, 0x3 ;  /* 0x0000000414147211 */ /* 0x000fc800078f18ff */
[----:B------:R-:W-:Y:S01]  /*8010*/  SHF.R.S32.HI R20, RZ, 0x3, R20 ;  /* 0x00000003ff147819 */ /* 0x000fe20000011414 */
[----:B------:R-:W-:Y:S01]  /*8020*/  IMAD.WIDE.U32 R4, R180, c[0x0][0x178], RZ ;  /* 0x00005e00b4047a25 */ /* 0x000fe200078e00ff */
[----:B------:R-:W-:-:S03]  /*8030*/  SHF.R.S32.HI R17, RZ, 0x1f, R28 ;  /* 0x0000001fff117819 */ /* 0x000fc6000001141c */
[----:B------:R-:W-:Y:S01]  /*8040*/  IMAD R0, R180, c[0x0][0x17c], R0 ;  /* 0x00005f00b4007a24 */ /* 0x000fe200078e0200 */
[----:B---3--:R-:W-:-:S03]  /*8050*/  IADD3 R8, R8, R246, RZ ;  /* 0x000000f608087210 */ /* 0x008fc60007ffe0ff */
[----:B------:R-:W-:Y:S01]  /*8060*/  IMAD.IADD R5, R5, 0x1, R0 ;  /* 0x0000000105057824 */ /* 0x000fe200078e0200 */
[----:B--2---:R-:W-:Y:S02]  /*8070*/  SHF.R.S32.HI R3, RZ, 0x1f, R20 ;  /* 0x0000001fff037819 */ /* 0x004fe40000011414 */
[----:B------:R-:W-:-:S04]  /*8080*/  IADD3 R2, P0, R20, R11, RZ ;  /* 0x0000000b14027210 */ /* 0x000fc80007f1e0ff */
[----:B------:R-:W-:Y:S02]  /*8090*/  LEA.HI.X.SX32 R9, R11, R3, 0x1, P0 ;  /* 0x000000030b097211 */ /* 0x000fe400000f0eff */
[----:B------:R-:W-:Y:S01]  /*80a0*/  ISETP.NE.AND.EX P0, PT, RZ, c[0x0][0x34c], PT, P2 ;  /* 0x0000d300ff007a0c */ /* 0x000fe20003f05320 */
[----:B------:R-:W-:-:S03]  /*80b0*/  IMAD.WIDE.U32 R4, R25, c[0x0][0x1b8], R4 ;  /* 0x00006e0019047a25 */ /* 0x000fc600078e0004 */
[----:B------:R-:W-:Y:S01]  /*80c0*/  SEL R6, R17, RZ, !P0 ;  /* 0x000000ff11067207 */ /* 0x000fe20004000000 */
[----:B------:R-:W-:Y:S01]  /*80d0*/  @P3 IMAD.HI.U32 R10, R8, c[0x0][0x2c8], RZ ;  /* 0x0000b200080a3a27 */ /* 0x000fe200078e00ff */
[----:B------:R-:W-:-:S03]  /*80e0*/  SEL R3, R28, RZ, !P0 ;  /* 0x000000ff1c037207 */ /* 0x000fc60004000000 */
[----:B------:R-:W-:Y:S02]  /*80f0*/  IMAD R5, R25, c[0x0][0x1bc], R5 ;  /* 0x00006f0019057a24 */ /* 0x000fe400078e0205 */
[----:B------:R-:W-:Y:S02]  /*8100*/  IMAD R6, R6, c[0x0][0x1c0], RZ ;  /* 0x0000700006067a24 */ /* 0x000fe400078e02ff */
[----:B------:R-:W-:Y:S01]  /*8110*/  IMAD.MOV.U32 R0, RZ, RZ, R8 ;  /* 0x000000ffff007224 */ /* 0x000fe200078e0008 */
[----:B------:R-:W-:Y:S01]  /*8120*/  @P3 SHF.R.U32.HI R0, RZ, c[0x0][0x2cc], R10 ;  /* 0x0000b300ff003a19 */ /* 0x000fe2000001160a */
[C---:B------:R-:W-:Y:S02]  /*8130*/  IMAD R16, R3.reuse, c[0x0][0x1c4], R6 ;  /* 0x0000710003107a24 */ /* 0x040fe400078e0206 */
[----:B------:R-:W-:Y:S01]  /*8140*/  IMAD.WIDE.U32 R4, R3, c[0x0][0x1c0], R4 ;  /* 0x0000700003047a25 */ /* 0x000fe200078e0004 */
[----:B------:R-:W-:-:S03]  /*8150*/  SHF.R.S32.HI R7, RZ, 0x1f, R26 ;  /* 0x0000001fff077819 */ /* 0x000fc6000001141a */
[C---:B------:R-:W-:Y:S01]  /*8160*/  IMAD R3, R9.reuse, c[0x0][0x1e0], RZ ;  /* 0x0000780009037a24 */ /* 0x040fe200078e02ff */
[----:B------:R-:W-:Y:S01]  /*8170*/  SHF.R.S32.HI R13, RZ, 0x1f, R0 ;  /* 0x0000001fff0d7819 */ /* 0x000fe20000011400 */
[----:B------:R-:W-:Y:S02]  /*8180*/  IMAD.MOV.U32 R6, RZ, RZ, R26 ;  /* 0x000000ffff067224 */ /* 0x000fe400078e001a */
[----:B------:R-:W-:Y:S01]  /*8190*/  IMAD R12, R9, c[0x0][0x208], RZ ;  /* 0x00008200090c7a24 */ /* 0x000fe200078e02ff */
[----:B------:R-:W-:Y:S01]  /*81a0*/  IADD3 R9, -R0, RZ, RZ ;  /* 0x000000ff00097210 */ /* 0x000fe20007ffe1ff */
[----:B------:R-:W-:Y:S01]  /*81b0*/  IMAD R19, R2, c[0x0][0x1e4], R3 ;  /* 0x0000790002137a24 */ /* 0x000fe200078e0203 */
[----:B------:R-:W-:Y:S01]  /*81c0*/  ISETP.GE.AND P4, PT, R134, c[0x0][0x1d4], PT ;  /* 0x0000750086007a0c */ /* 0x000fe20003f86270 */
[----:B------:R-:W-:Y:S02]  /*81d0*/  IMAD.IADD R3, R5, 0x1, R16 ;  /* 0x0000000105037824 */ /* 0x000fe400078e0210 */
[----:B------:R-:W-:Y:S01]  /*81e0*/  IMAD.WIDE.U32 R10, R2, c[0x0][0x1e0], R6 ;  /* 0x00007800020a7a25 */ /* 0x000fe200078e0006 */
[----:B------:R-:W-:-:S03]  /*81f0*/  ISETP.GE.AND P5, PT, R26, c[0x0][0x1d4], PT ;  /* 0x000075001a007a0c */ /* 0x000fc60003fa6270 */
[----:B------:R-:W-:-:S04]  /*8200*/  IMAD.WIDE.U32 R14, R2, c[0x0][0x208], R6 ;  /* 0x00008200020e7a25 */ /* 0x000fc800078e0006 */
[----:B------:R-:W-:Y:S02]  /*8210*/  IMAD R16, R2, c[0x0][0x20c], R12 ;  /* 0x0000830002107a24 */ /* 0x000fe400078e020c */
[----:B------:R-:W-:Y:S02]  /*8220*/  IMAD R5, R13, c[0x0][0x1b0], RZ ;  /* 0x00006c000d057a24 */ /* 0x000fe400078e02ff */
[----:B------:R-:W-:Y:S01]  /*8230*/  IMAD.MOV.U32 R2, RZ, RZ, R4 ;  /* 0x000000ffff027224 */ /* 0x000fe200078e0004 */
[----:B------:R-:W-:Y:S01]  /*8240*/  SEL R4, RZ, 0xffffffff, P4 ;  /* 0xffffffffff047807 */ /* 0x000fe20002000000 */
[----:B------:R-:W-:Y:S02]  /*8250*/  IMAD R12, R9, c[0x0][0x2c4], R8 ;  /* 0x0000b100090c7a24 */ /* 0x000fe400078e0208 */
[C---:B------:R-:W-:Y:S02]  /*8260*/  IMAD R8, R0.reuse, c[0x0][0x1b4], R5 ;  /* 0x00006d0000087a24 */ /* 0x040fe400078e0205 */
[----:B------:R-:W-:Y:S01]  /*8270*/  IMAD.WIDE.U32 R2, R0, c[0x0][0x1b0], R2 ;  /* 0x00006c0000027a25 */ /* 0x000fe200078e0002 */
[----:B------:R-:W-:-:S02]  /*8280*/  SHF.L.U32 R0, R4, 0x1, RZ ;  /* 0x0000000104007819 */ /* 0x000fc400000006ff */
[----:B------:R-:W-:Y:S02]  /*8290*/  SEL R5, RZ, 0x1, P5 ;  /* 0x00000001ff057807 */ /* 0x000fe40002800000 */
[----:B------:R-:W-:Y:S01]  /*82a0*/  SHF.R.S32.HI R4, RZ, 0x1f, R12 ;  /* 0x0000001fff047819 */ /* 0x000fe2000001140c */
[----:B------:R-:W-:Y:S01]  /*82b0*/  IMAD.IADD R9, R15, 0x1, R16 ;  /* 0x000000010f097824 */ /* 0x000fe200078e0210 */
[----:B------:R-:W-:Y:S02]  /*82c0*/  LOP3.LUT R16, R0, 0x2, R5, 0xe2, !PT ;  /* 0x0000000200107812 */ /* 0x000fe400078ee205 */
[----:B------:R-:W-:Y:S01]  /*82d0*/  IADD3 R5, R3, R8, RZ ;  /* 0x0000000803057210 */ /* 0x000fe20007ffe0ff */
[----:B------:R-:W-:Y:S01]  /*82e0*/  IMAD R0, R4, c[0x0][0x1a8], RZ ;  /* 0x00006a0004007a24 */ /* 0x000fe200078e02ff */
[----:B------:R-:W-:Y:S01]  /*82f0*/  MOV R4, R2 ;  /* 0x0000000200047202 */ /* 0x000fe20000000f00 */
[----:B------:R-:W-:Y:S01]  /*8300*/  IMAD.MOV.U32 R8, RZ, RZ, R14 ;  /* 0x000000ffff087224 */ /* 0x000fe200078e000e */
[----:B------:R-:W-:Y:S01]  /*8310*/  ISETP.NE.U32.AND P0, PT, RZ, c[0x0][0x350], PT ;  /* 0x0000d400ff007a0c */ /* 0x000fe20003f05070 */
[----:B------:R-:W-:-:S02]  /*8320*/  IMAD.IADD R11, R11, 0x1, R19 ;  /* 0x000000010b0b7824 */ /* 0x000fc400078e0213 */
[C---:B------:R-:W-:Y:S01]  /*8330*/  IMAD R14, R12.reuse, c[0x0][0x1ac], R0 ;  /* 0x00006b000c0e7a24 */ /* 0x040fe200078e0200 */
[----:B------:R-:W-:Y:S01]  /*8340*/  ISETP.NE.AND.EX P0, PT, RZ, c[0x0][0x354], PT, P0 ;  /* 0x0000d500ff007a0c */ /* 0x000fe20003f05300 */
[----:B------:R-:W-:-:S04]  /*8350*/  IMAD.WIDE.U32 R12, R12, c[0x0][0x1a8], R4 ;  /* 0x00006a000c0c7a25 */ /* 0x000fc800078e0004 */
[----:B------:R-:W-:-:S04]  /*8360*/  IMAD.WIDE.U32 R8, R25, c[0x0][0x210], R8 ;  /* 0x0000840019087a25 */ /* 0x000fc800078e0008 */
[----:B------:R-:W-:Y:S01]  /*8370*/  IMAD.WIDE.U32 R4, R25, c[0x0][0x1e8], R10 ;  /* 0x00007a0019047a25 */ /* 0x000fe200078e000a */
[----:B------:R-:W-:Y:S02]  /*8380*/  LOP3.LUT R21, R21, 0xfffffffe, RZ, 0xc0, !PT ;  /* 0xfffffffe15157812 */ /* 0x000fe400078ec0ff */
[----:B------:R-:W-:Y:S01]  /*8390*/  ISETP.GE.AND P3, PT, R135, c[0x0][0x1d4], PT ;  /* 0x0000750087007a0c */ /* 0x000fe20003f66270 */
[----:B------:R-:W-:Y:S01]  /*83a0*/  IMAD R5, R25, c[0x0][0x1ec], R5 ;  /* 0x00007b0019057a24 */ /* 0x000fe200078e0205 */
[----:B------:R-:W-:Y:S02]  /*83b0*/  ISETP.GE.AND P6, PT, R134, c[0x0][0x198], PT ;  /* 0x0000660086007a0c */ /* 0x000fe40003fc6270 */
[----:B------:R-:W-:Y:S02]  /*83c0*/  IADD3 R101, R24, -0x1, RZ ;  /* 0xffffffff18657810 */ /* 0x000fe40007ffe0ff */
[----:B------:R-:W-:Y:S02]  /*83d0*/  IADD3 R11, R20, R246, RZ ;  /* 0x000000f6140b7210 */ /* 0x000fe40007ffe0ff */
[----:B------:R-:W-:-:S02]  /*83e0*/  ISETP.GE.AND P2, PT, R135, c[0x0][0x198], PT ;  /* 0x0000660087007a0c */ /* 0x000fc40003f46270 */
[--C-:B----4-:R-:W-:Y:S01]  /*83f0*/  @P1 SHF.R.S32.HI R3, RZ, 0x1f, R18.reuse ;  /* 0x0000001fff031819 */ /* 0x110fe20000011412 */
[----:B------:R-:W-:Y:S02]  /*8400*/  @!P1 IMAD.MOV.U32 R3, RZ, RZ, R17 ;  /* 0x000000ffff039224 */ /* 0x000fe400078e0011 */
[----:B------:R-:W-:Y:S01]  /*8410*/  @P1 IMAD.MOV.U32 R2, RZ, RZ, R18 ;  /* 0x000000ffff021224 */ /* 0x000fe200078e0012 */
[----:B------:R-:W-:Y:S02]  /*8420*/  @!P1 MOV R2, R28 ;  /* 0x0000001c00029202 */ /* 0x000fe40000000f00 */
[----:B------:R-:W-:Y:S01]  /*8430*/  SEL R10, R3, RZ, !P0 ;  /* 0x000000ff030a7207 */ /* 0x000fe20004000000 */
[----:B------:R-:W-:Y:S01]  /*8440*/  IMAD R3, R25, c[0x0][0x214], R9 ;  /* 0x0000850019037a24 */ /* 0x000fe200078e0209 */
[----:B------:R-:W-:Y:S02]  /*8450*/  SEL R0, R2, RZ, !P0 ;  /* 0x000000ff02007207 */ /* 0x000fe40004000000 */
[----:B------:R-:W-:-:S02]  /*8460*/  IADD3 R9, R13, R14, RZ ;  /* 0x0000000e0d097210 */ /* 0x000fc40007ffe0ff */
[----:B------:R-:W-:-:S04]  /*8470*/  LEA R15, P0, R12, c[0x0][0x160], 0x1 ;  /* 0x000058000c0f7a11 */ /* 0x000fc800078008ff */
[----:B------:R-:W-:Y:S02]  /*8480*/  LEA.HI.X R12, R12, c[0x0][0x164], R9, 0x1, P0 ;  /* 0x000059000c0c7a11 */ /* 0x000fe400000f0c09 */
[----:B------:R-:W-:Y:S02]  /*8490*/  ISETP.GE.AND P0, PT, R26, c[0x0][0x198], PT ;  /* 0x000066001a007a0c */ /* 0x000fe40003f06270 */
[----:B------:R-:W-:-:S11]  /*84a0*/  SEL R2, RZ, 0x4, P3 ;  /* 0x00000004ff027807 */ /* 0x000fd60001800000 */
[----:B------:R-:W-:-:S05]  /*84b0*/  @P0 LOP3.LUT R21, R21, 0x1, RZ, 0xfc, !PT ;  /* 0x0000000115150812 */ /* 0x000fca00078efcff */
[----:B------:R1:W-:Y:S01]  /*84c0*/  STL [R1+0x20], R21 ;  /* 0x0000201501007387 */ /* 0x0003e20000100800 */
[----:B------:R-:W-:Y:S01]  /*84d0*/  LOP3.LUT R108, R16, R2, RZ, 0xfc, !PT ;  /* 0x00000002106c7212 */ /* 0x000fe200078efcff */
[----:B------:R-:W-:Y:S02]  /*84e0*/  IMAD.MOV.U32 R2, RZ, RZ, R8 ;  /* 0x000000ffff027224 */ /* 0x000fe400078e0008 */
[C---:B------:R-:W-:Y:S02]  /*84f0*/  IMAD R8, R10.reuse, c[0x0][0x1f0], RZ ;  /* 0x00007c000a087a24 */ /* 0x040fe400078e02ff */
[----:B------:R-:W-:Y:S02]  /*8500*/  IMAD R10, R10, c[0x0][0x218], RZ ;  /* 0x000086000a0a7a24 */ /* 0x000fe400078e02ff */
[----:B------:R-:W-:-:S04]  /*8510*/  IMAD.WIDE.U32 R230, R0, c[0x0][0x218], R2 ;  /* 0x0000860000e67a25 */ /* 0x000fc800078e0002 */
[----:B------:R-:W-:-:S04]  /*8520*/  IMAD.WIDE.U32 R228, R0, c[0x0][0x1f0], R4 ;  /* 0x00007c0000e47a25 */ /* 0x000fc800078e0004 */
[C---:B------:R-:W-:Y:S02]  /*8530*/  IMAD R2, R0.reuse, c[0x0][0x1f4], R8 ;  /* 0x00007d0000027a24 */ /* 0x040fe400078e0208 */
[----:B------:R-:W-:Y:S02]  /*8540*/  IMAD R0, R0, c[0x0][0x21c], R10 ;  /* 0x0000870000007a24 */ /* 0x000fe400078e020a */
[----:B------:R-:W-:-:S03]  /*8550*/  IMAD.IADD R232, R229, 0x1, R2 ;  /* 0x00000001e5e87824 */ /* 0x000fc600078e0202 */
[----:B------:R-:W-:Y:S01]  /*8560*/  IADD3 R233, R231, R0, RZ ;  /* 0x00000000e7e97210 */ /* 0x000fe20007ffe0ff */
[----:B------:R-:W-:Y:S05]  /*8570*/  BRA.DIV ~URZ, `(.L_x_636) ;  /* 0x00019fc27f007947 */ /* 0x000fea000b800000 */
[----:B------:R2:W3:Y:S02]  /*8580*/  SHFL.IDX PT, R10, R12, RZ, 0x181f ;  /* 0x00181fff0c0a7589 */ /* 0x0004e400000e0000 */
.L_x_799:
[----:B------:R-:W-:Y:S05]  /*8590*/  BRA.DIV ~URZ, `(.L_x_637) ;  /* 0x0001a0127f007947 */ /* 0x000fea000b800000 */
[----:B------:R4:W1:Y:S02]  /*85a0*/  SHFL.IDX PT, R0, R15, RZ, 0x181f ;  /* 0x00181fff0f007589 */ /* 0x00086400000e0000 */
.L_x_800:
[----:B------:R-:W-:Y:S01]  /*85b0*/  IMAD R30, R243, c[0x0][0x2c4], RZ ;  /* 0x0000b100f31e7a24 */ /* 0x000fe200078e02ff */
[----:B------:R-:W-:Y:S01]  /*85c0*/  BSSY B0, `(.L_x_638) ;  /* 0x0000014000007945 */ /* 0x000fe20003800000 */
[----:B------:R-:W-:Y:S02]  /*85d0*/  SHF.R.S32.HI R13, RZ, 0x1f, R134 ;  /* 0x0000001fff0d7819 */ /* 0x000fe40000011486 */
[----:B------:R-:W-:Y:S02]  /*85e0*/  SHF.R.S32.HI R14, RZ, 0x1f, R135 ;  /* 0x0000001fff0e7819 */ /* 0x000fe40000011487 */
[----:B------:R-:W-:-:S13]  /*85f0*/  ISETP.GE.AND P0, PT, R11, R30, PT ;  /* 0x0000001e0b00720c */ /* 0x000fda0003f06270 */
[----:B------:R-:W-:Y:S05]  /*8600*/  @P0 BRA `(.L_x_639) ;  /* 0x000000f000000947 */ /* 0x000fea0003800000 */
[----:B--2---:R-:W2:Y:S04]  /*8610*/  LDL.64 R2, [R1+0x10] ;  /* 0x0000100001027983 */ /* 0x004ea80000100a00 */
[----:B----4-:R-:W4:Y:S01]  /*8620*/  LDL R4, [R1+0x20] ;  /* 0x0000200001047983 */ /* 0x010f220000100800 */
[----:B-12---:R-:W-:Y:S02]  /*8630*/  LEA R8, P0, R2, R0, 0x1 ;  /* 0x0000000002087211 */ /* 0x006fe400078008ff */
[----:B----4-:R-:W-:Y:S02]  /*8640*/  LOP3.LUT P1, RZ, R4, 0x1, RZ, 0xc0, !PT ;  /* 0x0000000104ff7812 */ /* 0x010fe4000782c0ff */
[----:B---3--:R-:W-:Y:S02]  /*8650*/  LEA.HI.X R9, R2, R10, R7, 0x1, P0 ;  /* 0x0000000a02097211 */ /* 0x008fe400000f0c07 */
[----:B------:R-:W-:-:S04]  /*8660*/  LEA R4, P0, R134, R0, 0x1 ;  /* 0x0000000086047211 */ /* 0x000fc800078008ff */
[----:B------:R-:W-:Y:S02]  /*8670*/  LEA.HI.X R5, R134, R10, R13, 0x1, P0 ;  /* 0x0000000a86057211 */ /* 0x000fe400000f0c0d */
[----:B------:R-:W-:-:S03]  /*8680*/  LEA R2, P0, R135, R0, 0x1 ;  /* 0x0000000087027211 */ /* 0x000fc600078008ff */
[----:B------:R-:W-:Y:S01]  /*8690*/  @!PT LDS RZ, [RZ] ;  /* 0x00000000fffff984 */ /* 0x000fe20000000800 */
[----:B------:R-:W-:Y:S01]  /*86a0*/  @!PT LDS RZ, [RZ] ;  /* 0x00000000fffff984 */ /* 0x000fe20000000800 */
[----:B------:R-:W-:Y:S01]  /*86b0*/  @!PT LDS RZ, [RZ] ;  /* 0x00000000fffff984 */ /* 0x000fe20000000800 */
[----:B------:R1:W-:Y:S01]  /*86c0*/  LDGSTS.E.BYPASS.LTC128B.128 [R217+0xc100], [R8.64], !P1 ;  /* 0x0c10000008d97fae */ /* 0x0003e2000c901d46 */
[----:B------:R-:W-:-:S03]  /*86d0*/  LEA.HI.X R3, R135, R10, R14, 0x1, P0 ;  /* 0x0000000a87037211 */ /* 0x000fc600000f0c0e */
[----:B------:R1:W-:Y:S04]  /*86e0*/  LDGSTS.E.BYPASS.LTC128B.128 [R217+0x10100], [R4.64], !P6 ;  /* 0x1010000004d97fae */ /* 0x0003e8000f101d46 */
[----:B------:R1:W-:Y:S02]  /*86f0*/  LDGSTS.E.BYPASS.LTC128B.128 [R217+0x14100], [R2.64], !P2 ;  /* 0x1410000002d97fae */ /* 0x0003e4000d101d46 */
.L_x_639:
[----:B------:R-:W-:Y:S05]  /*8700*/  BSYNC B0 ;  /* 0x0000000000007941 */ /* 0x000fea0003800000 */
.L_x_638:
[----:B------:R-:W-:Y:S05]  /*8710*/  BRA.DIV ~URZ, `(.L_x_640) ;  /* 0x00019f027f007947 */ /* 0x000fea000b800000 */
[----:B---3--:R3:W2:Y:S04]  /*8720*/  SHFL.IDX PT, R10, R12, 0x1, 0x181f ;  /* 0x00381f000c0a7f89 */ /* 0x0086a800000e0000 */
[----:B-1----:R3:W1:Y:S02]  /*8730*/  SHFL.IDX PT, R0, R15, 0x1, 0x181f ;  /* 0x00381f000f007f89 */ /* 0x00266400000e0000 */
.L_x_801:
[----:B------:R-:W-:Y:S01]  /*8740*/  IADD3 R2, R11, 0x20, RZ ;  /* 0x000000200b027810 */ /* 0x000fe20007ffe0ff */
[----:B------:R-:W-:Y:S03]  /*8750*/  BSSY B0, `(.L_x_641) ;  /* 0x0000012000007945 */ /* 0x000fe60003800000 */
[----:B------:R-:W-:-:S13]  /*8760*/  ISETP.GE.AND P0, PT, R2, R30, PT ;  /* 0x0000001e0200720c */ /* 0x000fda0003f06270 */
[----:B------:R-:W-:Y:S05]  /*8770*/  @P0 BRA `(.L_x_642) ;  /* 0x000000f000000947 */ /* 0x000fea0003800000 */
[----:B---3--:R-:W3:Y:S04]  /*8780*/  LDL.64 R4, [R1+0x10] ;  /* 0x0000100001047983 */ /* 0x008ee80000100a00 */
[----:B----4-:R-:W4:Y:S01]  /*8790*/  LDL R3, [R1+0x20] ;  /* 0x0000200001037983 */ /* 0x010f220000100800 */
[C---:B-1-3--:R-:W-:Y:S02]  /*87a0*/  LEA R8, P0, R4.reuse, R0, 0x1 ;  /* 0x0000000004087211 */ /* 0x04afe400078008ff */
[----:B----4-:R-:W-:Y:S02]  /*87b0*/  LOP3.LUT P1, RZ, R3, 0x1, RZ, 0xc0, !PT ;  /* 0x0000000103ff7812 */ /* 0x010fe4000782c0ff */
[----:B--2---:R-:W-:Y:S02]  /*87c0*/  LEA.HI.X R9, R4, R10, R7, 0x1, P0 ;  /* 0x0000000a04097211 */ /* 0x004fe400000f0c07 */
        /* <DEDUP_REMOVED lines=10> */
.L_x_642:
[----:B------:R-:W-:Y:S05]  /*8870*/  BSYNC B0 ;  /* 0x0000000000007941 */ /* 0x000fea0003800000 */
.L_x_641:
[----:B------:R-:W-:Y:S05]  /*8880*/  BRA.DIV ~URZ, `(.L_x_643) ;  /* 0x00019e627f007947 */ /* 0x000fea000b800000 */
[----:B--2---:R2:W3:Y:S02]  /*8890*/  SHFL.IDX PT, R10, R12, 0x2, 0x181f ;  /* 0x00581f000c0a7f89 */ /* 0x0044e400000e0000 */
.L_x_802:
[----:B------:R-:W-:Y:S05]  /*88a0*/  BRA.DIV ~URZ, `(.L_x_644) ;  /* 0x00019eb27f007947 */ /* 0x000fea000b800000 */
[----:B-1----:R1:W2:Y:S02]  /*88b0*/  SHFL.IDX PT, R0, R15, 0x2, 0x181f ;  /* 0x00581f000f007f89 */ /* 0x0022a400000e0000 */
.L_x_803:
[----:B------:R-:W-:Y:S01]  /*88c0*/  IADD3 R2, R11, 0x40, RZ ;  /* 0x000000400b027810 */ /* 0x000fe20007ffe0ff */
[----:B------:R-:W-:Y:S03]  /*88d0*/  BSSY B0, `(.L_x_645) ;  /* 0x0000012000007945 */ /* 0x000fe60003800000 */
[----:B------:R-:W-:-:S13]  /*88e0*/  ISETP.GE.AND P0, PT, R2, R30, PT ;  /* 0x0000001e0200720c */ /* 0x000fda0003f06270 */
[----:B------:R-:W-:Y:S05]  /*88f0*/  @P0 BRA `(.L_x_646) ;  /* 0x000000f000000947 */ /* 0x000fea0003800000 */
[----:B----4-:R-:W4:Y:S04]  /*8900*/  LDL.64 R4, [R1+0x10] ;  /* 0x0000100001047983 */ /* 0x010f280000100a00 */
[----:B---3--:R-:W3:Y:S01]  /*8910*/  LDL R3, [R1+0x20] ;  /* 0x0000200001037983 */ /* 0x008ee20000100800 */
[C---:B--2-4-:R-:W-:Y:S02]  /*8920*/  LEA R8, P0, R4.reuse, R0, 0x1 ;  /* 0x0000000004087211 */ /* 0x054fe400078008ff */
[----:B---3--:R-:W-:Y:S02]  /*8930*/  LOP3.LUT P1, RZ, R3, 0x1, RZ, 0xc0, !PT ;  /* 0x0000000103ff7812 */ /* 0x008fe4000782c0ff */
[----:B------:R-:W-:Y:S02]  /*8940*/  LEA.HI.X R9, R4, R10, R7, 0x1, P0 ;  /* 0x0000000a04097211 */ /* 0x000fe400000f0c07 */
        /* <DEDUP_REMOVED lines=10> */
.L_x_646:
[----:B------:R-:W-:Y:S05]  /*89f0*/  BSYNC B0 ;  /* 0x0000000000007941 */ /* 0x000fea0003800000 */
.L_x_645:
[----:B------:R-:W-:Y:S05]  /*8a00*/  BRA.DIV ~URZ, `(.L_x_647) ;  /* 0x00019dc27f007947 */ /* 0x000fea000b800000 */
[----:B---3--:R3:W1:Y:S04]  /*8a10*/  SHFL.IDX PT, R10, R12, 0x3, 0x181f ;  /* 0x00781f000c0a7f89 */ /* 0x00866800000e0000 */
[----:B--2---:R3:W2:Y:S02]  /*8a20*/  SHFL.IDX PT, R0, R15, 0x3, 0x181f ;  /* 0x00781f000f007f89 */ /* 0x0046a400000e0000 */
.L_x_804:
[----:B---3--:R-:W3:Y:S04]  /*8a30*/  LDL.64 R16, [R1+0x10] ;  /* 0x0000100001107983 */ /* 0x008ee80000100a00 */
[----:B-1--4-:R-:W4:Y:S01]  /*8a40*/  LDL R15, [R1+0x20] ;  /* 0x00002000010f7983 */ /* 0x012f220000100800 */
[----:B------:R-:W-:Y:S01]  /*8a50*/  IADD3 R2, R11, 0x60, RZ ;  /* 0x000000600b027810 */ /* 0x000fe20007ffe0ff */
[----:B------:R-:W-:Y:S01]  /*8a60*/  IMAD.SHL.U32 R103, R101, 0x40, RZ ;  /* 0x0000004065677824 */ /* 0x000fe200078e00ff */
[----:B------:R-:W-:Y:S01]  /*8a70*/  SHF.R.S32.HI R109, RZ, 0x1f, R101 ;  /* 0x0000001fff6d7819 */ /* 0x000fe20000011465 */
[----:B------:R-:W1:Y:S01]  /*8a80*/  S2R R12, SR_TID.X ;  /* 0x00000000000c7919 */ /* 0x000e620000002100 */
[----:B------:R-:W-:Y:S01]  /*8a90*/  ISETP.GE.AND P0, PT, R2, R30, PT ;  /* 0x0000001e0200720c */ /* 0x000fe20003f06270 */
[----:B------:R-:W-:-:S12]  /*8aa0*/  IMAD.MOV.U32 R111, RZ, RZ, c[0x0][0x2c4] ;  /* 0x0000b100ff6f7624 */ /* 0x000fd800078e00ff */
[----:B--2---:R-:W-:-:S04]  /*8ab0*/  @!P0 LEA R8, P1, R134, R0, 0x1 ;  /* 0x0000000086088211 */ /* 0x004fc800078208ff */
[----:B------:R-:W-:Y:S02]  /*8ac0*/  @!P0 LEA.HI.X R9, R134, R10, R13, 0x1, P1 ;  /* 0x0000000a86098211 */ /* 0x000fe400008f0c0d */
[----:B-1----:R-:W-:-:S04]  /*8ad0*/  SHF.R.S32.HI R112, RZ, 0x1f, R12 ;  /* 0x0000001fff707819 */ /* 0x002fc8000001140c */
[----:B------:R-:W-:-:S04]  /*8ae0*/  LEA.HI R112, R112, R12, RZ, 0x3 ;  /* 0x0000000c70707211 */ /* 0x000fc800078f18ff */
[----:B------:R-:W-:Y:S02]  /*8af0*/  SHF.R.S32.HI R112, RZ, 0x3, R112 ;  /* 0x00000003ff707819 */ /* 0x000fe40000011470 */
[----:B---3--:R-:W-:-:S04]  /*8b00*/  @!P0 LEA R4, P1, R16, R0, 0x1 ;  /* 0x0000000010048211 */ /* 0x008fc800078208ff */
[----:B------:R-:W-:Y:S02]  /*8b10*/  @!P0 LEA.HI.X R5, R16, R10, R7, 0x1, P1 ;  /* 0x0000000a10058211 */ /* 0x000fe400008f0c07 */
[----:B------:R-:W-:Y:S01]  /*8b20*/  @!P0 LEA R2, P1, R135, R0, 0x1 ;  /* 0x0000000087028211 */ /* 0x000fe200078208ff */
[----:B------:R-:W-:-:S03]  /*8b30*/  IMAD R0, R109, c[0x0][0x1e0], RZ ;  /* 0x000078006d007a24 */ /* 0x000fc600078e02ff */
[----:B------:R-:W-:Y:S02]  /*8b40*/  @!P0 LEA.HI.X R3, R135, R10, R14, 0x1, P1 ;  /* 0x0000000a87038211 */ /* 0x000fe400008f0c0e */
[----:B----4-:R-:W-:-:S13]  /*8b50*/  LOP3.LUT P1, RZ, R15, 0x1, RZ, 0xc0, !PT ;  /* 0x000000010fff7812 */ /* 0x010fda000782c0ff */
        /* <DEDUP_REMOVED lines=8> */
[----:B-1----:R-:W-:Y:S01]  /*8be0*/  IADD3 R4, -R103, R242, -R112 ;  /* 0x000000f267047210 */ /* 0x002fe20007ffe970 */
[----:B------:R-:W-:Y:S01]  /*8bf0*/  IMAD R5, R101, c[0x0][0x1e4], R0 ;  /* 0x0000790065057a24 */ /* 0x000fe200078e0200 */
[----:B------:R-:W-:Y:S02]  /*8c00*/  BAR.SYNC.DEFER_BLOCKING 0x0 ;  /* 0x0000000000007b1d */ /* 0x000fe40000010000 */
[----:B------:R-:W-:Y:S01]  /*8c10*/  ISETP.GE.AND P0, PT, R4, 0x21, PT ;  /* 0x000000210400780c */ /* 0x000fe20003f06270 */
[----:B--2---:R-:W-:-:S02]  /*8c20*/  IMAD.MOV.U32 R8, RZ, RZ, 0x20 ;  /* 0x00000020ff087424 */ /* 0x004fc400078e00ff */
[----:B---3--:R-:W-:-:S04]  /*8c30*/  IMAD.WIDE.U32 R2, R101, c[0x0][0x1e0], RZ ;  /* 0x0000780065027a25 */ /* 0x008fc800078e00ff */
[----:B------:R-:W-:Y:S01]  /*8c40*/  IMAD.IADD R3, R3, 0x1, R5 ;  /* 0x0000000103037824 */ /* 0x000fe200078e0205 */
[----:B------:R-:W-:Y:S01]  /*8c50*/  LEA R0, P1, R2, R228, 0x6 ;  /* 0x000000e402007211 */ /* 0x000fe200078230ff */
[----:B------:R-:W-:-:S03]  /*8c60*/  IMAD.WIDE.U32 R6, R8, c[0x0][0x1e0], RZ ;  /* 0x0000780008067a25 */ /* 0x000fc600078e00ff */
[----:B------:R-:W-:Y:S01]  /*8c70*/  LEA.HI.X R2, R2, R232, R3, 0x6, P1 ;  /* 0x000000e802027211 */ /* 0x000fe200008f3403 */
[----:B------:R-:W-:Y:S01]  /*8c80*/  IMAD R5, R8, c[0x0][0x1e4], RZ ;  /* 0x0000790008057a24 */ /* 0x000fe200078e02ff */
[----:B------:R-:W-:-:S04]  /*8c90*/  @P0 IADD3 R3, P1, R0, R6, RZ ;  /* 0x0000000600030210 */ /* 0x000fc80007f3e0ff */
[----:B------:R-:W-:Y:S02]  /*8ca0*/  @P0 IADD3.X R6, R2, R7, R5, P1, !PT ;  /* 0x0000000702060210 */ /* 0x000fe40000ffe405 */
[----:B------:R-:W-:-:S13]  /*8cb0*/  ISETP.GE.AND P1, PT, R4, 0x1, PT ;  /* 0x000000010400780c */ /* 0x000fda0003f26270 */
[----:B------:R-:W-:-:S04]  /*8cc0*/  @P1 LEA R4, P2, R0, c[0x0][0x1c8], 0x1 ;  /* 0x0000720000041a11 */ /* 0x000fc800078408ff */
[----:B------:R-:W-:Y:S02]  /*8cd0*/  @P1 LEA.HI.X R5, R0, c[0x0][0x1cc], R2, 0x1, P2 ;  /* 0x0000730000051a11 */ /* 0x000fe400010f0c02 */
[----:B------:R-:W-:-:S03]  /*8ce0*/  @P0 LEA R2, P2, R3, c[0x0][0x1c8], 0x1 ;  /* 0x0000720003020a11 */ /* 0x000fc600078408ff */
[----:B------:R-:W-:Y:S01]  /*8cf0*/  @!PT LDS RZ, [RZ] ;  /* 0x00000000fffff984 */ /* 0x000fe20000000800 */
[----:B------:R-:W-:Y:S01]  /*8d00*/  @!PT LDS RZ, [RZ] ;  /* 0x00000000fffff984 */ /* 0x000fe20000000800 */
[----:B------:R-:W-:Y:S01]  /*8d10*/  @!PT LDS RZ, [RZ] ;  /* 0x00000000fffff984 */ /* 0x000fe20000000800 */
[----:B------:R1:W-:Y:S01]  /*8d20*/  @P1 LDGSTS.E.BYPASS.LTC128B.128 [R217+0x6100], [R4.64], !P5 ;  /* 0x0610000004d91fae */ /* 0x0003e2000e901d46 */
[----:B------:R-:W-:-:S03]  /*8d30*/  @P0 LEA.HI.X R3, R3, c[0x0][0x1cc], R6, 0x1, P2 ;  /* 0x0000730003030a11 */ /* 0x000fc600010f0c06 */
        /* <DEDUP_REMOVED lines=10> */
.L_x_648:
[----:B------:R-:W-:Y:S01]  /*8de0*/  ULDC.U8 UR4, c[0x0][0x298] ;  /* 0x0000a60000047ab9 */ /* 0x000fe20000000000 */
[----:B------:R-:W-:Y:S01]  /*8df0*/  SHF.R.S32.HI R113, RZ, 0x1f, R12 ;  /* 0x0000001fff717819 */ /* 0x000fe2000001140c */
[----:B-1---5:R-:W-:Y:S01]  /*8e00*/  IMAD.WIDE.U32 R4, R131, c[0x0][0x280], RZ ;  /* 0x0000a00083047a25 */ /* 0x022fe200078e00ff */
[----:B------:R-:W-:Y:S01]  /*8e10*/  ISETP.NE.AND P0, PT, RZ, UR4, PT ;  /* 0x00000004ff007c0c */ /* 0x000fe2000bf05270 */
[----:B------:R-:W-:Y:S01]  /*8e20*/  BSSY B2, `(.L_x_649) ;  /* 0x00006ff000027945 */ /* 0x000fe20003800000 */
[----:B------:R-:W-:Y:S02]  /*8e30*/  SHF.R.S32.HI R0, RZ, 0x1f, R131 ;  /* 0x0000001fff007819 */ /* 0x000fe40000011483 */
[----:B------:R-:W-:Y:S02]  /*8e40*/  LEA.HI R113, R113, R12, RZ, 0x2 ;  /* 0x0000000c71717211 */ /* 0x000fe400078f10ff */
[----:B------:R-:W-:Y:S01]  /*8e50*/  IADD3 R26, R245, R246, RZ ;  /* 0x000000f6f51a7210 */ /* 0x000fe20007ffe0ff */
[C---:B------:R-:W-:Y:S01]  /*8e60*/  IMAD R2, R0.reuse, c[0x0][0x280], RZ ;  /* 0x0000a00000027a24 */ /* 0x040fe200078e02ff */
[----:B------:R-:W-:Y:S01]  /*8e70*/  LOP3.LUT R113, R113, 0xfffffffc, RZ, 0xc0, !PT ;  /* 0xfffffffc71717812 */ /* 0x000fe200078ec0ff */
[----:B------:R-:W-:Y:S01]  /*8e80*/  IMAD R0, R0, c[0x0][0x290], RZ ;  /* 0x0000a40000007a24 */ /* 0x000fe200078e02ff */
[----:B------:R-:W-:Y:S01]  /*8e90*/  IADD3 R110, R245, 0x40, RZ ;  /* 0x00000040f56e7810 */ /* 0x000fe20007ffe0ff */
[----:B------:R-:W-:Y:S01]  /*8ea0*/  IMAD R7, R131, c[0x0][0x284], R2 ;  /* 0x0000a10083077a24 */ /* 0x000fe200078e0202 */
[----:B------:R-:W-:Y:S01]  /*8eb0*/  IADD3 R113, -R113, R12, RZ ;  /* 0x0000000c71717210 */ /* 0x000fe20007ffe1ff */
[----:B------:R-:W-:-:S02]  /*8ec0*/  IMAD R6, R131, c[0x0][0x294], R0 ;  /* 0x0000a50083067a24 */ /* 0x000fc400078e0200 */
[----:B------:R-:W-:Y:S01]  /*8ed0*/  IMAD.WIDE.U32 R2, R131, c[0x0][0x290], RZ ;  /* 0x0000a40083027a25 */ /* 0x000fe200078e00ff */
[----:B------:R-:W-:-:S03]  /*8ee0*/  IADD3 R7, R7, R5, RZ ;  /* 0x0000000507077210 */ /* 0x000fc60007ffe0ff */
[----:B------:R-:W-:Y:S02]  /*8ef0*/  IMAD R0, R113, 0x40, R26 ;  /* 0x0000004071007824 */ /* 0x000fe400078e021a */
[----:B------:R-:W-:Y:S01]  /*8f00*/  IMAD.IADD R6, R6, 0x1, R3 ;  /* 0x0000000106067824 */ /* 0x000fe200078e0203 */
[----:B------:R-:W-:Y:S05]  /*8f10*/  @!P0 BRA `(.L_x_650) ;  /* 0x0000368000008947 */ /* 0x000fea0003800000 */
[----:B------:R-:W-:Y:S01]  /*8f20*/  ISETP.NE.AND P1, PT, R111, 0x1, PT ;  /* 0x000000016f00780c */ /* 0x000fe20003f25270 */
[----:B------:R-:W-:Y:S01]  /*8f30*/  IMAD.MOV.U32 R5, RZ, RZ, R7 ;  /* 0x000000ffff057224 */ /* 0x000fe200078e0007 */
[----:B------:R-:W-:Y:S01]  /*8f40*/  BSSY B0, `(.L_x_651) ;  /* 0x0000068000007945 */ /* 0x000fe20003800000 */
[----:B------:R-:W-:Y:S01]  /*8f50*/  IMAD.MOV.U32 R7, RZ, RZ, R6 ;  /* 0x000000ffff077224 */ /* 0x000fe200078e0006 */
[----:B------:R-:W-:Y:S01]  /*8f60*/  SHF.R.S32.HI R31, RZ, 0x1f, R147 ;  /* 0x0000001fff1f7819 */ /* 0x000fe20000011493 */
[----:B------:R-:W-:Y:S01]  /*8f70*/  IMAD.MOV.U32 R6, RZ, RZ, R2 ;  /* 0x000000ffff067224 */ /* 0x000fe200078e0002 */
[----:B------:R-:W-:Y:S01]  /*8f80*/  SHF.R.S32.HI R49, RZ, 0x1f, R145 ;  /* 0x0000001fff317819 */ /* 0x000fe20000011491 */
[----:B------:R-:W-:Y:S01]  /*8f90*/  CS2R R66, SRZ ;  /* 0x0000000000427805 */ /* 0x000fe2000001ff00 */
[----:B------:R-:W-:Y:S01]  /*8fa0*/  SHF.R.S32.HI R42, RZ, 0x1f, R144 ;  /* 0x0000001fff2a7819 */ /* 0x000fe20000011490 */
[----:B------:R-:W-:Y:S01]  /*8fb0*/  CS2R R38, SRZ ;  /* 0x0000000000267805 */ /* 0x000fe2000001ff00 */
[----:B------:R-:W-:Y:S01]  /*8fc0*/  SHF.R.S32.HI R43, RZ, 0x1f, R146 ;  /* 0x0000001fff2b7819 */ /* 0x000fe20000011492 */
[----:B------:R-:W-:Y:S01]  /*8fd0*/  CS2R R32, SRZ ;  /* 0x0000000000207805 */ /* 0x000fe2000001ff00 */
[----:B------:R-:W-:Y:S01]  /*8fe0*/  SHF.R.S32.HI R48, RZ, 0x1f, R141 ;  /* 0x0000001fff307819 */ /* 0x000fe2000001148d */
[----:B------:R-:W-:Y:S01]  /*8ff0*/  @P1 IMAD.HI.U32 R3, R0, c[0x0][0x2c8], RZ ;  /* 0x0000b20000031a27 */ /* 0x000fe200078e00ff */
[----:B------:R-:W-:Y:S01]  /*9000*/  CS2R R24, SRZ ;  /* 0x0000000000187805 */ /* 0x000fe2000001ff00 */
[----:B------:R-:W-:Y:S01]  /*9010*/  CS2R R20, SRZ ;  /* 0x0000000000147805 */ /* 0x000fe2000001ff00 */
[----:B------:R-:W-:Y:S01]  /*9020*/  CS2R R12, SRZ ;  /* 0x00000000000c7805 */ /* 0x000fe2000001ff00 */
[----:B------:R-:W-:Y:S01]  /*9030*/  CS2R R10, SRZ ;  /* 0x00000000000a7805 */ /* 0x000fe2000001ff00 */
[----:B------:R-:W-:Y:S01]  /*9040*/  @P1 SHF.R.U32.HI R0, RZ, c[0x0][0x2cc], R3 ;  /* 0x0000b300ff001a19 */ /* 0x000fe20000011603 */
[----:B------:R-:W-:Y:S01]  /*9050*/  CS2R R40, SRZ ;  /* 0x0000000000287805 */ /* 0x000fe2000001ff00 */
[----:B------:R-:W-:Y:S01]  /*9060*/  CS2R R34, SRZ ;  /* 0x0000000000227805 */ /* 0x000fe2000001ff00 */
[----:B------:R-:W-:Y:S01]  /*9070*/  CS2R R28, SRZ ;  /* 0x00000000001c7805 */ /* 0x000fe2000001ff00 */
[----:B------:R-:W-:Y:S01]  /*9080*/  SHF.R.S32.HI R3, RZ, 0x1f, R0 ;  /* 0x0000001fff037819 */ /* 0x000fe20000011400 */
[----:B------:R-:W-:Y:S01]  /*9090*/  IMAD.WIDE.U32 R4, R0, c[0x0][0x280], R4 ;  /* 0x0000a00000047a25 */ /* 0x000fe200078e0004 */
[----:B------:R-:W-:-:S03]  /*90a0*/  CS2R R22, SRZ ;  /* 0x0000000000167805 */ /* 0x000fc6000001ff00 */
[C---:B------:R-:W-:Y:S01]  /*90b0*/  IMAD R8, R3.reuse, c[0x0][0x280], RZ ;  /* 0x0000a00003087a24 */ /* 0x040fe200078e02ff */
[----:B------:R-:W-:Y:S01]  /*90c0*/  LEA R27, P0, R4, c[0x0][0x270], 0x1 ;  /* 0x00009c00041b7a11 */ /* 0x000fe200078008ff */
[----:B------:R-:W-:Y:S02]  /*90d0*/  IMAD R9, R3, c[0x0][0x290], RZ ;  /* 0x0000a40003097a24 */ /* 0x000fe400078e02ff */
[C---:B------:R-:W-:Y:S02]  /*90e0*/  IMAD R8, R0.reuse, c[0x0][0x284], R8 ;  /* 0x0000a10000087a24 */ /* 0x040fe400078e0208 */
[----:B------:R-:W-:Y:S02]  /*90f0*/  IMAD.WIDE.U32 R2, R0, c[0x0][0x290], R6 ;  /* 0x0000a40000027a25 */ /* 0x000fe400078e0006 */
[----:B------:R-:W-:Y:S02]  /*9100*/  CS2R R6, SRZ ;  /* 0x0000000000067805 */ /* 0x000fe4000001ff00 */
[----:B------:R-:W-:Y:S01]  /*9110*/  IMAD.IADD R5, R5, 0x1, R8 ;  /* 0x0000000105057824 */ /* 0x000fe200078e0208 */
[----:B------:R-:W-:Y:S01]  /*9120*/  LEA R36, P1, R2, c[0x0][0x288], 0x1 ;  /* 0x0000a20002247a11 */ /* 0x000fe200078208ff */
[----:B------:R-:W-:-:S02]  /*9130*/  IMAD R0, R0, c[0x0][0x294], R9 ;  /* 0x0000a50000007a24 */ /* 0x000fc400078e0209 */
[----:B------:R-:W-:Y:S01]  /*9140*/  CS2R R8, SRZ ;  /* 0x0000000000087805 */ /* 0x000fe2000001ff00 */
[----:B------:R-:W-:Y:S01]  /*9150*/  LEA.HI.X R19, R4, c[0x0][0x274], R5, 0x1, P0 ;  /* 0x00009d0004137a11 */ /* 0x000fe200000f0c05 */
[----:B------:R-:W-:Y:S01]  /*9160*/  IMAD.IADD R0, R3, 0x1, R0 ;  /* 0x0000000103007824 */ /* 0x000fe200078e0200 */
[----:B------:R-:W-:Y:S01]  /*9170*/  ISETP.GE.AND P0, PT, R26, R30, PT ;  /* 0x0000001e1a00720c */ /* 0x000fe20003f06270 */
[----:B------:R1:W2:Y:S03]  /*9180*/  SHFL.IDX PT, R4, R27, RZ, 0x1c1f ;  /* 0x001c1fff1b047589 */ /* 0x0002a600000e0000 */
[----:B------:R-:W-:Y:S01]  /*9190*/  LEA.HI.X R18, R2, c[0x0][0x28c], R0, 0x1, P1 ;  /* 0x0000a30002127a11 */ /* 0x000fe200008f0c00 */
[----:B------:R1:W3:Y:S04]  /*91a0*/  SHFL.IDX PT, R5, R19, RZ, 0x1c1f ;  /* 0x001c1fff13057589 */ /* 0x0002e800000e0000 */
[----:B------:R1:W4:Y:S04]  /*91b0*/  SHFL.IDX PT, R2, R36, RZ, 0x1c1f ;  /* 0x001c1fff24027589 */ /* 0x00032800000e0000 */
[----:B------:R1:W1:Y:S01]  /*91c0*/  SHFL.IDX PT, R3, R18, RZ, 0x1c1f ;  /* 0x001c1fff12037589 */ /* 0x00026200000e0000 */
[----:B------:R-:W-:Y:S05]  /*91d0*/  @P0 BRA `(.L_x_652) ;  /* 0x000003e000000947 */ /* 0x000fea0003800000 */
[----:B------:R-:W-:Y:S01]  /*91e0*/  ISETP.GE.AND P0, PT, R147, c[0x0][0x27c], PT ;  /* 0x00009f0093007a0c */ /* 0x000fe20003f06270 */
[----:B------:R-:W-:Y:S01]  /*91f0*/  CS2R R12, SRZ ;  /* 0x00000000000c7805 */ /* 0x000fe2000001ff00 */
[----:B------:R-:W-:-:S11]  /*9200*/  CS2R R8, SRZ ;  /* 0x0000000000087805 */ /* 0x000fd6000001ff00 */
[C---:B------:R-:W-:Y:S01]  /*9210*/  @!P0 IMAD.SHL.U32 R0, R147.reuse, 0x2, RZ ;  /* 0x0000000293008824 */ /* 0x040fe200078e00ff */
[----:B------:R-:W-:-:S04]  /*9220*/  @!P0 SHF.L.U64.HI R7, R147, 0x1, R31 ;  /* 0x0000000193078819 */ /* 0x000fc8000001021f */
[----:B--2---:R-:W-:-:S05]  /*9230*/  @!P0 IADD3 R10, P1, R4, R0, RZ ;  /* 0x00000000040a8210 */ /* 0x004fca0007f3e0ff */
[----:B---3--:R-:W-:Y:S01]  /*9240*/  @!P0 IMAD.X R11, R5, 0x1, R7, P1 ;  /* 0x00000001050b8824 */ /* 0x008fe200008e0607 */
[----:B----4-:R-:W-:-:S04]  /*9250*/  @!P0 IADD3 R6, P1, R2, R0, RZ ;  /* 0x0000000002068210 */ /* 0x010fc80007f3e0ff */
[----:B------:R2:W5:Y:S01]  /*9260*/  @!P0 LD.E.64 R12, [R10.64] ;  /* 0x000000060a0c8980 */ /* 0x000562000c101b00 */
[----:B-1----:R-:W-:Y:S01]  /*9270*/  @!P0 IMAD.X R7, R3, 0x1, R7, P1 ;  /* 0x0000000103078824 */ /* 0x002fe200008e0607 */
[----:B------:R-:W-:-:S04]  /*9280*/  ISETP.GE.AND P1, PT, R144, c[0x0][0x27c], PT ;  /* 0x00009f0090007a0c */ /* 0x000fc80003f26270 */
[----:B------:R1:W5:Y:S09]  /*9290*/  @!P0 LD.E.64 R8, [R6.64] ;  /* 0x0000000606088980 */ /* 0x000372000c101b00 */
[C---:B------:R-:W-:Y:S01]  /*92a0*/  @!P1 IMAD.SHL.U32 R14, R144.reuse, 0x2, RZ ;  /* 0x00000002900e9824 */ /* 0x040fe200078e00ff */
[----:B------:R-:W-:-:S04]  /*92b0*/  @!P1 SHF.L.U64.HI R0, R144, 0x1, R42 ;  /* 0x0000000190009819 */ /* 0x000fc8000001022a */
[----:B--2---:R-:W-:-:S05]  /*92c0*/  @!P1 IADD3 R10, P0, R4, R14, RZ ;  /* 0x0000000e040a9210 */ /* 0x004fca0007f1e0ff */
[----:B------:R-:W-:Y:S01]  /*92d0*/  @!P1 IMAD.X R11, R5, 0x1, R0, P0 ;  /* 0x00000001050b9824 */ /* 0x000fe200000e0600 */
[----:B-1----:R-:W-:-:S05]  /*92e0*/  @!P1 IADD3 R6, P0, R2, R14, RZ ;  /* 0x0000000e02069210 */ /* 0x002fca0007f1e0ff */
[----:B------:R-:W-:Y:S01]  /*92f0*/  @!P1 IMAD.X R7, R3, 0x1, R0, P0 ;  /* 0x0000000103079824 */ /* 0x000fe200000e0600 */
[----:B------:R-:W-:Y:S01]  /*9300*/  ISETP.GE.AND P0, PT, R146, c[0x0][0x27c], PT ;  /* 0x00009f0092007a0c */ /* 0x000fe20003f06270 */
[----:B------:R-:W-:Y:S01]  /*9310*/  CS2R R20, SRZ ;  /* 0x0000000000147805 */ /* 0x000fe2000001ff00 */
[----:B------:R-:W-:Y:S01]  /*9320*/  CS2R R22, SRZ ;  /* 0x0000000000167805 */ /* 0x000fe2000001ff00 */
[----:B------:R-:W-:-:S04]  /*9330*/  ISETP.GE.AND P2, PT, R141, c[0x0][0x27c], PT ;  /* 0x00009f008d007a0c */ /* 0x000fc80003f46270 */
[----:B------:R1:W5:Y:S04]  /*9340*/  @!P1 LD.E.64 R20, [R10.64] ;  /* 0x000000060a149980 */ /* 0x000368000c101b00 */
[----:B------:R2:W5:Y:S02]  /*9350*/  @!P1 LD.E.64 R22, [R6.64] ;  /* 0x0000000606169980 */ /* 0x000564000c101b00 */
[C---:B------:R-:W-:Y:S01]  /*9360*/  @!P0 IMAD.SHL.U32 R14, R146.reuse, 0x2, RZ ;  /* 0x00000002920e8824 */ /* 0x040fe200078e00ff */
[----:B------:R-:W-:Y:S01]  /*9370*/  @!P0 SHF.L.U64.HI R0, R146, 0x1, R43 ;  /* 0x0000000192008819 */ /* 0x000fe2000001022b */
[----:B------:R-:W-:Y:S01]  /*9380*/  CS2R R24, SRZ ;  /* 0x0000000000187805 */ /* 0x000fe2000001ff00 */
[----:B------:R-:W-:Y:S02]  /*9390*/  CS2R R28, SRZ ;  /* 0x00000000001c7805 */ /* 0x000fe4000001ff00 */
[----:B-1----:R-:W-:-:S05]  /*93a0*/  @!P0 IADD3 R10, P1, R4, R14, RZ ;  /* 0x0000000e040a8210 */ /* 0x002fca0007f3e0ff */
[----:B------:R-:W-:Y:S01]  /*93b0*/  @!P0 IMAD.X R11, R5, 0x1, R0, P1 ;  /* 0x00000001050b8824 */ /* 0x000fe200008e0600 */
[----:B--2---:R-:W-:Y:S01]  /*93c0*/  @!P0 IADD3 R6, P1, R2, R14, RZ ;  /* 0x0000000e02068210 */ /* 0x004fe20007f3e0ff */
[----:B------:R-:W-:-:S03]  /*93d0*/  @!P2 IMAD.SHL.U32 R14, R141, 0x2, RZ ;  /* 0x000000028d0ea824 */ /* 0x000fc600078e00ff */
[----:B------:R1:W5:Y:S01]  /*93e0*/  @!P0 LD.E.64 R24, [R10.64] ;  /* 0x000000060a188980 */ /* 0x000362000c101b00 */
[----:B------:R-:W-:Y:S01]  /*93f0*/  @!P0 IMAD.X R7, R3, 0x1, R0, P1 ;  /* 0x0000000103078824 */ /* 0x000fe200008e0600 */
[----:B------:R-:W-:-:S04]  /*9400*/  @!P2 SHF.L.U64.HI R0, R141, 0x1, R48 ;  /* 0x000000018d00a819 */ /* 0x000fc80000010230 */
[----:B------:R2:W5:Y:S01]  /*9410*/  @!P0 LD.E.64 R28, [R6.64] ;  /* 0x00000006061c8980 */ /* 0x000562000c101b00 */
[----:B------:R-:W-:Y:S01]  /*9420*/  ISETP.GE.AND P1, PT, R142, c[0x0][0x27c], PT ;  /* 0x00009f008e007a0c */ /* 0x000fe20003f26270 */
[----:B------:R-:W-:Y:S01]  /*9430*/  CS2R R32, SRZ ;  /* 0x0000000000207805 */ /* 0x000fe2000001ff00 */
[----:B------:R-:W-:Y:S01]  /*9440*/  CS2R R34, SRZ ;  /* 0x0000000000227805 */ /* 0x000fe2000001ff00 */
[----:B-1----:R-:W-:-:S05]  /*9450*/  @!P2 IADD3 R10, P0, R4, R14, RZ ;  /* 0x0000000e040aa210 */ /* 0x002fca0007f1e0ff */
[----:B------:R-:W-:Y:S01]  /*9460*/  @!P2 IMAD.X R11, R5, 0x1, R0, P0 ;  /* 0x00000001050ba824 */ /* 0x000fe200000e0600 */
[----:B--2---:R-:W-:-:S04]  /*9470*/  @!P2 IADD3 R6, P0, R2, R14, RZ ;  /* 0x0000000e0206a210 */ /* 0x004fc80007f1e0ff */
[C---:B------:R-:W-:Y:S01]  /*9480*/  @!P1 IMAD.WIDE R16, R142.reuse, 0x2, R4 ;  /* 0x000000028e109825 */ /* 0x040fe200078e0204 */
[----:B------:R1:W5:Y:S03]  /*9490*/  @!P2 LD.E.64 R32, [R10.64] ;  /* 0x000000060a20a980 */ /* 0x000366000c101b00 */
[----:B------:R-:W-:Y:S01]  /*94a0*/  @!P2 IMAD.X R7, R3, 0x1, R0, P0 ;  /* 0x000000010307a824 */ /* 0x000fe200000e0600 */
[----:B------:R-:W-:Y:S01]  /*94b0*/  ISETP.GE.AND P0, PT, R145, c[0x0][0x27c], PT ;  /* 0x00009f0091007a0c */ /* 0x000fe20003f06270 */
[----:B------:R-:W-:-:S03]  /*94c0*/  @!P1 IMAD.WIDE R14, R142, 0x2, R2 ;  /* 0x000000028e0e9825 */ /* 0x000fc600078e0202 */
[----:B------:R2:W5:Y:S09]  /*94d0*/  @!P2 LD.E.64 R34, [R6.64] ;  /* 0x000000060622a980 */ /* 0x000572000c101b00 */
[----:B------:R-:W-:Y:S01]  /*94e0*/  @!P0 IMAD.SHL.U32 R0, R145, 0x2, RZ ;  /* 0x0000000291008824 */ /* 0x000fe200078e00ff */
[----:B-1----:R-:W-:Y:S01]  /*94f0*/  CS2R R10, SRZ ;  /* 0x00000000000a7805 */ /* 0x002fe2000001ff00 */
[----:B--2---:R-:W-:-:S05]  /*9500*/  CS2R R6, SRZ ;  /* 0x0000000000067805 */ /* 0x004fca000001ff00 */
[----:B------:R1:W5:Y:S04]  /*9510*/  @!P1 LD.E.64 R10, [R16.64] ;  /* 0x00000006100a9980 */ /* 0x000368000c101b00 */
[----:B------:R2:W5:Y:S01]  /*9520*/  @!P1 LD.E.64 R6, [R14.64] ;  /* 0x000000060e069980 */ /* 0x000562000c101b00 */
[----:B------:R-:W-:Y:S01]  /*9530*/  @!P0 IADD3 R4, P1, R4, R0, RZ ;  /* 0x0000000004048210 */ /* 0x000fe20007f3e0ff */
[----:B------:R-:W-:Y:S01]  /*9540*/  CS2R R38, SRZ ;  /* 0x0000000000267805 */ /* 0x000fe2000001ff00 */
[----:B------:R-:W-:Y:S01]  /*9550*/  CS2R R40, SRZ ;  /* 0x0000000000287805 */ /* 0x000fe2000001ff00 */
[----:B--2---:R-:W-:-:S05]  /*9560*/  @!P0 SHF.L.U64.HI R14, R145, 0x1, R49 ;  /* 0x00000001910e8819 */ /* 0x004fca0000010231 */
[----:B------:R-:W-:Y:S01]  /*9570*/  @!P0 IMAD.X R5, R5, 0x1, R14, P1 ;  /* 0x0000000105058824 */ /* 0x000fe200008e060e */
[----:B------:R-:W-:-:S04]  /*9580*/  @!P0 IADD3 R2, P1, R2, R0, RZ ;  /* 0x0000000002028210 */ /* 0x000fc80007f3e0ff */
[----:B------:R1:W5:Y:S01]  /*9590*/  @!P0 LD.E.64 R38, [R4.64] ;  /* 0x0000000604268980 */ /* 0x000362000c101b00 */
[----:B------:R-:W-:-:S05]  /*95a0*/  @!P0 IMAD.X R3, R3, 0x1, R14, P1 ;  /* 0x0000000103038824 */ /* 0x000fca00008e060e */
[----:B------:R1:W5:Y:S03]  /*95b0*/  @!P0 LD.E.64 R40, [R2.64] ;  /* 0x0000000602288980 */ /* 0x000366000c101b00 */
.L_x_652:
[----:B------:R-:W-:Y:S05]  /*95c0*/  BSYNC B0 ;  /* 0x0000000000007941 */ /* 0x000fea0003800000 */
.L_x_651:
[----:B------:R-:W-:Y:S01]  /*95d0*/  IADD3 R0, R26, 0x40, RZ ;  /* 0x000000401a007810 */ /* 0x000fe20007ffe0ff */
[----:B-1--45:R-:W-:Y:S01]  /*95e0*/  IMAD.MOV.U32 R2, RZ, RZ, R32 ;  /* 0x000000ffff027224 */ /* 0x032fe200078e0020 */
[----:B------:R-:W-:Y:S01]  /*95f0*/  MOV R14, R6 ;  /* 0x00000006000e7202 */ /* 0x000fe20000000f00 */
[----:B--2---:R-:W-:Y:S01]  /*9600*/  IMAD.MOV.U32 R4, RZ, RZ, R38 ;  /* 0x000000ffff047224 */ /* 0x004fe200078e0026 */
[----:B------:R-:W-:Y:S01]  /*9610*/  ISETP.GE.AND P0, PT, R0, R30, PT ;  /* 0x0000001e0000720c */ /* 0x000fe20003f06270 */
[----:B------:R-:W-:Y:S01]  /*9620*/  IMAD.MOV.U32 R0, RZ, RZ, R33 ;  /* 0x000000ffff007224 */ /* 0x000fe200078e0021 */
[----:B---3--:R-:W1:Y:S01]  /*9630*/  SHFL.IDX PT, R5, R19, 0x1, 0x1c1f ;  /* 0x003c1f0013057f89 */ /* 0x008e6200000e0000 */
[----:B------:R-:W-:Y:S01]  /*9640*/  IMAD.MOV.U32 R3, RZ, RZ, R39 ;  /* 0x000000ffff037224 */ /* 0x000fe200078e0027 */
[----:B------:R-:W-:Y:S01]  /*9650*/  BSSY B0, `(.L_x_653) ;  /* 0x000006d000007945 */ /* 0x000fe20003800000 */
[----:B------:R-:W-:Y:S01]  /*9660*/  IMAD.MOV.U32 R16, RZ, RZ, R8 ;  /* 0x000000ffff107224 */ /* 0x000fe200078e0008 */
[----:B------:R-:W-:Y:S01]  /*9670*/  PRMT R75, R0, 0x5410, R2 ;  /* 0x00005410004b7816 */ /* 0x000fe20000000002 */
[----:B------:R-:W-:Y:S01]  /*9680*/  IMAD.MOV.U32 R2, RZ, RZ, R20 ;  /* 0x000000ffff027224 */ /* 0x000fe200078e0014 */
[----:B------:R-:W-:Y:S01]  /*9690*/  PRMT R77, R3, 0x5410, R4 ;  /* 0x00005410034d7816 */ /* 0x000fe20000000004 */
[----:B------:R-:W-:Y:S01]  /*96a0*/  IMAD.MOV.U32 R0, RZ, RZ, R21 ;  /* 0x000000ffff007224 */ /* 0x000fe200078e0015 */
[----:B------:R-:W-:Y:S01]  /*96b0*/  MOV R4, R24 ;  /* 0x0000001800047202 */ /* 0x000fe20000000f00 */
[----:B------:R-:W-:Y:S01]  /*96c0*/  IMAD.MOV.U32 R3, RZ, RZ, R25 ;  /* 0x000000ffff037224 */ /* 0x000fe200078e0019 */
[----:B------:R-:W-:Y:S01]  /*96d0*/  CS2R R58, SRZ ;  /* 0x00000000003a7805 */ /* 0x000fe2000001ff00 */
[----:B------:R-:W-:Y:S01]  /*96e0*/  IMAD.MOV.U32 R15, RZ, RZ, R9 ;  /* 0x000000ffff0f7224 */ /* 0x000fe200078e0009 */
[----:B------:R-:W-:Y:S01]  /*96f0*/  PRMT R71, R0, 0x5410, R2 ;  /* 0x0000541000477816 */ /* 0x000fe20000000002 */
[----:B------:R-:W-:Y:S01]  /*9700*/  IMAD.MOV.U32 R2, RZ, RZ, R10 ;  /* 0x000000ffff027224 */ /* 0x000fe200078e000a */
[----:B------:R-:W-:Y:S01]  /*9710*/  PRMT R73, R3, 0x5410, R4 ;  /* 0x0000541003497816 */ /* 0x000fe20000000004 */
[----:B------:R-:W-:Y:S01]  /*9720*/  IMAD.MOV.U32 R0, RZ, RZ, R11 ;  /* 0x000000ffff007224 */ /* 0x000fe200078e000b */
[----:B------:R-:W-:Y:S01]  /*9730*/  MOV R4, R12 ;  /* 0x0000000c00047202 */ /* 0x000fe20000000f00 */
[----:B------:R-:W-:Y:S01]  /*9740*/  IMAD.MOV.U32 R3, RZ, RZ, R13 ;  /* 0x000000ffff037224 */ /* 0x000fe200078e000d */
[----:B------:R-:W-:Y:S01]  /*9750*/  PRMT R68, R15, 0x5410, R16 ;  /* 0x000054100f447816 */ /* 0x000fe20000000010 */
[----:B------:R-:W-:Y:S01]  /*9760*/  CS2R R54, SRZ ;  /* 0x0000000000367805 */ /* 0x000fe2000001ff00 */
[----:B------:R-:W-:Y:S01]  /*9770*/  PRMT R65, R0, 0x5410, R2 ;  /* 0x0000541000417816 */ /* 0x000fe20000000002 */
[----:B------:R-:W-:Y:S01]  /*9780*/  IMAD.MOV.U32 R2, RZ, RZ, R34 ;  /* 0x000000ffff027224 */ /* 0x000fe200078e0022 */
[----:B------:R-:W-:Y:S01]  /*9790*/  PRMT R69, R3, 0x5410, R4 ;  /* 0x0000541003457816 */ /* 0x000fe20000000004 */
[----:B------:R-:W-:Y:S01]  /*97a0*/  IMAD.MOV.U32 R0, RZ, RZ, R35 ;  /* 0x000000ffff007224 */ /* 0x000fe200078e0023 */
[----:B------:R-:W-:Y:S01]  /*97b0*/  MOV R4, R40 ;  /* 0x0000002800047202 */ /* 0x000fe20000000f00 */
[----:B------:R-:W-:Y:S01]  /*97c0*/  IMAD.MOV.U32 R3, RZ, RZ, R41 ;  /* 0x000000ffff037224 */ /* 0x000fe200078e0029 */
[----:B------:R-:W-:Y:S01]  /*97d0*/  CS2R R50, SRZ ;  /* 0x0000000000327805 */ /* 0x000fe2000001ff00 */
[----:B------:R-:W-:Y:S01]  /*97e0*/  CS2R R44, SRZ ;  /* 0x00000000002c7805 */ /* 0x000fe2000001ff00 */
[----:B------:R-:W-:Y:S01]  /*97f0*/  PRMT R74, R0, 0x5410, R2 ;  /* 0x00005410004a7816 */ /* 0x000fe20000000002 */
[----:B------:R-:W-:Y:S01]  /*9800*/  IMAD.MOV.U32 R2, RZ, RZ, R22 ;  /* 0x000000ffff027224 */ /* 0x000fe200078e0016 */
[----:B------:R-:W-:Y:S01]  /*9810*/  PRMT R76, R3, 0x5410, R4 ;  /* 0x00005410034c7816 */ /* 0x000fe20000000004 */
[----:B------:R-:W-:Y:S01]  /*9820*/  IMAD.MOV.U32 R3, RZ, RZ, R29 ;  /* 0x000000ffff037224 */ /* 0x000fe200078e001d */
[----:B------:R-:W-:Y:S01]  /*9830*/  MOV R0, R23 ;  /* 0x0000001700007202 */ /* 0x000fe20000000f00 */
[----:B------:R-:W-:Y:S01]  /*9840*/  CS2R R62, SRZ ;  /* 0x00000000003e7805 */ /* 0x000fe2000001ff00 */
[----:B------:R-:W-:Y:S01]  /*9850*/  MOV R4, R28 ;  /* 0x0000001c00047202 */ /* 0x000fe20000000f00 */
[----:B------:R-:W-:Y:S01]  /*9860*/  CS2R R60, SRZ ;  /* 0x00000000003c7805 */ /* 0x000fe2000001ff00 */
[----:B------:R-:W-:Y:S01]  /*9870*/  PRMT R70, R0, 0x5410, R2 ;  /* 0x0000541000467816 */ /* 0x000fe20000000002 */
[----:B------:R-:W-:Y:S01]  /*9880*/  IMAD.MOV.U32 R0, RZ, RZ, R7 ;  /* 0x000000ffff007224 */ /* 0x000fe200078e0007 */
[----:B------:R-:W-:Y:S01]  /*9890*/  PRMT R72, R3, 0x5410, R4 ;  /* 0x0000541003487816 */ /* 0x000fe20000000004 */
[----:B------:R2:W3:Y:S01]  /*98a0*/  SHFL.IDX PT, R2, R36, 0x1, 0x1c1f ;  /* 0x003c1f0024027f89 */ /* 0x0004e200000e0000 */
[----:B------:R-:W-:Y:S01]  /*98b0*/  CS2R R56, SRZ ;  /* 0x0000000000387805 */ /* 0x000fe2000001ff00 */
[----:B------:R-:W-:Y:S01]  /*98c0*/  CS2R R52, SRZ ;  /* 0x0000000000347805 */ /* 0x000fe2000001ff00 */
[----:B------:R-:W-:Y:S01]  /*98d0*/  PRMT R64, R0, 0x5410, R14 ;  /* 0x0000541000407816 */ /* 0x000fe2000000000e */
[----:B------:R4:W1:Y:S01]  /*98e0*/  SHFL.IDX PT, R4, R27, 0x1, 0x1c1f ;  /* 0x003c1f001b047f89 */ /* 0x00086200000e0000 */
[----:B------:R-:W-:-:S03]  /*98f0*/  CS2R R46, SRZ ;  /* 0x00000000002e7805 */ /* 0x000fc6000001ff00 */
[----:B------:R1:W1:Y:S01]  /*9900*/  SHFL.IDX PT, R3, R18, 0x1, 0x1c1f ;  /* 0x003c1f0012037f89 */ /* 0x00026200000e0000 */
[----:B--2---:R-:W-:Y:S01]  /*9910*/  CS2R R36, SRZ ;  /* 0x0000000000247805 */ /* 0x004fe2000001ff00 */
[----:B----4-:R-:W-:Y:S01]  /*9920*/  CS2R R26, SRZ ;  /* 0x00000000001a7805 */ /* 0x010fe2000001ff00 */
[----:B------:R-:W-:Y:S05]  /*9930*/  @P0 BRA `(.L_x_654) ;  /* 0x000003e000000947 */ /* 0x000fea0003800000 */
[----:B---3--:R-:W-:Y:S01]  /*9940*/  ISETP.GE.AND P0, PT, R147, c[0x0][0x27c], PT ;  /* 0x00009f0093007a0c */ /* 0x008fe20003f06270 */
[----:B------:R-:W-:Y:S01]  /*9950*/  CS2R R44, SRZ ;  /* 0x00000000002c7805 */ /* 0x000fe2000001ff00 */
[----:B------:R-:W-:-:S11]  /*9960*/  CS2R R46, SRZ ;  /* 0x00000000002e7805 */ /* 0x000fd6000001ff00 */
[C---:B------:R-:W-:Y:S01]  /*9970*/  @!P0 IMAD.SHL.U32 R0, R147.reuse, 0x2, RZ ;  /* 0x0000000293008824 */ /* 0x040fe200078e00ff */
[----:B------:R-:W-:-:S04]  /*9980*/  @!P0 SHF.L.U64.HI R15, R147, 0x1, R31 ;  /* 0x00000001930f8819 */ /* 0x000fc8000001021f */
[----:B-1----:R-:W-:-:S05]  /*9990*/  @!P0 IADD3 R16, P1, R4, R0, RZ ;  /* 0x0000000004108210 */ /* 0x002fca0007f3e0ff */
[----:B------:R-:W-:Y:S01]  /*99a0*/  @!P0 IMAD.X R17, R5, 0x1, R15, P1 ;  /* 0x0000000105118824 */ /* 0x000fe200008e060f */
[----:B------:R-:W-:-:S04]  /*99b0*/  @!P0 IADD3 R14, P1, R2, R0, RZ ;  /* 0x00000000020e8210 */ /* 0x000fc80007f3e0ff */
[----:B------:R1:W5:Y:S01]  /*99c0*/  @!P0 LD.E.64 R44, [R16.64] ;  /* 0x00000006102c8980 */ /* 0x000362000c101b00 */
[----:B------:R-:W-:Y:S01]  /*99d0*/  @!P0 IMAD.X R15, R3, 0x1, R15, P1 ;  /* 0x00000001030f8824 */ /* 0x000fe200008e060f */
[----:B------:R-:W-:-:S04]  /*99e0*/  ISETP.GE.AND P1, PT, R144, c[0x0][0x27c], PT ;  /* 0x00009f0090007a0c */ /* 0x000fc80003f26270 */
[----:B------:R2:W5:Y:S09]  /*99f0*/  @!P0 LD.E.64 R46, [R14.64] ;  /* 0x000000060e2e8980 */ /* 0x000572000c101b00 */
[----:B------:R-:W-:-:S05]  /*9a00*/  @!P1 IMAD.SHL.U32 R0, R144, 0x2, RZ ;  /* 0x0000000290009824 */ /* 0x000fca00078e00ff */
[----:B-1----:R-:W-:Y:S02]  /*9a10*/  @!P1 IADD3 R16, P0, R4, R0, RZ ;  /* 0x0000000004109210 */ /* 0x002fe40007f1e0ff */
[----:B--2---:R-:W-:-:S05]  /*9a20*/  @!P1 SHF.L.U64.HI R15, R144, 0x1, R42 ;  /* 0x00000001900f9819 */ /* 0x004fca000001022a */
[----:B------:R-:W-:Y:S01]  /*9a30*/  @!P1 IMAD.X R17, R5, 0x1, R15, P0 ;  /* 0x0000000105119824 */ /* 0x000fe200000e060f */
[----:B------:R-:W-:-:S05]  /*9a40*/  @!P1 IADD3 R14, P0, R2, R0, RZ ;  /* 0x00000000020e9210 */ /* 0x000fca0007f1e0ff */
[----:B------:R-:W-:Y:S01]  /*9a50*/  @!P1 IMAD.X R15, R3, 0x1, R15, P0 ;  /* 0x00000001030f9824 */ /* 0x000fe200000e060f */
[----:B------:R-:W-:Y:S01]  /*9a60*/  ISETP.GE.AND P0, PT, R146, c[0x0][0x27c], PT ;  /* 0x00009f0092007a0c */ /* 0x000fe20003f06270 */
[----:B------:R-:W-:Y:S01]  /*9a70*/  CS2R R50, SRZ ;  /* 0x0000000000327805 */ /* 0x000fe2000001ff00 */
[----:B------:R-:W-:Y:S01]  /*9a80*/  CS2R R52, SRZ ;  /* 0x0000000000347805 */ /* 0x000fe2000001ff00 */
[----:B------:R-:W-:-:S04]  /*9a90*/  ISETP.GE.AND P2, PT, R141, c[0x0][0x27c], PT ;  /* 0x00009f008d007a0c */ /* 0x000fc80003f46270 */
[----:B------:R1:W5:Y:S04]  /*9aa0*/  @!P1 LD.E.64 R50, [R16.64] ;  /* 0x0000000610329980 */ /* 0x000368000c101b00 */
[----:B------:R2:W5:Y:S02]  /*9ab0*/  @!P1 LD.E.64 R52, [R14.64] ;  /* 0x000000060e349980 */ /* 0x000564000c101b00 */
[----:B------:R-:W-:Y:S01]  /*9ac0*/  @!P0 IMAD.SHL.U32 R0, R146, 0x2, RZ ;  /* 0x0000000292008824 */ /* 0x000fe200078e00ff */
[----:B------:R-:W-:Y:S01]  /*9ad0*/  CS2R R54, SRZ ;  /* 0x0000000000367805 */ /* 0x000fe2000001ff00 */
[----:B------:R-:W-:-:S03]  /*9ae0*/  CS2R R56, SRZ ;  /* 0x0000000000387805 */ /* 0x000fc6000001ff00 */
[----:B-1----:R-:W-:Y:S02]  /*9af0*/  @!P0 IADD3 R16, P1, R4, R0, RZ ;  /* 0x0000000004108210 */ /* 0x002fe40007f3e0ff */
[----:B--2---:R-:W-:-:S05]  /*9b00*/  @!P0 SHF.L.U64.HI R15, R146, 0x1, R43 ;  /* 0x00000001920f8819 */ /* 0x004fca000001022b */
[----:B------:R-:W-:Y:S01]  /*9b10*/  @!P0 IMAD.X R17, R5, 0x1, R15, P1 ;  /* 0x0000000105118824 */ /* 0x000fe200008e060f */
[----:B------:R-:W-:Y:S01]  /*9b20*/  @!P0 IADD3 R14, P1, R2, R0, RZ ;  /* 0x00000000020e8210 */ /* 0x000fe20007f3e0ff */
[----:B------:R-:W-:-:S03]  /*9b30*/  @!P2 IMAD.SHL.U32 R0, R141, 0x2, RZ ;  /* 0x000000028d00a824 */ /* 0x000fc600078e00ff */
[----:B------:R1:W5:Y:S01]  /*9b40*/  @!P0 LD.E.64 R54, [R16.64] ;  /* 0x0000000610368980 */ /* 0x000362000c101b00 */
[----:B------:R-:W-:-:S05]  /*9b50*/  @!P0 IMAD.X R15, R3, 0x1, R15, P1 ;  /* 0x00000001030f8824 */ /* 0x000fca00008e060f */
[----:B------:R2:W5:Y:S01]  /*9b60*/  @!P0 LD.E.64 R56, [R14.64] ;  /* 0x000000060e388980 */ /* 0x000562000c101b00 */
[----:B------:R-:W-:Y:S01]  /*9b70*/  ISETP.GE.AND P1, PT, R142, c[0x0][0x27c], PT ;  /* 0x00009f008e007a0c */ /* 0x000fe20003f26270 */
[----:B------:R-:W-:Y:S01]  /*9b80*/  CS2R R58, SRZ ;  /* 0x00000000003a7805 */ /* 0x000fe2000001ff00 */
[----:B-1----:R-:W-:Y:S02]  /*9b90*/  @!P2 IADD3 R16, P0, R4, R0, RZ ;  /* 0x000000000410a210 */ /* 0x002fe40007f1e0ff */
[----:B--2---:R-:W-:-:S05]  /*9ba0*/  @!P2 SHF.L.U64.HI R15, R141, 0x1, R48 ;  /* 0x000000018d0fa819 */ /* 0x004fca0000010230 */
[--C-:B------:R-:W-:Y:S01]  /*9bb0*/  @!P2 IMAD.X R17, R5, 0x1, R15.reuse, P0 ;  /* 0x000000010511a824 */ /* 0x100fe200000e060f */
[----:B------:R-:W-:Y:S01]  /*9bc0*/  @!P2 IADD3 R14, P0, R2, R0, RZ ;  /* 0x00000000020ea210 */ /* 0x000fe20007f1e0ff */
[----:B------:R-:W-:Y:S01]  /*9bd0*/  CS2R R60, SRZ ;  /* 0x00000000003c7805 */ /* 0x000fe2000001ff00 */
[----:B------:R-:W-:Y:S01]  /*9be0*/  CS2R R26, SRZ ;  /* 0x00000000001a7805 */ /* 0x000fe2000001ff00 */
[----:B------:R-:W-:Y:S01]  /*9bf0*/  CS2R R36, SRZ ;  /* 0x0000000000247805 */ /* 0x000fe2000001ff00 */
[----:B------:R1:W5:Y:S01]  /*9c00*/  @!P2 LD.E.64 R58, [R16.64] ;  /* 0x00000006103aa980 */ /* 0x000362000c101b00 */
[----:B------:R-:W-:Y:S01]  /*9c10*/  @!P2 IMAD.X R15, R3, 0x1, R15, P0 ;  /* 0x00000001030fa824 */ /* 0x000fe200000e060f */
[----:B------:R-:W-:-:S04]  /*9c20*/  ISETP.GE.AND P0, PT, R145, c[0x0][0x27c], PT ;  /* 0x00009f0091007a0c */ /* 0x000fc80003f06270 */
[----:B------:R2:W5:Y:S09]  /*9c30*/  @!P2 LD.E.64 R60, [R14.64] ;  /* 0x000000060e3ca980 */ /* 0x000572000c101b00 */
[----:B------:R-:W-:Y:S02]  /*9c40*/  @!P0 IMAD.SHL.U32 R0, R145, 0x2, RZ ;  /* 0x0000000291008824 */ /* 0x000fe400078e00ff */
[----:B-1----:R-:W-:-:S05]  /*9c50*/  @!P1 IMAD.WIDE R16, R142, 0x2, R4 ;  /* 0x000000028e109825 */ /* 0x002fca00078e0204 */
[----:B------:R1:W5:Y:S01]  /*9c60*/  @!P1 LD.E.64 R26, [R16.64] ;  /* 0x00000006101a9980 */ /* 0x000362000c101b00 */
[----:B--2---:R-:W-:-:S05]  /*9c70*/  @!P1 IMAD.WIDE R14, R142, 0x2, R2 ;  /* 0x000000028e0e9825 */ /* 0x004fca00078e0202 */
        /* <DEDUP_REMOVED lines=10> */
.L_x_654:
[----:B---3--:R-:W-:Y:S05]  /*9d20*/  BSYNC B0 ;  /* 0x0000000000007941 */ /* 0x008fea0003800000 */
.L_x_653:
[----:B-----5:R-:W-:Y:S01]  /*9d30*/  IMAD.MOV.U32 R0, RZ, RZ, R66 ;  /* 0x000000ffff007224 */ /* 0x020fe200078e0042 */
[----:B------:R-:W-:-:S04]  /*9d40*/  DEPBAR.LE SB0, 0x1 ;  /* 0x000080400000791a */ /* 0x000fc80000000000 */
[----:B-1----:R-:W-:Y:S01]  /*9d50*/  IMAD.MOV.U32 R4, RZ, RZ, R67 ;  /* 0x000000ffff047224 */ /* 0x002fe200078e0043 */
[----:B------:R-:W-:Y:S01]  /*9d60*/  BSSY B1, `(.L_x_655) ;  /* 0x0000156000017945 */ /* 0x000fe20003800000 */
[----:B------:R-:W-:Y:S02]  /*9d70*/  IMAD.MOV.U32 R3, RZ, RZ, R58 ;  /* 0x000000ffff037224 */ /* 0x000fe400078e003a */
[----:B------:R-:W-:Y:S01]  /*9d80*/  IMAD.MOV.U32 R2, RZ, RZ, R59 ;  /* 0x000000ffff027224 */ /* 0x000fe200078e003b */
[----:B------:R-:W-:Y:S01]  /*9d90*/  PRMT R86, R4, 0x5410, R0 ;  /* 0x0000541004567816 */ /* 0x000fe20000000000 */
[----:B------:R-:W-:Y:S01]  /*9da0*/  IMAD.MOV.U32 R0, RZ, RZ, R54 ;  /* 0x000000ffff007224 */ /* 0x000fe200078e0036 */
[----:B------:R-:W-:Y:S02]  /*9db0*/  MOV R4, R55 ;  /* 0x0000003700047202 */ /* 0x000fe40000000f00 */
[----:B------:R-:W-:Y:S01]  /*9dc0*/  PRMT R84, R2, 0x5410, R3 ;  /* 0x0000541002547816 */ /* 0x000fe20000000003 */
[----:B------:R-:W-:Y:S01]  /*9dd0*/  IMAD.MOV.U32 R3, RZ, RZ, R50 ;  /* 0x000000ffff037224 */ /* 0x000fe200078e0032 */
[----:B------:R-:W-:Y:S01]  /*9de0*/  PRMT R82, R82, 0x5410, R0 ;  /* 0x0000541052527816 */ /* 0x000fe20000000000 */
[----:B------:R-:W-:-:S02]  /*9df0*/  IMAD.MOV.U32 R0, RZ, RZ, R44 ;  /* 0x000000ffff007224 */ /* 0x000fc400078e002c */
[----:B------:R-:W-:Y:S01]  /*9e00*/  IMAD.MOV.U32 R2, RZ, RZ, R51 ;  /* 0x000000ffff027224 */ /* 0x000fe200078e0033 */
[----:B------:R-:W-:Y:S01]  /*9e10*/  PRMT R82, R4, 0x7610, R82 ;  /* 0x0000761004527816 */ /* 0x000fe20000000052 */
        /* <DEDUP_REMOVED lines=9> */
[----:B------:R-:W-:-:S02]  /*9eb0*/  MOV R3, R26 ;  /* 0x0000001a00037202 */ /* 0x000fc40000000f00 */
[----:B------:R-:W-:Y:S01]  /*9ec0*/  PRMT R85, R4, 0x7610, R85 ;  /* 0x0000761004557816 */ /* 0x000fe20000000055 */
[----:B------:R-:W-:Y:S01]  /*9ed0*/  IMAD.IADD R4, R30, 0x1, -R246 ;  /* 0x000000011e047824 */ /* 0x000fe200078e0af6 */
[----:B------:R-:W-:Y:S01]  /*9ee0*/  PRMT R48, R2, 0x5410, R3 ;  /* 0x0000541002307816 */ /* 0x000fe20000000003 */
[----:B------:R-:W-:Y:S01]  /*9ef0*/  IMAD.MOV.U32 R2, RZ, RZ, R61 ;  /* 0x000000ffff027224 */ /* 0x000fe200078e003d */
[----:B------:R-:W-:Y:S02]  /*9f00*/  MOV R3, R60 ;  /* 0x0000003c00037202 */ /* 0x000fe40000000f00 */
[----:B------:R-:W-:Y:S01]  /*9f10*/  IMNMX R42, R4, 0x80, PT ;  /* 0x00000080042a7817 */ /* 0x000fe20003800200 */
[----:B------:R-:W-:Y:S01]  /*9f20*/  IMAD.MOV.U32 R4, RZ, RZ, R46 ;  /* 0x000000ffff047224 */ /* 0x000fe200078e002e */
[----:B------:R-:W-:Y:S01]  /*9f30*/  PRMT R81, R81, 0x5410, R0 ;  /* 0x0000541051517816 */ /* 0x000fe20000000000 */
[----:B------:R-:W-:Y:S01]  /*9f40*/  IMAD.MOV.U32 R0, RZ, RZ, R53 ;  /* 0x000000ffff007224 */ /* 0x000fe200078e0035 */
[----:B------:R-:W-:Y:S01]  /*9f50*/  BAR.SYNC.DEFER_BLOCKING 0x0 ;  /* 0x0000000000007b1d */ /* 0x000fe20000010000 */
[----:B------:R-:W-:-:S02]  /*9f60*/  ISETP.GE.AND P0, PT, R245, R42, PT ;  /* 0x0000002af500720c */ /* 0x000fc40003f06270 */
[----:B------:R-:W-:Y:S01]  /*9f70*/  PRMT R83, R2, 0x5410, R3 ;  /* 0x0000541002537816 */ /* 0x000fe20000000003 */
[----:B------:R-:W-:Y:S01]  /*9f80*/  IMAD.MOV.U32 R3, RZ, RZ, R57 ;  /* 0x000000ffff037224 */ /* 0x000fe200078e0039 */
[----:B------:R-:W-:-:S04]  /*9f90*/  MOV R2, R52 ;  /* 0x0000003400027202 */ /* 0x000fc80000000f00 */
[----:B------:R-:W-:Y:S01]  /*9fa0*/  PRMT R79, R0, 0x5410, R2 ;  /* 0x00005410004f7816 */ /* 0x000fe20000000002 */
[----:B------:R-:W-:Y:S01]  /*9fb0*/  IMAD.MOV.U32 R2, RZ, RZ, R36 ;  /* 0x000000ffff027224 */ /* 0x000fe200078e0024 */
[----:B------:R-:W-:Y:S01]  /*9fc0*/  PRMT R81, R3, 0x7610, R81 ;  /* 0x0000761003517816 */ /* 0x000fe20000000051 */
[----:B------:R-:W-:Y:S01]  /*9fd0*/  IMAD.MOV.U32 R0, RZ, RZ, R37 ;  /* 0x000000ffff007224 */ /* 0x000fe200078e0025 */
[----:B------:R-:W-:-:S04]  /*9fe0*/  MOV R3, R47 ;  /* 0x0000002f00037202 */ /* 0x000fc80000000f00 */
[----:B------:R-:W-:Y:S02]  /*9ff0*/  PRMT R49, R3, 0x5410, R4 ;  /* 0x0000541003317816 */ /* 0x000fe40000000004 */
[----:B------:R-:W-:Y:S01]  /*a000*/  PRMT R43, R0, 0x5410, R2 ;  /* 0x00005410002b7816 */ /* 0x000fe20000000002 */
[----:B------:R-:W-:Y:S05]  /*a010*/  @P0 BRA `(.L_x_656) ;  /* 0x000012a000000947 */ /* 0x000fea0003800000 */
[----:B------:R-:W-:Y:S01]  /*a020*/  ISETP.GE.AND P0, PT, R142, c[0x0][0x27c], PT ;  /* 0x00009f008e007a0c */ /* 0x000fe20003f06270 */
[----:B------:R-:W-:-:S12]  /*a030*/  BSSY B0, `(.L_x_657) ;  /* 0x0000030000007945 */ /* 0x000fd80003800000 */
[----:B------:R-:W-:Y:S05]  /*a040*/  @P0 BRA `(.L_x_658) ;  /* 0x000002e000000947 */ /* 0x000fea0003800000 */
[----:B------:R-:W1:Y:S01]  /*a050*/  LDS.128 R16, [R239+0xc000] ;  /* 0x00c00000ef107984 */ /* 0x000e620000000c00 */
[----:B------:R-:W-:Y:S02]  /*a060*/  SHF.R.U32.HI R0, RZ, 0x10, R11 ;  /* 0x00000010ff007819 */ /* 0x000fe4000001160b */
[--C-:B------:R-:W-:Y:S02]  /*a070*/  SHF.R.U32.HI R2, RZ, 0x10, R7.reuse ;  /* 0x00000010ff027819 */ /* 0x100fe40000011607 */
[----:B------:R-:W-:Y:S02]  /*a080*/  SHF.R.U64 R4, R6, 0x10, R7 ;  /* 0x0000001006047819 */ /* 0x000fe40000001207 */
[----:B------:R-:W-:Y:S02]  /*a090*/  PRMT R6, R65, 0x5410, R0 ;  /* 0x0000541041067816 */ /* 0x000fe40000000000 */
[----:B------:R-:W-:Y:S02]  /*a0a0*/  PRMT R0, R64, 0x5410, R2 ;  /* 0x0000541040007816 */ /* 0x000fe40000000002 */
[----:B------:R-:W-:-:S02]  /*a0b0*/  SHF.R.U64 R3, R10, 0x10, R11 ;  /* 0x000000100a037819 */ /* 0x000fc4000000120b */
[----:B------:R-:W-:Y:S02]  /*a0c0*/  LOP3.LUT R31, R0, 0xffff0000, RZ, 0xc0, !PT ;  /* 0xffff0000001f7812 */ /* 0x000fe400078ec0ff */
[----:B------:R-:W-:Y:S02]  /*a0d0*/  PRMT R10, R64, 0x5432, R4 ;  /* 0x00005432400a7816 */ /* 0x000fe40000000004 */
[----:B------:R-:W-:Y:S02]  /*a0e0*/  LOP3.LUT R30, R6, 0xffff0000, RZ, 0xc0, !PT ;  /* 0xffff0000061e7812 */ /* 0x000fe400078ec0ff */
[----:B------:R-:W-:Y:S02]  /*a0f0*/  PRMT R11, R65, 0x5432, R3 ;  /* 0x00005432410b7816 */ /* 0x000fe40000000003 */
[C---:B-1----:R-:W-:Y:S01]  /*a100*/  LOP3.LUT R7, R18.reuse, 0xffff0000, RZ, 0xc0, !PT ;  /* 0xffff000012077812 */ /* 0x042fe200078ec0ff */
[C---:B------:R-:W-:Y:S01]  /*a110*/  IMAD.U32 R14, R19.reuse, 0x10000, RZ ;  /* 0x00010000130e7824 */ /* 0x040fe200078e00ff */
[----:B------:R-:W-:Y:S01]  /*a120*/  LOP3.LUT R2, R19, 0xffff0000, RZ, 0xc0, !PT ;  /* 0xffff000013027812 */ /* 0x000fe200078ec0ff */
[----:B------:R-:W-:Y:S01]  /*a130*/  IMAD.U32 R15, R18, 0x10000, RZ ;  /* 0x00010000120f7824 */ /* 0x000fe200078e00ff */
[----:B------:R-:W-:Y:S01]  /*a140*/  SHF.L.U32 R5, R16, 0x10, RZ ;  /* 0x0000001010057819 */ /* 0x000fe200000006ff */
[----:B------:R-:W-:Y:S01]  /*a150*/  IMAD.U32 R19, R0, 0x10000, RZ ;  /* 0x0001000000137824 */ /* 0x000fe200078e00ff */
[----:B------:R-:W-:Y:S01]  /*a160*/  LOP3.LUT R4, R16, 0xffff0000, RZ, 0xc0, !PT ;  /* 0xffff000010047812 */ /* 0x000fe200078ec0ff */
[----:B------:R-:W-:Y:S01]  /*a170*/  IMAD.U32 R18, R6, 0x10000, RZ ;  /* 0x0001000006127824 */ /* 0x000fe200078e00ff */
[----:B------:R-:W-:Y:S01]  /*a180*/  SHF.L.U32 R3, R17, 0x10, RZ ;  /* 0x0000001011037819 */ /* 0x000fe200000006ff */
[----:B------:R-:W-:Y:S01]  /*a190*/  FMUL.FTZ R16, R7, R19 ;  /* 0x0000001307107220 */ /* 0x000fe20000410000 */
[----:B------:R-:W-:Y:S01]  /*a1a0*/  LOP3.LUT R0, R17, 0xffff0000, RZ, 0xc0, !PT ;  /* 0xffff000011007812 */ /* 0x000fe200078ec0ff */
[----:B------:R-:W-:-:S02]  /*a1b0*/  FMUL.FTZ R7, R7, R18 ;  /* 0x0000001207077220 */ /* 0x000fc40000410000 */
[C---:B------:R-:W-:Y:S02]  /*a1c0*/  FMUL.FTZ R6, R2.reuse, R31 ;  /* 0x0000001f02067220 */ /* 0x040fe40000410000 */
[----:B------:R-:W-:Y:S01]  /*a1d0*/  FFMA.FTZ R17, R15, R18, -R16 ;  /* 0x000000120f117223 */ /* 0x000fe20000010810 */
[----:B------:R-:W-:Y:S01]  /*a1e0*/  SHF.L.U32 R18, R11, 0x10, RZ ;  /* 0x000000100b127819 */ /* 0x000fe200000006ff */
[----:B------:R-:W-:Y:S01]  /*a1f0*/  FFMA.FTZ R16, R15, R19, R7 ;  /* 0x000000130f107223 */ /* 0x000fe20000010007 */
[----:B------:R-:W-:Y:S01]  /*a200*/  LOP3.LUT R11, R11, 0xffff0000, RZ, 0xc0, !PT ;  /* 0xffff00000b0b7812 */ /* 0x000fe200078ec0ff */
[-C--:B------:R-:W-:Y:S02]  /*a210*/  FMUL.FTZ R2, R2, R30.reuse ;  /* 0x0000001e02027220 */ /* 0x080fe40000410000 */
[----:B------:R-:W-:Y:S01]  /*a220*/  FFMA.FTZ R15, R14, R30, -R6 ;  /* 0x0000001e0e0f7223 */ /* 0x000fe20000010806 */
[C---:B------:R-:W-:Y:S01]  /*a230*/  LOP3.LUT R30, R10.reuse, 0xffff0000, RZ, 0xc0, !PT ;  /* 0xffff00000a1e7812 */ /* 0x040fe200078ec0ff */
[----:B------:R-:W-:-:S02]  /*a240*/  IMAD.U32 R19, R10, 0x10000, RZ ;  /* 0x000100000a137824 */ /* 0x000fc400078e00ff */
[----:B------:R-:W-:Y:S02]  /*a250*/  FFMA.FTZ R7, R14, R31, R2 ;  /* 0x0000001f0e077223 */ /* 0x000fe40000010002 */
[----:B------:R-:W-:Y:S02]  /*a260*/  FMUL.FTZ R6, R4, R19 ;  /* 0x0000001304067220 */ /* 0x000fe40000410000 */
[----:B------:R-:W-:Y:S01]  /*a270*/  FMUL.FTZ R2, R0, R30 ;  /* 0x0000001e00027220 */ /* 0x000fe20000410000 */
[----:B------:R-:W-:Y:S01]  /*a280*/  F2FP.BF16.PACK_AB R7, R7, R15 ;  /* 0x0000000f0707723e */ /* 0x000fe200000010ff */
[-C--:B------:R-:W-:Y:S02]  /*a290*/  FMUL.FTZ R4, R4, R18.reuse ;  /* 0x0000001204047220 */ /* 0x080fe40000410000 */
[----:B------:R-:W-:Y:S02]  /*a2a0*/  FMUL.FTZ R0, R0, R11 ;  /* 0x0000000b00007220 */ /* 0x000fe40000410000 */
[C---:B------:R-:W-:Y:S01]  /*a2b0*/  FFMA.FTZ R10, R5.reuse, R18, -R6 ;  /* 0x00000012050a7223 */ /* 0x040fe20000010806 */
[----:B------:R-:W-:Y:S01]  /*a2c0*/  F2FP.BF16.PACK_AB R6, R16, R17 ;  /* 0x000000111006723e */ /* 0x000fe200000010ff */
[----:B------:R-:W-:-:S02]  /*a2d0*/  FFMA.FTZ R4, R5, R19, R4 ;  /* 0x0000001305047223 */ /* 0x000fc40000010004 */
[C---:B------:R-:W-:Y:S02]  /*a2e0*/  FFMA.FTZ R2, R3.reuse, R11, -R2 ;  /* 0x0000000b03027223 */ /* 0x040fe40000010802 */
[----:B------:R-:W-:Y:S01]  /*a2f0*/  FFMA.FTZ R0, R3, R30, R0 ;  /* 0x0000001e03007223 */ /* 0x000fe20000010000 */
[----:B------:R-:W-:-:S04]  /*a300*/  F2FP.BF16.PACK_AB R4, R4, R10 ;  /* 0x0000000a0404723e */ /* 0x000fc800000010ff */
[----:B------:R-:W-:-:S05]  /*a310*/  F2FP.BF16.PACK_AB R5, R0, R2 ;  /* 0x000000020005723e */ /* 0x000fca00000010ff */
[----:B------:R1:W-:Y:S02]  /*a320*/  STS.128 [R239+0xc000], R4 ;  /* 0x00c00004ef007388 */ /* 0x0003e40000000c00 */
.L_x_658:
[----:B------:R-:W-:Y:S05]  /*a330*/  BSYNC B0 ;  /* 0x0000000000007941 */ /* 0x000fea0003800000 */
.L_x_657:
[----:B------:R-:W-:Y:S01]  /*a340*/  ISETP.GE.AND P0, PT, R147, c[0x0][0x27c], PT ;  /* 0x00009f0093007a0c */ /* 0x000fe20003f06270 */
[----:B------:R-:W-:-:S12]  /*a350*/  BSSY B0, `(.L_x_659) ;  /* 0x0000030000007945 */ /* 0x000fd80003800000 */
[----:B------:R-:W-:Y:S05]  /*a360*/  @P0 BRA `(.L_x_660) ;  /* 0x000002e000000947 */ /* 0x000fea0003800000 */
[----:B-1----:R-:W1:Y:S01]  /*a370*/  LDS.128 R4, [R240+0xc000] ;  /* 0x00c00000f0047984 */ /* 0x002e620000000c00 */
[----:B------:R-:W-:Y:S02]  /*a380*/  SHF.R.U32.HI R0, RZ, 0x10, R13 ;  /* 0x00000010ff007819 */ /* 0x000fe4000001160d */
[--C-:B------:R-:W-:Y:S02]  /*a390*/  SHF.R.U32.HI R2, RZ, 0x10, R9.reuse ;  /* 0x00000010ff027819 */ /* 0x100fe40000011609 */
[----:B------:R-:W-:Y:S02]  /*a3a0*/  SHF.R.U64 R10, R8, 0x10, R9 ;  /* 0x00000010080a7819 */ /* 0x000fe40000001209 */
[----:B------:R-:W-:Y:S02]  /*a3b0*/  PRMT R8, R69, 0x5410, R0 ;  /* 0x0000541045087816 */ /* 0x000fe40000000000 */
[----:B------:R-:W-:Y:S02]  /*a3c0*/  PRMT R0, R68, 0x5410, R2 ;  /* 0x0000541044007816 */ /* 0x000fe40000000002 */
[----:B------:R-:W-:Y:S01]  /*a3d0*/  SHF.R.U64 R3, R12, 0x10, R13 ;  /* 0x000000100c037819 */ /* 0x000fe2000000120d */
[----:B------:R-:W-:Y:S01]  /*a3e0*/  IMAD.U32 R14, R8, 0x10000, RZ ;  /* 0x00010000080e7824 */ /* 0x000fe200078e00ff */
[----:B------:R-:W-:Y:S01]  /*a3f0*/  PRMT R10, R68, 0x5432, R10 ;  /* 0x00005432440a7816 */ /* 0x000fe2000000000a */
[C---:B------:R-:W-:Y:S01]  /*a400*/  IMAD.U32 R15, R0.reuse, 0x10000, RZ ;  /* 0x00010000000f7824 */ /* 0x040fe200078e00ff */
[----:B------:R-:W-:-:S02]  /*a410*/  LOP3.LUT R17, R0, 0xffff0000, RZ, 0xc0, !PT ;  /* 0xffff000000117812 */ /* 0x000fc400078ec0ff */
[----:B------:R-:W-:Y:S02]  /*a420*/  LOP3.LUT R16, R8, 0xffff0000, RZ, 0xc0, !PT ;  /* 0xffff000008107812 */ /* 0x000fe400078ec0ff */
[----:B------:R-:W-:Y:S02]  /*a430*/  PRMT R11, R69, 0x5432, R3 ;  /* 0x00005432450b7816 */ /* 0x000fe40000000003 */
[C---:B-1----:R-:W-:Y:S01]  /*a440*/  LOP3.LUT R9, R6.reuse, 0xffff0000, RZ, 0xc0, !PT ;  /* 0xffff000006097812 */ /* 0x042fe200078ec0ff */
[C---:B------:R-:W-:Y:S01]  /*a450*/  IMAD.U32 R12, R7.reuse, 0x10000, RZ ;  /* 0x00010000070c7824 */ /* 0x040fe200078e00ff */
[----:B------:R-:W-:Y:S01]  /*a460*/  LOP3.LUT R2, R7, 0xffff0000, RZ, 0xc0, !PT ;  /* 0xffff000007027812 */ /* 0x000fe200078ec0ff */
[----:B------:R-:W-:Y:S01]  /*a470*/  IMAD.U32 R13, R6, 0x10000, RZ ;  /* 0x00010000060d7824 */ /* 0x000fe200078e00ff */
[C---:B------:R-:W-:Y:S01]  /*a480*/  SHF.L.U32 R6, R4.reuse, 0x10, RZ ;  /* 0x0000001004067819 */ /* 0x040fe200000006ff */
[----:B------:R-:W-:Y:S01]  /*a490*/  FMUL.FTZ R7, R9, R14 ;  /* 0x0000000e09077220 */ /* 0x000fe20000410000 */
[----:B------:R-:W-:Y:S01]  /*a4a0*/  SHF.L.U32 R3, R5, 0x10, RZ ;  /* 0x0000001005037819 */ /* 0x000fe200000006ff */
[-C--:B------:R-:W-:Y:S01]  /*a4b0*/  FMUL.FTZ R8, R9, R15.reuse ;  /* 0x0000000f09087220 */ /* 0x080fe20000410000 */
[----:B------:R-:W-:Y:S01]  /*a4c0*/  LOP3.LUT R0, R5, 0xffff0000, RZ, 0xc0, !PT ;  /* 0xffff000005007812 */ /* 0x000fe200078ec0ff */
[----:B------:R-:W-:Y:S01]  /*a4d0*/  FFMA.FTZ R9, R13, R15, R7 ;  /* 0x0000000f0d097223 */ /* 0x000fe20000010007 */
[----:B------:R-:W-:Y:S01]  /*a4e0*/  LOP3.LUT R4, R4, 0xffff0000, RZ, 0xc0, !PT ;  /* 0xffff000004047812 */ /* 0x000fe200078ec0ff */
[----:B------:R-:W-:-:S02]  /*a4f0*/  FMUL.FTZ R5, R2, R17 ;  /* 0x0000001102057220 */ /* 0x000fc40000410000 */
[----:B------:R-:W-:Y:S01]  /*a500*/  FFMA.FTZ R14, R13, R14, -R8 ;  /* 0x0000000e0d0e7223 */ /* 0x000fe20000010808 */
[C---:B------:R-:W-:Y:S01]  /*a510*/  SHF.L.U32 R13, R11.reuse, 0x10, RZ ;  /* 0x000000100b0d7819 */ /* 0x040fe200000006ff */
[C---:B------:R-:W-:Y:S01]  /*a520*/  IMAD.U32 R15, R10.reuse, 0x10000, RZ ;  /* 0x000100000a0f7824 */ /* 0x040fe200078e00ff */
[----:B------:R-:W-:Y:S01]  /*a530*/  LOP3.LUT R10, R10, 0xffff0000, RZ, 0xc0, !PT ;  /* 0xffff00000a0a7812 */ /* 0x000fe200078ec0ff */
[-C--:B------:R-:W-:Y:S01]  /*a540*/  FMUL.FTZ R2, R2, R16.reuse ;  /* 0x0000001002027220 */ /* 0x080fe20000410000 */
[----:B------:R-:W-:Y:S01]  /*a550*/  LOP3.LUT R11, R11, 0xffff0000, RZ, 0xc0, !PT ;  /* 0xffff00000b0b7812 */ /* 0x000fe200078ec0ff */
[C---:B------:R-:W-:Y:S02]  /*a560*/  FFMA.FTZ R8, R12.reuse, R16, -R5 ;  /* 0x000000100c087223 */ /* 0x040fe40000010805 */
[----:B------:R-:W-:Y:S02]  /*a570*/  FFMA.FTZ R7, R12, R17, R2 ;  /* 0x000000110c077223 */ /* 0x000fe40000010002 */
[----:B------:R-:W-:-:S02]  /*a580*/  FMUL.FTZ R5, R4, R15 ;  /* 0x0000000f04057220 */ /* 0x000fc40000410000 */
[----:B------:R-:W-:Y:S01]  /*a590*/  FMUL.FTZ R4, R4, R13 ;  /* 0x0000000d04047220 */ /* 0x000fe20000410000 */
[----:B------:R-:W-:Y:S01]  /*a5a0*/  F2FP.BF16.PACK_AB R7, R7, R8 ;  /* 0x000000080707723e */ /* 0x000fe200000010ff */
[C---:B------:R-:W-:Y:S02]  /*a5b0*/  FMUL.FTZ R2, R0.reuse, R10 ;  /* 0x0000000a00027220 */ /* 0x040fe40000410000 */
[----:B------:R-:W-:Y:S02]  /*a5c0*/  FMUL.FTZ R0, R0, R11 ;  /* 0x0000000b00007220 */ /* 0x000fe40000410000 */
[C---:B------:R-:W-:Y:S02]  /*a5d0*/  FFMA.FTZ R5, R6.reuse, R13, -R5 ;  /* 0x0000000d06057223 */ /* 0x040fe40000010805 */
[----:B------:R-:W-:Y:S01]  /*a5e0*/  FFMA.FTZ R4, R6, R15, R4 ;  /* 0x0000000f06047223 */ /* 0x000fe20000010004 */
[----:B------:R-:W-:Y:S01]  /*a5f0*/  F2FP.BF16.PACK_AB R6, R9, R14 ;  /* 0x0000000e0906723e */ /* 0x000fe200000010ff */
[----:B------:R-:W-:-:S02]  /*a600*/  FFMA.FTZ R2, R3, R11, -R2 ;  /* 0x0000000b03027223 */ /* 0x000fc40000010802 */
[----:B------:R-:W-:Y:S01]  /*a610*/  FFMA.FTZ R0, R3, R10, R0 ;  /* 0x0000000a03007223 */ /* 0x000fe20000010000 */
[----:B------:R-:W-:-:S04]  /*a620*/  F2FP.BF16.PACK_AB R4, R4, R5 ;  /* 0x000000050404723e */ /* 0x000fc800000010ff */
[----:B------:R-:W-:-:S05]  /*a630*/  F2FP.BF16.PACK_AB R5, R0, R2 ;  /* 0x000000020005723e */ /* 0x000fca00000010ff */
[----:B------:R1:W-:Y:S02]  /*a640*/  STS.128 [R240+0xc000], R4 ;  /* 0x00c00004f0007388 */ /* 0x0003e40000000c00 */
.L_x_660:
[----:B------:R-:W-:Y:S05]  /*a650*/  BSYNC B0 ;  /* 0x0000000000007941 */ /* 0x000fea0003800000 */
.L_x_659:
[----:B------:R-:W-:Y:S01]  /*a660*/  ISETP.GE.AND P0, PT, R144, c[0x0][0x27c], PT ;  /* 0x00009f0090007a0c */ /* 0x000fe20003f06270 */
[----:B------:R-:W-:-:S12]  /*a670*/  BSSY B0, `(.L_x_661) ;  /* 0x0000030000007945 */ /* 0x000fd80003800000 */
[----:B------:R-:W-:Y:S05]  /*a680*/  @P0 BRA `(.L_x_662) ;  /* 0x000002e000000947 */ /* 0x000fea0003800000 */
[----:B-1----:R-:W1:Y:S01]  /*a690*/  LDS.128 R4, [R239+0x10000] ;  /* 0x01000000ef047984 */ /* 0x002e620000000c00 */
[--C-:B------:R-:W-:Y:S02]  /*a6a0*/  SHF.R.U64 R0, R20, 0x10, R21.reuse ;  /* 0x0000001014007819 */ /* 0x100fe40000001215 */
[----:B------:R-:W-:Y:S02]  /*a6b0*/  SHF.R.U32.HI R2, RZ, 0x10, R21 ;  /* 0x00000010ff027819 */ /* 0x000fe40000011615 */
[----:B------:R-:W-:Y:S02]  /*a6c0*/  SHF.R.U32.HI R9, RZ, 0x10, R23 ;  /* 0x00000010ff097819 */ /* 0x000fe40000011617 */
[C---:B------:R-:W-:Y:S02]  /*a6d0*/  PRMT R11, R71.reuse, 0x5432, R0 ;  /* 0x00005432470b7816 */ /* 0x040fe40000000000 */
[----:B------:R-:W-:Y:S02]  /*a6e0*/  PRMT R8, R71, 0x5410, R2 ;  /* 0x0000541047087816 */ /* 0x000fe40000000002 */
[----:B------:R-:W-:-:S02]  /*a6f0*/  PRMT R0, R70, 0x5410, R9 ;  /* 0x0000541046007816 */ /* 0x000fc40000000009 */
[----:B------:R-:W-:Y:S01]  /*a700*/  SHF.R.U64 R3, R22, 0x10, R23 ;  /* 0x0000001016037819 */ /* 0x000fe20000001217 */
[----:B------:R-:W-:Y:S01]  /*a710*/  IMAD.U32 R14, R8, 0x10000, RZ ;  /* 0x00010000080e7824 */ /* 0x000fe200078e00ff */
[C---:B------:R-:W-:Y:S01]  /*a720*/  LOP3.LUT R17, R0.reuse, 0xffff0000, RZ, 0xc0, !PT ;  /* 0xffff000000117812 */ /* 0x040fe200078ec0ff */
[----:B------:R-:W-:Y:S01]  /*a730*/  IMAD.U32 R15, R0, 0x10000, RZ ;  /* 0x00010000000f7824 */ /* 0x000fe200078e00ff */
[----:B------:R-:W-:Y:S02]  /*a740*/  PRMT R10, R70, 0x5432, R3 ;  /* 0x00005432460a7816 */ /* 0x000fe40000000003 */
[----:B------:R-:W-:Y:S02]  /*a750*/  LOP3.LUT R16, R8, 0xffff0000, RZ, 0xc0, !PT ;  /* 0xffff000008107812 */ /* 0x000fe400078ec0ff */
        /* <DEDUP_REMOVED lines=33> */
.L_x_662:
[----:B------:R-:W-:Y:S05]  /*a970*/  BSYNC B0 ;  /* 0x0000000000007941 */ /* 0x000fea0003800000 */
.L_x_661:
        /* <DEDUP_REMOVED lines=49> */
.L_x_664:
[----:B------:R-:W-:Y:S05]  /*ac90*/  BSYNC B0 ;  /* 0x0000000000007941 */ /* 0x000fea0003800000 */
.L_x_663:
        /* <DEDUP_REMOVED lines=49> */
.L_x_666:
[----:B------:R-:W-:Y:S05]  /*afb0*/  BSYNC B0 ;  /* 0x0000000000007941 */ /* 0x000fea0003800000 */
.L_x_665:
[----:B------:R-:W-:-:S13]  /*afc0*/  ISETP.GE.AND P0, PT, R145, c[0x0][0x27c], PT ;  /* 0x00009f0091007a0c */ /* 0x000fda0003f06270 */
        /* <DEDUP_REMOVED lines=47> */
.L_x_656:
[----:B------:R-:W-:Y:S05]  /*b2c0*/  BSYNC B1 ;  /* 0x0000000000017941 */ /* 0x000fea0003800000 */
.L_x_655:
[----:B------:R-:W-:-:S13]  /*b2d0*/  ISETP.GE.AND P0, PT, R110, R42, PT ;  /* 0x0000002a6e00720c */ /* 0x000fda0003f06270 */
[----:B------:R-:W-:Y:S05]  /*b2e0*/  @P0 BRA `(.L_x_667) ;  /* 0x00004b2000000947 */ /* 0x000fea0003800000 */
        /* <DEDUP_REMOVED lines=49> */
.L_x_669:
[----:B------:R-:W-:Y:S05]  /*b600*/  BSYNC B0 ;  /* 0x0000000000007941 */ /* 0x000fea0003800000 */
.L_x_668:
        /* <DEDUP_REMOVED lines=49> */
.L_x_671:
[----:B------:R-:W-:Y:S05]  /*b920*/  BSYNC B0 ;  /* 0x0000000000007941 */ /* 0x000fea0003800000 */
.L_x_670:
        /* <DEDUP_REMOVED lines=49> */
.L_x_673:
[----:B------:R-:W-:Y:S05]  /*bc40*/  BSYNC B0 ;  /* 0x0000000000007941 */ /* 0x000fea0003800000 */
.L_x_672:
        /* <DEDUP_REMOVED lines=49> */
.L_x_675:
[----:B------:R-:W-:Y:S05]  /*bf60*/  BSYNC B0 ;  /* 0x0000000000007941 */ /* 0x000fea0003800000 */
.L_x_674:
        /* <DEDUP_REMOVED lines=49> */
.L_x_677:
[----:B------:R-:W-:Y:S05]  /*c280*/  BSYNC B0 ;  /* 0x0000000000007941 */ /* 0x000fea0003800000 */
.L_x_676:
        /* <DEDUP_REMOVED lines=49> */
.L_x_650:
[----:B------:R-:W-:Y:S01]  /*c5a0*/  ISETP.NE.AND P0, PT, R111, 0x1, PT ;  /* 0x000000016f00780c */ /* 0x000fe20003f05270 */
[----:B------:R-:W-:Y:S01]  /*c5b0*/  IMAD.MOV.U32 R5, RZ, RZ, R7 ;  /* 0x000000ffff057224 */ /* 0x000fe200078e0007 */
[----:B------:R-:W-:Y:S01]  /*c5c0*/  SHF.R.S32.HI R84, RZ, 0x1f, R106 ;  /* 0x0000001fff547819 */ /* 0x000fe2000001146a */
[----:B------:R-:W-:Y:S01]  /*c5d0*/  IMAD.MOV.U32 R7, RZ, RZ, R6 ;  /* 0x000000ffff077224 */ /* 0x000fe200078e0006 */
[----:B------:R-:W-:Y:S01]  /*c5e0*/  SHF.R.S32.HI R81, RZ, 0x1f, R107 ;  /* 0x0000001fff517819 */ /* 0x000fe2000001146b */
[----:B------:R-:W-:Y:S01]  /*c5f0*/  IMAD.MOV.U32 R6, RZ, RZ, R2 ;  /* 0x000000ffff067224 */ /* 0x000fe200078e0002 */
[----:B------:R-:W-:Y:S01]  /*c600*/  LEA.HI R85, R84, R106, RZ, 0x3 ;  /* 0x0000006a54557211 */ /* 0x000fe200078f18ff */
[----:B------:R-:W-:Y:S01]  /*c610*/  BSSY B0, `(.L_x_678) ;  /* 0x0000048000007945 */ /* 0x000fe20003800000 */
[----:B------:R-:W-:Y:S01]  /*c620*/  LEA.HI R82, R81, R107, RZ, 0x3 ;  /* 0x0000006b51527211 */ /* 0x000fe200078f18ff */
[----:B------:R-:W-:Y:S01]  /*c630*/  CS2R R74, SRZ ;  /* 0x00000000004a7805 */ /* 0x000fe2000001ff00 */
[----:B------:R-:W-:Y:S01]  /*c640*/  SHF.R.S32.HI R29, RZ, 0x1f, R104 ;  /* 0x0000001fff1d7819 */ /* 0x000fe20000011468 */
[----:B------:R-:W-:Y:S01]  /*c650*/  CS2R R42, SRZ ;  /* 0x00000000002a7805 */ /* 0x000fe2000001ff00 */
[----:B------:R-:W-:Y:S01]  /*c660*/  CS2R R40, SRZ ;  /* 0x0000000000287805 */ /* 0x000fe2000001ff00 */
        /* <DEDUP_REMOVED lines=11> */
[----:B------:R-:W-:-:S02]  /*c720*/  SHF.R.S32.HI R77, RZ, 0x3, R85 ;  /* 0x00000003ff4d7819 */ /* 0x000fc40000011455 */
[----:B------:R-:W-:Y:S01]  /*c730*/  SHF.R.S32.HI R51, RZ, 0x3, R82 ;  /* 0x00000003ff337819 */ /* 0x000fe20000011452 */
[C---:B------:R-:W-:Y:S01]  /*c740*/  IMAD R8, R3.reuse, c[0x0][0x280], RZ ;  /* 0x0000a00003087a24 */ /* 0x040fe200078e02ff */
[----:B------:R-:W-:Y:S01]  /*c750*/  LEA R31, P0, R4, c[0x0][0x270], 0x1 ;  /* 0x00009c00041f7a11 */ /* 0x000fe200078008ff */
[----:B------:R-:W-:Y:S02]  /*c760*/  IMAD R9, R3, c[0x0][0x290], RZ ;  /* 0x0000a40003097a24 */ /* 0x000fe400078e02ff */
[C---:B------:R-:W-:Y:S02]  /*c770*/  IMAD R8, R0.reuse, c[0x0][0x284], R8 ;  /* 0x0000a10000087a24 */ /* 0x040fe400078e0208 */
[----:B------:R-:W-:Y:S01]  /*c780*/  IMAD.WIDE.U32 R2, R0, c[0x0][0x290], R6 ;  /* 0x0000a40000027a25 */ /* 0x000fe200078e0006 */
[----:B------:R1:W2:Y:S01]  /*c790*/  SHFL.IDX PT, R20, R31, RZ, 0x1c1f ;  /* 0x001c1fff1f147589 */ /* 0x0002a200000e0000 */
        /* <DEDUP_REMOVED lines=8> */
[----:B------:R-:W-:Y:S02]  /*c820*/  CS2R R4, SRZ ;  /* 0x0000000000047805 */ /* 0x000fe4000001ff00 */
[----:B------:R1:W3:Y:S01]  /*c830*/  SHFL.IDX PT, R21, R28, RZ, 0x1c1f ;  /* 0x001c1fff1c157589 */ /* 0x0002e200000e0000 */
[----:B------:R-:W-:-:S03]  /*c840*/  LEA.HI.X R27, R2, c[0x0][0x28c], R0, 0x1, P1 ;  /* 0x0000a300021b7a11 */ /* 0x000fc600008f0c00 */
[----:B------:R1:W4:Y:S04]  /*c850*/  SHFL.IDX PT, R2, R32, RZ, 0x1c1f ;  /* 0x001c1fff20027589 */ /* 0x00032800000e0000 */
[----:B------:R1:W1:Y:S02]  /*c860*/  SHFL.IDX PT, R3, R27, RZ, 0x1c1f ;  /* 0x001c1fff1b037589 */ /* 0x00026400000e0000 */
[----:B------:R-:W-:Y:S05]  /*c870*/  @P0 BRA `(.L_x_679) ;  /* 0x0000021000000947 */ /* 0x000fea0003800000 */
[----:B------:R-:W-:Y:S01]  /*c880*/  ISETP.GE.AND P1, PT, R104, c[0x0][0x27c], PT ;  /* 0x00009f0068007a0c */ /* 0x000fe20003f26270 */
[----:B------:R-:W-:Y:S01]  /*c890*/  CS2R R18, SRZ ;  /* 0x0000000000127805 */ /* 0x000fe2000001ff00 */
[----:B------:R-:W-:Y:S01]  /*c8a0*/  CS2R R16, SRZ ;  /* 0x0000000000107805 */ /* 0x000fe2000001ff00 */
[----:B------:R-:W-:Y:S01]  /*c8b0*/  CS2R R10, SRZ ;  /* 0x00000000000a7805 */ /* 0x000fe2000001ff00 */
[----:B------:R-:W-:-:S09]  /*c8c0*/  CS2R R8, SRZ ;  /* 0x0000000000087805 */ /* 0x000fd2000001ff00 */
[C---:B------:R-:W-:Y:S01]  /*c8d0*/  @!P1 IMAD.SHL.U32 R4, R104.reuse, 0x2, RZ ;  /* 0x0000000268049824 */ /* 0x040fe200078e00ff */
[----:B------:R-:W-:-:S04]  /*c8e0*/  @!P1 SHF.L.U64.HI R0, R104, 0x1, R29 ;  /* 0x0000000168009819 */ /* 0x000fc8000001021d */
[----:B--2---:R-:W-:-:S04]  /*c8f0*/  @!P1 IADD3 R24, P0, R20, R4, RZ ;  /* 0x0000000414189210 */ /* 0x004fc80007f1e0ff */
[----:B---3--:R-:W-:Y:S02]  /*c900*/  @!P1 IADD3.X R25, R21, R0, RZ, P0, !PT ;  /* 0x0000000015199210 */ /* 0x008fe400007fe4ff */
[----:B----4-:R-:W-:-:S05]  /*c910*/  @!P1 IADD3 R22, P0, R2, R4, RZ ;  /* 0x0000000402169210 */ /* 0x010fca0007f1e0ff */
[----:B-1----:R-:W-:Y:S01]  /*c920*/  @!P1 IMAD.X R23, R3, 0x1, R0, P0 ;  /* 0x0000000103179824 */ /* 0x002fe200000e0600 */
[----:B------:R-:W-:-:S13]  /*c930*/  ISETP.GE.AND P0, PT, R107, c[0x0][0x27c], PT ;  /* 0x00009f006b007a0c */ /* 0x000fda0003f06270 */
[----:B------:R-:W-:-:S05]  /*c940*/  @!P0 SHF.L.U32 R0, R51, 0x3, RZ ;  /* 0x0000000333008819 */ /* 0x000fca00000006ff */
[----:B------:R-:W-:-:S04]  /*c950*/  @!P0 IMAD.WIDE R6, R0, 0x2, R20 ;  /* 0x0000000200068825 */ /* 0x000fc800078e0214 */
[----:B------:R-:W-:Y:S01]  /*c960*/  @!P0 IMAD.WIDE R4, R0, 0x2, R2 ;  /* 0x0000000200048825 */ /* 0x000fe200078e0202 */
[----:B------:R1:W5:Y:S04]  /*c970*/  @!P0 LD.E.128 R16, [R6.64] ;  /* 0x0000000606108980 */ /* 0x000368000c101d00 */
[----:B------:R2:W5:Y:S01]  /*c980*/  @!P0 LD.E.128 R8, [R4.64] ;  /* 0x0000000604088980 */ /* 0x000562000c101d00 */
[----:B------:R-:W-:Y:S01]  /*c990*/  ISETP.GE.AND P0, PT, R106, c[0x0][0x27c], PT ;  /* 0x00009f006a007a0c */ /* 0x000fe20003f06270 */
[----:B------:R-:W-:Y:S01]  /*c9a0*/  CS2R R42, SRZ ;  /* 0x00000000002a7805 */ /* 0x000fe2000001ff00 */
[----:B------:R-:W-:Y:S01]  /*c9b0*/  CS2R R40, SRZ ;  /* 0x0000000000287805 */ /* 0x000fe2000001ff00 */
[----:B------:R-:W-:-:S10]  /*c9c0*/  CS2R R46, SRZ ;  /* 0x00000000002e7805 */ /* 0x000fd4000001ff00 */
[----:B------:R-:W-:Y:S01]  /*c9d0*/  @!P0 IMAD.SHL.U32 R0, R77, 0x8, RZ ;  /* 0x000000084d008824 */ /* 0x000fe200078e00ff */
[----:B------:R-:W-:Y:S01]  /*c9e0*/  CS2R R44, SRZ ;  /* 0x00000000002c7805 */ /* 0x000fe2000001ff00 */
[----:B------:R-:W-:Y:S01]  /*c9f0*/  CS2R R14, SRZ ;  /* 0x00000000000e7805 */ /* 0x000fe2000001ff00 */
[----:B------:R-:W-:Y:S01]  /*ca00*/  CS2R R12, SRZ ;  /* 0x00000000000c7805 */ /* 0x000fe2000001ff00 */
[----:B------:R-:W-:Y:S01]  /*ca10*/  @!P0 IMAD.WIDE R2, R0, 0x2, R2 ;  /* 0x0000000200028825 */ /* 0x000fe200078e0202 */
[----:B-1----:R-:W-:-:S04]  /*ca20*/  CS2R R6, SRZ ;  /* 0x0000000000067805 */ /* 0x002fc8000001ff00 */
[----:B------:R1:W5:Y:S01]  /*ca30*/  @!P0 LD.E.128 R44, [R2.64] ;  /* 0x00000006022c8980 */ /* 0x000362000c101d00 */
[----:B--2---:R-:W-:-:S03]  /*ca40*/  @!P0 IMAD.WIDE R4, R0, 0x2, R20 ;  /* 0x0000000200048825 */ /* 0x004fc600078e0214 */
[----:B------:R1:W5:Y:S04]  /*ca50*/  @!P1 LD.E.128 R12, [R24.64] ;  /* 0x00000006180c9980 */ /* 0x000368000c101d00 */
[----:B------:R2:W5:Y:S02]  /*ca60*/  @!P0 LD.E.128 R40, [R4.64] ;  /* 0x0000000604288980 */ /* 0x000564000c101d00 */
[----:B--2---:R-:W-:-:S06]  /*ca70*/  CS2R R4, SRZ ;  /* 0x0000000000047805 */ /* 0x004fcc000001ff00 */
[----:B------:R1:W5:Y:S02]  /*ca80*/  @!P1 LD.E.128 R4, [R22.64] ;  /* 0x0000000616049980 */ /* 0x000364000c101d00 */
.L_x_679:
[----:B------:R-:W-:Y:S05]  /*ca90*/  BSYNC B0 ;  /* 0x0000000000007941 */ /* 0x000fea0003800000 */
.L_x_678:
        /* <DEDUP_REMOVED lines=31> */
[----:B------:R-:W-:Y:S01]  /*cc90*/  CS2R R62, SRZ ;  /* 0x00000000003e7805 */ /* 0x000fe2000001ff00 */
[----:B------:R-:W-:Y:S01]  /*cca0*/  MOV R3, R47 ;  /* 0x0000002f00037202 */ /* 0x000fe20000000f00 */
[----:B------:R-:W-:Y:S01]  /*ccb0*/  CS2R R60, SRZ ;  /* 0x00000000003c7805 */ /* 0x000fe2000001ff00 */
        /* <DEDUP_REMOVED lines=11> */
[----:B------:R-:W2:Y:S01]  /*cd70*/  SHFL.IDX PT, R2, R32, 0x1, 0x1c1f ;  /* 0x003c1f0020027f89 */ /* 0x000ea200000e0000 */
[----:B------:R-:W-:Y:S01]  /*cd80*/  CS2R R52, SRZ ;  /* 0x0000000000347805 */ /* 0x000fe2000001ff00 */
[----:B------:R-:W-:Y:S01]  /*cd90*/  CS2R R70, SRZ ;  /* 0x0000000000467805 */ /* 0x000fe2000001ff00 */
[----:B------:R-:W-:Y:S01]  /*cda0*/  PRMT R36, R0, 0x5410, R23 ;  /* 0x0000541000247816 */ /* 0x000fe20000000017 */
[----:B------:R3:W4:Y:S01]  /*cdb0*/  SHFL.IDX PT, R20, R31, 0x1, 0x1c1f ;  /* 0x003c1f001f147f89 */ /* 0x00072200000e0000 */
[----:B------:R-:W-:Y:S01]  /*cdc0*/  CS2R R68, SRZ ;  /* 0x0000000000447805 */ /* 0x000fe2000001ff00 */
[----:B------:R-:W-:Y:S01]  /*cdd0*/  CS2R R66, SRZ ;  /* 0x0000000000427805 */ /* 0x000fe2000001ff00 */
[----:B------:R-:W-:Y:S01]  /*cde0*/  CS2R R64, SRZ ;  /* 0x0000000000407805 */ /* 0x000fe2000001ff00 */
[----:B------:R1:W1:Y:S01]  /*cdf0*/  SHFL.IDX PT, R3, R27, 0x1, 0x1c1f ;  /* 0x003c1f001b037f89 */ /* 0x00026200000e0000 */
[----:B------:R-:W-:Y:S01]  /*ce00*/  CS2R R58, SRZ ;  /* 0x00000000003a7805 */ /* 0x000fe2000001ff00 */
[----:B------:R-:W-:Y:S01]  /*ce10*/  CS2R R56, SRZ ;  /* 0x0000000000387805 */ /* 0x000fe2000001ff00 */
[----:B---3--:R-:W-:Y:S01]  /*ce20*/  PRMT R31, R22, 0x7610, R31 ;  /* 0x00007610161f7816 */ /* 0x008fe2000000001f */
[----:B------:R-:W-:Y:S05]  /*ce30*/  @P0 BRA `(.L_x_681) ;  /* 0x0000021000000947 */ /* 0x000fea0003800000 */
[----:B--2-4-:R-:W-:Y:S01]  /*ce40*/  ISETP.GE.AND P1, PT, R104, c[0x0][0x27c], PT ;  /* 0x00009f0068007a0c */ /* 0x014fe20003f26270 */
[----:B------:R-:W-:Y:S01]  /*ce50*/  CS2R R62, SRZ ;  /* 0x00000000003e7805 */ /* 0x000fe2000001ff00 */
[----:B------:R-:W-:Y:S01]  /*ce60*/  CS2R R60, SRZ ;  /* 0x00000000003c7805 */ /* 0x000fe2000001ff00 */
[----:B------:R-:W-:Y:S01]  /*ce70*/  CS2R R66, SRZ ;  /* 0x0000000000427805 */ /* 0x000fe2000001ff00 */
[----:B------:R-:W-:-:S09]  /*ce80*/  CS2R R64, SRZ ;  /* 0x0000000000407805 */ /* 0x000fd2000001ff00 */
[C---:B------:R-:W-:Y:S01]  /*ce90*/  @!P1 IMAD.SHL.U32 R0, R104.reuse, 0x2, RZ ;  /* 0x0000000268009824 */ /* 0x040fe200078e00ff */
[----:B------:R-:W-:-:S04]  /*cea0*/  @!P1 SHF.L.U64.HI R23, R104, 0x1, R29 ;  /* 0x0000000168179819 */ /* 0x000fc8000001021d */
[----:B------:R-:W-:-:S04]  /*ceb0*/  @!P1 IADD3 R24, P0, R20, R0, RZ ;  /* 0x0000000014189210 */ /* 0x000fc80007f1e0ff */
[----:B-1----:R-:W-:Y:S02]  /*cec0*/  @!P1 IADD3.X R25, R21, R23, RZ, P0, !PT ;  /* 0x0000001715199210 */ /* 0x002fe400007fe4ff */
[----:B------:R-:W-:-:S05]  /*ced0*/  @!P1 IADD3 R22, P0, R2, R0, RZ ;  /* 0x0000000002169210 */ /* 0x000fca0007f1e0ff */
[----:B------:R-:W-:Y:S01]  /*cee0*/  @!P1 IMAD.X R23, R3, 0x1, R23, P0 ;  /* 0x0000000103179824 */ /* 0x000fe200000e0617 */
        /* <DEDUP_REMOVED lines=9> */
[----:B------:R-:W-:Y:S01]  /*cf80*/  CS2R R70, SRZ ;  /* 0x0000000000467805 */ /* 0x000fe2000001ff00 */
[----:B------:R-:W-:Y:S01]  /*cf90*/  CS2R R68, SRZ ;  /* 0x0000000000447805 */ /* 0x000fe2000001ff00 */
[----:B------:R-:W-:Y:S01]  /*cfa0*/  CS2R R54, SRZ ;  /* 0x0000000000367805 */ /* 0x000fe2000001ff00 */
[----:B------:R-:W-:Y:S01]  /*cfb0*/  CS2R R52, SRZ ;  /* 0x0000000000347805 */ /* 0x000fe2000001ff00 */
[----:B------:R-:W-:Y:S01]  /*cfc0*/  CS2R R58, SRZ ;  /* 0x00000000003a7805 */ /* 0x000fe2000001ff00 */
[----:B------:R-:W-:-:S04]  /*cfd0*/  CS2R R56, SRZ ;  /* 0x0000000000387805 */ /* 0x000fc8000001ff00 */
[----:B------:R1:W5:Y:S01]  /*cfe0*/  @!P1 LD.E.128 R52, [R24.64] ;  /* 0x0000000618349980 */ /* 0x000362000c101d00 */
[----:B------:R-:W-:-:S03]  /*cff0*/  @!P0 IMAD.SHL.U32 R0, R77, 0x8, RZ ;  /* 0x000000084d008824 */ /* 0x000fc600078e00ff */
[----:B------:R1:W5:Y:S01]  /*d000*/  @!P1 LD.E.128 R56, [R22.64] ;  /* 0x0000000616389980 */ /* 0x000362000c101d00 */
[----:B------:R-:W-:-:S04]  /*d010*/  @!P0 IMAD.WIDE R20, R0, 0x2, R20 ;  /* 0x0000000200148825 */ /* 0x000fc800078e0214 */
[----:B------:R-:W-:Y:S01]  /*d020*/  @!P0 IMAD.WIDE R2, R0, 0x2, R2 ;  /* 0x0000000200028825 */ /* 0x000fe200078e0202 */
[----:B------:R1:W5:Y:S04]  /*d030*/  @!P0 LD.E.128 R72, [R20.64] ;  /* 0x0000000614488980 */ /* 0x000368000c101d00 */
[----:B------:R1:W5:Y:S02]  /*d040*/  @!P0 LD.E.128 R68, [R2.64] ;  /* 0x0000000602448980 */ /* 0x000364000c101d00 */
.L_x_681:
[----:B--2-4-:R-:W-:Y:S05]  /*d050*/  BSYNC B0 ;  /* 0x0000000000007941 */ /* 0x014fea0003800000 */
.L_x_680:
        /* <DEDUP_REMOVED lines=47> */
[----:B------:R1:W5:Y:S04]  /*d350*/  LDL R115, [R1+0x24] ;  /* 0x0000240001737983 */ /* 0x0003680000100800 */
[----:B------:R1:W5:Y:S01]  /*d360*/  LDL R114, [R1+0x28] ;  /* 0x0000280001727983 */ /* 0x0003620000100800 */
[----:B------:R-:W-:Y:S01]  /*d370*/  ISETP.GE.AND P0, PT, R104, c[0x0][0x27c], PT ;  /* 0x00009f0068007a0c */ /* 0x000fe20003f06270 */
[----:B------:R-:W-:-:S12]  /*d380*/  BSSY B0, `(.L_x_684) ;  /* 0x000006c000007945 */ /* 0x000fd80003800000 */
[----:B------:R-:W-:Y:S05]  /*d390*/  @P0 BRA `(.L_x_685) ;  /* 0x000006a000000947 */ /* 0x000fea0003800000 */
[----:B------:R-:W-:Y:S01]  /*d3a0*/  IMAD.MOV.U32 R3, RZ, RZ, c[0x0][0x27c] ;  /* 0x00009f00ff037624 */ /* 0x000fe200078e00ff */
[----:B-----5:R-:W-:Y:S02]  /*d3b0*/  LOP3.LUT R0, R115, 0x38, R104, 0xf8, !PT ;  /* 0x0000003873007812 */ /* 0x020fe400078ef868 */
[----:B------:R-:W-:Y:S02]  /*d3c0*/  SHF.R.U64 R4, R4, 0x10, R5 ;  /* 0x0000001004047819 */ /* 0x000fe40000001205 */
[----:B------:R-:W-:Y:S02]  /*d3d0*/  LEA.HI R3, R3, R113, RZ, 0x1d ;  /* 0x0000007103037211 */ /* 0x000fe400078fe8ff */
[----:B------:R-:W-:Y:S02]  /*d3e0*/  LOP3.LUT R0, R140, R0, R114, 0xf6, !PT ;  /* 0x000000008c007212 */ /* 0x000fe400078ef672 */
[----:B------:R-:W-:Y:S01]  /*d3f0*/  SHF.R.S32.HI R20, RZ, 0x1f, R3 ;  /* 0x0000001fff147819 */ /* 0x000fe20000011403 */
[----:B------:R-:W-:Y:S01]  /*d400*/  IMAD.SHL.U32 R2, R3, 0x8, RZ ;  /* 0x0000000803027824 */ /* 0x000fe200078e00ff */
[----:B------:R-:W-:-:S02]  /*d410*/  LEA R48, R0, 0xc100, 0x1 ;  /* 0x0000c10000307811 */ /* 0x000fc400078e08ff */
[----:B------:R-:W-:Y:S02]  /*d420*/  LEA.HI R3, R20, R3, RZ, 0x3 ;  /* 0x0000000314037211 */ /* 0x000fe400078f18ff */
[----:B------:R-:W-:Y:S01]  /*d430*/  LOP3.LUT R2, R115, 0x38, R2, 0xf8, !PT ;  /* 0x0000003873027812 */ /* 0x000fe200078ef802 */
[----:B------:R-:W2:Y:S01]  /*d440*/  LDS.128 R24, [R48] ;  /* 0x0000000030187984 */ /* 0x000ea20000000c00 */
[----:B------:R-:W-:Y:S01]  /*d450*/  SHF.R.U64 R12, R12, 0x10, R13 ;  /* 0x000000100c0c7819 */ /* 0x000fe2000000120d */
[----:B------:R-:W-:Y:S01]  /*d460*/  IMAD.SHL.U32 R3, R3, 0x400, RZ ;  /* 0x0000040003037824 */ /* 0x000fe200078e00ff */
[----:B------:R-:W-:Y:S02]  /*d470*/  LOP3.LUT R0, R2, R114, RZ, 0x3c, !PT ;  /* 0x0000007202007212 */ /* 0x000fe400078e3cff */
[----:B------:R-:W-:Y:S02]  /*d480*/  PRMT R31, R31, 0x5410, R4 ;  /* 0x000054101f1f7816 */ /* 0x000fe40000000004 */
[----:B------:R-:W-:-:S02]  /*d490*/  LOP3.LUT R2, R3, 0x7fffe000, RZ, 0xc0, !PT ;  /* 0x7fffe00003027812 */ /* 0x000fc400078ec0ff */
[----:B------:R-:W-:Y:S02]  /*d4a0*/  SHF.R.U32.HI R3, RZ, 0x10, R5 ;  /* 0x00000010ff037819 */ /* 0x000fe40000011605 */
[----:B------:R-:W-:Y:S02]  /*d4b0*/  IADD3 R0, R0, R2, R140 ;  /* 0x0000000200007210 */ /* 0x000fe40007ffe08c */
[----:B------:R-:W-:Y:S02]  /*d4c0*/  SHF.R.U32.HI R2, RZ, 0x10, R15 ;  /* 0x00000010ff027819 */ /* 0x000fe4000001160f */
[--C-:B------:R-:W-:Y:S01]  /*d4d0*/  SHF.R.U64 R5, R6, 0x10, R7.reuse ;  /* 0x0000001006057819 */ /* 0x100fe20000001207 */
[----:B------:R-:W-:Y:S01]  /*d4e0*/  IMAD.SHL.U32 R39, R0, 0x2, RZ ;  /* 0x0000000200277824 */ /* 0x000fe200078e00ff */
[----:B------:R-:W-:Y:S02]  /*d4f0*/  SHF.R.U32.HI R6, RZ, 0x10, R7 ;  /* 0x00000010ff067819 */ /* 0x000fe40000011607 */
[----:B------:R-:W-:-:S02]  /*d500*/  PRMT R32, R37, 0x5432, R2 ;  /* 0x0000543225207816 */ /* 0x000fc40000000002 */
[----:B------:R-:W3:Y:S01]  /*d510*/  LDS.128 R20, [R39+0xc100] ;  /* 0x00c1000027147984 */ /* 0x000ee20000000c00 */
[----:B------:R-:W-:Y:S02]  /*d520*/  PRMT R29, R37, 0x5410, R5 ;  /* 0x00005410251d7816 */ /* 0x000fe40000000005 */
[----:B------:R-:W-:Y:S02]  /*d530*/  SHF.R.U32.HI R0, RZ, 0x10, R13 ;  /* 0x00000010ff007819 */ /* 0x000fe4000001160d */
[C---:B------:R-:W-:Y:S02]  /*d540*/  PRMT R30, R36.reuse, 0x5410, R3 ;  /* 0x00005410241e7816 */ /* 0x040fe40000000003 */
[----:B------:R-:W-:Y:S02]  /*d550*/  PRMT R28, R36, 0x5432, R6 ;  /* 0x00005432241c7816 */ /* 0x000fe40000000006 */
[----:B------:R-:W-:Y:S02]  /*d560*/  SHF.R.U64 R13, R14, 0x10, R15 ;  /* 0x000000100e0d7819 */ /* 0x000fe4000000120f */
[----:B------:R-:W-:-:S02]  /*d570*/  PRMT R35, R35, 0x5410, R12 ;  /* 0x0000541023237816 */ /* 0x000fc4000000000c */
[----:B------:R-:W-:Y:S02]  /*d580*/  PRMT R34, R34, 0x5410, R0 ;  /* 0x0000541022227816 */ /* 0x000fe40000000000 */
[----:B------:R-:W-:Y:S01]  /*d590*/  PRMT R33, R33, 0x5410, R13 ;  /* 0x0000541021217816 */ /* 0x000fe2000000000d */
[C---:B--2---:R-:W-:Y:S01]  /*d5a0*/  IMAD.U32 R38, R24.reuse, 0x10000, RZ ;  /* 0x0001000018267824 */ /* 0x044fe200078e00ff */
[----:B------:R-:W-:Y:S01]  /*d5b0*/  LOP3.LUT R37, R24, 0xffff0000, RZ, 0xc0, !PT ;  /* 0xffff000018257812 */ /* 0x000fe200078ec0ff */
[C---:B------:R-:W-:Y:S01]  /*d5c0*/  IMAD.U32 R36, R25.reuse, 0x10000, RZ ;  /* 0x0001000019247824 */ /* 0x040fe200078e00ff */
[----:B------:R-:W-:Y:S01]  /*d5d0*/  LOP3.LUT R24, R25, 0xffff0000, RZ, 0xc0, !PT ;  /* 0xffff000019187812 */ /* 0x000fe200078ec0ff */
[C---:B------:R-:W-:Y:S01]  /*d5e0*/  IMAD.U32 R15, R26.reuse, 0x10000, RZ ;  /* 0x000100001a0f7824 */ /* 0x040fe200078e00ff */
[----:B------:R-:W-:Y:S01]  /*d5f0*/  LOP3.LUT R25, R26, 0xffff0000, RZ, 0xc0, !PT ;  /* 0xffff00001a197812 */ /* 0x000fe200078ec0ff */
[----:B------:R-:W-:Y:S01]  /*d600*/  IMAD.U32 R14, R27, 0x10000, RZ ;  /* 0x000100001b0e7824 */ /* 0x000fe200078e00ff */
[----:B------:R-:W-:-:S02]  /*d610*/  SHF.L.U32 R26, R31, 0x10, RZ ;  /* 0x000000101f1a7819 */ /* 0x000fc400000006ff */
[----:B------:R-:W-:Y:S01]  /*d620*/  LOP3.LUT R13, R27, 0xffff0000, RZ, 0xc0, !PT ;  /* 0xffff00001b0d7812 */ /* 0x000fe200078ec0ff */
[----:B------:R-:W-:Y:S01]  /*d630*/  IMAD.U32 R27, R30, 0x10000, RZ ;  /* 0x000100001e1b7824 */ /* 0x000fe200078e00ff */
[----:B------:R-:W-:Y:S01]  /*d640*/  LOP3.LUT R31, R31, 0xffff0000, RZ, 0xc0, !PT ;  /* 0xffff00001f1f7812 */ /* 0x000fe200078ec0ff */
[C---:B---3--:R-:W-:Y:S01]  /*d650*/  IMAD.U32 R12, R20.reuse, 0x10000, RZ ;  /* 0x00010000140c7824 */ /* 0x048fe200078e00ff */
[----:B------:R-:W-:Y:S01]  /*d660*/  LOP3.LUT R7, R20, 0xffff0000, RZ, 0xc0, !PT ;  /* 0xffff000014077812 */ /* 0x000fe200078ec0ff */
[C---:B------:R-:W-:Y:S01]  /*d670*/  IMAD.U32 R6, R21.reuse, 0x10000, RZ ;  /* 0x0001000015067824 */ /* 0x040fe200078e00ff */
[----:B------:R-:W-:Y:S01]  /*d680*/  LOP3.LUT R5, R21, 0xffff0000, RZ, 0xc0, !PT ;  /* 0xffff000015057812 */ /* 0x000fe200078ec0ff */
[----:B------:R-:W-:Y:S01]  /*d690*/  IMAD.U32 R21, R35, 0x10000, RZ ;  /* 0x0001000023157824 */ /* 0x000fe200078e00ff */
[C---:B------:R-:W-:Y:S01]  /*d6a0*/  LOP3.LUT R0, R23.reuse, 0xffff0000, RZ, 0xc0, !PT ;  /* 0xffff000017007812 */ /* 0x040fe200078ec0ff */
[----:B------:R-:W-:Y:S01]  /*d6b0*/  FMUL.FTZ R20, R12, R26 ;  /* 0x0000001a0c147220 */ /* 0x000fe20000410000 */
[----:B------:R-:W-:Y:S01]  /*d6c0*/  LOP3.LUT R3, R22, 0xffff0000, RZ, 0xc0, !PT ;  /* 0xffff000016037812 */ /* 0x000fe200078ec0ff */
[----:B------:R-:W-:Y:S01]  /*d6d0*/  IMAD.U32 R2, R23, 0x10000, RZ ;  /* 0x0001000017027824 */ /* 0x000fe200078e00ff */
[----:B------:R-:W-:Y:S01]  /*d6e0*/  SHF.L.U32 R23, R28, 0x10, RZ ;  /* 0x000000101c177819 */ /* 0x000fe200000006ff */
[----:B------:R-:W-:-:S02]  /*d6f0*/  FMUL.FTZ R12, R12, R21 ;  /* 0x000000150c0c7220 */ /* 0x000fc40000410000 */
[----:B------:R-:W-:Y:S02]  /*d700*/  FFMA.FTZ R50, R38, R21, -R20 ;  /* 0x0000001526327223 */ /* 0x000fe40000010814 */
[----:B------:R-:W-:Y:S02]  /*d710*/  IMAD.U32 R21, R34, 0x10000, RZ ;  /* 0x0001000022157824 */ /* 0x000fe400078e00ff */
[----:B------:R-:W-:Y:S02]  /*d720*/  IMAD.U32 R4, R22, 0x10000, RZ ;  /* 0x0001000016047824 */ /* 0x000fe400078e00ff */
[----:B------:R-:W-:Y:S02]  /*d730*/  IMAD.U32 R22, R32, 0x10000, RZ ;  /* 0x0001000020167824 */ /* 0x000fe400078e00ff */
[----:B------:R-:W-:Y:S02]  /*d740*/  FFMA.FTZ R49, R38, R26, R12 ;  /* 0x0000001a26317223 */ /* 0x000fe4000001000c */
[----:B------:R-:W-:-:S02]  /*d750*/  FMUL.FTZ R20, R6, R27 ;  /* 0x0000001b06147220 */ /* 0x000fc40000410000 */
[----:B------:R-:W-:Y:S02]  /*d760*/  FMUL.FTZ R12, R6, R21 ;  /* 0x00000015060c7220 */ /* 0x000fe40000410000 */
[C---:B------:R-:W-:Y:S02]  /*d770*/  FMUL.FTZ R6, R2.reuse, R23 ;  /* 0x0000001702067220 */ /* 0x040fe40000410000 */
[-C--:B------:R-:W-:Y:S02]  /*d780*/  FMUL.FTZ R2, R2, R22.reuse ;  /* 0x0000001602027220 */ /* 0x080fe40000410000 */
[----:B------:R-:W-:Y:S02]  /*d790*/  FFMA.FTZ R26, R36, R27, R12 ;  /* 0x0000001b241a7223 */ /* 0x000fe4000001000c */
[----:B------:R-:W-:Y:S01]  /*d7a0*/  FFMA.FTZ R27, R14, R22, -R6 ;  /* 0x000000160e1b7223 */ /* 0x000fe20000010806 */
[----:B------:R-:W-:Y:S01]  /*d7b0*/  LOP3.LUT R6, R35, 0xffff0000, RZ, 0xc0, !PT ;  /* 0xffff000023067812 */ /* 0x000fe200078ec0ff */
[----:B------:R-:W-:Y:S01]  /*d7c0*/  FFMA.FTZ R38, R36, R21, -R20 ;  /* 0x0000001524267223 */ /* 0x000fe20000010814 */
[----:B------:R-:W-:Y:S01]  /*d7d0*/  LOP3.LUT R21, R34, 0xffff0000, RZ, 0xc0, !PT ;  /* 0xffff000022157812 */ /* 0x000fe200078ec0ff */
[----:B------:R-:W-:Y:S01]  /*d7e0*/  FFMA.FTZ R23, R14, R23, R2 ;  /* 0x000000170e177223 */ /* 0x000fe20000010002 */
[----:B------:R-:W-:Y:S01]  /*d7f0*/  LOP3.LUT R20, R30, 0xffff0000, RZ, 0xc0, !PT ;  /* 0xffff00001e147812 */ /* 0x000fe200078ec0ff */
[----:B------:R-:W-:-:S02]  /*d800*/  FMUL.FTZ R2, R7, R31 ;  /* 0x0000001f07027220 */ /* 0x000fc40000410000 */
[C---:B------:R-:W-:Y:S01]  /*d810*/  IMAD.U32 R30, R29.reuse, 0x10000, RZ ;  /* 0x000100001d1e7824 */ /* 0x040fe200078e00ff */
[----:B------:R-:W-:Y:S01]  /*d820*/  LOP3.LUT R29, R29, 0xffff0000, RZ, 0xc0, !PT ;  /* 0xffff00001d1d7812 */ /* 0x000fe200078ec0ff */
[-C--:B------:R-:W-:Y:S02]  /*d830*/  FFMA.FTZ R12, R37, R6.reuse, -R2 ;  /* 0x00000006250c7223 */ /* 0x080fe40000010802 */
[----:B------:R-:W-:Y:S02]  /*d840*/  FMUL.FTZ R7, R7, R6 ;  /* 0x0000000607077220 */ /* 0x000fe40000410000 */
[----:B------:R-:W-:Y:S01]  /*d850*/  FMUL.FTZ R2, R5, R21 ;  /* 0x0000001505027220 */ /* 0x000fe20000410000 */
[----:B------:R-:W-:Y:S01]  /*d860*/  F2FP.BF16.PACK_AB R12, R12, R50 ;  /* 0x000000320c0c723e */ /* 0x000fe200000010ff */
[----:B------:R-:W-:Y:S02]  /*d870*/  IMAD.U32 R14, R33, 0x10000, RZ ;  /* 0x00010000210e7824 */ /* 0x000fe400078e00ff */
[----:B------:R-:W-:-:S02]  /*d880*/  FMUL.FTZ R6, R5, R20 ;  /* 0x0000001405067220 */ /* 0x000fc40000410000 */
[----:B------:R-:W-:Y:S02]  /*d890*/  FMUL.FTZ R5, R4, R30 ;  /* 0x0000001e04057220 */ /* 0x000fe40000410000 */
[C---:B------:R-:W-:Y:S02]  /*d8a0*/  FFMA.FTZ R20, R24.reuse, R20, R2 ;  /* 0x0000001418147223 */ /* 0x040fe40000010002 */
[----:B------:R-:W-:Y:S01]  /*d8b0*/  FFMA.FTZ R21, R24, R21, -R6 ;  /* 0x0000001518157223 */ /* 0x000fe20000010806 */
[----:B------:R-:W-:Y:S01]  /*d8c0*/  LOP3.LUT R6, R33, 0xffff0000, RZ, 0xc0, !PT ;  /* 0xffff000021067812 */ /* 0x000fe200078ec0ff */
[-C--:B------:R-:W-:Y:S01]  /*d8d0*/  FMUL.FTZ R2, R4, R14.reuse ;  /* 0x0000000e04027220 */ /* 0x080fe20000410000 */
[----:B------:R-:W-:Y:S01]  /*d8e0*/  LOP3.LUT R24, R28, 0xffff0000, RZ, 0xc0, !PT ;  /* 0xffff00001c187812 */ /* 0x000fe200078ec0ff */
[----:B------:R-:W-:Y:S01]  /*d8f0*/  FFMA.FTZ R14, R15, R14, -R5 ;  /* 0x0000000e0f0e7223 */ /* 0x000fe20000010805 */
[----:B------:R-:W-:Y:S01]  /*d900*/  LOP3.LUT R5, R32, 0xffff0000, RZ, 0xc0, !PT ;  /* 0xffff000020057812 */ /* 0x000fe200078ec0ff */
[----:B------:R-:W-:-:S02]  /*d910*/  FFMA.FTZ R22, R37, R31, R7 ;  /* 0x0000001f25167223 */ /* 0x000fc40000010007 */
[----:B------:R-:W-:Y:S02]  /*d920*/  FFMA.FTZ R7, R15, R30, R2 ;  /* 0x0000001e0f077223 */ /* 0x000fe40000010002 */
[C---:B------:R-:W-:Y:S02]  /*d930*/  FMUL.FTZ R4, R3.reuse, R29 ;  /* 0x0000001d03047220 */ /* 0x040fe40000410000 */
[----:B------:R-:W-:Y:S02]  /*d940*/  FMUL.FTZ R3, R3, R6 ;  /* 0x0000000603037220 */ /* 0x000fe40000410000 */
[C---:B------:R-:W-:Y:S02]  /*d950*/  FMUL.FTZ R2, R0.reuse, R24 ;  /* 0x0000001800027220 */ /* 0x040fe40000410000 */
[----:B------:R-:W-:Y:S02]  /*d960*/  FMUL.FTZ R0, R0, R5 ;  /* 0x0000000500007220 */ /* 0x000fe40000410000 */
[C---:B------:R-:W-:Y:S01]  /*d970*/  FFMA.FTZ R6, R25.reuse, R6, -R4 ;  /* 0x0000000619067223 */ /* 0x040fe20000010804 */
[----:B------:R-:W-:Y:S01]  /*d980*/  F2FP.BF16.PACK_AB R4, R22, R49 ;  /* 0x000000311604723e */ /* 0x000fe200000010ff */
[----:B------:R-:W-:-:S02]  /*d990*/  FFMA.FTZ R3, R25, R29, R3 ;  /* 0x0000001d19037223 */ /* 0x000fc40000010003 */
[C---:B------:R-:W-:Y:S01]  /*d9a0*/  FFMA.FTZ R2, R13.reuse, R5, -R2 ;  /* 0x000000050d027223 */ /* 0x040fe20000010802 */
[----:B------:R-:W-:Y:S01]  /*d9b0*/  F2FP.BF16.PACK_AB R14, R6, R14 ;  /* 0x0000000e060e723e */ /* 0x000fe200000010ff */
[----:B------:R-:W-:Y:S01]  /*d9c0*/  FFMA.FTZ R0, R13, R24, R0 ;  /* 0x000000180d007223 */ /* 0x000fe20000010000 */
[----:B------:R-:W-:Y:S02]  /*d9d0*/  F2FP.BF16.PACK_AB R13, R21, R38 ;  /* 0x00000026150d723e */ /* 0x000fe400000010ff */
[----:B------:R-:W-:Y:S02]  /*d9e0*/  F2FP.BF16.PACK_AB R6, R3, R7 ;  /* 0x000000070306723e */ /* 0x000fe400000010ff */
[----:B------:R-:W-:Y:S02]  /*d9f0*/  F2FP.BF16.PACK_AB R15, R2, R27 ;  /* 0x0000001b020f723e */ /* 0x000fe400000010ff */
[----:B------:R-:W-:Y:S02]  /*da00*/  F2FP.BF16.PACK_AB R5, R20, R26 ;  /* 0x0000001a1405723e */ /* 0x000fe400000010ff */
[----:B------:R-:W-:Y:S01]  /*da10*/  F2FP.BF16.PACK_AB R7, R0, R23 ;  /* 0x000000170007723e */ /* 0x000fe200000010ff */
[----:B------:R2:W-:Y:S04]  /*da20*/  STS.128 [R48], R12 ;  /* 0x0000000c30007388 */ /* 0x0005e80000000c00 */
[----:B------:R2:W-:Y:S02]  /*da30*/  STS.128 [R39+0xc100], R4 ;  /* 0x00c1000427007388 */ /* 0x0005e40000000c00 */
.L_x_685:
[----:B------:R-:W-:Y:S05]  /*da40*/  BSYNC B0 ;  /* 0x0000000000007941 */ /* 0x000fea0003800000 */
.L_x_684:
[----:B------:R-:W-:Y:S01]  /*da50*/  ISETP.GE.AND P0, PT, R107, c[0x0][0x27c], PT ;  /* 0x00009f006b007a0c */ /* 0x000fe20003f06270 */
[----:B------:R-:W-:-:S12]  /*da60*/  BSSY B0, `(.L_x_686) ;  /* 0x0000070000007945 */ /* 0x000fd80003800000 */
[----:B------:R-:W-:Y:S05]  /*da70*/  @P0 BRA `(.L_x_687) ;  /* 0x000006e000000947 */ /* 0x000fea0003800000 */
[----:B------:R-:W-:Y:S01]  /*da80*/  IMAD.MOV.U32 R0, RZ, RZ, c[0x0][0x27c] ;  /* 0x00009f00ff007624 */ /* 0x000fe200078e00ff */
[----:B------:R-:W-:Y:S02]  /*da90*/  LEA.HI R2, R81, R107, RZ, 0x6 ;  /* 0x0000006b51027211 */ /* 0x000fe400078f30ff */
[----:B-----5:R-:W-:Y:S02]  /*daa0*/  LOP3.LUT R3, R115, 0x38, R82, 0xf8, !PT ;  /* 0x0000003873037812 */ /* 0x020fe400078ef852 */
[----:B------:R-:W-:Y:S01]  /*dab0*/  LEA.HI R0, R0, R51, RZ, 0x1d ;  /* 0x0000003300007211 */ /* 0x000fe200078fe8ff */
[----:B------:R-:W-:Y:S01]  /*dac0*/  IMAD.SHL.U32 R2, R2, 0x80, RZ ;  /* 0x0000008002027824 */ /* 0x000fe200078e00ff */
[----:B--2---:R-:W-:Y:S02]  /*dad0*/  LOP3.LUT R4, R3, R114, RZ, 0x3c, !PT ;  /* 0x0000007203047212 */ /* 0x004fe400078e3cff */
[----:B------:R-:W-:Y:S01]  /*dae0*/  SHF.R.S32.HI R5, RZ, 0x1f, R0 ;  /* 0x0000001fff057819 */ /* 0x000fe20000011400 */
[----:B------:R-:W-:Y:S01]  /*daf0*/  IMAD.SHL.U32 R6, R0, 0x8, RZ ;  /* 0x0000000800067824 */ /* 0x000fe200078e00ff */
[----:B------:R-:W-:-:S02]  /*db00*/  LOP3.LUT R2, R2, 0xffffe000, RZ, 0xc0, !PT ;  /* 0xffffe00002027812 */ /* 0x000fc400078ec0ff */
[----:B------:R-:W-:Y:S02]  /*db10*/  LEA.HI R3, R5, R0, RZ, 0x3 ;  /* 0x0000000005037211 */ /* 0x000fe400078f18ff */
[----:B------:R-:W-:Y:S02]  /*db20*/  IADD3 R0, R4, R2, R140 ;  /* 0x0000000204007210 */ /* 0x000fe40007ffe08c */
[----:B------:R-:W-:Y:S01]  /*db30*/  LOP3.LUT R5, R115, 0x38, R6, 0xf8, !PT ;  /* 0x0000003873057812 */ /* 0x000fe200078ef806 */
[----:B------:R-:W-:Y:S01]  /*db40*/  IMAD.SHL.U32 R2, R3, 0x400, RZ ;  /* 0x0000040003027824 */ /* 0x000fe200078e00ff */
[----:B------:R-:W-:Y:S02]  /*db50*/  LEA R29, R0, 0xc100, 0x1 ;  /* 0x0000c100001d7811 */ /* 0x000fe400078e08ff */
[----:B------:R-:W-:Y:S02]  /*db60*/  LOP3.LUT R3, R5, R114, RZ, 0x3c, !PT ;  /* 0x0000007205037212 */ /* 0x000fe400078e3cff */
[----:B------:R-:W-:Y:S01]  /*db70*/  LOP3.LUT R0, R2, 0x7fffe000, RZ, 0xc0, !PT ;  /* 0x7fffe00002007812 */ /* 0x000fe200078ec0ff */
[----:B------:R-:W2:Y:S01]  /*db80*/  LDS.128 R12, [R29] ;  /* 0x000000001d0c7984 */ /* 0x000ea20000000c00 */
[----:B------:R-:W-:-:S02]  /*db90*/  SHF.R.U64 R16, R16, 0x10, R17 ;  /* 0x0000001010107819 */ /* 0x000fc40000001211 */
[----:B------:R-:W-:Y:S02]  /*dba0*/  IADD3 R0, R3, R0, R140 ;  /* 0x0000000003007210 */ /* 0x000fe40007ffe08c */
[--C-:B------:R-:W-:Y:S02]  /*dbb0*/  SHF.R.U64 R8, R8, 0x10, R9.reuse ;  /* 0x0000001008087819 */ /* 0x100fe40000001209 */
[----:B------:R-:W-:Y:S01]  /*dbc0*/  SHF.R.U32.HI R3, RZ, 0x10, R9 ;  /* 0x00000010ff037819 */ /* 0x000fe20000011609 */
[----:B------:R-:W-:Y:S01]  /*dbd0*/  IMAD.SHL.U32 R28, R0, 0x2, RZ ;  /* 0x00000002001c7824 */ /* 0x000fe200078e00ff */
[----:B------:R-:W-:Y:S02]  /*dbe0*/  SHF.R.U32.HI R0, RZ, 0x10, R17 ;  /* 0x00000010ff007819 */ /* 0x000fe40000011611 */
[----:B------:R-:W-:Y:S02]  /*dbf0*/  SHF.R.U64 R17, R18, 0x10, R19 ;  /* 0x0000001012117819 */ /* 0x000fe40000001213 */
[----:B------:R-:W3:Y:S01]  /*dc00*/  LDS.128 R4, [R28+0xc100] ;  /* 0x00c100001c047984 */ /* 0x000ee20000000c00 */
[----:B------:R-:W-:-:S02]  /*dc10*/  SHF.R.U64 R9, R10, 0x10, R11 ;  /* 0x000000100a097819 */ /* 0x000fc4000000120b */
[----:B------:R-:W-:Y:S02]  /*dc20*/  PRMT R26, R83, 0x5432, R17 ;  /* 0x00005432531a7816 */ /* 0x000fe40000000011 */
[----:B------:R-:W-:Y:S02]  /*dc30*/  SHF.R.U32.HI R2, RZ, 0x10, R19 ;  /* 0x00000010ff027819 */ /* 0x000fe40000011613 */
[----:B------:R-:W-:Y:S02]  /*dc40*/  SHF.R.U32.HI R10, RZ, 0x10, R11 ;  /* 0x00000010ff0a7819 */ /* 0x000fe4000001160b */
[----:B------:R-:W-:Y:S02]  /*dc50*/  PRMT R17, R78, 0x5432, R8 ;  /* 0x000054324e117816 */ /* 0x000fe40000000008 */
[----:B------:R-:W-:Y:S02]  /*dc60*/  PRMT R19, R80, 0x5432, R16 ;  /* 0x0000543250137816 */ /* 0x000fe40000000010 */
[----:B------:R-:W-:Y:S01]  /*dc70*/  PRMT R23, R79, 0x5410, R10 ;  /* 0x000054104f177816 */ /* 0x000fe2000000000a */
[----:B------:R-:W-:Y:S01]  /*dc80*/  IMAD.U32 R31, R17, 0x10000, RZ ;  /* 0x00010000111f7824 */ /* 0x000fe200078e00ff */
[----:B------:R-:W-:Y:S01]  /*dc90*/  PRMT R16, R78, 0x5410, R3 ;  /* 0x000054104e107816 */ /* 0x000fe20000000003 */
[----:B------:R-:W-:Y:S01]  /*dca0*/  IMAD.U32 R30, R19, 0x10000, RZ ;  /* 0x00010000131e7824 */ /* 0x000fe200078e00ff */
[----:B------:R-:W-:Y:S01]  /*dcb0*/  PRMT R24, R79, 0x5432, R9 ;  /* 0x000054324f187816 */ /* 0x000fe20000000009 */
[----:B------:R-:W-:Y:S01]  /*dcc0*/  IMAD.U32 R33, R23, 0x10000, RZ ;  /* 0x0001000017217824 */ /* 0x000fe200078e00ff */
[----:B------:R-:W-:Y:S01]  /*dcd0*/  PRMT R18, R80, 0x5410, R0 ;  /* 0x0000541050127816 */ /* 0x000fe20000000000 */
[----:B------:R-:W-:Y:S01]  /*dce0*/  IMAD.U32 R34, R16, 0x10000, RZ ;  /* 0x0001000010227824 */ /* 0x000fe200078e00ff */
[----:B------:R-:W-:Y:S01]  /*dcf0*/  PRMT R25, R83, 0x5410, R2 ;  /* 0x0000541053197816 */ /* 0x000fe20000000002 */
[C---:B--2---:R-:W-:Y:S01]  /*dd00*/  IMAD.U32 R22, R12.reuse, 0x10000, RZ ;  /* 0x000100000c167824 */ /* 0x044fe200078e00ff */
[----:B------:R-:W-:Y:S01]  /*dd10*/  LOP3.LUT R21, R12, 0xffff0000, RZ, 0xc0, !PT ;  /* 0xffff00000c157812 */ /* 0x000fe200078ec0ff */
[C---:B------:R-:W-:Y:S01]  /*dd20*/  IMAD.U32 R12, R14.reuse, 0x10000, RZ ;  /* 0x000100000e0c7824 */ /* 0x040fe200078e00ff */
[----:B------:R-:W-:Y:S01]  /*dd30*/  LOP3.LUT R27, R14, 0xffff0000, RZ, 0xc0, !PT ;  /* 0xffff00000e1b7812 */ /* 0x000fe200078ec0ff */
[C---:B------:R-:W-:Y:S01]  /*dd40*/  IMAD.U32 R11, R15.reuse, 0x10000, RZ ;  /* 0x000100000f0b7824 */ /* 0x040fe200078e00ff */
[----:B------:R-:W-:Y:S01]  /*dd50*/  LOP3.LUT R14, R15, 0xffff0000, RZ, 0xc0, !PT ;  /* 0xffff00000f0e7812 */ /* 0x000fe200078ec0ff */
[C---:B------:R-:W-:Y:S01]  /*dd60*/  IMAD.U32 R20, R13.reuse, 0x10000, RZ ;  /* 0x000100000d147824 */ /* 0x040fe200078e00ff */
[----:B------:R-:W-:Y:S01]  /*dd70*/  LOP3.LUT R13, R13, 0xffff0000, RZ, 0xc0, !PT ;  /* 0xffff00000d0d7812 */ /* 0x000fe200078ec0ff */
[C---:B---3--:R-:W-:Y:S01]  /*dd80*/  IMAD.U32 R10, R4.reuse, 0x10000, RZ ;  /* 0x00010000040a7824 */ /* 0x048fe200078e00ff */
[----:B------:R-:W-:Y:S01]  /*dd90*/  LOP3.LUT R9, R4, 0xffff0000, RZ, 0xc0, !PT ;  /* 0xffff000004097812 */ /* 0x000fe200078ec0ff */
[C---:B------:R-:W-:Y:S01]  /*dda0*/  IMAD.U32 R4, R6.reuse, 0x10000, RZ ;  /* 0x0001000006047824 */ /* 0x040fe200078e00ff */
[----:B------:R-:W-:Y:S01]  /*ddb0*/  LOP3.LUT R3, R6, 0xffff0000, RZ, 0xc0, !PT ;  /* 0xffff000006037812 */ /* 0x000fe200078ec0ff */
[C---:B------:R-:W-:Y:S01]  /*ddc0*/  FMUL.FTZ R15, R10.reuse, R31 ;  /* 0x0000001f0a0f7220 */ /* 0x040fe20000410000 */
[----:B------:R-:W-:Y:S01]  /*ddd0*/  LOP3.LUT R0, R7, 0xffff0000, RZ, 0xc0, !PT ;  /* 0xffff000007007812 */ /* 0x000fe200078ec0ff */
[C---:B------:R-:W-:Y:S01]  /*dde0*/  IMAD.U32 R8, R5.reuse, 0x10000, RZ ;  /* 0x0001000005087824 */ /* 0x040fe200078e00ff */
[----:B------:R-:W-:Y:S01]  /*ddf0*/  LOP3.LUT R5, R5, 0xffff0000, RZ, 0xc0, !PT ;  /* 0xffff000005057812 */ /* 0x000fe200078ec0ff */
[----:B------:R-:W-:-:S02]  /*de00*/  FMUL.FTZ R6, R10, R30 ;  /* 0x0000001e0a067220 */ /* 0x000fc40000410000 */
[----:B------:R-:W-:Y:S02]  /*de10*/  FFMA.FTZ R32, R22, R30, -R15 ;  /* 0x0000001e16207223 */ /* 0x000fe4000001080f */
[----:B------:R-:W-:Y:S02]  /*de20*/  IMAD.U32 R2, R7, 0x10000, RZ ;  /* 0x0001000007027824 */ /* 0x000fe400078e00ff */
[C---:B------:R-:W-:Y:S01]  /*de30*/  IMAD.U32 R15, R18.reuse, 0x10000, RZ ;  /* 0x00010000120f7824 */ /* 0x040fe200078e00ff */
[----:B------:R-:W-:Y:S01]  /*de40*/  LOP3.LUT R18, R18, 0xffff0000, RZ, 0xc0, !PT ;  /* 0xffff000012127812 */ /* 0x000fe200078ec0ff */
[----:B------:R-:W-:Y:S02]  /*de50*/  FMUL.FTZ R10, R8, R34 ;  /* 0x00000022080a7220 */ /* 0x000fe40000410000 */
[----:B------:R-:W-:Y:S02]  /*de60*/  FFMA.FTZ R31, R22, R31, R6 ;  /* 0x0000001f161f7223 */ /* 0x000fe40000010006 */
[----:B------:R-:W-:-:S02]  /*de70*/  IMAD.U32 R22, R25, 0x10000, RZ ;  /* 0x0001000019167824 */ /* 0x000fc400078e00ff */
[-C--:B------:R-:W-:Y:S02]  /*de80*/  FMUL.FTZ R7, R8, R15.reuse ;  /* 0x0000000f08077220 */ /* 0x080fe40000410000 */
[----:B------:R-:W-:Y:S01]  /*de90*/  FFMA.FTZ R30, R20, R15, -R10 ;  /* 0x0000000f141e7223 */ /* 0x000fe2000001080a */
[----:B------:R-:W-:Y:S01]  /*dea0*/  LOP3.LUT R15, R17, 0xffff0000, RZ, 0xc0, !PT ;  /* 0xffff0000110f7812 */ /* 0x000fe200078ec0ff */
[CC--:B------:R-:W-:Y:S02]  /*deb0*/  FMUL.FTZ R6, R2.reuse, R33.reuse ;  /* 0x0000002102067220 */ /* 0x0c0fe40000410000 */
[----:B------:R-:W-:Y:S02]  /*dec0*/  FMUL.FTZ R2, R2, R22 ;  /* 0x0000001602027220 */ /* 0x000fe40000410000 */
[----:B------:R-:W-:Y:S01]  /*ded0*/  FFMA.FTZ R20, R20, R34, R7 ;  /* 0x0000002214147223 */ /* 0x000fe20000010007 */
[----:B------:R-:W-:Y:S01]  /*dee0*/  LOP3.LUT R7, R19, 0xffff0000, RZ, 0xc0, !PT ;  /* 0xffff000013077812 */ /* 0x000fe200078ec0ff */
[----:B------:R-:W-:-:S02]  /*def0*/  FFMA.FTZ R17, R11, R33, R2 ;  /* 0x000000210b117223 */ /* 0x000fc40000010002 */
[----:B------:R-:W-:Y:S01]  /*df00*/  FFMA.FTZ R22, R11, R22, -R6 ;  /* 0x000000160b167223 */ /* 0x000fe20000010806 */
[----:B------:R-:W-:Y:S01]  /*df10*/  LOP3.LUT R11, R16, 0xffff0000, RZ, 0xc0, !PT ;  /* 0xffff0000100b7812 */ /* 0x000fe200078ec0ff */
[----:B------:R-:W-:Y:S01]  /*df20*/  FMUL.FTZ R2, R9, R15 ;  /* 0x0000000f09027220 */ /* 0x000fe20000410000 */
[C---:B------:R-:W-:Y:S01]  /*df30*/  LOP3.LUT R16, R24.reuse, 0xffff0000, RZ, 0xc0, !PT ;  /* 0xffff000018107812 */ /* 0x040fe200078ec0ff */
[----:B------:R-:W-:Y:S02]  /*df40*/  IMAD.U32 R19, R24, 0x10000, RZ ;  /* 0x0001000018137824 */ /* 0x000fe400078e00ff */
[-C--:B------:R-:W-:Y:S02]  /*df50*/  FFMA.FTZ R8, R21, R7.reuse, -R2 ;  /* 0x0000000715087223 */ /* 0x080fe40000010802 */
[----:B------:R-:W-:Y:S02]  /*df60*/  FMUL.FTZ R6, R9, R7 ;  /* 0x0000000709067220 */ /* 0x000fe40000410000 */
[----:B------:R-:W-:Y:S01]  /*df70*/  FMUL.FTZ R2, R5, R18 ;  /* 0x0000001205027220 */ /* 0x000fe20000410000 */
[----:B------:R-:W-:Y:S01]  /*df80*/  F2FP.BF16.PACK_AB R8, R8, R32 ;  /* 0x000000200808723e */ /* 0x000fe200000010ff */
[----:B------:R-:W-:-:S02]  /*df90*/  IMAD.U32 R10, R26, 0x10000, RZ ;  /* 0x000100001a0a7824 */ /* 0x000fc400078e00ff */
[----:B------:R-:W-:Y:S02]  /*dfa0*/  FMUL.FTZ R7, R5, R11 ;  /* 0x0000000b05077220 */ /* 0x000fe40000410000 */
[----:B------:R-:W-:Y:S02]  /*dfb0*/  FMUL.FTZ R5, R4, R19 ;  /* 0x0000001304057220 */ /* 0x000fe40000410000 */
[----:B------:R-:W-:Y:S02]  /*dfc0*/  FFMA.FTZ R11, R13, R11, R2 ;  /* 0x0000000b0d0b7223 */ /* 0x000fe40000010002 */
[----:B------:R-:W-:Y:S01]  /*dfd0*/  FFMA.FTZ R15, R21, R15, R6 ;  /* 0x0000000f150f7223 */ /* 0x000fe20000010006 */
[----:B------:R-:W-:Y:S01]  /*dfe0*/  LOP3.LUT R6, R26, 0xffff0000, RZ, 0xc0, !PT ;  /* 0xffff00001a067812 */ /* 0x000fe200078ec0ff */
[----:B------:R-:W-:Y:S01]  /*dff0*/  FFMA.FTZ R9, R13, R18, -R7 ;  /* 0x000000120d097223 */ /* 0x000fe20000010807 */
[----:B------:R-:W-:Y:S01]  /*e000*/  LOP3.LUT R13, R23, 0xffff0000, RZ, 0xc0, !PT ;  /* 0xffff0000170d7812 */ /* 0x000fe200078ec0ff */
[----:B------:R-:W-:-:S02]  /*e010*/  FMUL.FTZ R2, R4, R10 ;  /* 0x0000000a04027220 */ /* 0x000fc40000410000 */
[C---:B------:R-:W-:Y:S01]  /*e020*/  FFMA.FTZ R10, R12.reuse, R10, -R5 ;  /* 0x0000000a0c0a7223 */ /* 0x040fe20000010805 */
[----:B------:R-:W-:Y:S01]  /*e030*/  LOP3.LUT R5, R25, 0xffff0000, RZ, 0xc0, !PT ;  /* 0xffff000019057812 */ /* 0x000fe200078ec0ff */
[----:B------:R-:W-:Y:S01]  /*e040*/  FFMA.FTZ R7, R12, R19, R2 ;  /* 0x000000130c077223 */ /* 0x000fe20000010002 */
[----:B------:R-:W-:Y:S01]  /*e050*/  F2FP.BF16.PACK_AB R9, R9, R30 ;  /* 0x0000001e0909723e */ /* 0x000fe200000010ff */
[C---:B------:R-:W-:Y:S02]  /*e060*/  FMUL.FTZ R4, R3.reuse, R16 ;  /* 0x0000001003047220 */ /* 0x040fe40000410000 */
[----:B------:R-:W-:Y:S02]  /*e070*/  FMUL.FTZ R3, R3, R6 ;  /* 0x0000000603037220 */ /* 0x000fe40000410000 */
[C---:B------:R-:W-:Y:S02]  /*e080*/  FMUL.FTZ R2, R0.reuse, R13 ;  /* 0x0000000d00027220 */ /* 0x040fe40000410000 */
[----:B------:R-:W-:-:S02]  /*e090*/  FMUL.FTZ R0, R0, R5 ;  /* 0x0000000500007220 */ /* 0x000fc40000410000 */
[----:B------:R-:W-:Y:S01]  /*e0a0*/  FFMA.FTZ R6, R27, R6, -R4 ;  /* 0x000000061b067223 */ /* 0x000fe20000010804 */
[----:B------:R-:W-:Y:S01]  /*e0b0*/  F2FP.BF16.PACK_AB R4, R15, R31 ;  /* 0x0000001f0f04723e */ /* 0x000fe200000010ff */
[----:B------:R-:W-:Y:S02]  /*e0c0*/  FFMA.FTZ R3, R27, R16, R3 ;  /* 0x000000101b037223 */ /* 0x000fe40000010003 */
[C---:B------:R-:W-:Y:S01]  /*e0d0*/  FFMA.FTZ R2, R14.reuse, R5, -R2 ;  /* 0x000000050e027223 */ /* 0x040fe20000010802 */
[----:B------:R-:W-:Y:S01]  /*e0e0*/  F2FP.BF16.PACK_AB R5, R11, R20 ;  /* 0x000000140b05723e */ /* 0x000fe200000010ff */
[----:B------:R-:W-:Y:S01]  /*e0f0*/  FFMA.FTZ R0, R14, R13, R0 ;  /* 0x0000000d0e007223 */ /* 0x000fe20000010000 */
[----:B------:R-:W-:Y:S02]  /*e100*/  F2FP.BF16.PACK_AB R10, R6, R10 ;  /* 0x0000000a060a723e */ /* 0x000fe400000010ff */
[----:B------:R-:W-:Y:S02]  /*e110*/  F2FP.BF16.PACK_AB R6, R3, R7 ;  /* 0x000000070306723e */ /* 0x000fe400000010ff */
[----:B------:R-:W-:-:S02]  /*e120*/  F2FP.BF16.PACK_AB R11, R2, R22 ;  /* 0x00000016020b723e */ /* 0x000fc400000010ff */
[----:B------:R-:W-:-:S03]  /*e130*/  F2FP.BF16.PACK_AB R7, R0, R17 ;  /* 0x000000110007723e */ /* 0x000fc600000010ff */
[----:B------:R2:W-:Y:S04]  /*e140*/  STS.128 [R29], R8 ;  /* 0x000000081d007388 */ /* 0x0005e80000000c00 */
[----:B------:R2:W-:Y:S02]  /*e150*/  STS.128 [R28+0xc100], R4 ;  /* 0x00c100041c007388 */ /* 0x0005e40000000c00 */
.L_x_687:
[----:B------:R-:W-:Y:S05]  /*e160*/  BSYNC B0 ;  /* 0x0000000000007941 */ /* 0x000fea0003800000 */
.L_x_686:
[----:B------:R-:W-:-:S13]  /*e170*/  ISETP.GE.AND P0, PT, R106, c[0x0][0x27c], PT ;  /* 0x00009f006a007a0c */ /* 0x000fda0003f06270 */
[----:B------:R-:W-:Y:S05]  /*e180*/  @P0 BRA `(.L_x_683) ;  /* 0x000006e000000947 */ /* 0x000fea0003800000 */
[----:B------:R-:W-:Y:S01]  /*e190*/  IMAD.MOV.U32 R0, RZ, RZ, c[0x0][0x27c] ;  /* 0x00009f00ff007624 */ /* 0x000fe200078e00ff */
[----:B------:R-:W-:Y:S02]  /*e1a0*/  LEA.HI R2, R84, R106, RZ, 0x6 ;  /* 0x0000006a54027211 */ /* 0x000fe400078f30ff */
[----:B-----5:R-:W-:Y:S02]  /*e1b0*/  LOP3.LUT R3, R115, 0x38, R85, 0xf8, !PT ;  /* 0x0000003873037812 */ /* 0x020fe400078ef855 */
[----:B------:R-:W-:Y:S01]  /*e1c0*/  LEA.HI R0, R0, R77, RZ, 0x1d ;  /* 0x0000004d00007211 */ /* 0x000fe200078fe8ff */
[----:B------:R-:W-:Y:S01]  /*e1d0*/  IMAD.SHL.U32 R2, R2, 0x80, RZ ;  /* 0x0000008002027824 */ /* 0x000fe200078e00ff */
[----:B------:R-:W-:Y:S02]  /*e1e0*/  LOP3.LUT R3, R3, R114, RZ, 0x3c, !PT ;  /* 0x0000007203037212 */ /* 0x000fe400078e3cff */
[----:B--2---:R-:W-:Y:S01]  /*e1f0*/  SHF.R.S32.HI R4, RZ, 0x1f, R0 ;  /* 0x0000001fff047819 */ /* 0x004fe20000011400 */
        /* <DEDUP_REMOVED lines=12> */
[----:B------:R-:W-:Y:S02]  /*e2c0*/  PRMT R16, R86, 0x5432, R13 ;  /* 0x0000543256107816 */ /* 0x000fe4000000000d */
[----:B------:R-:W-:Y:S01]  /*e2d0*/  SHF.R.U64 R14, R46, 0x10, R47 ;  /* 0x000000102e0e7819 */ /* 0x000fe2000000122f */
[----:B------:R-:W-:Y:S01]  /*e2e0*/  IMAD.SHL.U32 R27, R0, 0x2, RZ ;  /* 0x00000002001b7824 */ /* 0x000fe200078e00ff */
[----:B------:R-:W-:Y:S01]  /*e2f0*/  SHF.R.U64 R0, R40, 0x10, R41 ;  /* 0x0000001028007819 */ /* 0x000fe20000001229 */
[----:B------:R-:W-:Y:S01]  /*e300*/  IMAD.U32 R29, R16, 0x10000, RZ ;  /* 0x00010000101d7824 */ /* 0x000fe200078e00ff */
[----:B------:R-:W-:Y:S02]  /*e310*/  SHF.R.U32.HI R19, RZ, 0x10, R47 ;  /* 0x00000010ff137819 */ /* 0x000fe4000001162f */
[----:B------:R-:W3:Y:S01]  /*e320*/  LDS.128 R4, [R27+0xc100] ;  /* 0x00c100001b047984 */ /* 0x000ee20000000c00 */
[----:B------:R-:W-:-:S02]  /*e330*/  SHF.R.U64 R3, R42, 0x10, R43 ;  /* 0x000000102a037819 */ /* 0x000fc4000000122b */
[----:B------:R-:W-:Y:S02]  /*e340*/  PRMT R18, R88, 0x5432, R0 ;  /* 0x0000543258127816 */ /* 0x000fe40000000000 */
[----:B------:R-:W-:Y:S02]  /*e350*/  SHF.R.U32.HI R15, RZ, 0x10, R45 ;  /* 0x00000010ff0f7819 */ /* 0x000fe4000001162d */
[C---:B------:R-:W-:Y:S01]  /*e360*/  PRMT R23, R87.reuse, 0x5432, R14 ;  /* 0x0000543257177816 */ /* 0x040fe2000000000e */
[----:B------:R-:W-:Y:S01]  /*e370*/  IMAD.U32 R30, R18, 0x10000, RZ ;  /* 0x00010000121e7824 */ /* 0x000fe200078e00ff */
[----:B------:R-:W-:Y:S02]  /*e380*/  PRMT R22, R87, 0x5410, R19 ;  /* 0x0000541057167816 */ /* 0x000fe40000000013 */
[----:B------:R-:W-:Y:S02]  /*e390*/  SHF.R.U32.HI R2, RZ, 0x10, R41 ;  /* 0x00000010ff027819 */ /* 0x000fe40000011629 */
[----:B------:R-:W-:Y:S01]  /*e3a0*/  PRMT R25, R89, 0x5432, R3 ;  /* 0x0000543259197816 */ /* 0x000fe20000000003 */
[----:B------:R-:W-:Y:S01]  /*e3b0*/  IMAD.U32 R33, R22, 0x10000, RZ ;  /* 0x0001000016217824 */ /* 0x000fe200078e00ff */
[----:B------:R-:W-:-:S02]  /*e3c0*/  PRMT R15, R86, 0x5410, R15 ;  /* 0x00005410560f7816 */ /* 0x000fc4000000000f */
[----:B------:R-:W-:Y:S02]  /*e3d0*/  LOP3.LUT R32, R16, 0xffff0000, RZ, 0xc0, !PT ;  /* 0xffff000010207812 */ /* 0x000fe400078ec0ff */
[----:B------:R-:W-:Y:S01]  /*e3e0*/  PRMT R17, R88, 0x5410, R2 ;  /* 0x0000541058117816 */ /* 0x000fe20000000002 */
[----:B------:R-:W-:Y:S01]  /*e3f0*/  IMAD.U32 R31, R15, 0x10000, RZ ;  /* 0x000100000f1f7824 */ /* 0x000fe200078e00ff */
[----:B------:R-:W-:-:S03]  /*e400*/  SHF.R.U32.HI R12, RZ, 0x10, R43 ;  /* 0x00000010ff0c7819 */ /* 0x000fc6000001162b */
        /* <DEDUP_REMOVED lines=14> */
[----:B------:R-:W-:Y:S01]  /*e4f0*/  FMUL.FTZ R6, R10, R29 ;  /* 0x0000001d0a067220 */ /* 0x000fe20000410000 */
[C---:B------:R-:W-:Y:S01]  /*e500*/  LOP3.LUT R0, R7.reuse, 0xffff0000, RZ, 0xc0, !PT ;  /* 0xffff000007007812 */ /* 0x040fe200078ec0ff */
[----:B------:R-:W-:-:S02]  /*e510*/  IMAD.U32 R2, R7, 0x10000, RZ ;  /* 0x0001000007027824 */ /* 0x000fc400078e00ff */
[-C--:B------:R-:W-:Y:S01]  /*e520*/  FMUL.FTZ R7, R10, R30.reuse ;  /* 0x0000001e0a077220 */ /* 0x080fe20000410000 */
[----:B------:R-:W-:Y:S01]  /*e530*/  LOP3.LUT R10, R18, 0xffff0000, RZ, 0xc0, !PT ;  /* 0xffff0000120a7812 */ /* 0x000fe200078ec0ff */
[----:B------:R-:W-:Y:S02]  /*e540*/  FFMA.FTZ R30, R21, R30, -R6 ;  /* 0x0000001e151e7223 */ /* 0x000fe40000010806 */
[C---:B------:R-:W-:Y:S01]  /*e550*/  IMAD.U32 R8, R5.reuse, 0x10000, RZ ;  /* 0x0001000005087824 */ /* 0x040fe200078e00ff */
[----:B------:R-:W-:Y:S01]  /*e560*/  LOP3.LUT R5, R5, 0xffff0000, RZ, 0xc0, !PT ;  /* 0xffff000005057812 */ /* 0x000fe200078ec0ff */
[----:B------:R-:W-:Y:S02]  /*e570*/  FMUL.FTZ R6, R9, R32 ;  /* 0x0000002009067220 */ /* 0x000fe40000410000 */
[----:B------:R-:W-:Y:S02]  /*e580*/  FFMA.FTZ R29, R21, R29, R7 ;  /* 0x0000001d151d7223 */ /* 0x000fe40000010007 */
[----:B------:R-:W-:-:S02]  /*e590*/  FFMA.FTZ R21, R20, R10, -R6 ;  /* 0x0000000a14157223 */ /* 0x000fc40000010806 */
[CC--:B------:R-:W-:Y:S02]  /*e5a0*/  FMUL.FTZ R7, R8.reuse, R31.reuse ;  /* 0x0000001f08077220 */ /* 0x0c0fe40000410000 */
[----:B------:R-:W-:Y:S01]  /*e5b0*/  FMUL.FTZ R6, R8, R16 ;  /* 0x0000001008067220 */ /* 0x000fe20000410000 */
[----:B------:R-:W-:Y:S01]  /*e5c0*/  LOP3.LUT R8, R15, 0xffff0000, RZ, 0xc0, !PT ;  /* 0xffff00000f087812 */ /* 0x000fe200078ec0ff */
[----:B------:R-:W-:Y:S02]  /*e5d0*/  FMUL.FTZ R9, R9, R10 ;  /* 0x0000000a09097220 */ /* 0x000fe40000410000 */
[C---:B------:R-:W-:Y:S02]  /*e5e0*/  FFMA.FTZ R16, R19.reuse, R16, -R7 ;  /* 0x0000001013107223 */ /* 0x040fe40000010807 */
[----:B------:R-:W-:Y:S02]  /*e5f0*/  FFMA.FTZ R19, R19, R31, R6 ;  /* 0x0000001f13137223 */ /* 0x000fe40000010006 */
[----:B------:R-:W-:Y:S01]  /*e600*/  FFMA.FTZ R18, R20, R32, R9 ;  /* 0x0000002014127223 */ /* 0x000fe20000010009 */
[----:B------:R-:W-:Y:S01]  /*e610*/  LOP3.LUT R9, R17, 0xffff0000, RZ, 0xc0, !PT ;  /* 0xffff000011097812 */ /* 0x000fe200078ec0ff */
[----:B------:R-:W-:Y:S01]  /*e620*/  IMAD.U32 R7, R24, 0x10000, RZ ;  /* 0x0001000018077824 */ /* 0x000fe200078e00ff */
[----:B------:R-:W-:Y:S01]  /*e630*/  LOP3.LUT R17, R23, 0xffff0000, RZ, 0xc0, !PT ;  /* 0xffff000017117812 */ /* 0x000fe200078ec0ff */
[----:B------:R-:W-:-:S02]  /*e640*/  FMUL.FTZ R6, R2, R33 ;  /* 0x0000002102067220 */ /* 0x000fc40000410000 */
[----:B------:R-:W-:Y:S02]  /*e650*/  IMAD.U32 R20, R23, 0x10000, RZ ;  /* 0x0001000017147824 */ /* 0x000fe400078e00ff */
[-C--:B------:R-:W-:Y:S02]  /*e660*/  FMUL.FTZ R2, R2, R7.reuse ;  /* 0x0000000702027220 */ /* 0x080fe40000410000 */
[----:B------:R-:W-:Y:S02]  /*e670*/  FFMA.FTZ R15, R12, R7, -R6 ;  /* 0x000000070c0f7223 */ /* 0x000fe40000010806 */
[----:B------:R-:W-:Y:S02]  /*e680*/  FMUL.FTZ R7, R5, R8 ;  /* 0x0000000805077220 */ /* 0x000fe40000410000 */
[----:B------:R-:W-:Y:S02]  /*e690*/  IMAD.U32 R10, R25, 0x10000, RZ ;  /* 0x00010000190a7824 */ /* 0x000fe400078e00ff */
[----:B------:R-:W-:-:S02]  /*e6a0*/  FMUL.FTZ R6, R5, R9 ;  /* 0x0000000905067220 */ /* 0x000fc40000410000 */
[----:B------:R-:W-:Y:S02]  /*e6b0*/  FMUL.FTZ R5, R4, R20 ;  /* 0x0000001404057220 */ /* 0x000fe40000410000 */
[----:B------:R-:W-:Y:S02]  /*e6c0*/  FFMA.FTZ R12, R12, R33, R2 ;  /* 0x000000210c0c7223 */ /* 0x000fe40000010002 */
[C---:B------:R-:W-:Y:S02]  /*e6d0*/  FFMA.FTZ R9, R14.reuse, R9, -R7 ;  /* 0x000000090e097223 */ /* 0x040fe40000010807 */
[----:B------:R-:W-:Y:S01]  /*e6e0*/  FFMA.FTZ R14, R14, R8, R6 ;  /* 0x000000080e0e7223 */ /* 0x000fe20000010006 */
[----:B------:R-:W-:Y:S01]  /*e6f0*/  LOP3.LUT R6, R25, 0xffff0000, RZ, 0xc0, !PT ;  /* 0xffff000019067812 */ /* 0x000fe200078ec0ff */
[-C--:B------:R-:W-:Y:S01]  /*e700*/  FMUL.FTZ R2, R4, R10.reuse ;  /* 0x0000000a04027220 */ /* 0x080fe20000410000 */
[----:B------:R-:W-:Y:S01]  /*e710*/  LOP3.LUT R8, R22, 0xffff0000, RZ, 0xc0, !PT ;  /* 0xffff000016087812 */ /* 0x000fe200078ec0ff */
[C---:B------:R-:W-:Y:S01]  /*e720*/  FFMA.FTZ R10, R13.reuse, R10, -R5 ;  /* 0x0000000a0d0a7223 */ /* 0x040fe20000010805 */
[----:B------:R-:W-:Y:S01]  /*e730*/  LOP3.LUT R5, R24, 0xffff0000, RZ, 0xc0, !PT ;  /* 0xffff000018057812 */ /* 0x000fe200078ec0ff */
[----:B------:R-:W-:Y:S01]  /*e740*/  FFMA.FTZ R7, R13, R20, R2 ;  /* 0x000000140d077223 */ /* 0x000fe20000010002 */
[----:B------:R-:W-:Y:S01]  /*e750*/  F2FP.BF16.PACK_AB R9, R9, R16 ;  /* 0x000000100909723e */ /* 0x000fe200000010ff */
[----:B------:R-:W-:-:S02]  /*e760*/  FMUL.FTZ R4, R3, R17 ;  /* 0x0000001103047220 */ /* 0x000fc40000410000 */
[----:B------:R-:W-:Y:S02]  /*e770*/  FMUL.FTZ R3, R3, R6 ;  /* 0x0000000603037220 */ /* 0x000fe40000410000 */
[C---:B------:R-:W-:Y:S02]  /*e780*/  FMUL.FTZ R2, R0.reuse, R8 ;  /* 0x0000000800027220 */ /* 0x040fe40000410000 */
[----:B------:R-:W-:Y:S02]  /*e790*/  FMUL.FTZ R0, R0, R5 ;  /* 0x0000000500007220 */ /* 0x000fe40000410000 */
[----:B------:R-:W-:Y:S01]  /*e7a0*/  FFMA.FTZ R6, R26, R6, -R4 ;  /* 0x000000061a067223 */ /* 0x000fe20000010804 */
[----:B------:R-:W-:Y:S01]  /*e7b0*/  F2FP.BF16.PACK_AB R4, R18, R29 ;  /* 0x0000001d1204723e */ /* 0x000fe200000010ff */
[----:B------:R-:W-:Y:S02]  /*e7c0*/  FFMA.FTZ R3, R26, R17, R3 ;  /* 0x000000111a037223 */ /* 0x000fe40000010003 */
[C---:B------:R-:W-:Y:S01]  /*e7d0*/  FFMA.FTZ R2, R11.reuse, R5, -R2 ;  /* 0x000000050b027223 */ /* 0x040fe20000010802 */
[----:B------:R-:W-:Y:S01]  /*e7e0*/  F2FP.BF16.PACK_AB R10, R6, R10 ;  /* 0x0000000a060a723e */ /* 0x000fe200000010ff */
[----:B------:R-:W-:Y:S01]  /*e7f0*/  FFMA.FTZ R0, R11, R8, R0 ;  /* 0x000000080b007223 */ /* 0x000fe20000010000 */
[----:B------:R-:W-:-:S02]  /*e800*/  F2FP.BF16.PACK_AB R8, R21, R30 ;  /* 0x0000001e1508723e */ /* 0x000fc400000010ff */
[----:B------:R-:W-:Y:S02]  /*e810*/  F2FP.BF16.PACK_AB R6, R3, R7 ;  /* 0x000000070306723e */ /* 0x000fe400000010ff */
[----:B------:R-:W-:Y:S02]  /*e820*/  F2FP.BF16.PACK_AB R11, R2, R15 ;  /* 0x0000000f020b723e */ /* 0x000fe400000010ff */
[----:B------:R-:W-:Y:S02]  /*e830*/  F2FP.BF16.PACK_AB R5, R14, R19 ;  /* 0x000000130e05723e */ /* 0x000fe400000010ff */
[----:B------:R-:W-:Y:S01]  /*e840*/  F2FP.BF16.PACK_AB R7, R0, R12 ;  /* 0x0000000c0007723e */ /* 0x000fe200000010ff */
[----:B------:R2:W-:Y:S04]  /*e850*/  STS.128 [R28], R8 ;  /* 0x000000081c007388 */ /* 0x0005e80000000c00 */
[----:B------:R2:W-:Y:S02]  /*e860*/  STS.128 [R27+0xc100], R4 ;  /* 0x00c100041b007388 */ /* 0x0005e40000000c00 */
.L_x_683:
[----:B------:R-:W-:Y:S05]  /*e870*/  BSYNC B1 ;  /* 0x0000000000017941 */ /* 0x000fea0003800000 */
.L_x_682:
[----:B------:R-:W-:-:S13]  /*e880*/  ISETP.GE.AND P0, PT, R110, R76, PT ;  /* 0x0000004c6e00720c */ /* 0x000fda0003f06270 */
[----:B------:R-:W-:Y:S05]  /*e890*/  @P0 BRA `(.L_x_667) ;  /* 0x0000157000000947 */ /* 0x000fea0003800000 */
[----:B------:R-:W-:Y:S01]  /*e8a0*/  ISETP.GE.AND P0, PT, R104, c[0x0][0x27c], PT ;  /* 0x00009f0068007a0c */ /* 0x000fe20003f06270 */
[----:B------:R-:W-:Y:S01]  /*e8b0*/  IMAD.SHL.U32 R0, R110, 0x40, RZ ;  /* 0x000000406e007824 */ /* 0x000fe200078e00ff */
[----:B------:R-:W-:Y:S01]  /*e8c0*/  SHF.R.S32.HI R2, RZ, 0x1f, R110 ;  /* 0x0000001fff027819 */ /* 0x000fe2000001146e */
[----:B------:R-:W-:Y:S03]  /*e8d0*/  BSSY B0, `(.L_x_688) ;  /* 0x0000071000007945 */ /* 0x000fe60003800000 */
[----:B------:R-:W-:Y:S02]  /*e8e0*/  LEA.HI R2, R2, R110, RZ, 0x3 ;  /* 0x0000006e02027211 */ /* 0x000fe400078f18ff */
[----:B------:R-:W-:-:S03]  /*e8f0*/  LOP3.LUT R0, R0, 0x1c0, RZ, 0xc0, !PT ;  /* 0x000001c000007812 */ /* 0x000fc600078ec0ff */
[----:B------:R-:W-:Y:S01]  /*e900*/  IMAD.SHL.U32 R2, R2, 0x40, RZ ;  /* 0x0000004002027824 */ /* 0x000fe200078e00ff */
[----:B------:R-:W-:-:S04]  /*e910*/  SHF.R.U32.HI R37, RZ, 0x3, R0 ;  /* 0x00000003ff257819 */ /* 0x000fc80000011600 */
[----:B--2---:R-:W-:Y:S01]  /*e920*/  LOP3.LUT R28, R2, 0xfffffe00, RZ, 0xc0, !PT ;  /* 0xfffffe00021c7812 */ /* 0x004fe200078ec0ff */
[----:B------:R-:W-:Y:S05]  /*e930*/  @P0 BRA `(.L_x_689) ;  /* 0x000006a000000947 */ /* 0x000fea0003800000 */
[----:B------:R-:W-:Y:S01]  /*e940*/  IMAD.MOV.U32 R4, RZ, RZ, c[0x0][0x27c] ;  /* 0x00009f00ff047624 */ /* 0x000fe200078e00ff */
[----:B------:R-:W-:Y:S02]  /*e950*/  LOP3.LUT R2, R0, 0x38, R104, 0xf8, !PT ;  /* 0x0000003800027812 */ /* 0x000fe400078ef868 */
        /* <DEDUP_REMOVED lines=16> */
[----:B------:R-:W-:Y:S02]  /*ea60*/  SHF.R.U64 R19, R58, 0x10, R59 ;  /* 0x000000103a137819 */ /* 0x000fe4000000123b */
[----:B------:R-:W-:Y:S01]  /*ea70*/  PRMT R25, R93, 0x5432, R12 ;  /* 0x000054325d197816 */ /* 0x000fe2000000000c */
[----:B------:R-:W-:Y:S01]  /*ea80*/  IMAD.SHL.U32 R30, R2, 0x2, RZ ;  /* 0x00000002021e7824 */ /* 0x000fe200078e00ff */
[----:B------:R-:W-:Y:S02]  /*ea90*/  SHF.R.U64 R2, R52, 0x10, R53 ;  /* 0x0000001034027819 */ /* 0x000fe40000001235 */
[----:B------:R-:W-:-:S02]  /*eaa0*/  SHF.R.U32.HI R15, RZ, 0x10, R57 ;  /* 0x00000010ff0f7819 */ /* 0x000fc40000011639 */
[----:B------:R-:W3:Y:S01]  /*eab0*/  LDS.128 R4, [R30+0xc100] ;  /* 0x00c100001e047984 */ /* 0x000ee20000000c00 */
[----:B------:R-:W-:Y:S02]  /*eac0*/  PRMT R18, R92, 0x5432, R2 ;  /* 0x000054325c127816 */ /* 0x000fe40000000002 */
[----:B------:R-:W-:Y:S02]  /*ead0*/  SHF.L.U32 R32, R16, 0x10, RZ ;  /* 0x0000001010207819 */ /* 0x000fe400000006ff */
[----:B------:R-:W-:Y:S01]  /*eae0*/  SHF.R.U32.HI R3, RZ, 0x10, R53 ;  /* 0x00000010ff037819 */ /* 0x000fe20000011635 */
[----:B------:R-:W-:Y:S01]  /*eaf0*/  IMAD.U32 R33, R18, 0x10000, RZ ;  /* 0x0001000012217824 */ /* 0x000fe200078e00ff */
[----:B------:R-:W-:Y:S02]  /*eb00*/  SHF.R.U32.HI R22, RZ, 0x10, R59 ;  /* 0x00000010ff167819 */ /* 0x000fe4000001163b */
[----:B------:R-:W-:Y:S02]  /*eb10*/  PRMT R24, R93, 0x5410, R13 ;  /* 0x000054105d187816 */ /* 0x000fe4000000000d */
[----:B------:R-:W-:-:S02]  /*eb20*/  PRMT R23, R91, 0x5432, R19 ;  /* 0x000054325b177816 */ /* 0x000fc40000000013 */
[----:B------:R-:W-:Y:S02]  /*eb30*/  PRMT R15, R90, 0x5410, R15 ;  /* 0x000054105a0f7816 */ /* 0x000fe4000000000f */
[----:B------:R-:W-:Y:S02]  /*eb40*/  PRMT R17, R92, 0x5410, R3 ;  /* 0x000054105c117816 */ /* 0x000fe40000000003 */
[----:B------:R-:W-:Y:S01]  /*eb50*/  PRMT R22, R91, 0x5410, R22 ;  /* 0x000054105b167816 */ /* 0x000fe20000000016 */
[----:B------:R-:W-:Y:S01]  /*eb60*/  IMAD.U32 R35, R15, 0x10000, RZ ;  /* 0x000100000f237824 */ /* 0x000fe200078e00ff */
[C---:B--2---:R-:W-:Y:S01]  /*eb70*/  LOP3.LUT R26, R11.reuse, 0xffff0000, RZ, 0xc0, !PT ;  /* 0xffff00000b1a7812 */ /* 0x044fe200078ec0ff */
[----:B------:R-:W-:Y:S01]  /*eb80*/  IMAD.U32 R12, R11, 0x10000, RZ ;  /* 0x000100000b0c7824 */ /* 0x000fe200078e00ff */
[C---:B------:R-:W-:Y:S01]  /*eb90*/  LOP3.LUT R20, R8.reuse, 0xffff0000, RZ, 0xc0, !PT ;  /* 0xffff000008147812 */ /* 0x040fe200078ec0ff */
[----:B------:R-:W-:Y:S01]  /*eba0*/  IMAD.U32 R21, R8, 0x10000, RZ ;  /* 0x0001000008157824 */ /* 0x000fe200078e00ff */
[C---:B------:R-:W-:Y:S01]  /*ebb0*/  LOP3.LUT R14, R9.reuse, 0xffff0000, RZ, 0xc0, !PT ;  /* 0xffff0000090e7812 */ /* 0x040fe200078ec0ff */
[----:B------:R-:W-:Y:S01]  /*ebc0*/  IMAD.U32 R19, R9, 0x10000, RZ ;  /* 0x0001000009137824 */ /* 0x000fe200078e00ff */
[C---:B------:R-:W-:Y:S01]  /*ebd0*/  LOP3.LUT R27, R10.reuse, 0xffff0000, RZ, 0xc0, !PT ;  /* 0xffff00000a1b7812 */ /* 0x040fe200078ec0ff */
[----:B------:R-:W-:Y:S01]  /*ebe0*/  IMAD.U32 R13, R10, 0x10000, RZ ;  /* 0x000100000a0d7824 */ /* 0x000fe200078e00ff */
[----:B------:R-:W-:-:S02]  /*ebf0*/  SHF.L.U32 R34, R22, 0x10, RZ ;  /* 0x0000001016227819 */ /* 0x000fc400000006ff */
[----:B------:R-:W-:Y:S01]  /*ec00*/  LOP3.LUT R36, R16, 0xffff0000, RZ, 0xc0, !PT ;  /* 0xffff000010247812 */ /* 0x000fe200078ec0ff */
[C---:B---3--:R-:W-:Y:S01]  /*ec10*/  IMAD.U32 R11, R4.reuse, 0x10000, RZ ;  /* 0x00010000040b7824 */ /* 0x048fe200078e00ff */
[----:B------:R-:W-:Y:S01]  /*ec20*/  LOP3.LUT R10, R4, 0xffff0000, RZ, 0xc0, !PT ;  /* 0xffff0000040a7812 */ /* 0x000fe200078ec0ff */
[C---:B------:R-:W-:Y:S01]  /*ec30*/  IMAD.U32 R9, R5.reuse, 0x10000, RZ ;  /* 0x0001000005097824 */ /* 0x040fe200078e00ff */
[----:B------:R-:W-:Y:S01]  /*ec40*/  LOP3.LUT R8, R5, 0xffff0000, RZ, 0xc0, !PT ;  /* 0xffff000005087812 */ /* 0x000fe200078ec0ff */
[----:B------:R-:W-:Y:S01]  /*ec50*/  FMUL.FTZ R29, R11, R32 ;  /* 0x000000200b1d7220 */ /* 0x000fe20000410000 */
[C---:B------:R-:W-:Y:S01]  /*ec60*/  LOP3.LUT R4, R6.reuse, 0xffff0000, RZ, 0xc0, !PT ;  /* 0xffff000006047812 */ /* 0x040fe200078ec0ff */
[----:B------:R-:W-:Y:S01]  /*ec70*/  IMAD.U32 R5, R6, 0x10000, RZ ;  /* 0x0001000006057824 */ /* 0x000fe200078e00ff */
[----:B------:R-:W-:Y:S01]  /*ec80*/  LOP3.LUT R2, R7, 0xffff0000, RZ, 0xc0, !PT ;  /* 0xffff000007027812 */ /* 0x000fe200078ec0ff */
[-C--:B------:R-:W-:Y:S02]  /*ec90*/  FMUL.FTZ R6, R11, R33.reuse ;  /* 0x000000210b067220 */ /* 0x080fe40000410000 */
[----:B------:R-:W-:-:S02]  /*eca0*/  FFMA.FTZ R33, R21, R33, -R29 ;  /* 0x0000002115217223 */ /* 0x000fc4000001081d */
[----:B------:R-:W-:Y:S02]  /*ecb0*/  IMAD.U32 R29, R17, 0x10000, RZ ;  /* 0x00010000111d7824 */ /* 0x000fe400078e00ff */
[----:B------:R-:W-:Y:S02]  /*ecc0*/  IMAD.U32 R3, R7, 0x10000, RZ ;  /* 0x0001000007037824 */ /* 0x000fe400078e00ff */
[----:B------:R-:W-:Y:S02]  /*ecd0*/  FFMA.FTZ R32, R21, R32, R6 ;  /* 0x0000002015207223 */ /* 0x000fe40000010006 */
[----:B------:R-:W-:Y:S02]  /*ece0*/  IMAD.U32 R21, R24, 0x10000, RZ ;  /* 0x0001000018157824 */ /* 0x000fe400078e00ff */
[C---:B------:R-:W-:Y:S02]  /*ecf0*/  FMUL.FTZ R11, R9.reuse, R35 ;  /* 0x00000023090b7220 */ /* 0x040fe40000410000 */
[----:B------:R-:W-:Y:S01]  /*ed00*/  FMUL.FTZ R7, R9, R29 ;  /* 0x0000001d09077220 */ /* 0x000fe20000410000 */
[----:B------:R-:W-:Y:S01]  /*ed10*/  LOP3.LUT R9, R17, 0xffff0000, RZ, 0xc0, !PT ;  /* 0xffff000011097812 */ /* 0x000fe200078ec0ff */
[C---:B------:R-:W-:Y:S01]  /*ed20*/  FMUL.FTZ R6, R3.reuse, R34 ;  /* 0x0000002203067220 */ /* 0x040fe20000410000 */
[----:B------:R-:W-:Y:S01]  /*ed30*/  LOP3.LUT R17, R22, 0xffff0000, RZ, 0xc0, !PT ;  /* 0xffff000016117812 */ /* 0x000fe200078ec0ff */
[----:B------:R-:W-:-:S02]  /*ed40*/  FMUL.FTZ R3, R3, R21 ;  /* 0x0000001503037220 */ /* 0x000fc40000410000 */
[----:B------:R-:W-:Y:S01]  /*ed50*/  FFMA.FTZ R29, R19, R29, -R11 ;  /* 0x0000001d131d7223 */ /* 0x000fe2000001080b */
[----:B------:R-:W-:Y:S01]  /*ed60*/  LOP3.LUT R11, R15, 0xffff0000, RZ, 0xc0, !PT ;  /* 0xffff00000f0b7812 */ /* 0x000fe200078ec0ff */
[----:B------:R-:W-:Y:S01]  /*ed70*/  FFMA.FTZ R19, R19, R35, R7 ;  /* 0x0000002313137223 */ /* 0x000fe20000010007 */
[----:B------:R-:W-:Y:S01]  /*ed80*/  LOP3.LUT R7, R18, 0xffff0000, RZ, 0xc0, !PT ;  /* 0xffff000012077812 */ /* 0x000fe200078ec0ff */
[----:B------:R-:W-:Y:S02]  /*ed90*/  FFMA.FTZ R16, R12, R34, R3 ;  /* 0x000000220c107223 */ /* 0x000fe40000010003 */
[----:B------:R-:W-:Y:S02]  /*eda0*/  FMUL.FTZ R3, R10, R36 ;  /* 0x000000240a037220 */ /* 0x000fe40000410000 */
[----:B------:R-:W-:Y:S02]  /*edb0*/  FFMA.FTZ R21, R12, R21, -R6 ;  /* 0x000000150c157223 */ /* 0x000fe40000010806 */
[----:B------:R-:W-:-:S02]  /*edc0*/  FMUL.FTZ R6, R10, R7 ;  /* 0x000000070a067220 */ /* 0x000fc40000410000 */
[----:B------:R-:W-:Y:S02]  /*edd0*/  FFMA.FTZ R15, R20, R7, -R3 ;  /* 0x00000007140f7223 */ /* 0x000fe40000010803 */
[----:B------:R-:W-:Y:S02]  /*ede0*/  IMAD.U32 R18, R23, 0x10000, RZ ;  /* 0x0001000017127824 */ /* 0x000fe400078e00ff */
[C---:B------:R-:W-:Y:S02]  /*edf0*/  FMUL.FTZ R7, R8.reuse, R11 ;  /* 0x0000000b08077220 */ /* 0x040fe40000410000 */
[----:B------:R-:W-:Y:S01]  /*ee00*/  FMUL.FTZ R3, R8, R9 ;  /* 0x0000000908037220 */ /* 0x000fe20000410000 */
[----:B------:R-:W-:Y:S01]  /*ee10*/  LOP3.LUT R8, R24, 0xffff0000, RZ, 0xc0, !PT ;  /* 0xffff000018087812 */ /* 0x000fe200078ec0ff */
[----:B------:R-:W-:Y:S02]  /*ee20*/  IMAD.U32 R10, R25, 0x10000, RZ ;  /* 0x00010000190a7824 */ /* 0x000fe400078e00ff */
[----:B------:R-:W-:-:S02]  /*ee30*/  FFMA.FTZ R12, R20, R36, R6 ;  /* 0x00000024140c7223 */ /* 0x000fc40000010006 */
[----:B------:R-:W-:Y:S02]  /*ee40*/  FMUL.FTZ R6, R5, R18 ;  /* 0x0000001205067220 */ /* 0x000fe40000410000 */
[C---:B------:R-:W-:Y:S01]  /*ee50*/  FFMA.FTZ R9, R14.reuse, R9, -R7 ;  /* 0x000000090e097223 */ /* 0x040fe20000010807 */
[----:B------:R-:W-:Y:S01]  /*ee60*/  LOP3.LUT R7, R25, 0xffff0000, RZ, 0xc0, !PT ;  /* 0xffff000019077812 */ /* 0x000fe200078ec0ff */
[----:B------:R-:W-:Y:S02]  /*ee70*/  FFMA.FTZ R14, R14, R11, R3 ;  /* 0x0000000b0e0e7223 */ /* 0x000fe40000010003 */
[-C--:B------:R-:W-:Y:S01]  /*ee80*/  FMUL.FTZ R3, R5, R10.reuse ;  /* 0x0000000a05037220 */ /* 0x080fe20000410000 */
[----:B------:R-:W-:Y:S01]  /*ee90*/  F2FP.BF16.PACK_AB R9, R9, R29 ;  /* 0x0000001d0909723e */ /* 0x000fe200000010ff */
[----:B------:R-:W-:Y:S01]  /*eea0*/  FFMA.FTZ R10, R13, R10, -R6 ;  /* 0x0000000a0d0a7223 */ /* 0x000fe20000010806 */
[----:B------:R-:W-:Y:S01]  /*eeb0*/  LOP3.LUT R6, R23, 0xffff0000, RZ, 0xc0, !PT ;  /* 0xffff000017067812 */ /* 0x000fe200078ec0ff */
[----:B------:R-:W-:-:S02]  /*eec0*/  FFMA.FTZ R11, R13, R18, R3 ;  /* 0x000000120d0b7223 */ /* 0x000fc40000010003 */
[----:B------:R-:W-:Y:S02]  /*eed0*/  FMUL.FTZ R3, R2, R17 ;  /* 0x0000001102037220 */ /* 0x000fe40000410000 */
[C---:B------:R-:W-:Y:S02]  /*eee0*/  FMUL.FTZ R5, R4.reuse, R6 ;  /* 0x0000000604057220 */ /* 0x040fe40000410000 */
[-C--:B------:R-:W-:Y:S02]  /*eef0*/  FMUL.FTZ R4, R4, R7.reuse ;  /* 0x0000000704047220 */ /* 0x080fe40000410000 */
[----:B------:R-:W-:Y:S02]  /*ef00*/  FMUL.FTZ R2, R2, R8 ;  /* 0x0000000802027220 */ /* 0x000fe40000410000 */
[C---:B------:R-:W-:Y:S01]  /*ef10*/  FFMA.FTZ R6, R27.reuse, R6, R4 ;  /* 0x000000061b067223 */ /* 0x040fe20000010004 */
[----:B------:R-:W-:Y:S01]  /*ef20*/  F2FP.BF16.PACK_AB R4, R12, R32 ;  /* 0x000000200c04723e */ /* 0x000fe200000010ff */
[----:B------:R-:W-:Y:S01]  /*ef30*/  FFMA.FTZ R7, R27, R7, -R5 ;  /* 0x000000071b077223 */ /* 0x000fe20000010805 */
[----:B------:R-:W-:Y:S01]  /*ef40*/  F2FP.BF16.PACK_AB R5, R14, R19 ;  /* 0x000000130e05723e */ /* 0x000fe200000010ff */
[----:B------:R-:W-:Y:S01]  /*ef50*/  FFMA.FTZ R3, R26, R8, -R3 ;  /* 0x000000081a037223 */ /* 0x000fe20000010803 */
[----:B------:R-:W-:Y:S01]  /*ef60*/  F2FP.BF16.PACK_AB R6, R6, R11 ;  /* 0x0000000b0606723e */ /* 0x000fe200000010ff */
[----:B------:R-:W-:Y:S01]  /*ef70*/  FFMA.FTZ R2, R26, R17, R2 ;  /* 0x000000111a027223 */ /* 0x000fe20000010002 */
[----:B------:R-:W-:-:S02]  /*ef80*/  F2FP.BF16.PACK_AB R8, R15, R33 ;  /* 0x000000210f08723e */ /* 0x000fc400000010ff */
[----:B------:R-:W-:Y:S02]  /*ef90*/  F2FP.BF16.PACK_AB R10, R7, R10 ;  /* 0x0000000a070a723e */ /* 0x000fe400000010ff */
[----:B------:R-:W-:Y:S02]  /*efa0*/  F2FP.BF16.PACK_AB R11, R3, R21 ;  /* 0x00000015030b723e */ /* 0x000fe400000010ff */
[----:B------:R-:W-:-:S03]  /*efb0*/  F2FP.BF16.PACK_AB R7, R2, R16 ;  /* 0x000000100207723e */ /* 0x000fc600000010ff */
[----:B------:R2:W-:Y:S04]  /*efc0*/  STS.128 [R31], R8 ;  /* 0x000000081f007388 */ /* 0x0005e80000000c00 */
[----:B------:R2:W-:Y:S02]  /*efd0*/  STS.128 [R30+0xc100], R4 ;  /* 0x00c100041e007388 */ /* 0x0005e40000000c00 */
.L_x_689:
[----:B------:R-:W-:Y:S05]  /*efe0*/  BSYNC B0 ;  /* 0x0000000000007941 */ /* 0x000fea0003800000 */
.L_x_688:
[----:B------:R-:W-:Y:S01]  /*eff0*/  ISETP.GE.AND P0, PT, R107, c[0x0][0x27c], PT ;  /* 0x00009f006b007a0c */ /* 0x000fe20003f06270 */
[----:B------:R-:W-:-:S12]  /*f000*/  BSSY B0, `(.L_x_690) ;  /* 0x0000070000007945 */ /* 0x000fd80003800000 */
[----:B------:R-:W-:Y:S05]  /*f010*/  @P0 BRA `(.L_x_691) ;  /* 0x000006e000000947 */ /* 0x000fea0003800000 */
[----:B------:R-:W-:Y:S01]  /*f020*/  IMAD.MOV.U32 R2, RZ, RZ, c[0x0][0x27c] ;  /* 0x00009f00ff027624 */ /* 0x000fe200078e00ff */
[----:B--2---:R-:W-:Y:S02]  /*f030*/  LEA.HI R4, R81, R107, RZ, 0x6 ;  /* 0x0000006b51047211 */ /* 0x004fe400078f30ff */
[----:B------:R-:W-:Y:S02]  /*f040*/  LOP3.LUT R3, R0, 0x38, R82, 0xf8, !PT ;  /* 0x0000003800037812 */ /* 0x000fe400078ef852 */
[----:B------:R-:W-:Y:S01]  /*f050*/  LEA.HI R2, R2, R51, RZ, 0x1d ;  /* 0x0000003302027211 */ /* 0x000fe200078fe8ff */
[----:B------:R-:W-:Y:S01]  /*f060*/  IMAD.SHL.U32 R6, R4, 0x80, RZ ;  /* 0x0000008004067824 */ /* 0x000fe200078e00ff */
[----:B------:R-:W-:Y:S02]  /*f070*/  LOP3.LUT R3, R3, R37, RZ, 0x3c, !PT ;  /* 0x0000002503037212 */ /* 0x000fe400078e3cff */
        /* <DEDUP_REMOVED lines=13> */
[----:B------:R-:W-:Y:S02]  /*f150*/  SHF.R.U64 R12, R62, 0x10, R63 ;  /* 0x000000103e0c7819 */ /* 0x000fe4000000123f */
[----:B------:R-:W-:Y:S01]  /*f160*/  PRMT R16, R94, 0x5432, R14 ;  /* 0x000054325e107816 */ /* 0x000fe2000000000e */
[----:B------:R-:W-:Y:S01]  /*f170*/  IMAD.SHL.U32 R30, R2, 0x2, RZ ;  /* 0x00000002021e7824 */ /* 0x000fe200078e00ff */
[----:B------:R-:W-:Y:S02]  /*f180*/  SHF.R.U64 R2, R60, 0x10, R61 ;  /* 0x000000103c027819 */ /* 0x000fe4000000123d */
[----:B------:R-:W-:Y:S01]  /*f190*/  SHF.R.U32.HI R13, RZ, 0x10, R63 ;  /* 0x00000010ff0d7819 */ /* 0x000fe2000001163f */
[----:B------:R-:W-:Y:S01]  /*f1a0*/  IMAD.U32 R32, R16, 0x10000, RZ ;  /* 0x0001000010207824 */ /* 0x000fe200078e00ff */
[----:B------:R-:W3:Y:S01]  /*f1b0*/  LDS.128 R4, [R30+0xc100] ;  /* 0x00c100001e047984 */ /* 0x000ee20000000c00 */
[----:B------:R-:W-:-:S02]  /*f1c0*/  PRMT R18, R96, 0x5432, R2 ;  /* 0x0000543260127816 */ /* 0x000fc40000000002 */
[----:B------:R-:W-:Y:S02]  /*f1d0*/  SHF.R.U64 R19, R66, 0x10, R67 ;  /* 0x0000001042137819 */ /* 0x000fe40000001243 */
[C---:B------:R-:W-:Y:S01]  /*f1e0*/  PRMT R25, R97.reuse, 0x5432, R12 ;  /* 0x0000543261197816 */ /* 0x040fe2000000000c */
[----:B------:R-:W-:Y:S01]  /*f1f0*/  IMAD.U32 R33, R18, 0x10000, RZ ;  /* 0x0001000012217824 */ /* 0x000fe200078e00ff */
[----:B------:R-:W-:Y:S02]  /*f200*/  SHF.R.U32.HI R15, RZ, 0x10, R65 ;  /* 0x00000010ff0f7819 */ /* 0x000fe40000011641 */
[----:B------:R-:W-:Y:S02]  /*f210*/  SHF.R.U32.HI R3, RZ, 0x10, R61 ;  /* 0x00000010ff037819 */ /* 0x000fe4000001163d */
[----:B------:R-:W-:Y:S02]  /*f220*/  SHF.R.U32.HI R22, RZ, 0x10, R67 ;  /* 0x00000010ff167819 */ /* 0x000fe40000011643 */
[----:B------:R-:W-:-:S02]  /*f230*/  PRMT R24, R97, 0x5410, R13 ;  /* 0x0000541061187816 */ /* 0x000fc4000000000d */
[C---:B------:R-:W-:Y:S02]  /*f240*/  PRMT R23, R95.reuse, 0x5432, R19 ;  /* 0x000054325f177816 */ /* 0x040fe40000000013 */
[----:B------:R-:W-:Y:S02]  /*f250*/  PRMT R15, R94, 0x5410, R15 ;  /* 0x000054105e0f7816 */ /* 0x000fe4000000000f */
[----:B------:R-:W-:Y:S02]  /*f260*/  PRMT R17, R96, 0x5410, R3 ;  /* 0x0000541060117816 */ /* 0x000fe40000000003 */
[----:B------:R-:W-:Y:S01]  /*f270*/  PRMT R22, R95, 0x5410, R22 ;  /* 0x000054105f167816 */ /* 0x000fe20000000016 */
[----:B------:R-:W-:Y:S01]  /*f280*/  IMAD.U32 R35, R15, 0x10000, RZ ;  /* 0x000100000f237824 */ /* 0x000fe200078e00ff */
[----:B------:R-:W-:-:S03]  /*f290*/  LOP3.LUT R36, R16, 0xffff0000, RZ, 0xc0, !PT ;  /* 0xffff000010247812 */ /* 0x000fc600078ec0ff */
        /* <DEDUP_REMOVED lines=8> */
[----:B------:R-:W-:Y:S02]  /*f320*/  IMAD.U32 R13, R10, 0x10000, RZ ;  /* 0x000100000a0d7824 */ /* 0x000fe400078e00ff */
        /* <DEDUP_REMOVED lines=8> */
[----:B------:R-:W-:-:S02]  /*f3b0*/  FMUL.FTZ R6, R11, R33 ;  /* 0x000000210b067220 */ /* 0x000fc40000410000 */
[----:B------:R-:W-:Y:S02]  /*f3c0*/  FFMA.FTZ R33, R21, R33, -R29 ;  /* 0x0000002115217223 */ /* 0x000fe4000001081d */
[----:B------:R-:W-:Y:S02]  /*f3d0*/  IMAD.U32 R29, R17, 0x10000, RZ ;  /* 0x00010000111d7824 */ /* 0x000fe400078e00ff */
[----:B------:R-:W-:Y:S02]  /*f3e0*/  IMAD.U32 R3, R7, 0x10000, RZ ;  /* 0x0001000007037824 */ /* 0x000fe400078e00ff */
[----:B------:R-:W-:Y:S02]  /*f3f0*/  FFMA.FTZ R32, R21, R32, R6 ;  /* 0x0000002015207223 */ /* 0x000fe40000010006 */
[----:B------:R-:W-:Y:S02]  /*f400*/  IMAD.U32 R21, R24, 0x10000, RZ ;  /* 0x0001000018157824 */ /* 0x000fe400078e00ff */
[----:B------:R-:W-:-:S02]  /*f410*/  FMUL.FTZ R11, R9, R35 ;  /* 0x00000023090b7220 */ /* 0x000fc40000410000 */
[----:B------:R-:W-:Y:S01]  /*f420*/  FMUL.FTZ R7, R9, R29 ;  /* 0x0000001d09077220 */ /* 0x000fe20000410000 */
[----:B------:R-:W-:Y:S01]  /*f430*/  LOP3.LUT R9, R17, 0xffff0000, RZ, 0xc0, !PT ;  /* 0xffff000011097812 */ /* 0x000fe200078ec0ff */
[CC--:B------:R-:W-:Y:S01]  /*f440*/  FMUL.FTZ R6, R3.reuse, R34.reuse ;  /* 0x0000002203067220 */ /* 0x0c0fe20000410000 */
[----:B------:R-:W-:Y:S01]  /*f450*/  LOP3.LUT R17, R22, 0xffff0000, RZ, 0xc0, !PT ;  /* 0xffff000016117812 */ /* 0x000fe200078ec0ff */
[----:B------:R-:W-:Y:S02]  /*f460*/  FMUL.FTZ R3, R3, R21 ;  /* 0x0000001503037220 */ /* 0x000fe40000410000 */
[----:B------:R-:W-:Y:S01]  /*f470*/  FFMA.FTZ R29, R19, R29, -R11 ;  /* 0x0000001d131d7223 */ /* 0x000fe2000001080b */
[----:B------:R-:W-:Y:S01]  /*f480*/  LOP3.LUT R11, R15, 0xffff0000, RZ, 0xc0, !PT ;  /* 0xffff00000f0b7812 */ /* 0x000fe200078ec0ff */
[----:B------:R-:W-:Y:S01]  /*f490*/  FFMA.FTZ R19, R19, R35, R7 ;  /* 0x0000002313137223 */ /* 0x000fe20000010007 */
[----:B------:R-:W-:Y:S01]  /*f4a0*/  LOP3.LUT R7, R18, 0xffff0000, RZ, 0xc0, !PT ;  /* 0xffff000012077812 */ /* 0x000fe200078ec0ff */
[----:B------:R-:W-:-:S02]  /*f4b0*/  FFMA.FTZ R16, R12, R34, R3 ;  /* 0x000000220c107223 */ /* 0x000fc40000010003 */
[----:B------:R-:W-:Y:S02]  /*f4c0*/  FMUL.FTZ R3, R10, R36 ;  /* 0x000000240a037220 */ /* 0x000fe40000410000 */
[----:B------:R-:W-:Y:S02]  /*f4d0*/  FFMA.FTZ R21, R12, R21, -R6 ;  /* 0x000000150c157223 */ /* 0x000fe40000010806 */
[-C--:B------:R-:W-:Y:S02]  /*f4e0*/  FMUL.FTZ R6, R10, R7.reuse ;  /* 0x000000070a067220 */ /* 0x080fe40000410000 */
[----:B------:R-:W-:Y:S02]  /*f4f0*/  FFMA.FTZ R15, R20, R7, -R3 ;  /* 0x00000007140f7223 */ /* 0x000fe40000010803 */
[----:B------:R-:W-:Y:S02]  /*f500*/  IMAD.U32 R18, R23, 0x10000, RZ ;  /* 0x0001000017127824 */ /* 0x000fe400078e00ff */
[----:B------:R-:W-:-:S02]  /*f510*/  FMUL.FTZ R7, R8, R11 ;  /* 0x0000000b08077220 */ /* 0x000fc40000410000 */
[-C--:B------:R-:W-:Y:S01]  /*f520*/  FMUL.FTZ R3, R8, R9.reuse ;  /* 0x0000000908037220 */ /* 0x080fe20000410000 */
[----:B------:R-:W-:Y:S01]  /*f530*/  LOP3.LUT R8, R24, 0xffff0000, RZ, 0xc0, !PT ;  /* 0xffff000018087812 */ /* 0x000fe200078ec0ff */
[----:B------:R-:W-:Y:S02]  /*f540*/  IMAD.U32 R10, R25, 0x10000, RZ ;  /* 0x00010000190a7824 */ /* 0x000fe400078e00ff */
[----:B------:R-:W-:Y:S02]  /*f550*/  FFMA.FTZ R12, R20, R36, R6 ;  /* 0x00000024140c7223 */ /* 0x000fe40000010006 */
[----:B------:R-:W-:Y:S02]  /*f560*/  FMUL.FTZ R6, R5, R18 ;  /* 0x0000001205067220 */ /* 0x000fe40000410000 */
[C---:B------:R-:W-:Y:S01]  /*f570*/  FFMA.FTZ R9, R14.reuse, R9, -R7 ;  /* 0x000000090e097223 */ /* 0x040fe20000010807 */
[----:B------:R-:W-:Y:S01]  /*f580*/  LOP3.LUT R7, R25, 0xffff0000, RZ, 0xc0, !PT ;  /* 0xffff000019077812 */ /* 0x000fe200078ec0ff */
[----:B------:R-:W-:-:S02]  /*f590*/  FFMA.FTZ R14, R14, R11, R3 ;  /* 0x0000000b0e0e7223 */ /* 0x000fc40000010003 */
[-C--:B------:R-:W-:Y:S01]  /*f5a0*/  FMUL.FTZ R3, R5, R10.reuse ;  /* 0x0000000a05037220 */ /* 0x080fe20000410000 */
[----:B------:R-:W-:Y:S01]  /*f5b0*/  F2FP.BF16.PACK_AB R9, R9, R29 ;  /* 0x0000001d0909723e */ /* 0x000fe200000010ff */
[----:B------:R-:W-:Y:S01]  /*f5c0*/  FFMA.FTZ R10, R13, R10, -R6 ;  /* 0x0000000a0d0a7223 */ /* 0x000fe20000010806 */
[----:B------:R-:W-:Y:S01]  /*f5d0*/  LOP3.LUT R6, R23, 0xffff0000, RZ, 0xc0, !PT ;  /* 0xffff000017067812 */ /* 0x000fe200078ec0ff */
[----:B------:R-:W-:Y:S02]  /*f5e0*/  FFMA.FTZ R11, R13, R18, R3 ;  /* 0x000000120d0b7223 */ /* 0x000fe40000010003 */
[----:B------:R-:W-:Y:S02]  /*f5f0*/  FMUL.FTZ R3, R2, R17 ;  /* 0x0000001102037220 */ /* 0x000fe40000410000 */
[C---:B------:R-:W-:Y:S02]  /*f600*/  FMUL.FTZ R5, R4.reuse, R6 ;  /* 0x0000000604057220 */ /* 0x040fe40000410000 */
[----:B------:R-:W-:-:S02]  /*f610*/  FMUL.FTZ R4, R4, R7 ;  /* 0x0000000704047220 */ /* 0x000fc40000410000 */
        /* <DEDUP_REMOVED lines=8> */
[----:B------:R-:W-:Y:S02]  /*f6a0*/  F2FP.BF16.PACK_AB R8, R15, R33 ;  /* 0x000000210f08723e */ /* 0x000fe400000010ff */
[----:B------:R-:W-:-:S02]  /*f6b0*/  F2FP.BF16.PACK_AB R10, R7, R10 ;  /* 0x0000000a070a723e */ /* 0x000fc400000010ff */
[----:B------:R-:W-:Y:S02]  /*f6c0*/  F2FP.BF16.PACK_AB R11, R3, R21 ;  /* 0x00000015030b723e */ /* 0x000fe400000010ff */
[----:B------:R-:W-:-:S03]  /*f6d0*/  F2FP.BF16.PACK_AB R7, R2, R16 ;  /* 0x000000100207723e */ /* 0x000fc600000010ff */
[----:B------:R2:W-:Y:S04]  /*f6e0*/  STS.128 [R31], R8 ;  /* 0x000000081f007388 */ /* 0x0005e80000000c00 */
[----:B------:R2:W-:Y:S02]  /*f6f0*/  STS.128 [R30+0xc100], R4 ;  /* 0x00c100041e007388 */ /* 0x0005e40000000c00 */
.L_x_691:
[----:B------:R-:W-:Y:S05]  /*f700*/  BSYNC B0 ;  /* 0x0000000000007941 */ /* 0x000fea0003800000 */
.L_x_690:
[----:B------:R-:W-:-:S13]  /*f710*/  ISETP.GE.AND P0, PT, R106, c[0x0][0x27c], PT ;  /* 0x00009f006a007a0c */ /* 0x000fda0003f06270 */
        /* <DEDUP_REMOVED lines=11> */
[----:B------:R-:W-:Y:S02]  /*f7d0*/  LOP3.LUT R4, R0, 0x38, R5, 0xf8, !PT ;  /* 0x0000003800047812 */ /* 0x000fe400078ef805 */
[----:B------:R-:W-:Y:S01]  /*f7e0*/  IADD3 R0, R3, R6, R28 ;  /* 0x0000000603007210 */ /* 0x000fe20007ffe01c */
[----:B------:R-:W-:Y:S01]  /*f7f0*/  IMAD.SHL.U32 R2, R2, 0x400, RZ ;  /* 0x0000040002027824 */ /* 0x000fe200078e00ff */
[----:B------:R-:W-:Y:S02]  /*f800*/  LOP3.LUT R3, R4, R37, RZ, 0x3c, !PT ;  /* 0x0000002504037212 */ /* 0x000fe400078e3cff */
[----:B------:R-:W-:Y:S02]  /*f810*/  LEA R29, R0, 0xc100, 0x1 ;  /* 0x0000c100001d7811 */ /* 0x000fe400078e08ff */
[----:B------:R-:W-:-:S02]  /*f820*/  LOP3.LUT R0, R2, 0x7fffe000, RZ, 0xc0, !PT ;  /* 0x7fffe00002007812 */ /* 0x000fc400078ec0ff */
[----:B------:R-:W-:Y:S01]  /*f830*/  SHF.R.U64 R13, R68, 0x10, R69 ;  /* 0x00000010440d7819 */ /* 0x000fe20000001245 */
[----:B------:R-:W2:Y:S01]  /*f840*/  LDS.128 R8, [R29] ;  /* 0x000000001d087984 */ /* 0x000ea20000000c00 */
[----:B------:R-:W-:Y:S02]  /*f850*/  IADD3 R0, R3, R0, R28 ;  /* 0x0000000003007210 */ /* 0x000fe40007ffe01c */
[----:B------:R-:W-:Y:S02]  /*f860*/  PRMT R16, R98, 0x5432, R13 ;  /* 0x0000543262107816 */ /* 0x000fe4000000000d */
[----:B------:R-:W-:Y:S01]  /*f870*/  SHF.R.U64 R14, R70, 0x10, R71 ;  /* 0x00000010460e7819 */ /* 0x000fe20000001247 */
[----:B------:R-:W-:Y:S01]  /*f880*/  IMAD.SHL.U32 R28, R0, 0x2, RZ ;  /* 0x00000002001c7824 */ /* 0x000fe200078e00ff */
[----:B------:R-:W-:Y:S01]  /*f890*/  SHF.R.U64 R0, R72, 0x10, R73 ;  /* 0x0000001048007819 */ /* 0x000fe20000001249 */
[----:B------:R-:W-:Y:S01]  /*f8a0*/  IMAD.U32 R30, R16, 0x10000, RZ ;  /* 0x00010000101e7824 */ /* 0x000fe200078e00ff */
[----:B------:R-:W-:-:S02]  /*f8b0*/  SHF.R.U32.HI R19, RZ, 0x10, R71 ;  /* 0x00000010ff137819 */ /* 0x000fc40000011647 */
[----:B------:R-:W3:Y:S01]  /*f8c0*/  LDS.128 R4, [R28+0xc100] ;  /* 0x00c100001c047984 */ /* 0x000ee20000000c00 */
[----:B------:R-:W-:Y:S02]  /*f8d0*/  PRMT R18, R100, 0x5432, R0 ;  /* 0x0000543264127816 */ /* 0x000fe40000000000 */
[----:B------:R-:W-:Y:S02]  /*f8e0*/  SHF.R.U64 R3, R74, 0x10, R75 ;  /* 0x000000104a037819 */ /* 0x000fe4000000124b */
[----:B------:R-:W-:Y:S01]  /*f8f0*/  SHF.R.U32.HI R15, RZ, 0x10, R69 ;  /* 0x00000010ff0f7819 */ /* 0x000fe20000011645 */
[----:B------:R-:W-:Y:S01]  /*f900*/  IMAD.U32 R31, R18, 0x10000, RZ ;  /* 0x00010000121f7824 */ /* 0x000fe200078e00ff */
[----:B------:R-:W-:Y:S02]  /*f910*/  SHF.R.U32.HI R2, RZ, 0x10, R73 ;  /* 0x00000010ff027819 */ /* 0x000fe40000011649 */
[----:B------:R-:W-:Y:S02]  /*f920*/  SHF.R.U32.HI R12, RZ, 0x10, R75 ;  /* 0x00000010ff0c7819 */ /* 0x000fe4000001164b */
[----:B------:R-:W-:-:S02]  /*f930*/  PRMT R23, R99, 0x5432, R14 ;  /* 0x0000543263177816 */ /* 0x000fc4000000000e */
[----:B------:R-:W-:Y:S02]  /*f940*/  PRMT R22, R99, 0x5410, R19 ;  /* 0x0000541063167816 */ /* 0x000fe40000000013 */
[----:B------:R-:W-:Y:S02]  /*f950*/  PRMT R25, R102, 0x5432, R3 ;  /* 0x0000543266197816 */ /* 0x000fe40000000003 */
[----:B------:R-:W-:Y:S01]  /*f960*/  PRMT R15, R98, 0x5410, R15 ;  /* 0x00005410620f7816 */ /* 0x000fe2000000000f */
[----:B------:R-:W-:Y:S01]  /*f970*/  IMAD.U32 R32, R22, 0x10000, RZ ;  /* 0x0001000016207824 */ /* 0x000fe200078e00ff */
[----:B------:R-:W-:Y:S02]  /*f980*/  PRMT R17, R100, 0x5410, R2 ;  /* 0x0000541064117816 */ /* 0x000fe40000000002 */
[----:B------:R-:W-:Y:S01]  /*f990*/  PRMT R24, R102, 0x5410, R12 ;  /* 0x0000541066187816 */ /* 0x000fe2000000000c */
[----:B------:R-:W-:Y:S01]  /*f9a0*/  IMAD.U32 R33, R15, 0x10000, RZ ;  /* 0x000100000f217824 */ /* 0x000fe200078e00ff */
[----:B------:R-:W-:-:S02]  /*f9b0*/  LOP3.LUT R34, R16, 0xffff0000, RZ, 0xc0, !PT ;  /* 0xffff000010227812 */ /* 0x000fc400078ec0ff */
[----:B------:R-:W-:Y:S01]  /*f9c0*/  LOP3.LUT R15, R15, 0xffff0000, RZ, 0xc0, !PT ;  /* 0xffff00000f0f7812 */ /* 0x000fe200078ec0ff */
        /* <DEDUP_REMOVED lines=14> */
[----:B------:R-:W-:-:S02]  /*fab0*/  FMUL.FTZ R6, R10, R31 ;  /* 0x0000001f0a067220 */ /* 0x000fc40000410000 */
[C---:B------:R-:W-:Y:S01]  /*fac0*/  IMAD.U32 R8, R5.reuse, 0x10000, RZ ;  /* 0x0001000005087824 */ /* 0x040fe200078e00ff */
[----:B------:R-:W-:Y:S01]  /*fad0*/  LOP3.LUT R5, R5, 0xffff0000, RZ, 0xc0, !PT ;  /* 0xffff000005057812 */ /* 0x000fe200078ec0ff */
[----:B------:R-:W-:Y:S02]  /*fae0*/  FFMA.FTZ R31, R21, R31, -R27 ;  /* 0x0000001f151f7223 */ /* 0x000fe4000001081b */
[----:B------:R-:W-:Y:S02]  /*faf0*/  IMAD.U32 R2, R7, 0x10000, RZ ;  /* 0x0001000007027824 */ /* 0x000fe400078e00ff */
[C---:B------:R-:W-:Y:S01]  /*fb00*/  IMAD.U32 R27, R17.reuse, 0x10000, RZ ;  /* 0x00010000111b7824 */ /* 0x040fe200078e00ff */
[----:B------:R-:W-:Y:S01]  /*fb10*/  LOP3.LUT R17, R17, 0xffff0000, RZ, 0xc0, !PT ;  /* 0xffff000011117812 */ /* 0x000fe200078ec0ff */
[----:B------:R-:W-:Y:S02]  /*fb20*/  FFMA.FTZ R30, R21, R30, R6 ;  /* 0x0000001e151e7223 */ /* 0x000fe40000010006 */
[----:B------:R-:W-:-:S02]  /*fb30*/  IMAD.U32 R21, R24, 0x10000, RZ ;  /* 0x0001000018157824 */ /* 0x000fc400078e00ff */
[C---:B------:R-:W-:Y:S02]  /*fb40*/  FMUL.FTZ R10, R8.reuse, R33 ;  /* 0x00000021080a7220 */ /* 0x040fe40000410000 */
[----:B------:R-:W-:Y:S02]  /*fb50*/  FMUL.FTZ R7, R8, R27 ;  /* 0x0000001b08077220 */ /* 0x000fe40000410000 */
[CC--:B------:R-:W-:Y:S02]  /*fb60*/  FMUL.FTZ R6, R2.reuse, R32.reuse ;  /* 0x0000002002067220 */ /* 0x0c0fe40000410000 */
[----:B------:R-:W-:Y:S02]  /*fb70*/  FMUL.FTZ R2, R2, R21 ;  /* 0x0000001502027220 */ /* 0x000fe40000410000 */
[C---:B------:R-:W-:Y:S02]  /*fb80*/  FFMA.FTZ R27, R19.reuse, R27, -R10 ;  /* 0x0000001b131b7223 */ /* 0x040fe4000001080a */
[----:B------:R-:W-:Y:S01]  /*fb90*/  FFMA.FTZ R19, R19, R33, R7 ;  /* 0x0000002113137223 */ /* 0x000fe20000010007 */
[----:B------:R-:W-:Y:S01]  /*fba0*/  LOP3.LUT R7, R18, 0xffff0000, RZ, 0xc0, !PT ;  /* 0xffff000012077812 */ /* 0x000fe200078ec0ff */
[----:B------:R-:W-:-:S02]  /*fbb0*/  FFMA.FTZ R16, R12, R32, R2 ;  /* 0x000000200c107223 */ /* 0x000fc40000010002 */
[C---:B------:R-:W-:Y:S02]  /*fbc0*/  FMUL.FTZ R2, R9.reuse, R34 ;  /* 0x0000002209027220 */ /* 0x040fe40000410000 */
[----:B------:R-:W-:Y:S02]  /*fbd0*/  FFMA.FTZ R21, R12, R21, -R6 ;  /* 0x000000150c157223 */ /* 0x000fe40000010806 */
[-C--:B------:R-:W-:Y:S02]  /*fbe0*/  FMUL.FTZ R6, R9, R7.reuse ;  /* 0x0000000709067220 */ /* 0x080fe40000410000 */
[----:B------:R-:W-:Y:S02]  /*fbf0*/  FFMA.FTZ R8, R20, R7, -R2 ;  /* 0x0000000714087223 */ /* 0x000fe40000010802 */
[----:B------:R-:W-:Y:S02]  /*fc00*/  IMAD.U32 R18, R23, 0x10000, RZ ;  /* 0x0001000017127824 */ /* 0x000fe400078e00ff */
[C---:B------:R-:W-:Y:S01]  /*fc10*/  FMUL.FTZ R7, R5.reuse, R15 ;  /* 0x0000000f05077220 */ /* 0x040fe20000410000 */
[----:B------:R-:W-:Y:S01]  /*fc20*/  F2FP.BF16.PACK_AB R8, R8, R31 ;  /* 0x0000001f0808723e */ /* 0x000fe200000010ff */
[----:B------:R-:W-:-:S02]  /*fc30*/  FMUL.FTZ R2, R5, R17 ;  /* 0x0000001105027220 */ /* 0x000fc40000410000 */
[----:B------:R-:W-:Y:S02]  /*fc40*/  IMAD.U32 R10, R25, 0x10000, RZ ;  /* 0x00010000190a7824 */ /* 0x000fe400078e00ff */
[----:B------:R-:W-:Y:S02]  /*fc50*/  FMUL.FTZ R5, R4, R18 ;  /* 0x0000001204057220 */ /* 0x000fe40000410000 */
[C---:B------:R-:W-:Y:S01]  /*fc60*/  FFMA.FTZ R9, R14.reuse, R17, -R7 ;  /* 0x000000110e097223 */ /* 0x040fe20000010807 */
[----:B------:R-:W-:Y:S01]  /*fc70*/  LOP3.LUT R17, R23, 0xffff0000, RZ, 0xc0, !PT ;  /* 0xffff000017117812 */ /* 0x000fe200078ec0ff */
[----:B------:R-:W-:Y:S01]  /*fc80*/  FFMA.FTZ R14, R14, R15, R2 ;  /* 0x0000000f0e0e7223 */ /* 0x000fe20000010002 */
[----:B------:R-:W-:Y:S01]  /*fc90*/  LOP3.LUT R15, R22, 0xffff0000, RZ, 0xc0, !PT ;  /* 0xffff0000160f7812 */ /* 0x000fe200078ec0ff */
[----:B------:R-:W-:Y:S01]  /*fca0*/  FFMA.FTZ R12, R20, R34, R6 ;  /* 0x00000022140c7223 */ /* 0x000fe20000010006 */
[----:B------:R-:W-:Y:S01]  /*fcb0*/  LOP3.LUT R6, R25, 0xffff0000, RZ, 0xc0, !PT ;  /* 0xffff000019067812 */ /* 0x000fe200078ec0ff */
[-C--:B------:R-:W-:Y:S01]  /*fcc0*/  FMUL.FTZ R2, R4, R10.reuse ;  /* 0x0000000a04027220 */ /* 0x080fe20000410000 */
[----:B------:R-:W-:Y:S01]  /*fcd0*/  F2FP.BF16.PACK_AB R9, R9, R27 ;  /* 0x0000001b0909723e */ /* 0x000fe200000010ff */
[C---:B------:R-:W-:Y:S01]  /*fce0*/  FFMA.FTZ R10, R13.reuse, R10, -R5 ;  /* 0x0000000a0d0a7223 */ /* 0x040fe20000010805 */
[----:B------:R-:W-:Y:S01]  /*fcf0*/  LOP3.LUT R5, R24, 0xffff0000, RZ, 0xc0, !PT ;  /* 0xffff000018057812 */ /* 0x000fe200078ec0ff */
[----:B------:R-:W-:-:S02]  /*fd00*/  FFMA.FTZ R7, R13, R18, R2 ;  /* 0x000000120d077223 */ /* 0x000fc40000010002 */
[C---:B------:R-:W-:Y:S02]  /*fd10*/  FMUL.FTZ R4, R3.reuse, R17 ;  /* 0x0000001103047220 */ /* 0x040fe40000410000 */
[-C--:B------:R-:W-:Y:S02]  /*fd20*/  FMUL.FTZ R3, R3, R6.reuse ;  /* 0x0000000603037220 */ /* 0x080fe40000410000 */
[C---:B------:R-:W-:Y:S02]  /*fd30*/  FMUL.FTZ R2, R0.reuse, R15 ;  /* 0x0000000f00027220 */ /* 0x040fe40000410000 */
[----:B------:R-:W-:Y:S02]  /*fd40*/  FMUL.FTZ R0, R0, R5 ;  /* 0x0000000500007220 */ /* 0x000fe40000410000 */
[----:B------:R-:W-:Y:S01]  /*fd50*/  FFMA.FTZ R6, R26, R6, -R4 ;  /* 0x000000061a067223 */ /* 0x000fe20000010804 */
        /* <DEDUP_REMOVED lines=8> */
[----:B------:R-:W-:Y:S01]  /*fde0*/  F2FP.BF16.PACK_AB R7, R0, R16 ;  /* 0x000000100007723e */ /* 0x000fe200000010ff */
[----:B------:R2:W-:Y:S04]  /*fdf0*/  STS.128 [R29], R8 ;  /* 0x000000081d007388 */ /* 0x0005e80000000c00 */
[----:B------:R2:W-:Y:S02]  /*fe00*/  STS.128 [R28+0xc100], R4 ;  /* 0x00c100041c007388 */ /* 0x0005e40000000c00 */
.L_x_667:
[----:B------:R-:W-:Y:S05]  /*fe10*/  BSYNC B2 ;  /* 0x0000000000027941 */ /* 0x000fea0003800000 */
.L_x_649:
[----:B------:R-:W-:Y:S01]  /*fe20*/  IMAD R0, R109, c[0x0][0x208], RZ ;  /* 0x000082006d007a24 */ /* 0x000fe200078e02ff */
[----:B------:R-:W-:-:S04]  /*fe30*/  DEPBAR.LE SB0, 0x0 ;  /* 0x000080000000791a */ /* 0x000fc80000000000 */
[C---:B-12---:R-:W-:Y:S01]  /*fe40*/  IMAD.WIDE.U32 R4, R101.reuse, c[0x0][0x208], RZ ;  /* 0x0000820065047a25 */ /* 0x046fe200078e00ff */
[----:B------:R-:W-:Y:S01]  /*fe50*/  BAR.SYNC.DEFER_BLOCKING 0x0 ;  /* 0x0000000000007b1d */ /* 0x000fe20000010000 */
[----:B------:R-:W-:Y:S02]  /*fe60*/  IADD3 R100, R242, -R103, RZ ;  /* 0x80000067f2647210 */ /* 0x000fe40007ffe0ff */
[----:B------:R-:W-:Y:S01]  /*fe70*/  IMAD R2, R101, c[0x0][0x20c], R0 ;  /* 0x0000830065027a24 */ /* 0x000fe200078e0200 */
[----:B------:R-:W-:Y:S02]  /*fe80*/  LEA R0, P1, R4, R230, 0x6 ;  /* 0x000000e604007211 */ /* 0x000fe400078230ff */
[----:B------:R1:W5:Y:S02]  /*fe90*/  LDL R152, [R1+0x1c] ;  /* 0x00001c0001987983 */ /* 0x0003640000100800 */
[----:B------:R-:W-:Y:S02]  /*fea0*/  IADD3 R3, R5, R2, RZ ;  /* 0x0000000205037210 */ /* 0x000fe40007ffe0ff */
[----:B------:R-:W-:-:S02]  /*feb0*/  LEA R2, P0, R0, c[0x0][0x1f8], 0x1 ;  /* 0x00007e0000027a11 */ /* 0x000fc400078008ff */
[----:B------:R-:W-:Y:S02]  /*fec0*/  LEA.HI.X R3, R4, R233, R3, 0x6, P1 ;  /* 0x000000e904037211 */ /* 0x000fe400008f3403 */
[----:B------:R-:W-:Y:S02]  /*fed0*/  MOV R4, c[0x0][0x208] ;  /* 0x0000820000047a02 */ /* 0x000fe40000000f00 */
[----:B------:R-:W-:Y:S02]  /*fee0*/  LEA.HI.X R3, R0, c[0x0][0x1fc], R3, 0x1, P0 ;  /* 0x00007f0000037a11 */ /* 0x000fe400000f0c03 */
[----:B------:R-:W-:Y:S02]  /*fef0*/  LOP3.LUT R0, R108, 0x1, RZ, 0xc0, !PT ;  /* 0x000000016c007812 */ /* 0x000fe400078ec0ff */
[----:B------:R-:W-:Y:S02]  /*ff00*/  MOV R5, c[0x0][0x20c] ;  /* 0x0000830000057a02 */ /* 0x000fe40000000f00 */
[----:B------:R-:W-:-:S02]  /*ff10*/  LEA R12, P0, R4, R2, 0x6 ;  /* 0x00000002040c7211 */ /* 0x000fc400078030ff */
[----:B------:R-:W-:Y:S01]  /*ff20*/  ISETP.NE.U32.AND P2, PT, R0, 0x1, PT ;  /* 0x000000010000780c */ /* 0x000fe20003f45070 */
[----:B------:R-:W-:Y:S01]  /*ff30*/  LDSM.16.M88.4 R8, [R199] ;  /* 0x00000000c708783b */ /* 0x000fe20000000200 */
[----:B------:R-:W-:Y:S02]  /*ff40*/  IADD3 R0, -R112, R100, RZ ;  /* 0x0000006470007210 */ /* 0x000fe40007ffe1ff */
[----:B------:R-:W-:Y:S01]  /*ff50*/  LEA.HI.X R13, R4, R3, R5, 0x6, P0 ;  /* 0x00000003040d7211 */ /* 0x000fe200000f3405 */
[----:B------:R-:W2:Y:S01]  /*ff60*/  LDSM.16.M88.4 R20, [R192] ;  /* 0x00000000c014783b */ /* 0x000ea20000000200 */
[----:B------:R-:W-:-:S03]  /*ff70*/  ISETP.LT.OR P0, PT, R0, 0x1, P2 ;  /* 0x000000010000780c */ /* 0x000fc60001701670 */
[----:B------:R-:W3:Y:S04]  /*ff80*/  LDSM.16.M88.4 R16, [R192+0x800] ;  /* 0x00080000c010783b */ /* 0x000ee80000000200 */
[----:B------:R-:W4:Y:S01]  /*ff90*/  LDSM.16.M88.4 R24, [R192+0x1000] ;  /* 0x00100000c018783b */ /* 0x000f220000000200 */
[----:B------:R-:W-:-:S03]  /*ffa0*/  LOP3.LUT P1, RZ, R108, 0x2, RZ, 0xc0, !PT ;  /* 0x000000026cff7812 */ /* 0x000fc6000782c0ff */
[----:B------:R-:W1:Y:S04]  /*ffb0*/  LDSM.16.M88.4 R32, [R192+0x1800] ;  /* 0x00180000c020783b */ /* 0x000e680000000200 */
[----:B------:R-:W-:Y:S04]  /*ffc0*/  LDSM.16.M88.4 R4, [R200] ;  /* 0x00000000c804783b */ /* 0x000fe80000000200 */
[----:B------:R-:W1:Y:S04]  /*ffd0*/  LDSM.16.M88.4 R44, [R203] ;  /* 0x00000000cb2c783b */ /* 0x000e680000000200 */
[----:B------:R-:W1:Y:S04]  /*ffe0*/  LDSM.16.M88.4 R56, [R214] ;  /* 0x00000000d638783b */ /* 0x000e680000000200 */
[----:B------:R-:W1:Y:S04]  /*fff0*/  LDSM.16.M88.4 R60, [R213] ;  /* 0x00000000d53c783b */ /* 0x000e680000000200 */
[----:B------:R-:W1:Y:S04]  /*10000*/  LDSM.16.M88.4 R68, [R212] ;  /* 0x00000000d444783b */ /* 0x000e680000000200 */
[----:B------:R-:W-:Y:S01]  /*10010*/  @!PT LDS RZ, [RZ] ;  /* 0x00000000fffff984 */ /* 0x000fe20000000800 */
[----:B------:R-:W-:Y:S01]  /*10020*/  @!PT LDS RZ, [RZ] ;  /* 0x00000000fffff984 */ /* 0x000fe20000000800 */
[----:B------:R-:W-:Y:S01]  /*10030*/  @!PT LDS RZ, [RZ] ;  /* 0x00000000fffff984 */ /* 0x000fe20000000800 */
[----:B------:R1:W-:Y:S01]  /*10040*/  LDGSTS.E.BYPASS.LTC128B.128 [R217+0x100], [R2.64], !P0 ;  /* 0x0010000002d97fae */ /* 0x0003e2000c101d46 */
[----:B------:R-:W-:-:S02]  /*10050*/  ISETP.LT.OR P0, PT, R0, 0x1, !P1 ;  /* 0x000000010000780c */ /* 0x000fc40004f01670 */
[C---:B------:R-:W-:Y:S02]  /*10060*/  ISETP.LT.OR P2, PT, R0.reuse, 0x21, P2 ;  /* 0x000000210000780c */ /* 0x040fe40001741670 */
[----:B------:R-:W-:-:S09]  /*10070*/  ISETP.LT.OR P1, PT, R0, 0x21, !P1 ;  /* 0x000000210000780c */ /* 0x000fd20004f21670 */
[----:B------:R1:W-:Y:S01]  /*10080*/  LDGSTS.E.BYPASS.LTC128B.128 [R217+0x2100], [R2.64+0x80], !P0 ;  /* 0x0210008002d97fae */ /* 0x0003e2000c101d46 */
[----:B------:R-:W-:-:S04]  /*10090*/  LOP3.LUT P0, RZ, R108, 0x4, RZ, 0xc0, !PT ;  /* 0x000000046cff7812 */ /* 0x000fc8000780c0ff */
[C---:B------:R-:W-:Y:S02]  /*100a0*/  ISETP.LT.OR P6, PT, R0.reuse, 0x1, !P0 ;  /* 0x000000010000780c */ /* 0x040fe400047c1670 */
[----:B------:R-:W-:Y:S01]  /*100b0*/  ISETP.LT.OR P0, PT, R0, 0x21, !P0 ;  /* 0x000000210000780c */ /* 0x000fe20004701670 */
[C---:B--2---:R-:W-:Y:S08]  /*100c0*/  HMMA.16816.F32.BF16 R28, R8.reuse, R20, RZ ;  /* 0x00000014081c723c */ /* 0x044ff000000418ff */
        /* <DEDUP_REMOVED lines=10> */
[----:B------:R-:W2:Y:S04]  /*10170*/  LDSM.16.M88.4 R72, [R198+0x800] ;  /* 0x00080000c648783b */ /* 0x000ea80000000200 */
[----:B------:R-:W2:Y:S02]  /*10180*/  LDSM.16.M88.4 R80, [R198+0x1000] ;  /* 0x00100000c650783b */ /* 0x000ea40000000200 */
[C---:B------:R-:W-:Y:S02]  /*10190*/  HMMA.16816.F32.BF16 R24, R8.reuse, R26, RZ ;  /* 0x0000001a0818723c */ /* 0x040fe400000418ff */
[----:B------:R-:W-:Y:S04]  /*101a0*/  LDSM.16.M88.4 R76, [R195+0x800] ;  /* 0x00080000c34c783b */ /* 0x000fe80000000200 */
[----:B------:R-:W-:Y:S02]  /*101b0*/  LDSM.16.M88.4 R88, [R195+0x1000] ;  /* 0x00100000c358783b */ /* 0x000fe40000000200 */
[C---:B-1----:R-:W-:Y:S02]  /*101c0*/  HMMA.16816.F32.BF16 R52, R8.reuse, R32, RZ ;  /* 0x000000200834723c */ /* 0x042fe400000418ff */
[----:B------:R-:W-:Y:S04]  /*101d0*/  LDSM.16.M88.4 R84, [R192+0x3000] ;  /* 0x00300000c054783b */ /* 0x000fe80000000200 */
[----:B------:R-:W0:Y:S02]  /*101e0*/  LDGDEPBAR ;  /* 0x00000000000079af */ /* 0x000e240000000000 */
[----:B---3--:R-:W-:Y:S08]  /*101f0*/  HMMA.16816.F32.BF16 R12, R8, R34, RZ ;  /* 0x00000022080c723c */ /* 0x008ff000000418ff */
[C---:B------:R-:W-:Y:S08]  /*10200*/  HMMA.16816.F32.BF16 R8, R4.reuse, R44, R28 ;  /* 0x0000002c0408723c */ /* 0x040ff0000004181c */
[C---:B------:R-:W-:Y:S08]  /*10210*/  HMMA.16816.F32.BF16 R32, R4.reuse, R56, R40 ;  /* 0x000000380420723c */ /* 0x040ff00000041828 */
[C---:B------:R-:W-:Y:S08]  /*10220*/  HMMA.16816.F32.BF16 R28, R4.reuse, R46, R36 ;  /* 0x0000002e041c723c */ /* 0x040ff00000041824 */
[C---:B------:R-:W-:Y:S01]  /*10230*/  HMMA.16816.F32.BF16 R40, R4.reuse, R60, R48 ;  /* 0x0000003c0428723c */ /* 0x040fe20000041830 */
[----:B------:R-:W1:Y:S07]  /*10240*/  LDSM.16.M88.4 R48, [R198+0x1800] ;  /* 0x00180000c630783b */ /* 0x000e6e0000000200 */
[C---:B------:R-:W-:Y:S01]  /*10250*/  HMMA.16816.F32.BF16 R36, R4.reuse, R58, R16 ;  /* 0x0000003a0424723c */ /* 0x040fe20000041810 */
[----:B------:R-:W-:Y:S04]  /*10260*/  LDSM.16.M88.4 R16, [R201] ;  /* 0x00000000c910783b */ /* 0x000fe80000000200 */
[----:B------:R-:W3:Y:S03]  /*10270*/  LDSM.16.M88.4 R56, [R195] ;  /* 0x00000000c338783b */ /* 0x000ee60000000200 */
[C---:B------:R-:W-:Y:S01]  /*10280*/  HMMA.16816.F32.BF16 R44, R4.reuse, R62, R24 ;  /* 0x0000003e042c723c */ /* 0x040fe20000041818 */
[----:B------:R-:W1:Y:S07]  /*10290*/  LDSM.16.M88.4 R60, [R195+0x1800] ;  /* 0x00180000c33c783b */ /* 0x000e6e0000000200 */
[C---:B------:R-:W-:Y:S08]  /*102a0*/  HMMA.16816.F32.BF16 R52, R4.reuse, R68, R52 ;  /* 0x000000440434723c */ /* 0x040ff00000041834 */
[----:B------:R-:W-:Y:S01]  /*102b0*/  HMMA.16816.F32.BF16 R24, R4, R70, R12 ;  /* 0x000000460418723c */ /* 0x000fe2000004180c */
[----:B------:R-:W-:Y:S04]  /*102c0*/  LDSM.16.M88.4 R12, [R199+0x4000] ;  /* 0x00400000c70c783b */ /* 0x000fe80000000200 */
[----:B------:R-:W1:Y:S03]  /*102d0*/  LDSM.16.M88.4 R68, [R192+0x2000] ;  /* 0x00200000c044783b */ /* 0x000e660000000200 */
[C---:B----4-:R-:W-:Y:S08]  /*102e0*/  HMMA.16816.F32.BF16 R8, R20.reuse, R64, R8 ;  /* 0x000000401408723c */ /* 0x050ff00000041808 */
[C---:B------:R-:W-:Y:S01]  /*102f0*/  HMMA.16816.F32.BF16 R4, R20.reuse, R66, R28 ;  /* 0x000000421404723c */ /* 0x040fe2000004181c */
[----:B------:R-:W-:Y:S07]  /*10300*/  LDSM.16.M88.4 R64, [R211] ;  /* 0x00000000d340783b */ /* 0x000fee0000000200 */
[C---:B--2---:R-:W-:Y:S08]  /*10310*/  HMMA.16816.F32.BF16 R32, R20.reuse, R72, R32 ;  /* 0x000000481420723c */ /* 0x044ff00000041820 */
[C---:B------:R-:W-:Y:S01]  /*10320*/  HMMA.16816.F32.BF16 R36, R20.reuse, R74, R36 ;  /* 0x0000004a1424723c */ /* 0x040fe20000041824 */
[----:B------:R-:W2:Y:S07]  /*10330*/  LDSM.16.M88.4 R72, [R192+0x2800] ;  /* 0x00280000c048783b */ /* 0x000eae0000000200 */
[C---:B------:R-:W-:Y:S08]  /*10340*/  HMMA.16816.F32.BF16 R44, R20.reuse, R82, R44 ;  /* 0x00000052142c723c */ /* 0x040ff0000004182c */
[C---:B-1----:R-:W-:Y:S08]  /*10350*/  HMMA.16816.F32.BF16 R52, R20.reuse, R48, R52 ;  /* 0x000000301434723c */ /* 0x042ff00000041834 */
[C---:B------:R-:W-:Y:S01]  /*10360*/  HMMA.16816.F32.BF16 R40, R20.reuse, R80, R40 ;  /* 0x000000501428723c */ /* 0x040fe20000041828 */
[----:B------:R-:W-:Y:S07]  /*10370*/  LDSM.16.M88.4 R80, [R198+0x2800] ;  /* 0x00280000c650783b */ /* 0x000fee0000000200 */
[----:B------:R-:W-:Y:S08]  /*10380*/  HMMA.16816.F32.BF16 R28, R20, R50, R24 ;  /* 0x00000032141c723c */ /* 0x000ff00000041818 */
[C---:B---3--:R-:W-:Y:S01]  /*10390*/  HMMA.16816.F32.BF16 R24, R16.reuse, R56, R8 ;  /* 0x000000381018723c */ /* 0x048fe20000041808 */
[----:B------:R-:W-:Y:S07]  /*103a0*/  LDSM.16.M88.4 R8, [R200+0x4000] ;  /* 0x00400000c808783b */ /* 0x000fee0000000200 */
[C---:B------:R-:W-:Y:S01]  /*103b0*/  HMMA.16816.F32.BF16 R20, R16.reuse, R58, R4 ;  /* 0x0000003a1014723c */ /* 0x040fe20000041804 */
[----:B------:R-:W1:Y:S07]  /*103c0*/  LDSM.16.M88.4 R56, [R192+0x3800] ;  /* 0x00380000c038783b */ /* 0x000e6e0000000200 */
[C---:B------:R-:W-:Y:S08]  /*103d0*/  HMMA.16816.F32.BF16 R4, R16.reuse, R76, R32 ;  /* 0x0000004c1004723c */ /* 0x040ff00000041820 */
[C---:B------:R-:W-:Y:S01]  /*103e0*/  HMMA.16816.F32.BF16 R36, R16.reuse, R78, R36 ;  /* 0x0000004e1024723c */ /* 0x040fe20000041824 */
[----:B------:R-:W3:Y:S07]  /*103f0*/  LDSM.16.M88.4 R76, [R210] ;  /* 0x00000000d24c783b */ /* 0x000eee0000000200 */
[C---:B------:R-:W-:Y:S08]  /*10400*/  HMMA.16816.F32.BF16 R44, R16.reuse, R90, R44 ;  /* 0x0000005a102c723c */ /* 0x040ff0000004182c */
[C---:B------:R-:W-:Y:S08]  /*10410*/  HMMA.16816.F32.BF16 R52, R16.reuse, R60, R52 ;  /* 0x0000003c1034723c */ /* 0x040ff00000041834 */
[C---:B------:R-:W-:Y:S01]  /*10420*/  HMMA.16816.F32.BF16 R40, R16.reuse, R88, R40 ;  /* 0x000000581028723c */ /* 0x040fe20000041828 */
[----:B------:R-:W4:Y:S07]  /*10430*/  LDSM.16.M88.4 R88, [R209] ;  /* 0x00000000d158783b */ /* 0x000f2e0000000200 */
[----:B------:R-:W-:Y:S01]  /*10440*/  HMMA.16816.F32.BF16 R32, R16, R62, R28 ;  /* 0x0000003e1020723c */ /* 0x000fe2000004181c */
[----:B------:R-:W1:Y:S07]  /*10450*/  LDSM.16.M88.4 R60, [R208] ;  /* 0x00000000d03c783b */ /* 0x000e6e0000000200 */
[C---:B------:R-:W-:Y:S08]  /*10460*/  HMMA.16816.F32.BF16 R28, R12.reuse, R68, R24 ;  /* 0x000000440c1c723c */ /* 0x040ff00000041818 */
[C---:B------:R-:W-:Y:S01]  /*10470*/  HMMA.16816.F32.BF16 R24, R12.reuse, R70, R20 ;  /* 0x000000460c18723c */ /* 0x040fe20000041814 */
[----:B------:R-:W-:Y:S07]  /*10480*/  LDSM.16.M88.4 R68, [R195+0x2000] ;  /* 0x00200000c344783b */ /* 0x000fee0000000200 */
[C---:B--2---:R-:W-:Y:S01]  /*10490*/  HMMA.16816.F32.BF16 R20, R12.reuse, R72, R4 ;  /* 0x000000480c14723c */ /* 0x044fe20000041804 */
[----:B------:R-:W-:Y:S07]  /*104a0*/  LDSM.16.M88.4 R4, [R202+0x4000] ;  /* 0x00400000ca04783b */ /* 0x000fee0000000200 */
[C---:B------:R-:W-:Y:S01]  /*104b0*/  HMMA.16816.F32.BF16 R16, R12.reuse, R74, R36 ;  /* 0x0000004a0c10723c */ /* 0x040fe20000041824 */
[----:B------:R-:W2:Y:S07]  /*104c0*/  LDSM.16.M88.4 R72, [R198+0x2000] ;  /* 0x00200000c648783b */ /* 0x000eae0000000200 */
[C---:B------:R-:W-:Y:S08]  /*104d0*/  HMMA.16816.F32.BF16 R48, R12.reuse, R86, R44 ;  /* 0x000000560c30723c */ /* 0x040ff0000004182c */
[C---:B-1----:R-:W-:Y:S08]  /*104e0*/  HMMA.16816.F32.BF16 R44, R12.reuse, R56, R52 ;  /* 0x000000380c2c723c */ /* 0x042ff00000041834 */
[C---:B------:R-:W-:Y:S01]  /*104f0*/  HMMA.16816.F32.BF16 R40, R12.reuse, R84, R40 ;  /* 0x000000540c28723c */ /* 0x040fe20000041828 */
[----:B------:R-:W1:Y:S07]  /*10500*/  LDSM.16.M88.4 R84, [R198+0x3000] ;  /* 0x00300000c654783b */ /* 0x000e6e0000000200 */
[----:B------:R-:W-:Y:S08]  /*10510*/  HMMA.16816.F32.BF16 R36, R12, R58, R32 ;  /* 0x0000003a0c24723c */ /* 0x000ff00000041820 */
[C---:B------:R-:W-:Y:S08]  /*10520*/  HMMA.16816.F32.BF16 R32, R8.reuse, R64, R28 ;  /* 0x000000400820723c */ /* 0x040ff0000004181c */
[C---:B------:R-:W-:Y:S01]  /*10530*/  HMMA.16816.F32.BF16 R28, R8.reuse, R66, R24 ;  /* 0x00000042081c723c */ /* 0x040fe20000041818 */
[----:B------:R-:W1:Y:S07]  /*10540*/  LDSM.16.M88.4 R64, [R198+0x3800] ;  /* 0x00380000c640783b */ /* 0x000e6e0000000200 */
[C---:B---3--:R-:W-:Y:S01]  /*10550*/  HMMA.16816.F32.BF16 R24, R8.reuse, R76, R20 ;  /* 0x0000004c0818723c */ /* 0x048fe20000041814 */
[----:B------:R-:W3:Y:S07]  /*10560*/  LDSM.16.M88.4 R20, [R201+0x4000] ;  /* 0x00400000c914783b */ /* 0x000eee0000000200 */
[C---:B------:R-:W-:Y:S01]  /*10570*/  HMMA.16816.F32.BF16 R16, R8.reuse, R78, R16 ;  /* 0x0000004e0810723c */ /* 0x040fe20000041810 */
[----:B------:R-:W1:Y:S07]  /*10580*/  LDSM.16.M88.4 R76, [R195+0x2800] ;  /* 0x00280000c34c783b */ /* 0x000e6e0000000200 */
[C---:B----4-:R-:W-:Y:S08]  /*10590*/  HMMA.16816.F32.BF16 R56, R8.reuse, R90, R48 ;  /* 0x0000005a0838723c */ /* 0x050ff00000041830 */
[C---:B------:R-:W-:Y:S08]  /*105a0*/  HMMA.16816.F32.BF16 R48, R8.reuse, R60, R44 ;  /* 0x0000003c0830723c */ /* 0x040ff0000004182c */
[C---:B------:R-:W-:Y:S01]  /*105b0*/  HMMA.16816.F32.BF16 R12, R8.reuse, R88, R40 ;  /* 0x00000058080c723c */ /* 0x040fe20000041828 */
[----:B------:R-:W-:Y:S04]  /*105c0*/  LDSM.16.M88.4 R40, [R195+0x3000] ;  /* 0x00300000c328783b */ /* 0x000fe80000000200 */
[----:B------:R-:W-:Y:S03]  /*105d0*/  LDSM.16.M88.4 R88, [R195+0x3800] ;  /* 0x00380000c358783b */ /* 0x000fe60000000200 */
[----:B------:R-:W-:Y:S01]  /*105e0*/  HMMA.16816.F32.BF16 R44, R8, R62, R36 ;  /* 0x0000003e082c723c */ /* 0x000fe20000041824 */
[----:B------:R-:W-:Y:S07]  /*105f0*/  LDSM.16.M88.4 R60, [R192+0x4000] ;  /* 0x00400000c03c783b */ /* 0x000fee0000000200 */
[C---:B--2---:R-:W-:Y:S08]  /*10600*/  HMMA.16816.F32.BF16 R36, R4.reuse, R72, R32 ;  /* 0x000000480424723c */ /* 0x044ff00000041820 */
[C---:B------:R-:W-:Y:S01]  /*10610*/  HMMA.16816.F32.BF16 R52, R4.reuse, R82, R16 ;  /* 0x000000520434723c */ /* 0x040fe20000041810 */
[----:B------:R-:W2:Y:S07]  /*10620*/  LDSM.16.M88.4 R16, [R199+0x8000] ;  /* 0x00800000c710783b */ /* 0x000eae0000000200 */
[C---:B------:R-:W-:Y:S01]  /*10630*/  HMMA.16816.F32.BF16 R28, R4.reuse, R74, R28 ;  /* 0x0000004a041c723c */ /* 0x040fe2000004181c */
[----:B------:R-:W-:Y:S07]  /*10640*/  LDSM.16.M88.4 R72, [R192+0x5800] ;  /* 0x00580000c048783b */ /* 0x000fee0000000200 */
[C---:B------:R-:W-:Y:S08]  /*10650*/  HMMA.16816.F32.BF16 R32, R4.reuse, R80, R24 ;  /* 0x000000500420723c */ /* 0x040ff00000041818 */
[C---:B-1----:R-:W-:Y:S01]  /*10660*/  HMMA.16816.F32.BF16 R24, R4.reuse, R84, R12 ;  /* 0x000000540418723c */ /* 0x042fe2000004180c */
[----:B------:R-:W-:Y:S07]  /*10670*/  LDSM.16.M88.4 R12, [R200+0x8000] ;  /* 0x00800000c80c783b */ /* 0x000fee0000000200 */
[C---:B------:R-:W-:Y:S01]  /*10680*/  HMMA.16816.F32.BF16 R8, R4.reuse, R86, R56 ;  /* 0x000000560408723c */ /* 0x040fe20000041838 */
[----:B------:R-:W-:Y:S07]  /*10690*/  LDSM.16.M88.4 R56, [R195+0x4000] ;  /* 0x00400000c338783b */ /* 0x000fee0000000200 */
[C---:B------:R-:W-:Y:S08]  /*106a0*/  HMMA.16816.F32.BF16 R48, R4.reuse, R64, R48 ;  /* 0x000000400430723c */ /* 0x040ff00000041830 */
[----:B------:R-:W-:Y:S01]  /*106b0*/  HMMA.16816.F32.BF16 R96, R4, R66, R44 ;  /* 0x000000420460723c */ /* 0x000fe2000004182c */
[----:B------:R-:W-:Y:S04]  /*106c0*/  LDSM.16.M88.4 R64, [R206] ;  /* 0x00000000ce40783b */ /* 0x000fe80000000200 */
[----:B------:R-:W-:Y:S03]  /*106d0*/  LDSM.16.M88.4 R44, [R192+0x5000] ;  /* 0x00500000c02c783b */ /* 0x000fe60000000200 */
[C---:B---3--:R-:W-:Y:S01]  /*106e0*/  HMMA.16816.F32.BF16 R4, R20.reuse, R68, R36 ;  /* 0x000000441404723c */ /* 0x048fe20000041824 */
[----:B------:R-:W1:Y:S07]  /*106f0*/  LDSM.16.M88.4 R36, [R207] ;  /* 0x00000000cf24783b */ /* 0x000e6e0000000200 */
[C---:B------:R-:W-:Y:S08]  /*10700*/  HMMA.16816.F32.BF16 R28, R20.reuse, R70, R28 ;  /* 0x00000046141c723c */ /* 0x040ff0000004181c */
[----:B------:R-:W-:Y:S01]  /*10710*/  HMMA.16816.F32.BF16 R68, R20, R78, R52 ;  /* 0x0000004e1444723c */ /* 0x000fe20000041834 */
[----:B------:R-:W3:Y:S07]  /*10720*/  LDSM.16.M88.4 R52, [R192+0x4800] ;  /* 0x00480000c034783b */ /* 0x000eee0000000200 */
[----:B--2---:R-:W-:Y:S08]  /*10730*/  HMMA.16816.F32.BF16 R4, R16, R60, R4 ;  /* 0x0000003c1004723c */ /* 0x004ff00000041804 */
[C---:B------:R-:W-:Y:S01]  /*10740*/  HMMA.16816.F32.BF16 R80, R20.reuse, R42, R8 ;  /* 0x0000002a1450723c */ /* 0x040fe20000041808 */
[----:B------:R-:W-:Y:S07]  /*10750*/  LDSM.16.M88.4 R8, [R202+0x8000] ;  /* 0x00800000ca08783b */ /* 0x000fee0000000200 */
[----:B------:R-:W-:Y:S01]  /*10760*/  HMMA.16816.F32.BF16 R92, R20, R88, R48 ;  /* 0x00000058145c723c */ /* 0x000fe20000041830 */
[----:B------:R-:W2:Y:S07]  /*10770*/  LDSM.16.M88.4 R48, [R198+0x4000] ;  /* 0x00400000c630783b */ /* 0x000eae0000000200 */
[----:B------:R-:W-:Y:S01]  /*10780*/  HMMA.16816.F32.BF16 R28, R16, R62, R28 ;  /* 0x0000003e101c723c */ /* 0x000fe2000004181c */
[----:B------:R-:W-:Y:S07]  /*10790*/  LDSM.16.M88.4 R60, [R198+0x4800] ;  /* 0x00480000c63c783b */ /* 0x000fee0000000200 */
[C---:B------:R-:W-:Y:S08]  /*107a0*/  HMMA.16816.F32.BF16 R32, R20.reuse, R76, R32 ;  /* 0x0000004c1420723c */ /* 0x040ff00000041820 */
[----:B------:R-:W-:Y:S08]  /*107b0*/  HMMA.16816.F32.BF16 R84, R20, R40, R24 ;  /* 0x000000281454723c */ /* 0x000ff00000041818 */
[C---:B-1----:R-:W-:Y:S01]  /*107c0*/  HMMA.16816.F32.BF16 R24, R12.reuse, R36, R4 ;  /* 0x000000240c18723c */ /* 0x042fe20000041804 */
[----:B------:R-:W1:Y:S07]  /*107d0*/  LDSM.16.M88.4 R4, [R201+0x8000] ;  /* 0x00800000c904783b */ /* 0x000e6e0000000200 */
[----:B------:R-:W-:Y:S08]  /*107e0*/  HMMA.16816.F32.BF16 R28, R12, R38, R28 ;  /* 0x000000260c1c723c */ /* 0x000ff0000004181c */
[----:B---3--:R-:W-:Y:S08]  /*107f0*/  HMMA.16816.F32.BF16 R32, R16, R52, R32 ;  /* 0x000000341020723c */ /* 0x008ff00000041820 */
[----:B--2---:R-:W-:Y:S08]  /*10800*/  HMMA.16816.F32.BF16 R24, R8, R48, R24 ;  /* 0x000000300818723c */ /* 0x004ff00000041818 */
        /* <DEDUP_REMOVED lines=18> */
[----:B------:R-:W2:Y:S07]  /*10930*/  LDSM.16.M88.4 R60, [R204] ;  /* 0x00000000cc3c783b */ /* 0x000eae0000000200 */
[----:B------:R-:W-:Y:S01]  /*10940*/  HMMA.16816.F32.BF16 R64, R16, R72, R92 ;  /* 0x000000481040723c */ /* 0x000fe2000004185c */
[----:B------:R4:W1:Y:S07]  /*10950*/  MUFU.TANH R72, R0 ;  /* 0x0000000000487308 */ /* 0x00086e0000002400 */
[----:B---3--:R-:W-:Y:S01]  /*10960*/  HMMA.16816.F32.BF16 R36, R4, R52, R36 ;  /* 0x000000340424723c */ /* 0x008fe20000041824 */
[----:B----4-:R-:W-:-:S04]  /*10970*/  FMUL.FTZ R0, R50, c[0x0][0x320] ;  /* 0x0000c80032007a20 */ /* 0x010fc80000410000 */
[----:B------:R3:W4:Y:S03]  /*10980*/  MUFU.TANH R81, R0 ;  /* 0x0000000000517308 */ /* 0x0007260000002400 */
[----:B------:R-:W-:Y:S01]  /*10990*/  HMMA.16816.F32.BF16 R40, R12, R70, R44 ;  /* 0x000000460c28723c */ /* 0x000fe2000004182c */
[----:B------:R-:W-:Y:S01]  /*109a0*/  LDSM.16.M88.4 R44, [R198+0x5800] ;  /* 0x00580000c62c783b */ /* 0x000fe20000000200 */
[----:B---3--:R-:W-:-:S03]  /*109b0*/  FMUL.FTZ R0, R51, c[0x0][0x320] ;  /* 0x0000c80033007a20 */ /* 0x008fc60000410000 */
[----:B------:R-:W3:Y:S01]  /*109c0*/  LDSM.16.M88.4 R48, [R195+0x5000] ;  /* 0x00500000c330783b */ /* 0x000ee20000000200 */
[----:B------:R2:W2:Y:S02]  /*109d0*/  MUFU.TANH R73, R0 ;  /* 0x0000000000497308 */ /* 0x0004a40000002400 */
[----:B-1----:R-:W-:Y:S01]  /*109e0*/  HMMA.16816.F32.BF16 R32, R8, R56, R24 ;  /* 0x000000380820723c */ /* 0x002fe20000041818 */
[----:B--2---:R-:W-:-:S05]  /*109f0*/  FMUL.FTZ R0, R28, c[0x0][0x320] ;  /* 0x0000c8001c007a20 */ /* 0x004fca0000410000 */
[----:B------:R1:W2:Y:S02]  /*10a00*/  MUFU.TANH R69, R0 ;  /* 0x0000000000457308 */ /* 0x0002a40000002400 */
        /* <DEDUP_REMOVED lines=12> */
[----:B---3--:R-:W-:Y:S01]  /*10ad0*/  HMMA.16816.F32.BF16 R32, R4, R48, R32 ;  /* 0x000000300420723c */ /* 0x008fe20000041820 */
[----:B-1----:R-:W-:-:S05]  /*10ae0*/  FMUL.FTZ R0, R37, c[0x0][0x320] ;  /* 0x0000c80025007a20 */ /* 0x002fca0000410000 */
[----:B------:R1:W3:Y:S02]  /*10af0*/  MUFU.TANH R52, R0 ;  /* 0x0000000000347308 */ /* 0x0002e40000002400 */
[----:B-1----:R-:W-:-:S06]  /*10b00*/  FMUL.FTZ R0, R38, c[0x0][0x320] ;  /* 0x0000c80026007a20 */ /* 0x002fcc0000410000 */
[----:B------:R1:W1:Y:S01]  /*10b10*/  MUFU.TANH R54, R0 ;  /* 0x0000000000367308 */ /* 0x0002620000002400 */
        /* <DEDUP_REMOVED lines=77> */
.L_x_693:
[----:B--234-:R-:W-:Y:S05]  /*10ff0*/  BSYNC B0 ;  /* 0x0000000000007941 */ /* 0x01cfea0003800000 */
.L_x_692:
[----:B------:R-:W-:Y:S01]  /*11000*/  ISETP.NE.AND P0, PT, R111, 0x1, PT ;  /* 0x000000016f00780c */ /* 0x000fe20003f05270 */
[----:B-1----:R-:W-:Y:S01]  /*11010*/  IMAD.IADD R0, R252, 0x1, R246 ;  /* 0x00000001fc007824 */ /* 0x002fe200078e02f6 */
[----:B------:R-:W-:Y:S01]  /*11020*/  ULDC UR4, c[0x0][0x324] ;  /* 0x0000c90000047ab9 */ /* 0x000fe20000000800 */
[----:B------:R-:W-:Y:S01]  /*11030*/  IMAD.MOV.U32 R8, RZ, RZ, c[0x0][0x32c] ;  /* 0x0000cb00ff087624 */ /* 0x000fe200078e00ff */
[----:B------:R-:W-:Y:S01]  /*11040*/  ULOP3.LUT UR4, URZ, UR4, URZ, 0x33, !UPT ;  /* 0x000000043f047292 */ /* 0x000fe2000f8e333f */
[----:B------:R-:W-:Y:S01]  /*11050*/  IMAD.MOV.U32 R4, RZ, RZ, R0 ;  /* 0x000000ffff047224 */ /* 0x000fe200078e0000 */
[----:B------:R-:W0:Y:S01]  /*11060*/  LDGDEPBAR ;  /* 0x00000000000079af */ /* 0x000e220000000000 */
[----:B------:R-:W-:Y:S01]  /*11070*/  IMAD.IADD R7, R100, 0x1, -R241 ;  /* 0x0000000164077824 */ /* 0x000fe200078e0af1 */
[----:B------:R-:W-:-:S05]  /*11080*/  ISETP.GE.AND P6, PT, R8, 0x1, PT ;  /* 0x000000010800780c */ /* 0x000fca0003fc6270 */
[----:B------:R-:W-:Y:S01]  /*11090*/  @P0 IMAD.HI.U32 R2, R0, c[0x0][0x2c8], RZ ;  /* 0x0000b20000020a27 */ /* 0x000fe200078e00ff */
[----:B------:R-:W-:-:S04]  /*110a0*/  IADD3 R0, R242, 0x1, -R103 ;  /* 0x00000001f2007810 */ /* 0x000fc80007ffe867 */
[----:B------:R-:W-:Y:S02]  /*110b0*/  @P0 SHF.R.U32.HI R4, RZ, c[0x0][0x2cc], R2 ;  /* 0x0000b300ff040a19 */ /* 0x000fe40000011602 */
[----:B------:R-:W-:-:S03]  /*110c0*/  IADD3 R0, -R243, R0, -R241 ;  /* 0x00000000f3007210 */ /* 0x000fc60007ffe9f1 */
[----:B------:R-:W1:Y:S01]  /*110d0*/  SHFL.IDX PT, R3, R4, RZ, 0x1c1f ;  /* 0x001c1fff04037589 */ /* 0x000e6200000e0000 */
        /* <DEDUP_REMOVED lines=17> */
.L_x_696:
[----:B------:R-:W-:-:S04]  /*111f0*/  MOV R8, c[0x0][0x32c] ;  /* 0x0000cb0000087a02 */ /* 0x000fc80000000f00 */
[----:B------:R-:W-:-:S13]  /*11200*/  ISETP.NE.AND P0, PT, R8, 0x1, PT ;  /* 0x000000010800780c */ /* 0x000fda0003f05270 */
[----:B------:R-:W-:-:S05]  /*11210*/  @P0 IMAD.HI.U32 R8, R3, c[0x0][0x330], RZ ;  /* 0x0000cc0003080a27 */ /* 0x000fca00078e00ff */
[----:B------:R-:W-:Y:S02]  /*11220*/  @P0 SHF.R.U32.HI R3, RZ, c[0x0][0x334], R8 ;  /* 0x0000cd00ff030a19 */ /* 0x000fe40000011608 */
.L_x_697:
[----:B------:R-:W-:Y:S05]  /*11230*/  BSYNC B0 ;  /* 0x0000000000007941 */ /* 0x000fea0003800000 */
.L_x_695:
[----:B------:R-:W-:-:S04]  /*11240*/  IMAD R3, R3, c[0x0][0x32c], -R103 ;  /* 0x0000cb0003037a24 */ /* 0x000fc800078e0a67 */
[----:B------:R-:W-:-:S05]  /*11250*/  IMAD.IADD R3, R3, 0x1, -R241 ;  /* 0x0000000103037824 */ /* 0x000fca00078e0af1 */
[----:B------:R-:W-:Y:S02]  /*11260*/  IADD3 R8, R3, c[0x0][0x32c], RZ ;  /* 0x0000cb0003087a10 */ /* 0x000fe40007ffe0ff */
[----:B------:R-:W-:Y:S02]  /*11270*/  IMNMX R0, R0, R3, !PT ;  /* 0x0000000300007217 */ /* 0x000fe40007800200 */
[----:B------:R-:W-:Y:S02]  /*11280*/  IMNMX R2, R2, R8, PT ;  /* 0x0000000802027217 */ /* 0x000fe40003800200 */
.L_x_694:
[----:B-----5:R-:W-:Y:S01]  /*11290*/  ISETP.GT.AND P1, PT, R152, RZ, PT ;  /* 0x000000ff9800720c */ /* 0x020fe20003f24270 */
        /* <DEDUP_REMOVED lines=64> */
.L_x_700:
[----:B------:R-:W-:-:S04]  /*116a0*/  MOV R4, c[0x0][0x32c] ;  /* 0x0000cb0000047a02 */ /* 0x000fc80000000f00 */
[----:B------:R-:W-:-:S13]  /*116b0*/  ISETP.NE.AND P0, PT, R4, 0x1, PT ;  /* 0x000000010400780c */ /* 0x000fda0003f05270 */
[----:B------:R-:W-:-:S05]  /*116c0*/  @P0 IMAD.HI.U32 R4, R3, c[0x0][0x330], RZ ;  /* 0x0000cc0003040a27 */ /* 0x000fca00078e00ff */
[----:B------:R-:W-:Y:S02]  /*116d0*/  @P0 SHF.R.U32.HI R3, RZ, c[0x0][0x334], R4 ;  /* 0x0000cd00ff030a19 */ /* 0x000fe40000011604 */
.L_x_701:
[----:B------:R-:W-:Y:S05]  /*116e0*/  BSYNC B0 ;  /* 0x0000000000007941 */ /* 0x000fea0003800000 */
.L_x_699:
[----:B------:R-:W-:-:S04]  /*116f0*/  IMAD R3, R3, c[0x0][0x32c], -R103 ;  /* 0x0000cb0003037a24 */ /* 0x000fc800078e0a67 */
[----:B------:R-:W-:-:S05]  /*11700*/  IMAD.IADD R3, R3, 0x1, -R241 ;  /* 0x0000000103037824 */ /* 0x000fca00078e0af1 */
[----:B------:R-:W-:Y:S02]  /*11710*/  IADD3 R4, R3, c[0x0][0x32c], RZ ;  /* 0x0000cb0003047a10 */ /* 0x000fe40007ffe0ff */
[----:B------:R-:W-:Y:S02]  /*11720*/  IMNMX R0, R0, R3, !PT ;  /* 0x0000000300007217 */ /* 0x000fe40007800200 */
[----:B------:R-:W-:Y:S02]  /*11730*/  IMNMX R2, R2, R4, PT ;  /* 0x0000000402027217 */ /* 0x000fe40003800200 */
.L_x_698:
[----:B------:R-:W-:Y:S01]  /*11740*/  ISETP.GT.AND P0, PT, R0, RZ, P1 ;  /* 0x000000ff0000720c */ /* 0x000fe20000f04270 */
        /* <DEDUP_REMOVED lines=52> */
[----:B------:R-:W-:Y:S01]  /*11a90*/  ISETP.GT.AND P0, PT, R0, 0x28, P1 ;  /* 0x000000280000780c */ /* 0x000fe20000f04270 */
[----:B------:R-:W-:Y:S01]  /*11aa0*/  LDSM.16.MT88.4 R24, [R197] ;  /* 0x00000000c518783b */ /* 0x000fe20000004200 */
[----:B------:R-:W-:-:S02]  /*11ab0*/  FMNMX.FTZ R3, R224, R3, !PT ;  /* 0x00000003e0037209 */ /* 0x000fc40007810000 */
[----:B------:R-:W-:Y:S02]  /*11ac0*/  ISETP.LT.OR P0, PT, R2, 0x29, P0 ;  /* 0x000000290200780c */ /* 0x000fe40000701670 */
[----:B------:R-:W-:Y:S02]  /*11ad0*/  FMNMX.FTZ R4, R101, R4, !PT ;  /* 0x0000000465047209 */ /* 0x000fe40007810000 */
[----:B------:R-:W-:Y:S02]  /*11ae0*/  FSEL R128, R22, -INF , !P0 ;  /* 0xff80000016807808 */ /* 0x000fe40004000000 */
[----:B------:R-:W-:Y:S02]  /*11af0*/  ISETP.GT.AND P0, PT, R0, 0x29, P1 ;  /* 0x000000290000780c */ /* 0x000fe40000f04270 */
[----:B------:R-:W-:Y:S02]  /*11b00*/  FMNMX.FTZ R3, R225, R3, !PT ;  /* 0x00000003e1037209 */ /* 0x000fe40007810000 */
[----:B------:R-:W-:-:S02]  /*11b10*/  ISETP.LT.OR P0, PT, R2, 0x2a, P0 ;  /* 0x0000002a0200780c */ /* 0x000fc40000701670 */
[----:B------:R-:W-:Y:S01]  /*11b20*/  FMNMX.FTZ R4, R130, R4, !PT ;  /* 0x0000000482047209 */ /* 0x000fe20007810000 */
[----:B------:R-:W1:Y:S01]  /*11b30*/  SHFL.BFLY PT, R5, R3, 0x2, 0x1f ;  /* 0x0c401f0003057f89 */ /* 0x000e6200000e0000 */
[----:B------:R-:W-:Y:S02]  /*11b40*/  FSEL R103, R23, -INF , !P0 ;  /* 0xff80000017677808 */ /* 0x000fe40004000000 */
[----:B------:R-:W-:Y:S02]  /*11b50*/  ISETP.GT.AND P0, PT, R0, 0x30, P1 ;  /* 0x000000300000780c */ /* 0x000fe40000f04270 */
[----:B------:R-:W-:Y:S02]  /*11b60*/  FMNMX.FTZ R4, R128, R4, !PT ;  /* 0x0000000480047209 */ /* 0x000fe40007810000 */
[----:B------:R-:W-:Y:S02]  /*11b70*/  ISETP.LT.OR P0, PT, R2, 0x31, P0 ;  /* 0x000000310200780c */ /* 0x000fe40000701670 */
[----:B------:R-:W-:-:S02]  /*11b80*/  ISETP.GT.AND P2, PT, R0, 0x38, P1 ;  /* 0x000000380000780c */ /* 0x000fc40000f44270 */
[----:B------:R-:W-:Y:S02]  /*11b90*/  FSEL R137, R20, -INF , !P0 ;  /* 0xff80000014897808 */ /* 0x000fe40004000000 */
[----:B------:R-:W-:Y:S02]  /*11ba0*/  ISETP.GT.AND P0, PT, R0, 0x31, P1 ;  /* 0x000000310000780c */ /* 0x000fe40000f04270 */
[----:B------:R-:W-:Y:S02]  /*11bb0*/  FMNMX.FTZ R4, R103, R4, !PT ;  /* 0x0000000467047209 */ /* 0x000fe40007810000 */
[----:B------:R-:W-:-:S04]  /*11bc0*/  ISETP.LT.OR P0, PT, R2, 0x32, P0 ;  /* 0x000000320200780c */ /* 0x000fc80000701670 */
[----:B------:R-:W-:Y:S02]  /*11bd0*/  FSEL R139, R21, -INF , !P0 ;  /* 0xff800000158b7808 */ /* 0x000fe40004000000 */
[----:B------:R-:W-:Y:S01]  /*11be0*/  ISETP.GT.AND P0, PT, R0, 0x39, P1 ;  /* 0x000000390000780c */ /* 0x000fe20000f04270 */
[----:B------:R-:W-:Y:S01]  /*11bf0*/  LDSM.16.MT88.4 R20, [R196] ;  /* 0x00000000c414783b */ /* 0x000fe20000004200 */
[C---:B------:R-:W-:Y:S02]  /*11c00*/  ISETP.LT.OR P1, PT, R2.reuse, 0x39, P2 ;  /* 0x000000390200780c */ /* 0x040fe40001721670 */
[----:B------:R-:W-:Y:S02]  /*11c10*/  FMNMX.FTZ R0, R137, R4, !PT ;  /* 0x0000000489007209 */ /* 0x000fe40007810000 */
[----:B------:R-:W-:Y:S02]  /*11c20*/  ISETP.LT.OR P0, PT, R2, 0x3a, P0 ;  /* 0x0000003a0200780c */ /* 0x000fe40000701670 */
[----:B------:R-:W-:-:S02]  /*11c30*/  FSEL R138, R15, -INF , !P1 ;  /* 0xff8000000f8a7808 */ /* 0x000fc40004800000 */
[----:B------:R-:W-:Y:S02]  /*11c40*/  FMNMX.FTZ R2, R139, R0, !PT ;  /* 0x000000008b027209 */ /* 0x000fe40007810000 */
        /* <DEDUP_REMOVED lines=18> */
[----:B------:R-:W-:Y:S08]  /*11d70*/  MUFU.EX2 R48, R3 ;  /* 0x0000000300307308 */ /* 0x000ff00000000800 */
[----:B------:R1:W-:Y:S02]  /*11d80*/  MUFU.EX2 R10, R0 ;  /* 0x00000000000a7308 */ /* 0x0003e40000000800 */
[----:B-1----:R-:W-:-:S02]  /*11d90*/  FFMA.FTZ R0, R11, c[0x0][0x2d0], -R2 ;  /* 0x0000b4000b007a23 */ /* 0x002fc40000010802 */
[----:B---3--:R-:W-:-:S04]  /*11da0*/  IMAD.MOV.U32 R11, RZ, RZ, R16 ;  /* 0x000000ffff0b7224 */ /* 0x008fc800078e0010 */
[----:B------:R1:W-:Y:S01]  /*11db0*/  MUFU.EX2 R4, R0 ;  /* 0x0000000000047308 */ /* 0x0003e20000000800 */
[----:B------:R-:W2:Y:S01]  /*11dc0*/  LDSM.16.MT88.4 R16, [R193+0x2000] ;  /* 0x00200000c110783b */ /* 0x000ea20000004200 */
[----:B-1----:R-:W-:-:S05]  /*11dd0*/  FMUL.FTZ R0, R8, c[0x0][0x2d0] ;  /* 0x0000b40008007a20 */ /* 0x002fca0000410000 */
[----:B------:R-:W-:-:S05]  /*11de0*/  FSEL R0, R0, RZ, P0 ;  /* 0x000000ff00007208 */ /* 0x000fca0000000000 */
[----:B------:R-:W-:-:S04]  /*11df0*/  FFMA.FTZ R3, R6, c[0x0][0x2d0], -R0 ;  /* 0x0000b40006037a23 */ /* 0x000fc80000010800 */
[----:B------:R1:W-:Y:S02]  /*11e00*/  MUFU.EX2 R238, R3 ;  /* 0x0000000300ee7308 */ /* 0x0003e40000000800 */
[----:B-1----:R-:W-:-:S06]  /*11e10*/  FFMA.FTZ R3, R7, c[0x0][0x2d0], -R0 ;  /* 0x0000b40007037a23 */ /* 0x002fcc0000010800 */
[----:B------:R1:W3:Y:S02]  /*11e20*/  MUFU.EX2 R237, R3 ;  /* 0x0000000300ed7308 */ /* 0x0002e40000000800 */
[----:B-1----:R-:W-:Y:S01]  /*11e30*/  FFMA.FTZ R3, R9, c[0x0][0x2d0], -R0 ;  /* 0x0000b40009037a23 */ /* 0x002fe20000010800 */
[----:B---3--:R-:W-:Y:S01]  /*11e40*/  F2FP.BF16.PACK_AB R5, R237, R238 ;  /* 0x000000eeed05723e */ /* 0x008fe200000010ff */
[----:B------:R-:W-:Y:S01]  /*11e50*/  IMAD.MOV.U32 R9, RZ, RZ, R4 ;  /* 0x000000ffff097224 */ /* 0x000fe200078e0004 */
[----:B------:R-:W-:-:S03]  /*11e60*/  F2FP.BF16.PACK_AB R4, R10, R11 ;  /* 0x0000000b0a04723e */ /* 0x000fc600000010ff */
[----:B------:R1:W-:Y:S01]  /*11e70*/  MUFU.EX2 R247, R3 ;  /* 0x0000000300f77308 */ /* 0x0003e20000000800 */
[----:B------:R-:W-:Y:S01]  /*11e80*/  F2FP.BF16.PACK_AB R6, R48, R9 ;  /* 0x000000093006723e */ /* 0x000fe200000010ff */
[----:B-1----:R-:W-:Y:S02]  /*11e90*/  FFMA.FTZ R3, R13, c[0x0][0x2d0], -R0 ;  /* 0x0000b4000d037a23 */ /* 0x002fe40000010800 */
[----:B------:R-:W1:Y:S04]  /*11ea0*/  LDSM.16.MT88.4 R12, [R194+0x2000] ;  /* 0x00200000c20c783b */ /* 0x000e680000004200 */
[----:B------:R-:W3:Y:S02]  /*11eb0*/  MUFU.EX2 R244, R3 ;  /* 0x0000000300f47308 */ /* 0x000ee40000000800 */
[----:B---3--:R-:W-:Y:S01]  /*11ec0*/  F2FP.BF16.PACK_AB R7, R244, R247 ;  /* 0x000000f7f407723e */ /* 0x008fe200000010ff */
[----:B------:R-:W-:-:S05]  /*11ed0*/  FFMA.FTZ R3, R43, c[0x0][0x2d0], -R2 ;  /* 0x0000b4002b037a23 */ /* 0x000fca0000010802 */
[----:B------:R3:W-:Y:S01]  /*11ee0*/  MUFU.EX2 R154, R3 ;  /* 0x00000003009a7308 */ /* 0x0007e20000000800 */
[C---:B------:R-:W-:Y:S08]  /*11ef0*/  HMMA.16816.F32.BF16 R88, R4.reuse, R32, RZ ;  /* 0x000000200458723c */ /* 0x040ff000000418ff */
[----:B------:R-:W-:Y:S01]  /*11f00*/  HMMA.16816.F32.BF16 R112, R4, R34, RZ ;  /* 0x000000220470723c */ /* 0x000fe200000418ff */
[----:B------:R-:W4:Y:S01]  /*11f10*/  LDSM.16.MT88.4 R32, [R196+0x2000] ;  /* 0x00200000c420783b */ /* 0x000f220000004200 */
[----:B---3--:R-:W-:-:S06]  /*11f20*/  FFMA.FTZ R3, R44, c[0x0][0x2d0], -R2 ;  /* 0x0000b4002c037a23 */ /* 0x008fcc0000010802 */
[C---:B------:R-:W-:Y:S01]  /*11f30*/  HMMA.16816.F32.BF16 R116, R4.reuse, R24, RZ ;  /* 0x000000180474723c */ /* 0x040fe200000418ff */
[----:B------:R-:W-:Y:S01]  /*11f40*/  IMAD.MOV.U32 R44, RZ, RZ, R48 ;  /* 0x000000ffff2c7224 */ /* 0x000fe200078e0030 */
[----:B------:R3:W5:Y:S06]  /*11f50*/  MUFU.EX2 R140, R3 ;  /* 0x00000003008c7308 */ /* 0x00076c0000000800 */
[C---:B------:R-:W-:Y:S01]  /*11f60*/  HMMA.16816.F32.BF16 R96, R4.reuse, R26, RZ ;  /* 0x0000001a0460723c */ /* 0x040fe200000418ff */
[----:B------:R-:W4:Y:S07]  /*11f70*/  LDSM.16.MT88.4 R24, [R193+0x4000] ;  /* 0x00400000c118783b */ /* 0x000f2e0000004200 */
[----:B------:R-:W-:Y:S01]  /*11f80*/  HMMA.16816.F32.BF16 R80, R4, R20, RZ ;  /* 0x000000140450723c */ /* 0x000fe200000418ff */
[----:B---3--:R-:W-:-:S04]  /*11f90*/  FFMA.FTZ R3, R45, c[0x0][0x2d0], -R2 ;  /* 0x0000b4002d037a23 */ /* 0x008fc80000010802 */
[----:B------:R3:W-:Y:S03]  /*11fa0*/  MUFU.EX2 R153, R3 ;  /* 0x0000000300997308 */ /* 0x0007e60000000800 */
[C---:B------:R-:W-:Y:S01]  /*11fb0*/  HMMA.16816.F32.BF16 R92, R4.reuse, R22, RZ ;  /* 0x00000016045c723c */ /* 0x040fe200000418ff */
[----:B------:R-:W5:Y:S07]  /*11fc0*/  LDSM.16.MT88.4 R20, [R194+0x4000] ;  /* 0x00400000c214783b */ /* 0x000f6e0000004200 */
[----:B--2---:R-:W-:Y:S01]  /*11fd0*/  HMMA.16816.F32.BF16 R76, R4, R16, RZ ;  /* 0x00000010044c723c */ /* 0x004fe200000418ff */
[----:B---3--:R-:W-:-:S07]  /*11fe0*/  FFMA.FTZ R3, R47, c[0x0][0x2d0], -R2 ;  /* 0x0000b4002f037a23 */ /* 0x008fce0000010802 */
[C---:B------:R-:W-:Y:S01]  /*11ff0*/  HMMA.16816.F32.BF16 R72, R4.reuse, R18, RZ ;  /* 0x000000120448723c */ /* 0x040fe200000418ff */
[----:B------:R-:W2:Y:S01]  /*12000*/  LDSM.16.MT88.4 R16, [R197+0x4000] ;  /* 0x00400000c510783b */ /* 0x000ea20000004200 */
[----:B------:R3:W2:Y:S06]  /*12010*/  MUFU.EX2 R215, R3 ;  /* 0x0000000300d77308 */ /* 0x0006ac0000000800 */
[C---:B-1----:R-:W-:Y:S08]  /*12020*/  HMMA.16816.F32.BF16 R68, R4.reuse, R12, RZ ;  /* 0x0000000c0444723c */ /* 0x042ff000000418ff */
[----:B------:R-:W-:Y:S01]  /*12030*/  HMMA.16816.F32.BF16 R60, R4, R14, RZ ;  /* 0x0000000e043c723c */ /* 0x000fe200000418ff */
[----:B------:R-:W1:Y:S01]  /*12040*/  LDSM.16.MT88.4 R12, [R196+0x4000] ;  /* 0x00400000c40c783b */ /* 0x000e620000004200 */
[----:B---3--:R-:W-:-:S04]  /*12050*/  FFMA.FTZ R3, R40, c[0x0][0x2d0], -R0 ;  /* 0x0000b40028037a23 */ /* 0x008fc80000010800 */
[----:B------:R3:W-:Y:S02]  /*12060*/  MUFU.EX2 R236, R3 ;  /* 0x0000000300ec7308 */ /* 0x0007e40000000800 */
[C---:B----4-:R-:W-:Y:S08]  /*12070*/  HMMA.16816.F32.BF16 R48, R4.reuse, R32, RZ ;  /* 0x000000200430723c */ /* 0x050ff000000418ff */
[----:B------:R-:W-:Y:S01]  /*12080*/  HMMA.16816.F32.BF16 R52, R4, R34, RZ ;  /* 0x000000220434723c */ /* 0x000fe200000418ff */
[----:B------:R-:W4:Y:S01]  /*12090*/  LDSM.16.MT88.4 R32, [R194+0x800] ;  /* 0x00080000c220783b */ /* 0x000f220000004200 */
[----:B---3--:R-:W-:-:S06]  /*120a0*/  FFMA.FTZ R3, R41, c[0x0][0x2d0], -R0 ;  /* 0x0000b40029037a23 */ /* 0x008fcc0000010800 */
[C---:B------:R-:W-:Y:S01]  /*120b0*/  HMMA.16816.F32.BF16 R84, R4.reuse, R28, RZ ;  /* 0x0000001c0454723c */ /* 0x040fe200000418ff */
[----:B------:R3:W1:Y:S07]  /*120c0*/  MUFU.EX2 R234, R3 ;  /* 0x0000000300ea7308 */ /* 0x00066e0000000800 */
[C---:B------:R-:W-:Y:S01]  /*120d0*/  HMMA.16816.F32.BF16 R108, R4.reuse, R30, RZ ;  /* 0x0000001e046c723c */ /* 0x040fe200000418ff */
[----:B------:R-:W1:Y:S07]  /*120e0*/  LDSM.16.MT88.4 R28, [R197+0x800] ;  /* 0x00080000c51c783b */ /* 0x000e6e0000004200 */
[----:B------:R-:W-:Y:S01]  /*120f0*/  HMMA.16816.F32.BF16 R64, R4, R36, RZ ;  /* 0x000000240440723c */ /* 0x000fe200000418ff */
[----:B---3--:R-:W-:-:S04]  /*12100*/  FFMA.FTZ R3, R42, c[0x0][0x2d0], -R0 ;  /* 0x0000b4002a037a23 */ /* 0x008fc80000010800 */
[----:B------:R3:W-:Y:S03]  /*12110*/  MUFU.EX2 R235, R3 ;  /* 0x0000000300eb7308 */ /* 0x0007e60000000800 */
[C---:B------:R-:W-:Y:S01]  /*12120*/  HMMA.16816.F32.BF16 R56, R4.reuse, R38, RZ ;  /* 0x000000260438723c */ /* 0x040fe200000418ff */
[----:B------:R-:W1:Y:S07]  /*12130*/  LDSM.16.MT88.4 R36, [R193+0x800] ;  /* 0x00080000c124783b */ /* 0x000e6e0000004200 */
[----:B------:R-:W-:Y:S01]  /*12140*/  HMMA.16816.F32.BF16 R120, R4, R24, RZ ;  /* 0x000000180478723c */ /* 0x000fe200000418ff */
[----:B---3--:R-:W-:-:S07]  /*12150*/  FFMA.FTZ R3, R46, c[0x0][0x2d0], -R0 ;  /* 0x0000b4002e037a23 */ /* 0x008fce0000010800 */
[C---:B------:R-:W-:Y:S01]  /*12160*/  HMMA.16816.F32.BF16 R124, R4.reuse, R26, RZ ;  /* 0x0000001a047c723c */ /* 0x040fe200000418ff */
[----:B------:R-:W3:Y:S01]  /*12170*/  LDSM.16.MT88.4 R24, [R196+0x800] ;  /* 0x00080000c418783b */ /* 0x000ee20000004200 */
[----:B------:R2:W1:Y:S06]  /*12180*/  MUFU.EX2 R226, R3 ;  /* 0x0000000300e27308 */ /* 0x00046c0000000800 */
[C---:B-----5:R-:W-:Y:S08]  /*12190*/  HMMA.16816.F32.BF16 R40, R4.reuse, R20, RZ ;  /* 0x000000140428723c */ /* 0x060ff000000418ff */
[----:B------:R-:W-:Y:S01]  /*121a0*/  HMMA.16816.F32.BF16 R132, R4, R22, RZ ;  /* 0x000000160484723c */ /* 0x000fe200000418ff */
[----:B------:R-:W5:Y:S01]  /*121b0*/  LDSM.16.MT88.4 R20, [R193+0x2800] ;  /* 0x00280000c114783b */ /* 0x000f620000004200 */
[----:B--2---:R-:W-:-:S06]  /*121c0*/  FFMA.FTZ R3, R102, c[0x0][0x2d0], -R2 ;  /* 0x0000b40066037a23 */ /* 0x004fcc0000010802 */
[C---:B------:R-:W-:Y:S08]  /*121d0*/  HMMA.16816.F32.BF16 R148, R4.reuse, R16, RZ ;  /* 0x000000100494723c */ /* 0x040ff000000418ff */
[C---:B------:R-:W-:Y:S01]  /*121e0*/  HMMA.16816.F32.BF16 R160, R4.reuse, R18, RZ ;  /* 0x0000001204a0723c */ /* 0x040fe200000418ff */
[----:B------:R-:W2:Y:S07]  /*121f0*/  LDSM.16.MT88.4 R16, [R194+0x2800] ;  /* 0x00280000c210783b */ /* 0x000eae0000004200 */
[C---:B-1----:R-:W-:Y:S08]  /*12200*/  HMMA.16816.F32.BF16 R164, R4.reuse, R12, RZ ;  /* 0x0000000c04a4723c */ /* 0x042ff000000418ff */
[----:B------:R-:W-:Y:S01]  /*12210*/  HMMA.16816.F32.BF16 R156, R4, R14, RZ ;  /* 0x0000000e049c723c */ /* 0x000fe200000418ff */
[----:B------:R-:W1:Y:S06]  /*12220*/  LDSM.16.MT88.4 R12, [R197+0x2800] ;  /* 0x00280000c50c783b */ /* 0x000e6c0000004200 */
[----:B------:R-:W-:-:S02]  /*12230*/  F2FP.BF16.PACK_AB R4, R140, R154 ;  /* 0x0000009a8c04723e */ /* 0x000fc400000010ff */
[----:B------:R-:W-:Y:S02]  /*12240*/  F2FP.BF16.PACK_AB R6, R215, R153 ;  /* 0x00000099d706723e */ /* 0x000fe400000010ff */
[----:B------:R-:W-:Y:S02]  /*12250*/  F2FP.BF16.PACK_AB R5, R234, R236 ;  /* 0x000000ecea05723e */ /* 0x000fe400000010ff */
[----:B------:R-:W-:-:S07]  /*12260*/  F2FP.BF16.PACK_AB R7, R226, R235 ;  /* 0x000000ebe207723e */ /* 0x000fce00000010ff */
[C---:B----4-:R-:W-:Y:S08]  /*12270*/  HMMA.16816.F32.BF16 R220, R4.reuse, R32, R84 ;  /* 0x0000002004dc723c */ /* 0x050ff00000041854 */
[C---:B------:R-:W-:Y:S01]  /*12280*/  HMMA.16816.F32.BF16 R248, R4.reuse, R34, R108 ;  /* 0x0000002204f8723c */ /* 0x040fe2000004186c */
[----:B------:R-:W4:Y:S07]  /*12290*/  LDSM.16.MT88.4 R32, [R196+0x2800] ;  /* 0x00280000c420783b */ /* 0x000f2e0000004200 */
[C---:B------:R-:W-:Y:S08]  /*122a0*/  HMMA.16816.F32.BF16 R188, R4.reuse, R28, R116 ;  /* 0x0000001c04bc723c */ /* 0x040ff00000041874 */
[C---:B------:R-:W-:Y:S01]  /*122b0*/  HMMA.16816.F32.BF16 R180, R4.reuse, R30, R96 ;  /* 0x0000001e04b4723c */ /* 0x040fe20000041860 */
[----:B------:R-:W1:Y:S07]  /*122c0*/  LDSM.16.MT88.4 R28, [R193+0x4800] ;  /* 0x00480000c11c783b */ /* 0x000e6e0000004200 */
[C---:B------:R-:W-:Y:S07]  /*122d0*/  HMMA.16816.F32.BF16 R172, R4.reuse, R36, R88 ;  /* 0x0000002404ac723c */ /* 0x040fee0000041858 */
[----:B------:R-:W-:Y:S01]  /*122e0*/  IMAD.MOV.U32 R88, RZ, RZ, R154 ;  /* 0x000000ffff587224 */ /* 0x000fe200078e009a */
[----:B------:R-:W-:Y:S01]  /*122f0*/  HMMA.16816.F32.BF16 R184, R4, R38, R112 ;  /* 0x0000002604b8723c */ /* 0x000fe20000041870 */
[----:B------:R-:W-:Y:S01]  /*12300*/  IMAD.MOV.U32 R91, RZ, RZ, R153 ;  /* 0x000000ffff5b7224 */ /* 0x000fe200078e0099 */
[----:B------:R-:W-:Y:S01]  /*12310*/  LDSM.16.MT88.4 R36, [R194+0x1000] ;  /* 0x00100000c224783b */ /* 0x000fe20000004200 */
[----:B------:R-:W-:-:S02]  /*12320*/  IMAD.MOV.U32 R90, RZ, RZ, R152 ;  /* 0x000000ffff5a7224 */ /* 0x000fc400078e0098 */
[----:B------:R-:W-:Y:S02]  /*12330*/  IMAD.MOV.U32 R89, RZ, RZ, R140 ;  /* 0x000000ffff597224 */ /* 0x000fe400078e008c */
[----:B------:R2:W1:Y:S01]  /*12340*/  MUFU.EX2 R140, R3 ;  /* 0x00000003008c7308 */ /* 0x0004620000000800 */
[C---:B---3--:R-:W-:Y:S08]  /*12350*/  HMMA.16816.F32.BF16 R176, R4.reuse, R24, R80 ;  /* 0x0000001804b0723c */ /* 0x048ff00000041850 */
[----:B------:R-:W-:Y:S01]  /*12360*/  HMMA.16816.F32.BF16 R168, R4, R26, R92 ;  /* 0x0000001a04a8723c */ /* 0x000fe2000004185c */
[----:B------:R-:W-:Y:S01]  /*12370*/  LDSM.16.MT88.4 R24, [R197+0x1000] ;  /* 0x00100000c518783b */ /* 0x000fe20000004200 */
[----:B--2---:R-:W-:-:S06]  /*12380*/  FFMA.FTZ R3, R129, c[0x0][0x2d0], -R2 ;  /* 0x0000b40081037a23 */ /* 0x004fcc0000010802 */
[----:B-----5:R-:W-:Y:S01]  /*12390*/  HMMA.16816.F32.BF16 R152, R4, R20, R76 ;  /* 0x000000140498723c */ /* 0x020fe2000004184c */
[----:B------:R-:W-:-:S07]  /*123a0*/  IMAD.MOV.U32 R129, RZ, RZ, R44 ;  /* 0x000000ffff817224 */ /* 0x000fce00078e002c */
[C---:B------:R-:W-:Y:S01]  /*123b0*/  HMMA.16816.F32.BF16 R112, R4.reuse, R22, R72 ;  /* 0x000000160470723c */ /* 0x040fe20000041848 */
[----:B------:R-:W2:Y:S07]  /*123c0*/  LDSM.16.MT88.4 R20, [R194+0x4800] ;  /* 0x00480000c214783b */ /* 0x000eae0000004200 */
[C---:B------:R-:W-:Y:S08]  /*123d0*/  HMMA.16816.F32.BF16 R96, R4.reuse, R16, R68 ;  /* 0x000000100460723c */ /* 0x040ff00000041844 */
[C---:B------:R-:W-:Y:S01]  /*123e0*/  HMMA.16816.F32.BF16 R92, R4.reuse, R18, R60 ;  /* 0x00000012045c723c */ /* 0x040fe2000004183c */
[----:B------:R-:W3:Y:S07]  /*123f0*/  LDSM.16.MT88.4 R16, [R197+0x4800] ;  /* 0x00480000c510783b */ /* 0x000eee0000004200 */
[C---:B-1----:R-:W-:Y:S08]  /*12400*/  HMMA.16816.F32.BF16 R84, R4.reuse, R12, R64 ;  /* 0x0000000c0454723c */ /* 0x042ff00000041840 */
[C---:B------:R-:W-:Y:S01]  /*12410*/  HMMA.16816.F32.BF16 R80, R4.reuse, R14, R56 ;  /* 0x0000000e0450723c */ /* 0x040fe20000041838 */
[----:B------:R-:W1:Y:S07]  /*12420*/  LDSM.16.MT88.4 R12, [R196+0x4800] ;  /* 0x00480000c40c783b */ /* 0x000e6e0000004200 */
[C---:B----4-:R-:W-:Y:S01]  /*12430*/  HMMA.16816.F32.BF16 R60, R4.reuse, R32, R48 ;  /* 0x00000020043c723c */ /* 0x050fe20000041830 */
[----:B------:R4:W5:Y:S07]  /*12440*/  MUFU.EX2 R32, R3 ;  /* 0x0000000300207308 */ /* 0x00096e0000000800 */
[C---:B------:R-:W-:Y:S08]  /*12450*/  HMMA.16816.F32.BF16 R44, R4.reuse, R34, R52 ;  /* 0x00000022042c723c */ /* 0x040ff00000041834 */
[----:B------:R-:W-:Y:S01]  /*12460*/  HMMA.16816.F32.BF16 R56, R4, R28, R120 ;  /* 0x0000001c0438723c */ /* 0x000fe20000041878 */
[----:B----4-:R-:W-:-:S02]  /*12470*/  FFMA.FTZ R3, R131, c[0x0][0x2d0], -R2 ;  /* 0x0000b40083037a23 */ /* 0x010fc40000010802 */
[----:B------:R-:W-:Y:S02]  /*12480*/  IMAD.MOV.U32 R131, RZ, RZ, R88 ;  /* 0x000000ffff837224 */ /* 0x000fe400078e0058 */
[----:B------:R4:W-:Y:S02]  /*12490*/  MUFU.EX2 R33, R3 ;  /* 0x0000000300217308 */ /* 0x0009e40000000800 */
[----:B------:R-:W-:Y:S01]  /*124a0*/  IMAD.MOV.U32 R120, RZ, RZ, R215 ;  /* 0x000000ffff787224 */ /* 0x000fe200078e00d7 */
[----:B------:R-:W-:Y:S01]  /*124b0*/  HMMA.16816.F32.BF16 R48, R4, R30, R124 ;  /* 0x0000001e0430723c */ /* 0x000fe2000004187c */
[----:B------:R-:W5:Y:S01]  /*124c0*/  LDSM.16.MT88.4 R28, [R193+0x1000] ;  /* 0x00100000c11c783b */ /* 0x000f620000004200 */
[----:B------:R-:W-:Y:S02]  /*124d0*/  IMAD.MOV.U32 R123, RZ, RZ, R89 ;  /* 0x000000ffff7b7224 */ /* 0x000fe400078e0059 */
[----:B------:R-:W-:Y:S02]  /*124e0*/  IMAD.MOV.U32 R122, RZ, RZ, R90 ;  /* 0x000000ffff7a7224 */ /* 0x000fe400078e005a */
[----:B------:R-:W-:-:S02]  /*124f0*/  IMAD.MOV.U32 R121, RZ, RZ, R91 ;  /* 0x000000ffff797224 */ /* 0x000fc400078e005b */
[----:B--2---:R-:W-:Y:S01]  /*12500*/  HMMA.16816.F32.BF16 R72, R4, R20, R40 ;  /* 0x000000140448723c */ /* 0x004fe20000041828 */
[----:B----4-:R-:W-:Y:S02]  /*12510*/  FFMA.FTZ R3, R136, c[0x0][0x2d0], -R2 ;  /* 0x0000b40088037a23 */ /* 0x010fe40000010802 */
[----:B------:R-:W-:-:S05]  /*12520*/  IMAD.MOV.U32 R136, RZ, RZ, R140 ;  /* 0x000000ffff887224 */ /* 0x000fca00078e008c */
[C---:B------:R-:W-:Y:S01]  /*12530*/  HMMA.16816.F32.BF16 R76, R4.reuse, R22, R132 ;  /* 0x00000016044c723c */ /* 0x040fe20000041884 */
[----:B------:R2:W4:Y:S01]  /*12540*/  MUFU.EX2 R34, R3 ;  /* 0x0000000300227308 */ /* 0x0005220000000800 */
[----:B------:R-:W4:Y:S06]  /*12550*/  LDSM.16.MT88.4 R20, [R196+0x1000] ;  /* 0x00100000c414783b */ /* 0x000f2c0000004200 */
[C---:B---3--:R-:W-:Y:S08]  /*12560*/  HMMA.16816.F32.BF16 R88, R4.reuse, R16, R148 ;  /* 0x000000100458723c */ /* 0x048ff00000041894 */
[C---:B------:R-:W-:Y:S01]  /*12570*/  HMMA.16816.F32.BF16 R68, R4.reuse, R18, R160 ;  /* 0x000000120444723c */ /* 0x040fe200000418a0 */
[--C-:B--2---:R-:W-:Y:S01]  /*12580*/  FFMA.FTZ R3, R101, c[0x0][0x2d0], -R0.reuse ;  /* 0x0000b40065037a23 */ /* 0x104fe20000010800 */
[----:B------:R-:W2:Y:S03]  /*12590*/  LDSM.16.MT88.4 R16, [R193+0x3000] ;  /* 0x00300000c110783b */ /* 0x000ea60000004200 */
[----:B------:R3:W-:Y:S03]  /*125a0*/  MUFU.EX2 R215, R3 ;  /* 0x0000000300d77308 */ /* 0x0007e60000000800 */
[C---:B-1----:R-:W-:Y:S08]  /*125b0*/  HMMA.16816.F32.BF16 R52, R4.reuse, R12, R164 ;  /* 0x0000000c0434723c */ /* 0x042ff000000418a4 */
[----:B------:R-:W-:Y:S01]  /*125c0*/  HMMA.16816.F32.BF16 R40, R4, R14, R156 ;  /* 0x0000000e0428723c */ /* 0x000fe2000004189c */
[----:B------:R-:W1:Y:S01]  /*125d0*/  LDSM.16.MT88.4 R12, [R194+0x3000] ;  /* 0x00300000c20c783b */ /* 0x000e620000004200 */
[----:B---3--:R-:W-:-:S05]  /*125e0*/  FFMA.FTZ R3, R130, c[0x0][0x2d0], -R0 ;  /* 0x0000b40082037a23 */ /* 0x008fca0000010800 */
[----:B-----5:R-:W-:Y:S01]  /*125f0*/  F2FP.BF16.PACK_AB R4, R32, R136 ;  /* 0x000000882004723e */ /* 0x020fe200000010ff */
[----:B------:R3:W5:Y:S01]  /*12600*/  MUFU.EX2 R140, R3 ;  /* 0x00000003008c7308 */ /* 0x0007620000000800 */
[----:B----4-:R-:W-:Y:S01]  /*12610*/  F2FP.BF16.PACK_AB R6, R34, R33 ;  /* 0x000000212206723e */ /* 0x010fe200000010ff */
[----:B---3--:R-:W-:Y:S01]  /*12620*/  FFMA.FTZ R3, R128, c[0x0][0x2d0], -R0 ;  /* 0x0000b40080037a23 */ /* 0x008fe20000010800 */
[----:B-----5:R-:W-:-:S05]  /*12630*/  F2FP.BF16.PACK_AB R5, R140, R215 ;  /* 0x000000d78c05723e */ /* 0x020fca00000010ff */
[----:B------:R3:W-:Y:S02]  /*12640*/  MUFU.EX2 R102, R3 ;  /* 0x0000000300667308 */ /* 0x0007e40000000800 */
[----:B---3--:R-:W-:-:S06]  /*12650*/  FFMA.FTZ R3, R103, c[0x0][0x2d0], -R0 ;  /* 0x0000b40067037a23 */ /* 0x008fcc0000010800 */
[----:B------:R-:W3:Y:S02]  /*12660*/  MUFU.EX2 R101, R3 ;  /* 0x0000000300657308 */ /* 0x000ee40000000800 */
[----:B---3--:R-:W-:Y:S01]  /*12670*/  F2FP.BF16.PACK_AB R7, R101, R102 ;  /* 0x000000666507723e */ /* 0x008fe200000010ff */
[----:B------:R-:W-:Y:S02]  /*12680*/  FFMA.FTZ R3, R218, c[0x0][0x2d0], -R2 ;  /* 0x0000b400da037a23 */ /* 0x000fe40000010802 */
[----:B------:R-:W-:-:S04]  /*12690*/  IMAD.MOV.U32 R218, RZ, RZ, R129 ;  /* 0x000000ffffda7224 */ /* 0x000fc800078e0081 */
[C---:B------:R-:W-:Y:S08]  /*126a0*/  HMMA.16816.F32.BF16 R108, R4.reuse, R28, R172 ;  /* 0x0000001c046c723c */ /* 0x040ff000000418ac */
[C---:B------:R-:W-:Y:S01]  /*126b0*/  HMMA.16816.F32.BF16 R64, R4.reuse, R30, R184 ;  /* 0x0000001e0440723c */ /* 0x040fe200000418b8 */
[----:B------:R-:W3:Y:S07]  /*126c0*/  LDSM.16.MT88.4 R28, [R197+0x3000] ;  /* 0x00300000c51c783b */ /* 0x000eee0000004200 */
[C---:B------:R-:W-:Y:S01]  /*126d0*/  HMMA.16816.F32.BF16 R124, R4.reuse, R24, R188 ;  /* 0x00000018047c723c */ /* 0x040fe200000418bc */
[----:B------:R4:W-:Y:S06]  /*126e0*/  MUFU.EX2 R190, R3 ;  /* 0x0000000300be7308 */ /* 0x0009ec0000000800 */
[----:B------:R-:W-:Y:S01]  /*126f0*/  IMAD.MOV.U32 R191, RZ, RZ, R131 ;  /* 0x000000ffffbf7224 */ /* 0x000fe200078e0083 */
[C---:B------:R-:W-:Y:S01]  /*12700*/  HMMA.16816.F32.BF16 R132, R4.reuse, R26, R180 ;  /* 0x0000001a0484723c */ /* 0x040fe200000418b4 */
[----:B------:R-:W5:Y:S04]  /*12710*/  LDSM.16.MT88.4 R24, [R193+0x5000] ;  /* 0x00500000c118783b */ /* 0x000f680000004200 */
[----:B------:R-:W-:Y:S03]  /*12720*/  LDSM.16.MT88.4 R128, [R197+0x1800] ;  /* 0x00180000c580783b */ /* 0x000fe60000004200 */
[----:B------:R-:W-:Y:S01]  /*12730*/  HMMA.16816.F32.BF16 R116, R4, R36, R220 ;  /* 0x000000240474723c */ /* 0x000fe200000418dc */
[----:B----4-:R-:W-:-:S02]  /*12740*/  FFMA.FTZ R3, R219, c[0x0][0x2d0], -R2 ;  /* 0x0000b400db037a23 */ /* 0x010fc40000010802 */
[----:B------:R-:W-:Y:S02]  /*12750*/  IMAD.MOV.U32 R219, RZ, RZ, R9 ;  /* 0x000000ffffdb7224 */ /* 0x000fe400078e0009 */
[----:B------:R4:W1:Y:S02]  /*12760*/  MUFU.EX2 R189, R3 ;  /* 0x0000000300bd7308 */ /* 0x0008640000000800 */
[----:B------:R-:W-:Y:S01]  /*12770*/  IMAD.MOV.U32 R221, RZ, RZ, R34 ;  /* 0x000000ffffdd7224 */ /* 0x000fe200078e0022 */
[----:B------:R-:W-:Y:S01]  /*12780*/  HMMA.16816.F32.BF16 R184, R4, R20, R176 ;  /* 0x0000001404b8723c */ /* 0x000fe200000418b0 */
[----:B------:R-:W-:Y:S02]  /*12790*/  IMAD.MOV.U32 R222, RZ, RZ, R33 ;  /* 0x000000ffffde7224 */ /* 0x000fe400078e0021 */
[----:B------:R-:W-:Y:S02]  /*127a0*/  IMAD.MOV.U32 R220, RZ, RZ, R32 ;  /* 0x000000ffffdc7224 */ /* 0x000fe400078e0020 */
[----:B------:R-:W3:Y:S01]  /*127b0*/  LDSM.16.MT88.4 R32, [R196+0x3000] ;  /* 0x00300000c420783b */ /* 0x000ee20000004200 */
[----:B------:R-:W-:-:S02]  /*127c0*/  IMAD.MOV.U32 R223, RZ, RZ, R122 ;  /* 0x000000ffffdf7224 */ /* 0x000fc400078e007a */
[----:B------:R-:W-:Y:S01]  /*127d0*/  HMMA.16816.F32.BF16 R180, R4, R22, R168 ;  /* 0x0000001604b4723c */ /* 0x000fe200000418a8 */
[----:B------:R-:W5:Y:S01]  /*127e0*/  LDSM.16.MT88.4 R20, [R194+0x5000] ;  /* 0x00500000c214783b */ /* 0x000f620000004200 */
[--C-:B----4-:R-:W-:Y:S02]  /*127f0*/  FFMA.FTZ R3, R224, c[0x0][0x2d0], -R2.reuse ;  /* 0x0000b400e0037a23 */ /* 0x110fe40000010802 */
[----:B------:R-:W-:-:S04]  /*12800*/  FFMA.FTZ R2, R225, c[0x0][0x2d0], -R2 ;  /* 0x0000b400e1027a23 */ /* 0x000fc80000010802 */
[C---:B--2---:R-:W-:Y:S01]  /*12810*/  HMMA.16816.F32.BF16 R176, R4.reuse, R16, R152 ;  /* 0x0000001004b0723c */ /* 0x044fe20000041898 */
[----:B------:R-:W-:Y:S01]  /*12820*/  IMAD.MOV.U32 R224, RZ, RZ, R11 ;  /* 0x000000ffffe07224 */ /* 0x000fe200078e000b */
[----:B------:R2:W-:Y:S06]  /*12830*/  MUFU.EX2 R188, R3 ;  /* 0x0000000300bc7308 */ /* 0x0005ec0000000800 */
[C---:B------:R-:W-:Y:S01]  /*12840*/  HMMA.16816.F32.BF16 R168, R4.reuse, R18, R112 ;  /* 0x0000001204a8723c */ /* 0x040fe20000041870 */
[----:B------:R-:W4:Y:S01]  /*12850*/  LDSM.16.MT88.4 R16, [R197+0x5000] ;  /* 0x00500000c510783b */ /* 0x000f220000004200 */
[----:B------:R3:W3:Y:S03]  /*12860*/  MUFU.EX2 R103, R2 ;  /* 0x0000000200677308 */ /* 0x0006e60000000800 */
[----:B------:R-:W-:Y:S03]  /*12870*/  LDSM.16.MT88.4 R112, [R193+0x1800] ;  /* 0x00180000c170783b */ /* 0x000fe60000004200 */
[----:B-1----:R-:W-:Y:S01]  /*12880*/  HMMA.16816.F32.BF16 R172, R4, R12, R96 ;  /* 0x0000000c04ac723c */ /* 0x002fe20000041860 */
[----:B--2---:R-:W-:-:S06]  /*12890*/  IMAD.MOV.U32 R3, RZ, RZ, R10 ;  /* 0x000000ffff037224 */ /* 0x004fcc00078e000a */
[----:B------:R-:W-:Y:S01]  /*128a0*/  F2FP.BF16.PACK_AB R96, R189, R190 ;  /* 0x000000bebd60723e */ /* 0x000fe200000010ff */
[----:B------:R-:W-:Y:S01]  /*128b0*/  HMMA.16816.F32.BF16 R164, R4, R14, R92 ;  /* 0x0000000e04a4723c */ /* 0x000fe2000004185c */
[----:B------:R-:W1:Y:S01]  /*128c0*/  LDSM.16.MT88.4 R12, [R196+0x5000] ;  /* 0x00500000c40c783b */ /* 0x000e620000004200 */
[----:B---3--:R-:W-:Y:S01]  /*128d0*/  FFMA.FTZ R2, R137, c[0x0][0x2d0], -R0 ;  /* 0x0000b40089027a23 */ /* 0x008fe20000010800 */
[----:B------:R-:W-:-:S05]  /*128e0*/  F2FP.BF16.PACK_AB R98, R103, R188 ;  /* 0x000000bc6762723e */ /* 0x000fca00000010ff */
[C---:B------:R-:W-:Y:S08]  /*128f0*/  HMMA.16816.F32.BF16 R160, R4.reuse, R28, R84 ;  /* 0x0000001c04a0723c */ /* 0x040ff00000041854 */
[C---:B-----5:R-:W-:Y:S01]  /*12900*/  HMMA.16816.F32.BF16 R84, R4.reuse, R24, R56 ;  /* 0x000000180454723c */ /* 0x060fe20000041838 */
[----:B------:R2:W-:Y:S01]  /*12910*/  MUFU.EX2 R24, R2 ;  /* 0x0000000200187308 */ /* 0x0005e20000000800 */
[----:B------:R-:W-:Y:S06]  /*12920*/  LDSM.16.MT88.4 R56, [R197+0x3800] ;  /* 0x00380000c538783b */ /* 0x000fec0000004200 */
[C---:B------:R-:W-:Y:S08]  /*12930*/  HMMA.16816.F32.BF16 R60, R4.reuse, R32, R60 ;  /* 0x00000020043c723c */ /* 0x040ff0000004183c */
[----:B------:R-:W-:Y:S01]  /*12940*/  HMMA.16816.F32.BF16 R148, R4, R34, R44 ;  /* 0x000000220494723c */ /* 0x000fe2000004182c */
[----:B--2---:R-:W-:-:S04]  /*12950*/  FFMA.FTZ R2, R139, c[0x0][0x2d0], -R0 ;  /* 0x0000b4008b027a23 */ /* 0x004fc80000010800 */
[----:B------:R-:W2:Y:S03]  /*12960*/  MUFU.EX2 R11, R2 ;  /* 0x00000002000b7308 */ /* 0x000ea60000000800 */
[C---:B------:R-:W-:Y:S07]  /*12970*/  HMMA.16816.F32.BF16 R36, R4.reuse, R38, R248 ;  /* 0x000000260424723c */ /* 0x040fee00000418f8 */
[----:B------:R-:W-:Y:S01]  /*12980*/  IMAD.MOV.U32 R248, RZ, RZ, R123 ;  /* 0x000000fffff87224 */ /* 0x000fe200078e007b */
[----:B------:R-:W-:Y:S01]  /*12990*/  HMMA.16816.F32.BF16 R32, R4, R20, R72 ;  /* 0x000000140420723c */ /* 0x000fe20000041848 */
[----:B------:R-:W3:Y:S01]  /*129a0*/  LDSM.16.MT88.4 R72, [R193+0x5800] ;  /* 0x00580000c148783b */ /* 0x000ee20000004200 */
[----:B------:R-:W-:-:S02]  /*129b0*/  IMAD.MOV.U32 R249, RZ, RZ, R121 ;  /* 0x000000fffff97224 */ /* 0x000fc400078e0079 */
[----:B------:R-:W-:Y:S01]  /*129c0*/  IMAD.MOV.U32 R250, RZ, RZ, R120 ;  /* 0x000000fffffa7224 */ /* 0x000fe200078e0078 */
[----:B--2---:R-:W-:Y:S01]  /*129d0*/  F2FP.BF16.PACK_AB R97, R11, R24 ;  /* 0x000000180b61723e */ /* 0x004fe200000010ff */
[--C-:B------:R-:W-:Y:S01]  /*129e0*/  FFMA.FTZ R2, R138, c[0x0][0x2d0], -R0.reuse ;  /* 0x0000b4008a027a23 */ /* 0x100fe20000010800 */
[----:B------:R-:W-:Y:S01]  /*129f0*/  LDSM.16.MT88.4 R120, [R194+0x1800] ;  /* 0x00180000c278783b */ /* 0x000fe20000004200 */
[----:B------:R-:W-:Y:S01]  /*12a00*/  FFMA.FTZ R0, R216, c[0x0][0x2d0], -R0 ;  /* 0x0000b400d8007a23 */ /* 0x000fe20000010800 */
[C---:B------:R-:W-:Y:S01]  /*12a10*/  HMMA.16816.F32.BF16 R156, R4.reuse, R30, R80 ;  /* 0x0000001e049c723c */ /* 0x040fe20000041850 */
[----:B------:R2:W-:Y:S01]  /*12a20*/  MUFU.EX2 R10, R2 ;  /* 0x00000002000a7308 */ /* 0x0005e20000000800 */
[----:B------:R-:W-:Y:S01]  /*12a30*/  IMAD.MOV.U32 R251, RZ, RZ, R136 ;  /* 0x000000fffffb7224 */ /* 0x000fe200078e0088 */
[----:B------:R-:W-:Y:S04]  /*12a40*/  LDSM.16.MT88.4 R80, [R194+0x5800] ;  /* 0x00580000c250783b */ /* 0x000fe80000004200 */
[----:B------:R-:W-:Y:S01]  /*12a50*/  LDSM.16.MT88.4 R136, [R196+0x1800] ;  /* 0x00180000c488783b */ /* 0x000fe20000004200 */
[C---:B----4-:R-:W-:Y:S01]  /*12a60*/  HMMA.16816.F32.BF16 R92, R4.reuse, R16, R88 ;  /* 0x00000010045c723c */ /* 0x050fe20000041858 */
[----:B------:R-:W4:Y:S02]  /*12a70*/  MUFU.EX2 R9, R0 ;  /* 0x0000000000097308 */ /* 0x000f240000000800 */
[----:B------:R-:W5:Y:S05]  /*12a80*/  LDSM.16.MT88.4 R88, [R197+0x5800] ;  /* 0x00580000c558783b */ /* 0x000f6a0000004200 */
[----:B-1----:R-:W-:Y:S01]  /*12a90*/  HMMA.16816.F32.BF16 R152, R4, R12, R52 ;  /* 0x0000000c0498723c */ /* 0x002fe20000041834 */
[----:B--2---:R-:W-:-:S04]  /*12aa0*/  FADD.FTZ R2, R224, R3 ;  /* 0x00000003e0027221 */ /* 0x004fc80000010000 */
[----:B------:R-:W-:-:S03]  /*12ab0*/  FADD.FTZ R2, R219, R2 ;  /* 0x00000002db027221 */ /* 0x000fc60000010000 */
[C---:B------:R-:W-:Y:S01]  /*12ac0*/  HMMA.16816.F32.BF16 R28, R4.reuse, R26, R48 ;  /* 0x0000001a041c723c */ /* 0x040fe20000041830 */
[----:B------:R-:W-:Y:S01]  /*12ad0*/  FADD.FTZ R2, R218, R2 ;  /* 0x00000002da027221 */ /* 0x000fe20000010000 */
[----:B----4-:R-:W-:Y:S01]  /*12ae0*/  F2FP.BF16.PACK_AB R99, R9, R10 ;  /* 0x0000000a0963723e */ /* 0x010fe200000010ff */
[----:B------:R-:W-:Y:S01]  /*12af0*/  FADD.FTZ R0, R238, R237 ;  /* 0x000000edee007221 */ /* 0x000fe20000010000 */
[----:B------:R-:W-:Y:S01]  /*12b00*/  LDSM.16.MT88.4 R48, [R194+0x3800] ;  /* 0x00380000c230783b */ /* 0x000fe20000004200 */
[----:B------:R-:W-:Y:S02]  /*12b10*/  FADD.FTZ R2, R191, R2 ;  /* 0x00000002bf027221 */ /* 0x000fe40000010000 */
[----:B------:R-:W-:Y:S01]  /*12b20*/  FADD.FTZ R0, R247, R0 ;  /* 0x00000000f7007221 */ /* 0x000fe20000010000 */
[----:B------:R-:W-:Y:S01]  /*12b30*/  HMMA.16816.F32.BF16 R20, R4, R22, R76 ;  /* 0x000000160414723c */ /* 0x000fe2000004184c */
[----:B------:R-:W-:Y:S02]  /*12b40*/  FADD.FTZ R2, R248, R2 ;  /* 0x00000002f8027221 */ /* 0x000fe40000010000 */
[----:B------:R-:W-:-:S02]  /*12b50*/  FADD.FTZ R0, R244, R0 ;  /* 0x00000000f4007221 */ /* 0x000fc40000010000 */
[----:B------:R-:W-:Y:S02]  /*12b60*/  FADD.FTZ R2, R249, R2 ;  /* 0x00000002f9027221 */ /* 0x000fe40000010000 */
[----:B------:R-:W-:Y:S01]  /*12b70*/  FADD.FTZ R0, R236, R0 ;  /* 0x00000000ec007221 */ /* 0x000fe20000010000 */
[C---:B------:R-:W-:Y:S01]  /*12b80*/  HMMA.16816.F32.BF16 R16, R4.reuse, R18, R68 ;  /* 0x000000120410723c */ /* 0x040fe20000041844 */
[----:B------:R-:W-:Y:S02]  /*12b90*/  FADD.FTZ R2, R250, R2 ;  /* 0x00000002fa027221 */ /* 0x000fe40000010000 */
[----:B------:R-:W-:Y:S02]  /*12ba0*/  FADD.FTZ R0, R234, R0 ;  /* 0x00000000ea007221 */ /* 0x000fe40000010000 */
[----:B------:R-:W-:Y:S02]  /*12bb0*/  FADD.FTZ R2, R251, R2 ;  /* 0x00000002fb027221 */ /* 0x000fe40000010000 */
[----:B------:R-:W-:Y:S01]  /*12bc0*/  FADD.FTZ R0, R235, R0 ;  /* 0x00000000eb007221 */ /* 0x000fe20000010000 */
[----:B------:R-:W-:Y:S01]  /*12bd0*/  HMMA.16816.F32.BF16 R12, R4, R14, R40 ;  /* 0x0000000e040c723c */ /* 0x000fe20000041828 */
[----:B------:R-:W1:Y:S01]  /*12be0*/  LDSM.16.MT88.4 R4, [R196+0x5800] ;  /* 0x00580000c404783b */ /* 0x000e620000004200 */
[----:B------:R-:W-:-:S02]  /*12bf0*/  FADD.FTZ R2, R220, R2 ;  /* 0x00000002dc027221 */ /* 0x000fc40000010000 */
[----:B------:R-:W-:Y:S01]  /*12c00*/  FADD.FTZ R0, R226, R0 ;  /* 0x00000000e2007221 */ /* 0x000fe20000010000 */
[----:B------:R-:W2:Y:S01]  /*12c10*/  LDSM.16.MT88.4 R40, [R193+0x3800] ;  /* 0x00380000c128783b */ /* 0x000ea20000004200 */
[----:B------:R-:W-:Y:S02]  /*12c20*/  FADD.FTZ R2, R222, R2 ;  /* 0x00000002de027221 */ /* 0x000fe40000010000 */
[C---:B------:R-:W-:Y:S01]  /*12c30*/  HMMA.16816.F32.BF16 R108, R96.reuse, R112, R108 ;  /* 0x00000070606c723c */ /* 0x040fe2000004186c */
[----:B------:R-:W-:Y:S02]  /*12c40*/  IMAD.MOV.U32 R222, RZ, RZ, c[0x0][0x2c4] ;  /* 0x0000b100ffde7624 */ /* 0x000fe400078e00ff */
[----:B------:R-:W-:Y:S01]  /*12c50*/  FADD.FTZ R0, R215, R0 ;  /* 0x00000000d7007221 */ /* 0x000fe20000010000 */
[----:B------:R-:W-:Y:S01]  /*12c60*/  IADD3 R215, R223, -0x2, RZ ;  /* 0xfffffffedfd77810 */ /* 0x000fe20007ffe0ff */
[----:B------:R-:W-:Y:S01]  /*12c70*/  FADD.FTZ R2, R221, R2 ;  /* 0x00000002dd027221 */ /* 0x000fe20000010000 */
[----:B------:R-:W-:Y:S01]  /*12c80*/  ISETP.NE.AND P2, PT, R222, 0x1, PT ;  /* 0x00000001de00780c */ /* 0x000fe20003f45270 */
[----:B------:R-:W-:Y:S01]  /*12c90*/  FADD.FTZ R0, R140, R0 ;  /* 0x000000008c007221 */ /* 0x000fe20000010000 */
[----:B------:R-:W-:Y:S01]  /*12ca0*/  HMMA.16816.F32.BF16 R112, R96, R114, R64 ;  /* 0x000000726070723c */ /* 0x000fe20000041840 */
[----:B------:R-:W4:Y:S01]  /*12cb0*/  LDSM.16.MT88.4 R64, [R196+0x3800] ;  /* 0x00380000c440783b */ /* 0x000f220000004200 */
[----:B------:R-:W-:-:S02]  /*12cc0*/  FADD.FTZ R3, R190, R2 ;  /* 0x00000002be037221 */ /* 0x000fc40000010000 */
[----:B------:R-:W-:-:S04]  /*12cd0*/  FADD.FTZ R0, R102, R0 ;  /* 0x0000000066007221 */ /* 0x000fc80000010000 */
[----:B---3--:R-:W-:Y:S01]  /*12ce0*/  HMMA.16816.F32.BF16 R68, R96, R72, R84 ;  /* 0x000000486044723c */ /* 0x008fe20000041854 */
[----:B------:R-:W-:-:S04]  /*12cf0*/  FADD.FTZ R0, R101, R0 ;  /* 0x0000000065007221 */ /* 0x000fc80000010000 */
[----:B------:R-:W-:Y:S02]  /*12d00*/  FADD.FTZ R2, R24, R0 ;  /* 0x0000000018027221 */ /* 0x000fe40000010000 */
[----:B------:R-:W-:Y:S01]  /*12d10*/  IMAD.MOV.U32 R0, RZ, RZ, R246 ;  /* 0x000000ffff007224 */ /* 0x000fe200078e00f6 */
[C---:B-----5:R-:W-:Y:S08]  /*12d20*/  HMMA.16816.F32.BF16 R84, R96.reuse, R88, R92 ;  /* 0x000000586054723c */ /* 0x060ff0000004185c */
[C---:B------:R-:W-:Y:S08]  /*12d30*/  HMMA.16816.F32.BF16 R116, R96.reuse, R120, R116 ;  /* 0x000000786074723c */ /* 0x040ff00000041874 */
[C---:B-1----:R-:W-:Y:S07]  /*12d40*/  HMMA.16816.F32.BF16 R92, R96.reuse, R4, R152 ;  /* 0x00000004605c723c */ /* 0x042fee0000041898 */
[----:B------:R-:W-:Y:S01]  /*12d50*/  @P2 IMAD.HI.U32 R4, R246, c[0x0][0x2c8], RZ ;  /* 0x0000b200f6042a27 */ /* 0x000fe200078e00ff */
[----:B------:R-:W-:Y:S03]  /*12d60*/  HMMA.16816.F32.BF16 R124, R96, R128, R124 ;  /* 0x00000080607c723c */ /* 0x000fe6000004187c */
[----:B------:R-:W-:Y:S01]  /*12d70*/  FADD.FTZ R5, R189, R3 ;  /* 0x00000003bd057221 */ /* 0x000fe20000010000 */
[----:B------:R-:W-:Y:S01]  /*12d80*/  @P2 SHF.R.U32.HI R0, RZ, c[0x0][0x2cc], R4 ;  /* 0x0000b300ff002a19 */ /* 0x000fe20000011604 */
[----:B------:R-:W-:-:S02]  /*12d90*/  FADD.FTZ R3, R11, R2 ;  /* 0x000000020b037221 */ /* 0x000fc40000010000 */
[----:B------:R-:W-:Y:S01]  /*12da0*/  IMAD.IADD R2, R242, 0x1, -R243 ;  /* 0x00000001f2027824 */ /* 0x000fe200078e0af3 */
[C---:B------:R-:W-:Y:S01]  /*12db0*/  HMMA.16816.F32.BF16 R120, R96.reuse, R122, R36 ;  /* 0x0000007a6078723c */ /* 0x040fe20000041824 */
[----:B------:R-:W-:Y:S02]  /*12dc0*/  FADD.FTZ R4, R188, R5 ;  /* 0x00000005bc047221 */ /* 0x000fe40000010000 */
[----:B------:R-:W-:Y:S02]  /*12dd0*/  IMAD.IADD R2, R2, 0x1, R0 ;  /* 0x0000000102027824 */ /* 0x000fe400078e0200 */
[----:B------:R-:W-:Y:S02]  /*12de0*/  FADD.FTZ R3, R10, R3 ;  /* 0x000000030a037221 */ /* 0x000fe40000010000 */
[----:B------:R-:W-:Y:S01]  /*12df0*/  FADD.FTZ R237, R103, R4 ;  /* 0x0000000467ed7221 */ /* 0x000fe20000010000 */
[----:B------:R-:W-:Y:S01]  /*12e00*/  HMMA.16816.F32.BF16 R128, R96, R130, R132 ;  /* 0x000000826080723c */ /* 0x000fe20000041884 */
[----:B------:R-:W-:Y:S01]  /*12e10*/  FADD.FTZ R238, R9, R3 ;  /* 0x0000000309ee7221 */ /* 0x000fe20000010000 */
[----:B------:R-:W-:-:S06]  /*12e20*/  IADD3 R0, R2, c[0x0][0x328], RZ ;  /* 0x0000ca0002007a10 */ /* 0x000fcc0007ffe0ff */
[C---:B------:R-:W-:Y:S08]  /*12e30*/  HMMA.16816.F32.BF16 R132, R96.reuse, R136, R184 ;  /* 0x000000886084723c */ /* 0x040ff000000418b8 */
[C---:B--2---:R-:W-:Y:S08]  /*12e40*/  HMMA.16816.F32.BF16 R36, R96.reuse, R40, R176 ;  /* 0x000000286024723c */ /* 0x044ff000000418b0 */
[C---:B------:R-:W-:Y:S08]  /*12e50*/  HMMA.16816.F32.BF16 R44, R96.reuse, R48, R172 ;  /* 0x00000030602c723c */ /* 0x040ff000000418ac */
[C---:B------:R-:W-:Y:S08]  /*12e60*/  HMMA.16816.F32.BF16 R52, R96.reuse, R56, R160 ;  /* 0x000000386034723c */ /* 0x040ff000000418a0 */
[C---:B----4-:R-:W-:Y:S08]  /*12e70*/  HMMA.16816.F32.BF16 R60, R96.reuse, R64, R60 ;  /* 0x00000040603c723c */ /* 0x050ff0000004183c */
        /* <DEDUP_REMOVED lines=10> */
[----:B------:R-:W-:Y:S07]  /*12f20*/  @!P6 BRA `(.L_x_702) ;  /* 0x000001100000e947 */ /* 0x000fee0003800000 */
        /* <DEDUP_REMOVED lines=11> */
.L_x_704:
[----:B------:R-:W-:-:S13]  /*12fe0*/  ISETP.NE.AND P0, PT, R4, 0x1, PT ;  /* 0x000000010400780c */ /* 0x000fda0003f05270 */
[----:B------:R-:W-:-:S05]  /*12ff0*/  @P0 IMAD.HI.U32 R2, R3, c[0x0][0x330], RZ ;  /* 0x0000cc0003020a27 */ /* 0x000fca00078e00ff */
[----:B------:R-:W-:Y:S02]  /*13000*/  @P0 SHF.R.U32.HI R3, RZ, c[0x0][0x334], R2 ;  /* 0x0000cd00ff030a19 */ /* 0x000fe40000011602 */
.L_x_705:
[----:B------:R-:W-:Y:S05]  /*13010*/  BSYNC B0 ;  /* 0x0000000000007941 */ /* 0x000fea0003800000 */
.L_x_703:
[----:B------:R-:W-:-:S05]  /*13020*/  IMAD R3, R3, R4, c[0x0][0x32c] ;  /* 0x0000cb0003037624 */ /* 0x000fca00078e0204 */
[----:B------:R-:W-:-:S04]  /*13030*/  IMNMX R0, R0, R3, PT ;  /* 0x0000000300007217 */ /* 0x000fc80003800200 */
.L_x_702:
        /* <DEDUP_REMOVED lines=9> */
.L_x_715:
[----:B------:R-:W-:Y:S01]  /*130d0*/  ISETP.GT.AND P0, PT, R227, R216, PT ;  /* 0x000000d8e300720c */ /* 0x000fe20003f04270 */
[----:B------:R-:W-:Y:S04]  /*130e0*/  DEPBAR.LE SB0, 0x0 ;  /* 0x000080000000791a */ /* 0x000fe80000000000 */
[----:B------:R-:W-:Y:S01]  /*130f0*/  WARPSYNC 0xffffffff ;  /* 0xffffffff00007948 */ /* 0x000fe20003800000 */
[----:B------:R-:W-:Y:S01]  /*13100*/  BAR.SYNC.DEFER_BLOCKING 0x0 ;  /* 0x0000000000007b1d */ /* 0x000fe20000010000 */
[----:B------:R-:W-:Y:S04]  /*13110*/  MOV R215, c[0x0][0x2c4] ;  /* 0x0000b10000d77a02 */ /* 0x000fe80000000f00 */
[----:B------:R-:W-:Y:S02]  /*13120*/  ISETP.NE.AND P2, PT, R215, 0x1, PT ;  /* 0x00000001d700780c */ /* 0x000fe40003f45270 */
[----:B------:R-:W-:Y:S01]  /*13130*/  @!P0 SHF.R.S32.HI R0, RZ, 0x1f, R216 ;  /* 0x0000001fff008819 */ /* 0x000fe200000114d8 */
[----:B------:R-:W-:Y:S04]  /*13140*/  @!P0 IMAD.WIDE.U32 R4, R216, c[0x0][0x208], RZ ;  /* 0x00008200d8048a25 */ /* 0x000fe800078e00ff */
[----:B------:R-:W-:Y:S02]  /*13150*/  @!P0 IMAD R0, R0, c[0x0][0x208], RZ ;  /* 0x0000820000008a24 */ /* 0x000fe400078e02ff */
[----:B------:R-:W-:Y:S02]  /*13160*/  @!P0 IMAD.MOV.U32 R6, RZ, RZ, c[0x0][0x208] ;  /* 0x00008200ff068624 */ /* 0x000fe400078e00ff */
[----:B------:R-:W-:Y:S02]  /*13170*/  @!P0 IMAD R0, R216, c[0x0][0x20c], R0 ;  /* 0x00008300d8008a24 */ /* 0x000fe400078e0200 */
[----:B------:R-:W-:Y:S02]  /*13180*/  @!P0 IMAD.SHL.U32 R2, R4, 0x40, RZ ;  /* 0x0000004004028824 */ /* 0x000fe400078e00ff */
[----:B------:R-:W-:Y:S02]  /*13190*/  @!P0 IMAD.IADD R0, R5, 0x1, R0 ;  /* 0x0000000105008824 */ /* 0x000fe400078e0200 */
[----:B------:R-:W-:Y:S01]  /*131a0*/  @!P0 IMAD.MOV.U32 R5, RZ, RZ, c[0x0][0x20c] ;  /* 0x00008300ff058624 */ /* 0x000fe200078e00ff */
[----:B------:R-:W-:Y:S01]  /*131b0*/  @!P0 LEA R3, P1, R6, R2, 0x5 ;  /* 0x0000000206038211 */ /* 0x000fe200078228ff */
[----:B------:R-:W-:Y:S01]  /*131c0*/  LDSM.16.M88.4 R32, [R199] ;  /* 0x00000000c720783b */ /* 0x000fe20000000200 */
[----:B------:R-:W-:Y:S01]  /*131d0*/  @!P0 SHF.L.U64.HI R0, R4, 0x6, R0 ;  /* 0x0000000604008819 */ /* 0x000fe20000010200 */
[----:B------:R-:W-:Y:S02]  /*131e0*/  ULDC UR4, c[0x0][0x324] ;  /* 0x0000c90000047ab9 */ /* 0x000fe40000000800 */
[----:B------:R-:W-:Y:S01]  /*131f0*/  ULOP3.LUT UR4, URZ, UR4, URZ, 0x33, !UPT ;  /* 0x000000043f047292 */ /* 0x000fe2000f8e333f */
[----:B------:R-:W-:Y:S02]  /*13200*/  @!P0 LEA.HI.X R12, R6, R0, R5, 0x5, P1 ;  /* 0x00000000060c8211 */ /* 0x000fe400008f2c05 */
[----:B------:R-:W-:Y:S01]  /*13210*/  @!P0 IADD3 R4, P1, R2, R230, RZ ;  /* 0x000000e602048210 */ /* 0x000fe20007f3e0ff */
[----:B------:R-:W1:Y:S03]  /*13220*/  LDSM.16.M88.4 R8, [R192] ;  /* 0x00000000c008783b */ /* 0x000e660000000200 */
[----:B------:R-:W-:Y:S02]  /*13230*/  @!P0 IADD3.X R5, R0, R233, RZ, P1, !PT ;  /* 0x000000e900058210 */ /* 0x000fe40000ffe4ff */
[C---:B------:R-:W-:Y:S02]  /*13240*/  @!P0 LEA R22, P1, R4.reuse, c[0x0][0x1f8], 0x1 ;  /* 0x00007e0004168a11 */ /* 0x040fe400078208ff */
[----:B------:R-:W2:Y:S02]  /*13250*/  LDSM.16.M88.4 R16, [R192+0x800] ;  /* 0x00080000c010783b */ /* 0x000ea40000000200 */
[----:B------:R-:W-:Y:S02]  /*13260*/  @!P0 LEA.HI.X R23, R4, c[0x0][0x1fc], R5, 0x1, P1 ;  /* 0x00007f0004178a11 */ /* 0x000fe400008f0c05 */
[----:B------:R-:W-:Y:S03]  /*13270*/  @!P0 IADD3 R6, P1, R230, 0x40, RZ ;  /* 0x00000040e6068810 */ /* 0x000fe60007f3e0ff */
[----:B------:R-:W3:Y:S02]  /*13280*/  LDSM.16.M88.4 R24, [R192+0x1000] ;  /* 0x00100000c018783b */ /* 0x000ee40000000200 */
[----:B------:R-:W-:Y:S01]  /*13290*/  @!P0 IMAD.X R5, RZ, RZ, R233, P1 ;  /* 0x000000ffff058224 */ /* 0x000fe200008e06e9 */
[----:B------:R-:W-:Y:S04]  /*132a0*/  @!P0 IADD3 R4, P1, R2, R6, RZ ;  /* 0x0000000602048210 */ /* 0x000fe80007f3e0ff */
[----:B------:R-:W4:Y:S01]  /*132b0*/  LDSM.16.M88.4 R148, [R192+0x1800] ;  /* 0x00180000c094783b */ /* 0x000f220000000200 */
[----:B------:R-:W-:Y:S01]  /*132c0*/  @!P0 IMAD.X R7, R0, 0x1, R5, P1 ;  /* 0x0000000100078824 */ /* 0x000fe200008e0605 */
[C---:B------:R-:W-:Y:S04]  /*132d0*/  @!P0 LEA R174, P1, R4.reuse, c[0x0][0x1f8], 0x1 ;  /* 0x00007e0004ae8a11 */ /* 0x040fe800078208ff */
[----:B------:R-:W-:Y:S01]  /*132e0*/  @!P0 LEA.HI.X R175, R4, c[0x0][0x1fc], R7, 0x1, P1 ;  /* 0x00007f0004af8a11 */ /* 0x000fe200008f0c07 */
[----:B------:R-:W-:Y:S01]  /*132f0*/  LDSM.16.M88.4 R152, [R200] ;  /* 0x00000000c898783b */ /* 0x000fe20000000200 */
[----:B------:R-:W-:Y:S05]  /*13300*/  @!P0 IADD3 R4, P1, R230, 0x80, RZ ;  /* 0x00000080e6048810 */ /* 0x000fea0007f3e0ff */
[----:B------:R-:W-:Y:S01]  /*13310*/  @!P0 IMAD.X R13, RZ, RZ, R233, P1 ;  /* 0x000000ffff0d8224 */ /* 0x000fe200008e06e9 */
[----:B------:R-:W-:Y:S01]  /*13320*/  @!P0 IADD3 R2, P1, R2, R4, RZ ;  /* 0x0000000402028210 */ /* 0x000fe20007f3e0ff */
[----:B------:R-:W5:Y:S03]  /*13330*/  LDSM.16.M88.4 R156, [R203] ;  /* 0x00000000cb9c783b */ /* 0x000f660000000200 */
[----:B------:R-:W-:Y:S02]  /*13340*/  @!P0 IADD3.X R0, R0, R13, RZ, P1, !PT ;  /* 0x0000000d00008210 */ /* 0x000fe40000ffe4ff */
[C---:B------:R-:W-:Y:S02]  /*13350*/  @!P0 LEA R172, P1, R2.reuse, c[0x0][0x1f8], 0x1 ;  /* 0x00007e0002ac8a11 */ /* 0x040fe400078208ff */
[----:B------:R-:W3:Y:S02]  /*13360*/  LDSM.16.M88.4 R160, [R214] ;  /* 0x00000000d6a0783b */ /* 0x000ee40000000200 */
[----:B------:R-:W-:Y:S02]  /*13370*/  @!P0 LEA.HI.X R173, R2, c[0x0][0x1fc], R0, 0x1, P1 ;  /* 0x00007f0002ad8a11 */ /* 0x000fe400008f0c00 */
[C---:B------:R-:W-:Y:S03]  /*13380*/  @!P0 IADD3 R0, P1, R3.reuse, R6, RZ ;  /* 0x0000000603008210 */ /* 0x040fe60007f3e0ff */
[----:B------:R-:W3:Y:S02]  /*13390*/  LDSM.16.M88.4 R164, [R213] ;  /* 0x00000000d5a4783b */ /* 0x000ee40000000200 */
[C---:B------:R-:W-:Y:S01]  /*133a0*/  @!P0 IMAD.X R21, R12.reuse, 0x1, R5, P1 ;  /* 0x000000010c158824 */ /* 0x040fe200008e0605 */
[C---:B------:R-:W-:Y:S02]  /*133b0*/  @!P0 IADD3 R20, P1, R3.reuse, R4, RZ ;  /* 0x0000000403148210 */ /* 0x040fe40007f3e0ff */
[C---:B-1----:R-:W-:Y:S02]  /*133c0*/  HMMA.16816.F32.BF16 R4, R32.reuse, R8, RZ ;  /* 0x000000082004723c */ /* 0x042fe400000418ff */
[----:B------:R-:W1:Y:S01]  /*133d0*/  LDSM.16.M88.4 R168, [R212] ;  /* 0x00000000d4a8783b */ /* 0x000e620000000200 */
[C---:B------:R-:W-:Y:S01]  /*133e0*/  @!P0 IMAD.X R100, R12.reuse, 0x1, R13, P1 ;  /* 0x000000010c648824 */ /* 0x040fe200008e060d */
[----:B------:R-:W-:Y:S04]  /*133f0*/  @!P0 IADD3 R3, P1, R3, R230, RZ ;  /* 0x000000e603038210 */ /* 0x000fe80007f3e0ff */
[C---:B------:R-:W-:Y:S01]  /*13400*/  HMMA.16816.F32.BF16 R8, R32.reuse, R10, RZ ;  /* 0x0000000a2008723c */ /* 0x040fe200000418ff */
[----:B------:R-:W-:Y:S01]  /*13410*/  @!PT LDS RZ, [RZ] ;  /* 0x00000000fffff984 */ /* 0x000fe20000000800 */
[----:B------:R-:W-:Y:S01]  /*13420*/  @!PT LDS RZ, [RZ] ;  /* 0x00000000fffff984 */ /* 0x000fe20000000800 */
[----:B------:R-:W-:Y:S01]  /*13430*/  @!PT LDS RZ, [RZ] ;  /* 0x00000000fffff984 */ /* 0x000fe20000000800 */
[----:B------:R3:W-:Y:S03]  /*13440*/  @!P0 LDGSTS.E.BYPASS.LTC128B.128 [R217+0x100], [R22.64], !P5 ;  /* 0x0010000016d98fae */ /* 0x0007e6000e901d46 */
[----:B------:R-:W-:Y:S01]  /*13450*/  @!P0 IMAD.X R2, R12, 0x1, R233, P1 ;  /* 0x000000010c028824 */ /* 0x000fe200008e06e9 */
[C---:B------:R-:W-:Y:S03]  /*13460*/  @!P0 LEA R28, P1, R3.reuse, c[0x0][0x1f8], 0x1 ;  /* 0x00007e00031c8a11 */ /* 0x040fe600078208ff */
[C---:B--2---:R-:W-:Y:S01]  /*13470*/  HMMA.16816.F32.BF16 R12, R32.reuse, R16, RZ ;  /* 0x00000010200c723c */ /* 0x044fe200000418ff */
[----:B------:R2:W-:Y:S03]  /*13480*/  @!P0 LDGSTS.E.BYPASS.LTC128B.128 [R217+0x2100], [R174.64], !P4 ;  /* 0x02100000aed98fae */ /* 0x0005e6000e101d46 */
[----:B------:R-:W-:Y:S02]  /*13490*/  @!P0 LEA.HI.X R29, R3, c[0x0][0x1fc], R2, 0x1, P1 ;  /* 0x00007f00031d8a11 */ /* 0x000fe400008f0c02 */
[C---:B------:R-:W-:Y:S02]  /*134a0*/  @!P0 LEA R30, P1, R0.reuse, c[0x0][0x1f8], 0x1 ;  /* 0x00007e00001e8a11 */ /* 0x040fe400078208ff */
[C---:B------:R-:W-:Y:S01]  /*134b0*/  HMMA.16816.F32.BF16 R16, R32.reuse, R18, RZ ;  /* 0x000000122010723c */ /* 0x040fe200000418ff */
[----:B------:R2:W-:Y:S03]  /*134c0*/  @!P0 LDGSTS.E.BYPASS.LTC128B.128 [R217+0x4100], [R172.64], !P3 ;  /* 0x04100000acd98fae */ /* 0x0005e6000d901d46 */
[----:B------:R-:W-:Y:S02]  /*134d0*/  @!P0 LEA.HI.X R31, R0, c[0x0][0x1fc], R21, 0x1, P1 ;  /* 0x00007f00001f8a11 */ /* 0x000fe400008f0c15 */
[C---:B------:R-:W-:Y:S02]  /*134e0*/  @!P0 LEA R2, P1, R20.reuse, c[0x0][0x1f8], 0x1 ;  /* 0x00007e0014028a11 */ /* 0x040fe400078208ff */
[----:B------:R4:W-:Y:S04]  /*134f0*/  @!P0 LDGSTS.E.BYPASS.LTC128B.128 [R217+0x1100], [R28.64], !P5 ;  /* 0x011000001cd98fae */ /* 0x0009e8000e901d46 */
[----:B------:R-:W-:Y:S02]  /*13500*/  @!P0 LEA.HI.X R3, R20, c[0x0][0x1fc], R100, 0x1, P1 ;  /* 0x00007f0014038a11 */ /* 0x000fe400008f0c64 */
[C---:B---3--:R-:W-:Y:S01]  /*13510*/  HMMA.16816.F32.BF16 R20, R32.reuse, R24, RZ ;  /* 0x000000182014723c */ /* 0x048fe200000418ff */
[----:B------:R4:W-:Y:S07]  /*13520*/  @!P0 LDGSTS.E.BYPASS.LTC128B.128 [R217+0x3100], [R30.64], !P4 ;  /* 0x031000001ed98fae */ /* 0x0009ee000e101d46 */
[C---:B------:R-:W-:Y:S01]  /*13530*/  HMMA.16816.F32.BF16 R24, R32.reuse, R26, RZ ;  /* 0x0000001a2018723c */ /* 0x040fe200000418ff */
[----:B------:R3:W-:Y:S01]  /*13540*/  @!P0 LDGSTS.E.BYPASS.LTC128B.128 [R217+0x5100], [R2.64], !P3 ;  /* 0x0510000002d98fae */ /* 0x0007e2000d901d46 */
[----:B------:R-:W-:Y:S06]  /*13550*/  ISETP.GT.AND P0, PT, R216, R227, PT ;  /* 0x000000e3d800720c */ /* 0x000fec0003f04270 */
[----:B--2---:R-:W-:Y:S07]  /*13560*/  LDSM.16.M88.4 R172, [R202] ;  /* 0x00000000caac783b */ /* 0x004fee0000000200 */
[----:B------:R-:W0:Y:S01]  /*13570*/  LDGDEPBAR ;  /* 0x00000000000079af */ /* 0x000e220000000000 */
[C---:B----4-:R-:W-:Y:S06]  /*13580*/  HMMA.16816.F32.BF16 R28, R32.reuse, R148, RZ ;  /* 0x00000094201c723c */ /* 0x050fec00000418ff */
[----:B------:R-:W2:Y:S02]  /*13590*/  LDSM.16.M88.4 R176, [R198] ;  /* 0x00000000c6b0783b */ /* 0x000ea40000000200 */
[----:B------:R-:W-:Y:S05]  /*135a0*/  HMMA.16816.F32.BF16 R32, R32, R150, RZ ;  /* 0x000000962020723c */ /* 0x000fea00000418ff */
[----:B------:R-:W4:Y:S03]  /*135b0*/  LDSM.16.M88.4 R180, [R198+0x800] ;  /* 0x00080000c6b4783b */ /* 0x000f260000000200 */
[C---:B-----5:R-:W-:Y:S04]  /*135c0*/  HMMA.16816.F32.BF16 R4, R152.reuse, R156, R4 ;  /* 0x0000009c9804723c */ /* 0x060fe80000041804 */
[----:B------:R-:W5:Y:S04]  /*135d0*/  LDSM.16.M88.4 R148, [R198+0x1000] ;  /* 0x00100000c694783b */ /* 0x000f680000000200 */
[C---:B------:R-:W-:Y:S03]  /*135e0*/  HMMA.16816.F32.BF16 R8, R152.reuse, R158, R8 ;  /* 0x0000009e9808723c */ /* 0x040fe60000041808 */
[----:B------:R-:W2:Y:S05]  /*135f0*/  LDSM.16.M88.4 R156, [R198+0x1800] ;  /* 0x00180000c69c783b */ /* 0x000eaa0000000200 */
[C---:B------:R-:W-:Y:S02]  /*13600*/  HMMA.16816.F32.BF16 R12, R152.reuse, R160, R12 ;  /* 0x000000a0980c723c */ /* 0x040fe4000004180c */
[----:B------:R-:W-:Y:S06]  /*13610*/  LDSM.16.M88.4 R184, [R199+0x4000] ;  /* 0x00400000c7b8783b */ /* 0x000fec0000000200 */
[C---:B------:R-:W-:Y:S01]  /*13620*/  HMMA.16816.F32.BF16 R16, R152.reuse, R162, R16 ;  /* 0x000000a29810723c */ /* 0x040fe20000041810 */
[----:B------:R-:W-:Y:S07]  /*13630*/  LDSM.16.M88.4 R160, [R201] ;  /* 0x00000000c9a0783b */ /* 0x000fee0000000200 */
[C---:B------:R-:W-:Y:S01]  /*13640*/  HMMA.16816.F32.BF16 R20, R152.reuse, R164, R20 ;  /* 0x000000a49814723c */ /* 0x040fe20000041814 */
[----:B------:R-:W-:Y:S07]  /*13650*/  LDSM.16.M88.4 R188, [R192+0x2000] ;  /* 0x00200000c0bc783b */ /* 0x000fee0000000200 */
[C---:B------:R-:W-:Y:S01]  /*13660*/  HMMA.16816.F32.BF16 R24, R152.reuse, R166, R24 ;  /* 0x000000a69818723c */ /* 0x040fe20000041818 */
[----:B------:R-:W3:Y:S07]  /*13670*/  LDSM.16.M88.4 R164, [R195] ;  /* 0x00000000c3a4783b */ /* 0x000eee0000000200 */
[C---:B-1----:R-:W-:Y:S08]  /*13680*/  HMMA.16816.F32.BF16 R28, R152.reuse, R168, R28 ;  /* 0x000000a8981c723c */ /* 0x042ff0000004181c */
[----:B------:R-:W-:Y:S01]  /*13690*/  HMMA.16816.F32.BF16 R32, R152, R170, R32 ;  /* 0x000000aa9820723c */ /* 0x000fe20000041820 */
[----:B------:R-:W1:Y:S07]  /*136a0*/  LDSM.16.M88.4 R152, [R195+0x800] ;  /* 0x00080000c398783b */ /* 0x000e6e0000000200 */
[C---:B--2---:R-:W-:Y:S01]  /*136b0*/  HMMA.16816.F32.BF16 R4, R172.reuse, R176, R4 ;  /* 0x000000b0ac04723c */ /* 0x044fe20000041804 */
[----:B------:R-:W2:Y:S07]  /*136c0*/  LDSM.16.M88.4 R168, [R195+0x1000] ;  /* 0x00100000c3a8783b */ /* 0x000eae0000000200 */
[C---:B------:R-:W-:Y:S01]  /*136d0*/  HMMA.16816.F32.BF16 R8, R172.reuse, R178, R8 ;  /* 0x000000b2ac08723c */ /* 0x040fe20000041808 */
[----:B------:R-:W1:Y:S07]  /*136e0*/  LDSM.16.M88.4 R176, [R195+0x1800] ;  /* 0x00180000c3b0783b */ /* 0x000e6e0000000200 */
[C---:B----4-:R-:W-:Y:S08]  /*136f0*/  HMMA.16816.F32.BF16 R12, R172.reuse, R180, R12 ;  /* 0x000000b4ac0c723c */ /* 0x050ff0000004180c */
[C---:B------:R-:W-:Y:S01]  /*13700*/  HMMA.16816.F32.BF16 R16, R172.reuse, R182, R16 ;  /* 0x000000b6ac10723c */ /* 0x040fe20000041810 */
[----:B------:R-:W-:Y:S07]  /*13710*/  LDSM.16.M88.4 R180, [R199+0x8000] ;  /* 0x00800000c7b4783b */ /* 0x000fee0000000200 */
[C---:B-----5:R-:W-:Y:S08]  /*13720*/  HMMA.16816.F32.BF16 R20, R172.reuse, R148, R20 ;  /* 0x00000094ac14723c */ /* 0x060ff00000041814 */
[C---:B------:R-:W-:Y:S01]  /*13730*/  HMMA.16816.F32.BF16 R24, R172.reuse, R150, R24 ;  /* 0x00000096ac18723c */ /* 0x040fe20000041818 */
[----:B------:R-:W4:Y:S07]  /*13740*/  LDSM.16.M88.4 R148, [R192+0x2800] ;  /* 0x00280000c094783b */ /* 0x000f2e0000000200 */
[C---:B------:R-:W-:Y:S08]  /*13750*/  HMMA.16816.F32.BF16 R28, R172.reuse, R156, R28 ;  /* 0x0000009cac1c723c */ /* 0x040ff0000004181c */
[----:B------:R-:W-:Y:S01]  /*13760*/  HMMA.16816.F32.BF16 R32, R172, R158, R32 ;  /* 0x0000009eac20723c */ /* 0x000fe20000041820 */
[----:B------:R-:W5:Y:S07]  /*13770*/  LDSM.16.M88.4 R156, [R192+0x3000] ;  /* 0x00300000c09c783b */ /* 0x000f6e0000000200 */
[C---:B---3--:R-:W-:Y:S01]  /*13780*/  HMMA.16816.F32.BF16 R4, R160.reuse, R164, R4 ;  /* 0x000000a4a004723c */ /* 0x048fe20000041804 */
[----:B------:R-:W-:Y:S07]  /*13790*/  LDSM.16.M88.4 R172, [R209] ;  /* 0x00000000d1ac783b */ /* 0x000fee0000000200 */
[C---:B------:R-:W-:Y:S01]  /*137a0*/  HMMA.16816.F32.BF16 R8, R160.reuse, R166, R8 ;  /* 0x000000a6a008723c */ /* 0x040fe20000041808 */
[----:B------:R-:W-:Y:S07]  /*137b0*/  LDSM.16.M88.4 R164, [R211] ;  /* 0x00000000d3a4783b */ /* 0x000fee0000000200 */
[C---:B-1----:R-:W-:Y:S08]  /*137c0*/  HMMA.16816.F32.BF16 R12, R160.reuse, R152, R12 ;  /* 0x00000098a00c723c */ /* 0x042ff0000004180c */
[C---:B------:R-:W-:Y:S01]  /*137d0*/  HMMA.16816.F32.BF16 R16, R160.reuse, R154, R16 ;  /* 0x0000009aa010723c */ /* 0x040fe20000041810 */
[----:B------:R-:W1:Y:S07]  /*137e0*/  LDSM.16.M88.4 R152, [R192+0x3800] ;  /* 0x00380000c098783b */ /* 0x000e6e0000000200 */
[C---:B--2---:R-:W-:Y:S08]  /*137f0*/  HMMA.16816.F32.BF16 R20, R160.reuse, R168, R20 ;  /* 0x000000a8a014723c */ /* 0x044ff00000041814 */
[C---:B------:R-:W-:Y:S01]  /*13800*/  HMMA.16816.F32.BF16 R24, R160.reuse, R170, R24 ;  /* 0x000000aaa018723c */ /* 0x040fe20000041818 */
[----:B------:R-:W-:Y:S07]  /*13810*/  LDSM.16.M88.4 R168, [R210] ;  /* 0x00000000d2a8783b */ /* 0x000fee0000000200 */
[C---:B------:R-:W-:Y:S08]  /*13820*/  HMMA.16816.F32.BF16 R28, R160.reuse, R176, R28 ;  /* 0x000000b0a01c723c */ /* 0x040ff0000004181c */
[----:B------:R-:W-:Y:S01]  /*13830*/  HMMA.16816.F32.BF16 R32, R160, R178, R32 ;  /* 0x000000b2a020723c */ /* 0x000fe20000041820 */
[----:B------:R-:W2:Y:S07]  /*13840*/  LDSM.16.M88.4 R160, [R200+0x4000] ;  /* 0x00400000c8a0783b */ /* 0x000eae0000000200 */
[C---:B------:R-:W-:Y:S01]  /*13850*/  HMMA.16816.F32.BF16 R4, R184.reuse, R188, R4 ;  /* 0x000000bcb804723c */ /* 0x040fe20000041804 */
[----:B------:R-:W-:Y:S07]  /*13860*/  LDSM.16.M88.4 R176, [R198+0x2000] ;  /* 0x00200000c6b0783b */ /* 0x000fee0000000200 */
[C---:B------:R-:W-:Y:S01]  /*13870*/  HMMA.16816.F32.BF16 R8, R184.reuse, R190, R8 ;  /* 0x000000beb808723c */ /* 0x040fe20000041808 */
[----:B------:R-:W-:Y:S07]  /*13880*/  LDSM.16.M88.4 R188, [R192+0x4800] ;  /* 0x00480000c0bc783b */ /* 0x000fee0000000200 */
[C---:B----4-:R-:W-:Y:S08]  /*13890*/  HMMA.16816.F32.BF16 R12, R184.reuse, R148, R12 ;  /* 0x00000094b80c723c */ /* 0x050ff0000004180c */
[C---:B------:R-:W-:Y:S01]  /*138a0*/  HMMA.16816.F32.BF16 R16, R184.reuse, R150, R16 ;  /* 0x00000096b810723c */ /* 0x040fe20000041810 */
[----:B------:R-:W3:Y:S07]  /*138b0*/  LDSM.16.M88.4 R148, [R208] ;  /* 0x00000000d094783b */ /* 0x000eee0000000200 */
[C---:B-----5:R-:W-:Y:S08]  /*138c0*/  HMMA.16816.F32.BF16 R20, R184.reuse, R156, R20 ;  /* 0x0000009cb814723c */ /* 0x060ff00000041814 */
[C---:B------:R-:W-:Y:S01]  /*138d0*/  HMMA.16816.F32.BF16 R24, R184.reuse, R158, R24 ;  /* 0x0000009eb818723c */ /* 0x040fe20000041818 */
[----:B------:R-:W4:Y:S07]  /*138e0*/  LDSM.16.M88.4 R156, [R202+0x4000] ;  /* 0x00400000ca9c783b */ /* 0x000f2e0000000200 */
[C---:B-1----:R-:W-:Y:S08]  /*138f0*/  HMMA.16816.F32.BF16 R28, R184.reuse, R152, R28 ;  /* 0x00000098b81c723c */ /* 0x042ff0000004181c */
[----:B------:R-:W-:Y:S01]  /*13900*/  HMMA.16816.F32.BF16 R32, R184, R154, R32 ;  /* 0x0000009ab820723c */ /* 0x000fe20000041820 */
[----:B------:R-:W1:Y:S07]  /*13910*/  LDSM.16.M88.4 R152, [R198+0x2800] ;  /* 0x00280000c698783b */ /* 0x000e6e0000000200 */
[C---:B--2---:R-:W-:Y:S01]  /*13920*/  HMMA.16816.F32.BF16 R4, R160.reuse, R164, R4 ;  /* 0x000000a4a004723c */ /* 0x044fe20000041804 */
[----:B------:R-:W-:Y:S07]  /*13930*/  LDSM.16.M88.4 R184, [R192+0x4000] ;  /* 0x00400000c0b8783b */ /* 0x000fee0000000200 */
[C---:B------:R-:W-:Y:S01]  /*13940*/  HMMA.16816.F32.BF16 R8, R160.reuse, R166, R8 ;  /* 0x000000a6a008723c */ /* 0x040fe20000041808 */
[----:B------:R-:W2:Y:S07]  /*13950*/  LDSM.16.M88.4 R164, [R198+0x3000] ;  /* 0x00300000c6a4783b */ /* 0x000eae0000000200 */
[C---:B------:R-:W-:Y:S08]  /*13960*/  HMMA.16816.F32.BF16 R12, R160.reuse, R168, R12 ;  /* 0x000000a8a00c723c */ /* 0x040ff0000004180c */
[C---:B------:R-:W-:Y:S01]  /*13970*/  HMMA.16816.F32.BF16 R16, R160.reuse, R170, R16 ;  /* 0x000000aaa010723c */ /* 0x040fe20000041810 */
[----:B------:R-:W-:Y:S07]  /*13980*/  LDSM.16.M88.4 R168, [R195+0x2000] ;  /* 0x00200000c3a8783b */ /* 0x000fee0000000200 */
[C---:B------:R-:W-:Y:S08]  /*13990*/  HMMA.16816.F32.BF16 R20, R160.reuse, R172, R20 ;  /* 0x000000aca014723c */ /* 0x040ff00000041814 */
[C---:B------:R-:W-:Y:S01]  /*139a0*/  HMMA.16816.F32.BF16 R24, R160.reuse, R174, R24 ;  /* 0x000000aea018723c */ /* 0x040fe20000041818 */
[----:B------:R-:W-:Y:S07]  /*139b0*/  LDSM.16.M88.4 R172, [R195+0x2800] ;  /* 0x00280000c3ac783b */ /* 0x000fee0000000200 */
[C---:B---3--:R-:W-:Y:S08]  /*139c0*/  HMMA.16816.F32.BF16 R28, R160.reuse, R148, R28 ;  /* 0x00000094a01c723c */ /* 0x048ff0000004181c */
[----:B------:R-:W-:Y:S01]  /*139d0*/  HMMA.16816.F32.BF16 R32, R160, R150, R32 ;  /* 0x00000096a020723c */ /* 0x000fe20000041820 */
[----:B------:R-:W3:Y:S07]  /*139e0*/  LDSM.16.M88.4 R148, [R198+0x3800] ;  /* 0x00380000c694783b */ /* 0x000eee0000000200 */
[C---:B----4-:R-:W-:Y:S01]  /*139f0*/  HMMA.16816.F32.BF16 R4, R156.reuse, R176, R4 ;  /* 0x000000b09c04723c */ /* 0x050fe20000041804 */
[----:B------:R-:W4:Y:S07]  /*13a00*/  LDSM.16.M88.4 R160, [R201+0x4000] ;  /* 0x00400000c9a0783b */ /* 0x000f2e0000000200 */
[C---:B------:R-:W-:Y:S01]  /*13a10*/  HMMA.16816.F32.BF16 R8, R156.reuse, R178, R8 ;  /* 0x000000b29c08723c */ /* 0x040fe20000041808 */
[----:B------:R-:W5:Y:S07]  /*13a20*/  LDSM.16.M88.4 R176, [R195+0x3000] ;  /* 0x00300000c3b0783b */ /* 0x000f6e0000000200 */
[C---:B-1----:R-:W-:Y:S08]  /*13a30*/  HMMA.16816.F32.BF16 R12, R156.reuse, R152, R12 ;  /* 0x000000989c0c723c */ /* 0x042ff0000004180c */
[C---:B------:R-:W-:Y:S01]  /*13a40*/  HMMA.16816.F32.BF16 R16, R156.reuse, R154, R16 ;  /* 0x0000009a9c10723c */ /* 0x040fe20000041810 */
[----:B------:R-:W1:Y:S07]  /*13a50*/  LDSM.16.M88.4 R152, [R195+0x3800] ;  /* 0x00380000c398783b */ /* 0x000e6e0000000200 */
[C---:B--2---:R-:W-:Y:S08]  /*13a60*/  HMMA.16816.F32.BF16 R20, R156.reuse, R164, R20 ;  /* 0x000000a49c14723c */ /* 0x044ff00000041814 */
[C---:B------:R-:W-:Y:S01]  /*13a70*/  HMMA.16816.F32.BF16 R24, R156.reuse, R166, R24 ;  /* 0x000000a69c18723c */ /* 0x040fe20000041818 */
[----:B------:R-:W-:Y:S07]  /*13a80*/  LDSM.16.M88.4 R164, [R200+0x8000] ;  /* 0x00800000c8a4783b */ /* 0x000fee0000000200 */
[C---:B---3--:R-:W-:Y:S08]  /*13a90*/  HMMA.16816.F32.BF16 R28, R156.reuse, R148, R28 ;  /* 0x000000949c1c723c */ /* 0x048ff0000004181c */
[----:B------:R-:W-:Y:S01]  /*13aa0*/  HMMA.16816.F32.BF16 R32, R156, R150, R32 ;  /* 0x000000969c20723c */ /* 0x000fe20000041820 */
[----:B------:R-:W2:Y:S07]  /*13ab0*/  LDSM.16.M88.4 R148, [R192+0x5000] ;  /* 0x00500000c094783b */ /* 0x000eae0000000200 */
[C---:B----4-:R-:W-:Y:S01]  /*13ac0*/  HMMA.16816.F32.BF16 R4, R160.reuse, R168, R4 ;  /* 0x000000a8a004723c */ /* 0x050fe20000041804 */
[----:B------:R-:W3:Y:S07]  /*13ad0*/  LDSM.16.M88.4 R156, [R192+0x5800] ;  /* 0x00580000c09c783b */ /* 0x000eee0000000200 */
[C---:B------:R-:W-:Y:S01]  /*13ae0*/  HMMA.16816.F32.BF16 R8, R160.reuse, R170, R8 ;  /* 0x000000aaa008723c */ /* 0x040fe20000041808 */
[----:B------:R-:W4:Y:S07]  /*13af0*/  LDSM.16.M88.4 R168, [R207] ;  /* 0x00000000cfa8783b */ /* 0x000f2e0000000200 */
[C---:B------:R-:W-:Y:S08]  /*13b00*/  HMMA.16816.F32.BF16 R12, R160.reuse, R172, R12 ;  /* 0x000000aca00c723c */ /* 0x040ff0000004180c */
[C---:B------:R-:W-:Y:S01]  /*13b10*/  HMMA.16816.F32.BF16 R16, R160.reuse, R174, R16 ;  /* 0x000000aea010723c */ /* 0x040fe20000041810 */
[----:B------:R-:W2:Y:S07]  /*13b20*/  LDSM.16.M88.4 R172, [R206] ;  /* 0x00000000ceac783b */ /* 0x000eae0000000200 */
[C---:B-----5:R-:W-:Y:S08]  /*13b30*/  HMMA.16816.F32.BF16 R20, R160.reuse, R176, R20 ;  /* 0x000000b0a014723c */ /* 0x060ff00000041814 */
[C---:B------:R-:W-:Y:S01]  /*13b40*/  HMMA.16816.F32.BF16 R24, R160.reuse, R178, R24 ;  /* 0x000000b2a018723c */ /* 0x040fe20000041818 */
[----:B------:R-:W-:Y:S07]  /*13b50*/  LDSM.16.M88.4 R176, [R202+0x8000] ;  /* 0x00800000cab0783b */ /* 0x000fee0000000200 */
[C---:B-1----:R-:W-:Y:S08]  /*13b60*/  HMMA.16816.F32.BF16 R28, R160.reuse, R152, R28 ;  /* 0x00000098a01c723c */ /* 0x042ff0000004181c */
[----:B------:R-:W-:Y:S01]  /*13b70*/  HMMA.16816.F32.BF16 R32, R160, R154, R32 ;  /* 0x0000009aa020723c */ /* 0x000fe20000041820 */
[----:B------:R-:W1:Y:S07]  /*13b80*/  LDSM.16.M88.4 R152, [R205] ;  /* 0x00000000cd98783b */ /* 0x000e6e0000000200 */
[C---:B------:R-:W-:Y:S01]  /*13b90*/  HMMA.16816.F32.BF16 R4, R180.reuse, R184, R4 ;  /* 0x000000b8b404723c */ /* 0x040fe20000041804 */
[----:B------:R-:W5:Y:S07]  /*13ba0*/  LDSM.16.M88.4 R160, [R204] ;  /* 0x00000000cca0783b */ /* 0x000f6e0000000200 */
        /* <DEDUP_REMOVED lines=8> */
[C---:B---3--:R-:W-:Y:S08]  /*13c30*/  HMMA.16816.F32.BF16 R28, R180.reuse, R156, R28 ;  /* 0x0000009cb41c723c */ /* 0x048ff0000004181c */
[----:B------:R-:W-:Y:S01]  /*13c40*/  HMMA.16816.F32.BF16 R32, R180, R158, R32 ;  /* 0x0000009eb420723c */ /* 0x000fe20000041820 */
[----:B------:R-:W3:Y:S07]  /*13c50*/  LDSM.16.M88.4 R156, [R198+0x5000] ;  /* 0x00500000c69c783b */ /* 0x000eee0000000200 */
[C---:B----4-:R-:W-:Y:S01]  /*13c60*/  HMMA.16816.F32.BF16 R4, R164.reuse, R168, R4 ;  /* 0x000000a8a404723c */ /* 0x050fe20000041804 */
[----:B------:R-:W-:Y:S07]  /*13c70*/  LDSM.16.M88.4 R180, [R201+0x8000] ;  /* 0x00800000c9b4783b */ /* 0x000fee0000000200 */
[C---:B------:R-:W-:Y:S01]  /*13c80*/  HMMA.16816.F32.BF16 R8, R164.reuse, R170, R8 ;  /* 0x000000aaa408723c */ /* 0x040fe20000041808 */
[----:B------:R-:W4:Y:S07]  /*13c90*/  LDSM.16.M88.4 R168, [R198+0x5800] ;  /* 0x00580000c6a8783b */ /* 0x000f2e0000000200 */
[C---:B------:R-:W-:Y:S08]  /*13ca0*/  HMMA.16816.F32.BF16 R12, R164.reuse, R172, R12 ;  /* 0x000000aca40c723c */ /* 0x040ff0000004180c */
[C---:B------:R-:W-:Y:S08]  /*13cb0*/  HMMA.16816.F32.BF16 R16, R164.reuse, R174, R16 ;  /* 0x000000aea410723c */ /* 0x040ff00000041810 */
[C---:B-1----:R-:W-:Y:S08]  /*13cc0*/  HMMA.16816.F32.BF16 R20, R164.reuse, R152, R20 ;  /* 0x00000098a414723c */ /* 0x042ff00000041814 */
[C---:B------:R-:W-:Y:S08]  /*13cd0*/  HMMA.16816.F32.BF16 R24, R164.reuse, R154, R24 ;  /* 0x0000009aa418723c */ /* 0x040ff00000041818 */
[C---:B-----5:R-:W-:Y:S08]  /*13ce0*/  HMMA.16816.F32.BF16 R28, R164.reuse, R160, R28 ;  /* 0x000000a0a41c723c */ /* 0x060ff0000004181c */
[----:B------:R-:W-:Y:S08]  /*13cf0*/  HMMA.16816.F32.BF16 R32, R164, R162, R32 ;  /* 0x000000a2a420723c */ /* 0x000ff00000041820 */
[C---:B------:R-:W-:Y:S08]  /*13d00*/  HMMA.16816.F32.BF16 R4, R176.reuse, R184, R4 ;  /* 0x000000b8b004723c */ /* 0x040ff00000041804 */
[C---:B------:R-:W-:Y:S08]  /*13d10*/  HMMA.16816.F32.BF16 R8, R176.reuse, R186, R8 ;  /* 0x000000bab008723c */ /* 0x040ff00000041808 */
[C---:B--2---:R-:W-:Y:S08]  /*13d20*/  HMMA.16816.F32.BF16 R12, R176.reuse, R148, R12 ;  /* 0x00000094b00c723c */ /* 0x044ff0000004180c */
[C---:B------:R-:W-:Y:S01]  /*13d30*/  HMMA.16816.F32.BF16 R16, R176.reuse, R150, R16 ;  /* 0x00000096b010723c */ /* 0x040fe20000041810 */
[----:B------:R-:W1:Y:S07]  /*13d40*/  LDSM.16.M88.4 R148, [R195+0x4800] ;  /* 0x00480000c394783b */ /* 0x000e6e0000000200 */
[C---:B---3--:R-:W-:Y:S08]  /*13d50*/  HMMA.16816.F32.BF16 R20, R176.reuse, R156, R20 ;  /* 0x0000009cb014723c */ /* 0x048ff00000041814 */
[C---:B------:R-:W-:Y:S08]  /*13d60*/  HMMA.16816.F32.BF16 R24, R176.reuse, R158, R24 ;  /* 0x0000009eb018723c */ /* 0x040ff00000041818 */
[C---:B----4-:R-:W-:Y:S08]  /*13d70*/  HMMA.16816.F32.BF16 R28, R176.reuse, R168, R28 ;  /* 0x000000a8b01c723c */ /* 0x050ff0000004181c */
[----:B------:R-:W-:Y:S08]  /*13d80*/  HMMA.16816.F32.BF16 R32, R176, R170, R32 ;  /* 0x000000aab020723c */ /* 0x000ff00000041820 */
[C---:B------:R-:W-:Y:S08]  /*13d90*/  HMMA.16816.F32.BF16 R4, R180.reuse, R188, R4 ;  /* 0x000000bcb404723c */ /* 0x040ff00000041804 */
[C---:B------:R-:W-:Y:S08]  /*13da0*/  HMMA.16816.F32.BF16 R8, R180.reuse, R190, R8 ;  /* 0x000000beb408723c */ /* 0x040ff00000041808 */
[C---:B-1----:R-:W-:Y:S08]  /*13db0*/  HMMA.16816.F32.BF16 R12, R180.reuse, R148, R12 ;  /* 0x00000094b40c723c */ /* 0x042ff0000004180c */
[----:B------:R-:W-:Y:S01]  /*13dc0*/  FMUL.FTZ R0, R4, c[0x0][0x320] ;  /* 0x0000c80004007a20 */ /* 0x000fe20000410000 */
[C---:B------:R-:W-:Y:S03]  /*13dd0*/  HMMA.16816.F32.BF16 R16, R180.reuse, R150, R16 ;  /* 0x00000096b410723c */ /* 0x040fe60000041810 */
[----:B------:R1:W2:Y:S04]  /*13de0*/  MUFU.TANH R159, R0 ;  /* 0x00000000009f7308 */ /* 0x0002a80000002400 */
[----:B------:R-:W-:Y:S02]  /*13df0*/  FMUL.FTZ R2, R10, c[0x0][0x320] ;  /* 0x0000c8000a027a20 */ /* 0x000fe40000410000 */
[----:B------:R-:W-:Y:S04]  /*13e00*/  FMUL.FTZ R3, R8, c[0x0][0x320] ;  /* 0x0000c80008037a20 */ /* 0x000fe80000410000 */
[----:B------:R-:W3:Y:S10]  /*13e10*/  MUFU.TANH R162, R2 ;  /* 0x0000000200a27308 */ /* 0x000ef40000002400 */
[----:B------:R-:W4:Y:S01]  /*13e20*/  MUFU.TANH R154, R3 ;  /* 0x00000003009a7308 */ /* 0x000f220000002400 */
[----:B-1----:R-:W-:Y:S09]  /*13e30*/  FMUL.FTZ R0, R5, c[0x0][0x320] ;  /* 0x0000c80005007a20 */ /* 0x002ff20000410000 */
[----:B------:R1:W1:Y:S02]  /*13e40*/  MUFU.TANH R155, R0 ;  /* 0x00000000009b7308 */ /* 0x0002640000002400 */
        /* <DEDUP_REMOVED lines=9> */
[----:B-----5:R-:W-:Y:S02]  /*13ee0*/  FMUL.FTZ R0, R11, c[0x0][0x320] ;  /* 0x0000c8000b007a20 */ /* 0x020fe40000410000 */
[----:B------:R-:W1:Y:S02]  /*13ef0*/  LDSM.16.M88.4 R8, [R195+0x5800] ;  /* 0x00580000c308783b */ /* 0x000e640000000200 */
[----:B------:R-:W-:Y:S04]  /*13f00*/  DEPBAR.LE SB0, 0x0 ;  /* 0x000080000000791a */ /* 0x000fe80000000000 */
[----:B------:R5:W1:Y:S01]  /*13f10*/  MUFU.TANH R161, R0 ;  /* 0x0000000000a17308 */ /* 0x000a620000002400 */
[----:B------:R-:W-:Y:S03]  /*13f20*/  BAR.SYNC.DEFER_BLOCKING 0x0 ;  /* 0x0000000000007b1d */ /* 0x000fe60000010000 */
[----:B------:R-:W-:Y:S02]  /*13f30*/  FMUL.FTZ R6, R22, c[0x0][0x320] ;  /* 0x0000c80016067a20 */ /* 0x000fe40000410000 */
[----:B------:R-:W-:Y:S02]  /*13f40*/  FMUL.FTZ R2, R20, c[0x0][0x320] ;  /* 0x0000c80014027a20 */ /* 0x000fe40000410000 */
[----:B------:R-:W-:Y:S02]  /*13f50*/  FMUL.FTZ R3, R21, c[0x0][0x320] ;  /* 0x0000c80015037a20 */ /* 0x000fe40000410000 */
[----:B------:R2:W1:Y:S02]  /*13f60*/  MUFU.TANH R150, R6 ;  /* 0x0000000600967308 */ /* 0x0004640000002400 */
[----:B------:R-:W-:Y:S08]  /*13f70*/  FMUL.FTZ R7, R24, c[0x0][0x320] ;  /* 0x0000c80018077a20 */ /* 0x000ff00000410000 */
[----:B------:R-:W3:Y:S01]  /*13f80*/  MUFU.TANH R103, R2 ;  /* 0x0000000200677308 */ /* 0x000ee20000002400 */
[----:B-----5:R-:W-:Y:S09]  /*13f90*/  FMUL.FTZ R0, R12, c[0x0][0x320] ;  /* 0x0000c8000c007a20 */ /* 0x020ff20000410000 */
[----:B------:R5:W3:Y:S01]  /*13fa0*/  MUFU.TANH R152, R0 ;  /* 0x0000000000987308 */ /* 0x000ae20000002400 */
[----:B--2---:R-:W-:Y:S01]  /*13fb0*/  FMUL.FTZ R6, R23, c[0x0][0x320] ;  /* 0x0000c80017067a20 */ /* 0x004fe20000410000 */
[C---:B-1----:R-:W-:Y:S08]  /*13fc0*/  HMMA.16816.F32.BF16 R28, R180.reuse, R8, R28 ;  /* 0x00000008b41c723c */ /* 0x042ff0000004181c */
[----:B------:R1:W2:Y:S01]  /*13fd0*/  MUFU.TANH R100, R3 ;  /* 0x0000000300647308 */ /* 0x0002a20000002400 */
[----:B------:R-:W-:Y:S01]  /*13fe0*/  FMUL.FTZ R9, R26, c[0x0][0x320] ;  /* 0x0000c8001a097a20 */ /* 0x000fe20000410000 */
[----:B------:R-:W-:Y:S08]  /*13ff0*/  HMMA.16816.F32.BF16 R32, R180, R10, R32 ;  /* 0x0000000ab420723c */ /* 0x000ff00000041820 */
[----:B------:R-:W2:Y:S01]  /*14000*/  MUFU.TANH R149, R6 ;  /* 0x0000000600957308 */ /* 0x000ea20000002400 */
[----:B------:R-:W-:Y:S03]  /*14010*/  IMAD.MOV.U32 R11, RZ, RZ, c[0x0][0x32c] ;  /* 0x0000cb00ff0b7624 */ /* 0x000fe600078e00ff */
[----:B-----5:R-:W-:Y:S02]  /*14020*/  FMUL.FTZ R0, R13, c[0x0][0x320] ;  /* 0x0000c8000d007a20 */ /* 0x020fe40000410000 */
[----:B------:R-:W-:Y:S04]  /*14030*/  ISETP.GE.AND P6, PT, R11, 0x1, PT ;  /* 0x000000010b00780c */ /* 0x000fe80003fc6270 */
[----:B------:R5:W2:Y:S01]  /*14040*/  MUFU.TANH R151, R0 ;  /* 0x0000000000977308 */ /* 0x000aa20000002400 */
[----:B-1----:R-:W-:Y:S09]  /*14050*/  @P0 MOV R3, c[0x0][0x1e0] ;  /* 0x0000780000030a02 */ /* 0x002ff20000000f00 */
[----:B------:R-:W1:Y:S10]  /*14060*/  MUFU.TANH R23, R7 ;  /* 0x0000000700177308 */ /* 0x000e740000002400 */
[----:B------:R1:W1:Y:S01]  /*14070*/  MUFU.TANH R26, R9 ;  /* 0x00000009001a7308 */ /* 0x0002620000002400 */
[----:B-----5:R-:W-:Y:S09]  /*14080*/  FMUL.FTZ R0, R14, c[0x0][0x320] ;  /* 0x0000c8000e007a20 */ /* 0x020ff20000410000 */
[----:B------:R5:W2:Y:S01]  /*14090*/  MUFU.TANH R158, R0 ;  /* 0x00000000009e7308 */ /* 0x000aa20000002400 */
[----:B-1----:R-:W-:Y:S09]  /*140a0*/  FMUL.FTZ R9, R27, c[0x0][0x320] ;  /* 0x0000c8001b097a20 */ /* 0x002ff20000410000 */
[----:B------:R1:W1:Y:S01]  /*140b0*/  MUFU.TANH R27, R9 ;  /* 0x00000009001b7308 */ /* 0x0002620000002400 */
[----:B-----5:R-:W-:Y:S09]  /*140c0*/  FMUL.FTZ R0, R15, c[0x0][0x320] ;  /* 0x0000c8000f007a20 */ /* 0x020ff20000410000 */
[----:B------:R5:W2:Y:S01]  /*140d0*/  MUFU.TANH R160, R0 ;  /* 0x0000000000a07308 */ /* 0x000aa20000002400 */
[----:B-1----:R-:W-:Y:S09]  /*140e0*/  FMUL.FTZ R9, R28, c[0x0][0x320] ;  /* 0x0000c8001c097a20 */ /* 0x002ff20000410000 */
[----:B------:R-:W1:Y:S01]  /*140f0*/  MUFU.TANH R21, R9 ;  /* 0x0000000900157308 */ /* 0x000e620000002400 */
[----:B-----5:R-:W-:Y:S09]  /*14100*/  FMUL.FTZ R0, R16, c[0x0][0x320] ;  /* 0x0000c80010007a20 */ /* 0x020ff20000410000 */
[----:B------:R5:W1:Y:S02]  /*14110*/  MUFU.TANH R148, R0 ;  /* 0x0000000000947308 */ /* 0x000a640000002400 */
[----:B-----5:R-:W-:Y:S08]  /*14120*/  FMUL.FTZ R0, R17, c[0x0][0x320] ;  /* 0x0000c80011007a20 */ /* 0x020ff00000410000 */
[----:B------:R5:W1:Y:S02]  /*14130*/  MUFU.TANH R140, R0 ;  /* 0x00000000008c7308 */ /* 0x000a640000002400 */
[----:B-----5:R-:W-:Y:S08]  /*14140*/  FMUL.FTZ R0, R18, c[0x0][0x320] ;  /* 0x0000c80012007a20 */ /* 0x020ff00000410000 */
[----:B------:R5:W1:Y:S02]  /*14150*/  MUFU.TANH R156, R0 ;  /* 0x00000000009c7308 */ /* 0x000a640000002400 */
[----:B-----5:R-:W-:Y:S08]  /*14160*/  FMUL.FTZ R0, R19, c[0x0][0x320] ;  /* 0x0000c80013007a20 */ /* 0x020ff00000410000 */
[----:B------:R5:W1:Y:S02]  /*14170*/  MUFU.TANH R157, R0 ;  /* 0x00000000009d7308 */ /* 0x000a640000002400 */
[----:B-----5:R-:W-:Y:S04]  /*14180*/  @P0 IADD3 R0, R216, -0x1, RZ ;  /* 0xffffffffd8000810 */ /* 0x020fe80007ffe0ff */
        /* <DEDUP_REMOVED lines=22> */
[-C--:B-----5:R-:W-:Y:S05]  /*142f0*/  @P0 IADD3 R5, P1, R2, R6.reuse, RZ ;  /* 0x0000000602050210 */ /* 0x0a0fea0007f3e0ff */
        /* <DEDUP_REMOVED lines=18> */
[----:B-1----:R-:W-:Y:S04]  /*14420*/  FMUL.FTZ R0, R30, c[0x0][0x320] ;  /* 0x0000c8001e007a20 */ /* 0x002fe80000410000 */
[----:B------:R1:W1:Y:S02]  /*14430*/  MUFU.TANH R25, R0 ;  /* 0x0000000000197308 */ /* 0x0002640000002400 */
[----:B-1----:R-:W-:Y:S01]  /*14440*/  @P0 IADD3 R0, P1, R4, R228, RZ ;  /* 0x000000e404000210 */ /* 0x002fe20007f3e0ff */
[----:B------:R-:W-:Y:S07]  /*14450*/  FMUL.FTZ R4, R31, c[0x0][0x320] ;  /* 0x0000c8001f047a20 */ /* 0x000fee0000410000 */
[----:B------:R1:W1:Y:S01]  /*14460*/  MUFU.TANH R24, R4 ;  /* 0x0000000400187308 */ /* 0x0002620000002400 */
[----:B------:R-:W-:Y:S01]  /*14470*/  @P0 IMAD.X R3, R3, 0x1, R232, P1 ;  /* 0x0000000103030824 */ /* 0x000fe200008e06e8 */
[C---:B------:R-:W-:Y:S04]  /*14480*/  @P0 LEA R2, P1, R0.reuse, c[0x0][0x1c8], 0x1 ;  /* 0x0000720000020a11 */ /* 0x040fe800078208ff */
[----:B------:R-:W-:Y:S01]  /*14490*/  @P0 LEA.HI.X R3, R0, c[0x0][0x1cc], R3, 0x1, P1 ;  /* 0x0000730000030a11 */ /* 0x000fe200008f0c03 */
[----:B------:R-:W-:Y:S01]  /*144a0*/  FMUL.FTZ R0, R32, c[0x0][0x320] ;  /* 0x0000c80020007a20 */ /* 0x000fe20000410000 */
[C---:B------:R-:W-:Y:S03]  /*144b0*/  @P0 LEA R8, P1, R6.reuse, c[0x0][0x1c8], 0x1 ;  /* 0x0000720006080a11 */ /* 0x040fe600078208ff */
[----:B------:R2:W2:Y:S01]  /*144c0*/  MUFU.TANH R19, R0 ;  /* 0x0000000000137308 */ /* 0x0004a20000002400 */
[----:B------:R3:W-:Y:S01]  /*144d0*/  @P0 LDGSTS.E.BYPASS.LTC128B.128 [R217+0x7100], [R2.64], !P5 ;  /* 0x0710000002d90fae */ /* 0x0007e2000e901d46 */
[----:B------:R-:W-:Y:S02]  /*144e0*/  @P0 LEA.HI.X R9, R6, c[0x0][0x1cc], R9, 0x1, P1 ;  /* 0x0000730006090a11 */ /* 0x000fe400008f0c09 */
[C---:B------:R-:W-:Y:S04]  /*144f0*/  @P0 LEA R6, P1, R7.reuse, c[0x0][0x1c8], 0x1 ;  /* 0x0000720007060a11 */ /* 0x040fe800078208ff */
[----:B------:R3:W-:Y:S01]  /*14500*/  @P0 LDGSTS.E.BYPASS.LTC128B.128 [R217+0x9100], [R8.64], !P4 ;  /* 0x0910000008d90fae */ /* 0x0007e2000e101d46 */
[----:B------:R-:W-:Y:S01]  /*14510*/  @P0 LEA.HI.X R7, R7, c[0x0][0x1cc], R10, 0x1, P1 ;  /* 0x0000730007070a11 */ /* 0x000fe200008f0c0a */
[----:B-1----:R-:W-:Y:S05]  /*14520*/  FMUL.FTZ R4, R33, c[0x0][0x320] ;  /* 0x0000c80021047a20 */ /* 0x002fea0000410000 */
[----:B------:R1:W-:Y:S01]  /*14530*/  @P0 LDGSTS.E.BYPASS.LTC128B.128 [R217+0xb100], [R6.64], !P3 ;  /* 0x0b10000006d90fae */ /* 0x0003e2000d901d46 */
[----:B------:R4:W1:Y:S06]  /*14540*/  MUFU.TANH R18, R4 ;  /* 0x0000000400127308 */ /* 0x00086c0000002400 */
[----:B------:R-:W0:Y:S01]  /*14550*/  LDGDEPBAR ;  /* 0x00000000000079af */ /* 0x000e220000000000 */
[----:B--2---:R-:W-:Y:S05]  /*14560*/  @P2 IMAD.HI.U32 R0, R5, c[0x0][0x2c8], RZ ;  /* 0x0000b20005002a27 */ /* 0x004fea00078e00ff */
[----:B------:R-:W-:Y:S01]  /*14570*/  @P2 SHF.R.U32.HI R5, RZ, c[0x0][0x2cc], R0 ;  /* 0x0000b300ff052a19 */ /* 0x000fe20000011600 */
[----:B------:R-:W-:Y:S04]  /*14580*/  FMUL.FTZ R0, R34, c[0x0][0x320] ;  /* 0x0000c80022007a20 */ /* 0x000fe80000410000 */
[----:B-----5:R2:W1:Y:S01]  /*14590*/  MUFU.TANH R15, R0 ;  /* 0x00000000000f7308 */ /* 0x0204620000002400 */
[----:B---3--:R-:W3:Y:S01]  /*145a0*/  SHFL.IDX PT, R3, R5, RZ, 0x1c1f ;  /* 0x001c1fff05037589 */ /* 0x008ee200000e0000 */
[----:B----4-:R-:W-:Y:S02]  /*145b0*/  IMAD.SHL.U32 R4, R216, 0x40, RZ ;  /* 0x00000040d8047824 */ /* 0x010fe400078e00ff */
[----:B--2---:R-:W-:Y:S06]  /*145c0*/  FMUL.FTZ R0, R35, c[0x0][0x320] ;  /* 0x0000c80023007a20 */ /* 0x004fec0000410000 */
[----:B------:R2:W4:Y:S02]  /*145d0*/  MUFU.TANH R14, R0 ;  /* 0x00000000000e7308 */ /* 0x0005240000002400 */
[----:B--2---:R-:W-:Y:S04]  /*145e0*/  IADD3 R0, -R241, 0x1, -R4 ;  /* 0x00000001f1007810 */ /* 0x004fe80007ffe904 */
[----:B------:R-:W-:Y:S04]  /*145f0*/  IADD3 R0, -R243, R0, R242 ;  /* 0x00000000f3007210 */ /* 0x000fe80007ffe1f2 */
[C---:B-1----:R-:W-:Y:S02]  /*14600*/  IADD3 R6, R0.reuse, UR4, RZ ;  /* 0x0000000400067c10 */ /* 0x042fe4000fffe0ff */
[----:B------:R-:W-:Y:S03]  /*14610*/  IADD3 R7, R0, c[0x0][0x328], RZ ;  /* 0x0000ca0000077a10 */ /* 0x000fe60007ffe0ff */
[----:B---3--:R-:W-:Y:S01]  /*14620*/  IMAD.IADD R0, R6, 0x1, R3 ;  /* 0x0000000106007824 */ /* 0x008fe200078e0203 */
[----:B------:R-:W-:Y:S01]  /*14630*/  IADD3 R2, R7, R3, RZ ;  /* 0x0000000307027210 */ /* 0x000fe20007ffe0ff */
[----:B------:R-:W-:-:S05]  /*14640*/  @!P6 BRA `(.L_x_707) ;  /* 0x000001800000e947 */ /* 0x000fca0003800000 */
[----:B----4-:R-:W-:Y:S01]  /*14650*/  IADD3 R3, -R243, R242, R3 ;  /* 0x000000f2f3037210 */ /* 0x010fe20007ffe103 */
        /* <DEDUP_REMOVED lines=12> */
.L_x_709:
[----:B------:R-:W-:Y:S04]  /*14720*/  MOV R8, c[0x0][0x32c] ;  /* 0x0000cb0000087a02 */ /* 0x000fe80000000f00 */
[----:B------:R-:W-:Y:S11]  /*14730*/  ISETP.NE.AND P0, PT, R8, 0x1, PT ;  /* 0x000000010800780c */ /* 0x000ff60003f05270 */
[----:B------:R-:W-:Y:S02]  /*14740*/  @!UPT UIADD3 URZ, URZ, URZ, URZ ;  /* 0x0000003f3f3ff290 */ /* 0x000fe4000fffe03f */
[----:B------:R-:W-:Y:S05]  /*14750*/  @P0 IMAD.HI.U32 R8, R3, c[0x0][0x330], RZ ;  /* 0x0000cc0003080a27 */ /* 0x000fea00078e00ff */
[----:B------:R-:W-:Y:S02]  /*14760*/  @P0 SHF.R.U32.HI R3, RZ, c[0x0][0x334], R8 ;  /* 0x0000cd00ff030a19 */ /* 0x000fe40000011608 */
.L_x_710:
[----:B------:R-:W-:Y:S05]  /*14770*/  BSYNC B0 ;  /* 0x0000000000007941 */ /* 0x000fea0003800000 */
.L_x_708:
[----:B------:R-:W-:Y:S04]  /*14780*/  IMAD R3, R3, c[0x0][0x32c], -R4 ;  /* 0x0000cb0003037a24 */ /* 0x000fe800078e0a04 */
[----:B------:R-:W-:Y:S05]  /*14790*/  IMAD.IADD R3, R3, 0x1, -R241 ;  /* 0x0000000103037824 */ /* 0x000fea00078e0af1 */
[----:B------:R-:W-:Y:S02]  /*147a0*/  IADD3 R8, R3, c[0x0][0x32c], RZ ;  /* 0x0000cb0003087a10 */ /* 0x000fe40007ffe0ff */
[----:B------:R-:W-:Y:S02]  /*147b0*/  IMNMX R0, R0, R3, !PT ;  /* 0x0000000300007217 */ /* 0x000fe40007800200 */
[----:B------:R-:W-:Y:S02]  /*147c0*/  IMNMX R2, R2, R8, PT ;  /* 0x0000000802027217 */ /* 0x000fe40003800200 */
.L_x_707:
[----:B----4-:R-:W-:Y:S01]  /*147d0*/  ISETP.GT.AND P2, PT, R216, -0x1, PT ;  /* 0xffffffffd800780c */ /* 0x010fe20003f44270 */
        /* <DEDUP_REMOVED lines=65> */
.L_x_713:
[----:B------:R-:W-:Y:S04]  /*14bf0*/  MOV R5, c[0x0][0x32c] ;  /* 0x0000cb0000057a02 */ /* 0x000fe80000000f00 */
[----:B------:R-:W-:Y:S11]  /*14c00*/  ISETP.NE.AND P0, PT, R5, 0x1, PT ;  /* 0x000000010500780c */ /* 0x000ff60003f05270 */
[----:B------:R-:W-:Y:S02]  /*14c10*/  @!UPT UIADD3 URZ, URZ, URZ, URZ ;  /* 0x0000003f3f3ff290 */ /* 0x000fe4000fffe03f */
[----:B------:R-:W-:Y:S05]  /*14c20*/  @P0 IMAD.HI.U32 R5, R3, c[0x0][0x330], RZ ;  /* 0x0000cc0003050a27 */ /* 0x000fea00078e00ff */
[----:B------:R-:W-:Y:S02]  /*14c30*/  @P0 SHF.R.U32.HI R3, RZ, c[0x0][0x334], R5 ;  /* 0x0000cd00ff030a19 */ /* 0x000fe40000011605 */
.L_x_714:
[----:B------:R-:W-:Y:S05]  /*14c40*/  BSYNC B0 ;  /* 0x0000000000007941 */ /* 0x000fea0003800000 */
.L_x_712:
[----:B------:R-:W-:Y:S04]  /*14c50*/  IMAD R4, R3, c[0x0][0x32c], -R4 ;  /* 0x0000cb0003047a24 */ /* 0x000fe800078e0a04 */
[----:B------:R-:W-:Y:S05]  /*14c60*/  IMAD.IADD R3, R4, 0x1, -R241 ;  /* 0x0000000104037824 */ /* 0x000fea00078e0af1 */
[----:B------:R-:W-:Y:S02]  /*14c70*/  IADD3 R4, R3, c[0x0][0x32c], RZ ;  /* 0x0000cb0003047a10 */ /* 0x000fe40007ffe0ff */
[----:B------:R-:W-:Y:S02]  /*14c80*/  IMNMX R0, R0, R3, !PT ;  /* 0x0000000300007217 */ /* 0x000fe40007800200 */
[----:B------:R-:W-:Y:S02]  /*14c90*/  IMNMX R2, R2, R4, PT ;  /* 0x0000000402027217 */ /* 0x000fe40003800200 */
.L_x_711:
        /* <DEDUP_REMOVED lines=54> */
[----:B------:R-:W-:Y:S02]  /*15000*/  FMNMX.FTZ R12, R158, R12, !PT ;  /* 0x0000000c9e0c7209 */ /* 0x000fe40007810000 */
[----:B------:R-:W-:Y:S01]  /*15010*/  ISETP.LT.OR P0, PT, R2, 0x29, P0 ;  /* 0x000000290200780c */ /* 0x000fe20000701670 */
[----:B------:R-:W1:Y:S01]  /*15020*/  SHFL.BFLY PT, R13, R3, 0x2, 0x1f ;  /* 0x0c401f00030d7f89 */ /* 0x000e6200000e0000 */
        /* <DEDUP_REMOVED lines=15> */
[----:B------:R-:W-:Y:S02]  /*15120*/  ISETP.GT.AND P1, PT, R0, 0x38, P2 ;  /* 0x000000380000780c */ /* 0x000fe40001724270 */
[----:B-1----:R-:W-:Y:S02]  /*15130*/  FMNMX.FTZ R3, R3, R13, !PT ;  /* 0x0000000d03037209 */ /* 0x002fe40007810000 */
[----:B------:R-:W-:Y:S02]  /*15140*/  FSEL R170, R24, -INF , !P0 ;  /* 0xff80000018aa7808 */ /* 0x000fe40004000000 */
[----:B------:R-:W-:Y:S02]  /*15150*/  ISETP.GT.AND P0, PT, R0, 0x39, P2 ;  /* 0x000000390000780c */ /* 0x000fe40001704270 */
[----:B------:R-:W-:Y:S02]  /*15160*/  FMNMX.FTZ R0, R164, R12, !PT ;  /* 0x0000000ca4007209 */ /* 0x000fe40007810000 */
[----:B------:R-:W-:Y:S01]  /*15170*/  ISETP.LT.OR P1, PT, R2, 0x39, P1 ;  /* 0x000000390200780c */ /* 0x000fe20000f21670 */
        /* <DEDUP_REMOVED lines=70> */
[C---:B------:R-:W-:Y:S01]  /*155e0*/  FMUL.FTZ R69, R2.reuse, R69 ;  /* 0x0000004502457220 */ /* 0x040fe20000410000 */
        /* <DEDUP_REMOVED lines=95> */
[----:B------:R-:W-:Y:S02]  /*15be0*/  FMUL.FTZ R71, R0, R71 ;  /* 0x0000004700477220 */ /* 0x000fe40000410000 */
        /* <DEDUP_REMOVED lines=12> */
[C---:B------:R-:W-:Y:S02]  /*15cb0*/  FMUL.FTZ R83, R0.reuse, R83 ;  /* 0x0000005300537220 */ /* 0x040fe40000410000 */
[C---:B---3--:R-:W-:Y:S04]  /*15cc0*/  HMMA.16816.F32.BF16 R68, R148.reuse, R116, R68 ;  /* 0x000000749444723c */ /* 0x048fe80000041844 */
[--C-:B--2---:R-:W-:Y:S02]  /*15cd0*/  FFMA.FTZ R102, R157, c[0x0][0x2d0], -R101.reuse ;  /* 0x0000b4009d667a23 */ /* 0x104fe40000010865 */
[----:B------:R-:W-:Y:S01]  /*15ce0*/  LDSM.16.MT88.4 R156, [R194+0x3800] ;  /* 0x00380000c29c783b */ /* 0x000fe20000004200 */
[C---:B------:R-:W-:Y:S01]  /*15cf0*/  FMUL.FTZ R86, R0.reuse, R86 ;  /* 0x0000005600567220 */ /* 0x040fe20000410000 */
[C---:B------:R-:W-:Y:S01]  /*15d00*/  HMMA.16816.F32.BF16 R72, R148.reuse, R118, R72 ;  /* 0x000000769448723c */ /* 0x040fe20000041848 */
[----:B------:R2:W3:Y:S03]  /*15d10*/  MUFU.EX2 R177, R102 ;  /* 0x0000006600b17308 */ /* 0x0004e60000000800 */
[C---:B------:R-:W-:Y:S02]  /*15d20*/  FMUL.FTZ R87, R0.reuse, R87 ;  /* 0x0000005700577220 */ /* 0x040fe40000410000 */
[----:B------:R-:W3:Y:S01]  /*15d30*/  LDSM.16.MT88.4 R116, [R196+0x4000] ;  /* 0x00400000c474783b */ /* 0x000ee20000004200 */
[C---:B------:R-:W-:Y:S01]  /*15d40*/  FMUL.FTZ R90, R0.reuse, R90 ;  /* 0x0000005a005a7220 */ /* 0x040fe20000410000 */
[C---:B-1----:R-:W-:Y:S04]  /*15d50*/  HMMA.16816.F32.BF16 R76, R148.reuse, R108, R76 ;  /* 0x0000006c944c723c */ /* 0x042fe8000004184c */
[C---:B------:R-:W-:Y:S02]  /*15d60*/  FMUL.FTZ R91, R0.reuse, R91 ;  /* 0x0000005b005b7220 */ /* 0x040fe40000410000 */
[----:B------:R-:W-:Y:S01]  /*15d70*/  FMUL.FTZ R94, R0, R94 ;  /* 0x0000005e005e7220 */ /* 0x000fe20000410000 */
[----:B------:R-:W-:Y:S01]  /*15d80*/  F2FP.BF16.PACK_AB R108, R220, R221 ;  /* 0x000000dddc6c723e */ /* 0x000fe200000010ff */
[C---:B------:R-:W-:Y:S04]  /*15d90*/  HMMA.16816.F32.BF16 R80, R148.reuse, R110, R80 ;  /* 0x0000006e9450723c */ /* 0x040fe80000041850 */
[C---:B------:R-:W-:Y:S01]  /*15da0*/  FMUL.FTZ R95, R0.reuse, R95 ;  /* 0x0000005f005f7220 */ /* 0x040fe20000410000 */
[----:B-----5:R-:W-:Y:S01]  /*15db0*/  F2FP.BF16.PACK_AB R109, R179, R180 ;  /* 0x000000b4b36d723e */ /* 0x020fe200000010ff */
[----:B------:R-:W-:Y:S01]  /*15dc0*/  FMUL.FTZ R98, R0, R98 ;  /* 0x0000006200627220 */ /* 0x000fe20000410000 */
[----:B------:R-:W-:Y:S01]  /*15dd0*/  F2FP.BF16.PACK_AB R110, R218, R219 ;  /* 0x000000dbda6e723e */ /* 0x000fe200000010ff */
[C---:B----4-:R-:W-:Y:S04]  /*15de0*/  HMMA.16816.F32.BF16 R84, R148.reuse, R112, R84 ;  /* 0x000000709454723c */ /* 0x050fe80000041854 */
[--C-:B--2---:R-:W-:Y:S01]  /*15df0*/  FFMA.FTZ R102, R165, c[0x0][0x2d0], -R140.reuse ;  /* 0x0000b400a5667a23 */ /* 0x104fe2000001088c */
[----:B---3--:R-:W-:Y:S01]  /*15e00*/  F2FP.BF16.PACK_AB R111, R177, R178 ;  /* 0x000000b2b16f723e */ /* 0x008fe200000010ff */
[----:B------:R-:W-:Y:S02]  /*15e10*/  FMUL.FTZ R99, R0, R99 ;  /* 0x0000006300637220 */ /* 0x000fe40000410000 */
[C---:B------:R-:W-:Y:S01]  /*15e20*/  HMMA.16816.F32.BF16 R88, R148.reuse, R114, R88 ;  /* 0x000000729458723c */ /* 0x040fe20000041858 */
[----:B------:R1:W-:Y:S01]  /*15e30*/  MUFU.EX2 R215, R102 ;  /* 0x0000006600d77308 */ /* 0x0003e20000000800 */
[----:B------:R-:W2:Y:S06]  /*15e40*/  LDSM.16.MT88.4 R112, [R197+0x800] ;  /* 0x00080000c570783b */ /* 0x000eac0000004200 */
[C---:B------:R-:W-:Y:S08]  /*15e50*/  HMMA.16816.F32.BF16 R92, R148.reuse, R116, R92 ;  /* 0x00000074945c723c */ /* 0x040ff0000004185c */
[----:B------:R-:W-:Y:S01]  /*15e60*/  HMMA.16816.F32.BF16 R96, R148, R118, R96 ;  /* 0x000000769460723c */ /* 0x000fe20000041860 */
[----:B------:R-:W3:Y:S03]  /*15e70*/  LDSM.16.MT88.4 R116, [R196+0x2800] ;  /* 0x00280000c474783b */ /* 0x000ee60000004200 */
[--C-:B-1----:R-:W-:Y:S04]  /*15e80*/  FFMA.FTZ R102, R166, c[0x0][0x2d0], -R140.reuse ;  /* 0x0000b400a6667a23 */ /* 0x102fe8000001088c */
[C---:B------:R-:W-:Y:S01]  /*15e90*/  HMMA.16816.F32.BF16 R4, R108.reuse, R120, R4 ;  /* 0x000000786c04723c */ /* 0x040fe20000041804 */
[----:B------:R1:W4:Y:S01]  /*15ea0*/  MUFU.EX2 R191, R102 ;  /* 0x0000006600bf7308 */ /* 0x0003220000000800 */
[----:B------:R-:W-:Y:S06]  /*15eb0*/  LDSM.16.MT88.4 R148, [R197+0x3000] ;  /* 0x00300000c594783b */ /* 0x000fec0000004200 */
[C---:B------:R-:W-:Y:S02]  /*15ec0*/  HMMA.16816.F32.BF16 R8, R108.reuse, R122, R8 ;  /* 0x0000007a6c08723c */ /* 0x040fe40000041808 */
[----:B------:R-:W-:Y:S06]  /*15ed0*/  LDSM.16.MT88.4 R120, [R194+0x4800] ;  /* 0x00480000c278783b */ /* 0x000fec0000004200 */
[C---:B------:R-:W-:Y:S08]  /*15ee0*/  HMMA.16816.F32.BF16 R12, R108.reuse, R124, R12 ;  /* 0x0000007c6c0c723c */ /* 0x040ff0000004180c */
[C---:B------:R-:W-:Y:S01]  /*15ef0*/  HMMA.16816.F32.BF16 R16, R108.reuse, R126, R16 ;  /* 0x0000007e6c10723c */ /* 0x040fe20000041810 */
[----:B------:R-:W-:Y:S03]  /*15f00*/  LDSM.16.MT88.4 R124, [R197+0x4800] ;  /* 0x00480000c57c783b */ /* 0x000fe60000004200 */
[--C-:B-1----:R-:W-:Y:S04]  /*15f10*/  FFMA.FTZ R102, R167, c[0x0][0x2d0], -R140.reuse ;  /* 0x0000b400a7667a23 */ /* 0x102fe8000001088c */
[C---:B--2---:R-:W-:Y:S01]  /*15f20*/  HMMA.16816.F32.BF16 R20, R108.reuse, R112, R20 ;  /* 0x000000706c14723c */ /* 0x044fe20000041814 */
[----:B------:R1:W-:Y:S07]  /*15f30*/  MUFU.EX2 R190, R102 ;  /* 0x0000006600be7308 */ /* 0x0003ee0000000800 */
[C---:B------:R-:W-:Y:S01]  /*15f40*/  HMMA.16816.F32.BF16 R24, R108.reuse, R114, R24 ;  /* 0x000000726c18723c */ /* 0x040fe20000041818 */
[----:B------:R-:W2:Y:S07]  /*15f50*/  LDSM.16.MT88.4 R112, [R193+0x4800] ;  /* 0x00480000c170783b */ /* 0x000eae0000004200 */
[C---:B------:R-:W-:Y:S08]  /*15f60*/  HMMA.16816.F32.BF16 R28, R108.reuse, R128, R28 ;  /* 0x000000806c1c723c */ /* 0x040ff0000004181c */
[C---:B------:R-:W-:Y:S01]  /*15f70*/  HMMA.16816.F32.BF16 R32, R108.reuse, R130, R32 ;  /* 0x000000826c20723c */ /* 0x040fe20000041820 */
[----:B------:R-:W-:Y:S03]  /*15f80*/  LDSM.16.MT88.4 R128, [R194+0x1000] ;  /* 0x00100000c280783b */ /* 0x000fe60000004200 */
[--C-:B-1----:R-:W-:Y:S04]  /*15f90*/  FFMA.FTZ R102, R168, c[0x0][0x2d0], -R140.reuse ;  /* 0x0000b400a8667a23 */ /* 0x102fe8000001088c */
[C---:B------:R-:W-:Y:S01]  /*15fa0*/  HMMA.16816.F32.BF16 R36, R108.reuse, R132, R36 ;  /* 0x000000846c24723c */ /* 0x040fe20000041824 */
[----:B------:R1:W5:Y:S07]  /*15fb0*/  MUFU.EX2 R189, R102 ;  /* 0x0000006600bd7308 */ /* 0x00036e0000000800 */
[C---:B------:R-:W-:Y:S01]  /*15fc0*/  HMMA.16816.F32.BF16 R40, R108.reuse, R134, R40 ;  /* 0x000000866c28723c */ /* 0x040fe20000041828 */
[----:B------:R-:W-:Y:S07]  /*15fd0*/  LDSM.16.MT88.4 R132, [R196+0x1000] ;  /* 0x00100000c484783b */ /* 0x000fee0000004200 */
[C---:B------:R-:W-:Y:S08]  /*15fe0*/  HMMA.16816.F32.BF16 R44, R108.reuse, R136, R44 ;  /* 0x000000886c2c723c */ /* 0x040ff0000004182c */
[C---:B------:R-:W-:Y:S01]  /*15ff0*/  HMMA.16816.F32.BF16 R48, R108.reuse, R138, R48 ;  /* 0x0000008a6c30723c */ /* 0x040fe20000041830 */
[----:B------:R-:W-:Y:S03]  /*16000*/  LDSM.16.MT88.4 R136, [R194+0x3000] ;  /* 0x00300000c288783b */ /* 0x000fe60000004200 */
[--C-:B-1----:R-:W-:Y:S04]  /*16010*/  FFMA.FTZ R102, R160, c[0x0][0x2d0], -R101.reuse ;  /* 0x0000b400a0667a23 */ /* 0x102fe80000010865 */
[C---:B------:R-:W-:Y:S01]  /*16020*/  HMMA.16816.F32.BF16 R52, R108.reuse, R152, R52 ;  /* 0x000000986c34723c */ /* 0x040fe20000041834 */
[----:B------:R1:W-:Y:S07]  /*16030*/  MUFU.EX2 R176, R102 ;  /* 0x0000006600b07308 */ /* 0x0003ee0000000800 */
[C---:B------:R-:W-:Y:S01]  /*16040*/  HMMA.16816.F32.BF16 R56, R108.reuse, R154, R56 ;  /* 0x0000009a6c38723c */ /* 0x040fe20000041838 */
[----:B------:R-:W-:Y:S07]  /*16050*/  LDSM.16.MT88.4 R152, [R193+0x3800] ;  /* 0x00380000c198783b */ /* 0x000fee0000004200 */
[C---:B---3--:R-:W-:Y:S08]  /*16060*/  HMMA.16816.F32.BF16 R60, R108.reuse, R116, R60 ;  /* 0x000000746c3c723c */ /* 0x048ff0000004183c */
[C---:B------:R-:W-:Y:S01]  /*16070*/  HMMA.16816.F32.BF16 R64, R108.reuse, R118, R64 ;  /* 0x000000766c40723c */ /* 0x040fe20000041840 */
[----:B------:R-:W3:Y:S03]  /*16080*/  LDSM.16.MT88.4 R116, [R196+0x4800] ;  /* 0x00480000c474783b */ /* 0x000ee60000004200 */
[--C-:B-1----:R-:W-:Y:S04]  /*16090*/  FFMA.FTZ R102, R162, c[0x0][0x2d0], -R101.reuse ;  /* 0x0000b400a2667a23 */ /* 0x102fe80000010865 */
[C---:B--2---:R-:W-:Y:S01]  /*160a0*/  HMMA.16816.F32.BF16 R68, R108.reuse, R112, R68 ;  /* 0x000000706c44723c */ /* 0x044fe20000041844 */
[----:B------:R1:W2:Y:S07]  /*160b0*/  MUFU.EX2 R175, R102 ;  /* 0x0000006600af7308 */ /* 0x0002ae0000000800 */
[C---:B------:R-:W-:Y:S01]  /*160c0*/  HMMA.16816.F32.BF16 R72, R108.reuse, R114, R72 ;  /* 0x000000726c48723c */ /* 0x040fe20000041848 */
[----:B------:R-:W2:Y:S07]  /*160d0*/  LDSM.16.MT88.4 R112, [R193+0x1000] ;  /* 0x00100000c170783b */ /* 0x000eae0000004200 */
[C---:B------:R-:W-:Y:S08]  /*160e0*/  HMMA.16816.F32.BF16 R76, R108.reuse, R120, R76 ;  /* 0x000000786c4c723c */ /* 0x040ff0000004184c */
[C---:B------:R-:W-:Y:S01]  /*160f0*/  HMMA.16816.F32.BF16 R80, R108.reuse, R122, R80 ;  /* 0x0000007a6c50723c */ /* 0x040fe20000041850 */
[----:B------:R-:W2:Y:S03]  /*16100*/  LDSM.16.MT88.4 R120, [R197+0x1000] ;  /* 0x00100000c578783b */ /* 0x000ea60000004200 */
[--C-:B-1----:R-:W-:Y:S04]  /*16110*/  FFMA.FTZ R102, R161, c[0x0][0x2d0], -R101.reuse ;  /* 0x0000b400a1667a23 */ /* 0x102fe80000010865 */
[C---:B------:R-:W-:Y:S01]  /*16120*/  HMMA.16816.F32.BF16 R84, R108.reuse, R124, R84 ;  /* 0x0000007c6c54723c */ /* 0x040fe20000041854 */
[----:B------:R1:W-:Y:S07]  /*16130*/  MUFU.EX2 R174, R102 ;  /* 0x0000006600ae7308 */ /* 0x0003ee0000000800 */
[C---:B------:R-:W-:Y:S01]  /*16140*/  HMMA.16816.F32.BF16 R88, R108.reuse, R126, R88 ;  /* 0x0000007e6c58723c */ /* 0x040fe20000041858 */
[----:B------:R-:W2:Y:S07]  /*16150*/  LDSM.16.MT88.4 R124, [R193+0x3000] ;  /* 0x00300000c17c783b */ /* 0x000eae0000004200 */
[C---:B---3--:R-:W-:Y:S08]  /*16160*/  HMMA.16816.F32.BF16 R92, R108.reuse, R116, R92 ;  /* 0x000000746c5c723c */ /* 0x048ff0000004185c */
[----:B------:R-:W-:Y:S01]  /*16170*/  HMMA.16816.F32.BF16 R96, R108, R118, R96 ;  /* 0x000000766c60723c */ /* 0x000fe20000041860 */
[----:B------:R-:W-:Y:S03]  /*16180*/  LDSM.16.MT88.4 R116, [R193+0x5000] ;  /* 0x00500000c174783b */ /* 0x000fe60000004200 */
[--C-:B-1----:R-:W-:Y:S03]  /*16190*/  FFMA.FTZ R102, R163, c[0x0][0x2d0], -R101.reuse ;  /* 0x0000b400a3667a23 */ /* 0x102fe60000010865 */
[----:B----4-:R-:W-:Y:S01]  /*161a0*/  F2FP.BF16.PACK_AB R108, R191, R215 ;  /* 0x000000d7bf6c723e */ /* 0x010fe200000010ff */
[----:B------:R-:W1:Y:S01]  /*161b0*/  MUFU.EX2 R173, R102 ;  /* 0x0000006600ad7308 */ /* 0x000e620000000800 */
[----:B-----5:R-:W-:Y:S01]  /*161c0*/  F2FP.BF16.PACK_AB R110, R189, R190 ;  /* 0x000000bebd6e723e */ /* 0x020fe200000010ff */
[----:B------:R-:W-:Y:S02]  /*161d0*/  LDSM.16.MT88.4 R160, [R197+0x3800] ;  /* 0x00380000c5a0783b */ /* 0x000fe40000004200 */
[----:B--2---:R-:W-:Y:S02]  /*161e0*/  F2FP.BF16.PACK_AB R109, R175, R176 ;  /* 0x000000b0af6d723e */ /* 0x004fe400000010ff */
[----:B-1----:R-:W-:Y:S01]  /*161f0*/  F2FP.BF16.PACK_AB R111, R173, R174 ;  /* 0x000000aead6f723e */ /* 0x002fe200000010ff */
[--C-:B------:R-:W-:Y:S04]  /*16200*/  FFMA.FTZ R102, R171, c[0x0][0x2d0], -R140.reuse ;  /* 0x0000b400ab667a23 */ /* 0x100fe8000001088c */
[----:B------:R1:W-:Y:S02]  /*16210*/  MUFU.EX2 R188, R102 ;  /* 0x0000006600bc7308 */ /* 0x0003e40000000800 */
        /* <DEDUP_REMOVED lines=17> */
[----:B------:R-:W5:Y:S05]  /*16330*/  MUFU.EX2 R181, R140 ;  /* 0x0000008c00b57308 */ /* 0x000f6a0000000800 */
        /* <DEDUP_REMOVED lines=8> */
[C---:B------:R-:W-:Y:S07]  /*163c0*/  HMMA.16816.F32.BF16 R52, R108.reuse, R148, R52 ;  /* 0x000000946c34723c */ /* 0x040fee0000041834 */
[----:B---3--:R-:W-:Y:S01]  /*163d0*/  F2FP.BF16.PACK_AB R148, R187, R188 ;  /* 0x000000bcbb94723e */ /* 0x008fe200000010ff */
[C---:B------:R-:W-:Y:S07]  /*163e0*/  HMMA.16816.F32.BF16 R56, R108.reuse, R150, R56 ;  /* 0x000000966c38723c */ /* 0x040fee0000041838 */
[----:B-----5:R-:W-:Y:S01]  /*163f0*/  F2FP.BF16.PACK_AB R150, R181, R182 ;  /* 0x000000b6b596723e */ /* 0x020fe200000010ff */
[C---:B--2---:R-:W-:Y:S04]  /*16400*/  HMMA.16816.F32.BF16 R60, R108.reuse, R112, R60 ;  /* 0x000000706c3c723c */ /* 0x044fe8000004183c */
        /* <DEDUP_REMOVED lines=86> */
.L_x_706:
[----:B------:R-:W-:Y:S01]  /*16970*/  IMAD.MOV.U32 R0, RZ, RZ, c[0x0][0x2c4] ;  /* 0x0000b100ff007624 */ /* 0x000fe200078e00ff */
[----:B------:R-:W-:Y:S01]  /*16980*/  IADD3 R2, R242, 0x1, -R243 ;  /* 0x00000001f2027810 */ /* 0x000fe20007ffe8f3 */
[----:B------:R-:W-:-:S03]  /*16990*/  IMAD.MOV.U32 R4, RZ, RZ, c[0x0][0x32c] ;  /* 0x0000cb00ff047624 */ /* 0x000fc600078e00ff */
[----:B------:R-:W-:Y:S02]  /*169a0*/  ISETP.NE.AND P1, PT, R0, 0x1, PT ;  /* 0x000000010000780c */ /* 0x000fe40003f25270 */
[----:B------:R-:W-:Y:S02]  /*169b0*/  IADD3 R0, R246, 0x7f, RZ ;  /* 0x0000007ff6007810 */ /* 0x000fe40007ffe0ff */
[----:B------:R-:W-:-:S09]  /*169c0*/  ISETP.GE.AND P0, PT, R4, 0x1, PT ;  /* 0x000000010400780c */ /* 0x000fd20003f06270 */
        /* <DEDUP_REMOVED lines=15> */
.L_x_718:
[----:B------:R-:W-:-:S04]  /*16ac0*/  MOV R3, c[0x0][0x32c] ;  /* 0x0000cb0000037a02 */ /* 0x000fc80000000f00 */
[----:B------:R-:W-:-:S13]  /*16ad0*/  ISETP.NE.AND P0, PT, R3, 0x1, PT ;  /* 0x000000010300780c */ /* 0x000fda0003f05270 */
[----:B------:R-:W-:-:S05]  /*16ae0*/  @P0 IMAD.HI.U32 R3, R0, c[0x0][0x330], RZ ;  /* 0x0000cc0000030a27 */ /* 0x000fca00078e00ff */
[----:B------:R-:W-:Y:S02]  /*16af0*/  @P0 SHF.R.U32.HI R0, RZ, c[0x0][0x334], R3 ;  /* 0x0000cd00ff000a19 */ /* 0x000fe40000011603 */
.L_x_719:
[----:B------:R-:W-:Y:S05]  /*16b00*/  BSYNC B0 ;  /* 0x0000000000007941 */ /* 0x000fea0003800000 */
.L_x_717:
[----:B------:R-:W-:-:S05]  /*16b10*/  IMAD R0, R0, c[0x0][0x32c], RZ ;  /* 0x0000cb0000007a24 */ /* 0x000fca00078e02ff */
[----:B------:R-:W-:-:S04]  /*16b20*/  IMNMX R2, R2, R0, !PT ;  /* 0x0000000002027217 */ /* 0x000fc80007800200 */
.L_x_716:
        /* <DEDUP_REMOVED lines=10> */
.L_x_721:
[----:B------:R-:W-:Y:S01]  /*16bd0*/  ISETP.GT.AND P0, PT, R227, R216, PT ;  /* 0x000000d8e300720c */ /* 0x000fe20003f04270 */
[----:B------:R-:W-:Y:S04]  /*16be0*/  DEPBAR.LE SB0, 0x0 ;  /* 0x000080000000791a */ /* 0x000fe80000000000 */
[----:B------:R-:W-:Y:S01]  /*16bf0*/  WARPSYNC 0xffffffff ;  /* 0xffffffff00007948 */ /* 0x000fe20003800000 */
[----:B------:R-:W-:Y:S01]  /*16c00*/  BAR.SYNC.DEFER_BLOCKING 0x0 ;  /* 0x0000000000007b1d */ /* 0x000fe20000010000 */
[C---:B------:R-:W-:Y:S06]  /*16c10*/  IADD3 R215, R216.reuse, -0x1, RZ ;  /* 0xffffffffd8d77810 */ /* 0x040fec0007ffe0ff */
[----:B------:R-:W-:Y:S01]  /*16c20*/  @!P0 SHF.R.S32.HI R0, RZ, 0x1f, R216 ;  /* 0x0000001fff008819 */ /* 0x000fe200000114d8 */
[----:B------:R-:W-:Y:S01]  /*16c30*/  @!P0 IMAD.WIDE.U32 R4, R216, c[0x0][0x208], RZ ;  /* 0x00008200d8048a25 */ /* 0x000fe200078e00ff */
[----:B------:R-:W-:Y:S03]  /*16c40*/  @!P0 MOV R6, c[0x0][0x208] ;  /* 0x0000820000068a02 */ /* 0x000fe60000000f00 */
[----:B------:R-:W-:Y:S01]  /*16c50*/  @!P0 IMAD R0, R0, c[0x0][0x208], RZ ;  /* 0x0000820000008a24 */ /* 0x000fe200078e02ff */
[----:B------:R-:W-:Y:S03]  /*16c60*/  @!P0 SHF.L.U32 R2, R4, 0x6, RZ ;  /* 0x0000000604028819 */ /* 0x000fe600000006ff */
[----:B------:R-:W-:Y:S01]  /*16c70*/  @!P0 IMAD R0, R216, c[0x0][0x20c], R0 ;  /* 0x00008300d8008a24 */ /* 0x000fe200078e0200 */
[----:B------:R-:W-:Y:S04]  /*16c80*/  @!P0 LEA R3, P1, R6, R2, 0x5 ;  /* 0x0000000206038211 */ /* 0x000fe800078228ff */
[----:B------:R-:W-:Y:S02]  /*16c90*/  @!P0 IADD3 R0, R5, R0, RZ ;  /* 0x0000000005008210 */ /* 0x000fe40007ffe0ff */
[----:B------:R-:W-:Y:S01]  /*16ca0*/  @!P0 MOV R5, c[0x0][0x20c] ;  /* 0x0000830000058a02 */ /* 0x000fe20000000f00 */
[----:B------:R-:W-:Y:S01]  /*16cb0*/  LDSM.16.M88.4 R32, [R199] ;  /* 0x00000000c720783b */ /* 0x000fe20000000200 */
[----:B------:R-:W-:Y:S04]  /*16cc0*/  @!P0 SHF.L.U64.HI R0, R4, 0x6, R0 ;  /* 0x0000000604008819 */ /* 0x000fe80000010200 */
[----:B------:R-:W-:Y:S02]  /*16cd0*/  @!P0 LEA.HI.X R12, R6, R0, R5, 0x5, P1 ;  /* 0x00000000060c8211 */ /* 0x000fe400008f2c05 */
[----:B------:R-:W-:Y:S01]  /*16ce0*/  @!P0 IADD3 R4, P1, R2, R230, RZ ;  /* 0x000000e602048210 */ /* 0x000fe20007f3e0ff */
[----:B------:R-:W1:Y:S03]  /*16cf0*/  LDSM.16.M88.4 R8, [R192] ;  /* 0x00000000c008783b */ /* 0x000e660000000200 */
[-C--:B------:R-:W-:Y:S02]  /*16d00*/  @!P0 IADD3.X R5, R0, R233.reuse, RZ, P1, !PT ;  /* 0x000000e900058210 */ /* 0x080fe40000ffe4ff */
[C---:B------:R-:W-:Y:S03]  /*16d10*/  @!P0 LEA R22, P1, R4.reuse, c[0x0][0x1f8], 0x1 ;  /* 0x00007e0004168a11 */ /* 0x040fe600078208ff */
[----:B------:R-:W2:Y:S01]  /*16d20*/  LDSM.16.M88.4 R16, [R192+0x800] ;  /* 0x00080000c010783b */ /* 0x000ea20000000200 */
[----:B------:R-:W-:Y:S02]  /*16d30*/  @!P0 LEA.HI.X R23, R4, c[0x0][0x1fc], R5, 0x1, P1 ;  /* 0x00007f0004178a11 */ /* 0x000fe400008f0c05 */
[----:B------:R-:W-:Y:S04]  /*16d40*/  @!P0 IADD3 R6, P1, R230, 0x40, RZ ;  /* 0x00000040e6068810 */ /* 0x000fe80007f3e0ff */
[----:B------:R-:W-:Y:S01]  /*16d50*/  @!P0 IADD3.X R5, RZ, R233, RZ, P1, !PT ;  /* 0x000000e9ff058210 */ /* 0x000fe20000ffe4ff */
[----:B------:R-:W3:Y:S01]  /*16d60*/  LDSM.16.M88.4 R24, [R192+0x1000] ;  /* 0x00100000c018783b */ /* 0x000ee20000000200 */
[----:B------:R-:W-:Y:S04]  /*16d70*/  @!P0 IADD3 R4, P1, R2, R6, RZ ;  /* 0x0000000602048210 */ /* 0x000fe80007f3e0ff */
[----:B------:R-:W-:Y:S02]  /*16d80*/  @!P0 IADD3.X R7, R0, R5, RZ, P1, !PT ;  /* 0x0000000500078210 */ /* 0x000fe40000ffe4ff */
[C---:B------:R-:W-:Y:S01]  /*16d90*/  @!P0 LEA R174, P1, R4.reuse, c[0x0][0x1f8], 0x1 ;  /* 0x00007e0004ae8a11 */ /* 0x040fe200078208ff */
[----:B------:R-:W4:Y:S03]  /*16da0*/  LDSM.16.M88.4 R148, [R192+0x1800] ;  /* 0x00180000c094783b */ /* 0x000f260000000200 */
[----:B------:R-:W-:Y:S02]  /*16db0*/  @!P0 LEA.HI.X R175, R4, c[0x0][0x1fc], R7, 0x1, P1 ;  /* 0x00007f0004af8a11 */ /* 0x000fe400008f0c07 */
[----:B------:R-:W-:Y:S03]  /*16dc0*/  @!P0 IADD3 R4, P1, R230, 0x80, RZ ;  /* 0x00000080e6048810 */ /* 0x000fe60007f3e0ff */
[----:B------:R-:W-:Y:S01]  /*16dd0*/  LDSM.16.M88.4 R152, [R200] ;  /* 0x00000000c898783b */ /* 0x000fe20000000200 */
[----:B------:R-:W-:Y:S02]  /*16de0*/  @!P0 IADD3.X R13, RZ, R233, RZ, P1, !PT ;  /* 0x000000e9ff0d8210 */ /* 0x000fe40000ffe4ff */
[----:B------:R-:W-:Y:S04]  /*16df0*/  @!P0 IADD3 R2, P1, R2, R4, RZ ;  /* 0x0000000402028210 */ /* 0x000fe80007f3e0ff */
[----:B------:R-:W-:Y:S01]  /*16e00*/  @!P0 IADD3.X R0, R0, R13, RZ, P1, !PT ;  /* 0x0000000d00008210 */ /* 0x000fe20000ffe4ff */
[----:B------:R-:W5:Y:S01]  /*16e10*/  LDSM.16.M88.4 R156, [R203] ;  /* 0x00000000cb9c783b */ /* 0x000f620000000200 */
[C---:B------:R-:W-:Y:S04]  /*16e20*/  @!P0 LEA R172, P1, R2.reuse, c[0x0][0x1f8], 0x1 ;  /* 0x00007e0002ac8a11 */ /* 0x040fe800078208ff */
[----:B------:R-:W-:Y:S02]  /*16e30*/  @!P0 LEA.HI.X R173, R2, c[0x0][0x1fc], R0, 0x1, P1 ;  /* 0x00007f0002ad8a11 */ /* 0x000fe400008f0c00 */
[C---:B------:R-:W-:Y:S01]  /*16e40*/  @!P0 IADD3 R0, P1, R3.reuse, R6, RZ ;  /* 0x0000000603008210 */ /* 0x040fe20007f3e0ff */
[----:B------:R-:W3:Y:S03]  /*16e50*/  LDSM.16.M88.4 R160, [R214] ;  /* 0x00000000d6a0783b */ /* 0x000ee60000000200 */
[C---:B------:R-:W-:Y:S02]  /*16e60*/  @!P0 IADD3.X R21, R12.reuse, R5, RZ, P1, !PT ;  /* 0x000000050c158210 */ /* 0x040fe40000ffe4ff */
[C---:B------:R-:W-:Y:S02]  /*16e70*/  @!P0 IADD3 R20, P1, R3.reuse, R4, RZ ;  /* 0x0000000403148210 */ /* 0x040fe40007f3e0ff */
[C---:B-1----:R-:W-:Y:S01]  /*16e80*/  HMMA.16816.F32.BF16 R4, R32.reuse, R8, RZ ;  /* 0x000000082004723c */ /* 0x042fe200000418ff */
[----:B------:R-:W1:Y:S02]  /*16e90*/  LDSM.16.M88.4 R164, [R213] ;  /* 0x00000000d5a4783b */ /* 0x000e640000000200 */
[C---:B------:R-:W-:Y:S02]  /*16ea0*/  @!P0 IADD3.X R100, R12.reuse, R13, RZ, P1, !PT ;  /* 0x0000000d0c648210 */ /* 0x040fe40000ffe4ff */
[----:B------:R-:W-:Y:S03]  /*16eb0*/  @!P0 IADD3 R3, P1, R3, R230, RZ ;  /* 0x000000e603038210 */ /* 0x000fe60007f3e0ff */
[C---:B------:R-:W-:Y:S01]  /*16ec0*/  HMMA.16816.F32.BF16 R8, R32.reuse, R10, RZ ;  /* 0x0000000a2008723c */ /* 0x040fe200000418ff */
[----:B------:R-:W1:Y:S03]  /*16ed0*/  LDSM.16.M88.4 R168, [R212] ;  /* 0x00000000d4a8783b */ /* 0x000e660000000200 */
[----:B------:R-:W-:Y:S02]  /*16ee0*/  @!P0 IADD3.X R2, R12, R233, RZ, P1, !PT ;  /* 0x000000e90c028210 */ /* 0x000fe40000ffe4ff */
[C---:B------:R-:W-:Y:S02]  /*16ef0*/  @!P0 LEA R28, P1, R3.reuse, c[0x0][0x1f8], 0x1 ;  /* 0x00007e00031c8a11 */ /* 0x040fe400078208ff */
[C---:B--2---:R-:W-:Y:S01]  /*16f00*/  HMMA.16816.F32.BF16 R12, R32.reuse, R16, RZ ;  /* 0x00000010200c723c */ /* 0x044fe200000418ff */
[----:B------:R-:W-:Y:S01]  /*16f10*/  @!PT LDS RZ, [RZ] ;  /* 0x00000000fffff984 */ /* 0x000fe20000000800 */
[----:B------:R-:W-:Y:S01]  /*16f20*/  @!PT LDS RZ, [RZ] ;  /* 0x00000000fffff984 */ /* 0x000fe20000000800 */
[----:B------:R-:W-:Y:S01]  /*16f30*/  @!PT LDS RZ, [RZ] ;  /* 0x00000000fffff984 */ /* 0x000fe20000000800 */
[----:B------:R3:W-:Y:S03]  /*16f40*/  @!P0 LDGSTS.E.BYPASS.LTC128B.128 [R217+0x100], [R22.64], !P5 ;  /* 0x0010000016d98fae */ /* 0x0007e6000e901d46 */
[----:B------:R-:W-:Y:S02]  /*16f50*/  @!P0 LEA.HI.X R29, R3, c[0x0][0x1fc], R2, 0x1, P1 ;  /* 0x00007f00031d8a11 */ /* 0x000fe400008f0c02 */
[C---:B------:R-:W-:Y:S02]  /*16f60*/  @!P0 LEA R30, P1, R0.reuse, c[0x0][0x1f8], 0x1 ;  /* 0x00007e00001e8a11 */ /* 0x040fe400078208ff */
[C---:B------:R-:W-:Y:S01]  /*16f70*/  HMMA.16816.F32.BF16 R16, R32.reuse, R18, RZ ;  /* 0x000000122010723c */ /* 0x040fe200000418ff */
[----:B------:R2:W-:Y:S03]  /*16f80*/  @!P0 LDGSTS.E.BYPASS.LTC128B.128 [R217+0x2100], [R174.64], !P4 ;  /* 0x02100000aed98fae */ /* 0x0005e6000e101d46 */
[----:B------:R-:W-:Y:S02]  /*16f90*/  @!P0 LEA.HI.X R31, R0, c[0x0][0x1fc], R21, 0x1, P1 ;  /* 0x00007f00001f8a11 */ /* 0x000fe400008f0c15 */
[C---:B------:R-:W-:Y:S03]  /*16fa0*/  @!P0 LEA R2, P1, R20.reuse, c[0x0][0x1f8], 0x1 ;  /* 0x00007e0014028a11 */ /* 0x040fe600078208ff */
[----:B------:R2:W-:Y:S03]  /*16fb0*/  @!P0 LDGSTS.E.BYPASS.LTC128B.128 [R217+0x4100], [R172.64], !P3 ;  /* 0x04100000acd98fae */ /* 0x0005e6000d901d46 */
[----:B------:R-:W-:Y:S05]  /*16fc0*/  @!P0 LEA.HI.X R3, R20, c[0x0][0x1fc], R100, 0x1, P1 ;  /* 0x00007f0014038a11 */ /* 0x000fea00008f0c64 */
[----:B------:R4:W-:Y:S01]  /*16fd0*/  @!P0 LDGSTS.E.BYPASS.LTC128B.128 [R217+0x1100], [R28.64], !P5 ;  /* 0x011000001cd98fae */ /* 0x0009e2000e901d46 */
[C---:B---3--:R-:W-:Y:S07]  /*16fe0*/  HMMA.16816.F32.BF16 R20, R32.reuse, R24, RZ ;  /* 0x000000182014723c */ /* 0x048fee00000418ff */
[----:B------:R4:W-:Y:S01]  /*16ff0*/  @!P0 LDGSTS.E.BYPASS.LTC128B.128 [R217+0x3100], [R30.64], !P4 ;  /* 0x031000001ed98fae */ /* 0x0009e2000e101d46 */
[C---:B------:R-:W-:Y:S07]  /*17000*/  HMMA.16816.F32.BF16 R24, R32.reuse, R26, RZ ;  /* 0x0000001a2018723c */ /* 0x040fee00000418ff */
[----:B------:R3:W-:Y:S01]  /*17010*/  @!P0 LDGSTS.E.BYPASS.LTC128B.128 [R217+0x5100], [R2.64], !P3 ;  /* 0x0510000002d98fae */ /* 0x0007e2000d901d46 */
[----:B------:R-:W-:Y:S07]  /*17020*/  ISETP.GT.AND P0, PT, R216, R227, PT ;  /* 0x000000e3d800720c */ /* 0x000fee0003f04270 */
[----:B--2---:R-:W-:Y:S08]  /*17030*/  LDSM.16.M88.4 R172, [R202] ;  /* 0x00000000caac783b */ /* 0x004ff00000000200 */
[----:B------:R-:W0:Y:S01]  /*17040*/  LDGDEPBAR ;  /* 0x00000000000079af */ /* 0x000e220000000000 */
[C---:B----4-:R-:W-:Y:S07]  /*17050*/  HMMA.16816.F32.BF16 R28, R32.reuse, R148, RZ ;  /* 0x00000094201c723c */ /* 0x050fee00000418ff */
[----:B------:R-:W2:Y:S01]  /*17060*/  LDSM.16.M88.4 R176, [R198] ;  /* 0x00000000c6b0783b */ /* 0x000ea20000000200 */
[----:B------:R-:W-:Y:S07]  /*17070*/  HMMA.16816.F32.BF16 R32, R32, R150, RZ ;  /* 0x000000962020723c */ /* 0x000fee00000418ff */
[----:B------:R-:W4:Y:S01]  /*17080*/  LDSM.16.M88.4 R180, [R198+0x800] ;  /* 0x00080000c6b4783b */ /* 0x000f220000000200 */
[C---:B-----5:R-:W-:Y:S07]  /*17090*/  HMMA.16816.F32.BF16 R4, R152.reuse, R156, R4 ;  /* 0x0000009c9804723c */ /* 0x060fee0000041804 */
[----:B------:R-:W5:Y:S01]  /*170a0*/  LDSM.16.M88.4 R148, [R198+0x1000] ;  /* 0x00100000c694783b */ /* 0x000f620000000200 */
[C---:B------:R-:W-:Y:S07]  /*170b0*/  HMMA.16816.F32.BF16 R8, R152.reuse, R158, R8 ;  /* 0x0000009e9808723c */ /* 0x040fee0000041808 */
[----:B------:R-:W2:Y:S01]  /*170c0*/  LDSM.16.M88.4 R156, [R198+0x1800] ;  /* 0x00180000c69c783b */ /* 0x000ea20000000200 */
[C---:B------:R-:W-:Y:S07]  /*170d0*/  HMMA.16816.F32.BF16 R12, R152.reuse, R160, R12 ;  /* 0x000000a0980c723c */ /* 0x040fee000004180c */
[----:B------:R-:W-:Y:S01]  /*170e0*/  LDSM.16.M88.4 R184, [R199+0x4000] ;  /* 0x00400000c7b8783b */ /* 0x000fe20000000200 */
[C---:B------:R-:W-:Y:S07]  /*170f0*/  HMMA.16816.F32.BF16 R16, R152.reuse, R162, R16 ;  /* 0x000000a29810723c */ /* 0x040fee0000041810 */
[----:B------:R-:W-:Y:S01]  /*17100*/  LDSM.16.M88.4 R160, [R201] ;  /* 0x00000000c9a0783b */ /* 0x000fe20000000200 */
[C---:B-1----:R-:W-:Y:S07]  /*17110*/  HMMA.16816.F32.BF16 R20, R152.reuse, R164, R20 ;  /* 0x000000a49814723c */ /* 0x042fee0000041814 */
[----:B------:R-:W-:Y:S01]  /*17120*/  LDSM.16.M88.4 R188, [R192+0x2000] ;  /* 0x00200000c0bc783b */ /* 0x000fe20000000200 */
[C---:B------:R-:W-:Y:S07]  /*17130*/  HMMA.16816.F32.BF16 R24, R152.reuse, R166, R24 ;  /* 0x000000a69818723c */ /* 0x040fee0000041818 */
[----:B------:R-:W1:Y:S01]  /*17140*/  LDSM.16.M88.4 R164, [R195] ;  /* 0x00000000c3a4783b */ /* 0x000e620000000200 */
[C---:B------:R-:W-:Y:S08]  /*17150*/  HMMA.16816.F32.BF16 R28, R152.reuse, R168, R28 ;  /* 0x000000a8981c723c */ /* 0x040ff0000004181c */
        /* <DEDUP_REMOVED lines=15> */
[C---:B-1----:R-:W-:Y:S01]  /*17250*/  HMMA.16816.F32.BF16 R4, R160.reuse, R164, R4 ;  /* 0x000000a4a004723c */ /* 0x042fe20000041804 */
[----:B------:R-:W-:Y:S07]  /*17260*/  LDSM.16.M88.4 R172, [R209] ;  /* 0x00000000d1ac783b */ /* 0x000fee0000000200 */
[C---:B------:R-:W-:Y:S01]  /*17270*/  HMMA.16816.F32.BF16 R8, R160.reuse, R166, R8 ;  /* 0x000000a6a008723c */ /* 0x040fe20000041808 */
[----:B------:R-:W-:Y:S07]  /*17280*/  LDSM.16.M88.4 R164, [R211] ;  /* 0x00000000d3a4783b */ /* 0x000fee0000000200 */
[C---:B------:R-:W-:Y:S08]  /*17290*/  HMMA.16816.F32.BF16 R12, R160.reuse, R152, R12 ;  /* 0x00000098a00c723c */ /* 0x040ff0000004180c */
        /* <DEDUP_REMOVED lines=14> */
[----:B------:R-:W4:Y:S07]  /*17380*/  LDSM.16.M88.4 R148, [R208] ;  /* 0x00000000d094783b */ /* 0x000f2e0000000200 */
[C---:B-----5:R-:W-:Y:S08]  /*17390*/  HMMA.16816.F32.BF16 R20, R184.reuse, R156, R20 ;  /* 0x0000009cb814723c */ /* 0x060ff00000041814 */
[C---:B------:R-:W-:Y:S01]  /*173a0*/  HMMA.16816.F32.BF16 R24, R184.reuse, R158, R24 ;  /* 0x0000009eb818723c */ /* 0x040fe20000041818 */
[----:B------:R-:W5:Y:S07]  /*173b0*/  LDSM.16.M88.4 R156, [R202+0x4000] ;  /* 0x00400000ca9c783b */ /* 0x000f6e0000000200 */
        /* <DEDUP_REMOVED lines=13> */
[C---:B----4-:R-:W-:Y:S08]  /*17490*/  HMMA.16816.F32.BF16 R28, R160.reuse, R148, R28 ;  /* 0x00000094a01c723c */ /* 0x050ff0000004181c */
[----:B------:R-:W-:Y:S01]  /*174a0*/  HMMA.16816.F32.BF16 R32, R160, R150, R32 ;  /* 0x00000096a020723c */ /* 0x000fe20000041820 */
[----:B------:R-:W4:Y:S07]  /*174b0*/  LDSM.16.M88.4 R148, [R198+0x3800] ;  /* 0x00380000c694783b */ /* 0x000f2e0000000200 */
[C---:B-----5:R-:W-:Y:S01]  /*174c0*/  HMMA.16816.F32.BF16 R4, R156.reuse, R176, R4 ;  /* 0x000000b09c04723c */ /* 0x060fe20000041804 */
[----:B------:R-:W5:Y:S07]  /*174d0*/  LDSM.16.M88.4 R160, [R201+0x4000] ;  /* 0x00400000c9a0783b */ /* 0x000f6e0000000200 */
[C---:B------:R-:W-:Y:S01]  /*174e0*/  HMMA.16816.F32.BF16 R8, R156.reuse, R178, R8 ;  /* 0x000000b29c08723c */ /* 0x040fe20000041808 */
[----:B------:R-:W3:Y:S07]  /*174f0*/  LDSM.16.M88.4 R176, [R195+0x3000] ;  /* 0x00300000c3b0783b */ /* 0x000eee0000000200 */
[C---:B-1----:R-:W-:Y:S08]  /*17500*/  HMMA.16816.F32.BF16 R12, R156.reuse, R152, R12 ;  /* 0x000000989c0c723c */ /* 0x042ff0000004180c */
[C---:B------:R-:W-:Y:S01]  /*17510*/  HMMA.16816.F32.BF16 R16, R156.reuse, R154, R16 ;  /* 0x0000009a9c10723c */ /* 0x040fe20000041810 */
[----:B------:R-:W1:Y:S07]  /*17520*/  LDSM.16.M88.4 R152, [R195+0x3800] ;  /* 0x00380000c398783b */ /* 0x000e6e0000000200 */
[C---:B--2---:R-:W-:Y:S08]  /*17530*/  HMMA.16816.F32.BF16 R20, R156.reuse, R164, R20 ;  /* 0x000000a49c14723c */ /* 0x044ff00000041814 */
[C---:B------:R-:W-:Y:S01]  /*17540*/  HMMA.16816.F32.BF16 R24, R156.reuse, R166, R24 ;  /* 0x000000a69c18723c */ /* 0x040fe20000041818 */
[----:B------:R-:W-:Y:S07]  /*17550*/  LDSM.16.M88.4 R164, [R200+0x8000] ;  /* 0x00800000c8a4783b */ /* 0x000fee0000000200 */
[C---:B----4-:R-:W-:Y:S08]  /*17560*/  HMMA.16816.F32.BF16 R28, R156.reuse, R148, R28 ;  /* 0x000000949c1c723c */ /* 0x050ff0000004181c */
[----:B------:R-:W-:Y:S01]  /*17570*/  HMMA.16816.F32.BF16 R32, R156, R150, R32 ;  /* 0x000000969c20723c */ /* 0x000fe20000041820 */
[----:B------:R-:W2:Y:S07]  /*17580*/  LDSM.16.M88.4 R148, [R192+0x5000] ;  /* 0x00500000c094783b */ /* 0x000eae0000000200 */
[C---:B-----5:R-:W-:Y:S01]  /*17590*/  HMMA.16816.F32.BF16 R4, R160.reuse, R168, R4 ;  /* 0x000000a8a004723c */ /* 0x060fe20000041804 */
[----:B------:R-:W4:Y:S07]  /*175a0*/  LDSM.16.M88.4 R156, [R192+0x5800] ;  /* 0x00580000c09c783b */ /* 0x000f2e0000000200 */
[C---:B------:R-:W-:Y:S01]  /*175b0*/  HMMA.16816.F32.BF16 R8, R160.reuse, R170, R8 ;  /* 0x000000aaa008723c */ /* 0x040fe20000041808 */
[----:B------:R-:W5:Y:S07]  /*175c0*/  LDSM.16.M88.4 R168, [R207] ;  /* 0x00000000cfa8783b */ /* 0x000f6e0000000200 */
[C---:B------:R-:W-:Y:S08]  /*175d0*/  HMMA.16816.F32.BF16 R12, R160.reuse, R172, R12 ;  /* 0x000000aca00c723c */ /* 0x040ff0000004180c */
[C---:B------:R-:W-:Y:S01]  /*175e0*/  HMMA.16816.F32.BF16 R16, R160.reuse, R174, R16 ;  /* 0x000000aea010723c */ /* 0x040fe20000041810 */
[----:B------:R-:W2:Y:S07]  /*175f0*/  LDSM.16.M88.4 R172, [R206] ;  /* 0x00000000ceac783b */ /* 0x000eae0000000200 */
[C---:B---3--:R-:W-:Y:S08]  /*17600*/  HMMA.16816.F32.BF16 R20, R160.reuse, R176, R20 ;  /* 0x000000b0a014723c */ /* 0x048ff00000041814 */
[C---:B------:R-:W-:Y:S01]  /*17610*/  HMMA.16816.F32.BF16 R24, R160.reuse, R178, R24 ;  /* 0x000000b2a018723c */ /* 0x040fe20000041818 */
[----:B------:R-:W-:Y:S07]  /*17620*/  LDSM.16.M88.4 R176, [R202+0x8000] ;  /* 0x00800000cab0783b */ /* 0x000fee0000000200 */
[C---:B-1----:R-:W-:Y:S08]  /*17630*/  HMMA.16816.F32.BF16 R28, R160.reuse, R152, R28 ;  /* 0x00000098a01c723c */ /* 0x042ff0000004181c */
[----:B------:R-:W-:Y:S01]  /*17640*/  HMMA.16816.F32.BF16 R32, R160, R154, R32 ;  /* 0x0000009aa020723c */ /* 0x000fe20000041820 */
[----:B------:R-:W1:Y:S07]  /*17650*/  LDSM.16.M88.4 R152, [R205] ;  /* 0x00000000cd98783b */ /* 0x000e6e0000000200 */
[C---:B------:R-:W-:Y:S01]  /*17660*/  HMMA.16816.F32.BF16 R4, R180.reuse, R184, R4 ;  /* 0x000000b8b404723c */ /* 0x040fe20000041804 */
[----:B------:R-:W3:Y:S07]  /*17670*/  LDSM.16.M88.4 R160, [R204] ;  /* 0x00000000cca0783b */ /* 0x000eee0000000200 */
        /* <DEDUP_REMOVED lines=8> */
[C---:B----4-:R-:W-:Y:S08]  /*17700*/  HMMA.16816.F32.BF16 R28, R180.reuse, R156, R28 ;  /* 0x0000009cb41c723c */ /* 0x050ff0000004181c */
[----:B------:R-:W-:Y:S01]  /*17710*/  HMMA.16816.F32.BF16 R32, R180, R158, R32 ;  /* 0x0000009eb420723c */ /* 0x000fe20000041820 */
[----:B------:R-:W4:Y:S07]  /*17720*/  LDSM.16.M88.4 R156, [R198+0x5000] ;  /* 0x00500000c69c783b */ /* 0x000f2e0000000200 */
[C---:B-----5:R-:W-:Y:S01]  /*17730*/  HMMA.16816.F32.BF16 R4, R164.reuse, R168, R4 ;  /* 0x000000a8a404723c */ /* 0x060fe20000041804 */
[----:B------:R-:W-:Y:S07]  /*17740*/  LDSM.16.M88.4 R180, [R201+0x8000] ;  /* 0x00800000c9b4783b */ /* 0x000fee0000000200 */
[C---:B------:R-:W-:Y:S01]  /*17750*/  HMMA.16816.F32.BF16 R8, R164.reuse, R170, R8 ;  /* 0x000000aaa408723c */ /* 0x040fe20000041808 */
[----:B------:R-:W5:Y:S07]  /*17760*/  LDSM.16.M88.4 R168, [R198+0x5800] ;  /* 0x00580000c6a8783b */ /* 0x000f6e0000000200 */
[C---:B------:R-:W-:Y:S08]  /*17770*/  HMMA.16816.F32.BF16 R12, R164.reuse, R172, R12 ;  /* 0x000000aca40c723c */ /* 0x040ff0000004180c */
[C---:B------:R-:W-:Y:S08]  /*17780*/  HMMA.16816.F32.BF16 R16, R164.reuse, R174, R16 ;  /* 0x000000aea410723c */ /* 0x040ff00000041810 */
[C---:B-1----:R-:W-:Y:S08]  /*17790*/  HMMA.16816.F32.BF16 R20, R164.reuse, R152, R20 ;  /* 0x00000098a414723c */ /* 0x042ff00000041814 */
[C---:B------:R-:W-:Y:S08]  /*177a0*/  HMMA.16816.F32.BF16 R24, R164.reuse, R154, R24 ;  /* 0x0000009aa418723c */ /* 0x040ff00000041818 */
[C---:B---3--:R-:W-:Y:S08]  /*177b0*/  HMMA.16816.F32.BF16 R28, R164.reuse, R160, R28 ;  /* 0x000000a0a41c723c */ /* 0x048ff0000004181c */
[----:B------:R-:W-:Y:S08]  /*177c0*/  HMMA.16816.F32.BF16 R32, R164, R162, R32 ;  /* 0x000000a2a420723c */ /* 0x000ff00000041820 */
[C---:B------:R-:W-:Y:S08]  /*177d0*/  HMMA.16816.F32.BF16 R4, R176.reuse, R184, R4 ;  /* 0x000000b8b004723c */ /* 0x040ff00000041804 */
        /* <DEDUP_REMOVED lines=139> */
[----:B------:R-:W-:Y:S01]  /*18090*/  FFMA.FTZ R11, R153, c[0x0][0x2d0], -R155 ;  /* 0x0000b400990b7a23 */ /* 0x000fe2000001089b */
        /* <DEDUP_REMOVED lines=24> */
[--C-:B------:R-:W-:Y:S01]  /*18220*/  FFMA.FTZ R5, R154, c[0x0][0x2d0], -R155.reuse ;  /* 0x0000b4009a057a23 */ /* 0x100fe2000001089b */
        /* <DEDUP_REMOVED lines=52> */
[----:B--2---:R-:W-:Y:S02]  /*18570*/  FFMA.FTZ R102, R151, c[0x0][0x2d0], -R155 ;  /* 0x0000b40097667a23 */ /* 0x004fe4000001089b */
[----:B------:R2:W-:Y:S01]  /*18580*/  MUFU.EX2 R188, R14 ;  /* 0x0000000e00bc7308 */ /* 0x0005e20000000800 */
[----:B------:R-:W-:Y:S01]  /*18590*/  @P0 LEA.HI.X R5, R5, c[0x0][0x1cc], R15, 0x1, P1 ;  /* 0x0000730005050a11 */ /* 0x000fe200008f0c0f */
[----:B------:R3:W-:Y:S01]  /*185a0*/  @P0 LDGSTS.E.BYPASS.LTC128B.128 [R217+0x9100], [R6.64], !P4 ;  /* 0x0910000006d90fae */ /* 0x0007e2000e101d46 */
[C---:B------:R-:W-:Y:S02]  /*185b0*/  FMUL.FTZ R43, R0.reuse, R43 ;  /* 0x0000002b002b7220 */ /* 0x040fe40000410000 */
[C---:B------:R-:W-:Y:S02]  /*185c0*/  FMUL.FTZ R46, R0.reuse, R46 ;  /* 0x0000002e002e7220 */ /* 0x040fe40000410000 */
[C---:B------:R-:W-:Y:S02]  /*185d0*/  FMUL.FTZ R47, R0.reuse, R47 ;  /* 0x0000002f002f7220 */ /* 0x040fe40000410000 */
[C---:B------:R-:W-:Y:S01]  /*185e0*/  FMUL.FTZ R50, R0.reuse, R50 ;  /* 0x0000003200327220 */ /* 0x040fe20000410000 */
[----:B------:R4:W-:Y:S01]  /*185f0*/  @P0 LDGSTS.E.BYPASS.LTC128B.128 [R217+0xb100], [R4.64], !P3 ;  /* 0x0b10000004d90fae */ /* 0x0009e2000d901d46 */
[----:B------:R4:W-:Y:S01]  /*18600*/  MUFU.EX2 R220, R102 ;  /* 0x0000006600dc7308 */ /* 0x0009e20000000800 */
[----:B------:R-:W-:Y:S01]  /*18610*/  FMUL.FTZ R51, R0, R51 ;  /* 0x0000003300337220 */ /* 0x000fe20000410000 */
[----:B------:R-:W-:Y:S01]  /*18620*/  ISETP.GT.AND P0, PT, R216, R244, PT ;  /* 0x000000f4d800720c */ /* 0x000fe20003f04270 */
[C---:B------:R-:W-:Y:S01]  /*18630*/  FMUL.FTZ R54, R0.reuse, R54 ;  /* 0x0000003600367220 */ /* 0x040fe20000410000 */
[----:B------:R-:W-:Y:S01]  /*18640*/  MOV R216, R215 ;  /* 0x000000d700d87202 */ /* 0x000fe20000000f00 */
        /* <DEDUP_REMOVED lines=9> */
[C---:B---3--:R-:W-:Y:S01]  /*186e0*/  FMUL.FTZ R6, R0.reuse, R110 ;  /* 0x0000006e00067220 */ /* 0x048fe20000410000 */
[----:B-----5:R-:W-:Y:S01]  /*186f0*/  F2FP.BF16.PACK_AB R110, R223, R224 ;  /* 0x000000e0df6e723e */ /* 0x020fe200000010ff */
[C---:B------:R-:W-:Y:S02]  /*18700*/  FMUL.FTZ R7, R0.reuse, R111 ;  /* 0x0000006f00077220 */ /* 0x040fe40000410000 */
[----:B------:R-:W-:Y:S01]  /*18710*/  FMUL.FTZ R59, R0, R59 ;  /* 0x0000003b003b7220 */ /* 0x000fe20000410000 */
[----:B------:R-:W-:Y:S01]  /*18720*/  LDSM.16.MT88.4 R120, [R194+0x2000] ;  /* 0x00200000c278783b */ /* 0x000fe20000004200 */
[----:B------:R2:W3:Y:S01]  /*18730*/  MUFU.EX2 R187, R14 ;  /* 0x0000000e00bb7308 */ /* 0x0004e20000000800 */
[----:B----4-:R-:W-:Y:S02]  /*18740*/  FFMA.FTZ R4, R156, c[0x0][0x2d0], -R101 ;  /* 0x0000b4009c047a23 */ /* 0x010fe40000010865 */
[----:B------:R-:W-:Y:S02]  /*18750*/  FMUL.FTZ R5, R2, R109 ;  /* 0x0000006d02057220 */ /* 0x000fe40000410000 */
[----:B------:R-:W-:Y:S02]  /*18760*/  FFMA.FTZ R102, R160, c[0x0][0x2d0], -R155 ;  /* 0x0000b400a0667a23 */ /* 0x000fe4000001089b */
        /* <DEDUP_REMOVED lines=26> */
[C---:B------:R-:W-:Y:S02]  /*18910*/  FMUL.FTZ R74, R0.reuse, R74 ;  /* 0x0000004a004a7220 */ /* 0x040fe40000410000 */
        /* <DEDUP_REMOVED lines=47> */
[----:B------:R-:W-:Y:S02]  /*18c10*/  FMUL.FTZ R92, R2, R92 ;  /* 0x0000005c025c7220 */ /* 0x000fe40000410000 */
        /* <DEDUP_REMOVED lines=15> */
[--C-:B-1----:R-:W-:Y:S02]  /*18d10*/  FFMA.FTZ R102, R165, c[0x0][0x2d0], -R155.reuse ;  /* 0x0000b400a5667a23 */ /* 0x102fe4000001089b */
        /* <DEDUP_REMOVED lines=16> */
[--C-:B-1----:R-:W-:Y:S02]  /*18e20*/  FFMA.FTZ R102, R167, c[0x0][0x2d0], -R155.reuse ;  /* 0x0000b400a7667a23 */ /* 0x102fe4000001089b */
        /* <DEDUP_REMOVED lines=61> */
[----:B---3--:R-:W-:Y:S02]  /*19200*/  FFMA.FTZ R102, R172, c[0x0][0x2d0], -R101 ;  /* 0x0000b400ac667a23 */ /* 0x008fe40000010865 */
        /* <DEDUP_REMOVED lines=8> */
[--C-:B---3--:R-:W-:Y:S02]  /*19290*/  FFMA.FTZ R102, R178, c[0x0][0x2d0], -R155.reuse ;  /* 0x0000b400b2667a23 */ /* 0x108fe4000001089b */
        /* <DEDUP_REMOVED lines=11> */
[----:B------:R4:W5:Y:S06]  /*19350*/  MUFU.EX2 R179, R102 ;  /* 0x0000006600b37308 */ /* 0x00096c0000000800 */
[C---:B------:R-:W-:Y:S08]  /*19360*/  HMMA.16816.F32.BF16 R84, R108.reuse, R124, R84 ;  /* 0x0000007c6c54723c */ /* 0x040ff00000041854 */
[C---:B------:R-:W-:Y:S01]  /*19370*/  HMMA.16816.F32.BF16 R88, R108.reuse, R126, R88 ;  /* 0x0000007e6c58723c */ /* 0x040fe20000041858 */
[----:B------:R-:W3:Y:S07]  /*19380*/  LDSM.16.MT88.4 R124, [R193+0x3000] ;  /* 0x00300000c17c783b */ /* 0x000eee0000004200 */
        /* <DEDUP_REMOVED lines=10> */
[----:B----4-:R-:W-:Y:S02]  /*19430*/  FFMA.FTZ R102, R177, c[0x0][0x2d0], -R155 ;  /* 0x0000b400b1667a23 */ /* 0x010fe4000001089b */
[----:B------:R-:W-:Y:S03]  /*19440*/  LDSM.16.MT88.4 R152, [R193+0x3800] ;  /* 0x00380000c198783b */ /* 0x000fe60000004200 */
[C---:B------:R-:W-:Y:S01]  /*19450*/  HMMA.16816.F32.BF16 R8, R108.reuse, R118, R8 ;  /* 0x000000766c08723c */ /* 0x040fe20000041808 */
[----:B------:R1:W-:Y:S04]  /*19460*/  MUFU.EX2 R177, R102 ;  /* 0x0000006600b17308 */ /* 0x0003e80000000800 */
[----:B------:R-:W4:Y:S03]  /*19470*/  LDSM.16.MT88.4 R116, [R193+0x5000] ;  /* 0x00500000c174783b */ /* 0x000f260000004200 */
[C---:B------:R-:W-:Y:S08]  /*19480*/  HMMA.16816.F32.BF16 R12, R108.reuse, R128, R12 ;  /* 0x000000806c0c723c */ /* 0x040ff0000004180c */
[C---:B------:R-:W-:Y:S01]  /*19490*/  HMMA.16816.F32.BF16 R16, R108.reuse, R130, R16 ;  /* 0x000000826c10723c */ /* 0x040fe20000041810 */
[----:B------:R-:W-:Y:S07]  /*194a0*/  LDSM.16.MT88.4 R128, [R197+0x1800] ;  /* 0x00180000c580783b */ /* 0x000fee0000004200 */
[C---:B---3--:R-:W-:Y:S04]  /*194b0*/  HMMA.16816.F32.BF16 R20, R108.reuse, R120, R20 ;  /* 0x000000786c14723c */ /* 0x048fe80000041814 */
[--C-:B-1----:R-:W-:Y:S04]  /*194c0*/  FFMA.FTZ R102, R235, c[0x0][0x2d0], -R101.reuse ;  /* 0x0000b400eb667a23 */ /* 0x102fe80000010865 */
[C---:B------:R-:W-:Y:S01]  /*194d0*/  HMMA.16816.F32.BF16 R24, R108.reuse, R122, R24 ;  /* 0x0000007a6c18723c */ /* 0x040fe20000041818 */
[----:B------:R-:W1:Y:S01]  /*194e0*/  LDSM.16.MT88.4 R120, [R194+0x5000] ;  /* 0x00500000c278783b */ /* 0x000e620000004200 */
[----:B------:R3:W-:Y:S06]  /*194f0*/  MUFU.EX2 R172, R102 ;  /* 0x0000006600ac7308 */ /* 0x0007ec0000000800 */
[C---:B------:R-:W-:Y:S08]  /*19500*/  HMMA.16816.F32.BF16 R28, R108.reuse, R132, R28 ;  /* 0x000000846c1c723c */ /* 0x040ff0000004181c */
[C---:B------:R-:W-:Y:S08]  /*19510*/  HMMA.16816.F32.BF16 R32, R108.reuse, R134, R32 ;  /* 0x000000866c20723c */ /* 0x040ff00000041820 */
[C---:B------:R-:W-:Y:S04]  /*19520*/  HMMA.16816.F32.BF16 R36, R108.reuse, R124, R36 ;  /* 0x0000007c6c24723c */ /* 0x040fe80000041824 */
[--C-:B---3--:R-:W-:Y:S02]  /*19530*/  FFMA.FTZ R102, R236, c[0x0][0x2d0], -R101.reuse ;  /* 0x0000b400ec667a23 */ /* 0x108fe40000010865 */
[----:B------:R-:W-:Y:S02]  /*19540*/  FFMA.FTZ R101, R140, c[0x0][0x2d0], -R101 ;  /* 0x0000b4008c657a23 */ /* 0x000fe40000010865 */
[C---:B------:R-:W-:Y:S01]  /*19550*/  HMMA.16816.F32.BF16 R40, R108.reuse, R126, R40 ;  /* 0x0000007e6c28723c */ /* 0x040fe20000041828 */
[----:B------:R-:W3:Y:S01]  /*19560*/  LDSM.16.MT88.4 R124, [R197+0x5000] ;  /* 0x00500000c57c783b */ /* 0x000ee20000004200 */
[----:B------:R-:W1:Y:S06]  /*19570*/  MUFU.EX2 R102, R102 ;  /* 0x0000006600667308 */ /* 0x000e6c0000000800 */
[C---:B------:R-:W-:Y:S04]  /*19580*/  HMMA.16816.F32.BF16 R44, R108.reuse, R136, R44 ;  /* 0x000000886c2c723c */ /* 0x040fe8000004182c */
[----:B------:R-:W1:Y:S04]  /*19590*/  MUFU.EX2 R101, R101 ;  /* 0x0000006500657308 */ /* 0x000e680000000800 */
[C---:B------:R-:W-:Y:S01]  /*195a0*/  HMMA.16816.F32.BF16 R48, R108.reuse, R138, R48 ;  /* 0x0000008a6c30723c */ /* 0x040fe20000041830 */
[----:B------:R-:W-:Y:S07]  /*195b0*/  LDSM.16.MT88.4 R136, [R196+0x1800] ;  /* 0x00180000c488783b */ /* 0x000fee0000004200 */
[C---:B------:R-:W-:Y:S07]  /*195c0*/  HMMA.16816.F32.BF16 R52, R108.reuse, R148, R52 ;  /* 0x000000946c34723c */ /* 0x040fee0000041834 */
[----:B-----5:R-:W-:Y:S01]  /*195d0*/  F2FP.BF16.PACK_AB R148, R179, R180 ;  /* 0x000000b4b394723e */ /* 0x020fe200000010ff */
[C---:B------:R-:W-:Y:S04]  /*195e0*/  HMMA.16816.F32.BF16 R56, R108.reuse, R150, R56 ;  /* 0x000000966c38723c */ /* 0x040fe80000041838 */
[----:B-1----:R-:W-:Y:S03]  /*195f0*/  F2FP.BF16.PACK_AB R149, R102, R172 ;  /* 0x000000ac6695723e */ /* 0x002fe600000010ff */
[----:B------:R-:W-:Y:S01]  /*19600*/  F2FP.BF16.PACK_AB R150, R177, R178 ;  /* 0x000000b2b196723e */ /* 0x000fe200000010ff */
[C---:B--2---:R-:W-:Y:S04]  /*19610*/  HMMA.16816.F32.BF16 R60, R108.reuse, R112, R60 ;  /* 0x000000706c3c723c */ /* 0x044fe8000004183c */
[----:B------:R-:W-:Y:S04]  /*19620*/  F2FP.BF16.PACK_AB R151, R101, R103 ;  /* 0x000000676597723e */ /* 0x000fe800000010ff */
[C---:B------:R-:W-:Y:S01]  /*19630*/  HMMA.16816.F32.BF16 R64, R108.reuse, R114, R64 ;  /* 0x000000726c40723c */ /* 0x040fe20000041840 */
[----:B------:R-:W1:Y:S07]  /*19640*/  LDSM.16.MT88.4 R112, [R196+0x5000] ;  /* 0x00500000c470783b */ /* 0x000e6e0000004200 */
[C---:B----4-:R-:W-:Y:S08]  /*19650*/  HMMA.16816.F32.BF16 R68, R108.reuse, R116, R68 ;  /* 0x000000746c44723c */ /* 0x050ff00000041844 */
[C---:B------:R-:W-:Y:S01]  /*19660*/  HMMA.16816.F32.BF16 R72, R108.reuse, R118, R72 ;  /* 0x000000766c48723c */ /* 0x040fe20000041848 */
[----:B------:R-:W2:Y:S07]  /*19670*/  LDSM.16.MT88.4 R116, [R193+0x1800] ;  /* 0x00180000c174783b */ /* 0x000eae0000004200 */
[C---:B------:R-:W-:Y:S08]  /*19680*/  HMMA.16816.F32.BF16 R76, R108.reuse, R120, R76 ;  /* 0x000000786c4c723c */ /* 0x040ff0000004184c */
[C---:B------:R-:W-:Y:S01]  /*19690*/  HMMA.16816.F32.BF16 R80, R108.reuse, R122, R80 ;  /* 0x0000007a6c50723c */ /* 0x040fe20000041850 */
[----:B------:R-:W4:Y:S07]  /*196a0*/  LDSM.16.MT88.4 R120, [R194+0x1800] ;  /* 0x00180000c278783b */ /* 0x000f2e0000004200 */
[C---:B---3--:R-:W-:Y:S08]  /*196b0*/  HMMA.16816.F32.BF16 R84, R108.reuse, R124, R84 ;  /* 0x0000007c6c54723c */ /* 0x048ff00000041854 */
[C---:B------:R-:W-:Y:S08]  /*196c0*/  HMMA.16816.F32.BF16 R88, R108.reuse, R126, R88 ;  /* 0x0000007e6c58723c */ /* 0x040ff00000041858 */
[C---:B-1----:R-:W-:Y:S08]  /*196d0*/  HMMA.16816.F32.BF16 R92, R108.reuse, R112, R92 ;  /* 0x000000706c5c723c */ /* 0x042ff0000004185c */
[----:B------:R-:W-:Y:S08]  /*196e0*/  HMMA.16816.F32.BF16 R96, R108, R114, R96 ;  /* 0x000000726c60723c */ /* 0x000ff00000041860 */
[C---:B--2---:R-:W-:Y:S01]  /*196f0*/  HMMA.16816.F32.BF16 R108, R148.reuse, R116, R4 ;  /* 0x00000074946c723c */ /* 0x044fe20000041804 */
[----:B------:R-:W1:Y:S07]  /*19700*/  LDSM.16.MT88.4 R4, [R194+0x5800] ;  /* 0x00580000c204783b */ /* 0x000e6e0000004200 */
[C---:B------:R-:W-:Y:S01]  /*19710*/  HMMA.16816.F32.BF16 R112, R148.reuse, R118, R8 ;  /* 0x000000769470723c */ /* 0x040fe20000041808 */
[----:B------:R-:W2:Y:S07]  /*19720*/  LDSM.16.MT88.4 R8, [R197+0x5800] ;  /* 0x00580000c508783b */ /* 0x000eae0000004200 */
[C---:B----4-:R-:W-:Y:S01]  /*19730*/  HMMA.16816.F32.BF16 R116, R148.reuse, R120, R12 ;  /* 0x000000789474723c */ /* 0x050fe2000004180c */
        /* <DEDUP_REMOVED lines=34> */
.L_x_720:
[----:B------:R-:W-:-:S13]  /*19960*/  ISETP.GE.AND P0, PT, R215, R227, PT ;  /* 0x000000e3d700720c */ /* 0x000fda0003f06270 */
[----:B------:R-:W-:Y:S05]  /*19970*/  @!P0 BRA `(.L_x_722) ;  /* 0x000038b000008947 */ /* 0x000fea0003800000 */
[----:B------:R-:W-:Y:S02]  /*19980*/  MOV R102, R8 ;  /* 0x0000000800667202 */ /* 0x000fe40000000f00 */
[----:B------:R-:W-:Y:S02]  /*19990*/  MOV R101, R100 ;  /* 0x0000006400657202 */ /* 0x000fe40000000f00 */
.L_x_731:
[----:B------:R-:W-:Y:S01]  /*199a0*/  SHF.R.S32.HI R0, RZ, 0x1f, R215 ;  /* 0x0000001fff007819 */ /* 0x000fe200000114d7 */
[----:B------:R-:W-:Y:S04]  /*199b0*/  DEPBAR.LE SB0, 0x0 ;  /* 0x000080000000791a */ /* 0x000fe80000000000 */
[----:B------:R-:W-:Y:S01]  /*199c0*/  IMAD R0, R0, c[0x0][0x208], RZ ;  /* 0x0000820000007a24 */ /* 0x000fe200078e02ff */
[----:B------:R-:W-:Y:S01]  /*199d0*/  WARPSYNC 0xffffffff ;  /* 0xffffffff00007948 */ /* 0x000fe20003800000 */
[----:B------:R-:W-:Y:S01]  /*199e0*/  BAR.SYNC.DEFER_BLOCKING 0x0 ;  /* 0x0000000000007b1d */ /* 0x000fe20000010000 */
[C---:B------:R-:W-:Y:S01]  /*199f0*/  IMAD.WIDE.U32 R2, R215.reuse, c[0x0][0x208], RZ ;  /* 0x00008200d7027a25 */ /* 0x040fe200078e00ff */
[----:B------:R-:W-:Y:S03]  /*19a00*/  MOV R216, c[0x0][0x2c4] ;  /* 0x0000b10000d87a02 */ /* 0x000fe60000000f00 */
[----:B------:R-:W-:Y:S01]  /*19a10*/  IMAD R0, R215, c[0x0][0x20c], R0 ;  /* 0x00008300d7007a24 */ /* 0x000fe200078e0200 */
[----:B------:R-:W-:Y:S01]  /*19a20*/  ISETP.NE.AND P6, PT, R216, 0x1, PT ;  /* 0x00000001d800780c */ /* 0x000fe20003fc5270 */
[----:B------:R-:W-:Y:S02]  /*19a30*/  IMAD.MOV.U32 R6, RZ, RZ, c[0x0][0x208] ;  /* 0x00008200ff067624 */ /* 0x000fe400078e00ff */
[----:B------:R-:W-:Y:S02]  /*19a40*/  IMAD.SHL.U32 R4, R2, 0x40, RZ ;  /* 0x0000004002047824 */ /* 0x000fe400078e00ff */
[----:B------:R-:W-:Y:S02]  /*19a50*/  IMAD.IADD R0, R3, 0x1, R0 ;  /* 0x0000000103007824 */ /* 0x000fe400078e0200 */
[----:B------:R-:W-:Y:S01]  /*19a60*/  IMAD.MOV.U32 R7, RZ, RZ, c[0x0][0x20c] ;  /* 0x00008300ff077624 */ /* 0x000fe200078e00ff */
[----:B------:R-:W-:Y:S02]  /*19a70*/  LEA R3, P0, R6, R4, 0x5 ;  /* 0x0000000406037211 */ /* 0x000fe400078028ff */
[----:B------:R-:W-:Y:S02]  /*19a80*/  SHF.L.U64.HI R0, R2, 0x6, R0 ;  /* 0x0000000602007819 */ /* 0x000fe40000010200 */
[----:B------:R-:W-:Y:S02]  /*19a90*/  IADD3 R5, P1, R4, R230, RZ ;  /* 0x000000e604057210 */ /* 0x000fe40007f3e0ff */
[----:B------:R-:W-:Y:S02]  /*19aa0*/  LEA.HI.X R2, R6, R0, R7, 0x5, P0 ;  /* 0x0000000006027211 */ /* 0x000fe400000f2c07 */
[----:B------:R-:W-:Y:S02]  /*19ab0*/  IADD3 R7, P0, R230, 0x40, RZ ;  /* 0x00000040e6077810 */ /* 0x000fe40007f1e0ff */
[C---:B------:R-:W-:Y:S01]  /*19ac0*/  LEA R28, P2, R5.reuse, c[0x0][0x1f8], 0x1 ;  /* 0x00007e00051c7a11 */ /* 0x040fe200078408ff */
[----:B------:R-:W-:Y:S01]  /*19ad0*/  LDSM.16.M88.4 R32, [R199] ;  /* 0x00000000c720783b */ /* 0x000fe20000000200 */
[----:B------:R-:W-:Y:S01]  /*19ae0*/  IADD3.X R12, R0, R233, RZ, P1, !PT ;  /* 0x000000e9000c7210 */ /* 0x000fe20000ffe4ff */
[--C-:B------:R-:W-:Y:S01]  /*19af0*/  IMAD.X R6, RZ, RZ, R233.reuse, P0 ;  /* 0x000000ffff067224 */ /* 0x100fe200000e06e9 */
[----:B------:R-:W-:Y:S01]  /*19b00*/  IADD3 R13, P1, R4, R7, RZ ;  /* 0x00000007040d7210 */ /* 0x000fe20007f3e0ff */
[----:B------:R-:W-:Y:S01]  /*19b10*/  ULDC UR4, c[0x0][0x324] ;  /* 0x0000c90000047ab9 */ /* 0x000fe20000000800 */
[----:B------:R-:W-:Y:S01]  /*19b20*/  LEA.HI.X R29, R5, c[0x0][0x1fc], R12, 0x1, P2 ;  /* 0x00007f00051d7a11 */ /* 0x000fe200010f0c0c */
[----:B------:R-:W-:Y:S01]  /*19b30*/  ULOP3.LUT UR4, URZ, UR4, URZ, 0x33, !UPT ;  /* 0x000000043f047292 */ /* 0x000fe2000f8e333f */
[----:B------:R-:W-:Y:S01]  /*19b40*/  IADD3 R5, P0, R230, 0x80, RZ ;  /* 0x00000080e6057810 */ /* 0x000fe20007f1e0ff */
[----:B------:R-:W1:Y:S01]  /*19b50*/  LDSM.16.M88.4 R8, [R192] ;  /* 0x00000000c008783b */ /* 0x000e620000000200 */
[----:B------:R-:W-:Y:S01]  /*19b60*/  IMAD.X R14, R0, 0x1, R6, P1 ;  /* 0x00000001000e7824 */ /* 0x000fe200008e0606 */
[C---:B------:R-:W-:Y:S02]  /*19b70*/  LEA R22, P1, R13.reuse, c[0x0][0x1f8], 0x1 ;  /* 0x00007e000d167a11 */ /* 0x040fe400078208ff */
[--C-:B------:R-:W-:Y:S01]  /*19b80*/  IMAD.X R12, RZ, RZ, R233.reuse, P0 ;  /* 0x000000ffff0c7224 */ /* 0x100fe200000e06e9 */
[----:B------:R-:W-:Y:S02]  /*19b90*/  IADD3 R4, P0, R4, R5, RZ ;  /* 0x0000000504047210 */ /* 0x000fe40007f1e0ff */
[----:B------:R-:W2:Y:S01]  /*19ba0*/  LDSM.16.M88.4 R16, [R192+0x800] ;  /* 0x00080000c010783b */ /* 0x000ea20000000200 */
[----:B------:R-:W-:Y:S02]  /*19bb0*/  LEA.HI.X R23, R13, c[0x0][0x1fc], R14, 0x1, P1 ;  /* 0x00007f000d177a11 */ /* 0x000fe400008f0c0e */
[C---:B------:R-:W-:Y:S02]  /*19bc0*/  IADD3 R7, P1, R3.reuse, R7, RZ ;  /* 0x0000000703077210 */ /* 0x040fe40007f3e0ff */
[----:B------:R-:W-:Y:S02]  /*19bd0*/  IADD3.X R13, R0, R12, RZ, P0, !PT ;  /* 0x0000000c000d7210 */ /* 0x000fe400007fe4ff */
        /* <DEDUP_REMOVED lines=17> */
[C---:B-1----:R-:W-:Y:S02]  /*19cf0*/  HMMA.16816.F32.BF16 R4, R32.reuse, R8, RZ ;  /* 0x000000082004723c */ /* 0x042fe400000418ff */
[----:B------:R-:W1:Y:S01]  /*19d00*/  LDSM.16.M88.4 R160, [R214] ;  /* 0x00000000d6a0783b */ /* 0x000e620000000200 */
[----:B------:R-:W-:Y:S05]  /*19d10*/  ISETP.GT.AND P0, PT, R215, R227, PT ;  /* 0x000000e3d700720c */ /* 0x000fea0003f04270 */
[C---:B------:R-:W-:Y:S01]  /*19d20*/  HMMA.16816.F32.BF16 R8, R32.reuse, R10, RZ ;  /* 0x0000000a2008723c */ /* 0x040fe200000418ff */
        /* <DEDUP_REMOVED lines=10> */
[----:B------:R2:W-:Y:S07]  /*19dd0*/  LDGSTS.E.BYPASS.LTC128B.128 [R217+0x5100], [R14.64], !P3 ;  /* 0x051000000ed97fae */ /* 0x0005ee000d901d46 */
[----:B------:R-:W-:Y:S07]  /*19de0*/  LDSM.16.M88.4 R172, [R202] ;  /* 0x00000000caac783b */ /* 0x000fee0000000200 */
[----:B------:R-:W0:Y:S07]  /*19df0*/  LDGDEPBAR ;  /* 0x00000000000079af */ /* 0x000e2e0000000000 */
[----:B------:R-:W1:Y:S01]  /*19e00*/  LDSM.16.M88.4 R176, [R198] ;  /* 0x00000000c6b0783b */ /* 0x000e620000000200 */
[C---:B--2---:R-:W-:Y:S06]  /*19e10*/  HMMA.16816.F32.BF16 R12, R32.reuse, R16, RZ ;  /* 0x00000010200c723c */ /* 0x044fec00000418ff */
[----:B------:R-:W-:Y:S02]  /*19e20*/  LDSM.16.M88.4 R180, [R198+0x1000] ;  /* 0x00100000c6b4783b */ /* 0x000fe40000000200 */
[C---:B------:R-:W-:Y:S05]  /*19e30*/  HMMA.16816.F32.BF16 R16, R32.reuse, R18, RZ ;  /* 0x000000122010723c */ /* 0x040fea00000418ff */
[----:B------:R-:W-:Y:S03]  /*19e40*/  LDSM.16.M88.4 R184, [R201] ;  /* 0x00000000c9b8783b */ /* 0x000fe60000000200 */
[C---:B---3--:R-:W-:Y:S04]  /*19e50*/  HMMA.16816.F32.BF16 R20, R32.reuse, R24, RZ ;  /* 0x000000182014723c */ /* 0x048fe800000418ff */
[----:B------:R-:W-:Y:S04]  /*19e60*/  LDSM.16.M88.4 R188, [R195] ;  /* 0x00000000c3bc783b */ /* 0x000fe80000000200 */
[C---:B------:R-:W-:Y:S08]  /*19e70*/  HMMA.16816.F32.BF16 R24, R32.reuse, R26, RZ ;  /* 0x0000001a2018723c */ /* 0x040ff000000418ff */
[C---:B----4-:R-:W-:Y:S08]  /*19e80*/  HMMA.16816.F32.BF16 R28, R32.reuse, R148, RZ ;  /* 0x00000094201c723c */ /* 0x050ff000000418ff */
[----:B------:R-:W-:Y:S01]  /*19e90*/  HMMA.16816.F32.BF16 R32, R32, R150, RZ ;  /* 0x000000962020723c */ /* 0x000fe200000418ff */
[----:B------:R-:W2:Y:S07]  /*19ea0*/  LDSM.16.M88.4 R148, [R198+0x800] ;  /* 0x00080000c694783b */ /* 0x000eae0000000200 */
[C---:B-----5:R-:W-:Y:S08]  /*19eb0*/  HMMA.16816.F32.BF16 R4, R152.reuse, R156, R4 ;  /* 0x0000009c9804723c */ /* 0x060ff00000041804 */
[C---:B------:R-:W-:Y:S01]  /*19ec0*/  HMMA.16816.F32.BF16 R8, R152.reuse, R158, R8 ;  /* 0x0000009e9808723c */ /* 0x040fe20000041808 */
[----:B------:R-:W3:Y:S07]  /*19ed0*/  LDSM.16.M88.4 R156, [R198+0x1800] ;  /* 0x00180000c69c783b */ /* 0x000eee0000000200 */
[C---:B-1----:R-:W-:Y:S08]  /*19ee0*/  HMMA.16816.F32.BF16 R12, R152.reuse, R160, R12 ;  /* 0x000000a0980c723c */ /* 0x042ff0000004180c */
[C---:B------:R-:W-:Y:S01]  /*19ef0*/  HMMA.16816.F32.BF16 R16, R152.reuse, R162, R16 ;  /* 0x000000a29810723c */ /* 0x040fe20000041810 */
[----:B------:R-:W-:Y:S07]  /*19f00*/  LDSM.16.M88.4 R160, [R195+0x1000] ;  /* 0x00100000c3a0783b */ /* 0x000fee0000000200 */
[C---:B------:R-:W-:Y:S08]  /*19f10*/  HMMA.16816.F32.BF16 R20, R152.reuse, R164, R20 ;  /* 0x000000a49814723c */ /* 0x040ff00000041814 */
[C---:B------:R-:W-:Y:S01]  /*19f20*/  HMMA.16816.F32.BF16 R24, R152.reuse, R166, R24 ;  /* 0x000000a69818723c */ /* 0x040fe20000041818 */
[----:B------:R-:W-:Y:S07]  /*19f30*/  LDSM.16.M88.4 R164, [R195+0x1800] ;  /* 0x00180000c3a4783b */ /* 0x000fee0000000200 */
[C---:B------:R-:W-:Y:S08]  /*19f40*/  HMMA.16816.F32.BF16 R28, R152.reuse, R168, R28 ;  /* 0x000000a8981c723c */ /* 0x040ff0000004181c */
[----:B------:R-:W-:Y:S01]  /*19f50*/  HMMA.16816.F32.BF16 R32, R152, R170, R32 ;  /* 0x000000aa9820723c */ /* 0x000fe20000041820 */
[----:B------:R-:W1:Y:S07]  /*19f60*/  LDSM.16.M88.4 R152, [R195+0x800] ;  /* 0x00080000c398783b */ /* 0x000e6e0000000200 */
[C---:B------:R-:W-:Y:S01]  /*19f70*/  HMMA.16816.F32.BF16 R4, R172.reuse, R176, R4 ;  /* 0x000000b0ac04723c */ /* 0x040fe20000041804 */
[----:B------:R-:W-:Y:S07]  /*19f80*/  LDSM.16.M88.4 R168, [R199+0x4000] ;  /* 0x00400000c7a8783b */ /* 0x000fee0000000200 */
[C---:B------:R-:W-:Y:S01]  /*19f90*/  HMMA.16816.F32.BF16 R8, R172.reuse, R178, R8 ;  /* 0x000000b2ac08723c */ /* 0x040fe20000041808 */
[----:B------:R-:W4:Y:S07]  /*19fa0*/  LDSM.16.M88.4 R176, [R192+0x2000] ;  /* 0x00200000c0b0783b */ /* 0x000f2e0000000200 */
[C---:B--2---:R-:W-:Y:S08]  /*19fb0*/  HMMA.16816.F32.BF16 R12, R172.reuse, R148, R12 ;  /* 0x00000094ac0c723c */ /* 0x044ff0000004180c */
[C---:B------:R-:W-:Y:S01]  /*19fc0*/  HMMA.16816.F32.BF16 R16, R172.reuse, R150, R16 ;  /* 0x00000096ac10723c */ /* 0x040fe20000041810 */
[----:B------:R-:W2:Y:S07]  /*19fd0*/  LDSM.16.M88.4 R148, [R192+0x2800] ;  /* 0x00280000c094783b */ /* 0x000eae0000000200 */
[C---:B------:R-:W-:Y:S08]  /*19fe0*/  HMMA.16816.F32.BF16 R20, R172.reuse, R180, R20 ;  /* 0x000000b4ac14723c */ /* 0x040ff00000041814 */
[C---:B------:R-:W-:Y:S01]  /*19ff0*/  HMMA.16816.F32.BF16 R24, R172.reuse, R182, R24 ;  /* 0x000000b6ac18723c */ /* 0x040fe20000041818 */
[----:B------:R-:W-:Y:S07]  /*1a000*/  LDSM.16.M88.4 R180, [R200+0x4000] ;  /* 0x00400000c8b4783b */ /* 0x000fee0000000200 */
[C---:B---3--:R-:W-:Y:S08]  /*1a010*/  HMMA.16816.F32.BF16 R28, R172.reuse, R156, R28 ;  /* 0x0000009cac1c723c */ /* 0x048ff0000004181c */
[----:B------:R-:W-:Y:S01]  /*1a020*/  HMMA.16816.F32.BF16 R32, R172, R158, R32 ;  /* 0x0000009eac20723c */ /* 0x000fe20000041820 */
[----:B------:R-:W3:Y:S07]  /*1a030*/  LDSM.16.M88.4 R156, [R192+0x3000] ;  /* 0x00300000c09c783b */ /* 0x000eee0000000200 */
[C---:B------:R-:W-:Y:S01]  /*1a040*/  HMMA.16816.F32.BF16 R4, R184.reuse, R188, R4 ;  /* 0x000000bcb804723c */ /* 0x040fe20000041804 */
[----:B------:R-:W5:Y:S07]  /*1a050*/  LDSM.16.M88.4 R172, [R192+0x3800] ;  /* 0x00380000c0ac783b */ /* 0x000f6e0000000200 */
[C---:B------:R-:W-:Y:S01]  /*1a060*/  HMMA.16816.F32.BF16 R8, R184.reuse, R190, R8 ;  /* 0x000000beb808723c */ /* 0x040fe20000041808 */
[----:B------:R-:W2:Y:S07]  /*1a070*/  LDSM.16.M88.4 R188, [R211] ;  /* 0x00000000d3bc783b */ /* 0x000eae0000000200 */
        /* <DEDUP_REMOVED lines=9> */
[C---:B----4-:R-:W-:Y:S01]  /*1a110*/  HMMA.16816.F32.BF16 R4, R168.reuse, R176, R4 ;  /* 0x000000b0a804723c */ /* 0x050fe20000041804 */
[----:B------:R-:W-:Y:S07]  /*1a120*/  LDSM.16.M88.4 R184, [R198+0x2000] ;  /* 0x00200000c6b8783b */ /* 0x000fee0000000200 */
[C---:B------:R-:W-:Y:S01]  /*1a130*/  HMMA.16816.F32.BF16 R8, R168.reuse, R178, R8 ;  /* 0x000000b2a808723c */ /* 0x040fe20000041808 */
[----:B------:R-:W4:Y:S07]  /*1a140*/  LDSM.16.M88.4 R176, [R202+0x4000] ;  /* 0x00400000cab0783b */ /* 0x000f2e0000000200 */
[C---:B--2---:R-:W-:Y:S08]  /*1a150*/  HMMA.16816.F32.BF16 R12, R168.reuse, R148, R12 ;  /* 0x00000094a80c723c */ /* 0x044ff0000004180c */
[C---:B------:R-:W-:Y:S01]  /*1a160*/  HMMA.16816.F32.BF16 R16, R168.reuse, R150, R16 ;  /* 0x00000096a810723c */ /* 0x040fe20000041810 */
[----:B------:R-:W2:Y:S07]  /*1a170*/  LDSM.16.M88.4 R148, [R198+0x2800] ;  /* 0x00280000c694783b */ /* 0x000eae0000000200 */
[C---:B---3--:R-:W-:Y:S08]  /*1a180*/  HMMA.16816.F32.BF16 R20, R168.reuse, R156, R20 ;  /* 0x0000009ca814723c */ /* 0x048ff00000041814 */
[C---:B------:R-:W-:Y:S01]  /*1a190*/  HMMA.16816.F32.BF16 R24, R168.reuse, R158, R24 ;  /* 0x0000009ea818723c */ /* 0x040fe20000041818 */
[----:B------:R-:W3:Y:S07]  /*1a1a0*/  LDSM.16.M88.4 R156, [R198+0x3000] ;  /* 0x00300000c69c783b */ /* 0x000eee0000000200 */
[C---:B-----5:R-:W-:Y:S08]  /*1a1b0*/  HMMA.16816.F32.BF16 R28, R168.reuse, R172, R28 ;  /* 0x000000aca81c723c */ /* 0x060ff0000004181c */
[----:B------:R-:W-:Y:S01]  /*1a1c0*/  HMMA.16816.F32.BF16 R32, R168, R174, R32 ;  /* 0x000000aea820723c */ /* 0x000fe20000041820 */
[----:B------:R-:W5:Y:S07]  /*1a1d0*/  LDSM.16.M88.4 R168, [R198+0x3800] ;  /* 0x00380000c6a8783b */ /* 0x000f6e0000000200 */
[C---:B------:R-:W-:Y:S01]  /*1a1e0*/  HMMA.16816.F32.BF16 R4, R180.reuse, R188, R4 ;  /* 0x000000bcb404723c */ /* 0x040fe20000041804 */
[----:B------:R-:W-:Y:S07]  /*1a1f0*/  LDSM.16.M88.4 R172, [R201+0x4000] ;  /* 0x00400000c9ac783b */ /* 0x000fee0000000200 */
[C---:B------:R-:W-:Y:S01]  /*1a200*/  HMMA.16816.F32.BF16 R8, R180.reuse, R190, R8 ;  /* 0x000000beb408723c */ /* 0x040fe20000041808 */
[----:B------:R-:W2:Y:S07]  /*1a210*/  LDSM.16.M88.4 R188, [R195+0x2000] ;  /* 0x00200000c3bc783b */ /* 0x000eae0000000200 */
        /* <DEDUP_REMOVED lines=53> */
[C---:B------:R-:W-:Y:S08]  /*1a570*/  HMMA.16816.F32.BF16 R16, R176.reuse, R154, R16 ;  /* 0x0000009ab010723c */ /* 0x040ff00000041810 */
[C---:B------:R-:W-:Y:S08]  /*1a580*/  HMMA.16816.F32.BF16 R20, R176.reuse, R160, R20 ;  /* 0x000000a0b014723c */ /* 0x040ff00000041814 */
[C---:B------:R-:W-:Y:S08]  /*1a590*/  HMMA.16816.F32.BF16 R24, R176.reuse, R162, R24 ;  /* 0x000000a2b018723c */ /* 0x040ff00000041818 */
[C---:B------:R-:W-:Y:S08]  /*1a5a0*/  HMMA.16816.F32.BF16 R28, R176.reuse, R164, R28 ;  /* 0x000000a4b01c723c */ /* 0x040ff0000004181c */
[----:B------:R-:W-:Y:S08]  /*1a5b0*/  HMMA.16816.F32.BF16 R32, R176, R166, R32 ;  /* 0x000000a6b020723c */ /* 0x000ff00000041820 */
[C---:B----4-:R-:W-:Y:S08]  /*1a5c0*/  HMMA.16816.F32.BF16 R4, R172.reuse, R184, R4 ;  /* 0x000000b8ac04723c */ /* 0x050ff00000041804 */
[C---:B------:R-:W-:Y:S08]  /*1a5d0*/  HMMA.16816.F32.BF16 R8, R172.reuse, R186, R8 ;  /* 0x000000baac08723c */ /* 0x040ff00000041808 */
[C---:B--2---:R-:W-:Y:S08]  /*1a5e0*/  HMMA.16816.F32.BF16 R12, R172.reuse, R148, R12 ;  /* 0x00000094ac0c723c */ /* 0x044ff0000004180c */
[C---:B------:R-:W-:Y:S01]  /*1a5f0*/  HMMA.16816.F32.BF16 R16, R172.reuse, R150, R16 ;  /* 0x00000096ac10723c */ /* 0x040fe20000041810 */
[----:B------:R-:W1:Y:S07]  /*1a600*/  LDSM.16.M88.4 R148, [R195+0x4800] ;  /* 0x00480000c394783b */ /* 0x000e6e0000000200 */
[C---:B---3--:R-:W-:Y:S08]  /*1a610*/  HMMA.16816.F32.BF16 R20, R172.reuse, R156, R20 ;  /* 0x0000009cac14723c */ /* 0x048ff00000041814 */
        /* <DEDUP_REMOVED lines=44> */
[----:B-----5:R-:W-:Y:S06]  /*1a8e0*/  FMUL.FTZ R0, R13, c[0x0][0x320] ;  /* 0x0000c8000d007a20 */ /* 0x020fec0000410000 */
        /* <DEDUP_REMOVED lines=84> */
[----:B------:R-:W-:Y:S01]  /*1ae30*/  FMUL.FTZ R0, R34, c[0x0][0x320] ;  /* 0x0000c80022007a20 */ /* 0x000fe20000410000 */
[----:B------:R-:W-:Y:S03]  /*1ae40*/  ISETP.GE.AND P6, PT, R11, 0x1, PT ;  /* 0x000000010b00780c */ /* 0x000fe60003fc6270 */
        /* <DEDUP_REMOVED lines=25> */
.L_x_725:
[----:B------:R-:W-:Y:S04]  /*1afe0*/  MOV R8, c[0x0][0x32c] ;  /* 0x0000cb0000087a02 */ /* 0x000fe80000000f00 */
[----:B------:R-:W-:Y:S11]  /*1aff0*/  ISETP.NE.AND P0, PT, R8, 0x1, PT ;  /* 0x000000010800780c */ /* 0x000ff60003f05270 */
[----:B------:R-:W-:Y:S02]  /*1b000*/  @!UPT UIADD3 URZ, URZ, URZ, URZ ;  /* 0x0000003f3f3ff290 */ /* 0x000fe4000fffe03f */
[----:B------:R-:W-:Y:S05]  /*1b010*/  @P0 IMAD.HI.U32 R8, R3, c[0x0][0x330], RZ ;  /* 0x0000cc0003080a27 */ /* 0x000fea00078e00ff */
[----:B------:R-:W-:Y:S02]  /*1b020*/  @P0 SHF.R.U32.HI R3, RZ, c[0x0][0x334], R8 ;  /* 0x0000cd00ff030a19 */ /* 0x000fe40000011608 */
.L_x_726:
[----:B------:R-:W-:Y:S05]  /*1b030*/  BSYNC B0 ;  /* 0x0000000000007941 */ /* 0x000fea0003800000 */
.L_x_724:
[----:B------:R-:W-:Y:S04]  /*1b040*/  IMAD R3, R3, c[0x0][0x32c], -R4 ;  /* 0x0000cb0003037a24 */ /* 0x000fe800078e0a04 */
[----:B------:R-:W-:Y:S05]  /*1b050*/  IMAD.IADD R3, R3, 0x1, -R241 ;  /* 0x0000000103037824 */ /* 0x000fea00078e0af1 */
[----:B------:R-:W-:Y:S02]  /*1b060*/  IADD3 R8, R3, c[0x0][0x32c], RZ ;  /* 0x0000cb0003087a10 */ /* 0x000fe40007ffe0ff */
[----:B------:R-:W-:Y:S02]  /*1b070*/  IMNMX R0, R0, R3, !PT ;  /* 0x0000000300007217 */ /* 0x000fe40007800200 */
[----:B------:R-:W-:Y:S02]  /*1b080*/  IMNMX R2, R2, R8, PT ;  /* 0x0000000802027217 */ /* 0x000fe40003800200 */
.L_x_723:
        /* <DEDUP_REMOVED lines=66> */
.L_x_729:
[----:B------:R-:W-:Y:S04]  /*1b4b0*/  MOV R5, c[0x0][0x32c] ;  /* 0x0000cb0000057a02 */ /* 0x000fe80000000f00 */
[----:B------:R-:W-:Y:S11]  /*1b4c0*/  ISETP.NE.AND P0, PT, R5, 0x1, PT ;  /* 0x000000010500780c */ /* 0x000ff60003f05270 */
[----:B------:R-:W-:Y:S02]  /*1b4d0*/  @!UPT UIADD3 URZ, URZ, URZ, URZ ;  /* 0x0000003f3f3ff290 */ /* 0x000fe4000fffe03f */
[----:B------:R-:W-:Y:S05]  /*1b4e0*/  @P0 IMAD.HI.U32 R5, R3, c[0x0][0x330], RZ ;  /* 0x0000cc0003050a27 */ /* 0x000fea00078e00ff */
[----:B------:R-:W-:Y:S02]  /*1b4f0*/  @P0 SHF.R.U32.HI R3, RZ, c[0x0][0x334], R5 ;  /* 0x0000cd00ff030a19 */ /* 0x000fe40000011605 */
.L_x_730:
[----:B------:R-:W-:Y:S05]  /*1b500*/  BSYNC B0 ;  /* 0x0000000000007941 */ /* 0x000fea0003800000 */
.L_x_728:
[----:B------:R-:W-:Y:S04]  /*1b510*/  IMAD R4, R3, c[0x0][0x32c], -R4 ;  /* 0x0000cb0003047a24 */ /* 0x000fe800078e0a04 */
[----:B------:R-:W-:Y:S05]  /*1b520*/  IMAD.IADD R3, R4, 0x1, -R241 ;  /* 0x0000000104037824 */ /* 0x000fea00078e0af1 */
[----:B------:R-:W-:Y:S02]  /*1b530*/  IADD3 R4, R3, c[0x0][0x32c], RZ ;  /* 0x0000cb0003047a10 */ /* 0x000fe40007ffe0ff */
[----:B------:R-:W-:Y:S02]  /*1b540*/  IMNMX R0, R0, R3, !PT ;  /* 0x0000000300007217 */ /* 0x000fe40007800200 */
[----:B------:R-:W-:Y:S02]  /*1b550*/  IMNMX R2, R2, R4, PT ;  /* 0x0000000402027217 */ /* 0x000fe40003800200 */
.L_x_727:
        /* <DEDUP_REMOVED lines=461> */
.L_x_722:
[----:B------:R-:W-:Y:S02]  /*1d230*/  @!UPT UIADD3 URZ, URZ, URZ, URZ ;  /* 0x0000003f3f3ff290 */ /* 0x000fe4000fffe03f */
[----:B------:R-:W-:Y:S02]  /*1d240*/  MOV R7, 0x1f ;  /* 0x0000001f00077802 */ /* 0x000fe40000000f00 */
[----:B------:R-:W-:Y:S01]  /*1d250*/  MOV R6, 0xffffffff ;  /* 0xffffffff00067802 */ /* 0x000fe20000000f00 */
[----:B------:R-:W-:Y:S06]  /*1d260*/  BRA.DIV ~URZ, `(.L_x_732) ;  /* 0x000056327f007947 */ /* 0x000fec000b800000 */
[----:B------:R1:W2:Y:S02]  /*1d270*/  SHFL.BFLY PT, R0, R237, 0x2, 0x1f ;  /* 0x0c401f00ed007f89 */ /* 0x0002a400000e0000 */
.L_x_805:
[----:B--2---:R-:W-:Y:S01]  /*1d280*/  FADD.FTZ R0, R0, R237 ;  /* 0x000000ed00007221 */ /* 0x004fe20000010000 */
[----:B------:R-:W-:Y:S05]  /*1d290*/  BRA.DIV ~URZ, `(.L_x_733) ;  /* 0x000056627f007947 */ /* 0x000fea000b800000 */
[----:B------:R-:W2:Y:S04]  /*1d2a0*/  SHFL.BFLY PT, R2, R238, 0x2, 0x1f ;  /* 0x0c401f00ee027f89 */ /* 0x000ea800000e0000 */
[----:B------:R-:W3:Y:S01]  /*1d2b0*/  SHFL.BFLY PT, R5, R0, 0x1, 0x1f ;  /* 0x0c201f0000057f89 */ /* 0x000ee200000e0000 */
[----:B--2---:R-:W-:-:S02]  /*1d2c0*/  FADD.FTZ R4, R2, R238 ;  /* 0x000000ee02047221 */ /* 0x004fc40000010000 */
[----:B---3--:R-:W-:-:S03]  /*1d2d0*/  FADD.FTZ R0, R0, R5 ;  /* 0x0000000500007221 */ /* 0x008fc60000010000 */
[----:B------:R2:W3:Y:S04]  /*1d2e0*/  SHFL.BFLY PT, R3, R4, 0x1, 0x1f ;  /* 0x0c201f0004037f89 */ /* 0x0004e800000e0000 */
.L_x_806:
        /* <DEDUP_REMOVED lines=117> */
.L_x_635:
[----:B------:R2:W5:Y:S01]  /*1da40*/  LDL R7, [R1] ;  /* 0x0000000001077983 */ /* 0x0005620000100800 */
[----:B------:R-:W-:Y:S03]  /*1da50*/  BSSY B0, `(.L_x_734) ;  /* 0x0000012000007945 */ /* 0x000fe60003800000 */
[----:B------:R-:W3:Y:S02]  /*1da60*/  S2R R6, SR_TID.X ;  /* 0x0000000000067919 */ /* 0x000ee40000002100 */
[----:B---3--:R-:W-:-:S13]  /*1da70*/  LOP3.LUT P0, RZ, R6, 0xff, RZ, 0xc0, !PT ;  /* 0x000000ff06ff7812 */ /* 0x008fda000780c0ff */
[----:B------:R-:W-:Y:S05]  /*1da80*/  @P0 BRA `(.L_x_735) ;  /* 0x000000e000000947 */ /* 0x000fea0003800000 */
[----:B--2---:R-:W2:Y:S01]  /*1da90*/  S2R R4, SR_LANEID ;  /* 0x0000000000047919 */ /* 0x004ea20000000000 */
        /* <DEDUP_REMOVED lines=11> */
[----:B---3-5:R-:W-:-:S05]  /*1db50*/  IADD3 R7, R3, c[0x0][0xc], R2 ;  /* 0x0000030003077a10 */ /* 0x028fca0007ffe002 */
[----:B------:R2:W-:Y:S02]  /*1db60*/  STL [R1], R7 ;  /* 0x0000000701007387 */ /* 0x0005e40000100800 */
.L_x_735:
[----:B--2---:R-:W-:Y:S05]  /*1db70*/  BSYNC B0 ;  /* 0x0000000000007941 */ /* 0x004fea0003800000 */
.L_x_734:
[----:B------:R-:W2:Y:S01]  /*1db80*/  LDL.64 R2, [R1+0x10] ;  /* 0x0000100001027983 */ /* 0x000ea20000100a00 */
[----:B------:R-:W-:Y:S01]  /*1db90*/  PRMT R0, R0, 0x9910, RZ ;  /* 0x0000991000007816 */ /* 0x000fe200000000ff */
[----:B------:R-:W-:Y:S01]  /*1dba0*/  BSSY B1, `(.L_x_736) ;  /* 0x000034a000017945 */ /* 0x000fe20003800000 */
[----:B-----5:R-:W-:Y:S02]  /*1dbb0*/  IMAD.MOV.U32 R83, RZ, RZ, R7 ;  /* 0x000000ffff537224 */ /* 0x020fe400078e0007 */
[----:B------:R-:W-:Y:S02]  /*1dbc0*/  ISETP.NE.AND P0, PT, R0, RZ, PT ;  /* 0x000000ff0000720c */ /* 0x000fe40003f05270 */
[C---:B--2---:R-:W-:Y:S02]  /*1dbd0*/  IADD3 R4, R2.reuse, 0x40, RZ ;  /* 0x0000004002047810 */ /* 0x044fe40007ffe0ff */
[----:B------:R-:W-:-:S09]  /*1dbe0*/  IADD3 R0, R2, 0x80, RZ ;  /* 0x0000008002007810 */ /* 0x000fd20007ffe0ff */
[----:B------:R-:W-:Y:S05]  /*1dbf0*/  @!P0 BRA `(.L_x_737) ;  /* 0x0000277000008947 */ /* 0x000fea0003800000 */
[----:B------:R-:W2:Y:S04]  /*1dc00*/  LDL R10, [R1+0x2c] ;  /* 0x00002c00010a7983 */ /* 0x000ea80000100800 */
[----:B------:R-:W3:Y:S01]  /*1dc10*/  LDL R11, [R1+0x38] ;  /* 0x00003800010b7983 */ /* 0x000ee20000100800 */
[----:B------:R-:W-:-:S03]  /*1dc20*/  SHF.R.S32.HI R2, RZ, 0x1f, R6 ;  /* 0x0000001fff027819 */ /* 0x000fc60000011406 */
[----:B------:R-:W4:Y:S04]  /*1dc30*/  LDL R14, [R1+0x3c] ;  /* 0x00003c00010e7983 */ /* 0x000f280000100800 */
[----:B------:R-:W4:Y:S04]  /*1dc40*/  LDL R13, [R1+0x44] ;  /* 0x00004400010d7983 */ /* 0x000f280000100800 */
[----:B------:R-:W4:Y:S01]  /*1dc50*/  LDL R12, [R1+0x40] ;  /* 0x00004000010c7983 */ /* 0x000f220000100800 */
[----:B------:R-:W-:Y:S01]  /*1dc60*/  WARPSYNC 0xffffffff ;  /* 0xffffffff00007948 */ /* 0x000fe20003800000 */
[----:B------:R-:W-:-:S04]  /*1dc70*/  LEA.HI R2, R2, R6, RZ, 0x2 ;  /* 0x0000000602027211 */ /* 0x000fc800078f10ff */
[----:B------:R-:W-:-:S04]  /*1dc80*/  SHF.R.S32.HI R2, RZ, 0x1f, R2 ;  /* 0x0000001fff027819 */ /* 0x000fc80000011402 */
[----:B------:R-:W-:-:S04]  /*1dc90*/  LEA.HI R2, R2, R245, RZ, 0x3 ;  /* 0x000000f502027211 */ /* 0x000fc800078f18ff */
[----:B------:R-:W-:Y:S02]  /*1dca0*/  LOP3.LUT R2, R2, 0xfffffff8, RZ, 0xc0, !PT ;  /* 0xfffffff802027812 */ /* 0x000fe400078ec0ff */
[----:B------:R-:W-:Y:S01]  /*1dcb0*/  F2FP.BF16.PACK_AB R5, R159, R158 ;  /* 0x0000009e9f05723e */ /* 0x000fe200000010ff */
[----:B------:R-:W-:Y:S02]  /*1dcc0*/  BAR.SYNC.DEFER_BLOCKING 0x1, 0x100 ;  /* 0x0044000000007b1d */ /* 0x000fe40000010000 */
[----:B------:R-:W-:-:S05]  /*1dcd0*/  IMAD.IADD R2, R245, 0x1, -R2 ;  /* 0x00000001f5027824 */ /* 0x000fca00078e0a02 */
[C---:B------:R-:W-:Y:S02]  /*1dce0*/  LOP3.LUT P0, RZ, R2.reuse, 0x2, RZ, 0xc0, !PT ;  /* 0x0000000202ff7812 */ /* 0x040fe4000780c0ff */
[----:B------:R-:W-:Y:S01]  /*1dcf0*/  LOP3.LUT P1, RZ, R2, 0x4, RZ, 0xc0, !PT ;  /* 0x0000000402ff7812 */ /* 0x000fe2000782c0ff */
[----:B------:R-:W-:Y:S01]  /*1dd00*/  IMAD.MOV.U32 R9, RZ, RZ, 0x40 ;  /* 0x00000040ff097424 */ /* 0x000fe200078e00ff */
[----:B------:R-:W-:Y:S02]  /*1dd10*/  F2FP.BF16.PACK_AB R3, R169, R168 ;  /* 0x000000a8a903723e */ /* 0x000fe400000010ff */
[----:B------:R-:W-:Y:S02]  /*1dd20*/  F2FP.BF16.PACK_AB R7, R33, R32 ;  /* 0x000000202107723e */ /* 0x000fe400000010ff */
[----:B------:R-:W-:Y:S02]  /*1dd30*/  F2FP.BF16.PACK_AB R6, R167, R166 ;  /* 0x000000a6a706723e */ /* 0x000fe400000010ff */
[----:B------:R-:W-:-:S02]  /*1dd40*/  SEL R9, R9, 0xffffffc0, !P1 ;  /* 0xffffffc009097807 */ /* 0x000fc40004800000 */
[----:B------:R-:W-:Y:S01]  /*1dd50*/  F2FP.BF16.PACK_AB R8, R101, R100 ;  /* 0x000000646508723e */ /* 0x000fe200000010ff */
[----:B--2---:R2:W-:Y:S04]  /*1dd60*/  STS [R10], R5 ;  /* 0x000000050a007388 */ /* 0x0045e80000000800 */
[----:B------:R1:W-:Y:S04]  /*1dd70*/  STS [R10+0x400], R3 ;  /* 0x000400030a007388 */ /* 0x0003e80000000800 */
[----:B---3--:R3:W-:Y:S01]  /*1dd80*/  STS [R11], R7 ;  /* 0x000000070b007388 */ /* 0x0087e20000000800 */
[----:B--2---:R-:W-:-:S05]  /*1dd90*/  IMAD.MOV.U32 R5, RZ, RZ, 0x20 ;  /* 0x00000020ff057424 */ /* 0x004fca00078e00ff */
[----:B------:R-:W-:Y:S02]  /*1dda0*/  SEL R2, R5, 0xffffffe0, !P0 ;  /* 0xffffffe005027807 */ /* 0x000fe40004000000 */
[----:B------:R-:W-:-:S03]  /*1ddb0*/  F2FP.BF16.PACK_AB R5, R35, R34 ;  /* 0x000000222305723e */ /* 0x000fc600000010ff */
[----:B------:R-:W-:Y:S01]  /*1ddc0*/  IMAD.IADD R2, R10, 0x1, R2 ;  /* 0x000000010a027824 */ /* 0x000fe200078e0202 */
[----:B-1----:R-:W-:Y:S01]  /*1ddd0*/  F2FP.BF16.PACK_AB R3, R111, R110 ;  /* 0x0000006e6f03723e */ /* 0x002fe200000010ff */
[----:B------:R1:W-:Y:S01]  /*1dde0*/  STS [R11+0x400], R6 ;  /* 0x000400060b007388 */ /* 0x0003e20000000800 */
[----:B---3--:R-:W-:-:S03]  /*1ddf0*/  F2FP.BF16.PACK_AB R7, R89, R88 ;  /* 0x000000585907723e */ /* 0x008fc600000010ff */
[----:B------:R2:W-:Y:S04]  /*1de00*/  STS [R2], R5 ;  /* 0x0000000502007388 */ /* 0x0005e80000000800 */
[----:B------:R3:W-:Y:S04]  /*1de10*/  STS [R2+0x400], R3 ;  /* 0x0004000302007388 */ /* 0x0007e80000000800 */
[----:B----4-:R4:W-:Y:S04]  /*1de20*/  STS [R14], R8 ;  /* 0x000000080e007388 */ /* 0x0109e80000000800 */
[----:B------:R4:W-:Y:S01]  /*1de30*/  STS [R14+0x400], R7 ;  /* 0x000400070e007388 */ /* 0x0009e20000000800 */
[----:B-1----:R-:W-:Y:S01]  /*1de40*/  F2FP.BF16.PACK_AB R6, R103, R102 ;  /* 0x000000666706723e */ /* 0x002fe200000010ff */
[----:B--2---:R-:W-:Y:S01]  /*1de50*/  IMAD.IADD R5, R10, 0x1, R9 ;  /* 0x000000010a057824 */ /* 0x004fe200078e0209 */
[----:B---3--:R-:W-:-:S04]  /*1de60*/  F2FP.BF16.PACK_AB R3, R73, R72 ;  /* 0x000000484903723e */ /* 0x008fc800000010ff */
[----:B------:R1:W-:Y:S01]  /*1de70*/  STS [R5], R6 ;  /* 0x0000000605007388 */ /* 0x0003e20000000800 */
[----:B----4-:R-:W-:-:S03]  /*1de80*/  F2FP.BF16.PACK_AB R8, R109, R108 ;  /* 0x0000006c6d08723e */ /* 0x010fc600000010ff */
[----:B------:R2:W-:Y:S01]  /*1de90*/  STS [R5+0x400], R3 ;  /* 0x0004000305007388 */ /* 0x0005e20000000800 */
[----:B------:R-:W-:-:S03]  /*1dea0*/  F2FP.BF16.PACK_AB R7, R113, R112 ;  /* 0x000000707107723e */ /* 0x000fc600000010ff */
[----:B------:R3:W-:Y:S01]  /*1deb0*/  STS [R13], R8 ;  /* 0x000000080d007388 */ /* 0x0007e20000000800 */
[----:B-1----:R-:W-:Y:S01]  /*1dec0*/  F2FP.BF16.PACK_AB R6, R177, R176 ;  /* 0x000000b0b106723e */ /* 0x002fe200000010ff */
[----:B--2---:R-:W-:-:S04]  /*1ded0*/  IMAD.IADD R3, R9, 0x1, R2 ;  /* 0x0000000109037824 */ /* 0x004fc800078e0202 */
        /* <DEDUP_REMOVED lines=16> */
[----:B------:R-:W-:Y:S02]  /*1dfe0*/  F2FP.BF16.PACK_AB R9, R151, R150 ;  /* 0x000000969709723e */ /* 0x000fe400000010ff */
        /* <DEDUP_REMOVED lines=22> */
[----:B------:R-:W-:Y:S04]  /*1e150*/  STS [R12+0x4000], R8 ;  /* 0x004000080c007388 */ /* 0x000fe80000000800 */
[----:B------:R-:W-:Y:S04]  /*1e160*/  STS [R12+0x4400], R9 ;  /* 0x004400090c007388 */ /* 0x000fe80000000800 */
[----:B------:R-:W-:Y:S01]  /*1e170*/  STS [R10+0x8000], R7 ;  /* 0x008000070a007388 */ /* 0x000fe20000000800 */
[----:B-1----:R-:W-:-:S05]  /*1e180*/  F2FP.BF16.PACK_AB R6, R67, R66 ;  /* 0x000000424306723e */ /* 0x002fca00000010ff */
[----:B------:R1:W-:Y:S04]  /*1e190*/  STS [R10+0x8400], R6 ;  /* 0x008400060a007388 */ /* 0x0003e80000000800 */
[----:B-1----:R-:W2:Y:S01]  /*1e1a0*/  LDL R10, [R1+0xc] ;  /* 0x00000c00010a7983 */ /* 0x002ea20000100800 */
[----:B------:R-:W-:Y:S02]  /*1e1b0*/  F2FP.BF16.PACK_AB R9, R155, R154 ;  /* 0x0000009a9b09723e */ /* 0x000fe400000010ff */
[----:B------:R-:W-:Y:S02]  /*1e1c0*/  F2FP.BF16.PACK_AB R8, R175, R174 ;  /* 0x000000aeaf08723e */ /* 0x000fe400000010ff */
[----:B------:R-:W-:Y:S02]  /*1e1d0*/  F2FP.BF16.PACK_AB R7, R157, R156 ;  /* 0x0000009c9d07723e */ /* 0x000fe400000010ff */
[----:B------:R-:W-:Y:S01]  /*1e1e0*/  F2FP.BF16.PACK_AB R6, R139, R138 ;  /* 0x0000008a8b06723e */ /* 0x000fe200000010ff */
[----:B------:R-:W-:Y:S04]  /*1e1f0*/  STS [R11+0x8000], R9 ;  /* 0x008000090b007388 */ /* 0x000fe80000000800 */
[----:B------:R1:W-:Y:S04]  /*1e200*/  STS [R11+0x8400], R8 ;  /* 0x008400080b007388 */ /* 0x0003e80000000800 */
[----:B------:R3:W-:Y:S04]  /*1e210*/  STS [R2+0x8000], R7 ;  /* 0x0080000702007388 */ /* 0x0007e80000000800 */
[----:B------:R4:W-:Y:S01]  /*1e220*/  STS [R2+0x8400], R6 ;  /* 0x0084000602007388 */ /* 0x0009e20000000800 */
[----:B-1----:R-:W-:-:S03]  /*1e230*/  F2FP.BF16.PACK_AB R8, R81, R80 ;  /* 0x000000505108723e */ /* 0x002fc600000010ff */
[----:B------:R-:W2:Y:S01]  /*1e240*/  LDL.LU R11, [R1+0x30] ;  /* 0x00003000010b7983 */ /* 0x000ea20000300800 */
[----:B---3--:R-:W-:-:S03]  /*1e250*/  F2FP.BF16.PACK_AB R7, R79, R78 ;  /* 0x0000004e4f07723e */ /* 0x008fc600000010ff */
[----:B------:R-:W-:Y:S01]  /*1e260*/  STS [R14+0x8000], R8 ;  /* 0x008000080e007388 */ /* 0x000fe20000000800 */
[----:B----4-:R-:W-:Y:S02]  /*1e270*/  F2FP.BF16.PACK_AB R6, R165, R164 ;  /* 0x000000a4a506723e */ /* 0x010fe400000010ff */
[----:B------:R-:W-:Y:S01]  /*1e280*/  F2FP.BF16.PACK_AB R2, R75, R74 ;  /* 0x0000004a4b02723e */ /* 0x000fe200000010ff */
[----:B------:R1:W-:Y:S04]  /*1e290*/  STS [R14+0x8400], R7 ;  /* 0x008400070e007388 */ /* 0x0003e80000000800 */
[----:B------:R3:W-:Y:S04]  /*1e2a0*/  STS [R5+0x8000], R6 ;  /* 0x0080000605007388 */ /* 0x0007e80000000800 */
[----:B------:R4:W-:Y:S01]  /*1e2b0*/  STS [R5+0x8400], R2 ;  /* 0x0084000205007388 */ /* 0x0009e20000000800 */
[----:B------:R-:W-:-:S02]  /*1e2c0*/  ISETP.NE.U32.AND P0, PT, RZ, c[0x0][0x508], PT ;  /* 0x00014200ff007a0c */ /* 0x000fc40003f05070 */
[----:B-1----:R-:W-:Y:S02]  /*1e2d0*/  F2FP.BF16.PACK_AB R7, R163, R162 ;  /* 0x000000a2a307723e */ /* 0x002fe400000010ff */
[----:B---3--:R-:W-:-:S03]  /*1e2e0*/  F2FP.BF16.PACK_AB R6, R71, R70 ;  /* 0x000000464706723e */ /* 0x008fc600000010ff */
[----:B------:R-:W-:Y:S01]  /*1e2f0*/  STS [R13+0x8000], R7 ;  /* 0x008000070d007388 */ /* 0x000fe20000000800 */
[----:B----4-:R-:W-:Y:S02]  /*1e300*/  F2FP.BF16.PACK_AB R5, R85, R84 ;  /* 0x000000545505723e */ /* 0x010fe400000010ff */
[----:B------:R-:W-:Y:S01]  /*1e310*/  F2FP.BF16.PACK_AB R2, R69, R68 ;  /* 0x000000444502723e */ /* 0x000fe200000010ff */
[----:B------:R-:W-:Y:S04]  /*1e320*/  STS [R13+0x8400], R6 ;  /* 0x008400060d007388 */ /* 0x000fe80000000800 */
[----:B------:R1:W-:Y:S04]  /*1e330*/  STS [R3+0x8000], R5 ;  /* 0x0080000503007388 */ /* 0x0003e80000000800 */
[----:B------:R3:W-:Y:S01]  /*1e340*/  STS [R3+0x8400], R2 ;  /* 0x0084000203007388 */ /* 0x0007e20000000800 */
[----:B------:R-:W-:-:S02]  /*1e350*/  ISETP.NE.AND.EX P1, PT, RZ, c[0x0][0x50c], PT, P0 ;  /* 0x00014300ff007a0c */ /* 0x000fc40003f25300 */
[----:B------:R-:W-:Y:S02]  /*1e360*/  ISETP.NE.U32.AND P2, PT, RZ, c[0x0][0x500], PT ;  /* 0x00014000ff007a0c */ /* 0x000fe40003f45070 */
[----:B-1----:R-:W-:Y:S02]  /*1e370*/  F2FP.BF16.PACK_AB R5, R65, R64 ;  /* 0x000000404105723e */ /* 0x002fe400000010ff */
[----:B---3--:R-:W-:-:S03]  /*1e380*/  F2FP.BF16.PACK_AB R2, R63, R62 ;  /* 0x0000003e3f02723e */ /* 0x008fc600000010ff */
[----:B------:R-:W-:Y:S04]  /*1e390*/  STS [R12+0x8000], R5 ;  /* 0x008000050c007388 */ /* 0x000fe80000000800 */
[----:B------:R1:W-:Y:S04]  /*1e3a0*/  STS [R12+0x8400], R2 ;  /* 0x008400020c007388 */ /* 0x0003e80000000800 */
[----:B------:R-:W-:Y:S01]  /*1e3b0*/  BAR.SYNC.DEFER_BLOCKING 0x1, 0x100 ;  /* 0x0044000000007b1d */ /* 0x000fe20000010000 */
[----:B------:R-:W-:Y:S01]  /*1e3c0*/  ISETP.NE.AND.EX P2, PT, RZ, c[0x0][0x504], PT, P2 ;  /* 0x00014100ff007a0c */ /* 0x000fe20003f45320 */
[----:B------:R-:W-:-:S02]  /*1e3d0*/  IMAD.MOV.U32 R6, RZ, RZ, 0x4 ;  /* 0x00000004ff067424 */ /* 0x000fc400078e00ff */
[----:B------:R-:W-:Y:S02]  /*1e3e0*/  IMAD.MOV.U32 R14, RZ, RZ, c[0x0][0x388] ;  /* 0x0000e200ff0e7624 */ /* 0x000fe400078e00ff */
[----:B------:R-:W-:Y:S02]  /*1e3f0*/  IMAD.MOV.U32 R3, RZ, RZ, RZ ;  /* 0x000000ffff037224 */ /* 0x000fe400078e00ff */
[----:B--2---:R-:W-:-:S04]  /*1e400*/  @P1 IMAD.WIDE R8, R10, R6, c[0x0][0x508] ;  /* 0x000142000a081625 */ /* 0x004fc800078e0206 */
[----:B------:R-:W-:Y:S01]  /*1e410*/  IMAD.WIDE R6, R10, R6, c[0x0][0x500] ;  /* 0x000140000a067625 */ /* 0x000fe200078e0206 */
[----:B------:R2:W5:Y:S04]  /*1e420*/  @P1 LDG.E R14, [R8.64] ;  /* 0x00000006080e1981 */ /* 0x000568000c1e1900 */
[----:B------:R2:W5:Y:S01]  /*1e430*/  @P2 LDG.E R3, [R6.64] ;  /* 0x0000000606032981 */ /* 0x000562000c1e1900 */
[----:B------:R-:W-:-:S04]  /*1e440*/  ISETP.NE.AND P0, PT, R11, RZ, PT ;  /* 0x000000ff0b00720c */ /* 0x000fc80003f05270 */
[----:B-1----:R-:W-:Y:S01]  /*1e450*/  SEL R2, R11, c[0x0][0x3d4], P0 ;  /* 0x0000f5000b027a07 */ /* 0x002fe20000000000 */
[----:B------:R-:W-:Y:S05]  /*1e460*/  @P1 BRA `(.L_x_738) ;  /* 0x0000004000001947 */ /* 0x000fea0003800000 */
[----:B--2---:R-:W-:Y:S05]  /*1e470*/  @!P2 BRA `(.L_x_738) ;  /* 0x000000300000a947 */ /* 0x004fea0003800000 */
[----:B-----5:R1:W2:Y:S04]  /*1e480*/  LDG.E R14, [R6.64] ;  /* 0x00000006060e7981 */ /* 0x0202a8000c1e1900 */
[----:B-1----:R-:W2:Y:S02]  /*1e490*/  LDG.E R6, [R6.64+0x4] ;  /* 0x0000040606067981 */ /* 0x002ea4000c1e1900 */
[----:B--2---:R-:W-:Y:S02]  /*1e4a0*/  IADD3 R14, -R14, R6, RZ ;  /* 0x000000060e0e7210 */ /* 0x004fe40007ffe1ff */
.L_x_738:
[----:B--2---:R-:W2:Y:S04]  /*1e4b0*/  LDL R24, [R1+0x18] ;  /* 0x0000180001187983 */ /* 0x004ea80000100800 */
[----:B------:R-:W3:Y:S04]  /*1e4c0*/  LDL R15, [R1+0x34] ;  /* 0x00003400010f7983 */ /* 0x000ee80000100800 */
[----:B------:R-:W4:Y:S01]  /*1e4d0*/  LDL R25, [R1+0x50] ;  /* 0x0000500001197983 */ /* 0x000f220000100800 */
[----:B------:R-:W-:Y:S01]  /*1e4e0*/  IMAD.MOV.U32 R12, RZ, RZ, 0x368 ;  /* 0x00000368ff0c7424 */ /* 0x000fe200078e00ff */
[----:B------:R-:W-:-:S04]  /*1e4f0*/  ISETP.GT.AND P2, PT, R2, 0x1, PT ;  /* 0x000000010200780c */ /* 0x000fc80003f44270 */
[----:B------:R-:W-:-:S04]  /*1e500*/  SEL R12, R12, 0x328, P2 ;  /* 0x000003280c0c7807 */ /* 0x000fc80001000000 */
[----:B------:R-:W1:Y:S08]  /*1e510*/  LDC.64 R8, c[0x0][R12+0x170] ;  /* 0x00005c000c087b82 */ /* 0x000e700000000a00 */
[----:B------:R1:W2:Y:S08]  /*1e520*/  LDC.64 R16, c[0x0][R12+0x168] ;  /* 0x00005a000c107b82 */ /* 0x0002b00000000a00 */
[----:B------:R1:W2:Y:S08]  /*1e530*/  LDC.64 R20, c[0x0][R12+0x178] ;  /* 0x00005e000c147b82 */ /* 0x0002b00000000a00 */
[----:B------:R1:W2:Y:S01]  /*1e540*/  LDC.64 R18, c[0x0][R12+0x160] ;  /* 0x000058000c127b82 */ /* 0x0002a20000000a00 */
[----:B------:R-:W-:Y:S01]  /*1e550*/  ISETP.NE.U32.AND P0, PT, RZ, c[0x0][0x500], PT ;  /* 0x00014000ff007a0c */ /* 0x000fe20003f05070 */
[----:B------:R-:W-:-:S03]  /*1e560*/  IMAD.MOV.U32 R2, RZ, RZ, c[0x0][0x4e8] ;  /* 0x00013a00ff027624 */ /* 0x000fc600078e00ff */
[----:B------:R-:W-:Y:S02]  /*1e570*/  ISETP.NE.AND.EX P0, PT, RZ, c[0x0][0x504], PT, P0 ;  /* 0x00014100ff007a0c */ /* 0x000fe40003f05300 */
[----:B------:R-:W-:Y:S02]  /*1e580*/  ISETP.NE.AND P3, PT, R2, 0x1, PT ;  /* 0x000000010200780c */ /* 0x000fe40003f65270 */
[----:B------:R-:W-:Y:S02]  /*1e590*/  SHF.R.S32.HI R6, RZ, 0x1f, R10 ;  /* 0x0000001fff067819 */ /* 0x000fe4000001140a */
[----:B------:R-:W-:Y:S02]  /*1e5a0*/  SEL R2, R10, RZ, !P0 ;  /* 0x000000ff0a027207 */ /* 0x000fe40004000000 */
[----:B------:R-:W-:Y:S01]  /*1e5b0*/  SEL R7, R6, RZ, !P0 ;  /* 0x000000ff06077207 */ /* 0x000fe20004000000 */
[----:B------:R-:W-:Y:S02]  /*1e5c0*/  IMAD.IADD R5, R252, 0x1, R246 ;  /* 0x00000001fc057824 */ /* 0x000fe400078e02f6 */
[----:B-1----:R-:W-:-:S04]  /*1e5d0*/  IMAD R6, R9, R2, RZ ;  /* 0x0000000209067224 */ /* 0x002fc800078e02ff */
[C---:B------:R-:W-:Y:S02]  /*1e5e0*/  IMAD R12, R8.reuse, R7, R6 ;  /* 0x00000007080c7224 */ /* 0x040fe400078e0206 */
[----:B------:R-:W-:Y:S01]  /*1e5f0*/  @P3 IMAD.HI.U32 R7, R5, c[0x0][0x4ec], RZ ;  /* 0x00013b0005073a27 */ /* 0x000fe200078e00ff */
[----:B------:R-:W1:Y:S03]  /*1e600*/  S2R R26, SR_TID.X ;  /* 0x00000000001a7919 */ /* 0x000e660000002100 */
[----:B------:R-:W-:Y:S01]  /*1e610*/  IMAD.MOV.U32 R6, RZ, RZ, R5 ;  /* 0x000000ffff067224 */ /* 0x000fe200078e0005 */
[----:B------:R-:W-:Y:S01]  /*1e620*/  @P3 SHF.R.U32.HI R6, RZ, c[0x0][0x4f0], R7 ;  /* 0x00013c00ff063a19 */ /* 0x000fe20000011607 */
[----:B------:R-:W-:-:S04]  /*1e630*/  IMAD.WIDE.U32 R8, R8, R2, RZ ;  /* 0x0000000208087225 */ /* 0x000fc800078e00ff */
[----:B--2---:R-:W-:-:S04]  /*1e640*/  IMAD.WIDE.U32 R10, R16, R24, RZ ;  /* 0x00000018100a7225 */ /* 0x004fc800078e00ff */
[----:B------:R-:W-:Y:S01]  /*1e650*/  IMAD R13, R17, R24, RZ ;  /* 0x00000018110d7224 */ /* 0x000fe200078e02ff */
[----:B---3--:R-:W-:Y:S01]  /*1e660*/  SEL R7, R15, RZ, P2 ;  /* 0x000000ff0f077207 */ /* 0x008fe20001000000 */
[----:B------:R-:W-:Y:S01]  /*1e670*/  IMAD.IADD R15, R9, 0x1, R12 ;  /* 0x00000001090f7824 */ /* 0x000fe200078e020c */
[----:B-----5:R-:W-:Y:S01]  /*1e680*/  IADD3 R16, P1, P0, R8, R10, R3 ;  /* 0x0000000a08107210 */ /* 0x020fe2000783e003 */
[----:B------:R-:W-:Y:S01]  /*1e690*/  IMAD.IADD R9, R11, 0x1, R13 ;  /* 0x000000010b097824 */ /* 0x000fe200078e020d */
[----:B------:R-:W-:Y:S01]  /*1e6a0*/  SHF.R.S32.HI R8, RZ, 0x1f, R3 ;  /* 0x0000001fff087819 */ /* 0x000fe20000011403 */
        /* <DEDUP_REMOVED lines=16> */
[----:B-1----:R-:W-:Y:S01]  /*1e7b0*/  SHF.R.S32.HI R17, RZ, 0x1f, R26 ;  /* 0x0000001fff117819 */ /* 0x002fe2000001141a */
[----:B------:R-:W-:Y:S01]  /*1e7c0*/  IMAD.IADD R7, R7, 0x1, R9 ;  /* 0x0000000107077824 */ /* 0x000fe200078e0209 */
[C---:B------:R-:W-:Y:S02]  /*1e7d0*/  LEA R10, P0, R6.reuse, R10, 0x2 ;  /* 0x0000000a060a7211 */ /* 0x040fe400078010ff */
[----:B------:R-:W-:Y:S02]  /*1e7e0*/  SEL R11, R11, c[0x0][0x454], P2 ;  /* 0x000115000b0b7a07 */ /* 0x000fe40001000000 */
[----:B------:R-:W-:Y:S02]  /*1e7f0*/  LEA.HI R17, R17, R26, RZ, 0x5 ;  /* 0x0000001a11117211 */ /* 0x000fe400078f28ff */
[----:B------:R-:W-:Y:S02]  /*1e800*/  LEA.HI.X R6, R6, R11, R7, 0x2, P0 ;  /* 0x0000000b06067211 */ /* 0x000fe400000f1407 */
[----:B------:R-:W-:Y:S01]  /*1e810*/  LOP3.LUT R17, R17, 0xffffffe0, RZ, 0xc0, !PT ;  /* 0xffffffe011117812 */ /* 0x000fe200078ec0ff */
[----:B------:R-:W-:Y:S04]  /*1e820*/  SHFL.IDX PT, R12, R10, RZ, 0x1c1f ;  /* 0x001c1fff0a0c7589 */ /* 0x000fe800000e0000 */
[----:B------:R-:W1:Y:S01]  /*1e830*/  SHFL.IDX PT, R13, R6, RZ, 0x1c1f ;  /* 0x001c1fff060d7589 */ /* 0x000e6200000e0000 */
[----:B------:R-:W-:-:S03]  /*1e840*/  IMAD.IADD R17, R26, 0x1, -R17 ;  /* 0x000000011a117824 */ /* 0x000fc600078e0a11 */
[----:B------:R-:W-:Y:S01]  /*1e850*/  SHFL.IDX PT, R10, R10, 0x1, 0x1c1f ;  /* 0x003c1f000a0a7f89 */ /* 0x000fe200000e0000 */
[----:B----4-:R-:W-:-:S03]  /*1e860*/  IMAD.IADD R7, R25, 0x1, R246 ;  /* 0x0000000119077824 */ /* 0x010fc600078e02f6 */
        /* <DEDUP_REMOVED lines=14> */
[----:B------:R-:W-:Y:S01]  /*1e950*/  SHF.R.S32.HI R7, RZ, 0x1f, R2 ;  /* 0x0000001fff077819 */ /* 0x000fe20000011402 */
[C---:B------:R-:W-:Y:S01]  /*1e960*/  IMAD.WIDE.U32 R8, R3.reuse, c[0x0][0x3a0], RZ ;  /* 0x0000e80003087a25 */ /* 0x040fe200078e00ff */
[----:B------:R3:W4:Y:S03]  /*1e970*/  LDS.128 R28, [R217+0x80] ;  /* 0x00008000d91c7984 */ /* 0x0007260000000c00 */
[----:B------:R-:W-:Y:S01]  /*1e980*/  IMAD R3, R3, c[0x0][0x3a4], R5 ;  /* 0x0000e90003037a24 */ /* 0x000fe200078e0205 */
[----:B------:R3:W1:Y:S01]  /*1e990*/  LDS.128 R40, [R217+0x1080] ;  /* 0x00108000d9287984 */ /* 0x0006620000000c00 */
[----:B------:R-:W-:-:S03]  /*1e9a0*/  IMAD R7, R7, c[0x0][0x3f0], RZ ;  /* 0x0000fc0007077a24 */ /* 0x000fc600078e02ff */
[----:B------:R-:W-:Y:S01]  /*1e9b0*/  IADD3 R9, R9, R3, RZ ;  /* 0x0000000309097210 */ /* 0x000fe20007ffe0ff */
[----:B------:R3:W1:Y:S04]  /*1e9c0*/  LDS.128 R52, [R217+0x2080] ;  /* 0x00208000d9347984 */ /* 0x0006680000000c00 */
[C---:B------:R-:W-:Y:S01]  /*1e9d0*/  IMAD.WIDE.U32 R8, R24.reuse, c[0x0][0x3e8], R8 ;  /* 0x0000fa0018087a25 */ /* 0x040fe200078e0008 */
[----:B------:R3:W1:Y:S03]  /*1e9e0*/  LDS.128 R60, [R217+0x3080] ;  /* 0x00308000d93c7984 */ /* 0x0006660000000c00 */
[----:B------:R-:W-:Y:S01]  /*1e9f0*/  IMAD R9, R24, c[0x0][0x3ec], R9 ;  /* 0x0000fb0018097a24 */ /* 0x000fe200078e0209 */
[----:B------:R3:W1:Y:S03]  /*1ea00*/  LDS.128 R36, [R217+0x5080] ;  /* 0x00508000d9247984 */ /* 0x0006660000000c00 */
[----:B------:R-:W-:Y:S01]  /*1ea10*/  IMAD.WIDE.U32 R8, R2, c[0x0][0x3f0], R8 ;  /* 0x0000fc0002087a25 */ /* 0x000fe200078e0008 */
[----:B------:R3:W1:Y:S04]  /*1ea20*/  LDS.128 R24, [R217+0x4080] ;  /* 0x00408000d9187984 */ /* 0x0006680000000c00 */
[----:B------:R3:W1:Y:S04]  /*1ea30*/  LDS.128 R48, [R217+0x6080] ;  /* 0x00608000d9307984 */ /* 0x0006680000000c00 */
[----:B------:R3:W1:Y:S04]  /*1ea40*/  LDS.128 R56, [R217+0x7080] ;  /* 0x00708000d9387984 */ /* 0x0006680000000c00 */
[----:B-1----:R3:W1:Y:S04]  /*1ea50*/  LDS.128 R20, [R217+0x8080] ;  /* 0x00808000d9147984 */ /* 0x0026680000000c00 */
        /* <DEDUP_REMOVED lines=30> */
.L_x_807:
[----:B------:R-:W-:Y:S05]  /*1ec40*/  BRA.DIV ~URZ, `(.L_x_741) ;  /* 0x00003e227f007947 */ /* 0x000fea000b800000 */
[----:B------:R3:W4:Y:S02]  /*1ec50*/  SHFL.IDX PT, R2, R14, RZ, 0x181f ;  /* 0x00181fff0e027589 */ /* 0x00072400000e0000 */
.L_x_808:
[----:B------:R-:W5:Y:S01]  /*1ec60*/  LDL.64 R18, [R1+0x10] ;  /* 0x0000100001127983 */ /* 0x000f620000100a00 */
[----:B------:R-:W-:Y:S01]  /*1ec70*/  ISETP.GE.AND P0, PT, R12, R6, PT ;  /* 0x000000060c00720c */ /* 0x000fe20003f06270 */
[----:B------:R-:W-:Y:S01]  /*1ec80*/  BSSY B0, `(.L_x_742) ;  /* 0x0000011000007945 */ /* 0x000fe20003800000 */
[----:B------:R-:W-:Y:S02]  /*1ec90*/  SHF.R.S32.HI R17, RZ, 0x1f, R0 ;  /* 0x0000001fff117819 */ /* 0x000fe40000011400 */
[----:B------:R-:W-:Y:S02]  /*1eca0*/  SHF.R.S32.HI R16, RZ, 0x1f, R4 ;  /* 0x0000001fff107819 */ /* 0x000fe40000011404 */
[----:B-----5:R-:W-:-:S07]  /*1ecb0*/  SHF.R.S32.HI R15, RZ, 0x1f, R18 ;  /* 0x0000001fff0f7819 */ /* 0x020fce0000011412 */
[----:B------:R-:W-:Y:S05]  /*1ecc0*/  @P0 BRA `(.L_x_743) ;  /* 0x000000c000000947 */ /* 0x000fea0003800000 */
[----:B------:R-:W-:Y:S02]  /*1ecd0*/  ISETP.GE.AND P2, PT, R18, c[0x0][0x3c8], PT ;  /* 0x0000f20012007a0c */ /* 0x000fe40003f46270 */
[----:B------:R-:W-:Y:S02]  /*1ece0*/  ISETP.GE.AND P1, PT, R4, c[0x0][0x3c8], PT ;  /* 0x0000f20004007a0c */ /* 0x000fe40003f26270 */
[----:B------:R-:W-:-:S09]  /*1ecf0*/  ISETP.GE.AND P0, PT, R0, c[0x0][0x3c8], PT ;  /* 0x0000f20000007a0c */ /* 0x000fd20003f06270 */
[-C--:B----4-:R-:W-:Y:S02]  /*1ed00*/  @!P2 LEA R10, P5, R18, R2.reuse, 0x1 ;  /* 0x00000002120aa211 */ /* 0x090fe400078a08ff */
[-C--:B------:R-:W-:Y:S02]  /*1ed10*/  @!P1 LEA R8, P4, R4, R2.reuse, 0x1 ;  /* 0x0000000204089211 */ /* 0x080fe400078808ff */
[----:B------:R-:W-:Y:S02]  /*1ed20*/  @!P0 LEA R2, P3, R0, R2, 0x1 ;  /* 0x0000000200028211 */ /* 0x000fe400078608ff */
[-C--:B--2---:R-:W-:Y:S02]  /*1ed30*/  @!P2 LEA.HI.X R11, R18, R7.reuse, R15, 0x1, P5 ;  /* 0x00000007120ba211 */ /* 0x084fe400028f0c0f */
[-C--:B------:R-:W-:Y:S02]  /*1ed40*/  @!P1 LEA.HI.X R9, R4, R7.reuse, R16, 0x1, P4 ;  /* 0x0000000704099211 */ /* 0x080fe400020f0c10 */
[----:B------:R-:W-:Y:S01]  /*1ed50*/  @!P0 LEA.HI.X R3, R0, R7, R17, 0x1, P3 ;  /* 0x0000000700038211 */ /* 0x000fe200018f0c11 */
[----:B------:R2:W-:Y:S04]  /*1ed60*/  @!P2 ST.E.128 [R10.64], R28 ;  /* 0x0000001c0a00a985 */ /* 0x0005e8000c101d06 */
[----:B------:R2:W-:Y:S04]  /*1ed70*/  @!P1 ST.E.128 [R8.64], R24 ;  /* 0x0000001808009985 */ /* 0x0005e8000c101d06 */
[----:B------:R2:W-:Y:S02]  /*1ed80*/  @!P0 ST.E.128 [R2.64], R20 ;  /* 0x0000001402008985 */ /* 0x0005e4000c101d06 */
.L_x_743:
[----:B------:R-:W-:Y:S05]  /*1ed90*/  BSYNC B0 ;  /* 0x0000000000007941 */ /* 0x000fea0003800000 */
.L_x_742:
[----:B------:R-:W-:Y:S05]  /*1eda0*/  BRA.DIV ~URZ, `(.L_x_744) ;  /* 0x00003d327f007947 */ /* 0x000fea000b800000 */
[----:B--2---:R2:W1:Y:S04]  /*1edb0*/  SHFL.IDX PT, R7, R13, 0x1, 0x181f ;  /* 0x00381f000d077f89 */ /* 0x00446800000e0000 */
[----:B----4-:R2:W4:Y:S02]  /*1edc0*/  SHFL.IDX PT, R2, R14, 0x1, 0x181f ;  /* 0x00381f000e027f89 */ /* 0x01052400000e0000 */
.L_x_809:
[----:B------:R-:W-:Y:S01]  /*1edd0*/  IADD3 R3, R12, 0x20, RZ ;  /* 0x000000200c037810 */ /* 0x000fe20007ffe0ff */
[----:B------:R-:W-:Y:S03]  /*1ede0*/  BSSY B0, `(.L_x_745) ;  /* 0x0000010000007945 */ /* 0x000fe60003800000 */
[----:B------:R-:W-:-:S13]  /*1edf0*/  ISETP.GE.AND P0, PT, R3, R6, PT ;  /* 0x000000060300720c */ /* 0x000fda0003f06270 */
[----:B------:R-:W-:Y:S05]  /*1ee00*/  @P0 BRA `(.L_x_746) ;  /* 0x000000d000000947 */ /* 0x000fea0003800000 */
[----:B------:R-:W5:Y:S01]  /*1ee10*/  LDL.64 R18, [R1+0x10] ;  /* 0x0000100001127983 */ /* 0x000f620000100a00 */
[----:B------:R-:W-:Y:S02]  /*1ee20*/  ISETP.GE.AND P1, PT, R4, c[0x0][0x3c8], PT ;  /* 0x0000f20004007a0c */ /* 0x000fe40003f26270 */
[----:B------:R-:W-:-:S11]  /*1ee30*/  ISETP.GE.AND P0, PT, R0, c[0x0][0x3c8], PT ;  /* 0x0000f20000007a0c */ /* 0x000fd60003f06270 */
[----:B----4-:R-:W-:-:S04]  /*1ee40*/  @!P1 LEA R8, P4, R4, R2, 0x1 ;  /* 0x0000000204089211 */ /* 0x010fc800078808ff */
[----:B-1----:R-:W-:Y:S02]  /*1ee50*/  @!P1 LEA.HI.X R9, R4, R7, R16, 0x1, P4 ;  /* 0x0000000704099211 */ /* 0x002fe400020f0c10 */
[----:B-----5:R-:W-:-:S13]  /*1ee60*/  ISETP.GE.AND P2, PT, R18, c[0x0][0x3c8], PT ;  /* 0x0000f20012007a0c */ /* 0x020fda0003f46270 */
[-C--:B------:R-:W-:Y:S02]  /*1ee70*/  @!P2 LEA R10, P5, R18, R2.reuse, 0x1 ;  /* 0x00000002120aa211 */ /* 0x080fe400078a08ff */
[----:B------:R-:W-:Y:S02]  /*1ee80*/  @!P0 LEA R2, P3, R0, R2, 0x1 ;  /* 0x0000000200028211 */ /* 0x000fe400078608ff */
[-C--:B------:R-:W-:Y:S02]  /*1ee90*/  @!P2 LEA.HI.X R11, R18, R7.reuse, R15, 0x1, P5 ;  /* 0x00000007120ba211 */ /* 0x080fe400028f0c0f */
[----:B------:R-:W-:-:S03]  /*1eea0*/  @!P0 LEA.HI.X R3, R0, R7, R17, 0x1, P3 ;  /* 0x0000000700038211 */ /* 0x000fc600018f0c11 */
[----:B------:R1:W-:Y:S04]  /*1eeb0*/  @!P2 ST.E.128 [R10.64], R40 ;  /* 0x000000280a00a985 */ /* 0x0003e8000c101d06 */
[----:B------:R1:W-:Y:S04]  /*1eec0*/  @!P1 ST.E.128 [R8.64], R36 ;  /* 0x0000002408009985 */ /* 0x0003e8000c101d06 */
[----:B------:R1:W-:Y:S02]  /*1eed0*/  @!P0 ST.E.128 [R2.64], R32 ;  /* 0x0000002002008985 */ /* 0x0003e4000c101d06 */
.L_x_746:
[----:B------:R-:W-:Y:S05]  /*1eee0*/  BSYNC B0 ;  /* 0x0000000000007941 */ /* 0x000fea0003800000 */
.L_x_745:
[----:B------:R-:W-:Y:S05]  /*1eef0*/  BRA.DIV ~URZ, `(.L_x_747) ;  /* 0x00003cb27f007947 */ /* 0x000fea000b800000 */
[----:B-1----:R1:W2:Y:S02]  /*1ef00*/  SHFL.IDX PT, R7, R13, 0x2, 0x181f ;  /* 0x00581f000d077f89 */ /* 0x0022a400000e0000 */
.L_x_810:
[----:B------:R-:W-:Y:S05]  /*1ef10*/  BRA.DIV ~URZ, `(.L_x_748) ;  /* 0x00003d027f007947 */ /* 0x000fea000b800000 */
[----:B----4-:R4:W1:Y:S02]  /*1ef20*/  SHFL.IDX PT, R2, R14, 0x2, 0x181f ;  /* 0x00581f000e027f89 */ /* 0x01086400000e0000 */
.L_x_811:
[----:B------:R-:W-:Y:S01]  /*1ef30*/  IADD3 R3, R12, 0x40, RZ ;  /* 0x000000400c037810 */ /* 0x000fe20007ffe0ff */
[----:B------:R-:W-:Y:S03]  /*1ef40*/  BSSY B0, `(.L_x_749) ;  /* 0x0000010000007945 */ /* 0x000fe60003800000 */
[----:B------:R-:W-:-:S13]  /*1ef50*/  ISETP.GE.AND P0, PT, R3, R6, PT ;  /* 0x000000060300720c */ /* 0x000fda0003f06270 */
[----:B------:R-:W-:Y:S05]  /*1ef60*/  @P0 BRA `(.L_x_750) ;  /* 0x000000d000000947 */ /* 0x000fea0003800000 */
[----:B------:R-:W5:Y:S01]  /*1ef70*/  LDL.64 R18, [R1+0x10] ;  /* 0x0000100001127983 */ /* 0x000f620000100a00 */
[----:B------:R-:W-:Y:S02]  /*1ef80*/  ISETP.GE.AND P1, PT, R4, c[0x0][0x3c8], PT ;  /* 0x0000f20004007a0c */ /* 0x000fe40003f26270 */
[----:B------:R-:W-:-:S11]  /*1ef90*/  ISETP.GE.AND P0, PT, R0, c[0x0][0x3c8], PT ;  /* 0x0000f20000007a0c */ /* 0x000fd60003f06270 */
[----:B-1----:R-:W-:-:S04]  /*1efa0*/  @!P1 LEA R8, P4, R4, R2, 0x1 ;  /* 0x0000000204089211 */ /* 0x002fc800078808ff */
[----:B--2---:R-:W-:Y:S02]  /*1efb0*/  @!P1 LEA.HI.X R9, R4, R7, R16, 0x1, P4 ;  /* 0x0000000704099211 */ /* 0x004fe400020f0c10 */
        /* <DEDUP_REMOVED lines=8> */
.L_x_750:
[----:B------:R-:W-:Y:S05]  /*1f040*/  BSYNC B0 ;  /* 0x0000000000007941 */ /* 0x000fea0003800000 */
.L_x_749:
[----:B------:R-:W-:Y:S05]  /*1f050*/  BRA.DIV ~URZ, `(.L_x_751) ;  /* 0x00003c327f007947 */ /* 0x000fea000b800000 */
[----:B-1----:R1:W3:Y:S04]  /*1f060*/  SHFL.IDX PT, R10, R13, 0x3, 0x181f ;  /* 0x00781f000d0a7f89 */ /* 0x0022e800000e0000 */
[----:B------:R1:W4:Y:S02]  /*1f070*/  SHFL.IDX PT, R2, R14, 0x3, 0x181f ;  /* 0x00781f000e027f89 */ /* 0x00032400000e0000 */
.L_x_812:
[----:B------:R-:W-:-:S04]  /*1f080*/  IADD3 R3, R12, 0x60, RZ ;  /* 0x000000600c037810 */ /* 0x000fc80007ffe0ff */
[----:B------:R-:W-:-:S13]  /*1f090*/  ISETP.GE.AND P0, PT, R3, R6, PT ;  /* 0x000000060300720c */ /* 0x000fda0003f06270 */
[----:B------:R-:W-:Y:S05]  /*1f0a0*/  @P0 BRA `(.L_x_752) ;  /* 0x00001f9000000947 */ /* 0x000fea0003800000 */
[----:B------:R-:W5:Y:S01]  /*1f0b0*/  LDL.64 R18, [R1+0x10] ;  /* 0x0000100001127983 */ /* 0x000f620000100a00 */
[----:B------:R-:W-:-:S13]  /*1f0c0*/  ISETP.GE.AND P0, PT, R4, c[0x0][0x3c8], PT ;  /* 0x0000f20004007a0c */ /* 0x000fda0003f06270 */
[----:B----4-:R-:W-:-:S04]  /*1f0d0*/  @!P0 LEA R6, P2, R4, R2, 0x1 ;  /* 0x0000000204068211 */ /* 0x010fc800078408ff */
[----:B--23--:R-:W-:Y:S02]  /*1f0e0*/  @!P0 LEA.HI.X R7, R4, R10, R16, 0x1, P2 ;  /* 0x0000000a04078211 */ /* 0x00cfe400010f0c10 */
[----:B-----5:R-:W-:-:S13]  /*1f0f0*/  ISETP.GE.AND P1, PT, R18, c[0x0][0x3c8], PT ;  /* 0x0000f20012007a0c */ /* 0x020fda0003f26270 */
[----:B------:R-:W-:-:S04]  /*1f100*/  @!P1 LEA R8, P3, R18, R2, 0x1 ;  /* 0x0000000212089211 */ /* 0x000fc800078608ff */
[----:B------:R-:W-:-:S05]  /*1f110*/  @!P1 LEA.HI.X R9, R18, R10, R15, 0x1, P3 ;  /* 0x0000000a12099211 */ /* 0x000fca00018f0c0f */
[----:B------:R2:W-:Y:S04]  /*1f120*/  @!P1 ST.E.128 [R8.64], R60 ;  /* 0x0000003c08009985 */ /* 0x0005e8000c101d06 */
[----:B------:R2:W-:Y:S01]  /*1f130*/  @!P0 ST.E.128 [R6.64], R56 ;  /* 0x0000003806008985 */ /* 0x0005e2000c101d06 */
[----:B------:R-:W-:-:S13]  /*1f140*/  ISETP.GE.AND P0, PT, R0, c[0x0][0x3c8], PT ;  /* 0x0000f20000007a0c */ /* 0x000fda0003f06270 */
[----:B------:R-:W-:Y:S05]  /*1f150*/  @P0 BRA `(.L_x_752) ;  /* 0x00001ee000000947 */ /* 0x000fea0003800000 */
[----:B------:R-:W-:-:S04]  /*1f160*/  LEA R2, P0, R0, R2, 0x1 ;  /* 0x0000000200027211 */ /* 0x000fc800078008ff */
[----:B------:R-:W-:-:S05]  /*1f170*/  LEA.HI.X R3, R0, R10, R17, 0x1, P0 ;  /* 0x0000000a00037211 */ /* 0x000fca00000f0c11 */
[----:B------:R3:W-:Y:S01]  /*1f180*/  ST.E.128 [R2.64], R64 ;  /* 0x0000004002007985 */ /* 0x0007e2000c101d06 */
[----:B------:R-:W-:Y:S05]  /*1f190*/  BRA `(.L_x_752) ;  /* 0x00001ea000007947 */ /* 0x000fea0003800000 */
.L_x_739:
[----:B------:R-:W2:Y:S04]  /*1f1a0*/  LDL.LU R4, [R1+0x18] ;  /* 0x0000180001047983 */ /* 0x000ea80000300800 */
[----:B------:R-:W3:Y:S01]  /*1f1b0*/  LDL.LU R9, [R1+0x34] ;  /* 0x0000340001097983 */ /* 0x000ee20000300800 */
[----:B------:R-:W-:Y:S01]  /*1f1c0*/  IMAD R8, R8, c[0x0][0x408], RZ ;  /* 0x0001020008087a24 */ /* 0x000fe200078e02ff */
[----:B------:R-:W-:Y:S01]  /*1f1d0*/  SHF.R.S32.HI R0, RZ, 0x1f, R2 ;  /* 0x0000001fff007819 */ /* 0x000fe20000011402 */
[----:B------:R-:W-:-:S04]  /*1f1e0*/  IMAD.WIDE.U32 R6, R3, c[0x0][0x408], RZ ;  /* 0x0001020003067a25 */ /* 0x000fc800078e00ff */
[----:B------:R-:W-:Y:S02]  /*1f1f0*/  IMAD R3, R3, c[0x0][0x40c], R8 ;  /* 0x0001030003037a24 */ /* 0x000fe400078e0208 */
[----:B------:R-:W-:Y:S02]  /*1f200*/  IMAD R0, R0, c[0x0][0x440], RZ ;  /* 0x0001100000007a24 */ /* 0x000fe400078e02ff */
[----:B------:R-:W-:Y:S01]  /*1f210*/  @P3 IMAD.HI.U32 R8, R5, c[0x0][0x4ec], RZ ;  /* 0x00013b0005083a27 */ /* 0x000fe200078e00ff */
[----:B------:R-:W-:-:S05]  /*1f220*/  IADD3 R7, R7, R3, RZ ;  /* 0x0000000307077210 */ /* 0x000fca0007ffe0ff */
[----:B--2---:R-:W-:-:S04]  /*1f230*/  IMAD.WIDE.U32 R6, R4, c[0x0][0x438], R6 ;  /* 0x00010e0004067a25 */ /* 0x004fc800078e0006 */
[----:B------:R-:W-:Y:S02]  /*1f240*/  IMAD R7, R4, c[0x0][0x43c], R7 ;  /* 0x00010f0004077a24 */ /* 0x000fe400078e0207 */
[C---:B------:R-:W-:Y:S01]  /*1f250*/  IMAD R4, R2.reuse, c[0x0][0x444], R0 ;  /* 0x0001110002047a24 */ /* 0x040fe200078e0200 */
[----:B------:R-:W-:Y:S01]  /*1f260*/  MOV R0, R5 ;  /* 0x0000000500007202 */ /* 0x000fe20000000f00 */
[----:B------:R-:W-:Y:S01]  /*1f270*/  IMAD.WIDE.U32 R2, R2, c[0x0][0x440], R6 ;  /* 0x0001100002027a25 */ /* 0x000fe200078e0006 */
[----:B------:R-:W-:-:S04]  /*1f280*/  @P3 SHF.R.U32.HI R0, RZ, c[0x0][0x4f0], R8 ;  /* 0x00013c00ff003a19 */ /* 0x000fc80000011608 */
        /* <DEDUP_REMOVED lines=19> */
.L_x_813:
[----:B------:R-:W-:Y:S05]  /*1f3c0*/  BRA.DIV ~URZ, `(.L_x_754) ;  /* 0x00003a027f007947 */ /* 0x000fea000b800000 */
[----:B------:R4:W1:Y:S02]  /*1f3d0*/  SHFL.IDX PT, R0, R38, RZ, 0x1c1f ;  /* 0x001c1fff26007589 */ /* 0x00086400000e0000 */
.L_x_814:
[C---:B------:R-:W-:Y:S01]  /*1f3e0*/  IADD3 R29, R241.reuse, 0x90, RZ ;  /* 0x00000090f11d7810 */ /* 0x040fe20007ffe0ff */
[----:B------:R-:W-:Y:S01]  /*1f3f0*/  BSSY B0, `(.L_x_755) ;  /* 0x0000090000007945 */ /* 0x000fe20003800000 */
[C---:B------:R-:W-:Y:S02]  /*1f400*/  IADD3 R28, R241.reuse, 0x98, RZ ;  /* 0x00000098f11c7810 */ /* 0x040fe40007ffe0ff */
[C---:B------:R-:W-:Y:S02]  /*1f410*/  IADD3 R27, R241.reuse, 0xa0, RZ ;  /* 0x000000a0f11b7810 */ /* 0x040fe40007ffe0ff */
[C---:B------:R-:W-:Y:S02]  /*1f420*/  IADD3 R26, R241.reuse, 0xa8, RZ ;  /* 0x000000a8f11a7810 */ /* 0x040fe40007ffe0ff */
[C---:B------:R-:W-:Y:S02]  /*1f430*/  IADD3 R25, R241.reuse, 0xb0, RZ ;  /* 0x000000b0f1197810 */ /* 0x040fe40007ffe0ff */
[----:B------:R-:W-:-:S02]  /*1f440*/  IADD3 R24, R241, 0xb8, RZ ;  /* 0x000000b8f1187810 */ /* 0x000fc40007ffe0ff */
[C---:B-1----:R-:W-:Y:S02]  /*1f450*/  IADD3 R23, R241.reuse, 0x8, RZ ;  /* 0x00000008f1177810 */ /* 0x042fe40007ffe0ff */
        /* <DEDUP_REMOVED lines=39> */
[----:B------:R-:W-:Y:S01]  /*1f6d0*/  SHF.R.S32.HI R54, RZ, 0x1f, R17 ;  /* 0x0000001fff367819 */ /* 0x000fe20000011411 */
[----:B------:R-:W-:Y:S05]  /*1f6e0*/  @P0 BRA `(.L_x_756) ;  /* 0x0000060000000947 */ /* 0x000fea0003800000 */
[----:B------:R-:W-:Y:S02]  /*1f6f0*/  ISETP.GE.AND P1, PT, R241, c[0x0][0x3c8], PT ;  /* 0x0000f200f1007a0c */ /* 0x000fe40003f26270 */
[----:B------:R-:W-:-:S02]  /*1f700*/  ISETP.GE.AND P0, PT, R23, c[0x0][0x3c8], PT ;  /* 0x0000f20017007a0c */ /* 0x000fc40003f06270 */
[----:B------:R-:W-:Y:S02]  /*1f710*/  ISETP.GE.AND P3, PT, R22, c[0x0][0x3c8], PT ;  /* 0x0000f20016007a0c */ /* 0x000fe40003f66270 */
[----:B------:R-:W-:Y:S02]  /*1f720*/  ISETP.GE.AND P4, PT, R21, c[0x0][0x3c8], PT ;  /* 0x0000f20015007a0c */ /* 0x000fe40003f86270 */
[----:B------:R-:W-:-:S05]  /*1f730*/  ISETP.GE.AND P6, PT, R29, c[0x0][0x3c8], PT ;  /* 0x0000f2001d007a0c */ /* 0x000fca0003fc6270 */
[-C--:B------:R-:W-:Y:S02]  /*1f740*/  @!P1 LEA R2, P5, R241, R0.reuse, 0x2 ;  /* 0x00000000f1029211 */ /* 0x080fe400078a10ff */
[----:B------:R-:W-:Y:S02]  /*1f750*/  @!P0 LEA R30, P2, R23, R0, 0x2 ;  /* 0x00000000171e8211 */ /* 0x000fe400078410ff */
[-C--:B---3--:R-:W-:Y:S02]  /*1f760*/  @!P1 LEA.HI.X R3, R241, R4.reuse, R40, 0x2, P5 ;  /* 0x00000004f1039211 */ /* 0x088fe400028f1428 */
[----:B------:R-:W-:Y:S02]  /*1f770*/  @!P0 LEA.HI.X R31, R23, R4, R37, 0x2, P2 ;  /* 0x00000004171f8211 */ /* 0x000fe400010f1425 */
[----:B------:R-:W-:Y:S01]  /*1f780*/  ISETP.GE.AND P2, PT, R20, c[0x0][0x3c8], PT ;  /* 0x0000f20014007a0c */ /* 0x000fe20003f46270 */
[----:B------:R1:W-:Y:S01]  /*1f790*/  @!P1 ST.E.64 [R2.64], R158 ;  /* 0x0000009e02009985 */ /* 0x0003e2000c101b06 */
[----:B------:R-:W-:-:S03]  /*1f7a0*/  ISETP.GE.AND P1, PT, R18, c[0x0][0x3c8], PT ;  /* 0x0000f20012007a0c */ /* 0x000fc60003f26270 */
[----:B------:R3:W-:Y:S01]  /*1f7b0*/  @!P0 ST.E.64 [R30.64], R32 ;  /* 0x000000201e008985 */ /* 0x0007e2000c101b06 */
        /* <DEDUP_REMOVED lines=45> */
[----:B------:R1:W-:Y:S01]  /*1fa90*/  @!P2 ST.E.64 [R2.64], R136 ;  /* 0x000000880200a985 */ /* 0x0003e2000c101b06 */
[----:B------:R-:W-:Y:S02]  /*1faa0*/  ISETP.GE.AND P2, PT, R17, c[0x0][0x3c8], PT ;  /* 0x0000f20011007a0c */ /* 0x000fe40003f46270 */
[----:B------:R-:W-:Y:S01]  /*1fab0*/  @!P3 LEA.HI.X R31, R7, R4, R52, 0x2, P5 ;  /* 0x00000004071fb211 */ /* 0x000fe200028f1434 */
[----:B------:R3:W-:Y:S01]  /*1fac0*/  @!P1 ST.E.64 [R32.64], R148 ;  /* 0x0000009420009985 */ /* 0x0007e2000c101b06 */
[----:B------:R-:W-:Y:S02]  /*1fad0*/  ISETP.GE.AND P1, PT, R19, c[0x0][0x3c8], PT ;  /* 0x0000f20013007a0c */ /* 0x000fe40003f26270 */
[----:B------:R-:W-:Y:S01]  /*1fae0*/  ISETP.GE.AND P5, PT, R28, c[0x0][0x3c8], PT ;  /* 0x0000f2001c007a0c */ /* 0x000fe20003fa6270 */
[----:B------:R5:W-:Y:S01]  /*1faf0*/  @!P3 ST.E.64 [R30.64], R150 ;  /* 0x000000961e00b985 */ /* 0x000be2000c101b06 */
[----:B-1----:R-:W-:-:S04]  /*1fb00*/  @!P4 LEA R2, P0, R6, R0, 0x2 ;  /* 0x000000000602c211 */ /* 0x002fc800078010ff */
[----:B------:R-:W-:Y:S02]  /*1fb10*/  @!P4 LEA.HI.X R3, R6, R4, R53, 0x2, P0 ;  /* 0x000000040603c211 */ /* 0x000fe400000f1435 */
[----:B---3--:R-:W-:-:S03]  /*1fb20*/  @!P2 LEA R32, P0, R17, R0, 0x2 ;  /* 0x000000001120a211 */ /* 0x008fc600078010ff */
[----:B------:R1:W-:Y:S01]  /*1fb30*/  @!P4 ST.E.64 [R2.64], R152 ;  /* 0x000000980200c985 */ /* 0x0003e2000c101b06 */
[----:B------:R-:W-:Y:S02]  /*1fb40*/  @!P2 LEA.HI.X R33, R17, R4, R54, 0x2, P0 ;  /* 0x000000041121a211 */ /* 0x000fe400000f1436 */
[----:B-----5:R-:W-:Y:S02]  /*1fb50*/  @!P6 LEA R30, P0, R29, R0, 0x2 ;  /* 0x000000001d1ee211 */ /* 0x020fe400078010ff */
[----:B------:R-:W-:Y:S01]  /*1fb60*/  ISETP.GE.AND P4, PT, R27, c[0x0][0x3c8], PT ;  /* 0x0000f2001b007a0c */ /* 0x000fe20003f86270 */
[----:B------:R-:W-:Y:S01]  /*1fb70*/  @!P2 ST.E.64 [R32.64], R160 ;  /* 0x000000a02000a985 */ /* 0x000fe2000c101b06 */
[----:B------:R-:W-:Y:S02]  /*1fb80*/  ISETP.GE.AND P2, PT, R26, c[0x0][0x3c8], PT ;  /* 0x0000f2001a007a0c */ /* 0x000fe40003f46270 */
[----:B------:R-:W-:Y:S02]  /*1fb90*/  @!P6 LEA.HI.X R31, R29, R4, R57, 0x2, P0 ;  /* 0x000000041d1fe211 */ /* 0x000fe400000f1439 */
[----:B------:R-:W-:-:S02]  /*1fba0*/  ISETP.GE.AND P0, PT, R24, c[0x0][0x3c8], PT ;  /* 0x0000f20018007a0c */ /* 0x000fc40003f06270 */
[----:B-1----:R-:W-:-:S04]  /*1fbb0*/  @!P1 LEA R2, P3, R19, R0, 0x2 ;  /* 0x0000000013029211 */ /* 0x002fc800078610ff */
[----:B------:R-:W-:-:S05]  /*1fbc0*/  @!P1 LEA.HI.X R3, R19, R4, R55, 0x2, P3 ;  /* 0x0000000413039211 */ /* 0x000fca00018f1437 */
[----:B------:R1:W-:Y:S01]  /*1fbd0*/  @!P1 ST.E.64 [R2.64], R154 ;  /* 0x0000009a02009985 */ /* 0x0003e2000c101b06 */
[----:B------:R-:W-:-:S03]  /*1fbe0*/  ISETP.GE.AND P1, PT, R25, c[0x0][0x3c8], PT ;  /* 0x0000f20019007a0c */ /* 0x000fc60003f26270 */
[----:B------:R3:W-:Y:S01]  /*1fbf0*/  @!P6 ST.E.64 [R30.64], R156 ;  /* 0x0000009c1e00e985 */ /* 0x0007e2000c101b06 */
[----:B------:R-:W-:-:S04]  /*1fc00*/  @!P4 LEA R34, P6, R27, R0, 0x2 ;  /* 0x000000001b22c211 */ /* 0x000fc800078c10ff */
[----:B------:R-:W-:Y:S02]  /*1fc10*/  @!P4 LEA.HI.X R35, R27, R4, R58, 0x2, P6 ;  /* 0x000000041b23c211 */ /* 0x000fe400030f143a */
[----:B-1----:R-:W-:-:S04]  /*1fc20*/  @!P5 LEA R2, P3, R28, R0, 0x2 ;  /* 0x000000001c02d211 */ /* 0x002fc800078610ff */
[----:B------:R-:W-:Y:S02]  /*1fc30*/  @!P5 LEA.HI.X R3, R28, R4, R56, 0x2, P3 ;  /* 0x000000041c03d211 */ /* 0x000fe400018f1438 */
[----:B------:R-:W-:-:S03]  /*1fc40*/  @!P2 LEA R32, P3, R26, R0, 0x2 ;  /* 0x000000001a20a211 */ /* 0x000fc600078610ff */
[----:B------:R1:W-:Y:S01]  /*1fc50*/  @!P5 ST.E.64 [R2.64], R80 ;  /* 0x000000500200d985 */ /* 0x0003e2000c101b06 */
[C---:B---3--:R-:W-:Y:S02]  /*1fc60*/  @!P1 LEA R30, P5, R25.reuse, R0, 0x2 ;  /* 0x00000000191e9211 */ /* 0x048fe400078a10ff */
        /* <DEDUP_REMOVED lines=8> */
.L_x_756:
[----:B------:R-:W-:Y:S05]  /*1fcf0*/  BSYNC B0 ;  /* 0x0000000000007941 */ /* 0x000fea0003800000 */
.L_x_755:
[----:B------:R-:W-:Y:S05]  /*1fd00*/  BRA.DIV ~URZ, `(.L_x_757) ;  /* 0x000031327f007947 */ /* 0x000fea000b800000 */
[----:B---3--:R1:W3:Y:S04]  /*1fd10*/  SHFL.IDX PT, R4, R36, 0x1, 0x1c1f ;  /* 0x003c1f0024047f89 */ /* 0x0082e800000e0000 */
[----:B------:R1:W2:Y:S02]  /*1fd20*/  SHFL.IDX PT, R0, R38, 0x1, 0x1c1f ;  /* 0x003c1f0026007f89 */ /* 0x0002a400000e0000 */
.L_x_815:
[----:B------:R-:W-:-:S13]  /*1fd30*/  ISETP.NE.AND P0, PT, R82, RZ, PT ;  /* 0x000000ff5200720c */ /* 0x000fda0003f05270 */
[----:B------:R-:W-:Y:S05]  /*1fd40*/  @P0 BRA `(.L_x_752) ;  /* 0x000012f000000947 */ /* 0x000fea0003800000 */
[----:B------:R-:W-:Y:S02]  /*1fd50*/  ISETP.GE.AND P3, PT, R23, c[0x0][0x3c8], PT ;  /* 0x0000f20017007a0c */ /* 0x000fe40003f66270 */
[----:B------:R-:W-:Y:S02]  /*1fd60*/  ISETP.GE.AND P2, PT, R22, c[0x0][0x3c8], PT ;  /* 0x0000f20016007a0c */ /* 0x000fe40003f46270 */
[----:B------:R-:W-:Y:S02]  /*1fd70*/  ISETP.GE.AND P4, PT, R241, c[0x0][0x3c8], PT ;  /* 0x0000f200f1007a0c */ /* 0x000fe40003f86270 */
[----:B------:R-:W-:Y:S02]  /*1fd80*/  ISETP.GE.AND P1, PT, R21, c[0x0][0x3c8], PT ;  /* 0x0000f20015007a0c */ /* 0x000fe40003f26270 */
[----:B------:R-:W-:-:S05]  /*1fd90*/  ISETP.GE.AND P0, PT, R20, c[0x0][0x3c8], PT ;  /* 0x0000f20014007a0c */ /* 0x000fca0003f06270 */
[----:B--2---:R-:W-:-:S04]  /*1fda0*/  @!P3 LEA R34, P5, R23, R0, 0x2 ;  /* 0x000000001722b211 */ /* 0x004fc800078a10ff */
[----:B---3--:R-:W-:Y:S02]  /*1fdb0*/  @!P3 LEA.HI.X R35, R23, R4, R37, 0x2, P5 ;  /* 0x000000041723b211 */ /* 0x008fe400028f1425 */
[CC--:B------:R-:W-:Y:S02]  /*1fdc0*/  @!P2 LEA R30, P5, R22.reuse, R0.reuse, 0x2 ;  /* 0x00000000161ea211 */ /* 0x0c0fe400078a10ff */
[C---:B------:R-:W-:Y:S02]  /*1fdd0*/  @!P4 LEA R32, P6, R241.reuse, R0, 0x2 ;  /* 0x00000000f120c211 */ /* 0x040fe400078c10ff */
[-C--:B------:R-:W-:Y:S02]  /*1fde0*/  @!P2 LEA.HI.X R31, R22, R4.reuse, R39, 0x2, P5 ;  /* 0x00000004161fa211 */ /* 0x080fe400028f1427 */
[----:B------:R-:W-:Y:S02]  /*1fdf0*/  @!P4 LEA.HI.X R33, R241, R4, R40, 0x2, P6 ;  /* 0x00000004f121c211 */ /* 0x000fe400030f1428 */
[----:B------:R-:W-:-:S02]  /*1fe00*/  @!P1 LEA R22, P6, R21, R0, 0x2 ;  /* 0x0000000015169211 */ /* 0x000fc400078c10ff */
[----:B------:R-:W-:Y:S01]  /*1fe10*/  @!P0 LEA R2, P5, R20, R0, 0x2 ;  /* 0x0000000014028211 */ /* 0x000fe200078a10ff */
[----:B------:R2:W-:Y:S01]  /*1fe20*/  @!P4 ST.E.64 [R32.64], R168 ;  /* 0x000000a82000c985 */ /* 0x0005e2000c101b06 */
[-C--:B------:R-:W-:Y:S02]  /*1fe30*/  @!P1 LEA.HI.X R23, R21, R4.reuse, R42, 0x2, P6 ;  /* 0x0000000415179211 */ /* 0x080fe400030f142a */
[----:B------:R-:W-:Y:S01]  /*1fe40*/  ISETP.GE.AND P6, PT, R18, c[0x0][0x3c8], PT ;  /* 0x0000f20012007a0c */ /* 0x000fe20003fc6270 */
[----:B------:R-:W-:Y:S01]  /*1fe50*/  @!P3 ST.E.64 [R34.64], R166 ;  /* 0x000000a62200b985 */ /* 0x000fe2000c101b06 */
[----:B------:R-:W-:Y:S02]  /*1fe60*/  @!P0 LEA.HI.X R3, R20, R4, R41, 0x2, P5 ;  /* 0x0000000414038211 */ /* 0x000fe400028f1429 */
[----:B------:R-:W-:Y:S01]  /*1fe70*/  ISETP.GE.AND P5, PT, R16, c[0x0][0x3c8], PT ;  /* 0x0000f20010007a0c */ /* 0x000fe20003fa6270 */
[----:B------:R3:W-:Y:S01]  /*1fe80*/  @!P2 ST.E.64 [R30.64], R110 ;  /* 0x0000006e1e00a985 */ /* 0x0007e2000c101b06 */
[----:B------:R-:W-:-:S02]  /*1fe90*/  ISETP.GE.AND P4, PT, R15, c[0x0][0x3c8], PT ;  /* 0x0000f2000f007a0c */ /* 0x000fc40003f86270 */
[----:B------:R-:W-:Y:S01]  /*1fea0*/  ISETP.GE.AND P3, PT, R14, c[0x0][0x3c8], PT ;  /* 0x0000f2000e007a0c */ /* 0x000fe20003f66270 */
[----:B------:R5:W-:Y:S01]  /*1feb0*/  @!P1 ST.E.64 [R22.64], R88 ;  /* 0x0000005816009985 */ /* 0x000be2000c101b06 */
[----:B------:R-:W-:-:S03]  /*1fec0*/  ISETP.GE.AND P2, PT, R13, c[0x0][0x3c8], PT ;  /* 0x0000f2000d007a0c */ /* 0x000fc60003f46270 */
[----:B------:R1:W-:Y:S01]  /*1fed0*/  @!P0 ST.E.64 [R2.64], R72 ;  /* 0x0000004802008985 */ /* 0x0003e2000c101b06 */
[----:B--2---:R-:W-:-:S04]  /*1fee0*/  @!P6 LEA R32, P0, R18, R0, 0x2 ;  /* 0x000000001220e211 */ /* 0x004fc800078010ff */
[----:B------:R-:W-:Y:S02]  /*1fef0*/  @!P6 LEA.HI.X R33, R18, R4, R43, 0x2, P0 ;  /* 0x000000041221e211 */ /* 0x000fe400000f142b */
[----:B---3--:R-:W-:-:S03]  /*1ff00*/  @!P5 LEA R30, P1, R16, R0, 0x2 ;  /* 0x00000000101ed211 */ /* 0x008fc600078210ff */
[----:B------:R-:W-:Y:S01]  /*1ff10*/  @!P6 ST.E.64 [R32.64], R176 ;  /* 0x000000b02000e985 */ /* 0x000fe2000c101b06 */
[----:B------:R-:W-:Y:S02]  /*1ff20*/  ISETP.GE.AND P6, PT, R11, c[0x0][0x3c8], PT ;  /* 0x0000f2000b007a0c */ /* 0x000fe40003fc6270 */
[C---:B-----5:R-:W-:Y:S02]  /*1ff30*/  @!P4 LEA R22, P0, R15.reuse, R0, 0x2 ;  /* 0x000000000f16c211 */ /* 0x060fe400078010ff */
[-C--:B------:R-:W-:Y:S02]  /*1ff40*/  @!P5 LEA.HI.X R31, R16, R4.reuse, R45, 0x2, P1 ;  /* 0x00000004101fd211 */ /* 0x080fe400008f142d */
[----:B------:R-:W-:Y:S02]  /*1ff50*/  ISETP.GE.AND P1, PT, R12, c[0x0][0x3c8], PT ;  /* 0x0000f2000c007a0c */ /* 0x000fe40003f26270 */
[----:B------:R-:W-:Y:S01]  /*1ff60*/  @!P4 LEA.HI.X R23, R15, R4, R44, 0x2, P0 ;  /* 0x000000040f17c211 */ /* 0x000fe200000f142c */
[----:B------:R-:W-:Y:S01]  /*1ff70*/  @!P5 ST.E.64 [R30.64], R170 ;  /* 0x000000aa1e00d985 */ /* 0x000fe2000c101b06 */
[----:B------:R-:W-:-:S02]  /*1ff80*/  @!P3 LEA R20, P0, R14, R0, 0x2 ;  /* 0x000000000e14b211 */ /* 0x000fc400078010ff */
[----:B------:R-:W-:Y:S01]  /*1ff90*/  ISETP.GE.AND P5, PT, R10, c[0x0][0x3c8], PT ;  /* 0x0000f2000a007a0c */ /* 0x000fe20003fa6270 */
[----:B------:R-:W-:Y:S01]  /*1ffa0*/  @!P4 ST.E.64 [R22.64], R122 ;  /* 0x0000007a1600c985 */ /* 0x000fe2000c101b06 */
[----:B------:R-:W-:Y:S02]  /*1ffb0*/  @!P3 LEA.HI.X R21, R14, R4, R46, 0x2, P0 ;  /* 0x000000040e15b211 */ /* 0x000fe400000f142e */
[C---:B------:R-:W-:Y:S02]  /*1ffc0*/  @!P2 LEA R14, P0, R13.reuse, R0, 0x2 ;  /* 0x000000000d0ea211 */ /* 0x040fe400078010ff */
[----:B------:R-:W-:Y:S01]  /*1ffd0*/  ISETP.GE.AND P4, PT, R8, c[0x0][0x3c8], PT ;  /* 0x0000f20008007a0c */ /* 0x000fe20003f86270 */
[----:B------:R2:W-:Y:S01]  /*1ffe0*/  @!P3 ST.E.64 [R20.64], R114 ;  /* 0x000000721400b985 */ /* 0x0005e2000c101b06 */
[----:B------:R-:W-:Y:S02]  /*1fff0*/  @!P2 LEA.HI.X R15, R13, R4, R47, 0x2, P0 ;  /* 0x000000040d0fa211 */ /* 0x000fe400000f142f */
[----:B-1----:R-:W-:-:S02]  /*20000*/  @!P1 LEA R2, P0, R12, R0, 0x2 ;  /* 0x000000000c029211 */ /* 0x002fc400078010ff */
[----:B------:R-:W-:Y:S01]  /*20010*/  ISETP.GE.AND P3, PT, R7, c[0x0][0x3c8], PT ;  /* 0x0000f20007007a0c */ /* 0x000fe20003f66270 */
[----:B------:R1:W-:Y:S01]  /*20020*/  @!P2 ST.E.64 [R14.64], R92 ;  /* 0x0000005c0e00a985 */ /* 0x0003e2000c101b06 */
[----:B------:R-:W-:Y:S02]  /*20030*/  @!P1 LEA.HI.X R3, R12, R4, R48, 0x2, P0 ;  /* 0x000000040c039211 */ /* 0x000fe400000f1430 */
[----:B------:R-:W-:-:S03]  /*20040*/  ISETP.GE.AND P2, PT, R6, c[0x0][0x3c8], PT ;  /* 0x0000f20006007a0c */ /* 0x000fc60003f46270 */
[----:B------:R3:W-:Y:S01]  /*20050*/  @!P1 ST.E.64 [R2.64], R76 ;  /* 0x0000004c02009985 */ /* 0x0007e2000c101b06 */
[----:B--2---:R-:W-:-:S04]  /*20060*/  @!P6 LEA R20, P0, R11, R0, 0x2 ;  /* 0x000000000b14e211 */ /* 0x004fc800078010ff */
[----:B------:R-:W-:Y:S02]  /*20070*/  @!P6 LEA.HI.X R21, R11, R4, R49, 0x2, P0 ;  /* 0x000000040b15e211 */ /* 0x000fe400000f1431 */
[-C--:B-1----:R-:W-:Y:S02]  /*20080*/  @!P5 LEA R14, P1, R10, R0.reuse, 0x2 ;  /* 0x000000000a0ed211 */ /* 0x082fe400078210ff */
[----:B------:R-:W-:Y:S01]  /*20090*/  @!P4 LEA R12, P0, R8, R0, 0x2 ;  /* 0x00000000080cc211 */ /* 0x000fe200078010ff */
[----:B------:R-:W-:Y:S01]  /*200a0*/  @!P6 ST.E.64 [R20.64], R178 ;  /* 0x000000b21400e985 */ /* 0x000fe2000c101b06 */
[-C--:B------:R-:W-:Y:S02]  /*200b0*/  @!P5 LEA.HI.X R15, R10, R4.reuse, R51, 0x2, P1 ;  /* 0x000000040a0fd211 */ /* 0x080fe400008f1433 */
[----:B------:R-:W-:Y:S02]  /*200c0*/  ISETP.GE.AND P1, PT, R17, c[0x0][0x3c8], PT ;  /* 0x0000f20011007a0c */ /* 0x000fe40003f26270 */
[----:B------:R-:W-:Y:S01]  /*200d0*/  @!P4 LEA.HI.X R13, R8, R4, R50, 0x2, P0 ;  /* 0x00000004080dc211 */ /* 0x000fe200000f1432 */
[----:B------:R1:W-:Y:S01]  /*200e0*/  @!P5 ST.E.64 [R14.64], R172 ;  /* 0x000000ac0e00d985 */ /* 0x0003e2000c101b06 */
[----:B------:R-:W-:-:S02]  /*200f0*/  @!P3 LEA R10, P0, R7, R0, 0x2 ;  /* 0x00000000070ab211 */ /* 0x000fc400078010ff */
[----:B------:R-:W-:Y:S01]  /*20100*/  ISETP.GE.AND P6, PT, R19, c[0x0][0x3c8], PT ;  /* 0x0000f20013007a0c */ /* 0x000fe20003fc6270 */
[----:B------:R2:W-:Y:S01]  /*20110*/  @!P4 ST.E.64 [R12.64], R126 ;  /* 0x0000007e0c00c985 */ /* 0x0005e2000c101b06 */
[----:B------:R-:W-:Y:S02]  /*20120*/  @!P3 LEA.HI.X R11, R7, R4, R52, 0x2, P0 ;  /* 0x00000004070bb211 */ /* 0x000fe400000f1434 */
[C---:B------:R-:W-:Y:S02]  /*20130*/  @!P2 LEA R8, P0, R6.reuse, R0, 0x2 ;  /* 0x000000000608a211 */ /* 0x040fe400078010ff */
[----:B------:R-:W-:Y:S01]  /*20140*/  ISETP.GE.AND P5, PT, R29, c[0x0][0x3c8], PT ;  /* 0x0000f2001d007a0c */ /* 0x000fe20003fa6270 */
[----:B------:R5:W-:Y:S01]  /*20150*/  @!P3 ST.E.64 [R10.64], R118 ;  /* 0x000000760a00b985 */ /* 0x000be2000c101b06 */
[----:B------:R-:W-:Y:S02]  /*20160*/  @!P2 LEA.HI.X R9, R6, R4, R53, 0x2, P0 ;  /* 0x000000040609a211 */ /* 0x000fe400000f1435 */
[----:B---3--:R-:W-:-:S02]  /*20170*/  @!P1 LEA R2, P0, R17, R0, 0x2 ;  /* 0x0000000011029211 */ /* 0x008fc400078010ff */
[----:B------:R-:W-:Y:S01]  /*20180*/  ISETP.GE.AND P4, PT, R28, c[0x0][0x3c8], PT ;  /* 0x0000f2001c007a0c */ /* 0x000fe20003f86270 */
[----:B------:R3:W-:Y:S01]  /*20190*/  @!P2 ST.E.64 [R8.64], R96 ;  /* 0x000000600800a985 */ /* 0x0007e2000c101b06 */
[----:B------:R-:W-:Y:S02]  /*201a0*/  @!P1 LEA.HI.X R3, R17, R4, R54, 0x2, P0 ;  /* 0x0000000411039211 */ /* 0x000fe400000f1436 */
[----:B------:R-:W-:Y:S02]  /*201b0*/  ISETP.GE.AND P3, PT, R27, c[0x0][0x3c8], PT ;  /* 0x0000f2001b007a0c */ /* 0x000fe40003f66270 */
[----:B------:R-:W-:Y:S01]  /*201c0*/  ISETP.GE.AND P2, PT, R26, c[0x0][0x3c8], PT ;  /* 0x0000f2001a007a0c */ /* 0x000fe20003f46270 */
[----:B------:R4:W-:Y:S01]  /*201d0*/  @!P1 ST.E.64 [R2.64], R66 ;  /* 0x0000004202009985 */ /* 0x0009e2000c101b06 */
[-C--:B-1----:R-:W-:Y:S02]  /*201e0*/  @!P6 LEA R14, P0, R19, R0.reuse, 0x2 ;  /* 0x00000000130ee211 */ /* 0x082fe400078010ff */
[----:B--2---:R-:W-:-:S02]  /*201f0*/  @!P5 LEA R12, P1, R29, R0, 0x2 ;  /* 0x000000001d0cd211 */ /* 0x004fc400078210ff */
[-C--:B------:R-:W-:Y:S02]  /*20200*/  @!P6 LEA.HI.X R15, R19, R4.reuse, R55, 0x2, P0 ;  /* 0x00000004130fe211 */ /* 0x080fe400000f1437 */
[----:B------:R-:W-:Y:S02]  /*20210*/  @!P5 LEA.HI.X R13, R29, R4, R57, 0x2, P1 ;  /* 0x000000041d0dd211 */ /* 0x000fe400008f1439 */
[C---:B-----5:R-:W-:Y:S01]  /*20220*/  @!P4 LEA R10, P0, R28.reuse, R0, 0x2 ;  /* 0x000000001c0ac211 */ /* 0x060fe200078010ff */
[----:B------:R1:W-:Y:S01]  /*20230*/  @!P6 ST.E.64 [R14.64], R174 ;  /* 0x000000ae0e00e985 */ /* 0x0003e2000c101b06 */
[----:B------:R-:W-:Y:S02]  /*20240*/  ISETP.GE.AND P1, PT, R25, c[0x0][0x3c8], PT ;  /* 0x0000f20019007a0c */ /* 0x000fe40003f26270 */
[----:B------:R-:W-:Y:S01]  /*20250*/  @!P4 LEA.HI.X R11, R28, R4, R56, 0x2, P0 ;  /* 0x000000041c0bc211 */ /* 0x000fe200000f1438 */
[----:B------:R1:W-:Y:S01]  /*20260*/  @!P5 ST.E.64 [R12.64], R138 ;  /* 0x0000008a0c00d985 */ /* 0x0003e2000c101b06 */
[----:B---3--:R-:W-:-:S03]  /*20270*/  @!P3 LEA R8, P0, R27, R0, 0x2 ;  /* 0x000000001b08b211 */ /* 0x008fc600078010ff */
[----:B------:R1:W-:Y:S01]  /*20280*/  @!P4 ST.E.64 [R10.64], R78 ;  /* 0x0000004e0a00c985 */ /* 0x0003e2000c101b06 */
[----:B------:R-:W-:Y:S02]  /*20290*/  @!P3 LEA.HI.X R9, R27, R4, R58, 0x2, P0 ;  /* 0x000000041b09b211 */ /* 0x000fe400000f143a */
[----:B------:R-:W-:-:S03]  /*202a0*/  @!P2 LEA R6, P0, R26, R0, 0x2 ;  /* 0x000000001a06a211 */ /* 0x000fc600078010ff */
[----:B------:R1:W-:Y:S01]  /*202b0*/  @!P3 ST.E.64 [R8.64], R74 ;  /* 0x0000004a0800b985 */ /* 0x0003e2000c101b06 */
[----:B------:R-:W-:Y:S02]  /*202c0*/  @!P2 LEA.HI.X R7, R26, R4, R59, 0x2, P0 ;  /* 0x000000041a07a211 */ /* 0x000fe400000f143b */
[----:B----4-:R-:W-:-:S03]  /*202d0*/  @!P1 LEA R2, P0, R25, R0, 0x2 ;  /* 0x0000000019029211 */ /* 0x010fc600078010ff */
        /* <DEDUP_REMOVED lines=9> */
.L_x_737:
[----:B------:R-:W2:Y:S04]  /*20370*/  LDL.LU R3, [R1+0x30] ;  /* 0x0000300001037983 */ /* 0x000ea80000300800 */
[----:B------:R-:W3:Y:S01]  /*20380*/  LDL R5, [R1+0xc] ;  /* 0x00000c0001057983 */ /* 0x000ee20000100800 */
[----:B------:R-:W-:Y:S01]  /*20390*/  ISETP.NE.U32.AND P0, PT, RZ, c[0x0][0x508], PT ;  /* 0x00014200ff007a0c */ /* 0x000fe20003f05070 */
[----:B------:R-:W-:Y:S01]  /*203a0*/  IMAD.MOV.U32 R8, RZ, RZ, 0x4 ;  /* 0x00000004ff087424 */ /* 0x000fe200078e00ff */
[----:B------:R-:W-:Y:S01]  /*203b0*/  ISETP.NE.U32.AND P2, PT, RZ, c[0x0][0x500], PT ;  /* 0x00014000ff007a0c */ /* 0x000fe20003f45070 */
[----:B------:R-:W-:Y:S01]  /*203c0*/  IMAD.MOV.U32 R15, RZ, RZ, c[0x0][0x388] ;  /* 0x0000e200ff0f7624 */ /* 0x000fe200078e00ff */
[----:B------:R-:W-:Y:S01]  /*203d0*/  ISETP.NE.AND.EX P0, PT, RZ, c[0x0][0x50c], PT, P0 ;  /* 0x00014300ff007a0c */ /* 0x000fe20003f05300 */
[----:B------:R-:W-:Y:S01]  /*203e0*/  IMAD.MOV.U32 R2, RZ, RZ, RZ ;  /* 0x000000ffff027224 */ /* 0x000fe200078e00ff */
[----:B------:R-:W-:Y:S01]  /*203f0*/  ISETP.NE.AND.EX P2, PT, RZ, c[0x0][0x504], PT, P2 ;  /* 0x00014100ff007a0c */ /* 0x000fe20003f45320 */
[----:B---3--:R-:W-:-:S10]  /*20400*/  IMAD.WIDE R6, R5, R8, c[0x0][0x500] ;  /* 0x0001400005067625 */ /* 0x008fd400078e0208 */
[----:B------:R-:W-:Y:S02]  /*20410*/  @P0 IMAD.WIDE R8, R5, R8, c[0x0][0x508] ;  /* 0x0001420005080625 */ /* 0x000fe400078e0208 */
[----:B------:R3:W5:Y:S04]  /*20420*/  @P2 LDG.E R2, [R6.64] ;  /* 0x0000000606022981 */ /* 0x000768000c1e1900 */
[----:B------:R3:W5:Y:S01]  /*20430*/  @P0 LDG.E R15, [R8.64] ;  /* 0x00000006080f0981 */ /* 0x000762000c1e1900 */
[----:B--2---:R-:W-:-:S04]  /*20440*/  ISETP.NE.AND P1, PT, R3, RZ, PT ;  /* 0x000000ff0300720c */ /* 0x004fc80003f25270 */
[----:B------:R-:W-:Y:S01]  /*20450*/  SEL R19, R3, c[0x0][0x3d4], P1 ;  /* 0x0000f50003137a07 */ /* 0x000fe20000800000 */
[----:B------:R-:W-:Y:S05]  /*20460*/  @P0 BRA `(.L_x_758) ;  /* 0x0000004000000947 */ /* 0x000fea0003800000 */
[----:B------:R-:W-:Y:S05]  /*20470*/  @!P2 BRA `(.L_x_758) ;  /* 0x000000300000a947 */ /* 0x000fea0003800000 */
[----:B-----5:R2:W4:Y:S04]  /*20480*/  LDG.E R15, [R6.64] ;  /* 0x00000006060f7981 */ /* 0x020528000c1e1900 */
[----:B--23--:R-:W4:Y:S02]  /*20490*/  LDG.E R6, [R6.64+0x4] ;  /* 0x0000040606067981 */ /* 0x00cf24000c1e1900 */
[----:B----4-:R-:W-:Y:S02]  /*204a0*/  IADD3 R15, -R15, R6, RZ ;  /* 0x000000060f0f7210 */ /* 0x010fe40007ffe1ff */
.L_x_758:
[----:B---3--:R-:W2:Y:S01]  /*204b0*/  S2R R6, SR_TID.X ;  /* 0x0000000000067919 */ /* 0x008ea20000002100 */
[----:B------:R-:W-:Y:S01]  /*204c0*/  SHF.R.S32.HI R3, RZ, 0x1f, R5 ;  /* 0x0000001fff037819 */ /* 0x000fe20000011405 */
[----:B------:R-:W-:Y:S01]  /*204d0*/  BSSY B0, `(.L_x_759) ;  /* 0x0000037000007945 */ /* 0x000fe20003800000 */
[----:B-----5:R-:W-:-:S02]  /*204e0*/  SHF.R.S32.HI R18, RZ, 0x1f, R2 ;  /* 0x0000001fff127819 */ /* 0x020fc40000011402 */
[----:B------:R-:W-:Y:S02]  /*204f0*/  SEL R5, R5, RZ, !P2 ;  /* 0x000000ff05057207 */ /* 0x000fe40005000000 */
[----:B------:R-:W-:Y:S02]  /*20500*/  SEL R22, R3, RZ, !P2 ;  /* 0x000000ff03167207 */ /* 0x000fe40005000000 */
[----:B--2---:R-:W-:-:S13]  /*20510*/  ISETP.GT.AND P0, PT, R6, 0x7f, PT ;  /* 0x0000007f0600780c */ /* 0x004fda0003f04270 */
[----:B------:R-:W-:Y:S05]  /*20520*/  @P0 BRA `(.L_x_760) ;  /* 0x0000031000000947 */ /* 0x000fea0003800000 */
[----:B------:R-:W-:Y:S01]  /*20530*/  IMAD R3, R15, c[0x0][0x4e8], RZ ;  /* 0x00013a000f037a24 */ /* 0x000fe200078e02ff */
[----:B------:R-:W-:-:S04]  /*20540*/  IADD3 R14, R246, R6, RZ ;  /* 0x00000006f60e7210 */ /* 0x000fc80007ffe0ff */
[----:B------:R-:W-:-:S13]  /*20550*/  ISETP.GE.AND P0, PT, R14, R3, PT ;  /* 0x000000030e00720c */ /* 0x000fda0003f06270 */
[----:B------:R-:W-:Y:S05]  /*20560*/  @P0 BRA `(.L_x_760) ;  /* 0x000002d000000947 */ /* 0x000fea0003800000 */
[----:B------:R-:W2:Y:S04]  /*20570*/  LDL R6, [R1+0x18] ;  /* 0x0000180001067983 */ /* 0x000ea80000100800 */
        /* <DEDUP_REMOVED lines=44> */
.L_x_760:
[----:B------:R-:W-:Y:S05]  /*20840*/  BSYNC B0 ;  /* 0x0000000000007941 */ /* 0x000fea0003800000 */
.L_x_759:
[----:B------:R-:W-:-:S13]  /*20850*/  ISETP.GT.AND P0, PT, R19, 0x1, PT ;  /* 0x000000011300780c */ /* 0x000fda0003f04270 */
[----:B------:R-:W-:Y:S05]  /*20860*/  @P0 BRA `(.L_x_752) ;  /* 0x000007d000000947 */ /* 0x000fea0003800000 */
[----:B-1----:R-:W2:Y:S04]  /*20870*/  LDL.LU R3, [R1+0x18] ;  /* 0x0000180001037983 */ /* 0x002ea80000300800 */
[----:B------:R-:W3:Y:S01]  /*20880*/  LDL R8, [R1+0x48] ;  /* 0x0000480001087983 */ /* 0x000ee20000100800 */
[----:B------:R-:W-:-:S03]  /*20890*/  MOV R6, c[0x0][0x4e8] ;  /* 0x00013a0000067a02 */ /* 0x000fc60000000f00 */
[----:B------:R-:W1:Y:S01]  /*208a0*/  S2R R11, SR_TID.X ;  /* 0x00000000000b7919 */ /* 0x000e620000002100 */
[----:B------:R-:W-:Y:S01]  /*208b0*/  ISETP.NE.AND P0, PT, R6, 0x1, PT ;  /* 0x000000010600780c */ /* 0x000fe20003f05270 */
[----:B------:R-:W-:Y:S01]  /*208c0*/  IMAD.WIDE.U32 R6, R2, c[0x0][0x3a0], RZ ;  /* 0x0000e80002067a25 */ /* 0x000fe200078e00ff */
[----:B--2---:R-:W-:-:S03]  /*208d0*/  MOV R10, R3 ;  /* 0x00000003000a7202 */ /* 0x004fc60000000f00 */
[----:B------:R-:W-:-:S04]  /*208e0*/  IMAD R3, R18, c[0x0][0x3a0], RZ ;  /* 0x0000e80012037a24 */ /* 0x000fc800078e02ff */
[----:B------:R-:W-:Y:S01]  /*208f0*/  IMAD R2, R2, c[0x0][0x3a4], R3 ;  /* 0x0000e90002027a24 */ /* 0x000fe200078e0203 */
[----:B---3--:R-:W-:Y:S01]  /*20900*/  IADD3 R3, R8, R246, RZ ;  /* 0x000000f608037210 */ /* 0x008fe20007ffe0ff */
[----:B------:R-:W-:-:S03]  /*20910*/  IMAD R8, R22, c[0x0][0x3f0], RZ ;  /* 0x0000fc0016087a24 */ /* 0x000fc600078e02ff */
[----:B------:R-:W-:Y:S01]  /*20920*/  IADD3 R7, R7, R2, RZ ;  /* 0x0000000207077210 */ /* 0x000fe20007ffe0ff */
[----:B------:R-:W-:Y:S01]  /*20930*/  @P0 IMAD.HI.U32 R9, R3, c[0x0][0x4ec], RZ ;  /* 0x00013b0003090a27 */ /* 0x000fe200078e00ff */
[----:B------:R-:W-:-:S03]  /*20940*/  MOV R2, R3 ;  /* 0x0000000300027202 */ /* 0x000fc60000000f00 */
[----:B------:R-:W-:Y:S01]  /*20950*/  IMAD.WIDE.U32 R6, R10, c[0x0][0x3e8], R6 ;  /* 0x0000fa000a067a25 */ /* 0x000fe200078e0006 */
[----:B------:R-:W-:-:S03]  /*20960*/  @P0 SHF.R.U32.HI R2, RZ, c[0x0][0x4f0], R9 ;  /* 0x00013c00ff020a19 */ /* 0x000fc60000011609 */
[----:B------:R-:W-:Y:S01]  /*20970*/  IMAD R7, R10, c[0x0][0x3ec], R7 ;  /* 0x0000fb000a077a24 */ /* 0x000fe200078e0207 */
[----:B-1----:R-:W-:Y:S01]  /*20980*/  SHF.R.S32.HI R10, RZ, 0x1f, R11 ;  /* 0x0000001fff0a7819 */ /* 0x002fe2000001140b */
[C---:B------:R-:W-:Y:S01]  /*20990*/  IMAD R9, R5.reuse, c[0x0][0x3f4], R8 ;  /* 0x0000fd0005097a24 */ /* 0x040fe200078e0208 */
[----:B------:R-:W-:Y:S01]  /*209a0*/  SHF.R.S32.HI R8, RZ, 0x1f, R2 ;  /* 0x0000001fff087819 */ /* 0x000fe20000011402 */
[----:B------:R-:W-:Y:S01]  /*209b0*/  IMAD.WIDE.U32 R6, R5, c[0x0][0x3f0], R6 ;  /* 0x0000fc0005067a25 */ /* 0x000fe200078e0006 */
[----:B------:R-:W-:Y:S02]  /*209c0*/  IADD3 R5, -R2, RZ, RZ ;  /* 0x000000ff02057210 */ /* 0x000fe40007ffe1ff */
[----:B------:R-:W-:Y:S01]  /*209d0*/  LEA.HI R10, R10, R11, RZ, 0x3 ;  /* 0x0000000b0a0a7211 */ /* 0x000fe200078f18ff */
[----:B------:R-:W-:Y:S01]  /*209e0*/  IMAD R8, R8, c[0x0][0x3e0], RZ ;  /* 0x0000f80008087a24 */ /* 0x000fe200078e02ff */
[----:B------:R-:W-:Y:S01]  /*209f0*/  IADD3 R7, R7, R9, RZ ;  /* 0x0000000907077210 */ /* 0x000fe20007ffe0ff */
[----:B------:R-:W-:Y:S01]  /*20a00*/  IMAD R5, R5, c[0x0][0x4e8], R3 ;  /* 0x00013a0005057a24 */ /* 0x000fe200078e0203 */
[----:B------:R-:W-:Y:S01]  /*20a10*/  SHF.R.S32.HI R10, RZ, 0x3, R10 ;  /* 0x00000003ff0a7819 */ /* 0x000fe2000001140a */
[----:B------:R-:W-:-:S02]  /*20a20*/  IMAD R8, R2, c[0x0][0x3e4], R8 ;  /* 0x0000f90002087a24 */ /* 0x000fc400078e0208 */
[----:B------:R-:W-:Y:S01]  /*20a30*/  IMAD.WIDE.U32 R2, R2, c[0x0][0x3e0], R6 ;  /* 0x0000f80002027a25 */ /* 0x000fe200078e0006 */
[----:B------:R-:W-:Y:S02]  /*20a40*/  SHF.R.S32.HI R6, RZ, 0x1f, R5 ;  /* 0x0000001fff067819 */ /* 0x000fe40000011405 */
[----:B------:R-:W-:Y:S02]  /*20a50*/  IADD3 R13, R10, R246, RZ ;  /* 0x000000f60a0d7210 */ /* 0x000fe40007ffe0ff */
        /* <DEDUP_REMOVED lines=9> */
.L_x_816:
[----:B------:R-:W-:Y:S05]  /*20af0*/  BRA.DIV ~URZ, `(.L_x_762) ;  /* 0x000024827f007947 */ /* 0x000fea000b800000 */
[----:B------:R3:W4:Y:S02]  /*20b00*/  SHFL.IDX PT, R2, R14, RZ, 0x181f ;  /* 0x00181fff0e027589 */ /* 0x00072400000e0000 */
.L_x_817:
[----:B------:R-:W5:Y:S01]  /*20b10*/  LDL.64 R18, [R1+0x10] ;  /* 0x0000100001127983 */ /* 0x000f620000100a00 */
[----:B------:R-:W-:Y:S01]  /*20b20*/  IMAD R12, R15, c[0x0][0x4e8], RZ ;  /* 0x00013a000f0c7a24 */ /* 0x000fe200078e02ff */
[----:B------:R-:W-:Y:S01]  /*20b30*/  BSSY B0, `(.L_x_763) ;  /* 0x0000012000007945 */ /* 0x000fe20003800000 */
[----:B------:R-:W-:Y:S02]  /*20b40*/  SHF.R.S32.HI R16, RZ, 0x1f, R4 ;  /* 0x0000001fff107819 */ /* 0x000fe40000011404 */
[----:B------:R-:W-:Y:S02]  /*20b50*/  SHF.R.S32.HI R15, RZ, 0x1f, R0 ;  /* 0x0000001fff0f7819 */ /* 0x000fe40000011400 */
[----:B------:R-:W-:Y:S02]  /*20b60*/  ISETP.GE.AND P0, PT, R13, R12, PT ;  /* 0x0000000c0d00720c */ /* 0x000fe40003f06270 */
[----:B-----5:R-:W-:-:S11]  /*20b70*/  SHF.R.S32.HI R17, RZ, 0x1f, R18 ;  /* 0x0000001fff117819 */ /* 0x020fd60000011412 */
        /* <DEDUP_REMOVED lines=10> */
[----:B------:R2:W-:Y:S04]  /*20c20*/  @!P2 ST.E.128 [R8.64], RZ ;  /* 0x000000ff0800a985 */ /* 0x0005e8000c101d06 */
[----:B------:R2:W-:Y:S04]  /*20c30*/  @!P1 ST.E.128 [R6.64], RZ ;  /* 0x000000ff06009985 */ /* 0x0005e8000c101d06 */
[----:B------:R2:W-:Y:S02]  /*20c40*/  @!P0 ST.E.128 [R2.64], RZ ;  /* 0x000000ff02008985 */ /* 0x0005e4000c101d06 */
.L_x_764:
[----:B------:R-:W-:Y:S05]  /*20c50*/  BSYNC B0 ;  /* 0x0000000000007941 */ /* 0x000fea0003800000 */
.L_x_763:
[----:B------:R-:W-:Y:S05]  /*20c60*/  BRA.DIV ~URZ, `(.L_x_765) ;  /* 0x000023827f007947 */ /* 0x000fea000b800000 */
[----:B--2---:R2:W1:Y:S04]  /*20c70*/  SHFL.IDX PT, R10, R11, 0x1, 0x181f ;  /* 0x00381f000b0a7f89 */ /* 0x00446800000e0000 */
[----:B----4-:R2:W4:Y:S02]  /*20c80*/  SHFL.IDX PT, R2, R14, 0x1, 0x181f ;  /* 0x00381f000e027f89 */ /* 0x01052400000e0000 */
.L_x_818:
        /* <DEDUP_REMOVED lines=14> */
[----:B------:R1:W-:Y:S04]  /*20d70*/  @!P2 ST.E.128 [R8.64], RZ ;  /* 0x000000ff0800a985 */ /* 0x0003e8000c101d06 */
[----:B------:R1:W-:Y:S04]  /*20d80*/  @!P1 ST.E.128 [R6.64], RZ ;  /* 0x000000ff06009985 */ /* 0x0003e8000c101d06 */
[----:B------:R1:W-:Y:S02]  /*20d90*/  @!P0 ST.E.128 [R2.64], RZ ;  /* 0x000000ff02008985 */ /* 0x0003e4000c101d06 */
.L_x_767:
[----:B------:R-:W-:Y:S05]  /*20da0*/  BSYNC B0 ;  /* 0x0000000000007941 */ /* 0x000fea0003800000 */
.L_x_766:
[----:B------:R-:W-:Y:S05]  /*20db0*/  BRA.DIV ~URZ, `(.L_x_768) ;  /* 0x000023027f007947 */ /* 0x000fea000b800000 */
[----:B-1----:R1:W2:Y:S02]  /*20dc0*/  SHFL.IDX PT, R10, R11, 0x2, 0x181f ;  /* 0x00581f000b0a7f89 */ /* 0x0022a400000e0000 */
.L_x_819:
[----:B------:R-:W-:Y:S05]  /*20dd0*/  BRA.DIV ~URZ, `(.L_x_769) ;  /* 0x000023527f007947 */ /* 0x000fea000b800000 */
[----:B----4-:R4:W1:Y:S02]  /*20de0*/  SHFL.IDX PT, R2, R14, 0x2, 0x181f ;  /* 0x00581f000e027f89 */ /* 0x01086400000e0000 */
.L_x_820:
        /* <DEDUP_REMOVED lines=17> */
.L_x_771:
[----:B------:R-:W-:Y:S05]  /*20f00*/  BSYNC B0 ;  /* 0x0000000000007941 */ /* 0x000fea0003800000 */
.L_x_770:
[----:B------:R-:W-:Y:S05]  /*20f10*/  BRA.DIV ~URZ, `(.L_x_772) ;  /* 0x000022827f007947 */ /* 0x000fea000b800000 */
[----:B--2---:R2:W3:Y:S04]  /*20f20*/  SHFL.IDX PT, R10, R11, 0x3, 0x181f ;  /* 0x00781f000b0a7f89 */ /* 0x0044e800000e0000 */
[----:B-1----:R2:W1:Y:S02]  /*20f30*/  SHFL.IDX PT, R2, R14, 0x3, 0x181f ;  /* 0x00781f000e027f89 */ /* 0x00246400000e0000 */
.L_x_821:
[----:B------:R-:W-:-:S04]  /*20f40*/  IADD3 R13, R13, 0x60, RZ ;  /* 0x000000600d0d7810 */ /* 0x000fc80007ffe0ff */
[----:B------:R-:W-:-:S13]  /*20f50*/  ISETP.GE.AND P0, PT, R13, R12, PT ;  /* 0x0000000c0d00720c */ /* 0x000fda0003f06270 */
[----:B------:R-:W-:Y:S05]  /*20f60*/  @P0 BRA `(.L_x_752) ;  /* 0x000000d000000947 */ /* 0x000fea0003800000 */
[----:B------:R-:W5:Y:S01]  /*20f70*/  LDL.64 R18, [R1+0x10] ;  /* 0x0000100001127983 */ /* 0x000f620000100a00 */
[----:B------:R-:W-:Y:S02]  /*20f80*/  ISETP.GE.AND P1, PT, R4, c[0x0][0x3c8], PT ;  /* 0x0000f20004007a0c */ /* 0x000fe40003f26270 */
[----:B------:R-:W-:-:S11]  /*20f90*/  ISETP.GE.AND P0, PT, R0, c[0x0][0x3c8], PT ;  /* 0x0000f20000007a0c */ /* 0x000fd60003f06270 */
[----:B-1----:R-:W-:-:S04]  /*20fa0*/  @!P1 LEA R6, P4, R4, R2, 0x1 ;  /* 0x0000000204069211 */ /* 0x002fc800078808ff */
[----:B---3--:R-:W-:Y:S02]  /*20fb0*/  @!P1 LEA.HI.X R7, R4, R10, R16, 0x1, P4 ;  /* 0x0000000a04079211 */ /* 0x008fe400020f0c10 */
        /* <DEDUP_REMOVED lines=8> */
.L_x_752:
[----:B------:R-:W-:Y:S05]  /*21040*/  BSYNC B1 ;  /* 0x0000000000017941 */ /* 0x000fea0003800000 */
.L_x_736:
[----:B--2---:R-:W2:Y:S02]  /*21050*/  LDL R0, [R1+0x4c] ;  /* 0x00004c0001007983 */ /* 0x004ea40000100800 */
[----:B--2---:R-:W-:-:S13]  /*21060*/  ISETP.NE.AND P0, PT, R0, RZ, PT ;  /* 0x000000ff0000720c */ /* 0x004fda0003f05270 */
[----:B------:R-:W-:Y:S01]  /*21070*/  @P0 WARPSYNC 0xffffffff ;  /* 0xffffffff00000948 */ /* 0x000fe20003800000 */
[----:B------:R-:W-:Y:S06]  /*21080*/  @P0 BAR.SYNC.DEFER_BLOCKING 0x5, 0x100 ;  /* 0x0144000000000b1d */ /* 0x000fec0000010000 */
[----:B-1-3--:R-:W1:Y:S04]  /*21090*/  @P0 LDS.128 R4, [0x18100] ;  /* 0x01810000ff040984 */ /* 0x00ae680000000c00 */
[----:B-1----:R1:W-:Y:S04]  /*210a0*/  @P0 STL.64 [R1], R4 ;  /* 0x0000000401000387 */ /* 0x0023e80000100a00 */
[----:B------:R1:W-:Y:S04]  /*210b0*/  @P0 STL.64 [R1+0x8], R6 ;  /* 0x0000080601000387 */ /* 0x0003e80000100a00 */
[----:B------:R-:W-:Y:S06]  /*210c0*/  @P0 BAR.ARV 0x4, 0x100 ;  /* 0x0104000000000b1d */ /* 0x000fec0000002000 */
[----:B------:R-:W-:Y:S05]  /*210d0*/  @P0 BRA `(.L_x_773) ;  /* 0x0000103000000947 */ /* 0x000fea0003800000 */
[----:B------:R-:W2:Y:S01]  /*210e0*/  S2R R0, SR_TID.X ;  /* 0x0000000000007919 */ /* 0x000ea20000002100 */
[----:B-1----:R-:W-:Y:S01]  /*210f0*/  IMAD.MOV.U32 R7, RZ, RZ, RZ ;  /* 0x000000ffff077224 */ /* 0x002fe200078e00ff */
[----:B--2---:R-:W-:-:S04]  /*21100*/  LOP3.LUT R13, R0, 0x1f, RZ, 0xc0, !PT ;  /* 0x0000001f000d7812 */ /* 0x004fc800078ec0ff */
[----:B------:R-:W-:Y:S01]  /*21110*/  ISETP.NE.AND P6, PT, R13, 0x1f, PT ;  /* 0x0000001f0d00780c */ /* 0x000fe20003fc5270 */
[----:B------:R-:W-:Y:S10]  /*21120*/  BRA.DIV ~URZ, `(.L_x_774) ;  /* 0x000021427f007947 */ /* 0x000ff4000b800000 */
[----:B------:R1:W2:Y:S02]  /*21130*/  SHFL.IDX PT, R10, R83, RZ, 0x1f ;  /* 0x00001fff530a7589 */ /* 0x0002a400000e0000 */
.L_x_822:
[----:B------:R-:W-:Y:S05]  /*21140*/  BRA.DIV ~URZ, `(.L_x_775) ;  /* 0x000021927f007947 */ /* 0x000fea000b800000 */
[----:B------:R3:W1:Y:S02]  /*21150*/  SHFL.IDX PT, R8, R83, 0x1, 0x1f ;  /* 0x00201f0053087f89 */ /* 0x00066400000e0000 */
.L_x_823:
[----:B------:R-:W5:Y:S01]  /*21160*/  LDL R0, [R1+0xc] ;  /* 0x00000c0001007983 */ /* 0x000f620000100800 */
[----:B------:R-:W-:Y:S02]  /*21170*/  IMAD.MOV.U32 R6, RZ, RZ, RZ ;  /* 0x000000ffff067224 */ /* 0x000fe400078e00ff */
[----:B-----5:R-:W-:-:S05]  /*21180*/  IMAD.IADD R0, R0, 0x1, R13 ;  /* 0x0000000100007824 */ /* 0x020fca00078e020d */
[----:B------:R-:W-:-:S13]  /*21190*/  ISETP.GE.OR P0, PT, R0, c[0x0][0x53c], !P6 ;  /* 0x00014f0000007a0c */ /* 0x000fda0007706670 */
[----:B----4-:R-:W-:Y:S01]  /*211a0*/  @!P0 MOV R2, 0x4 ;  /* 0x0000000400028802 */ /* 0x010fe20000000f00 */
[----:B------:R-:W-:-:S04]  /*211b0*/  @!P0 IMAD.MOV.U32 R4, RZ, RZ, 0x4 ;  /* 0x00000004ff048424 */ /* 0x000fc800078e00ff */
[----:B------:R-:W-:-:S04]  /*211c0*/  @!P0 IMAD.WIDE R4, R0, R4, c[0x0][0x580] ;  /* 0x0001600000048625 */ /* 0x000fc800078e0204 */
[----:B------:R-:W-:Y:S01]  /*211d0*/  @!P0 IMAD.WIDE R2, R0, R2, c[0x0][0x578] ;  /* 0x00015e0000028625 */ /* 0x000fe200078e0202 */
[----:B------:R-:W4:Y:S04]  /*211e0*/  @!P0 LDG.E R6, [R4.64] ;  /* 0x0000000604068981 */ /* 0x000f28000c1e1900 */
[----:B------:R-:W4:Y:S01]  /*211f0*/  @!P0 LDG.E R7, [R2.64] ;  /* 0x0000000602078981 */ /* 0x000f22000c1e1900 */
[C---:B------:R-:W-:Y:S02]  /*21200*/  ISETP.GE.U32.AND P4, PT, R13.reuse, 0x10, PT ;  /* 0x000000100d00780c */ /* 0x040fe40003f86070 */
[C---:B------:R-:W-:Y:S02]  /*21210*/  ISETP.GE.U32.AND P3, PT, R13.reuse, 0x8, PT ;  /* 0x000000080d00780c */ /* 0x040fe40003f66070 */
[----:B------:R-:W-:-:S02]  /*21220*/  ISETP.GE.U32.AND P2, PT, R13, 0x4, PT ;  /* 0x000000040d00780c */ /* 0x000fc40003f46070 */
[C---:B------:R-:W-:Y:S02]  /*21230*/  ISETP.GE.U32.AND P1, PT, R13.reuse, 0x2, PT ;  /* 0x000000020d00780c */ /* 0x040fe40003f26070 */
[----:B------:R-:W-:Y:S02]  /*21240*/  ISETP.NE.AND P5, PT, R13, RZ, PT ;  /* 0x000000ff0d00720c */ /* 0x000fe40003fa5270 */
[----:B------:R-:W-:Y:S01]  /*21250*/  MOV R12, RZ ;  /* 0x000000ff000c7202 */ /* 0x000fe20000000f00 */
[----:B----4-:R-:W-:Y:S01]  /*21260*/  IMAD R4, R7, R6, RZ ;  /* 0x0000000607047224 */ /* 0x010fe200078e02ff */
[----:B------:R-:W-:Y:S07]  /*21270*/  BRA.DIV ~URZ, `(.L_x_776) ;  /* 0x000020d27f007947 */ /* 0x000fee000b800000 */
[----:B------:R4:W3:Y:S02]  /*21280*/  SHFL.UP PT, R5, R4, 0x1, RZ ;  /* 0x0420000004057989 */ /* 0x0008e400000e00ff */
.L_x_824:
[----:B---3--:R-:W-:-:S04]  /*21290*/  SEL R5, R5, RZ, P5 ;  /* 0x000000ff05057207 */ /* 0x008fc80002800000 */
[----:B----4-:R-:W-:Y:S01]  /*212a0*/  IADD3 R4, R4, R5, RZ ;  /* 0x0000000504047210 */ /* 0x010fe20007ffe0ff */
[----:B------:R-:W-:Y:S05]  /*212b0*/  BRA.DIV ~URZ, `(.L_x_777) ;  /* 0x000020e27f007947 */ /* 0x000fea000b800000 */
        /* <DEDUP_REMOVED lines=12> */
[----:B------:R3:W4:Y:S02]  /*21380*/  SHFL.IDX PT, R0, R4, 0x1f, 0x1f ;  /* 0x03e01f0004007f89 */ /* 0x00072400000e0000 */
.L_x_825:
[----:B----4-:R-:W-:Y:S01]  /*21390*/  IMAD R0, R0, c[0x0][0x538], RZ ;  /* 0x00014e0000007a24 */ /* 0x010fe200078e02ff */
[----:B------:R-:W-:Y:S04]  /*213a0*/  BSSY B1, `(.L_x_778) ;  /* 0x00000cd000017945 */ /* 0x000fe80003800000 */
[----:B-1----:R-:W-:-:S04]  /*213b0*/  IADD3 R8, R0, R8, RZ ;  /* 0x0000000800087210 */ /* 0x002fc80007ffe0ff */
[----:B--2---:R-:W-:-:S13]  /*213c0*/  ISETP.GT.AND P0, PT, R8, R10, PT ;  /* 0x0000000a0800720c */ /* 0x004fda0003f04270 */
[----:B------:R-:W-:Y:S05]  /*213d0*/  @P0 BRA `(.L_x_779) ;  /* 0x0000025000000947 */ /* 0x000fea0003800000 */
.L_x_783:
[----:B------:R-:W2:Y:S02]  /*213e0*/  LDL.LU R0, [R1+0xc] ;  /* 0x00000c0001007983 */ /* 0x000ea40000300800 */
[----:B--2---:R-:W-:-:S04]  /*213f0*/  IADD3 R0, R0, 0x1f, RZ ;  /* 0x0000001f00007810 */ /* 0x004fc80007ffe0ff */
[----:B------:R-:W-:-:S13]  /*21400*/  ISETP.GE.AND P0, PT, R0, c[0x0][0x53c], PT ;  /* 0x00014f0000007a0c */ /* 0x000fda0003f06270 */
[----:B------:R-:W-:Y:S05]  /*21410*/  @P0 BRA `(.L_x_780) ;  /* 0x00000c0000000947 */ /* 0x000fea0003800000 */
[----:B------:R1:W-:Y:S01]  /*21420*/  STL [R1+0xc], R0 ;  /* 0x00000c0001007387 */ /* 0x0003e20000100800 */
[----:B------:R-:W-:Y:S01]  /*21430*/  CS2R R6, SRZ ;  /* 0x0000000000067805 */ /* 0x000fe2000001ff00 */
[----:B-1----:R-:W-:-:S04]  /*21440*/  IADD3 R0, R0, R13, RZ ;  /* 0x0000000d00007210 */ /* 0x002fc80007ffe0ff */
[----:B------:R-:W-:-:S13]  /*21450*/  ISETP.GE.OR P0, PT, R0, c[0x0][0x53c], !P6 ;  /* 0x00014f0000007a0c */ /* 0x000fda0007706670 */
[----:B---3--:R-:W-:Y:S02]  /*21460*/  @!P0 MOV R4, 0x4 ;  /* 0x0000000400048802 */ /* 0x008fe40000000f00 */
        /* <DEDUP_REMOVED lines=8> */
.L_x_826:
        /* <DEDUP_REMOVED lines=16> */
.L_x_827:
[----:B--2---:R-:W-:-:S05]  /*215f0*/  IMAD R0, R0, c[0x0][0x538], RZ ;  /* 0x00014e0000007a24 */ /* 0x004fca00078e02ff */
[----:B------:R-:W-:-:S04]  /*21600*/  IADD3 R8, R0, R8, RZ ;  /* 0x0000000800087210 */ /* 0x000fc80007ffe0ff */
[----:B------:R-:W-:-:S13]  /*21610*/  ISETP.GT.AND P0, PT, R8, R10, PT ;  /* 0x0000000a0800720c */ /* 0x000fda0003f04270 */
[----:B-1----:R-:W-:Y:S05]  /*21620*/  @!P0 BRA `(.L_x_783) ;  /* 0xfffffdb000008947 */ /* 0x002fea000383ffff */
.L_x_779:
[----:B------:R-:W-:-:S05]  /*21630*/  IADD3 R8, -R0, R8, RZ ;  /* 0x0000000800087210 */ /* 0x000fca0007ffe1ff */
[----:B------:R-:W-:-:S05]  /*21640*/  IMAD R0, R4, c[0x0][0x538], R8 ;  /* 0x00014e0004007a24 */ /* 0x000fca00078e0208 */
[----:B------:R-:W-:Y:S01]  /*21650*/  ISETP.GT.AND P0, PT, R0, R10, PT ;  /* 0x0000000a0000720c */ /* 0x000fe20003f04270 */
[----:B------:R-:W-:-:S12]  /*21660*/  BRA.DIV ~URZ, `(.L_x_784) ;  /* 0x000021427f007947 */ /* 0x000fd8000b800000 */
[----:B------:R-:W-:-:S03]  /*21670*/  VOTE.ANY R11, PT, !P0 ;  /* 0x00000000000b7806 */ /* 0x000fc600040e0100 */
.L_x_828:
[----:B------:R-:W2:Y:S01]  /*21680*/  LDL.LU R2, [R1+0xc] ;  /* 0x00000c0001027983 */ /* 0x000ea20000300800 */
[----:B------:R-:W2:Y:S02]  /*21690*/  POPC R0, R11 ;  /* 0x0000000b00007309 */ /* 0x000ea40000000000 */
[----:B--2---:R-:W-:-:S05]  /*216a0*/  IADD3 R2, R0, R2, RZ ;  /* 0x0000000200027210 */ /* 0x004fca0007ffe0ff */
[----:B------:R1:W-:Y:S01]  /*216b0*/  STL [R1+0xc], R2 ;  /* 0x00000c0201007387 */ /* 0x0003e20000100800 */
[----:B------:R-:W-:Y:S05]  /*216c0*/  BRA.DIV ~URZ, `(.L_x_785) ;  /* 0x000021327f007947 */ /* 0x000fea000b800000 */
[----:B------:R2:W4:Y:S04]  /*216d0*/  SHFL.IDX PT, R6, R6, R0, 0x1f ;  /* 0x00001f0006067589 */ /* 0x00052800000e0000 */
[----:B------:R2:W1:Y:S02]  /*216e0*/  SHFL.IDX PT, R7, R7, R0, 0x1f ;  /* 0x00001f0007077589 */ /* 0x00046400000e0000 */
.L_x_829:
[----:B------:R-:W-:Y:S01]  /*216f0*/  ISETP.NE.AND P0, PT, R11, RZ, PT ;  /* 0x000000ff0b00720c */ /* 0x000fe20003f05270 */
[----:B------:R-:W-:-:S12]  /*21700*/  BSSY B0, `(.L_x_786) ;  /* 0x0000005000007945 */ /* 0x000fd80003800000 */
[----:B------:R-:W-:Y:S05]  /*21710*/  @!P0 BRA `(.L_x_787) ;  /* 0x0000003000008947 */ /* 0x000fea0003800000 */
[----:B--2---:R-:W-:Y:S01]  /*21720*/  IADD3 R0, R0, -0x1, RZ ;  /* 0xffffffff00007810 */ /* 0x004fe20007ffe0ff */
[----:B------:R-:W-:Y:S05]  /*21730*/  BRA.DIV ~URZ, `(.L_x_788) ;  /* 0x000021927f007947 */ /* 0x000fea000b800000 */
[----:B------:R2:W3:Y:S02]  /*21740*/  SHFL.IDX PT, R12, R4, R0, 0x1f ;  /* 0x00001f00040c7589 */ /* 0x0004e400000e0000 */
.L_x_787:
[----:B------:R-:W-:Y:S05]  /*21750*/  BSYNC B0 ;  /* 0x0000000000007941 */ /* 0x000fea0003800000 */
.L_x_786:
[----:B--23--:R-:W-:Y:S01]  /*21760*/  IMAD R0, R12, c[0x0][0x538], R8 ;  /* 0x00014e000c007a24 */ /* 0x00cfe200078e0208 */
[----:B-1----:R-:W-:Y:S01]  /*21770*/  ISETP.NE.AND P0, PT, R7, 0x1, PT ;  /* 0x000000010700780c */ /* 0x002fe20003f05270 */
[----:B------:R-:W-:Y:S03]  /*21780*/  BSSY B0, `(.L_x_789) ;  /* 0x0000085000007945 */ /* 0x000fe60003800000 */
[----:B------:R1:W-:Y:S01]  /*21790*/  STL [R1], R0 ;  /* 0x0000000001007387 */ /* 0x0003e20000100800 */
[----:B------:R-:W-:-:S08]  /*217a0*/  IADD3 R3, -R0, R10, RZ ;  /* 0x0000000a00037210 */ /* 0x000fd00007ffe1ff */
[----:B------:R-:W-:Y:S05]  /*217b0*/  @!P0 BRA `(.L_x_790) ;  /* 0x000003f000008947 */ /* 0x000fea0003800000 */
[-C--:B----4-:R-:W-:Y:S01]  /*217c0*/  IABS R2, R6.reuse ;  /* 0x0000000600027213 */ /* 0x090fe20000000000 */
[----:B------:R-:W-:Y:S01]  /*217d0*/  IMAD.MOV.U32 R8, RZ, RZ, RZ ;  /* 0x000000ffff087224 */ /* 0x000fe200078e00ff */
[----:B------:R-:W-:Y:S02]  /*217e0*/  IABS R10, R6 ;  /* 0x00000006000a7213 */ /* 0x000fe40000000000 */
[----:B-1----:R-:W1:Y:S08]  /*217f0*/  I2F.RP R0, R2 ;  /* 0x0000000200007306 */ /* 0x002e700000209400 */
[----:B-1----:R-:W1:Y:S02]  /*21800*/  MUFU.RCP R0, R0 ;  /* 0x0000000000007308 */ /* 0x002e640000001000 */
[----:B-1----:R-:W-:-:S06]  /*21810*/  IADD3 R0, R0, 0xffffffe, RZ ;  /* 0x0ffffffe00007810 */ /* 0x002fcc0007ffe0ff */
[----:B------:R-:W1:Y:S02]  /*21820*/  F2I.FTZ.U32.TRUNC.NTZ R9, R0 ;  /* 0x0000000000097305 */ /* 0x000e64000021f000 */
[----:B-1----:R-:W-:Y:S01]  /*21830*/  IMAD.MOV R4, RZ, RZ, -R9 ;  /* 0x000000ffff047224 */ /* 0x002fe200078e0a09 */
[----:B------:R-:W-:-:S03]  /*21840*/  IABS R0, R7 ;  /* 0x0000000700007213 */ /* 0x000fc60000000000 */
[----:B------:R-:W-:Y:S02]  /*21850*/  IMAD.MOV.U32 R5, RZ, RZ, R4 ;  /* 0x000000ffff057224 */ /* 0x000fe400078e0004 */
[----:B------:R-:W-:Y:S01]  /*21860*/  IMAD.MOV.U32 R4, RZ, RZ, R0 ;  /* 0x000000ffff047224 */ /* 0x000fe200078e0000 */
[----:B------:R-:W-:Y:S01]  /*21870*/  IABS R0, R3 ;  /* 0x0000000300007213 */ /* 0x000fe20000000000 */
[----:B------:R-:W-:Y:S02]  /*21880*/  IMAD R5, R5, R2, RZ ;  /* 0x0000000205057224 */ /* 0x000fe400078e02ff */
[----:B------:R-:W1:Y:S02]  /*21890*/  I2F.RP R11, R4 ;  /* 0x00000004000b7306 */ /* 0x000e640000209400 */
[----:B------:R-:W-:Y:S01]  /*218a0*/  IMAD.HI.U32 R9, R9, R5, R8 ;  /* 0x0000000509097227 */ /* 0x000fe200078e0008 */
[----:B------:R-:W-:-:S03]  /*218b0*/  MOV R5, R0 ;  /* 0x0000000000057202 */ /* 0x000fc60000000f00 */
[----:B------:R-:W-:-:S04]  /*218c0*/  IMAD.MOV R0, RZ, RZ, -R10 ;  /* 0x000000ffff007224 */ /* 0x000fc800078e0a0a */
[----:B------:R-:W-:Y:S02]  /*218d0*/  IMAD.MOV.U32 R8, RZ, RZ, R0 ;  /* 0x000000ffff087224 */ /* 0x000fe400078e0000 */
[----:B------:R-:W-:-:S04]  /*218e0*/  IMAD.HI.U32 R0, R9, R5, RZ ;  /* 0x0000000509007227 */ /* 0x000fc800078e00ff */
[----:B------:R-:W-:Y:S02]  /*218f0*/  IMAD R5, R0, R8, R5 ;  /* 0x0000000800057224 */ /* 0x000fe400078e0205 */
[----:B-1----:R-:W1:Y:S03]  /*21900*/  MUFU.RCP R8, R11 ;  /* 0x0000000b00087308 */ /* 0x002e660000001000 */
[----:B------:R-:W-:Y:S02]  /*21910*/  ISETP.GT.U32.AND P0, PT, R2, R5, PT ;  /* 0x000000050200720c */ /* 0x000fe40003f04070 */
[----:B-1----:R-:W-:-:S11]  /*21920*/  IADD3 R8, R8, 0xffffffe, RZ ;  /* 0x0ffffffe08087810 */ /* 0x002fd60007ffe0ff */
[----:B------:R-:W-:Y:S01]  /*21930*/  @!P0 IMAD.IADD R5, R5, 0x1, -R2 ;  /* 0x0000000105058824 */ /* 0x000fe200078e0a02 */
[----:B------:R-:W-:Y:S01]  /*21940*/  @!P0 IADD3 R0, R0, 0x1, RZ ;  /* 0x0000000100008810 */ /* 0x000fe20007ffe0ff */
[----:B------:R-:W1:Y:S01]  /*21950*/  F2I.FTZ.U32.TRUNC.NTZ R9, R8 ;  /* 0x0000000800097305 */ /* 0x000e62000021f000 */
[----:B------:R-:W-:Y:S02]  /*21960*/  ISETP.NE.AND P0, PT, R6, RZ, PT ;  /* 0x000000ff0600720c */ /* 0x000fe40003f05270 */
[----:B------:R-:W-:Y:S02]  /*21970*/  ISETP.GE.U32.AND P2, PT, R5, R2, PT ;  /* 0x000000020500720c */ /* 0x000fe40003f46070 */
[----:B------:R-:W-:-:S04]  /*21980*/  LOP3.LUT R2, R3, R6, RZ, 0x3c, !PT ;  /* 0x0000000603027212 */ /* 0x000fc800078e3cff */
[----:B------:R-:W-:-:S07]  /*21990*/  ISETP.GE.AND P1, PT, R2, RZ, PT ;  /* 0x000000ff0200720c */ /* 0x000fce0003f26270 */
[----:B------:R-:W-:Y:S02]  /*219a0*/  @P2 IADD3 R0, R0, 0x1, RZ ;  /* 0x0000000100002810 */ /* 0x000fe40007ffe0ff */
[----:B-1----:R-:W-:Y:S02]  /*219b0*/  IADD3 R2, RZ, -R9, RZ ;  /* 0x80000009ff027210 */ /* 0x002fe40007ffe0ff */
[----:B------:R-:W-:Y:S02]  /*219c0*/  MOV R8, RZ ;  /* 0x000000ff00087202 */ /* 0x000fe40000000f00 */
[----:B------:R-:W-:Y:S01]  /*219d0*/  @!P1 IMAD.MOV R0, RZ, RZ, -R0 ;  /* 0x000000ffff009224 */ /* 0x000fe200078e0a00 */
[----:B------:R-:W-:Y:S01]  /*219e0*/  @!P0 LOP3.LUT R0, RZ, R6, RZ, 0x33, !PT ;  /* 0x00000006ff008212 */ /* 0x000fe200078e33ff */
[----:B------:R-:W-:Y:S01]  /*219f0*/  IMAD.MOV.U32 R5, RZ, RZ, R2 ;  /* 0x000000ffff057224 */ /* 0x000fe200078e0002 */
[----:B------:R-:W-:Y:S02]  /*21a00*/  IABS R2, R7 ;  /* 0x0000000700027213 */ /* 0x000fe40000000000 */
[----:B------:R-:W-:Y:S01]  /*21a10*/  IABS R11, R0 ;  /* 0x00000000000b7213 */ /* 0x000fe20000000000 */
[----:B------:R-:W-:-:S02]  /*21a20*/  IMAD R5, R5, R4, RZ ;  /* 0x0000000405057224 */ /* 0x000fc400078e02ff */
        /* <DEDUP_REMOVED lines=10> */
[----:B------:R-:W-:Y:S01]  /*21ad0*/  ISETP.GE.U32.AND P2, PT, R5, R4, PT ;  /* 0x000000040500720c */ /* 0x000fe20003f46070 */
[----:B------:R-:W-:Y:S01]  /*21ae0*/  IMAD.MOV R5, RZ, RZ, -R0 ;  /* 0x000000ffff057224 */ /* 0x000fe200078e0a00 */
        /* <DEDUP_REMOVED lines=12> */
.L_x_790:
[----:B-1----:R-:W2:Y:S01]  /*21bb0*/  LDL R0, [R1+0xc] ;  /* 0x00000c0001007983 */ /* 0x002ea20000100800 */
[----:B------:R-:W-:-:S04]  /*21bc0*/  IMAD.MOV.U32 R4, RZ, RZ, 0x4 ;  /* 0x00000004ff047424 */ /* 0x000fc800078e00ff */
[----:B--2---:R-:W-:-:S05]  /*21bd0*/  IMAD.WIDE R4, R0, R4, c[0x0][0x590] ;  /* 0x0001640000047625 */ /* 0x004fca00078e0204 */
[----:B------:R1:W2:Y:S01]  /*21be0*/  LDG.E R7, [R4.64] ;  /* 0x0000000604077981 */ /* 0x0002a2000c1e1900 */
[----:B------:R-:W-:Y:S01]  /*21bf0*/  IABS R2, R3 ;  /* 0x0000000300027213 */ /* 0x000fe20000000000 */
[----:B-1----:R-:W-:Y:S02]  /*21c00*/  IMAD.MOV.U32 R4, RZ, RZ, RZ ;  /* 0x000000ffff047224 */ /* 0x002fe400078e00ff */
[----:B--2-4-:R-:W-:-:S05]  /*21c10*/  IMAD R11, R7, R6, RZ ;  /* 0x00000006070b7224 */ /* 0x014fca00078e02ff */
        /* <DEDUP_REMOVED lines=8> */
[----:B------:R-:W-:-:S04]  /*21ca0*/  IMAD R0, R0, R8, RZ ;  /* 0x0000000800007224 */ /* 0x000fc800078e02ff */
[----:B------:R-:W-:-:S04]  /*21cb0*/  IMAD.HI.U32 R0, R5, R0, R4 ;  /* 0x0000000005007227 */ /* 0x000fc800078e0004 */
[----:B------:R-:W-:Y:S02]  /*21cc0*/  IMAD.MOV R4, RZ, RZ, -R9 ;  /* 0x000000ffff047224 */ /* 0x000fe400078e0a09 */
[----:B------:R-:W-:-:S04]  /*21cd0*/  IMAD.HI.U32 R0, R0, R2, RZ ;  /* 0x0000000200007227 */ /* 0x000fc800078e00ff */
[----:B------:R-:W-:-:S05]  /*21ce0*/  IMAD R2, R0, R4, R2 ;  /* 0x0000000400027224 */ /* 0x000fca00078e0202 */
[----:B------:R-:W-:-:S13]  /*21cf0*/  ISETP.GT.U32.AND P0, PT, R8, R2, PT ;  /* 0x000000020800720c */ /* 0x000fda0003f04070 */
[-C--:B------:R-:W-:Y:S02]  /*21d00*/  @!P0 IADD3 R2, R2, -R8.reuse, RZ ;  /* 0x8000000802028210 */ /* 0x080fe40007ffe0ff */
[----:B------:R-:W-:Y:S02]  /*21d10*/  @!P0 IADD3 R0, R0, 0x1, RZ ;  /* 0x0000000100008810 */ /* 0x000fe40007ffe0ff */
[----:B------:R-:W-:Y:S01]  /*21d20*/  ISETP.GE.U32.AND P2, PT, R2, R8, PT ;  /* 0x000000080200720c */ /* 0x000fe20003f46070 */
[----:B------:R-:W-:Y:S01]  /*21d30*/  IMAD.MOV.U32 R8, RZ, RZ, RZ ;  /* 0x000000ffff087224 */ /* 0x000fe200078e00ff */
[----:B------:R-:W-:Y:S02]  /*21d40*/  LOP3.LUT R2, R3, R11, RZ, 0x3c, !PT ;  /* 0x0000000b03027212 */ /* 0x000fe400078e3cff */
[----:B------:R-:W-:Y:S02]  /*21d50*/  ISETP.NE.AND P0, PT, R11, RZ, PT ;  /* 0x000000ff0b00720c */ /* 0x000fe40003f05270 */
[----:B------:R-:W-:-:S07]  /*21d60*/  ISETP.GE.AND P1, PT, R2, RZ, PT ;  /* 0x000000ff0200720c */ /* 0x000fce0003f26270 */
[----:B------:R-:W-:-:S05]  /*21d70*/  @P2 IADD3 R0, R0, 0x1, RZ ;  /* 0x0000000100002810 */ /* 0x000fca0007ffe0ff */
[----:B------:R-:W-:-:S04]  /*21d80*/  IMAD.MOV.U32 R2, RZ, RZ, R0 ;  /* 0x000000ffff027224 */ /* 0x000fc800078e0000 */
[----:B------:R-:W-:Y:S01]  /*21d90*/  @!P1 IMAD.MOV R2, RZ, RZ, -R2 ;  /* 0x000000ffff029224 */ /* 0x000fe200078e0a02 */
[----:B------:R-:W-:-:S05]  /*21da0*/  @!P0 LOP3.LUT R2, RZ, R11, RZ, 0x33, !PT ;  /* 0x0000000bff028212 */ /* 0x000fca00078e33ff */
[----:B------:R-:W-:Y:S02]  /*21db0*/  IMAD R10, R7, R2, RZ ;  /* 0x00000002070a7224 */ /* 0x000fe400078e02ff */
[----:B------:R-:W-:-:S03]  /*21dc0*/  IMAD.MOV R2, RZ, RZ, -R2 ;  /* 0x000000ffff027224 */ /* 0x000fc600078e0a02 */
[----:B------:R-:W-:-:S04]  /*21dd0*/  IADD3 R0, -R10, c[0x0][0x538], RZ ;  /* 0x00014e000a007a10 */ /* 0x000fc80007ffe1ff */
[----:B------:R-:W-:-:S04]  /*21de0*/  IMNMX R0, R7, R0, PT ;  /* 0x0000000007007217 */ /* 0x000fc80003800200 */
[----:B------:R-:W-:-:S04]  /*21df0*/  IABS R4, R0 ;  /* 0x0000000000047213 */ /* 0x000fc80000000000 */
[----:B------:R-:W1:Y:S08]  /*21e00*/  I2F.RP R5, R4 ;  /* 0x0000000400057306 */ /* 0x000e700000209400 */
[----:B-1----:R-:W1:Y:S02]  /*21e10*/  MUFU.RCP R5, R5 ;  /* 0x0000000500057308 */ /* 0x002e640000001000 */
[----:B-1----:R-:W-:-:S06]  /*21e20*/  IADD3 R5, R5, 0xffffffe, RZ ;  /* 0x0ffffffe05057810 */ /* 0x002fcc0007ffe0ff */
[----:B------:R-:W1:Y:S02]  /*21e30*/  F2I.FTZ.U32.TRUNC.NTZ R9, R5 ;  /* 0x0000000500097305 */ /* 0x000e64000021f000 */
[----:B-1----:R-:W-:Y:S02]  /*21e40*/  IMAD.MOV R7, RZ, RZ, -R9 ;  /* 0x000000ffff077224 */ /* 0x002fe400078e0a09 */
[----:B------:R-:W-:-:S03]  /*21e50*/  IMAD R5, R11, R2, R3 ;  /* 0x000000020b057224 */ /* 0x000fc600078e0203 */
[----:B------:R-:W-:Y:S02]  /*21e60*/  MOV R2, R7 ;  /* 0x0000000700027202 */ /* 0x000fe40000000f00 */
[----:B------:R-:W-:Y:S02]  /*21e70*/  IABS R7, R0 ;  /* 0x0000000000077213 */ /* 0x000fe40000000000 */
[----:B------:R-:W-:Y:S01]  /*21e80*/  IABS R3, R5 ;  /* 0x0000000500037213 */ /* 0x000fe20000000000 */
[----:B------:R-:W-:-:S04]  /*21e90*/  IMAD R2, R2, R4, RZ ;  /* 0x0000000402027224 */ /* 0x000fc800078e02ff */
[----:B------:R-:W-:-:S04]  /*21ea0*/  IMAD.HI.U32 R8, R9, R2, R8 ;  /* 0x0000000209087227 */ /* 0x000fc800078e0008 */
[----:B------:R-:W-:-:S04]  /*21eb0*/  IMAD.MOV R2, RZ, RZ, -R7 ;  /* 0x000000ffff027224 */ /* 0x000fc800078e0a07 */
        /* <DEDUP_REMOVED lines=15> */
[----:B------:R-:W-:-:S05]  /*21fb0*/  IMAD R0, R2, R3, R5 ;  /* 0x0000000302007224 */ /* 0x000fca00078e0205 */
[----:B------:R1:W-:Y:S02]  /*21fc0*/  STL [R1+0x8], R0 ;  /* 0x0000080001007387 */ /* 0x0003e40000100800 */
.L_x_791:
[----:B------:R-:W-:Y:S05]  /*21fd0*/  BSYNC B0 ;  /* 0x0000000000007941 */ /* 0x000fea0003800000 */
.L_x_789:
[----:B------:R-:W-:-:S04]  /*21fe0*/  LOP3.LUT R2, RZ, R2, RZ, 0x33, !PT ;  /* 0x00000002ff027212 */ /* 0x000fc800078e33ff */
[----:B-1----:R-:W-:-:S05]  /*21ff0*/  IADD3 R0, R2, R6, RZ ;  /* 0x0000000602007210 */ /* 0x002fca0007ffe0ff */
[----:B------:R1:W-:Y:S01]  /*22000*/  STL [R1+0x4], R0 ;  /* 0x0000040001007387 */ /* 0x0003e20000100800 */
[----:B------:R-:W-:Y:S05]  /*22010*/  BRA `(.L_x_792) ;  /* 0x0000005000007947 */ /* 0x000fea0003800000 */
.L_x_780:
[----:B------:R-:W-:Y:S01]  /*22020*/  MOV R0, c[0x0][0x53c] ;  /* 0x00014f0000007a02 */ /* 0x000fe20000000f00 */
[----:B------:R1:W-:Y:S04]  /*22030*/  STL [R1], R10 ;  /* 0x0000000a01007387 */ /* 0x0003e80000100800 */
[----:B------:R1:W-:Y:S04]  /*22040*/  STL [R1+0x4], RZ ;  /* 0x000004ff01007387 */ /* 0x0003e80000100800 */
[----:B------:R1:W-:Y:S04]  /*22050*/  STL [R1+0x8], RZ ;  /* 0x000008ff01007387 */ /* 0x0003e80000100800 */
[----:B------:R1:W-:Y:S02]  /*22060*/  STL [R1+0xc], R0 ;  /* 0x00000c0001007387 */ /* 0x0003e40000100800 */
.L_x_792:
[----:B------:R-:W-:Y:S05]  /*22070*/  BSYNC B1 ;  /* 0x0000000000017941 */ /* 0x000fea0003800000 */
.L_x_778:
[----:B---3--:R-:W2:Y:S04]  /*22080*/  LDL R4, [R1] ;  /* 0x0000000001047983 */ /* 0x008ea80000100800 */
[----:B------:R-:W2:Y:S04]  /*22090*/  LDL R5, [R1+0x4] ;  /* 0x0000040001057983 */ /* 0x000ea80000100800 */
[----:B------:R-:W2:Y:S04]  /*220a0*/  LDL R6, [R1+0x8] ;  /* 0x0000080001067983 */ /* 0x000ea80000100800 */
[----:B------:R-:W2:Y:S01]  /*220b0*/  LDL R7, [R1+0xc] ;  /* 0x00000c0001077983 */ /* 0x000ea20000100800 */
[----:B------:R-:W-:Y:S03]  /*220c0*/  WARPSYNC 0xffffffff ;  /* 0xffffffff00007948 */ /* 0x000fe60003800000 */
[----:B------:R-:W-:Y:S01]  /*220d0*/  BAR.SYNC.DEFER_BLOCKING 0x4, 0x100 ;  /* 0x0104000000007b1d */ /* 0x000fe20000010000 */
[----:B------:R-:W-:-:S13]  /*220e0*/  ISETP.NE.AND P0, PT, R13, RZ, PT ;  /* 0x000000ff0d00720c */ /* 0x000fda0003f05270 */
[----:B--2---:R2:W-:Y:S04]  /*220f0*/  @!P0 STS.128 [0x18100], R4 ;  /* 0x01810004ff008388 */ /* 0x0045e80000000c00 */
[----:B------:R-:W-:Y:S06]  /*22100*/  BAR.ARV 0x5, 0x100 ;  /* 0x0144000000007b1d */ /* 0x000fec0000002000 */
.L_x_773:
[----:B-1----:R-:W3:Y:S02]  /*22110*/  LDL R0, [R1+0xc] ;  /* 0x00000c0001007983 */ /* 0x002ee40000100800 */
[----:B---3--:R-:W-:-:S13]  /*22120*/  ISETP.GE.AND P0, PT, R0, c[0x0][0x53c], PT ;  /* 0x00014f0000007a0c */ /* 0x008fda0003f06270 */
[----:B--2-4-:R-:W-:Y:S01]  /*22130*/  @P0 CALL.REL.NOINC `(.L_x_793) ;  /* 0x0000001000000944 */ /* 0x014fe20003c00000 */
[----:B------:R-:W-:Y:S05]  /*22140*/  BRA `(.L_x_794) ;  /* 0xfffdf8e000007947 */ /* 0x000fea000383ffff */
.L_x_793:
[----:B------:R-:W-:Y:S05]  /*22150*/  EXIT ;  /* 0x000000000000794d */ /* 0x000fea0003800000 */
.L_x_574:
[----:B------:R-:W-:Y:S01]  /*22160*/  IMAD.MOV.U32 R0, RZ, RZ, R4 ;  /* 0x000000ffff007224 */ /* 0x000fe200078e0004 */
[----:B------:R-:W-:Y:S02]  /*22170*/  MOV R2, 0x1 ;  /* 0x0000000100027802 */ /* 0x000fe40000000f00 */
[----:B------:R-:W-:Y:S02]  /*22180*/  MOV R3, 0x221a0 ;  /* 0x000221a000037802 */ /* 0x000fe40000000f00 */
[----:B------:R-:W-:Y:S05]  /*22190*/  CALL.REL.NOINC `($__internal_14_$__cuda_sm70_shflsync_up_p) ;  /* 0x0000184000007944 */ /* 0x000fea0003c00000 */
[----:B------:R-:W-:Y:S01]  /*221a0*/  MOV R0, R5 ;  /* 0x0000000500007202 */ /* 0x000fe20000000f00 */
[----:B------:R-:W-:Y:S05]  /*221b0*/  BRA `(.L_x_795) ;  /* 0xfffde2c000007947 */ /* 0x000fea000383ffff */
.L_x_575:
[----:B------:R-:W-:Y:S01]  /*221c0*/  IMAD.MOV.U32 R0, RZ, RZ, R4 ;  /* 0x000000ffff007224 */ /* 0x000fe200078e0004 */
[----:B------:R-:W-:Y:S02]  /*221d0*/  MOV R2, 0x2 ;  /* 0x0000000200027802 */ /* 0x000fe40000000f00 */
[----:B------:R-:W-:Y:S02]  /*221e0*/  MOV R3, 0x22200 ;  /* 0x0002220000037802 */ /* 0x000fe40000000f00 */
[----:B------:R-:W-:Y:S05]  /*221f0*/  CALL.REL.NOINC `($__internal_14_$__cuda_sm70_shflsync_up_p) ;  /* 0x000017e000007944 */ /* 0x000fea0003c00000 */
[----:B------:R-:W-:Y:S02]  /*22200*/  SEL R5, R5, RZ, P4 ;  /* 0x000000ff05057207 */ /* 0x000fe40002000000 */
[----:B------:R-:W-:Y:S02]  /*22210*/  MOV R2, 0x4 ;  /* 0x0000000400027802 */ /* 0x000fe40000000f00 */
[----:B------:R-:W-:Y:S01]  /*22220*/  MOV R3, 0x22260 ;  /* 0x0002226000037802 */ /* 0x000fe20000000f00 */
[----:B------:R-:W-:-:S04]  /*22230*/  IMAD.IADD R4, R4, 0x1, R5 ;  /* 0x0000000104047824 */ /* 0x000fc800078e0205 */
[----:B------:R-:W-:Y:S02]  /*22240*/  IMAD.MOV.U32 R0, RZ, RZ, R4 ;  /* 0x000000ffff007224 */ /* 0x000fe400078e0004 */
        /* <DEDUP_REMOVED lines=16> */
[----:B------:R-:W-:Y:S02]  /*22350*/  IMAD.IADD R4, R4, 0x1, R5 ;  /* 0x0000000104047824 */ /* 0x000fe400078e0205 */
[----:B------:R-:W-:Y:S02]  /*22360*/  IMAD.MOV.U32 R5, RZ, RZ, 0x1f ;  /* 0x0000001fff057424 */ /* 0x000fe400078e00ff */
[----:B------:R-:W-:Y:S02]  /*22370*/  IMAD.MOV.U32 R9, RZ, RZ, R4 ;  /* 0x000000ffff097224 */ /* 0x000fe400078e0004 */
[----:B------:R-:W-:Y:S05]  /*22380*/  CALL.REL.NOINC `($__internal_13_$__cuda_sm70_shflsync_idx_p) ;  /* 0x0000160000007944 */ /* 0x000fea0003c00000 */
[----:B------:R-:W-:Y:S01]  /*22390*/  MOV R0, R5 ;  /* 0x0000000500007202 */ /* 0x000fe20000000f00 */
[----:B------:R-:W-:Y:S05]  /*223a0*/  BRA `(.L_x_796) ;  /* 0xfffde1d000007947 */ /* 0x000fea000383ffff */
.L_x_577:
[----:B------:R-:W-:Y:S02]  /*223b0*/  SEL R0, RZ, 0x1, P0 ;  /* 0x00000001ff007807 */ /* 0x000fe40000000000 */
[----:B------:R-:W-:-:S02]  /*223c0*/  MOV R2, 0x223e0 ;  /* 0x000223e000027802 */ /* 0x000fc40000000f00 */
[----:B------:R-:W-:Y:S05]  /*223d0*/  CALL.REL.NOINC `($__internal_15_$__cuda_sm70_votesync_ballot) ;  /* 0x0000167000007944 */ /* 0x000fea0003c00000 */
[----:B------:R-:W-:Y:S01]  /*223e0*/  MOV R7, R0 ;  /* 0x0000000000077202 */ /* 0x000fe20000000f00 */
[----:B------:R-:W-:Y:S05]  /*223f0*/  BRA `(.L_x_797) ;  /* 0xfffde21000007947 */ /* 0x000fea000383ffff */
.L_x_578:
[----:B------:R-:W-:Y:S01]  /*22400*/  IMAD.MOV.U32 R9, RZ, RZ, R10 ;  /* 0x000000ffff097224 */ /* 0x000fe200078e000a */
[----:B------:R-:W-:Y:S01]  /*22410*/  MOV R5, R0 ;  /* 0x0000000000057202 */ /* 0x000fe20000000f00 */
[----:B------:R-:W-:Y:S01]  /*22420*/  IMAD.MOV.U32 R3, RZ, RZ, 0x1f ;  /* 0x0000001fff037424 */ /* 0x000fe200078e00ff */
[----:B-1----:R-:W-:-:S02]  /*22430*/  MOV R2, 0x22450 ;  /* 0x0002245000027802 */ /* 0x002fc40000000f00 */
[----:B------:R-:W-:Y:S05]  /*22440*/  CALL.REL.NOINC `($__internal_13_$__cuda_sm70_shflsync_idx_p) ;  /* 0x0000154000007944 */ /* 0x000fea0003c00000 */
[----:B------:R-:W-:Y:S01]  /*22450*/  IMAD.MOV.U32 R12, RZ, RZ, R5 ;  /* 0x000000ffff0c7224 */ /* 0x000fe200078e0005 */
[----:B------:R-:W-:Y:S01]  /*22460*/  MOV R9, R8 ;  /* 0x0000000800097202 */ /* 0x000fe20000000f00 */
[----:B------:R-:W-:Y:S01]  /*22470*/  IMAD.MOV.U32 R6, RZ, RZ, RZ ;  /* 0x000000ffff067224 */ /* 0x000fe200078e00ff */
[----:B------:R-:W-:Y:S01]  /*22480*/  MOV R5, R0 ;  /* 0x0000000000057202 */ /* 0x000fe20000000f00 */
[----:B------:R-:W-:Y:S01]  /*22490*/  IMAD.MOV.U32 R3, RZ, RZ, 0x1f ;  /* 0x0000001fff037424 */ /* 0x000fe200078e00ff */
[----:B------:R-:W-:-:S02]  /*224a0*/  MOV R2, 0x224c0 ;  /* 0x000224c000027802 */ /* 0x000fc40000000f00 */
[----:B------:R-:W-:Y:S05]  /*224b0*/  CALL.REL.NOINC `($__internal_13_$__cuda_sm70_shflsync_idx_p) ;  /* 0x000014d000007944 */ /* 0x000fea0003c00000 */
[----:B------:R-:W-:Y:S01]  /*224c0*/  MOV R10, R5 ;  /* 0x00000005000a7202 */ /* 0x000fe20000000f00 */
[----:B------:R-:W-:Y:S05]  /*224d0*/  BRA `(.L_x_798) ;  /* 0xfffde1a000007947 */ /* 0x000fea000383ffff */
.L_x_581:
[----:B------:R-:W-:Y:S01]  /*224e0*/  IMAD.MOV.U32 R9, RZ, RZ, R4 ;  /* 0x000000ffff097224 */ /* 0x000fe200078e0004 */
[----:B------:R-:W-:-:S02]  /*224f0*/  MOV R3, 0x1f ;  /* 0x0000001f00037802 */ /* 0x000fc40000000f00 */
[----:B-1----:R-:W-:Y:S02]  /*22500*/  MOV R2, 0x22520 ;  /* 0x0002252000027802 */ /* 0x002fe40000000f00 */
[----:B--234-:R-:W-:Y:S05]  /*22510*/  CALL.REL.NOINC `($__internal_13_$__cuda_sm70_shflsync_idx_p) ;  /* 0x0000147000007944 */ /* 0x01cfea0003c00000 */
[----:B------:R-:W-:Y:S01]  /*22520*/  MOV R6, R5 ;  /* 0x0000000500067202 */ /* 0x000fe20000000f00 */
[----:B------:R-:W-:Y:S05]  /*22530*/  BRA `(.L_x_580) ;  /* 0xfffde1a000007947 */ /* 0x000fea000383ffff */
.L_x_636:
[----:B------:R-:W-:Y:S01]  /*22540*/  IMAD.MOV.U32 R9, RZ, RZ, R12 ;  /* 0x000000ffff097224 */ /* 0x000fe200078e000c */
[----:B------:R-:W-:Y:S01]  /*22550*/  MOV R5, RZ ;  /* 0x000000ff00057202 */ /* 0x000fe20000000f00 */
[----:B------:R-:W-:Y:S01]  /*22560*/  IMAD.MOV.U32 R3, RZ, RZ, 0x181f ;  /* 0x0000181fff037424 */ /* 0x000fe200078e00ff */
[----:B------:R-:W-:Y:S02]  /*22570*/  MOV R2, 0x22590 ;  /* 0x0002259000027802 */ /* 0x000fe40000000f00 */
[----:B-1---5:R-:W-:Y:S05]  /*22580*/  CALL.REL.NOINC `($__internal_13_$__cuda_sm70_shflsync_idx_p) ;  /* 0x0000140000007944 */ /* 0x022fea0003c00000 */
[----:B------:R-:W-:Y:S01]  /*22590*/  MOV R10, R5 ;  /* 0x00000005000a7202 */ /* 0x000fe20000000f00 */
[----:B------:R-:W-:Y:S05]  /*225a0*/  BRA `(.L_x_799) ;  /* 0xfffe5fe000007947 */ /* 0x000fea000383ffff */
.L_x_637:
[----:B------:R-:W-:Y:S01]  /*225b0*/  IMAD.MOV.U32 R9, RZ, RZ, R15 ;  /* 0x000000ffff097224 */ /* 0x000fe200078e000f */
[----:B------:R-:W-:Y:S01]  /*225c0*/  MOV R5, RZ ;  /* 0x000000ff00057202 */ /* 0x000fe20000000f00 */
[----:B------:R-:W-:Y:S01]  /*225d0*/  IMAD.MOV.U32 R3, RZ, RZ, 0x181f ;  /* 0x0000181fff037424 */ /* 0x000fe200078e00ff */
[----:B------:R-:W-:Y:S02]  /*225e0*/  MOV R2, 0x22600 ;  /* 0x0002260000027802 */ /* 0x000fe40000000f00 */
[----:B-123-5:R-:W-:Y:S05]  /*225f0*/  CALL.REL.NOINC `($__internal_13_$__cuda_sm70_shflsync_idx_p) ;  /* 0x0000139000007944 */ /* 0x02efea0003c00000 */
[----:B------:R-:W-:Y:S01]  /*22600*/  MOV R0, R5 ;  /* 0x0000000500007202 */ /* 0x000fe20000000f00 */
[----:B------:R-:W-:Y:S05]  /*22610*/  BRA `(.L_x_800) ;  /* 0xfffe5f9000007947 */ /* 0x000fea000383ffff */
.L_x_640:
[----:B-1----:R-:W-:Y:S01]  /*22620*/  IMAD.MOV.U32 R9, RZ, RZ, R12 ;  /* 0x000000ffff097224 */ /* 0x002fe200078e000c */
[----:B------:R-:W-:Y:S01]  /*22630*/  MOV R5, 0x1 ;  /* 0x0000000100057802 */ /* 0x000fe20000000f00 */
[----:B------:R-:W-:Y:S01]  /*22640*/  IMAD.MOV.U32 R3, RZ, RZ, 0x181f ;  /* 0x0000181fff037424 */ /* 0x000fe200078e00ff */
[----:B------:R-:W-:-:S02]  /*22650*/  MOV R2, 0x22670 ;  /* 0x0002267000027802 */ /* 0x000fc40000000f00 */
[----:B--2345:R-:W-:Y:S05]  /*22660*/  CALL.REL.NOINC `($__internal_13_$__cuda_sm70_shflsync_idx_p) ;  /* 0x0000132000007944 */ /* 0x03cfea0003c00000 */
[----:B------:R-:W-:Y:S01]  /*22670*/  IMAD.MOV.U32 R10, RZ, RZ, R5 ;  /* 0x000000ffff0a7224 */ /* 0x000fe200078e0005 */
[----:B------:R-:W-:Y:S01]  /*22680*/  MOV R5, 0x1 ;  /* 0x0000000100057802 */ /* 0x000fe20000000f00 */
[----:B------:R-:W-:Y:S01]  /*22690*/  IMAD.MOV.U32 R9, RZ, RZ, R15 ;  /* 0x000000ffff097224 */ /* 0x000fe200078e000f */
[----:B------:R-:W-:-:S02]  /*226a0*/  MOV R3, 0x181f ;  /* 0x0000181f00037802 */ /* 0x000fc40000000f00 */
[----:B------:R-:W-:Y:S02]  /*226b0*/  MOV R2, 0x226d0 ;  /* 0x000226d000027802 */ /* 0x000fe40000000f00 */
[----:B------:R-:W-:Y:S05]  /*226c0*/  CALL.REL.NOINC `($__internal_13_$__cuda_sm70_shflsync_idx_p) ;  /* 0x000012c000007944 */ /* 0x000fea0003c00000 */
[----:B------:R-:W-:Y:S01]  /*226d0*/  MOV R0, R5 ;  /* 0x0000000500007202 */ /* 0x000fe20000000f00 */
[----:B------:R-:W-:Y:S05]  /*226e0*/  BRA `(.L_x_801) ;  /* 0xfffe605000007947 */ /* 0x000fea000383ffff */
.L_x_643:
[----:B-1----:R-:W-:Y:S01]  /*226f0*/  IMAD.MOV.U32 R9, RZ, RZ, R12 ;  /* 0x000000ffff097224 */ /* 0x002fe200078e000c */
[----:B------:R-:W-:Y:S01]  /*22700*/  MOV R5, 0x2 ;  /* 0x0000000200057802 */ /* 0x000fe20000000f00 */
[----:B------:R-:W-:Y:S01]  /*22710*/  IMAD.MOV.U32 R3, RZ, RZ, 0x181f ;  /* 0x0000181fff037424 */ /* 0x000fe200078e00ff */
[----:B------:R-:W-:Y:S02]  /*22720*/  MOV R2, 0x22740 ;  /* 0x0002274000027802 */ /* 0x000fe40000000f00 */
[----:B--2345:R-:W-:Y:S05]  /*22730*/  CALL.REL.NOINC `($__internal_13_$__cuda_sm70_shflsync_idx_p) ;  /* 0x0000125000007944 */ /* 0x03cfea0003c00000 */
[----:B------:R-:W-:Y:S01]  /*22740*/  MOV R10, R5 ;  /* 0x00000005000a7202 */ /* 0x000fe20000000f00 */
[----:B------:R-:W-:Y:S05]  /*22750*/  BRA `(.L_x_802) ;  /* 0xfffe614000007947 */ /* 0x000fea000383ffff */
.L_x_644:
[----:B-1----:R-:W-:Y:S01]  /*22760*/  IMAD.MOV.U32 R9, RZ, RZ, R15 ;  /* 0x000000ffff097224 */ /* 0x002fe200078e000f */
[----:B------:R-:W-:Y:S01]  /*22770*/  MOV R5, 0x2 ;  /* 0x0000000200057802 */ /* 0x000fe20000000f00 */
[----:B------:R-:W-:Y:S01]  /*22780*/  IMAD.MOV.U32 R3, RZ, RZ, 0x181f ;  /* 0x0000181fff037424 */ /* 0x000fe200078e00ff */
[----:B------:R-:W-:Y:S02]  /*22790*/  MOV R2, 0x227b0 ;  /* 0x000227b000027802 */ /* 0x000fe40000000f00 */
[----:B--2345:R-:W-:Y:S05]  /*227a0*/  CALL.REL.NOINC `($__internal_13_$__cuda_sm70_shflsync_idx_p) ;  /* 0x000011e000007944 */ /* 0x03cfea0003c00000 */
[----:B------:R-:W-:Y:S01]  /*227b0*/  MOV R0, R5 ;  /* 0x0000000500007202 */ /* 0x000fe20000000f00 */
[----:B------:R-:W-:Y:S05]  /*227c0*/  BRA `(.L_x_803) ;  /* 0xfffe60f000007947 */ /* 0x000fea000383ffff */
.L_x_647:
[----:B--2---:R-:W-:Y:S01]  /*227d0*/  IMAD.MOV.U32 R9, RZ, RZ, R12 ;  /* 0x000000ffff097224 */ /* 0x004fe200078e000c */
[----:B------:R-:W-:Y:S01]  /*227e0*/  MOV R5, 0x3 ;  /* 0x0000000300057802 */ /* 0x000fe20000000f00 */
[----:B------:R-:W-:Y:S01]  /*227f0*/  IMAD.MOV.U32 R3, RZ, RZ, 0x181f ;  /* 0x0000181fff037424 */ /* 0x000fe200078e00ff */
[----:B------:R-:W-:-:S02]  /*22800*/  MOV R2, 0x22820 ;  /* 0x0002282000027802 */ /* 0x000fc40000000f00 */
[----:B-1-345:R-:W-:Y:S05]  /*22810*/  CALL.REL.NOINC `($__internal_13_$__cuda_sm70_shflsync_idx_p) ;  /* 0x0000117000007944 */ /* 0x03afea0003c00000 */
        /* <DEDUP_REMOVED lines=8> */
.L_x_732:
[----:B------:R-:W-:Y:S01]  /*228a0*/  IMAD.MOV.U32 R2, RZ, RZ, R237 ;  /* 0x000000ffff027224 */ /* 0x000fe200078e00ed */
[----:B------:R-:W-:Y:S02]  /*228b0*/  MOV R5, 0x2 ;  /* 0x0000000200057802 */ /* 0x000fe40000000f00 */
[----:B------:R-:W-:Y:S02]  /*228c0*/  MOV R3, 0x228e0 ;  /* 0x000228e000037802 */ /* 0x000fe40000000f00 */
[----:B------:R-:W-:Y:S05]  /*228d0*/  CALL.REL.NOINC `($__internal_12_$__cuda_sm70_shflsync_bfly_p) ;  /* 0x0000106000007944 */ /* 0x000fea0003c00000 */
[----:B------:R-:W-:Y:S01]  /*228e0*/  MOV R0, R5 ;  /* 0x0000000500007202 */ /* 0x000fe20000000f00 */
[----:B------:R-:W-:Y:S05]  /*228f0*/  BRA `(.L_x_805) ;  /* 0xffffa98000007947 */ /* 0x000fea000383ffff */
.L_x_733:
[----:B------:R-:W-:Y:S01]  /*22900*/  IMAD.MOV.U32 R2, RZ, RZ, R0 ;  /* 0x000000ffff027224 */ /* 0x000fe200078e0000 */
[----:B------:R-:W-:Y:S02]  /*22910*/  MOV R5, 0x1 ;  /* 0x0000000100057802 */ /* 0x000fe40000000f00 */
[----:B------:R-:W-:Y:S02]  /*22920*/  MOV R3, 0x22940 ;  /* 0x0002294000037802 */ /* 0x000fe40000000f00 */
[----:B-1----:R-:W-:Y:S05]  /*22930*/  CALL.REL.NOINC `($__internal_12_$__cuda_sm70_shflsync_bfly_p) ;  /* 0x0000100000007944 */ /* 0x002fea0003c00000 */
[----:B------:R-:W-:Y:S01]  /*22940*/  FADD.FTZ R0, R0, R5 ;  /* 0x0000000500007221 */ /* 0x000fe20000010000 */
[----:B------:R-:W-:Y:S02]  /*22950*/  MOV R2, R238 ;  /* 0x000000ee00027202 */ /* 0x000fe40000000f00 */
[----:B------:R-:W-:-:S02]  /*22960*/  MOV R5, 0x2 ;  /* 0x0000000200057802 */ /* 0x000fc40000000f00 */
[----:B------:R-:W-:Y:S02]  /*22970*/  MOV R3, 0x22990 ;  /* 0x0002299000037802 */ /* 0x000fe40000000f00 */
[----:B------:R-:W-:Y:S05]  /*22980*/  CALL.REL.NOINC `($__internal_12_$__cuda_sm70_shflsync_bfly_p) ;  /* 0x00000fb000007944 */ /* 0x000fea0003c00000 */
[----:B------:R-:W-:Y:S01]  /*22990*/  FADD.FTZ R4, R238, R5 ;  /* 0x00000005ee047221 */ /* 0x000fe20000010000 */
[----:B------:R-:W-:Y:S02]  /*229a0*/  MOV R5, 0x1 ;  /* 0x0000000100057802 */ /* 0x000fe40000000f00 */
[----:B------:R-:W-:Y:S02]  /*229b0*/  MOV R3, 0x229e0 ;  /* 0x000229e000037802 */ /* 0x000fe40000000f00 */
[----:B------:R-:W-:Y:S02]  /*229c0*/  MOV R2, R4 ;  /* 0x0000000400027202 */ /* 0x000fe40000000f00 */
[----:B------:R-:W-:Y:S05]  /*229d0*/  CALL.REL.NOINC `($__internal_12_$__cuda_sm70_shflsync_bfly_p) ;  /* 0x00000f6000007944 */ /* 0x000fea0003c00000 */
[----:B------:R-:W-:Y:S01]  /*229e0*/  MOV R3, R5 ;  /* 0x0000000500037202 */ /* 0x000fe20000000f00 */
[----:B------:R-:W-:Y:S05]  /*229f0*/  BRA `(.L_x_806) ;  /* 0xffffa8f000007947 */ /* 0x000fea000383ffff */
.L_x_740:
[----:B-1-34-:R-:W-:Y:S01]  /*22a00*/  IMAD.MOV.U32 R9, RZ, RZ, R13 ;  /* 0x000000ffff097224 */ /* 0x01afe200078e000d */
[----:B------:R-:W-:Y:S01]  /*22a10*/  MOV R5, RZ ;  /* 0x000000ff00057202 */ /* 0x000fe20000000f00 */
[----:B------:R-:W-:Y:S01]  /*22a20*/  IMAD.MOV.U32 R3, RZ, RZ, 0x181f ;  /* 0x0000181fff037424 */ /* 0x000fe200078e00ff */
[----:B------:R-:W-:Y:S02]  /*22a30*/  MOV R2, 0x22a50 ;  /* 0x00022a5000027802 */ /* 0x000fe40000000f00 */
[----:B------:R-:W-:Y:S05]  /*22a40*/  CALL.REL.NOINC `($__internal_13_$__cuda_sm70_shflsync_idx_p) ;  /* 0x00000f4000007944 */ /* 0x000fea0003c00000 */
[----:B------:R-:W-:Y:S01]  /*22a50*/  MOV R7, R5 ;  /* 0x0000000500077202 */ /* 0x000fe20000000f00 */
[----:B------:R-:W-:Y:S05]  /*22a60*/  BRA `(.L_x_807) ;  /* 0xffffc1d000007947 */ /* 0x000fea000383ffff */
.L_x_741:
[----:B------:R-:W-:Y:S01]  /*22a70*/  IMAD.MOV.U32 R9, RZ, RZ, R14 ;  /* 0x000000ffff097224 */ /* 0x000fe200078e000e */
[----:B------:R-:W-:Y:S01]  /*22a80*/  MOV R5, RZ ;  /* 0x000000ff00057202 */ /* 0x000fe20000000f00 */
[----:B------:R-:W-:Y:S01]  /*22a90*/  IMAD.MOV.U32 R3, RZ, RZ, 0x181f ;  /* 0x0000181fff037424 */ /* 0x000fe200078e00ff */
[----:B------:R-:W-:-:S02]  /*22aa0*/  MOV R2, 0x22ac0 ;  /* 0x00022ac000027802 */ /* 0x000fc40000000f00 */
[----:B-12---:R-:W-:Y:S05]  /*22ab0*/  CALL.REL.NOINC `($__internal_13_$__cuda_sm70_shflsync_idx_p) ;  /* 0x00000ed000007944 */ /* 0x006fea0003c00000 */
[----:B------:R-:W-:Y:S01]  /*22ac0*/  MOV R2, R5 ;  /* 0x0000000500027202 */ /* 0x000fe20000000f00 */
[----:B------:R-:W-:Y:S05]  /*22ad0*/  BRA `(.L_x_808) ;  /* 0xffffc18000007947 */ /* 0x000fea000383ffff */
.L_x_744:
[----:B--2---:R-:W-:Y:S01]  /*22ae0*/  IMAD.MOV.U32 R9, RZ, RZ, R13 ;  /* 0x000000ffff097224 */ /* 0x004fe200078e000d */
[----:B------:R-:W-:Y:S01]  /*22af0*/  MOV R5, 0x1 ;  /* 0x0000000100057802 */ /* 0x000fe20000000f00 */
[----:B------:R-:W-:Y:S01]  /*22b00*/  IMAD.MOV.U32 R3, RZ, RZ, 0x181f ;  /* 0x0000181fff037424 */ /* 0x000fe200078e00ff */
[----:B----4-:R-:W-:-:S02]  /*22b10*/  MOV R2, 0x22b30 ;  /* 0x00022b3000027802 */ /* 0x010fc40000000f00 */
[----:B-1-3--:R-:W-:Y:S05]  /*22b20*/  CALL.REL.NOINC `($__internal_13_$__cuda_sm70_shflsync_idx_p) ;  /* 0x00000e6000007944 */ /* 0x00afea0003c00000 */
        /* <DEDUP_REMOVED lines=8> */
.L_x_747:
[----:B-1----:R-:W-:Y:S01]  /*22bb0*/  IMAD.MOV.U32 R9, RZ, RZ, R13 ;  /* 0x000000ffff097224 */ /* 0x002fe200078e000d */
[----:B------:R-:W-:Y:S01]  /*22bc0*/  MOV R5, 0x2 ;  /* 0x0000000200057802 */ /* 0x000fe20000000f00 */
[----:B------:R-:W-:Y:S01]  /*22bd0*/  IMAD.MOV.U32 R3, RZ, RZ, 0x181f ;  /* 0x0000181fff037424 */ /* 0x000fe200078e00ff */
[----:B----4-:R-:W-:Y:S02]  /*22be0*/  MOV R2, 0x22c00 ;  /* 0x00022c0000027802 */ /* 0x010fe40000000f00 */
[----:B--23--:R-:W-:Y:S05]  /*22bf0*/  CALL.REL.NOINC `($__internal_13_$__cuda_sm70_shflsync_idx_p) ;  /* 0x00000d9000007944 */ /* 0x00cfea0003c00000 */
[----:B------:R-:W-:Y:S01]  /*22c00*/  MOV R7, R5 ;  /* 0x0000000500077202 */ /* 0x000fe20000000f00 */
[----:B------:R-:W-:Y:S05]  /*22c10*/  BRA `(.L_x_810) ;  /* 0xffffc2f000007947 */ /* 0x000fea000383ffff */
.L_x_748:
[----:B------:R-:W-:Y:S01]  /*22c20*/  IMAD.MOV.U32 R9, RZ, RZ, R14 ;  /* 0x000000ffff097224 */ /* 0x000fe200078e000e */
[----:B------:R-:W-:Y:S01]  /*22c30*/  MOV R5, 0x2 ;  /* 0x0000000200057802 */ /* 0x000fe20000000f00 */
[----:B------:R-:W-:Y:S01]  /*22c40*/  IMAD.MOV.U32 R3, RZ, RZ, 0x181f ;  /* 0x0000181fff037424 */ /* 0x000fe200078e00ff */
[----:B----4-:R-:W-:Y:S02]  /*22c50*/  MOV R2, 0x22c70 ;  /* 0x00022c7000027802 */ /* 0x010fe40000000f00 */
[----:B-123--:R-:W-:Y:S05]  /*22c60*/  CALL.REL.NOINC `($__internal_13_$__cuda_sm70_shflsync_idx_p) ;  /* 0x00000d2000007944 */ /* 0x00efea0003c00000 */
[----:B------:R-:W-:Y:S01]  /*22c70*/  MOV R2, R5 ;  /* 0x0000000500027202 */ /* 0x000fe20000000f00 */
[----:B------:R-:W-:Y:S05]  /*22c80*/  BRA `(.L_x_811) ;  /* 0xffffc2a000007947 */ /* 0x000fea000383ffff */
.L_x_751:
[----:B-1----:R-:W-:Y:S01]  /*22c90*/  IMAD.MOV.U32 R9, RZ, RZ, R13 ;  /* 0x000000ffff097224 */ /* 0x002fe200078e000d */
[----:B------:R-:W-:Y:S01]  /*22ca0*/  MOV R5, 0x3 ;  /* 0x0000000300057802 */ /* 0x000fe20000000f00 */
[----:B------:R-:W-:Y:S01]  /*22cb0*/  IMAD.MOV.U32 R3, RZ, RZ, 0x181f ;  /* 0x0000181fff037424 */ /* 0x000fe200078e00ff */
[----:B------:R-:W-:-:S02]  /*22cc0*/  MOV R2, 0x22ce0 ;  /* 0x00022ce000027802 */ /* 0x000fc40000000f00 */
[----:B--234-:R-:W-:Y:S05]  /*22cd0*/  CALL.REL.NOINC `($__internal_13_$__cuda_sm70_shflsync_idx_p) ;  /* 0x00000cb000007944 */ /* 0x01cfea0003c00000 */
        /* <DEDUP_REMOVED lines=8> */
.L_x_753:
[----:B------:R-:W-:Y:S01]  /*22d60*/  IMAD.MOV.U32 R9, RZ, RZ, R36 ;  /* 0x000000ffff097224 */ /* 0x000fe200078e0024 */
[----:B------:R-:W-:Y:S01]  /*22d70*/  MOV R5, RZ ;  /* 0x000000ff00057202 */ /* 0x000fe20000000f00 */
[----:B------:R-:W-:Y:S01]  /*22d80*/  IMAD.MOV.U32 R3, RZ, RZ, 0x1c1f ;  /* 0x00001c1fff037424 */ /* 0x000fe200078e00ff */
[----:B------:R-:W-:Y:S02]  /*22d90*/  MOV R2, 0x22db0 ;  /* 0x00022db000027802 */ /* 0x000fe40000000f00 */
[----:B-1----:R-:W-:Y:S05]  /*22da0*/  CALL.REL.NOINC `($__internal_13_$__cuda_sm70_shflsync_idx_p) ;  /* 0x00000be000007944 */ /* 0x002fea0003c00000 */
[----:B------:R-:W-:Y:S01]  /*22db0*/  MOV R4, R5 ;  /* 0x0000000500047202 */ /* 0x000fe20000000f00 */
[----:B------:R-:W-:Y:S05]  /*22dc0*/  BRA `(.L_x_813) ;  /* 0xffffc5f000007947 */ /* 0x000fea000383ffff */
.L_x_754:
[----:B------:R-:W-:Y:S01]  /*22dd0*/  IMAD.MOV.U32 R9, RZ, RZ, R38 ;  /* 0x000000ffff097224 */ /* 0x000fe200078e0026 */
[----:B------:R-:W-:Y:S01]  /*22de0*/  MOV R5, RZ ;  /* 0x000000ff00057202 */ /* 0x000fe20000000f00 */
[----:B------:R-:W-:Y:S01]  /*22df0*/  IMAD.MOV.U32 R3, RZ, RZ, 0x1c1f ;  /* 0x00001c1fff037424 */ /* 0x000fe200078e00ff */
[----:B------:R-:W-:Y:S02]  /*22e00*/  MOV R2, 0x22e20 ;  /* 0x00022e2000027802 */ /* 0x000fe40000000f00 */
[----:B-123--:R-:W-:Y:S05]  /*22e10*/  CALL.REL.NOINC `($__internal_13_$__cuda_sm70_shflsync_idx_p) ;  /* 0x00000b7000007944 */ /* 0x00efea0003c00000 */
[----:B------:R-:W-:Y:S01]  /*22e20*/  MOV R0, R5 ;  /* 0x0000000500007202 */ /* 0x000fe20000000f00 */
[----:B------:R-:W-:Y:S05]  /*22e30*/  BRA `(.L_x_814) ;  /* 0xffffc5a000007947 */ /* 0x000fea000383ffff */
.L_x_757:
[----:B------:R-:W-:Y:S01]  /*22e40*/  IMAD.MOV.U32 R9, RZ, RZ, R36 ;  /* 0x000000ffff097224 */ /* 0x000fe200078e0024 */
[----:B------:R-:W-:Y:S01]  /*22e50*/  MOV R5, 0x1 ;  /* 0x0000000100057802 */ /* 0x000fe20000000f00 */
[----:B---3--:R-:W-:Y:S01]  /*22e60*/  IMAD.MOV.U32 R3, RZ, RZ, 0x1c1f ;  /* 0x00001c1fff037424 */ /* 0x008fe200078e00ff */
[----:B------:R-:W-:-:S02]  /*22e70*/  MOV R2, 0x22e90 ;  /* 0x00022e9000027802 */ /* 0x000fc40000000f00 */
[----:B--2-4-:R-:W-:Y:S05]  /*22e80*/  CALL.REL.NOINC `($__internal_13_$__cuda_sm70_shflsync_idx_p) ;  /* 0x00000b0000007944 */ /* 0x014fea0003c00000 */
        /* <DEDUP_REMOVED lines=8> */
.L_x_761:
[----:B------:R-:W-:Y:S01]  /*22f10*/  IMAD.MOV.U32 R9, RZ, RZ, R11 ;  /* 0x000000ffff097224 */ /* 0x000fe200078e000b */
[----:B------:R-:W-:Y:S01]  /*22f20*/  MOV R5, RZ ;  /* 0x000000ff00057202 */ /* 0x000fe20000000f00 */
[----:B------:R-:W-:Y:S01]  /*22f30*/  IMAD.MOV.U32 R3, RZ, RZ, 0x181f ;  /* 0x0000181fff037424 */ /* 0x000fe200078e00ff */
[----:B------:R-:W-:Y:S02]  /*22f40*/  MOV R2, 0x22f60 ;  /* 0x00022f6000027802 */ /* 0x000fe40000000f00 */
[----:B------:R-:W-:Y:S05]  /*22f50*/  CALL.REL.NOINC `($__internal_13_$__cuda_sm70_shflsync_idx_p) ;  /* 0x00000a3000007944 */ /* 0x000fea0003c00000 */
[----:B------:R-:W-:Y:S01]  /*22f60*/  MOV R10, R5 ;  /* 0x00000005000a7202 */ /* 0x000fe20000000f00 */
[----:B------:R-:W-:Y:S05]  /*22f70*/  BRA `(.L_x_816) ;  /* 0xffffdb7000007947 */ /* 0x000fea000383ffff */
.L_x_762:
[----:B------:R-:W-:Y:S01]  /*22f80*/  IMAD.MOV.U32 R9, RZ, RZ, R14 ;  /* 0x000000ffff097224 */ /* 0x000fe200078e000e */
[----:B------:R-:W-:Y:S01]  /*22f90*/  MOV R5, RZ ;  /* 0x000000ff00057202 */ /* 0x000fe20000000f00 */
[----:B------:R-:W-:Y:S01]  /*22fa0*/  IMAD.MOV.U32 R3, RZ, RZ, 0x181f ;  /* 0x0000181fff037424 */ /* 0x000fe200078e00ff */
[----:B------:R-:W-:Y:S02]  /*22fb0*/  MOV R2, 0x22fd0 ;  /* 0x00022fd000027802 */ /* 0x000fe40000000f00 */
[----:B-12---:R-:W-:Y:S05]  /*22fc0*/  CALL.REL.NOINC `($__internal_13_$__cuda_sm70_shflsync_idx_p) ;  /* 0x000009c000007944 */ /* 0x006fea0003c00000 */
[----:B------:R-:W-:Y:S01]  /*22fd0*/  MOV R2, R5 ;  /* 0x0000000500027202 */ /* 0x000fe20000000f00 */
[----:B------:R-:W-:Y:S05]  /*22fe0*/  BRA `(.L_x_817) ;  /* 0xffffdb2000007947 */ /* 0x000fea000383ffff */
.L_x_765:
        /* <DEDUP_REMOVED lines=13> */
.L_x_768:
[----:B-1----:R-:W-:Y:S01]  /*230c0*/  IMAD.MOV.U32 R9, RZ, RZ, R11 ;  /* 0x000000ffff097224 */ /* 0x002fe200078e000b */
[----:B------:R-:W-:Y:S01]  /*230d0*/  MOV R5, 0x2 ;  /* 0x0000000200057802 */ /* 0x000fe20000000f00 */
[----:B------:R-:W-:Y:S01]  /*230e0*/  IMAD.MOV.U32 R3, RZ, RZ, 0x181f ;  /* 0x0000181fff037424 */ /* 0x000fe200078e00ff */
[----:B----4-:R-:W-:Y:S02]  /*230f0*/  MOV R2, 0x23110 ;  /* 0x0002311000027802 */ /* 0x010fe40000000f00 */
[----:B--23--:R-:W-:Y:S05]  /*23100*/  CALL.REL.NOINC `($__internal_13_$__cuda_sm70_shflsync_idx_p) ;  /* 0x0000088000007944 */ /* 0x00cfea0003c00000 */
[----:B------:R-:W-:Y:S01]  /*23110*/  MOV R10, R5 ;  /* 0x00000005000a7202 */ /* 0x000fe20000000f00 */
[----:B------:R-:W-:Y:S05]  /*23120*/  BRA `(.L_x_819) ;  /* 0xffffdca000007947 */ /* 0x000fea000383ffff */
.L_x_769:
[----:B------:R-:W-:Y:S01]  /*23130*/  IMAD.MOV.U32 R9, RZ, RZ, R14 ;  /* 0x000000ffff097224 */ /* 0x000fe200078e000e */
[----:B------:R-:W-:Y:S01]  /*23140*/  MOV R5, 0x2 ;  /* 0x0000000200057802 */ /* 0x000fe20000000f00 */
[----:B------:R-:W-:Y:S01]  /*23150*/  IMAD.MOV.U32 R3, RZ, RZ, 0x181f ;  /* 0x0000181fff037424 */ /* 0x000fe200078e00ff */
[----:B----4-:R-:W-:Y:S02]  /*23160*/  MOV R2, 0x23180 ;  /* 0x0002318000027802 */ /* 0x010fe40000000f00 */
[----:B-123--:R-:W-:Y:S05]  /*23170*/  CALL.REL.NOINC `($__internal_13_$__cuda_sm70_shflsync_idx_p) ;  /* 0x0000081000007944 */ /* 0x00efea0003c00000 */
[----:B------:R-:W-:Y:S01]  /*23180*/  MOV R2, R5 ;  /* 0x0000000500027202 */ /* 0x000fe20000000f00 */
[----:B------:R-:W-:Y:S05]  /*23190*/  BRA `(.L_x_820) ;  /* 0xffffdc5000007947 */ /* 0x000fea000383ffff */
.L_x_772:
        /* <DEDUP_REMOVED lines=13> */
.L_x_774:
[----:B------:R-:W-:Y:S01]  /*23270*/  IMAD.MOV.U32 R9, RZ, RZ, R83 ;  /* 0x000000ffff097224 */ /* 0x000fe200078e0053 */
[----:B------:R-:W-:Y:S01]  /*23280*/  MOV R5, RZ ;  /* 0x000000ff00057202 */ /* 0x000fe20000000f00 */
[----:B------:R-:W-:Y:S01]  /*23290*/  IMAD.MOV.U32 R3, RZ, RZ, 0x1f ;  /* 0x0000001fff037424 */ /* 0x000fe200078e00ff */
[----:B----4-:R-:W-:Y:S02]  /*232a0*/  MOV R2, 0x232c0 ;  /* 0x000232c000027802 */ /* 0x010fe40000000f00 */
[----:B------:R-:W-:Y:S05]  /*232b0*/  CALL.REL.NOINC `($__internal_13_$__cuda_sm70_shflsync_idx_p) ;  /* 0x000006d000007944 */ /* 0x000fea0003c00000 */
[----:B------:R-:W-:Y:S01]  /*232c0*/  MOV R10, R5 ;  /* 0x00000005000a7202 */ /* 0x000fe20000000f00 */
[----:B------:R-:W-:Y:S05]  /*232d0*/  BRA `(.L_x_822) ;  /* 0xffffde6000007947 */ /* 0x000fea000383ffff */
.L_x_775:
[----:B------:R-:W-:Y:S01]  /*232e0*/  IMAD.MOV.U32 R9, RZ, RZ, R83 ;  /* 0x000000ffff097224 */ /* 0x000fe200078e0053 */
[----:B------:R-:W-:Y:S01]  /*232f0*/  MOV R5, 0x1 ;  /* 0x0000000100057802 */ /* 0x000fe20000000f00 */
[----:B------:R-:W-:Y:S01]  /*23300*/  IMAD.MOV.U32 R3, RZ, RZ, 0x1f ;  /* 0x0000001fff037424 */ /* 0x000fe200078e00ff */
[----:B----4-:R-:W-:Y:S02]  /*23310*/  MOV R2, 0x23330 ;  /* 0x0002333000027802 */ /* 0x010fe40000000f00 */
[----:B-12---:R-:W-:Y:S05]  /*23320*/  CALL.REL.NOINC `($__internal_13_$__cuda_sm70_shflsync_idx_p) ;  /* 0x0000066000007944 */ /* 0x006fea0003c00000 */
[----:B------:R-:W-:Y:S01]  /*23330*/  MOV R8, R5 ;  /* 0x0000000500087202 */ /* 0x000fe20000000f00 */
[----:B------:R-:W-:Y:S05]  /*23340*/  BRA `(.L_x_823) ;  /* 0xffffde1000007947 */ /* 0x000fea000383ffff */
.L_x_776:
[----:B------:R-:W-:Y:S01]  /*23350*/  IMAD.MOV.U32 R0, RZ, RZ, R4 ;  /* 0x000000ffff007224 */ /* 0x000fe200078e0004 */
[----:B------:R-:W-:-:S02]  /*23360*/  MOV R2, 0x1 ;  /* 0x0000000100027802 */ /* 0x000fc40000000f00 */
[----:B------:R-:W-:Y:S02]  /*23370*/  MOV R3, 0x23390 ;  /* 0x0002339000037802 */ /* 0x000fe40000000f00 */
[----:B-123--:R-:W-:Y:S05]  /*23380*/  CALL.REL.NOINC `($__internal_14_$__cuda_sm70_shflsync_up_p) ;  /* 0x0000065000007944 */ /* 0x00efea0003c00000 */
[----:B------:R-:W-:Y:S05]  /*23390*/  BRA `(.L_x_824) ;  /* 0xffffdef000007947 */ /* 0x000fea000383ffff */
.L_x_777:
[----:B------:R-:W-:Y:S01]  /*233a0*/  IMAD.MOV.U32 R0, RZ, RZ, R4 ;  /* 0x000000ffff007224 */ /* 0x000fe200078e0004 */
[----:B------:R-:W-:Y:S02]  /*233b0*/  MOV R2, 0x2 ;  /* 0x0000000200027802 */ /* 0x000fe40000000f00 */
[----:B------:R-:W-:Y:S02]  /*233c0*/  MOV R3, 0x233e0 ;  /* 0x000233e000037802 */ /* 0x000fe40000000f00 */
[----:B-12---:R-:W-:Y:S05]  /*233d0*/  CALL.REL.NOINC `($__internal_14_$__cuda_sm70_shflsync_up_p) ;  /* 0x0000060000007944 */ /* 0x006fea0003c00000 */
        /* <DEDUP_REMOVED lines=27> */
.L_x_781:
[----:B------:R-:W-:Y:S02]  /*23590*/  MOV R2, 0x1 ;  /* 0x0000000100027802 */ /* 0x000fe40000000f00 */
[----:B------:R-:W-:-:S02]  /*235a0*/  MOV R3, 0x235c0 ;  /* 0x000235c000037802 */ /* 0x000fc40000000f00 */
[----:B------:R-:W-:Y:S05]  /*235b0*/  CALL.REL.NOINC `($__internal_14_$__cuda_sm70_shflsync_up_p) ;  /* 0x0000042000007944 */ /* 0x000fea0003c00000 */
[----:B------:R-:W-:Y:S01]  /*235c0*/  MOV R2, R5 ;  /* 0x0000000500027202 */ /* 0x000fe20000000f00 */
[----:B------:R-:W-:Y:S05]  /*235d0*/  BRA `(.L_x_826) ;  /* 0xffffdf1000007947 */ /* 0x000fea000383ffff */
.L_x_782:
[----:B------:R-:W-:Y:S02]  /*235e0*/  MOV R2, 0x2 ;  /* 0x0000000200027802 */ /* 0x000fe40000000f00 */
[----:B------:R-:W-:-:S02]  /*235f0*/  MOV R3, 0x23610 ;  /* 0x0002361000037802 */ /* 0x000fc40000000f00 */
[----:B------:R-:W-:Y:S05]  /*23600*/  CALL.REL.NOINC `($__internal_14_$__cuda_sm70_shflsync_up_p) ;  /* 0x000003d000007944 */ /* 0x000fea0003c00000 */
[----:B------:R-:W-:Y:S01]  /*23610*/  SEL R5, R5, RZ, P1 ;  /* 0x000000ff05057207 */ /* 0x000fe20000800000 */
[----:B------:R-:W-:Y:S01]  /*23620*/  IMAD.MOV.U32 R2, RZ, RZ, 0x4 ;  /* 0x00000004ff027424 */ /* 0x000fe200078e00ff */
[----:B------:R-:W-:-:S03]  /*23630*/  MOV R3, 0x23660 ;  /* 0x0002366000037802 */ /* 0x000fc60000000f00 */
[----:B------:R-:W-:Y:S02]  /*23640*/  IMAD.IADD R0, R0, 0x1, R5 ;  /* 0x0000000100007824 */ /* 0x000fe400078e0205 */
        /* <DEDUP_REMOVED lines=22> */
.L_x_784:
[----:B------:R-:W-:Y:S02]  /*237b0*/  SEL R0, RZ, 0x1, P0 ;  /* 0x00000001ff007807 */ /* 0x000fe40000000000 */
[----:B------:R-:W-:-:S02]  /*237c0*/  MOV R2, 0x237e0 ;  /* 0x000237e000027802 */ /* 0x000fc40000000f00 */
[----:B---3--:R-:W-:Y:S05]  /*237d0*/  CALL.REL.NOINC `($__internal_15_$__cuda_sm70_votesync_ballot) ;  /* 0x0000027000007944 */ /* 0x008fea0003c00000 */
[----:B------:R-:W-:Y:S01]  /*237e0*/  MOV R11, R0 ;  /* 0x00000000000b7202 */ /* 0x000fe20000000f00 */
[----:B------:R-:W-:Y:S05]  /*237f0*/  BRA `(.L_x_828) ;  /* 0xffffde8000007947 */ /* 0x000fea000383ffff */
.L_x_785:
[----:B------:R-:W-:Y:S01]  /*23800*/  IMAD.MOV.U32 R9, RZ, RZ, R6 ;  /* 0x000000ffff097224 */ /* 0x000fe200078e0006 */
[----:B------:R-:W-:Y:S01]  /*23810*/  MOV R5, R0 ;  /* 0x0000000000057202 */ /* 0x000fe20000000f00 */
[----:B------:R-:W-:Y:S01]  /*23820*/  IMAD.MOV.U32 R3, RZ, RZ, 0x1f ;  /* 0x0000001fff037424 */ /* 0x000fe200078e00ff */
[----:B-1----:R-:W-:-:S02]  /*23830*/  MOV R2, 0x23850 ;  /* 0x0002385000027802 */ /* 0x002fc40000000f00 */
[----:B---3--:R-:W-:Y:S05]  /*23840*/  CALL.REL.NOINC `($__internal_13_$__cuda_sm70_shflsync_idx_p) ;  /* 0x0000014000007944 */ /* 0x008fea0003c00000 */
[----:B------:R-:W-:Y:S01]  /*23850*/  IMAD.MOV.U32 R6, RZ, RZ, R5 ;  /* 0x000000ffff067224 */ /* 0x000fe200078e0005 */
[----:B------:R-:W-:Y:S01]  /*23860*/  MOV R5, R0 ;  /* 0x0000000000057202 */ /* 0x000fe20000000f00 */
[----:B------:R-:W-:Y:S01]  /*23870*/  IMAD.MOV.U32 R9, RZ, RZ, R7 ;  /* 0x000000ffff097224 */ /* 0x000fe200078e0007 */
[----:B------:R-:W-:-:S02]  /*23880*/  MOV R3, 0x1f ;  /* 0x0000001f00037802 */ /* 0x000fc40000000f00 */
[----:B------:R-:W-:Y:S02]  /*23890*/  MOV R2, 0x238b0 ;  /* 0x000238b000027802 */ /* 0x000fe40000000f00 */
[----:B------:R-:W-:Y:S05]  /*238a0*/  CALL.REL.NOINC `($__internal_13_$__cuda_sm70_shflsync_idx_p) ;  /* 0x000000e000007944 */ /* 0x000fea0003c00000 */
[----:B------:R-:W-:Y:S01]  /*238b0*/  MOV R7, R5 ;  /* 0x0000000500077202 */ /* 0x000fe20000000f00 */
[----:B------:R-:W-:Y:S05]  /*238c0*/  BRA `(.L_x_829) ;  /* 0xffffde2000007947 */ /* 0x000fea000383ffff */
.L_x_788:
[----:B------:R-:W-:Y:S01]  /*238d0*/  IMAD.MOV.U32 R9, RZ, RZ, R4 ;  /* 0x000000ffff097224 */ /* 0x000fe200078e0004 */
[----:B------:R-:W-:Y:S01]  /*238e0*/  MOV R5, R0 ;  /* 0x0000000000057202 */ /* 0x000fe20000000f00 */
[----:B------:R-:W-:Y:S01]  /*238f0*/  IMAD.MOV.U32 R3, RZ, RZ, 0x1f ;  /* 0x0000001fff037424 */ /* 0x000fe200078e00ff */
[----:B-1----:R-:W-:Y:S02]  /*23900*/  MOV R2, 0x23920 ;  /* 0x0002392000027802 */ /* 0x002fe40000000f00 */
[----:B---34-:R-:W-:Y:S05]  /*23910*/  CALL.REL.NOINC `($__internal_13_$__cuda_sm70_shflsync_idx_p) ;  /* 0x0000007000007944 */ /* 0x018fea0003c00000 */
[----:B------:R-:W-:Y:S01]  /*23920*/  MOV R12, R5 ;  /* 0x00000005000c7202 */ /* 0x000fe20000000f00 */
[----:B------:R-:W-:Y:S05]  /*23930*/  BRA `(.L_x_787) ;  /* 0xffffde1000007947 */ /* 0x000fea000383ffff */
        .weak           $__internal_12_$__cuda_sm70_shflsync_bfly_p
        .type           $__internal_12_$__cuda_sm70_shflsync_bfly_p,@function
        .size           $__internal_12_$__cuda_sm70_shflsync_bfly_p,($__internal_13_$__cuda_sm70_shflsync_idx_p - $__internal_12_$__cuda_sm70_shflsync_bfly_p)
$__internal_12_$__cuda_sm70_shflsync_bfly_p:
[----:B------:R-:W-:Y:S04]  /*23940*/  WARPSYNC R6 ;  /* 0x0000000600007348 */ /* 0x000fe80003800000 */
[----:B------:R1:W2:Y:S02]  /*23950*/  SHFL.BFLY PT, R5, R2, R5, R7 ;  /* 0x0c00000502057389 */ /* 0x0002a400000e0007 */
[----:B-1----:R-:W-:-:S02]  /*23960*/  MOV R2, R3 ;  /* 0x0000000300027202 */ /* 0x002fc40000000f00 */
[----:B------:R-:W-:-:S04]  /*23970*/  MOV R3, 0x0 ;  /* 0x0000000000037802 */ /* 0x000fc80000000f00 */
[----:B--2---:R-:W-:Y:S05]  /*23980*/  RET.REL.NODEC R2 `(_ZN7cutlass13device_kernelIN5flash19enable_sm80_to_sm89INS1_16FlashAttnFwdSm80INS1_25CollectiveMainloopFwdSm80ILi8ELi1ELb0EN4cute5tupleIJNS5_1CILi128EEENS7_ILi64EEENS7_ILi192EEEEEELi192ENS_10bfloat16_tEfNS_4arch4Sm80ELb0ELb1ELb1ELb1ELb0ELb1ELb1ELb1EEENS1_21CollectiveEpilogueFwdINS6_IJS8_SA_S9_EEENS6_IJNS7_ILi1EEESI_SI_EEESC_SE_Li256ELb1ELb1ELb1ELb0EEENS1_36VarlenDynamicPersistentTileSchedulerILi128ELi64ELi256ELi256ELb1ELb1ELb0ELb1ELb0ELb1EEEEEEEEEvNT_6ParamsE) ;  /* 0xfffdc67002007950 */ /* 0x004fea0003c3ffff */
        .weak           $__internal_13_$__cuda_sm70_shflsync_idx_p
        .type           $__internal_13_$__cuda_sm70_shflsync_idx_p,@function
        .size           $__internal_13_$__cuda_sm70_shflsync_idx_p,($__internal_14_$__cuda_sm70_shflsync_up_p - $__internal_13_$__cuda_sm70_shflsync_idx_p)
$__internal_13_$__cuda_sm70_shflsync_idx_p:
[----:B------:R-:W-:-:S04]  /*23990*/  MOV R86, 0xffffffff ;  /* 0xffffffff00567802 */ /* 0x000fc80000000f00 */
[----:B------:R-:W-:Y:S04]  /*239a0*/  WARPSYNC R86 ;  /* 0x0000005600007348 */ /* 0x000fe80003800000 */
[----:B------:R1:W2:Y:S02]  /*239b0*/  SHFL.IDX PT, R5, R9, R5, R3 ;  /* 0x0000000509057389 */ /* 0x0002a400000e0003 */
[----:B-1----:R-:W-:-:S04]  /*239c0*/  MOV R3, 0x0 ;  /* 0x0000000000037802 */ /* 0x002fc80000000f00 */
[----:B--2---:R-:W-:Y:S05]  /*239d0*/  RET.REL.NODEC R2 `(_ZN7cutlass13device_kernelIN5flash19enable_sm80_to_sm89INS1_16FlashAttnFwdSm80INS1_25CollectiveMainloopFwdSm80ILi8ELi1ELb0EN4cute5tupleIJNS5_1CILi128EEENS7_ILi64EEENS7_ILi192EEEEEELi192ENS_10bfloat16_tEfNS_4arch4Sm80ELb0ELb1ELb1ELb1ELb0ELb1ELb1ELb1EEENS1_21CollectiveEpilogueFwdINS6_IJS8_SA_S9_EEENS6_IJNS7_ILi1EEESI_SI_EEESC_SE_Li256ELb1ELb1ELb1ELb0EEENS1_36VarlenDynamicPersistentTileSchedulerILi128ELi64ELi256ELi256ELb1ELb1ELb0ELb1ELb0ELb1EEEEEEEEEvNT_6ParamsE) ;  /* 0xfffdc62002007950 */ /* 0x004fea0003c3ffff */
        .weak           $__internal_14_$__cuda_sm70_shflsync_up_p
        .type           $__internal_14_$__cuda_sm70_shflsync_up_p,@function
        .size           $__internal_14_$__cuda_sm70_shflsync_up_p,($__internal_15_$__cuda_sm70_votesync_ballot - $__internal_14_$__cuda_sm70_shflsync_up_p)
$__internal_14_$__cuda_sm70_shflsync_up_p:
[----:B------:R-:W-:Y:S02]  /*239e0*/  IMAD.MOV.U32 R5, RZ, RZ, RZ ;  /* 0x000000ffff057224 */ /* 0x000fe400078e00ff */
[----:B------:R-:W-:-:S04]  /*239f0*/  IMAD.MOV.U32 R9, RZ, RZ, -0x1 ;  /* 0xffffffffff097424 */ /* 0x000fc800078e00ff */
[----:B------:R-:W-:Y:S04]  /*23a00*/  WARPSYNC R9 ;  /* 0x0000000900007348 */ /* 0x000fe80003800000 */
[----:B------:R1:W2:Y:S02]  /*23a10*/  SHFL.UP PT, R5, R0, R2, R5 ;  /* 0x0400000200057389 */ /* 0x0002a400000e0005 */
[----:B-1----:R-:W-:Y:S02]  /*23a20*/  MOV R2, R3 ;  /* 0x0000000300027202 */ /* 0x002fe40000000f00 */
[----:B------:R-:W-:-:S04]  /*23a30*/  MOV R3, 0x0 ;  /* 0x0000000000037802 */ /* 0x000fc80000000f00 */
[----:B--2---:R-:W-:Y:S05]  /*23a40*/  RET.REL.NODEC R2 `(_ZN7cutlass13device_kernelIN5flash19enable_sm80_to_sm89INS1_16FlashAttnFwdSm80INS1_25CollectiveMainloopFwdSm80ILi8ELi1ELb0EN4cute5tupleIJNS5_1CILi128EEENS7_ILi64EEENS7_ILi192EEEEEELi192ENS_10bfloat16_tEfNS_4arch4Sm80ELb0ELb1ELb1ELb1ELb0ELb1ELb1ELb1EEENS1_21CollectiveEpilogueFwdINS6_IJS8_SA_S9_EEENS6_IJNS7_ILi1EEESI_SI_EEESC_SE_Li256ELb1ELb1ELb1ELb0EEENS1_36VarlenDynamicPersistentTileSchedulerILi128ELi64ELi256ELi256ELb1ELb1ELb0ELb1ELb0ELb1EEEEEEEEEvNT_6ParamsE) ;  /* 0xfffdc5b002007950 */ /* 0x004fea0003c3ffff */
        .weak           $__internal_15_$__cuda_sm70_votesync_ballot
        .type           $__internal_15_$__cuda_sm70_votesync_ballot,@function
        .size           $__internal_15_$__cuda_sm70_votesync_ballot,(.L_x_2484 - $__internal_15_$__cuda_sm70_votesync_ballot)
$__internal_15_$__cuda_sm70_votesync_ballot:
[----:B------:R-:W-:Y:S01]  /*23a50*/  ISETP.NE.U32.AND P0, PT, R0, 0x1, PT ;  /* 0x000000010000780c */ /* 0x000fe20003f05070 */
[----:B------:R-:W-:-:S04]  /*23a60*/  IMAD.MOV.U32 R3, RZ, RZ, -0x1 ;  /* 0xffffffffff037424 */ /* 0x000fc800078e00ff */
[----:B------:R-:W-:Y:S08]  /*23a70*/  WARPSYNC R3 ;  /* 0x0000000300007348 */ /* 0x000ff00003800000 */
[----:B------:R-:W-:-:S04]  /*23a80*/  VOTE.ANY R0, PT, !P0 ;  /* 0x0000000000007806 */ /* 0x000fc800040e0100 */
[----:B------:R-:W-:Y:S01]  /*23a90*/  LOP3.LUT R0, R0, R3, RZ, 0xc0, !PT ;  /* 0x0000000300007212 */ /* 0x000fe200078ec0ff */
[----:B------:R-:W-:-:S04]  /*23aa0*/  IMAD.MOV.U32 R3, RZ, RZ, 0x0 ;  /* 0x00000000ff037424 */ /* 0x000fc800078e00ff */
[----:B------:R-:W-:Y:S05]  /*23ab0*/  RET.REL.NODEC R2 `(_ZN7cutlass13device_kernelIN5flash19enable_sm80_to_sm89INS1_16FlashAttnFwdSm80INS1_25CollectiveMainloopFwdSm80ILi8ELi1ELb0EN4cute5tupleIJNS5_1CILi128EEENS7_ILi64EEENS7_ILi192EEEEEELi192ENS_10bfloat16_tEfNS_4arch4Sm80ELb0ELb1ELb1ELb1ELb0ELb1ELb1ELb1EEENS1_21CollectiveEpilogueFwdINS6_IJS8_SA_S9_EEENS6_IJNS7_ILi1EEESI_SI_EEESC_SE_Li256ELb1ELb1ELb1ELb0EEENS1_36VarlenDynamicPersistentTileSchedulerILi128ELi64ELi256ELi256ELb1ELb1ELb0ELb1ELb0ELb1EEEEEEEEEvNT_6ParamsE) ;  /* 0xfffdc54002007950 */ /* 0x000fea0003c3ffff */
.L_x_830:
        /* <DEDUP_REMOVED lines=12> */
.L_x_2484:


//--------------------- .text._ZN7cutlass13device_kernelIN5flash19enable_sm80_to_sm89INS1_16FlashAttnFwdSm80INS1_25CollectiveMainloopFwdSm80ILi8ELi1ELb1EN4cute5tupleIJNS5_1CILi128EEENS7_ILi96EEENS7_ILi192EEEEEELi192ENS_10bfloat16_tEfNS_4arch4Sm80ELb1ELb0ELb1ELb0ELb0ELb0ELb1ELb1EEENS1_21CollectiveEpilogueFwdINS6_IJS8_SA_S9_EEENS6_IJNS7_ILi1EEESI_SI_EEESC_SE_Li256ELb0ELb1ELb1ELb0EEENS1_30DynamicPersistentTileSchedulerILi256ELi256ELb1ELb1ELb0EEEEEEEEEvNT_6ParamsE --------------------------
	.section	.text._ZN7cutlass13device_kernelIN5flash19enable_sm80_to_sm89INS1_16FlashAttnFwdSm80INS1_25CollectiveMainloopFwdSm80ILi8ELi1ELb1EN4cute5tupleIJNS5_1CILi128EEENS7_ILi96EEENS7_ILi192EEEEEELi192ENS_10bfloat16_tEfNS_4arch4Sm80ELb1ELb0ELb1ELb0ELb0ELb0ELb1ELb1EEENS1_21CollectiveEpilogueFwdINS6_IJS8_SA_S9_EEENS6_IJNS7_ILi1EEESI_SI_EEESC_SE_Li256ELb0ELb1ELb1ELb0EEENS1_30DynamicPersistentTileSchedulerILi256ELi256ELb1ELb1ELb0EEEEEEEEEvNT_6ParamsE,"ax",@progbits
	.sectioninfo	@"SHI_REGISTERS=255"
	.align	128
.text._ZN7cutlass13device_kernelIN5flash19enable_sm80_to_sm89INS1_16FlashAttnFwdSm80INS1_25CollectiveMainloopFwdSm80ILi8ELi1ELb1EN4cute5tupleIJNS5_1CILi128EEENS7_ILi96EEENS7_ILi192EEEEEELi192ENS_10bfloat16_tEfNS_4arch4Sm80ELb1ELb0ELb1ELb0ELb0ELb0ELb1ELb1EEENS1_21CollectiveEpilogueFwdINS6_IJS8_SA_S9_EEENS6_IJNS7_ILi1EEESI_SI_EEESC_SE_Li256ELb0ELb1ELb1ELb0EEENS1_30DynamicPersistentTileSchedulerILi256ELi256ELb1ELb1ELb0EEEEEEEEEvNT_6ParamsE:
        .type           _ZN7cutlass13device_kernelIN5flash19enable_sm80_to_sm89INS1_16FlashAttnFwdSm80INS1_25CollectiveMainloopFwdSm80ILi8ELi1ELb1EN4cute5tupleIJNS5_1CILi128EEENS7_ILi96EEENS7_ILi192EEEEEELi192ENS_10bfloat16_tEfNS_4arch4Sm80ELb1ELb0ELb1ELb0ELb0ELb0ELb1ELb1EEENS1_21CollectiveEpilogueFwdINS6_IJS8_SA_S9_EEENS6_IJNS7_ILi1EEESI_SI_EEESC_SE_Li256ELb0ELb1ELb1ELb0EEENS1_30DynamicPersistentTileSchedulerILi256ELi256ELb1ELb1ELb0EEEEEEEEEvNT_6ParamsE,@function
        .size           _ZN7cutlass13device_kernelIN5flash19enable_sm80_to_sm89INS1_16FlashAttnFwdSm80INS1_25CollectiveMainloopFwdSm80ILi8ELi1ELb1EN4cute5tupleIJNS5_1CILi128EEENS7_ILi96EEENS7_ILi192EEEEEELi192ENS_10bfloat16_tEfNS_4arch4Sm80ELb1ELb0ELb1ELb0ELb0ELb0ELb1ELb1EEENS1_21CollectiveEpilogueFwdINS6_IJS8_SA_S9_EEENS6_IJNS7_ILi1EEESI_SI_EEESC_SE_Li256ELb0ELb1ELb1ELb0EEENS1_30DynamicPersistentTileSchedulerILi256ELi256ELb1ELb1ELb0EEEEEEEEEvNT_6ParamsE,(.L_x_2489 - _ZN7cutlass13device_kernelIN5flash19enable_sm80_to_sm89INS1_16FlashAttnFwdSm80INS1_25CollectiveMainloopFwdSm80ILi8ELi1ELb1EN4cute5tupleIJNS5_1CILi128EEENS7_ILi96EEENS7_ILi192EEEEEELi192ENS_10bfloat16_tEfNS_4arch4Sm80ELb1ELb0ELb1ELb0ELb0ELb0ELb1ELb1EEENS1_21CollectiveEpilogueFwdINS6_IJS8_SA_S9_EEENS6_IJNS7_ILi1EEESI_SI_EEESC_SE_Li256ELb0ELb1ELb1ELb0EEENS1_30DynamicPersistentTileSchedulerILi256ELi256ELb1ELb1ELb0EEEEEEEEEvNT_6ParamsE)
        .other          _ZN7cutlass13device_kernelIN5flash19enable_sm80_to_sm89INS1_16FlashAttnFwdSm80INS1_25CollectiveMainloopFwdSm80ILi8ELi1ELb1EN4cute5tupleIJNS5_1CILi128EEENS7_ILi96EEENS7_ILi192EEEEEELi192ENS_10bfloat16_tEfNS_4arch4Sm80ELb1ELb0ELb1ELb0ELb0ELb0ELb1ELb1EEENS1_21CollectiveEpilogueFwdINS6_IJS8_SA_S9_EEENS6_IJNS7_ILi1EEESI_SI_EEESC_SE_Li256ELb0ELb1ELb1ELb0EEENS1_30DynamicPersistentTileSchedulerILi256ELi256ELb1ELb1ELb0EEEEEEEEEvNT_6ParamsE,@"STO_CUDA_ENTRY STV_DEFAULT"
_ZN7cutlass13device_kernelIN5flash19enable_sm80_to_sm89INS1_16FlashAttnFwdSm80INS1_25CollectiveMainloopFwdSm80ILi8ELi1ELb1EN4cute5tupleIJNS5_1CILi128EEENS7_ILi96EEENS7_ILi192EEEEEELi192ENS_10bfloat16_tEfNS_4arch4Sm80ELb1ELb0ELb1ELb0ELb0ELb0ELb1ELb1EEENS1_21CollectiveEpilogueFwdINS6_IJS8_SA_S9_EEENS6_IJNS7_ILi1EEESI_SI_EEESC_SE_Li256ELb0ELb1ELb1ELb0EEENS1_30DynamicPersistentTileSchedulerILi256ELi256ELb1ELb1ELb0EEEEEEEEEvNT_6ParamsE:
[----:B------:R-:W-:-:S03]  /*0000*/  MOV R1, c[0x0][0x28] ;  /* 0x00000a0000017a02 */ /* 0x000fc60000000f00 */
[----:B------:R-:W1:Y:S01]  /*0010*/  S2R R14, SR_TID.X ;  /* 0x00000000000e7919 */ /* 0x000e620000002100 */
[----:B------:R-:W-:-:S03]  /*0020*/  IADD3 R1, R1, -0xa8, RZ ;  /* 0xffffff5801017810 */ /* 0x000fc60007ffe0ff */
[----:B------:R-:W2:Y:S01]  /*0030*/  S2R R13, SR_CTAID.X ;  /* 0x00000000000d7919 */ /* 0x000ea20000002500 */
[----:B-1----:R-:W-:-:S05]  /*0040*/  SHF.R.U32.HI R0, RZ, 0x5, R14 ;  /* 0x00000005ff007819 */ /* 0x002fca000001160e */
[----:B------:R-:W1:Y:S04]  /*0050*/  SHFL.IDX PT, R2, R0, RZ, 0x1f ;  /* 0x00001fff00027589 */ /* 0x000e6800000e0000 */
[----:B------:R-:W3:Y:S01]  /*0060*/  SHFL.IDX PT, R0, R0, RZ, 0x1f ;  /* 0x00001fff00007589 */ /* 0x000ee200000e0000 */
[----:B-1----:R-:W-:Y:S01]  /*0070*/  ISETP.GE.AND P0, PT, R2, 0x1, PT ;  /* 0x000000010200780c */ /* 0x002fe20003f06270 */
[----:B---3--:R1:W3:-:S12]  /*0080*/  R2UR UR6, R0 ;  /* 0x00000000000673c2 */ /* 0x0082d800000e0000 */
[----:B------:R-:W-:Y:S06]  /*0090*/  @P0 BAR.ARV 0x4, 0x100 ;  /* 0x0104000000000b1d */ /* 0x000fec0000002000 */
[----:B--2---:R-:W-:-:S13]  /*00a0*/  ISETP.GE.AND P0, PT, R13, c[0x0][0x538], PT ;  /* 0x00014e000d007a0c */ /* 0x004fda0003f06270 */
[----:B------:R-:W-:Y:S05]  /*00b0*/  @P0 EXIT ;  /* 0x000000000000094d */ /* 0x000fea0003800000 */
[----:B-1-3--:R-:W-:Y:S01]  /*00c0*/  SHF.R.S32.HI R11, RZ, 0x1f, R14 ;  /* 0x0000001fff0b7819 */ /* 0x00afe2000001140e */
[----:B------:R-:W-:Y:S01]  /*00d0*/  IMAD.MOV.U32 R249, RZ, RZ, 0x10 ;  /* 0x00000010fff97424 */ /* 0x000fe200078e00ff */
[----:B------:R-:W-:Y:S01]  /*00e0*/  ULDC.64 UR8, c[0x0][0x118] ;  /* 0x0000460000087ab9 */ /* 0x000fe20000000a00 */
[----:B------:R-:W-:Y:S01]  /*00f0*/  IMAD.MOV.U32 R230, RZ, RZ, 0x20 ;  /* 0x00000020ffe67424 */ /* 0x000fe200078e00ff */
[CC--:B------:R-:W-:Y:S02]  /*0100*/  LEA.HI R2, R11.reuse, R14.reuse, RZ, 0x4 ;  /* 0x0000000e0b027211 */ /* 0x0c0fe400078f20ff */
[CC--:B------:R-:W-:Y:S02]  /*0110*/  LEA.HI R0, R11.reuse, R14.reuse, RZ, 0x2 ;  /* 0x0000000e0b007211 */ /* 0x0c0fe400078f10ff */
[----:B------:R-:W-:Y:S02]  /*0120*/  SHF.R.S32.HI R3, RZ, 0x4, R2 ;  /* 0x00000004ff037819 */ /* 0x000fe40000011402 */
[----:B------:R-:W-:-:S02]  /*0130*/  LEA.HI R10, R11, R14, RZ, 0x3 ;  /* 0x0000000e0b0a7211 */ /* 0x000fc400078f18ff */
[----:B------:R-:W-:Y:S02]  /*0140*/  LOP3.LUT R4, R0, 0xfffffffc, RZ, 0xc0, !PT ;  /* 0xfffffffc00047812 */ /* 0x000fe400078ec0ff */
[C---:B------:R-:W-:Y:S02]  /*0150*/  LOP3.LUT R0, R2.reuse, 0xfffffff0, RZ, 0xc0, !PT ;  /* 0xfffffff002007812 */ /* 0x040fe400078ec0ff */
[----:B------:R-:W-:Y:S01]  /*0160*/  LEA.HI R2, R2, R3, RZ, 0x1 ;  /* 0x0000000302027211 */ /* 0x000fe200078f08ff */
[C---:B------:R-:W-:Y:S01]  /*0170*/  IMAD.IADD R4, R14.reuse, 0x1, -R4 ;  /* 0x000000010e047824 */ /* 0x040fe200078e0a04 */
[----:B------:R-:W-:Y:S01]  /*0180*/  SHF.R.S32.HI R15, RZ, 0x3, R10 ;  /* 0x00000003ff0f7819 */ /* 0x000fe2000001140a */
[----:B------:R-:W-:Y:S01]  /*0190*/  IMAD.IADD R5, R14, 0x1, -R0 ;  /* 0x000000010e057824 */ /* 0x000fe200078e0a00 */
[----:B------:R-:W-:Y:S02]  /*01a0*/  LOP3.LUT R6, R10, 0xfffffff8, RZ, 0xc0, !PT ;  /* 0xfffffff80a067812 */ /* 0x000fe400078ec0ff */
[----:B------:R-:W-:Y:S01]  /*01b0*/  LOP3.LUT R0, R2, 0xfffffffe, RZ, 0xc0, !PT ;  /* 0xfffffffe02007812 */ /* 0x000fe200078ec0ff */
[----:B------:R-:W-:-:S02]  /*01c0*/  IMAD.SHL.U32 R7, R15, 0x40, RZ ;  /* 0x000000400f077824 */ /* 0x000fc400078e00ff */
[----:B------:R-:W-:Y:S02]  /*01d0*/  IMAD.IADD R6, R14, 0x1, -R6 ;  /* 0x000000010e067824 */ /* 0x000fe400078e0a06 */
[----:B------:R-:W-:Y:S01]  /*01e0*/  IMAD.IADD R9, R3, 0x1, -R0 ;  /* 0x0000000103097824 */ /* 0x000fe200078e0a00 */
[----:B------:R-:W-:Y:S01]  /*01f0*/  LEA.HI R0, R4, R4, RZ, 0x1 ;  /* 0x0000000404007211 */ /* 0x000fe200078f08ff */
[C---:B------:R-:W-:Y:S01]  /*0200*/  IMAD.SHL.U32 R16, R6.reuse, 0x8, RZ ;  /* 0x0000000806107824 */ /* 0x040fe200078e00ff */
[----:B------:R-:W-:Y:S01]  /*0210*/  LOP3.LUT R2, R7, 0x1c0, RZ, 0xc0, !PT ;  /* 0x000001c007027812 */ /* 0x000fe200078ec0ff */
[----:B------:R-:W-:Y:S01]  /*0220*/  IMAD.SHL.U32 R8, R6, 0x40, RZ ;  /* 0x0000004006087824 */ /* 0x000fe200078e00ff */
[----:B------:R-:W-:Y:S02]  /*0230*/  SHF.R.S32.HI R7, RZ, 0x1f, R5 ;  /* 0x0000001fff077819 */ /* 0x000fe40000011405 */
[----:B------:R-:W-:Y:S01]  /*0240*/  LOP3.LUT R0, R0, 0x1ffffffe, RZ, 0xc0, !PT ;  /* 0x1ffffffe00007812 */ /* 0x000fe200078ec0ff */
[----:B------:R-:W-:Y:S01]  /*0250*/  STL [R1+0x50], R16 ;  /* 0x0000501001007387 */ /* 0x000fe20000100800 */
[----:B------:R-:W-:-:S02]  /*0260*/  LOP3.LUT R3, R2, 0x38, R16, 0xf8, !PT ;  /* 0x0000003802037812 */ /* 0x000fc400078ef810 */
[----:B------:R-:W-:Y:S01]  /*0270*/  SHF.R.U32.HI R2, RZ, 0x3, R2 ;  /* 0x00000003ff027819 */ /* 0x000fe20000011602 */
[----:B------:R-:W-:Y:S01]  /*0280*/  IMAD.IADD R12, R4, 0x1, -R0 ;  /* 0x00000001040c7824 */ /* 0x000fe200078e0a00 */
[----:B------:R-:W-:Y:S02]  /*0290*/  LEA.HI R224, R7, R5, RZ, 0x3 ;  /* 0x0000000507e07211 */ /* 0x000fe400078f18ff */
[----:B------:R-:W-:Y:S02]  /*02a0*/  LOP3.LUT R7, R3, R2, RZ, 0x3c, !PT ;  /* 0x0000000203077212 */ /* 0x000fe400078e3cff */
[C---:B------:R-:W-:Y:S01]  /*02b0*/  LOP3.LUT R0, R224.reuse, 0xfffffff8, RZ, 0xc0, !PT ;  /* 0xfffffff8e0007812 */ /* 0x040fe200078ec0ff */
[----:B------:R-:W-:Y:S01]  /*02c0*/  IMAD.SHL.U32 R224, R224, 0x40, RZ ;  /* 0x00000040e0e07824 */ /* 0x000fe200078e00ff */
[----:B------:R-:W-:Y:S02]  /*02d0*/  LOP3.LUT R2, R8, 0x1c0, RZ, 0xc0, !PT ;  /* 0x000001c008027812 */ /* 0x000fe400078ec0ff */
[----:B------:R-:W-:Y:S01]  /*02e0*/  LEA.HI R4, R11, R14, RZ, 0x6 ;  /* 0x0000000e0b047211 */ /* 0x000fe200078f30ff */
[----:B------:R-:W-:Y:S01]  /*02f0*/  IMAD.IADD R5, R5, 0x1, -R0 ;  /* 0x0000000105057824 */ /* 0x000fe200078e0a00 */
[----:B------:R-:W-:-:S02]  /*0300*/  LOP3.LUT R3, R2, 0x8, R10, 0xf8, !PT ;  /* 0x0000000802037812 */ /* 0x000fc400078ef80a */
[----:B------:R-:W-:Y:S01]  /*0310*/  SHF.R.U32.HI R2, RZ, 0x3, R2 ;  /* 0x00000003ff027819 */ /* 0x000fe20000011602 */
[----:B------:R-:W-:Y:S01]  /*0320*/  IMAD.SHL.U32 R0, R4, 0x8, RZ ;  /* 0x0000000804007824 */ /* 0x000fe200078e00ff */
[----:B------:R-:W-:Y:S01]  /*0330*/  LEA.HI R8, R11, R14, RZ, 0x5 ;  /* 0x0000000e0b087211 */ /* 0x000fe200078f28ff */
[----:B------:R-:W-:Y:S01]  /*0340*/  IMAD.SHL.U32 R4, R5, 0x40, RZ ;  /* 0x0000004005047824 */ /* 0x000fe200078e00ff */
[----:B------:R-:W-:Y:S01]  /*0350*/  LOP3.LUT R225, R3, R2, RZ, 0x3c, !PT ;  /* 0x0000000203e17212 */ /* 0x000fe200078e3cff */
[----:B------:R-:W-:Y:S01]  /*0360*/  IMAD.SHL.U32 R3, R9, 0x8, RZ ;  /* 0x0000000809037824 */ /* 0x000fe200078e00ff */
[----:B------:R-:W-:Y:S02]  /*0370*/  LOP3.LUT R2, R8, 0xffffffe0, RZ, 0xc0, !PT ;  /* 0xffffffe008027812 */ /* 0x000fe400078ec0ff */
[----:B------:R-:W-:Y:S01]  /*0380*/  LOP3.LUT R10, R7, 0x7ffffe00, R0, 0xf8, !PT ;  /* 0x7ffffe00070a7812 */ /* 0x000fe200078ef800 */
[----:B------:R-:W-:Y:S01]  /*0390*/  IMAD R225, R9, 0x200, R225 ;  /* 0x0000020009e17824 */ /* 0x000fe200078e02e1 */
[----:B------:R-:W-:Y:S01]  /*03a0*/  LOP3.LUT R0, R4, 0x1c0, RZ, 0xc0, !PT ;  /* 0x000001c004007812 */ /* 0x000fe200078ec0ff */
[----:B------:R-:W-:Y:S01]  /*03b0*/  IMAD.IADD R14, R14, 0x1, -R2 ;  /* 0x000000010e0e7824 */ /* 0x000fe200078e0a02 */
[----:B------:R-:W-:-:S02]  /*03c0*/  SHF.R.S32.HI R250, RZ, 0x5, R8 ;  /* 0x00000005fffa7819 */ /* 0x000fc40000011408 */
[----:B------:R-:W-:Y:S02]  /*03d0*/  SHF.R.S32.HI R4, RZ, 0x1f, R8 ;  /* 0x0000001fff047819 */ /* 0x000fe40000011408 */
[----:B------:R-:W-:Y:S02]  /*03e0*/  LOP3.LUT R3, R0, 0x8, R3, 0xf8, !PT ;  /* 0x0000000800037812 */ /* 0x000fe400078ef803 */
[----:B------:R-:W-:Y:S02]  /*03f0*/  SHF.R.U32.HI R2, RZ, 0x3, R0 ;  /* 0x00000003ff027819 */ /* 0x000fe40000011600 */
[----:B------:R-:W-:Y:S02]  /*0400*/  LEA.HI R0, R4, R250, RZ, 0x3 ;  /* 0x000000fa04007211 */ /* 0x000fe400078f18ff */
[----:B------:R-:W-:Y:S02]  /*0410*/  SHF.R.S32.HI R7, RZ, 0x1f, R14 ;  /* 0x0000001fff077819 */ /* 0x000fe4000001140e */
[----:B------:R-:W-:-:S02]  /*0420*/  LOP3.LUT R0, R0, 0xffffff8, RZ, 0xc0, !PT ;  /* 0x0ffffff800007812 */ /* 0x000fc400078ec0ff */
[----:B------:R-:W-:Y:S02]  /*0430*/  LOP3.LUT R4, R3, R2, RZ, 0x3c, !PT ;  /* 0x0000000203047212 */ /* 0x000fe400078e3cff */
[----:B------:R-:W-:Y:S01]  /*0440*/  LEA.HI R3, R7, R14, RZ, 0x2 ;  /* 0x0000000e07037211 */ /* 0x000fe200078f10ff */
[----:B------:R-:W-:Y:S01]  /*0450*/  IMAD.IADD R2, R250, 0x1, -R0 ;  /* 0x00000001fa027824 */ /* 0x000fe200078e0a00 */
[----:B------:R-:W-:Y:S02]  /*0460*/  R2P PR, R5, 0x6 ;  /* 0x0000000605007804 */ /* 0x000fe40000000000 */
[----:B------:R-:W-:Y:S02]  /*0470*/  SHF.R.S32.HI R0, RZ, 0x2, R3 ;  /* 0x00000002ff007819 */ /* 0x000fe40000011403 */
[----:B------:R-:W-:Y:S02]  /*0480*/  LOP3.LUT R3, R3, 0x7ffffffc, RZ, 0xc0, !PT ;  /* 0x7ffffffc03037812 */ /* 0x000fe400078ec0ff */
[----:B------:R-:W-:Y:S01]  /*0490*/  SEL R249, R249, 0xfffffff0, !P1 ;  /* 0xfffffff0f9f97807 */ /* 0x000fe20004800000 */
[----:B------:R-:W-:Y:S01]  /*04a0*/  IMAD R8, R2, 0x10, R0 ;  /* 0x0000001002087824 */ /* 0x000fe200078e0200 */
[----:B------:R-:W-:Y:S01]  /*04b0*/  IADD3 R2, R16, 0x40, RZ ;  /* 0x0000004010027810 */ /* 0x000fe20007ffe0ff */
[----:B------:R-:W-:Y:S01]  /*04c0*/  IMAD R0, R6, 0x20, R15 ;  /* 0x0000002006007824 */ /* 0x000fe200078e020f */
[----:B------:R-:W-:Y:S01]  /*04d0*/  SEL R5, R230, 0xffffffe0, !P2 ;  /* 0xffffffe0e6057807 */ /* 0x000fe20005000000 */
[----:B------:R-:W-:Y:S01]  /*04e0*/  IMAD.IADD R3, R14, 0x1, -R3 ;  /* 0x000000010e037824 */ /* 0x000fe200078e0a03 */
[----:B------:R-:W-:Y:S01]  /*04f0*/  STL [R1+0x6c], R8 ;  /* 0x00006c0801007387 */ /* 0x000fe20000100800 */
[----:B------:R-:W-:-:S02]  /*0500*/  SHF.R.S32.HI R2, RZ, 0x1f, R2 ;  /* 0x0000001fff027819 */ /* 0x000fc40000011402 */
[----:B------:R-:W-:Y:S01]  /*0510*/  IMAD.IADD R249, R249, 0x1, R5 ;  /* 0x00000001f9f97824 */ /* 0x000fe200078e0205 */
[----:B------:R-:W-:Y:S01]  /*0520*/  STL [R1+0x5c], R13 ;  /* 0x00005c0d01007387 */ /* 0x000fe20000100800 */
[----:B------:R-:W-:Y:S01]  /*0530*/  LOP3.LUT R224, R4, 0x7ffffe00, R224, 0xf8, !PT ;  /* 0x7ffffe0004e07812 */ /* 0x000fe200078ef8e0 */
[----:B------:R-:W-:Y:S01]  /*0540*/  IMAD.SHL.U32 R5, R10, 0x2, RZ ;  /* 0x000000020a057824 */ /* 0x000fe200078e00ff */
[----:B------:R-:W-:Y:S01]  /*0550*/  LOP3.LUT P3, RZ, R6, 0x2, RZ, 0xc0, !PT ;  /* 0x0000000206ff7812 */ /* 0x000fe2000786c0ff */
[----:B------:R1:W-:Y:S01]  /*0560*/  STL [R1+0x70], R0 ;  /* 0x0000700001007387 */ /* 0x0003e20000100800 */
[----:B------:R-:W-:Y:S01]  /*0570*/  IMAD.MOV.U32 R4, RZ, RZ, 0x40 ;  /* 0x00000040ff047424 */ /* 0x000fe200078e00ff */
[----:B------:R-:W-:Y:S02]  /*0580*/  LEA R224, R224, 0x100, 0x1 ;  /* 0x00000100e0e07811 */ /* 0x000fe400078e08ff */
[----:B------:R2:W-:Y:S01]  /*0590*/  STL [R1+0x64], R2 ;  /* 0x0000640201007387 */ /* 0x0005e20000100800 */
[----:B------:R-:W-:-:S02]  /*05a0*/  LOP3.LUT P0, RZ, R6, 0x4, RZ, 0xc0, !PT ;  /* 0x0000000406ff7812 */ /* 0x000fc4000780c0ff */
[--C-:B------:R-:W-:Y:S01]  /*05b0*/  IMAD R250, R250, 0x800, R224.reuse ;  /* 0x00000800fafa7824 */ /* 0x100fe200078e02e0 */
[----:B------:R-:W-:Y:S01]  /*05c0*/  LEA R225, R225, 0xc100, 0x1 ;  /* 0x0000c100e1e17811 */ /* 0x000fe200078e08ff */
[----:B------:R-:W-:Y:S01]  /*05d0*/  IMAD R249, R249, 0x2, R224 ;  /* 0x00000002f9f97824 */ /* 0x000fe200078e02e0 */
[----:B------:R-:W-:Y:S02]  /*05e0*/  SEL R230, R230, 0xffffffe0, !P1 ;  /* 0xffffffe0e6e67807 */ /* 0x000fe40004800000 */
[----:B------:R-:W-:Y:S02]  /*05f0*/  SEL R226, R4, 0xffffffc0, !P0 ;  /* 0xffffffc004e27807 */ /* 0x000fe40004000000 */
[C---:B------:R-:W-:Y:S01]  /*0600*/  IADD3 R231, R225.reuse, 0x20, RZ ;  /* 0x00000020e1e77810 */ /* 0x040fe20007ffe0ff */
[----:B------:R-:W-:Y:S01]  /*0610*/  IMAD.IADD R251, R230, 0x1, R250 ;  /* 0x00000001e6fb7824 */ /* 0x000fe200078e02fa */
[C---:B------:R-:W-:Y:S01]  /*0620*/  @P3 IADD3 R231, R225.reuse, -0x20, RZ ;  /* 0xffffffe0e1e73810 */ /* 0x040fe20007ffe0ff */
[----:B------:R-:W-:-:S02]  /*0630*/  IMAD.IADD R229, R225, 0x1, R226 ;  /* 0x00000001e1e57824 */ /* 0x000fc400078e02e2 */
[----:B------:R-:W-:Y:S01]  /*0640*/  IMAD.IADD R228, R224, 0x1, R230 ;  /* 0x00000001e0e47824 */ /* 0x000fe200078e02e6 */
[C---:B------:R-:W-:Y:S01]  /*0650*/  IADD3 R248, R231.reuse, 0x800, RZ ;  /* 0x00000800e7f87810 */ /* 0x040fe20007ffe0ff */
[----:B------:R-:W-:Y:S01]  /*0660*/  IMAD.IADD R226, R226, 0x1, R231 ;  /* 0x00000001e2e27824 */ /* 0x000fe200078e02e7 */
[C---:B------:R-:W-:Y:S02]  /*0670*/  IADD3 R247, R231.reuse, 0x1000, RZ ;  /* 0x00001000e7f77810 */ /* 0x040fe40007ffe0ff */
[C---:B------:R-:W-:Y:S02]  /*0680*/  IADD3 R246, R231.reuse, 0x1800, RZ ;  /* 0x00001800e7f67810 */ /* 0x040fe40007ffe0ff */
[----:B-1----:R-:W-:Y:S02]  /*0690*/  IADD3 R0, R16, 0x80, RZ ;  /* 0x0000008010007810 */ /* 0x002fe40007ffe0ff */
[----:B------:R-:W-:Y:S01]  /*06a0*/  IADD3 R245, R231, 0x2000, RZ ;  /* 0x00002000e7f57810 */ /* 0x000fe20007ffe0ff */
[----:B--2---:R-:W-:Y:S01]  /*06b0*/  IMAD.SHL.U32 R2, R3, 0x2, RZ ;  /* 0x0000000203027824 */ /* 0x004fe200078e00ff */
[----:B------:R-:W-:-:S02]  /*06c0*/  SHF.R.S32.HI R0, RZ, 0x1f, R0 ;  /* 0x0000001fff007819 */ /* 0x000fc40000011400 */
[C---:B------:R-:W-:Y:S02]  /*06d0*/  IADD3 R244, R231.reuse, 0x2800, RZ ;  /* 0x00002800e7f47810 */ /* 0x040fe40007ffe0ff */
[C---:B------:R-:W-:Y:S01]  /*06e0*/  IADD3 R243, R231.reuse, 0x3000, RZ ;  /* 0x00003000e7f37810 */ /* 0x040fe20007ffe0ff */
[----:B------:R1:W-:Y:S01]  /*06f0*/  STL [R1+0x60], R0 ;  /* 0x0000600001007387 */ /* 0x0003e20000100800 */
[C---:B------:R-:W-:Y:S02]  /*0700*/  IADD3 R242, R231.reuse, 0x3800, RZ ;  /* 0x00003800e7f27810 */ /* 0x040fe40007ffe0ff */
[C---:B------:R-:W-:Y:S01]  /*0710*/  IADD3 R241, R231.reuse, 0x4000, RZ ;  /* 0x00004000e7f17810 */ /* 0x040fe20007ffe0ff */
[----:B------:R-:W-:Y:S01]  /*0720*/  STL [R1+0x4], R5 ;  /* 0x0000040501007387 */ /* 0x000fe20000100800 */
[C---:B------:R-:W-:Y:S02]  /*0730*/  IADD3 R240, R231.reuse, 0x4800, RZ ;  /* 0x00004800e7f07810 */ /* 0x040fe40007ffe0ff */
[C---:B------:R-:W-:Y:S01]  /*0740*/  IADD3 R239, R231.reuse, 0x5000, RZ ;  /* 0x00005000e7ef7810 */ /* 0x040fe20007ffe0ff */
[----:B------:R-:W-:Y:S01]  /*0750*/  STL [R1+0x24], R2 ;  /* 0x0000240201007387 */ /* 0x000fe20000100800 */
[----:B------:R-:W-:-:S02]  /*0760*/  IADD3 R238, R231, 0x5800, RZ ;  /* 0x00005800e7ee7810 */ /* 0x000fc40007ffe0ff */
[C---:B------:R-:W-:Y:S02]  /*0770*/  IADD3 R237, R231.reuse, 0x6000, RZ ;  /* 0x00006000e7ed7810 */ /* 0x040fe40007ffe0ff */
[C---:B------:R-:W-:Y:S02]  /*0780*/  IADD3 R236, R231.reuse, 0x6800, RZ ;  /* 0x00006800e7ec7810 */ /* 0x040fe40007ffe0ff */
[C---:B------:R-:W-:Y:S02]  /*0790*/  IADD3 R235, R231.reuse, 0x7000, RZ ;  /* 0x00007000e7eb7810 */ /* 0x040fe40007ffe0ff */
[C---:B------:R-:W-:Y:S02]  /*07a0*/  IADD3 R234, R231.reuse, 0x7800, RZ ;  /* 0x00007800e7ea7810 */ /* 0x040fe40007ffe0ff */
[C---:B------:R-:W-:Y:S02]  /*07b0*/  IADD3 R233, R231.reuse, 0x8000, RZ ;  /* 0x00008000e7e97810 */ /* 0x040fe40007ffe0ff */
[----:B------:R-:W-:Y:S01]  /*07c0*/  IADD3 R232, R231, 0x8800, RZ ;  /* 0x00008800e7e87810 */ /* 0x000fe20007ffe0ff */
[----:B-1----:R-:W-:-:S05]  /*07d0*/  IMAD R0, R12, 0x8, R8 ;  /* 0x000000080c007824 */ /* 0x002fca00078e0208 */
[----:B------:R1:W-:Y:S02]  /*07e0*/  STL [R1+0x68], R0 ;  /* 0x0000680001007387 */ /* 0x0003e40000100800 */
[----:B-1----:R-:W-:-:S04]  /*07f0*/  SEL R0, R4, 0xffffffc0, !P2 ;  /* 0xffffffc004007807 */ /* 0x002fc80005000000 */
[C---:B------:R-:W-:Y:S01]  /*0800*/  IADD3 R230, R0.reuse, R224, R230 ;  /* 0x000000e000e67210 */ /* 0x040fe20007ffe0e6 */
[----:B------:R-:W-:Y:S02]  /*0810*/  IMAD.IADD R2, R0, 0x1, R250 ;  /* 0x0000000100027824 */ /* 0x000fe400078e02fa */
[----:B------:R-:W-:Y:S02]  /*0820*/  IMAD.IADD R227, R224, 0x1, R0 ;  /* 0x00000001e0e37824 */ /* 0x000fe400078e0200 */
[----:B------:R-:W-:Y:S01]  /*0830*/  IMAD.IADD R252, R0, 0x1, R251 ;  /* 0x0000000100fc7824 */ /* 0x000fe200078e02fb */
[----:B------:R1:W-:Y:S04]  /*0840*/  STL [R1], R2 ;  /* 0x0000000201007387 */ /* 0x0003e80000100800 */
.L_x_856:
[----:B------:R-:W2:Y:S01]  /*0850*/  LDL R4, [R1+0x5c] ;  /* 0x00005c0001047983 */ /* 0x000ea20000100800 */
[----:B------:R-:W-:Y:S01]  /*0860*/  IMAD.MOV.U32 R0, RZ, RZ, c[0x0][0x560] ;  /* 0x00015800ff007624 */ /* 0x000fe200078e00ff */
[----:B------:R-:W-:Y:S01]  /*0870*/  YIELD ;  /* 0x0000000000007946 */ /* 0x000fe20003800000 */
[----:B------:R-:W-:Y:S03]  /*0880*/  BSSY B0, `(.L_x_831) ;  /* 0x0000016000007945 */ /* 0x000fe60003800000 */
[----:B------:R-:W-:-:S13]  /*0890*/  ISETP.NE.AND P0, PT, R0, 0x1, PT ;  /* 0x000000010000780c */ /* 0x000fda0003f05270 */
[----:B--2---:R-:W-:Y:S01]  /*08a0*/  @P0 IMAD.HI.U32 R0, R4, c[0x0][0x564], RZ ;  /* 0x0001590004000a27 */ /* 0x004fe200078e00ff */
[----:B------:R-:W-:-:S04]  /*08b0*/  MOV R3, R4 ;  /* 0x0000000400037202 */ /* 0x000fc80000000f00 */
[----:B------:R-:W-:-:S04]  /*08c0*/  @P0 SHF.R.U32.HI R3, RZ, c[0x0][0x568], R0 ;  /* 0x00015a00ff030a19 */ /* 0x000fc80000011600 */
[----:B------:R-:W-:Y:S01]  /*08d0*/  ISETP.GE.AND P0, PT, R3, c[0x0][0x578], PT ;  /* 0x00015e0003007a0c */ /* 0x000fe20003f06270 */
[----:B-1----:R-:W-:-:S04]  /*08e0*/  IMAD.MOV R2, RZ, RZ, -R3 ;  /* 0x000000ffff027224 */ /* 0x002fc800078e0a03 */
[----:B------:R-:W-:-:S08]  /*08f0*/  IMAD R2, R2, c[0x0][0x560], R4 ;  /* 0x0001580002027a24 */ /* 0x000fd000078e0204 */
[----:B------:R-:W-:Y:S05]  /*0900*/  @!P0 BRA `(.L_x_832) ;  /* 0x0000007000008947 */ /* 0x000fea0003800000 */
[----:B------:R-:W-:-:S04]  /*0910*/  MOV R0, c[0x0][0x56c] ;  /* 0x00015b0000007a02 */ /* 0x000fc80000000f00 */
[----:B------:R-:W-:Y:S02]  /*0920*/  ISETP.NE.AND P0, PT, R0, 0x1, PT ;  /* 0x000000010000780c */ /* 0x000fe40003f05270 */
[----:B------:R-:W-:-:S11]  /*0930*/  MOV R0, R2 ;  /* 0x0000000200007202 */ /* 0x000fd60000000f00 */
[----:B------:R-:W-:-:S05]  /*0940*/  @P0 IMAD.HI.U32 R4, R2, c[0x0][0x570], RZ ;  /* 0x00015c0002040a27 */ /* 0x000fca00078e00ff */
[----:B------:R-:W-:-:S05]  /*0950*/  @P0 SHF.R.U32.HI R0, RZ, c[0x0][0x574], R4 ;  /* 0x00015d00ff000a19 */ /* 0x000fca0000011604 */
[----:B------:R-:W-:Y:S01]  /*0960*/  IMAD R4, R0, c[0x0][0x56c], RZ ;  /* 0x00015b0000047a24 */ /* 0x000fe200078e02ff */
[----:B------:R-:W-:Y:S05]  /*0970*/  BRA `(.L_x_833) ;  /* 0x0000006000007947 */ /* 0x000fea0003800000 */
.L_x_832:
[----:B------:R-:W-:-:S04]  /*0980*/  MOV R0, c[0x0][0x554] ;  /* 0x0001550000007a02 */ /* 0x000fc80000000f00 */
[----:B------:R-:W-:Y:S02]  /*0990*/  ISETP.NE.AND P0, PT, R0, 0x1, PT ;  /* 0x000000010000780c */ /* 0x000fe40003f05270 */
[----:B------:R-:W-:-:S11]  /*09a0*/  MOV R0, R2 ;  /* 0x0000000200007202 */ /* 0x000fd60000000f00 */
[----:B------:R-:W-:-:S05]  /*09b0*/  @P0 IMAD.HI.U32 R4, R2, c[0x0][0x558], RZ ;  /* 0x0001560002040a27 */ /* 0x000fca00078e00ff */
[----:B------:R-:W-:-:S05]  /*09c0*/  @P0 SHF.R.U32.HI R0, RZ, c[0x0][0x55c], R4 ;  /* 0x00015700ff000a19 */ /* 0x000fca0000011604 */
[----:B------:R-:W-:Y:S02]  /*09d0*/  IMAD R4, R0, c[0x0][0x554], RZ ;  /* 0x0001550000047a24 */ /* 0x000fe400078e02ff */
.L_x_833:
[----:B------:R-:W-:Y:S05]  /*09e0*/  BSYNC B0 ;  /* 0x0000000000007941 */ /* 0x000fea0003800000 */
.L_x_831:
[----:B------:R-:W-:Y:S01]  /*09f0*/  IMAD.MOV.U32 R5, RZ, RZ, c[0x0][0x53c] ;  /* 0x00014f00ff057624 */ /* 0x000fe200078e00ff */
[----:B------:R-:W-:Y:S01]  /*0a00*/  ULDC UR4, c[0x0][0x1d0] ;  /* 0x0000740000047ab9 */ /* 0x000fe20000000800 */
[----:B------:R-:W-:Y:S01]  /*0a10*/  IMAD.MOV.U32 R11, RZ, RZ, R0 ;  /* 0x000000ffff0b7224 */ /* 0x000fe200078e0000 */
[----:B------:R-:W-:Y:S01]  /*0a20*/  UIADD3 UR4, UR4, 0x5f, URZ ;  /* 0x0000005f04047890 */ /* 0x000fe2000fffe03f */
[----:B------:R-:W-:Y:S01]  /*0a30*/  IMAD.MOV.U32 R24, RZ, RZ, c[0x0][0x2c4] ;  /* 0x0000b100ff187624 */ /* 0x000fe200078e00ff */
[----:B------:R-:W-:Y:S01]  /*0a40*/  ISETP.NE.AND P0, PT, R5, 0x1, PT ;  /* 0x000000010500780c */ /* 0x000fe20003f05270 */
[----:B------:R-:W-:Y:S01]  /*0a50*/  IMAD.MOV.U32 R7, RZ, RZ, c[0x0][0x168] ;  /* 0x00005a00ff077624 */ /* 0x000fe200078e00ff */
[----:B------:R-:W-:Y:S01]  /*0a60*/  LOP3.LUT R5, RZ, R0, RZ, 0x33, !PT ;  /* 0x00000000ff057212 */ /* 0x000fe200078e33ff */
[----:B------:R-:W-:Y:S01]  /*0a70*/  UIMAD.WIDE UR4, UR4, 0x2aaaaaab, URZ ;  /* 0x2aaaaaab040478a5 */ /* 0x000fe2000f8e023f */
[----:B------:R-:W-:Y:S01]  /*0a80*/  ISETP.NE.AND P1, PT, R24, 0x1, PT ;  /* 0x000000011800780c */ /* 0x000fe20003f25270 */
[----:B------:R-:W-:Y:S02]  /*0a90*/  BSSY B0, `(.L_x_834) ;  /* 0x0000040000007945 */ /* 0x000fe40003800000 */
[----:B------:R-:W-:-:S04]  /*0aa0*/  USHF.R.U32.HI UR4, URZ, 0x1f, UR5 ;  /* 0x0000001f3f047899 */ /* 0x000fc80008011605 */
[----:B------:R-:W-:Y:S02]  /*0ab0*/  ULEA.HI.SX32 UR4, UR5, UR4, 0x1c ;  /* 0x0000000405047291 */ /* 0x000fe4000f8fe23f */
[----:B------:R-:W-:Y:S01]  /*0ac0*/  @P0 IMAD.HI.U32 R6, R0, c[0x0][0x540], RZ ;  /* 0x0001500000060a27 */ /* 0x000fe200078e00ff */
[----:B------:R-:W-:-:S04]  /*0ad0*/  IADD3 R0, R5, c[0x0][0x53c], RZ ;  /* 0x00014f0005007a10 */ /* 0x000fc80007ffe0ff */
[----:B------:R-:W-:Y:S02]  /*0ae0*/  @P0 SHF.R.U32.HI R11, RZ, c[0x0][0x544], R6 ;  /* 0x00015100ff0b0a19 */ /* 0x000fe40000011606 */
[----:B------:R-:W-:-:S03]  /*0af0*/  MOV R6, c[0x0][0x548] ;  /* 0x0001520000067a02 */ /* 0x000fc60000000f00 */
[----:B------:R-:W-:Y:S01]  /*0b00*/  IMAD R0, R11, c[0x0][0x53c], R0 ;  /* 0x00014f000b007a24 */ /* 0x000fe200078e0200 */
[----:B------:R-:W-:Y:S01]  /*0b10*/  ISETP.NE.AND P0, PT, R6, 0x1, PT ;  /* 0x000000010600780c */ /* 0x000fe20003f05270 */
[----:B------:R1:W-:Y:S02]  /*0b20*/  STL [R1+0x4c], R11 ;  /* 0x00004c0b01007387 */ /* 0x0003e40000100800 */
[----:B------:R-:W-:-:S05]  /*0b30*/  IMAD.SHL.U32 R164, R0, 0x80, RZ ;  /* 0x0000008000a47824 */ /* 0x000fca00078e00ff */
[----:B------:R-:W-:Y:S01]  /*0b40*/  IADD3 R0, R164, 0x7f, RZ ;  /* 0x0000007fa4007810 */ /* 0x000fe20007ffe0ff */
[----:B------:R1:W-:Y:S04]  /*0b50*/  STL [R1+0x58], R164 ;  /* 0x000058a401007387 */ /* 0x0003e80000100800 */
[----:B------:R-:W-:-:S05]  /*0b60*/  @P1 IMAD.HI.U32 R5, R0, c[0x0][0x2c8], RZ ;  /* 0x0000b20000051a27 */ /* 0x000fca00078e00ff */
[----:B------:R-:W-:Y:S02]  /*0b70*/  @P1 SHF.R.U32.HI R0, RZ, c[0x0][0x2cc], R5 ;  /* 0x0000b300ff001a19 */ /* 0x000fe40000011605 */
[----:B------:R-:W-:-:S04]  /*0b80*/  IADD3 R5, -R7, 0x60, RZ ;  /* 0x0000006007057810 */ /* 0x000fc80007ffe1ff */
[----:B------:R-:W-:Y:S01]  /*0b90*/  IADD3 R5, R0, c[0x0][0x1d0], R5 ;  /* 0x0000740000057a10 */ /* 0x000fe20007ffe005 */
[----:B------:R-:W-:-:S04]  /*0ba0*/  IMAD.IADD R0, R2, 0x1, -R4 ;  /* 0x0000000102007824 */ /* 0x000fc800078e0a04 */
[----:B------:R-:W-:Y:S02]  /*0bb0*/  IMAD R0, R3, c[0x0][0x554], R0 ;  /* 0x0001550003007a24 */ /* 0x000fe400078e0200 */
[----:B------:R-:W-:-:S04]  /*0bc0*/  IMAD.HI R5, R5, 0x2aaaaaab, RZ ;  /* 0x2aaaaaab05057827 */ /* 0x000fc800078e02ff */
[----:B------:R-:W-:Y:S01]  /*0bd0*/  @P0 IMAD.HI.U32 R2, R0, c[0x0][0x54c], RZ ;  /* 0x0001530000020a27 */ /* 0x000fe200078e00ff */
[----:B------:R-:W-:-:S03]  /*0be0*/  SHF.R.U32.HI R6, RZ, 0x1f, R5 ;  /* 0x0000001fff067819 */ /* 0x000fc60000011605 */
[----:B------:R-:W-:Y:S01]  /*0bf0*/  IMAD.MOV.U32 R14, RZ, RZ, R0 ;  /* 0x000000ffff0e7224 */ /* 0x000fe200078e0000 */
[----:B------:R-:W-:Y:S01]  /*0c00*/  @P0 SHF.R.U32.HI R14, RZ, c[0x0][0x550], R2 ;  /* 0x00015400ff0e0a19 */ /* 0x000fe20000011602 */
[----:B------:R-:W-:Y:S01]  /*0c10*/  IMAD.MOV.U32 R2, RZ, RZ, RZ ;  /* 0x000000ffff027224 */ /* 0x000fe200078e00ff */
[----:B------:R-:W-:Y:S02]  /*0c20*/  LEA.HI.SX32 R6, R5, R6, 0x1c ;  /* 0x0000000605067211 */ /* 0x000fe400078fe2ff */
[----:B------:R-:W-:Y:S01]  /*0c30*/  IADD3 R3, -R14, RZ, RZ ;  /* 0x000000ff0e037210 */ /* 0x000fe20007ffe1ff */
[----:B------:R1:W-:Y:S01]  /*0c40*/  STL [R1+0x48], R14 ;  /* 0x0000480e01007387 */ /* 0x0003e20000100800 */
[----:B------:R-:W-:-:S03]  /*0c50*/  IMNMX R6, R6, UR4, PT ;  /* 0x0000000406067c17 */ /* 0x000fc6000b800200 */
[----:B------:R-:W-:Y:S01]  /*0c60*/  IMAD R17, R3, c[0x0][0x548], R0 ;  /* 0x0001520003117a24 */ /* 0x000fe200078e0200 */
[----:B------:R-:W-:-:S04]  /*0c70*/  ISETP.GE.AND P0, PT, R6, 0x1, PT ;  /* 0x000000010600780c */ /* 0x000fc80003f06270 */
[----:B------:R1:W-:Y:S09]  /*0c80*/  STL [R1+0x44], R17 ;  /* 0x0000441101007387 */ /* 0x0003f20000100800 */
[----:B------:R-:W-:Y:S05]  /*0c90*/  @!P0 BRA `(.L_x_835) ;  /* 0x000001f000008947 */ /* 0x000fea0003800000 */
[----:B------:R-:W-:-:S04]  /*0ca0*/  SHF.R.U32.HI R0, RZ, 0x10, R11 ;  /* 0x00000010ff007819 */ /* 0x000fc8000001160b */
[----:B------:R-:W-:-:S04]  /*0cb0*/  ISETP.NE.AND P0, PT, R0, RZ, PT ;  /* 0x000000ff0000720c */ /* 0x000fc80003f05270 */
[----:B------:R-:W-:-:S04]  /*0cc0*/  SEL R0, R0, c[0x0][0x338], P0 ;  /* 0x0000ce0000007a07 */ /* 0x000fc80000000000 */
[-C--:B------:R-:W-:Y:S02]  /*0cd0*/  IABS R3, R0.reuse ;  /* 0x0000000000037213 */ /* 0x080fe40000000000 */
[----:B------:R-:W-:Y:S02]  /*0ce0*/  IADD3 R7, R0, -0x1, R6 ;  /* 0xffffffff00077810 */ /* 0x000fe40007ffe006 */
[----:B------:R-:W2:Y:S02]  /*0cf0*/  I2F.RP R4, R3 ;  /* 0x0000000300047306 */ /* 0x000ea40000209400 */
[----:B------:R-:W-:Y:S02]  /*0d00*/  IABS R10, R7 ;  /* 0x00000007000a7213 */ /* 0x000fe40000000000 */
[----:B------:R-:W-:-:S04]  /*0d10*/  LOP3.LUT R7, R7, R0, RZ, 0x3c, !PT ;  /* 0x0000000007077212 */ /* 0x000fc800078e3cff */
[----:B------:R-:W-:Y:S01]  /*0d20*/  ISETP.GE.AND P0, PT, R7, RZ, PT ;  /* 0x000000ff0700720c */ /* 0x000fe20003f06270 */
[----:B--2---:R-:W2:Y:S02]  /*0d30*/  MUFU.RCP R4, R4 ;  /* 0x0000000400047308 */ /* 0x004ea40000001000 */
[----:B--2---:R-:W-:-:S06]  /*0d40*/  IADD3 R4, R4, 0xffffffe, RZ ;  /* 0x0ffffffe04047810 */ /* 0x004fcc0007ffe0ff */
[----:B------:R-:W2:Y:S02]  /*0d50*/  F2I.FTZ.U32.TRUNC.NTZ R5, R4 ;  /* 0x0000000400057305 */ /* 0x000ea4000021f000 */
[----:B--2---:R-:W-:Y:S02]  /*0d60*/  IMAD.MOV R2, RZ, RZ, -R5 ;  /* 0x000000ffff027224 */ /* 0x004fe400078e0a05 */
[----:B------:R-:W-:Y:S02]  /*0d70*/  IMAD.MOV.U32 R4, RZ, RZ, RZ ;  /* 0x000000ffff047224 */ /* 0x000fe400078e00ff */
        /* <DEDUP_REMOVED lines=13> */
[----:B------:R-:W-:-:S13]  /*0e50*/  ISETP.GE.U32.AND P3, PT, R4, R3, PT ;  /* 0x000000030400720c */ /* 0x000fda0003f66070 */
[----:B------:R-:W-:-:S05]  /*0e60*/  @P3 IADD3 R2, R2, 0x1, RZ ;  /* 0x0000000102023810 */ /* 0x000fca0007ffe0ff */
[----:B------:R-:W-:Y:S01]  /*0e70*/  @!P0 IMAD.MOV R2, RZ, RZ, -R2 ;  /* 0x000000ffff028224 */ /* 0x000fe200078e0a02 */
[----:B------:R-:W-:Y:S02]  /*0e80*/  @!P2 LOP3.LUT R2, RZ, R0, RZ, 0x33, !PT ;  /* 0x00000000ff02a212 */ /* 0x000fe400078e33ff */
.L_x_835:
[----:B------:R-:W-:Y:S05]  /*0e90*/  BSYNC B0 ;  /* 0x0000000000007941 */ /* 0x000fea0003800000 */
.L_x_834:
[----:B------:R-:W-:Y:S01]  /*0ea0*/  LOP3.LUT R0, R11, 0xffff, RZ, 0xc0, !PT ;  /* 0x0000ffff0b007812 */ /* 0x000fe200078ec0ff */
[----:B------:R-:W-:Y:S01]  /*0eb0*/  IMAD.MOV.U32 R15, RZ, RZ, RZ ;  /* 0x000000ffff0f7224 */ /* 0x000fe200078e00ff */
[----:B------:R-:W-:Y:S01]  /*0ec0*/  CS2R R98, SRZ ;  /* 0x0000000000627805 */ /* 0x000fe2000001ff00 */
[----:B------:R-:W-:Y:S01]  /*0ed0*/  IMAD.MOV.U32 R16, RZ, RZ, RZ ;  /* 0x000000ffff107224 */ /* 0x000fe200078e00ff */
[----:B------:R-:W-:Y:S01]  /*0ee0*/  CS2R R96, SRZ ;  /* 0x0000000000607805 */ /* 0x000fe2000001ff00 */
[----:B------:R-:W-:Y:S01]  /*0ef0*/  IMAD R25, R0, R2, RZ ;  /* 0x0000000200197224 */ /* 0x000fe200078e02ff */
[----:B------:R-:W-:Y:S01]  /*0f00*/  PRMT R0, RZ, 0x7610, R0 ;  /* 0x00007610ff007816 */ /* 0x000fe20000000000 */
[----:B------:R-:W-:Y:S01]  /*0f10*/  CS2R R94, SRZ ;  /* 0x00000000005e7805 */ /* 0x000fe2000001ff00 */
[----:B------:R-:W-:Y:S01]  /*0f20*/  CS2R R92, SRZ ;  /* 0x00000000005c7805 */ /* 0x000fe2000001ff00 */
[----:B------:R-:W-:Y:S01]  /*0f30*/  IMAD.IADD R2, R25, 0x1, R2 ;  /* 0x0000000119027824 */ /* 0x000fe200078e0202 */
[----:B------:R2:W-:Y:S01]  /*0f40*/  STL [R1+0x20], R25 ;  /* 0x0000201901007387 */ /* 0x0005e20000100800 */
        /* <DEDUP_REMOVED lines=47> */
[----:B--2---:R-:W2:Y:S04]  /*1240*/  S2R R3, SR_TID.X ;  /* 0x0000000000037919 */ /* 0x004ea80000002100 */
[----:B------:R-:W3:Y:S04]  /*1250*/  LDL.64 R4, [R1+0x50] ;  /* 0x0000500001047983 */ /* 0x000ee80000100a00 */
[----:B------:R4:W3:Y:S01]  /*1260*/  LDL.64 R34, [R1+0x50] ;  /* 0x0000500001227983 */ /* 0x0008e20000100a00 */
[----:B------:R-:W-:-:S04]  /*1270*/  ISETP.NE.U32.AND P0, PT, RZ, c[0x0][0x340], PT ;  /* 0x0000d000ff007a0c */ /* 0x000fc80003f05070 */
[----:B------:R-:W-:Y:S02]  /*1280*/  ISETP.NE.AND.EX P0, PT, RZ, c[0x0][0x344], PT, P0 ;  /* 0x0000d100ff007a0c */ /* 0x000fe40003f05300 */
[----:B--2---:R-:W-:-:S11]  /*1290*/  SHF.R.S32.HI R33, RZ, 0x1f, R3 ;  /* 0x0000001fff217819 */ /* 0x004fd60000011403 */
[----:B------:R-:W-:Y:S01]  /*12a0*/  @P0 IMAD.MOV.U32 R2, RZ, RZ, 0x4 ;  /* 0x00000004ff020424 */ /* 0x000fe200078e00ff */
[----:B------:R-:W-:-:S03]  /*12b0*/  LEA.HI R33, R33, R3, RZ, 0x3 ;  /* 0x0000000321217211 */ /* 0x000fc600078f18ff */
[----:B------:R-:W-:Y:S01]  /*12c0*/  @P0 IMAD.WIDE R2, R14, R2, c[0x0][0x340] ;  /* 0x0000d0000e020625 */ /* 0x000fe200078e0202 */
[----:B------:R-:W-:-:S04]  /*12d0*/  SHF.R.S32.HI R33, RZ, 0x3, R33 ;  /* 0x00000003ff217819 */ /* 0x000fc80000011421 */
[----:B------:R2:W5:Y:S01]  /*12e0*/  @P0 LDG.E R9, [R2.64] ;  /* 0x0000000802090981 */ /* 0x000562000c1e1900 */
[----:B------:R-:W-:Y:S01]  /*12f0*/  SHF.R.S32.HI R0, RZ, 0x1f, R33 ;  /* 0x0000001fff007819 */ /* 0x000fe20000011421 */
[----:B------:R-:W-:Y:S01]  /*1300*/  WARPSYNC 0xffffffff ;  /* 0xffffffff00007948 */ /* 0x000fe20003800000 */
[----:B-1----:R-:W-:-:S05]  /*1310*/  SHF.R.S32.HI R11, RZ, 0x1f, R17 ;  /* 0x0000001fff0b7819 */ /* 0x002fca0000011411 */
[----:B------:R-:W-:-:S04]  /*1320*/  IMAD R8, R11, c[0x0][0x210], RZ ;  /* 0x000084000b087a24 */ /* 0x000fc800078e02ff */
[----:B------:R-:W-:Y:S02]  /*1330*/  IMAD R8, R17, c[0x0][0x214], R8 ;  /* 0x0000850011087a24 */ /* 0x000fe400078e0208 */
[C---:B--2---:R-:W-:Y:S02]  /*1340*/  IMAD R2, R0.reuse, c[0x0][0x1e0], RZ ;  /* 0x0000780000027a24 */ /* 0x044fe400078e02ff */
[----:B------:R-:W-:Y:S02]  /*1350*/  IMAD R0, R0, c[0x0][0x208], RZ ;  /* 0x0000820000007a24 */ /* 0x000fe400078e02ff */
[C---:B------:R-:W-:Y:S02]  /*1360*/  IMAD R6, R33.reuse, c[0x0][0x1e4], R2 ;  /* 0x0000790021067a24 */ /* 0x040fe400078e0202 */
[----:B------:R-:W-:Y:S02]  /*1370*/  IMAD R0, R33, c[0x0][0x20c], R0 ;  /* 0x0000830021007a24 */ /* 0x000fe400078e0200 */
[----:B---3--:R-:W-:-:S05]  /*1380*/  IMAD.MOV.U32 R34, RZ, RZ, R4 ;  /* 0x000000ffff227224 */ /* 0x008fca00078e0004 */
[--C-:B------:R-:W-:Y:S02]  /*1390*/  SHF.R.S32.HI R35, RZ, 0x1f, R34.reuse ;  /* 0x0000001fff237819 */ /* 0x100fe40000011422 */
[C---:B------:R-:W-:Y:S02]  /*13a0*/  IADD3 R19, R34.reuse, 0x40, RZ ;  /* 0x0000004022137810 */ /* 0x040fe40007ffe0ff */
[----:B------:R-:W-:Y:S01]  /*13b0*/  ISETP.GE.AND P4, PT, R34, c[0x0][0x1d4], PT ;  /* 0x0000750022007a0c */ /* 0x000fe20003f86270 */
[--C-:B------:R-:W-:Y:S01]  /*13c0*/  IMAD.WIDE.U32 R4, R33, c[0x0][0x1e0], R34.reuse ;  /* 0x0000780021047a25 */ /* 0x100fe200078e0022 */
[----:B------:R-:W-:Y:S01]  /*13d0*/  ISETP.GE.AND P3, PT, R19, c[0x0][0x1d4], PT ;  /* 0x0000750013007a0c */ /* 0x000fe20003f66270 */
[----:B------:R4:W-:Y:S01]  /*13e0*/  STL [R1+0x54], R35 ;  /* 0x0000542301007387 */ /* 0x0009e20000100800 */
[----:B------:R-:W-:Y:S01]  /*13f0*/  SEL R7, RZ, 0x1, P4 ;  /* 0x00000001ff077807 */ /* 0x000fe20002000000 */
[----:B------:R-:W-:Y:S01]  /*1400*/  IMAD.WIDE.U32 R2, R33, c[0x0][0x208], R34 ;  /* 0x0000820021027a25 */ /* 0x000fe200078e0022 */
[----:B------:R-:W-:-:S02]  /*1410*/  IADD3 R5, R5, R6, RZ ;  /* 0x0000000605057210 */ /* 0x000fc40007ffe0ff */
[----:B------:R-:W-:Y:S01]  /*1420*/  IADD3 R23, R34, 0x80, RZ ;  /* 0x0000008022177810 */ /* 0x000fe20007ffe0ff */
[----:B------:R-:W-:Y:S01]  /*1430*/  IMAD.IADD R3, R3, 0x1, R0 ;  /* 0x0000000103037824 */ /* 0x000fe200078e0200 */
[----:B------:R-:W-:Y:S01]  /*1440*/  SEL R0, RZ, 0xffffffff, P3 ;  /* 0xffffffffff007807 */ /* 0x000fe20001800000 */
[----:B------:R-:W-:Y:S01]  /*1450*/  IMAD R6, R11, c[0x0][0x1e8], RZ ;  /* 0x00007a000b067a24 */ /* 0x000fe200078e02ff */
[----:B------:R-:W-:Y:S01]  /*1460*/  ISETP.GE.AND P2, PT, R23, c[0x0][0x1d4], PT ;  /* 0x0000750017007a0c */ /* 0x000fe20003f46270 */
[C---:B------:R-:W-:Y:S01]  /*1470*/  IMAD.WIDE.U32 R4, R17.reuse, c[0x0][0x1e8], R4 ;  /* 0x00007a0011047a25 */ /* 0x040fe200078e0004 */
[----:B------:R-:W-:Y:S02]  /*1480*/  SHF.L.U32 R0, R0, 0x1, RZ ;  /* 0x0000000100007819 */ /* 0x000fe400000006ff */
[----:B------:R-:W-:Y:S01]  /*1490*/  SEL R10, RZ, 0x4, P2 ;  /* 0x00000004ff0a7807 */ /* 0x000fe20001000000 */
[C---:B------:R-:W-:Y:S01]  /*14a0*/  IMAD R6, R17.reuse, c[0x0][0x1ec], R6 ;  /* 0x00007b0011067a24 */ /* 0x040fe200078e0206 */
[----:B------:R-:W-:Y:S01]  /*14b0*/  LOP3.LUT R12, R0, 0x2, R7, 0xe2, !PT ;  /* 0x00000002000c7812 */ /* 0x000fe200078ee207 */
[----:B------:R-:W-:-:S03]  /*14c0*/  IMAD.WIDE.U32 R2, R17, c[0x0][0x210], R2 ;  /* 0x0000840011027a25 */ /* 0x000fc600078e0002 */
[----:B------:R-:W-:Y:S01]  /*14d0*/  LOP3.LUT R20, R12, R10, RZ, 0xfc, !PT ;  /* 0x0000000a0c147212 */ /* 0x000fe200078efcff */
[----:B------:R-:W-:Y:S01]  /*14e0*/  IMAD.IADD R7, R5, 0x1, R6 ;  /* 0x0000000105077824 */ /* 0x000fe200078e0206 */
[----:B------:R-:W-:Y:S01]  /*14f0*/  IADD3 R5, R3, R8, RZ ;  /* 0x0000000803057210 */ /* 0x000fe20007ffe0ff */
[----:B------:R-:W-:Y:S01]  /*1500*/  IMAD.MOV.U32 R6, RZ, RZ, R4 ;  /* 0x000000ffff067224 */ /* 0x000fe200078e0004 */
[----:B------:R-:W-:Y:S02]  /*1510*/  SHF.R.S32.HI R8, RZ, 0x1f, R14 ;  /* 0x0000001fff087819 */ /* 0x000fe4000001140e */
[--C-:B-----5:R-:W-:Y:S02]  /*1520*/  @P0 SHF.R.S32.HI R3, RZ, 0x1f, R9.reuse ;  /* 0x0000001fff030819 */ /* 0x120fe40000011409 */
[----:B------:R-:W-:Y:S01]  /*1530*/  MOV R4, R2 ;  /* 0x0000000200047202 */ /* 0x000fe20000000f00 */
[----:B------:R-:W-:Y:S02]  /*1540*/  @!P0 IMAD.MOV.U32 R3, RZ, RZ, R8 ;  /* 0x000000ffff038224 */ /* 0x000fe400078e0008 */
[----:B------:R-:W-:Y:S01]  /*1550*/  @P0 IMAD.MOV.U32 R2, RZ, RZ, R9 ;  /* 0x000000ffff020224 */ /* 0x000fe200078e0009 */
[----:B------:R-:W-:Y:S01]  /*1560*/  @!P0 MOV R2, R14 ;  /* 0x0000000e00028202 */ /* 0x000fe20000000f00 */
[----:B------:R-:W-:-:S02]  /*1570*/  IMAD R0, R3, c[0x0][0x1f0], RZ ;  /* 0x00007c0003007a24 */ /* 0x000fc400078e02ff */
[----:B------:R-:W-:Y:S02]  /*1580*/  IMAD R3, R3, c[0x0][0x218], RZ ;  /* 0x0000860003037a24 */ /* 0x000fe400078e02ff */
[----:B------:R-:W-:-:S04]  /*1590*/  IMAD.WIDE.U32 R30, R2, c[0x0][0x1f0], R6 ;  /* 0x00007c00021e7a25 */ /* 0x000fc800078e0006 */
[C---:B------:R-:W-:Y:S01]  /*15a0*/  IMAD.WIDE.U32 R26, R2.reuse, c[0x0][0x218], R4 ;  /* 0x00008600021a7a25 */ /* 0x040fe200078e0004 */
[----:B------:R4:W-:Y:S03]  /*15b0*/  STL.64 [R1+0x30], R30 ;  /* 0x0000301e01007387 */ /* 0x0009e60000100a00 */
[C---:B------:R-:W-:Y:S01]  /*15c0*/  IMAD R0, R2.reuse, c[0x0][0x1f4], R0 ;  /* 0x00007d0002007a24 */ /* 0x040fe200078e0200 */
[----:B------:R4:W-:Y:S01]  /*15d0*/  STL.64 [R1+0x38], R26 ;  /* 0x0000381a01007387 */ /* 0x0009e20000100a00 */
[----:B------:R-:W-:-:S03]  /*15e0*/  IMAD R2, R2, c[0x0][0x21c], R3 ;  /* 0x0000870002027a24 */ /* 0x000fc600078e0203 */
[----:B------:R-:W-:Y:S02]  /*15f0*/  IADD3 R29, R31, R0, RZ ;  /* 0x000000001f1d7210 */ /* 0x000fe40007ffe0ff */
[----:B------:R-:W-:-:S05]  /*1600*/  IADD3 R28, R27, R2, RZ ;  /* 0x000000021b1c7210 */ /* 0x000fca0007ffe0ff */
[----:B------:R4:W-:Y:S04]  /*1610*/  STL [R1+0x40], R28 ;  /* 0x0000401c01007387 */ /* 0x0009e80000100800 */
[----:B------:R4:W-:Y:S02]  /*1620*/  STL [R1+0x28], R29 ;  /* 0x0000281d01007387 */ /* 0x0009e40000100800 */
[----:B------:R-:W2:Y:S01]  /*1630*/  LDL R15, [R1+0x70] ;  /* 0x00007000010f7983 */ /* 0x000ea20000100800 */
[----:B------:R-:W-:Y:S01]  /*1640*/  IMAD R5, R11, c[0x0][0x1b8], RZ ;  /* 0x00006e000b057a24 */ /* 0x000fe200078e02ff */
[----:B------:R-:W-:Y:S01]  /*1650*/  P2R R22, PR, RZ, 0x8 ;  /* 0x00000008ff167803 */ /* 0x000fe20000000000 */
[C---:B------:R-:W-:Y:S01]  /*1660*/  IMAD.WIDE.U32 R2, R17.reuse, c[0x0][0x1b8], RZ ;  /* 0x00006e0011027a25 */ /* 0x040fe200078e00ff */
[----:B------:R-:W3:Y:S01]  /*1670*/  LDL R36, [R1+0x64] ;  /* 0x0000640001247983 */ /* 0x000ee20000100800 */
[----:B------:R-:W-:Y:S02]  /*1680*/  P2R R21, PR, RZ, 0x4 ;  /* 0x00000004ff157803 */ /* 0x000fe40000000000 */
[----:B------:R-:W-:Y:S01]  /*1690*/  IMAD R5, R17, c[0x0][0x1bc], R5 ;  /* 0x00006f0011057a24 */ /* 0x000fe200078e0205 */
[----:B------:R-:W5:Y:S01]  /*16a0*/  LDL R32, [R1+0x60] ;  /* 0x0000600001207983 */ /* 0x000f620000100800 */
[----:B------:R-:W-:Y:S01]  /*16b0*/  IMAD R8, R8, c[0x0][0x1c0], RZ ;  /* 0x0000700008087a24 */ /* 0x000fe200078e02ff */
[----:B------:R-:W-:-:S02]  /*16c0*/  P2R R18, PR, RZ, 0x10 ;  /* 0x00000010ff127803 */ /* 0x000fc40000000000 */
[----:B----4-:R-:W4:Y:S01]  /*16d0*/  LDL R136, [R1+0x4] ;  /* 0x0000040001887983 */ /* 0x010f220000100800 */
[----:B------:R-:W-:Y:S01]  /*16e0*/  IADD3 R3, R3, R5, RZ ;  /* 0x0000000503037210 */ /* 0x000fe20007ffe0ff */
[----:B------:R-:W-:-:S04]  /*16f0*/  IMAD R8, R14, c[0x0][0x1c4], R8 ;  /* 0x000071000e087a24 */ /* 0x000fc800078e0208 */
[----:B------:R-:W-:-:S04]  /*1700*/  IMAD.WIDE.U32 R2, R14, c[0x0][0x1c0], R2 ;  /* 0x000070000e027a25 */ /* 0x000fc800078e0002 */
[----:B------:R-:W-:Y:S01]  /*1710*/  IMAD.IADD R3, R3, 0x1, R8 ;  /* 0x0000000103037824 */ /* 0x000fe200078e0208 */
[----:B------:R-:W-:Y:S01]  /*1720*/  IADD3 R9, R33, R164, RZ ;  /* 0x000000a421097210 */ /* 0x000fe20007ffe0ff */
[----:B------:R-:W-:Y:S01]  /*1730*/  IMAD R24, R24, c[0x0][0x168], RZ ;  /* 0x00005a0018187a24 */ /* 0x000fe200078e02ff */
[----:B------:R-:W-:Y:S02]  /*1740*/  ISETP.GE.AND P3, PT, R34, c[0x0][0x198], PT ;  /* 0x0000660022007a0c */ /* 0x000fe40003f66270 */
[----:B------:R-:W-:Y:S02]  /*1750*/  MOV R135, R13 ;  /* 0x0000000d00877202 */ /* 0x000fe40000000f00 */
[----:B------:R-:W-:Y:S02]  /*1760*/  ISETP.GE.AND P2, PT, R19, c[0x0][0x198], PT ;  /* 0x0000660013007a0c */ /* 0x000fe40003f46270 */
[----:B------:R-:W-:-:S04]  /*1770*/  IADD3 R16, R9, 0x40, RZ ;  /* 0x0000004009107810 */ /* 0x000fc80007ffe0ff */
[----:B------:R-:W-:Y:S01]  /*1780*/  ISETP.GE.AND P6, PT, R16, R24, PT ;  /* 0x000000181000720c */ /* 0x000fe20003fc6270 */
[----:B------:R-:W-:Y:S01]  /*1790*/  BAR.SYNC.DEFER_BLOCKING 0x0 ;  /* 0x0000000000007b1d */ /* 0x000fe20000010000 */
[----:B--2---:R-:W-:-:S04]  /*17a0*/  IMAD.IADD R4, R15, 0x1, R164 ;  /* 0x000000010f047824 */ /* 0x004fc800078e02a4 */
[----:B------:R-:W-:-:S04]  /*17b0*/  @P1 IMAD.HI.U32 R6, R4, c[0x0][0x2c8], RZ ;  /* 0x0000b20004061a27 */ /* 0x000fc800078e00ff */
[----:B------:R-:W-:Y:S01]  /*17c0*/  IMAD.MOV.U32 R0, RZ, RZ, R4 ;  /* 0x000000ffff007224 */ /* 0x000fe200078e0004 */
[----:B------:R-:W-:-:S04]  /*17d0*/  @P1 SHF.R.U32.HI R0, RZ, c[0x0][0x2cc], R6 ;  /* 0x0000b300ff001a19 */ /* 0x000fc80000011606 */
[--C-:B------:R-:W-:Y:S01]  /*17e0*/  SHF.R.S32.HI R6, RZ, 0x1f, R0.reuse ;  /* 0x0000001fff067819 */ /* 0x100fe20000011400 */
[----:B------:R-:W-:-:S04]  /*17f0*/  IMAD.MOV R5, RZ, RZ, -R0 ;  /* 0x000000ffff057224 */ /* 0x000fc800078e0a00 */
[----:B------:R-:W-:Y:S02]  /*1800*/  IMAD R4, R5, c[0x0][0x2c4], R4 ;  /* 0x0000b10005047a24 */ /* 0x000fe400078e0204 */
[----:B------:R-:W-:Y:S02]  /*1810*/  IMAD R5, R6, c[0x0][0x1b0], RZ ;  /* 0x00006c0006057a24 */ /* 0x000fe400078e02ff */
[----:B------:R-:W-:-:S04]  /*1820*/  IMAD.WIDE.U32 R2, R0, c[0x0][0x1b0], R2 ;  /* 0x00006c0000027a25 */ /* 0x000fc800078e0002 */
[----:B------:R-:W-:Y:S01]  /*1830*/  IMAD R6, R0, c[0x0][0x1b4], R5 ;  /* 0x00006d0000067a24 */ /* 0x000fe200078e0205 */
[----:B------:R-:W-:-:S04]  /*1840*/  SHF.R.S32.HI R5, RZ, 0x1f, R4 ;  /* 0x0000001fff057819 */ /* 0x000fc80000011404 */
[----:B------:R-:W-:Y:S01]  /*1850*/  IADD3 R3, R3, R6, RZ ;  /* 0x0000000603037210 */ /* 0x000fe20007ffe0ff */
[----:B------:R-:W-:-:S04]  /*1860*/  IMAD R0, R5, c[0x0][0x1a8], RZ ;  /* 0x00006a0005007a24 */ /* 0x000fc800078e02ff */
[C---:B------:R-:W-:Y:S02]  /*1870*/  IMAD R0, R4.reuse, c[0x0][0x1ac], R0 ;  /* 0x00006b0004007a24 */ /* 0x040fe400078e0200 */
[----:B------:R-:W-:-:S04]  /*1880*/  IMAD.WIDE.U32 R2, R4, c[0x0][0x1a8], R2 ;  /* 0x00006a0004027a25 */ /* 0x000fc800078e0002 */
[----:B------:R-:W-:Y:S01]  /*1890*/  IMAD.IADD R8, R3, 0x1, R0 ;  /* 0x0000000103087824 */ /* 0x000fe200078e0200 */
[----:B------:R-:W-:-:S04]  /*18a0*/  LEA R0, P0, R2, c[0x0][0x160], 0x1 ;  /* 0x0000580002007a11 */ /* 0x000fc800078008ff */
[----:B------:R-:W-:Y:S02]  /*18b0*/  LEA.HI.X R8, R2, c[0x0][0x164], R8, 0x1, P0 ;  /* 0x0000590002087a11 */ /* 0x000fe400000f0c08 */
[----:B------:R-:W1:Y:S04]  /*18c0*/  SHFL.IDX PT, R2, R0, RZ, 0x181f ;  /* 0x00181fff00027589 */ /* 0x000e6800000e0000 */
[----:B------:R-:W3:Y:S01]  /*18d0*/  SHFL.IDX PT, R3, R8, RZ, 0x181f ;  /* 0x00181fff08037589 */ /* 0x000ee200000e0000 */
[----:B------:R-:W-:-:S13]  /*18e0*/  ISETP.GE.AND P0, PT, R9, R24, PT ;  /* 0x000000180900720c */ /* 0x000fda0003f06270 */
[----:B-1----:R-:W-:-:S04]  /*18f0*/  @!P0 LEA R12, P5, R19, R2, 0x1 ;  /* 0x00000002130c8211 */ /* 0x002fc800078a08ff */
[----:B---3--:R-:W-:Y:S02]  /*1900*/  @!P0 LEA.HI.X R13, R19, R3, R36, 0x1, P5 ;  /* 0x00000003130d8211 */ /* 0x008fe400028f0c24 */
[----:B------:R-:W-:-:S04]  /*1910*/  @!P0 LEA R10, P5, R23, R2, 0x1 ;  /* 0x00000002170a8211 */ /* 0x000fc800078a08ff */
[----:B-----5:R-:W-:Y:S01]  /*1920*/  @!P0 LEA.HI.X R11, R23, R3, R32, 0x1, P5 ;  /* 0x00000003170b8211 */ /* 0x020fe200028f0c20 */
[----:B------:R-:W-:-:S05]  /*1930*/  @!P0 IMAD.WIDE R2, R34, 0x2, R2 ;  /* 0x0000000222028825 */ /* 0x000fca00078e0202 */
[----:B------:R-:W-:Y:S01]  /*1940*/  @!PT LDS RZ, [RZ] ;  /* 0x00000000fffff984 */ /* 0x000fe20000000800 */
[----:B----4-:R1:W-:Y:S04]  /*1950*/  @!P0 LDGSTS.E.BYPASS.LTC128B.128 [R136+0x100], [R2.64], !P3 ;  /* 0x0010000002888fae */ /* 0x0103e8000d901d48 */
[----:B------:R2:W-:Y:S04]  /*1960*/  @!P0 LDGSTS.E.BYPASS.LTC128B.128 [R136+0x4100], [R12.64], !P2 ;  /* 0x041000000c888fae */ /* 0x0005e8000d101d48 */
[----:B--2---:R-:W2:Y:S01]  /*1970*/  LDL R13, [R1] ;  /* 0x00000000010d7983 */ /* 0x004ea20000100800 */
[----:B------:R-:W-:-:S03]  /*1980*/  IADD3 R4, R9, 0x20, RZ ;  /* 0x0000002009047810 */ /* 0x000fc60007ffe0ff */
[----:B------:R-:W3:Y:S01]  /*1990*/  SHFL.IDX PT, R6, R0, 0x1, 0x181f ;  /* 0x00381f0000067f89 */ /* 0x000ee200000e0000 */
[----:B------:R-:W-:-:S03]  /*19a0*/  ISETP.GE.AND P4, PT, R4, R24, PT ;  /* 0x000000180400720c */ /* 0x000fc60003f86270 */
[----:B------:R-:W4:Y:S04]  /*19b0*/  SHFL.IDX PT, R7, R8, 0x1, 0x181f ;  /* 0x00381f0008077f89 */ /* 0x000f2800000e0000 */
[----:B------:R-:W5:Y:S04]  /*19c0*/  SHFL.IDX PT, R4, R0, 0x2, 0x181f ;  /* 0x00581f0000047f89 */ /* 0x000f6800000e0000 */
[----:B------:R-:W5:Y:S04]  /*19d0*/  SHFL.IDX PT, R5, R8, 0x2, 0x181f ;  /* 0x00581f0008057f89 */ /* 0x000f6800000e0000 */
[----:B-1----:R-:W1:Y:S01]  /*19e0*/  SHFL.IDX PT, R2, R0, 0x3, 0x181f ;  /* 0x00781f0000027f89 */ /* 0x002e6200000e0000 */
[----:B------:R-:W-:-:S03]  /*19f0*/  IADD3 R9, R9, 0x60, RZ ;  /* 0x0000006009097810 */ /* 0x000fc60007ffe0ff */
[----:B------:R-:W1:Y:S01]  /*1a00*/  SHFL.IDX PT, R3, R8, 0x3, 0x181f ;  /* 0x00781f0008037f89 */ /* 0x000e6200000e0000 */
[----:B---3--:R-:W-:-:S04]  /*1a10*/  @!P4 LEA R14, P5, R19, R6, 0x1 ;  /* 0x00000006130ec211 */ /* 0x008fc800078a08ff */
[C-C-:B----4-:R-:W-:Y:S02]  /*1a20*/  @!P4 LEA.HI.X R15, R19.reuse, R7, R36.reuse, 0x1, P5 ;  /* 0x00000007130fc211 */ /* 0x150fe400028f0c24 */
[----:B-----5:R-:W-:Y:S02]  /*1a30*/  @!P6 LEA R16, P5, R19, R4, 0x1 ;  /* 0x000000041310e211 */ /* 0x020fe400078a08ff */
[----:B------:R-:W-:Y:S02]  /*1a40*/  ISETP.GE.AND P2, PT, R23, c[0x0][0x198], PT ;  /* 0x0000660017007a0c */ /* 0x000fe40003f46270 */
[----:B------:R-:W-:Y:S02]  /*1a50*/  @!P6 LEA.HI.X R17, R19, R5, R36, 0x1, P5 ;  /* 0x000000051311e211 */ /* 0x000fe400028f0c24 */
[----:B------:R-:W-:-:S09]  /*1a60*/  ISETP.GE.AND P5, PT, R9, R24, PT ;  /* 0x000000180900720c */ /* 0x000fd20003fa6270 */
[----:B------:R1:W-:Y:S04]  /*1a70*/  @!P0 LDGSTS.E.BYPASS.LTC128B.128 [R136+0x8100], [R10.64], !P2 ;  /* 0x081000000a888fae */ /* 0x0003e8000d101d48 */
[----:B-1----:R-:W-:-:S04]  /*1a80*/  @!P5 LEA R10, P0, R19, R2, 0x1 ;  /* 0x00000002130ad211 */ /* 0x002fc800078008ff */
[----:B------:R-:W-:Y:S02]  /*1a90*/  @!P5 LEA.HI.X R11, R19, R3, R36, 0x1, P0 ;  /* 0x00000003130bd211 */ /* 0x000fe400000f0c24 */
[----:B------:R-:W-:-:S04]  /*1aa0*/  @!P4 LEA R8, P0, R23, R6, 0x1 ;  /* 0x000000061708c211 */ /* 0x000fc800078008ff */
[----:B------:R-:W-:Y:S02]  /*1ab0*/  @!P4 LEA.HI.X R9, R23, R7, R32, 0x1, P0 ;  /* 0x000000071709c211 */ /* 0x000fe400000f0c20 */
[----:B------:R-:W-:Y:S01]  /*1ac0*/  ISETP.GE.AND P0, PT, R19, c[0x0][0x198], PT ;  /* 0x0000660013007a0c */ /* 0x000fe20003f06270 */
[----:B------:R-:W-:-:S05]  /*1ad0*/  @!P4 IMAD.WIDE R6, R34, 0x2, R6 ;  /* 0x000000022206c825 */ /* 0x000fca00078e0206 */
[----:B------:R1:W-:Y:S07]  /*1ae0*/  @!P4 LDGSTS.E.BYPASS.LTC128B.128 [R136+0x1100], [R6.64], !P3 ;  /* 0x011000000688cfae */ /* 0x0003ee000d901d48 */
[----:B------:R3:W-:Y:S04]  /*1af0*/  @!P4 LDGSTS.E.BYPASS.LTC128B.128 [R136+0x5100], [R14.64], !P0 ;  /* 0x051000000e88cfae */ /* 0x0007e8000c101d48 */
[----:B------:R4:W-:Y:S01]  /*1b00*/  @!P4 LDGSTS.E.BYPASS.LTC128B.128 [R136+0x9100], [R8.64], !P2 ;  /* 0x091000000888cfae */ /* 0x0009e2000d101d48 */
[----:B-1----:R-:W-:-:S04]  /*1b10*/  @!P6 LEA R6, P0, R23, R4, 0x1 ;  /* 0x000000041706e211 */ /* 0x002fc800078008ff */
[----:B------:R-:W-:Y:S02]  /*1b20*/  @!P6 LEA.HI.X R7, R23, R5, R32, 0x1, P0 ;  /* 0x000000051707e211 */ /* 0x000fe400000f0c20 */
[----:B------:R-:W-:Y:S01]  /*1b30*/  ISETP.GE.AND P0, PT, R19, c[0x0][0x198], PT ;  /* 0x0000660013007a0c */ /* 0x000fe20003f06270 */
[----:B------:R-:W-:-:S05]  /*1b40*/  @!P6 IMAD.WIDE R4, R34, 0x2, R4 ;  /* 0x000000022204e825 */ /* 0x000fca00078e0204 */
[----:B------:R1:W-:Y:S07]  /*1b50*/  @!P6 LDGSTS.E.BYPASS.LTC128B.128 [R136+0x2100], [R4.64], !P3 ;  /* 0x021000000488efae */ /* 0x0003ee000d901d48 */
[----:B------:R5:W-:Y:S04]  /*1b60*/  @!P6 LDGSTS.E.BYPASS.LTC128B.128 [R136+0x6100], [R16.64], !P0 ;  /* 0x061000001088efae */ /* 0x000be8000c101d48 */
[----:B------:R3:W-:Y:S01]  /*1b70*/  @!P6 LDGSTS.E.BYPASS.LTC128B.128 [R136+0xa100], [R6.64], !P2 ;  /* 0x0a1000000688efae */ /* 0x0007e2000d101d48 */
[----:B------:R-:W-:-:S02]  /*1b80*/  ISETP.GE.AND P6, PT, R34, c[0x0][0x198], PT ;  /* 0x0000660022007a0c */ /* 0x000fc40003fc6270 */
[----:B------:R-:W-:Y:S01]  /*1b90*/  IADD3 R129, R135, -0x1, RZ ;  /* 0xffffffff87817810 */ /* 0x000fe20007ffe0ff */
[----:B------:R-:W-:-:S03]  /*1ba0*/  IMAD.MOV.U32 R128, RZ, RZ, -0x60 ;  /* 0xffffffa0ff807424 */ /* 0x000fc600078e00ff */
[----:B------:R-:W-:Y:S01]  /*1bb0*/  SHF.R.S32.HI R12, RZ, 0x1f, R129 ;  /* 0x0000001fff0c7819 */ /* 0x000fe20000011481 */
[----:B------:R-:W-:Y:S02]  /*1bc0*/  IMAD R128, R135, R128, 0x60 ;  /* 0x0000006087807424 */ /* 0x000fe400078e0280 */
[----:B-1----:R-:W-:-:S05]  /*1bd0*/  @!P5 IMAD.WIDE R4, R34, 0x2, R2 ;  /* 0x000000022204d825 */ /* 0x002fca00078e0202 */
[----:B------:R1:W-:Y:S01]  /*1be0*/  @!P5 LDGSTS.E.BYPASS.LTC128B.128 [R136+0x3100], [R4.64], !P6 ;  /* 0x031000000488dfae */ /* 0x0003e2000f101d48 */
[----:B------:R-:W-:-:S03]  /*1bf0*/  IMAD R0, R12, c[0x0][0x1e0], RZ ;  /* 0x000078000c007a24 */ /* 0x000fc600078e02ff */
[----:B------:R2:W-:Y:S01]  /*1c00*/  @!P5 LDGSTS.E.BYPASS.LTC128B.128 [R136+0x7100], [R10.64], !P0 ;  /* 0x071000000a88dfae */ /* 0x0005e2000c101d48 */
[----:B----4-:R-:W-:Y:S01]  /*1c10*/  IADD3 R8, R128, c[0x0][0x1d0], -R33 ;  /* 0x0000740080087a10 */ /* 0x010fe20007ffe821 */
[----:B------:R-:W-:Y:S01]  /*1c20*/  IMAD R0, R129, c[0x0][0x1e4], R0 ;  /* 0x0000790081007a24 */ /* 0x000fe200078e0200 */
[C---:B------:R-:W-:Y:S01]  /*1c30*/  ISETP.GE.AND P6, PT, R23.reuse, c[0x0][0x198], PT ;  /* 0x0000660017007a0c */ /* 0x040fe20003fc6270 */
[----:B------:R-:W-:Y:S01]  /*1c40*/  IMAD.MOV.U32 R130, RZ, RZ, R30 ;  /* 0x000000ffff827224 */ /* 0x000fe200078e001e */
[----:B------:R-:W-:Y:S02]  /*1c50*/  MOV R131, R29 ;  /* 0x0000001d00837202 */ /* 0x000fe40000000f00 */
[----:B------:R-:W-:Y:S02]  /*1c60*/  ISETP.NE.AND P4, PT, R18, RZ, PT ;  /* 0x000000ff1200720c */ /* 0x000fe40003f85270 */
[----:B-1----:R-:W-:-:S04]  /*1c70*/  @!P5 LEA R4, P0, R23, R2, 0x1 ;  /* 0x000000021704d211 */ /* 0x002fc800078008ff */
[----:B------:R-:W-:Y:S01]  /*1c80*/  @!P5 LEA.HI.X R5, R23, R3, R32, 0x1, P0 ;  /* 0x000000031705d211 */ /* 0x000fe200000f0c20 */
[----:B------:R-:W-:Y:S01]  /*1c90*/  IMAD.WIDE.U32 R2, R129, c[0x0][0x1e0], RZ ;  /* 0x0000780081027a25 */ /* 0x000fe200078e00ff */
[----:B------:R-:W-:Y:S02]  /*1ca0*/  ISETP.GE.AND P0, PT, R8, 0x1, PT ;  /* 0x000000010800780c */ /* 0x000fe40003f06270 */
[----:B------:R-:W-:Y:S01]  /*1cb0*/  ISETP.NE.AND P3, PT, R22, RZ, PT ;  /* 0x000000ff1600720c */ /* 0x000fe20003f65270 */
[----:B------:R1:W-:Y:S01]  /*1cc0*/  @!P5 LDGSTS.E.BYPASS.LTC128B.128 [R136+0xb100], [R4.64], !P6 ;  /* 0x0b1000000488dfae */ /* 0x0003e2000f101d48 */
[----:B------:R-:W-:Y:S01]  /*1cd0*/  IADD3 R0, R3, R0, RZ ;  /* 0x0000000003007210 */ /* 0x000fe20007ffe0ff */
[----:B------:R-:W-:Y:S01]  /*1ce0*/  IMAD.WIDE.U32 R2, R2, 0x60, R130 ;  /* 0x0000006002027825 */ /* 0x000fe200078e0082 */
[----:B------:R-:W-:Y:S01]  /*1cf0*/  ISETP.NE.AND P2, PT, R21, RZ, PT ;  /* 0x000000ff1500720c */ /* 0x000fe20003f45270 */
[----:B------:R-:W0:Y:S02]  /*1d00*/  LDGDEPBAR ;  /* 0x00000000000079af */ /* 0x000e240000000000 */
[----:B------:R-:W-:Y:S01]  /*1d10*/  IMAD R0, R0, 0x60, RZ ;  /* 0x0000006000007824 */ /* 0x000fe200078e02ff */
[----:B------:R-:W-:-:S03]  /*1d20*/  ISETP.GE.AND P6, PT, R8, 0x21, PT ;  /* 0x000000210800780c */ /* 0x000fc60003fc6270 */
[----:B------:R-:W-:Y:S01]  /*1d30*/  IMAD.IADD R0, R3, 0x1, R0 ;  /* 0x0000000103007824 */ /* 0x000fe200078e0200 */
[----:B------:R-:W-:Y:S01]  /*1d40*/  MOV R132, c[0x0][0x1e0] ;  /* 0x0000780000847a02 */ /* 0x000fe20000000f00 */
[----:B------:R-:W-:Y:S01]  /*1d50*/  IMAD.MOV.U32 R133, RZ, RZ, c[0x0][0x1e4] ;  /* 0x00007900ff857624 */ /* 0x000fe200078e00ff */
[----:B-1----:R-:W-:-:S04]  /*1d60*/  @P0 LEA R4, P5, R2, c[0x0][0x1c8], 0x1 ;  /* 0x0000720002040a11 */ /* 0x002fc800078a08ff */
[----:B------:R-:W-:Y:S02]  /*1d70*/  @P0 LEA.HI.X R5, R2, c[0x0][0x1cc], R0, 0x1, P5 ;  /* 0x0000730002050a11 */ /* 0x000fe400028f0c00 */
[----:B------:R-:W-:-:S03]  /*1d80*/  ISETP.GE.AND P5, PT, R8, 0x41, PT ;  /* 0x000000410800780c */ /* 0x000fc60003fa6270 */
[----:B------:R1:W-:Y:S04]  /*1d90*/  @P0 LDGSTS.E.BYPASS.LTC128B.128 [R136+0xc100], [R4.64], !P4 ;  /* 0x0c10000004880fae */ /* 0x0003e8000e101d48 */
[----:B------:R1:W-:Y:S04]  /*1da0*/  @P0 LDGSTS.E.BYPASS.LTC128B.128 [R136+0xf100], [R4.64+0x80], !P3 ;  /* 0x0f10008004880fae */ /* 0x0003e8000d901d48 */
[----:B------:R1:W-:Y:S01]  /*1db0*/  @P0 LDGSTS.E.BYPASS.LTC128B.128 [R136+0x12100], [R4.64+0x100], !P2 ;  /* 0x1210010004880fae */ /* 0x0003e2000d101d48 */
[C---:B------:R-:W-:Y:S01]  /*1dc0*/  @P6 LEA R3, P0, R132.reuse, R2, 0x5 ;  /* 0x0000000284036211 */ /* 0x040fe200078028ff */
[----:B---3--:R-:W-:Y:S01]  /*1dd0*/  IMAD.WIDE.U32 R6, R132, 0x40, RZ ;  /* 0x0000004084067825 */ /* 0x008fe200078e00ff */
[----:B------:R-:W-:-:S02]  /*1de0*/  SHF.L.U32 R9, R133, 0x6, RZ ;  /* 0x0000000685097819 */ /* 0x000fc400000006ff */
[----:B-1----:R-:W-:Y:S02]  /*1df0*/  @P6 LEA.HI.X R5, R132, R0, R133, 0x5, P0 ;  /* 0x0000000084056211 */ /* 0x002fe400000f2c85 */
[----:B------:R-:W-:-:S04]  /*1e00*/  @P6 LEA R4, P0, R3, c[0x0][0x1c8], 0x1 ;  /* 0x0000720003046a11 */ /* 0x000fc800078008ff */
[----:B------:R-:W-:Y:S02]  /*1e10*/  @P6 LEA.HI.X R5, R3, c[0x0][0x1cc], R5, 0x1, P0 ;  /* 0x0000730003056a11 */ /* 0x000fe400000f0c05 */
[----:B------:R-:W-:-:S03]  /*1e20*/  @P5 IADD3 R3, P0, R2, R6, RZ ;  /* 0x0000000602035210 */ /* 0x000fc60007f1e0ff */
[----:B------:R1:W-:Y:S01]  /*1e30*/  @P6 LDGSTS.E.BYPASS.LTC128B.128 [R136+0xd100], [R4.64], !P4 ;  /* 0x0d10000004886fae */ /* 0x0003e2000e101d48 */
[----:B------:R-:W-:Y:S02]  /*1e40*/  @P5 IADD3.X R9, R0, R7, R9, P0, !PT ;  /* 0x0000000700095210 */ /* 0x000fe400007fe409 */
[C---:B------:R-:W-:Y:S01]  /*1e50*/  @P5 LEA R2, P0, R3.reuse, c[0x0][0x1c8], 0x1 ;  /* 0x0000720003025a11 */ /* 0x040fe200078008ff */
[----:B------:R1:W-:Y:S03]  /*1e60*/  @P6 LDGSTS.E.BYPASS.LTC128B.128 [R136+0x10100], [R4.64+0x80], !P3 ;  /* 0x1010008004886fae */ /* 0x0003e6000d901d48 */
[----:B------:R-:W-:Y:S01]  /*1e70*/  @P5 LEA.HI.X R3, R3, c[0x0][0x1cc], R9, 0x1, P0 ;  /* 0x0000730003035a11 */ /* 0x000fe200000f0c09 */
[----:B------:R1:W-:Y:S04]  /*1e80*/  @P6 LDGSTS.E.BYPASS.LTC128B.128 [R136+0x13100], [R4.64+0x100], !P2 ;  /* 0x1310010004886fae */ /* 0x0003e8000d101d48 */
[----:B------:R3:W-:Y:S04]  /*1e90*/  @P5 LDGSTS.E.BYPASS.LTC128B.128 [R136+0xe100], [R2.64], !P4 ;  /* 0x0e10000002885fae */ /* 0x0007e8000e101d48 */
[----:B------:R3:W-:Y:S04]  /*1ea0*/  @P5 LDGSTS.E.BYPASS.LTC128B.128 [R136+0x11100], [R2.64+0x80], !P3 ;  /* 0x1110008002885fae */ /* 0x0007e8000d901d48 */
[----:B------:R3:W-:Y:S04]  /*1eb0*/  @P5 LDGSTS.E.BYPASS.LTC128B.128 [R136+0x14100], [R2.64+0x100], !P2 ;  /* 0x1410010002885fae */ /* 0x0007e8000d101d48 */
[----:B------:R-:W0:Y:S01]  /*1ec0*/  LDGDEPBAR ;  /* 0x00000000000079af */ /* 0x000e220000000000 */
[----:B------:R-:W-:-:S04]  /*1ed0*/  DEPBAR.LE SB0, 0x1 ;  /* 0x000080400000791a */ /* 0x000fc80000000000 */
[----:B------:R-:W-:Y:S01]  /*1ee0*/  BAR.SYNC.DEFER_BLOCKING 0x0 ;  /* 0x0000000000007b1d */ /* 0x000fe20000010000 */
[----:B------:R-:W-:Y:S02]  /*1ef0*/  IMAD R12, R12, c[0x0][0x208], RZ ;  /* 0x000082000c0c7a24 */ /* 0x000fe400078e02ff */
[----:B--2---:R-:W-:Y:S01]  /*1f00*/  IMAD.WIDE.U32 R10, R129, c[0x0][0x208], RZ ;  /* 0x00008200810a7a25 */ /* 0x004fe200078e00ff */
[----:B------:R-:W-:-:S03]  /*1f10*/  MOV R7, R28 ;  /* 0x0000001c00077202 */ /* 0x000fc60000000f00 */
[----:B------:R-:W-:Y:S02]  /*1f20*/  IMAD R12, R129, c[0x0][0x20c], R12 ;  /* 0x00008300810c7a24 */ /* 0x000fe400078e020c */
[----:B------:R-:W-:Y:S02]  /*1f30*/  IMAD.MOV.U32 R6, RZ, RZ, R26 ;  /* 0x000000ffff067224 */ /* 0x000fe400078e001a */
[----:B------:R-:W-:Y:S01]  /*1f40*/  IMAD.IADD R0, R11, 0x1, R12 ;  /* 0x000000010b007824 */ /* 0x000fe200078e020c */
[----:B------:R-:W-:Y:S04]  /*1f50*/  LDSM.16.M88.4 R156, [R250] ;  /* 0x00000000fa9c783b */ /* 0x000fe80000000200 */
[----:B------:R-:W-:Y:S04]  /*1f60*/  LDSM.16.M88.4 R160, [R251] ;  /* 0x00000000fba0783b */ /* 0x000fe80000000200 */
[----:B------:R-:W-:Y:S04]  /*1f70*/  LDSM.16.M88.4 R168, [R13] ;  /* 0x000000000da8783b */ /* 0x000fe80000000200 */
[----:B------:R-:W-:Y:S04]  /*1f80*/  LDSM.16.M88.4 R172, [R252] ;  /* 0x00000000fcac783b */ /* 0x000fe80000000200 */
[----:B------:R-:W-:Y:S04]  /*1f90*/  LDSM.16.M88.4 R176, [R250+0x4000] ;  /* 0x00400000fab0783b */ /* 0x000fe80000000200 */
[----:B------:R-:W-:Y:S04]  /*1fa0*/  LDSM.16.M88.4 R180, [R251+0x4000] ;  /* 0x00400000fbb4783b */ /* 0x000fe80000000200 */
[----:B------:R-:W-:Y:S04]  /*1fb0*/  LDSM.16.M88.4 R184, [R13+0x4000] ;  /* 0x004000000db8783b */ /* 0x000fe80000000200 */
[----:B------:R-:W-:Y:S04]  /*1fc0*/  LDSM.16.M88.4 R188, [R252+0x4000] ;  /* 0x00400000fcbc783b */ /* 0x000fe80000000200 */
[----:B------:R-:W-:Y:S04]  /*1fd0*/  LDSM.16.M88.4 R192, [R250+0x8000] ;  /* 0x00800000fac0783b */ /* 0x000fe80000000200 */
[----:B------:R-:W-:Y:S04]  /*1fe0*/  LDSM.16.M88.4 R196, [R251+0x8000] ;  /* 0x00800000fbc4783b */ /* 0x000fe80000000200 */
[----:B------:R-:W-:Y:S04]  /*1ff0*/  LDSM.16.M88.4 R200, [R13+0x8000] ;  /* 0x008000000dc8783b */ /* 0x000fe80000000200 */
[----:B------:R-:W-:Y:S04]  /*2000*/  LDSM.16.M88.4 R204, [R252+0x8000] ;  /* 0x00800000fccc783b */ /* 0x000fe80000000200 */
[----:B------:R-:W-:Y:S01]  /*2010*/  BAR.SYNC.DEFER_BLOCKING 0x0 ;  /* 0x0000000000007b1d */ /* 0x000fe20000010000 */
[----:B------:R-:W-:Y:S01]  /*2020*/  IMAD.WIDE.U32 R6, R10, 0x60, R6 ;  /* 0x000000600a067825 */ /* 0x000fe200078e0006 */
[----:B-1----:R-:W-:-:S03]  /*2030*/  MOV R5, c[0x0][0x208] ;  /* 0x0000820000057a02 */ /* 0x002fc60000000f00 */
[----:B------:R-:W-:Y:S02]  /*2040*/  IMAD R0, R0, 0x60, RZ ;  /* 0x0000006000007824 */ /* 0x000fe400078e02ff */
[----:B---3--:R-:W-:Y:S01]  /*2050*/  IMAD.MOV.U32 R3, RZ, RZ, 0x6 ;  /* 0x00000006ff037424 */ /* 0x008fe200078e00ff */
[C---:B------:R-:W-:Y:S01]  /*2060*/  LEA R2, P0, R6.reuse, c[0x0][0x1f8], 0x1 ;  /* 0x00007e0006027a11 */ /* 0x040fe200078008ff */
[----:B------:R-:W-:Y:S01]  /*2070*/  IMAD.SHL.U32 R4, R5, 0x40, RZ ;  /* 0x0000004005047824 */ /* 0x000fe200078e00ff */
[----:B------:R-:W-:Y:S02]  /*2080*/  IADD3 R0, R7, R0, RZ ;  /* 0x0000000007007210 */ /* 0x000fe40007ffe0ff */
[----:B------:R-:W-:Y:S02]  /*2090*/  SHF.L.U64.HI R5, R5, R3, c[0x0][0x20c] ;  /* 0x0000830005057619 */ /* 0x000fe40000010203 */
[----:B------:R-:W-:Y:S02]  /*20a0*/  LEA.HI.X R3, R6, c[0x0][0x1fc], R0, 0x1, P0 ;  /* 0x00007f0006037a11 */ /* 0x000fe400000f0c00 */
[----:B------:R-:W-:-:S02]  /*20b0*/  IADD3 R10, P5, P0, R4, 0x80, R2 ;  /* 0x00000080040a7810 */ /* 0x000fc400078be002 */
[----:B------:R-:W-:Y:S02]  /*20c0*/  LOP3.LUT R0, R20, 0x1, RZ, 0xc0, !PT ;  /* 0x0000000114007812 */ /* 0x000fe400078ec0ff */
[----:B------:R-:W-:Y:S01]  /*20d0*/  IADD3.X R11, R5, RZ, R3, P5, P0 ;  /* 0x000000ff050b7210 */ /* 0x000fe20002fe0403 */
[----:B------:R-:W-:-:S04]  /*20e0*/  DEPBAR.LE SB0, 0x0 ;  /* 0x000080000000791a */ /* 0x000fc80000000000 */
[----:B------:R-:W-:Y:S01]  /*20f0*/  BAR.SYNC.DEFER_BLOCKING 0x0 ;  /* 0x0000000000007b1d */ /* 0x000fe20000010000 */
[----:B------:R-:W-:-:S04]  /*2100*/  IADD3 R6, P5, P0, R4, 0x100, R2 ;  /* 0x0000010004067810 */ /* 0x000fc800078be002 */
[----:B------:R-:W-:Y:S02]  /*2110*/  IADD3.X R7, R5, RZ, R3, P5, P0 ;  /* 0x000000ff05077210 */ /* 0x000fe40002fe0403 */
[----:B------:R-:W-:-:S04]  /*2120*/  ISETP.NE.U32.AND P0, PT, R0, 0x1, PT ;  /* 0x000000010000780c */ /* 0x000fc80003f05070 */
[----:B------:R-:W-:Y:S02]  /*2130*/  ISETP.LT.OR P0, PT, R8, 0x1, P0 ;  /* 0x000000010800780c */ /* 0x000fe40000701670 */
[----:B------:R-:W-:Y:S01]  /*2140*/  LOP3.LUT P6, RZ, R20, 0x2, RZ, 0xc0, !PT ;  /* 0x0000000214ff7812 */ /* 0x000fe200078cc0ff */
[----:B-----5:R-:W1:Y:S04]  /*2150*/  LDSM.16.M88.4 R16, [R225] ;  /* 0x00000000e110783b */ /* 0x020e680000000200 */
[----:B------:R-:W2:Y:S04]  /*2160*/  LDSM.16.M88.4 R12, [R225+0x800] ;  /* 0x00080000e10c783b */ /* 0x000ea80000000200 */
[----:B------:R-:W-:Y:S04]  /*2170*/  LDSM.16.M88.4 R40, [R225+0x1000] ;  /* 0x00100000e128783b */ /* 0x000fe80000000200 */
[----:B------:R-:W3:Y:S04]  /*2180*/  LDSM.16.M88.4 R56, [R225+0x1800] ;  /* 0x00180000e138783b */ /* 0x000ee80000000200 */
[----:B------:R-:W-:Y:S04]  /*2190*/  LDSM.16.M88.4 R60, [R225+0x2000] ;  /* 0x00200000e13c783b */ /* 0x000fe80000000200 */
[----:B------:R-:W-:Y:S04]  /*21a0*/  LDSM.16.M88.4 R72, [R225+0x2800] ;  /* 0x00280000e148783b */ /* 0x000fe80000000200 */
[----:B------:R-:W4:Y:S04]  /*21b0*/  LDSM.16.M88.4 R48, [R231] ;  /* 0x00000000e730783b */ /* 0x000f280000000200 */
[----:B------:R-:W-:Y:S04]  /*21c0*/  LDSM.16.M88.4 R44, [R248] ;  /* 0x00000000f82c783b */ /* 0x000fe80000000200 */
[----:B------:R-:W-:Y:S04]  /*21d0*/  LDSM.16.M88.4 R52, [R247] ;  /* 0x00000000f734783b */ /* 0x000fe80000000200 */
[----:B------:R-:W5:Y:S04]  /*21e0*/  LDSM.16.M88.4 R64, [R246] ;  /* 0x00000000f640783b */ /* 0x000f680000000200 */
[----:B------:R-:W-:Y:S04]  /*21f0*/  LDSM.16.M88.4 R80, [R245] ;  /* 0x00000000f550783b */ /* 0x000fe80000000200 */
[----:B------:R-:W-:Y:S04]  /*2200*/  LDSM.16.M88.4 R108, [R244] ;  /* 0x00000000f46c783b */ /* 0x000fe80000000200 */
[----:B------:R-:W-:Y:S01]  /*2210*/  @!PT LDS RZ, [RZ] ;  /* 0x00000000fffff984 */ /* 0x000fe20000000800 */
[----:B------:R-:W-:Y:S01]  /*2220*/  @!PT LDS RZ, [RZ] ;  /* 0x00000000fffff984 */ /* 0x000fe20000000800 */
[----:B------:R-:W-:Y:S01]  /*2230*/  @!PT LDS RZ, [RZ] ;  /* 0x00000000fffff984 */ /* 0x000fe20000000800 */
[----:B------:R1:W-:Y:S01]  /*2240*/  LDGSTS.E.BYPASS.LTC128B.128 [R136+0x100], [R2.64], !P0 ;  /* 0x0010000002887fae */ /* 0x0003e2000c101d48 */
[----:B------:R-:W-:-:S02]  /*2250*/  ISETP.LT.OR P0, PT, R8, 0x1, !P6 ;  /* 0x000000010800780c */ /* 0x000fc40007701670 */
[----:B------:R-:W-:-:S11]  /*2260*/  LOP3.LUT P5, RZ, R20, 0x4, RZ, 0xc0, !PT ;  /* 0x0000000414ff7812 */ /* 0x000fd600078ac0ff */
[----:B------:R1:W-:Y:S01]  /*2270*/  LDGSTS.E.BYPASS.LTC128B.128 [R136+0x3100], [R2.64+0x80], !P0 ;  /* 0x0310008002887fae */ /* 0x0003e2000c101d48 */
[----:B------:R-:W-:-:S13]  /*2280*/  ISETP.LT.OR P0, PT, R8, 0x1, !P5 ;  /* 0x000000010800780c */ /* 0x000fda0006f01670 */
[----:B------:R1:W-:Y:S02]  /*2290*/  LDGSTS.E.BYPASS.LTC128B.128 [R136+0x6100], [R2.64+0x100], !P0 ;  /* 0x0610010002887fae */ /* 0x0003e4000c101d48 */
[----:B-1----:R-:W-:-:S05]  /*22a0*/  IADD3 R2, P0, R4, R2, RZ ;  /* 0x0000000204027210 */ /* 0x002fca0007f1e0ff */
[----:B------:R-:W-:Y:S01]  /*22b0*/  IMAD.X R3, R5, 0x1, R3, P0 ;  /* 0x0000000105037824 */ /* 0x000fe200000e0603 */
[----:B------:R-:W-:-:S04]  /*22c0*/  IADD3 R4, P0, R2, R4, RZ ;  /* 0x0000000402047210 */ /* 0x000fc80007f1e0ff */
[----:B------:R-:W-:Y:S02]  /*22d0*/  IADD3.X R5, R3, R5, RZ, P0, !PT ;  /* 0x0000000503057210 */ /* 0x000fe400007fe4ff */
[----:B------:R-:W-:-:S04]  /*22e0*/  ISETP.NE.U32.AND P0, PT, R0, 0x1, PT ;  /* 0x000000010000780c */ /* 0x000fc80003f05070 */
[----:B------:R-:W-:-:S13]  /*22f0*/  ISETP.LT.OR P0, PT, R8, 0x21, P0 ;  /* 0x000000210800780c */ /* 0x000fda0000701670 */
[----:B------:R1:W-:Y:S01]  /*2300*/  LDGSTS.E.BYPASS.LTC128B.128 [R136+0x1100], [R2.64], !P0 ;  /* 0x0110000002887fae */ /* 0x0003e2000c101d48 */
[----:B------:R-:W-:Y:S01]  /*2310*/  ISETP.LT.OR P0, PT, R8, 0x21, !P6 ;  /* 0x000000210800780c */ /* 0x000fe20007701670 */
[----:B------:R-:W-:Y:S01]  /*2320*/  HMMA.16816.F32.BF16 R36, R156, R16, RZ ;  /* 0x000000109c24723c */ /* 0x000fe200000418ff */
[----:B------:R-:W-:-:S11]  /*2330*/  MOV R134, R25 ;  /* 0x0000001900867202 */ /* 0x000fd60000000f00 */
[----:B------:R1:W-:Y:S01]  /*2340*/  LDGSTS.E.BYPASS.LTC128B.128 [R136+0x4100], [R10.64], !P0 ;  /* 0x041000000a887fae */ /* 0x0003e2000c101d48 */
[----:B------:R-:W-:Y:S01]  /*2350*/  ISETP.LT.OR P0, PT, R8, 0x21, !P5 ;  /* 0x000000210800780c */ /* 0x000fe20006f01670 */
[C---:B------:R-:W-:Y:S08]  /*2360*/  HMMA.16816.F32.BF16 R32, R156.reuse, R18, RZ ;  /* 0x000000129c20723c */ /* 0x040ff000000418ff */
[C---:B--2---:R-:W-:Y:S04]  /*2370*/  HMMA.16816.F32.BF16 R28, R156.reuse, R12, RZ ;  /* 0x0000000c9c1c723c */ /* 0x044fe800000418ff */
[----:B------:R2:W-:Y:S04]  /*2380*/  LDGSTS.E.BYPASS.LTC128B.128 [R136+0x7100], [R6.64], !P0 ;  /* 0x0710000006887fae */ /* 0x0005e8000c101d48 */
[----:B------:R-:W-:Y:S01]  /*2390*/  HMMA.16816.F32.BF16 R24, R156, R14, RZ ;  /* 0x0000000e9c18723c */ /* 0x000fe200000418ff */
[----:B------:R-:W-:-:S07]  /*23a0*/  ISETP.NE.U32.AND P0, PT, R0, 0x1, PT ;  /* 0x000000010000780c */ /* 0x000fce0003f05070 */
[----:B---3--:R-:W-:Y:S01]  /*23b0*/  HMMA.16816.F32.BF16 R12, R156, R56, RZ ;  /* 0x000000389c0c723c */ /* 0x008fe200000418ff */
[C---:B------:R-:W-:Y:S02]  /*23c0*/  ISETP.LT.OR P0, PT, R8.reuse, 0x41, P0 ;  /* 0x000000410800780c */ /* 0x040fe40000701670 */
[C---:B------:R-:W-:Y:S02]  /*23d0*/  ISETP.LT.OR P6, PT, R8.reuse, 0x41, !P6 ;  /* 0x000000410800780c */ /* 0x040fe400077c1670 */
[----:B------:R-:W-:-:S03]  /*23e0*/  ISETP.LT.OR P5, PT, R8, 0x41, !P5 ;  /* 0x000000410800780c */ /* 0x000fc60006fa1670 */
[C---:B------:R-:W-:Y:S06]  /*23f0*/  HMMA.16816.F32.BF16 R20, R156.reuse, R40, RZ ;  /* 0x000000289c14723c */ /* 0x040fec00000418ff */
[----:B------:R2:W-:Y:S02]  /*2400*/  LDGSTS.E.BYPASS.LTC128B.128 [R136+0x2100], [R4.64], !P0 ;  /* 0x0210000004887fae */ /* 0x0005e4000c101d48 */
[----:B------:R-:W-:Y:S02]  /*2410*/  HMMA.16816.F32.BF16 R16, R156, R42, RZ ;  /* 0x0000002a9c10723c */ /* 0x000fe400000418ff */
[----:B------:R2:W-:Y:S04]  /*2420*/  LDGSTS.E.BYPASS.LTC128B.128 [R136+0x5100], [R4.64+0x80], !P6 ;  /* 0x0510008004887fae */ /* 0x0005e8000f101d48 */
[----:B------:R2:W-:Y:S02]  /*2430*/  LDGSTS.E.BYPASS.LTC128B.128 [R136+0x8100], [R4.64+0x100], !P5 ;  /* 0x0810010004887fae */ /* 0x0005e4000e901d48 */
[C---:B----4-:R-:W-:Y:S02]  /*2440*/  HMMA.16816.F32.BF16 R104, R160.reuse, R48, R36 ;  /* 0x00000030a068723c */ /* 0x050fe40000041824 */
[----:B-1----:R-:W-:Y:S04]  /*2450*/  LDSM.16.M88.4 R8, [R229+0x800] ;  /* 0x00080000e508783b */ /* 0x002fe80000000200 */
[----:B------:R-:W-:Y:S02]  /*2460*/  LDSM.16.M88.4 R40, [R229+0x1800] ;  /* 0x00180000e528783b */ /* 0x000fe40000000200 */
[C---:B------:R-:W-:Y:S02]  /*2470*/  HMMA.16816.F32.BF16 R96, R160.reuse, R50, R32 ;  /* 0x00000032a060723c */ /* 0x040fe40000041820 */
[----:B------:R-:W-:Y:S04]  /*2480*/  LDSM.16.M88.4 R88, [R226] ;  /* 0x00000000e258783b */ /* 0x000fe80000000200 */
[----:B------:R-:W-:Y:S02]  /*2490*/  LDSM.16.M88.4 R92, [R229+0x2800] ;  /* 0x00280000e55c783b */ /* 0x000fe40000000200 */
[----:B-----5:R-:W-:Y:S02]  /*24a0*/  HMMA.16816.F32.BF16 R36, R160, R64, R12 ;  /* 0x00000040a024723c */ /* 0x020fe4000004180c */
[----:B------:R-:W1:Y:S04]  /*24b0*/  LDSM.16.M88.4 R12, [R229] ;  /* 0x00000000e50c783b */ /* 0x000e680000000200 */
[----:B------:R-:W-:Y:S02]  /*24c0*/  LDSM.16.M88.4 R100, [R229+0x2000] ;  /* 0x00200000e564783b */ /* 0x000fe40000000200 */
[----:B------:R-:W-:Y:S02]  /*24d0*/  HMMA.16816.F32.BF16 R32, R156, R58, RZ ;  /* 0x0000003a9c20723c */ /* 0x000fe400000418ff */
[----:B--2---:R-:W2:Y:S04]  /*24e0*/  LDSM.16.M88.4 R4, [R229+0x1000] ;  /* 0x00100000e504783b */ /* 0x004ea80000000200 */
[----:B------:R-:W-:Y:S02]  /*24f0*/  LDSM.16.M88.4 R112, [R242] ;  /* 0x00000000f270783b */ /* 0x000fe40000000200 */
[C---:B------:R-:W-:Y:S02]  /*2500*/  HMMA.16816.F32.BF16 R68, R160.reuse, R44, R28 ;  /* 0x0000002ca044723c */ /* 0x040fe4000004181c */
[----:B------:R-:W-:Y:S04]  /*2510*/  LDSM.16.M88.4 R120, [R226+0x3000] ;  /* 0x00300000e278783b */ /* 0x000fe80000000200 */
[----:B------:R-:W-:Y:S02]  /*2520*/  LDSM.16.M88.4 R116, [R225+0x6000] ;  /* 0x00600000e174783b */ /* 0x000fe40000000200 */
[C---:B------:R-:W-:Y:S02]  /*2530*/  HMMA.16816.F32.BF16 R84, R160.reuse, R46, R24 ;  /* 0x0000002ea054723c */ /* 0x040fe40000041818 */
[----:B------:R-:W-:Y:S04]  /*2540*/  LDSM.16.M88.4 R124, [R229+0x6000] ;  /* 0x00600000e57c783b */ /* 0x000fe80000000200 */
[----:B------:R-:W0:Y:S02]  /*2550*/  LDGDEPBAR ;  /* 0x00000000000079af */ /* 0x000e240000000000 */
[C---:B------:R-:W-:Y:S08]  /*2560*/  HMMA.16816.F32.BF16 R48, R160.reuse, R52, R20 ;  /* 0x00000034a030723c */ /* 0x040ff00000041814 */
[----:B------:R-:W-:Y:S08]  /*2570*/  HMMA.16816.F32.BF16 R44, R160, R54, R16 ;  /* 0x00000036a02c723c */ /* 0x000ff00000041810 */
[C---:B------:R-:W-:Y:S08]  /*2580*/  HMMA.16816.F32.BF16 R20, R156.reuse, R72, RZ ;  /* 0x000000489c14723c */ /* 0x040ff000000418ff */
[----:B------:R-:W-:Y:S08]  /*2590*/  HMMA.16816.F32.BF16 R16, R156, R74, RZ ;  /* 0x0000004a9c10723c */ /* 0x000ff000000418ff */
[----:B------:R-:W-:Y:S08]  /*25a0*/  HMMA.16816.F32.BF16 R32, R160, R66, R32 ;  /* 0x00000042a020723c */ /* 0x000ff00000041820 */
[C---:B------:R-:W-:Y:S08]  /*25b0*/  HMMA.16816.F32.BF16 R28, R156.reuse, R60, RZ ;  /* 0x0000003c9c1c723c */ /* 0x040ff000000418ff */
[----:B------:R-:W-:Y:S08]  /*25c0*/  HMMA.16816.F32.BF16 R24, R156, R62, RZ ;  /* 0x0000003e9c18723c */ /* 0x000ff000000418ff */
[C---:B-1----:R-:W-:Y:S01]  /*25d0*/  HMMA.16816.F32.BF16 R52, R168.reuse, R12, R104 ;  /* 0x0000000ca834723c */ /* 0x042fe20000041868 */
[----:B------:R-:W-:Y:S07]  /*25e0*/  LDSM.16.M88.4 R104, [R229+0x3800] ;  /* 0x00380000e568783b */ /* 0x000fee0000000200 */
[C---:B------:R-:W-:Y:S08]  /*25f0*/  HMMA.16816.F32.BF16 R68, R168.reuse, R8, R68 ;  /* 0x00000008a844723c */ /* 0x040ff00000041844 */
[----:B------:R-:W-:Y:S08]  /*2600*/  HMMA.16816.F32.BF16 R56, R168, R10, R84 ;  /* 0x0000000aa838723c */ /* 0x000ff00000041854 */
[C---:B------:R-:W-:Y:S01]  /*2610*/  HMMA.16816.F32.BF16 R76, R160.reuse, R108, R20 ;  /* 0x0000006ca04c723c */ /* 0x040fe20000041814 */
[----:B------:R-:W-:Y:S07]  /*2620*/  LDSM.16.M88.4 R20, [R226+0x1800] ;  /* 0x00180000e214783b */ /* 0x000fee0000000200 */
[----:B------:R-:W-:Y:S01]  /*2630*/  HMMA.16816.F32.BF16 R72, R160, R110, R16 ;  /* 0x0000006ea048723c */ /* 0x000fe20000041810 */
[----:B------:R-:W-:Y:S07]  /*2640*/  LDSM.16.M88.4 R108, [R226+0x3800] ;  /* 0x00380000e26c783b */ /* 0x000fee0000000200 */
[----:B------:R-:W-:Y:S01]  /*2650*/  HMMA.16816.F32.BF16 R8, R168, R42, R32 ;  /* 0x0000002aa808723c */ /* 0x000fe20000041820 */
[----:B------:R-:W1:Y:S07]  /*2660*/  LDSM.16.M88.4 R32, [R225+0x3000] ;  /* 0x00300000e120783b */ /* 0x000e6e0000000200 */
[C---:B------:R-:W-:Y:S01]  /*2670*/  HMMA.16816.F32.BF16 R64, R160.reuse, R80, R28 ;  /* 0x00000050a040723c */ /* 0x040fe2000004181c */
[----:B------:R-:W3:Y:S07]  /*2680*/  LDSM.16.M88.4 R28, [R226+0x800] ;  /* 0x00080000e21c783b */ /* 0x000eee0000000200 */
[----:B------:R-:W-:Y:S01]  /*2690*/  HMMA.16816.F32.BF16 R80, R160, R82, R24 ;  /* 0x00000052a050723c */ /* 0x000fe20000041818 */
[----:B------:R-:W4:Y:S07]  /*26a0*/  LDSM.16.M88.4 R24, [R226+0x1000] ;  /* 0x00100000e218783b */ /* 0x000f2e0000000200 */
[C---:B--2---:R-:W-:Y:S08]  /*26b0*/  HMMA.16816.F32.BF16 R48, R168.reuse, R4, R48 ;  /* 0x00000004a830723c */ /* 0x044ff00000041830 */
[----:B------:R-:W-:Y:S01]  /*26c0*/  HMMA.16816.F32.BF16 R16, R168, R6, R44 ;  /* 0x00000006a810723c */ /* 0x000fe2000004182c */
[----:B------:R-:W-:Y:S07]  /*26d0*/  LDSM.16.M88.4 R44, [R225+0x5000] ;  /* 0x00500000e12c783b */ /* 0x000fee0000000200 */
[----:B------:R-:W-:Y:S01]  /*26e0*/  HMMA.16816.F32.BF16 R4, R172, R88, R52 ;  /* 0x00000058ac04723c */ /* 0x000fe20000041834 */
[----:B------:R-:W-:Y:S07]  /*26f0*/  LDSM.16.M88.4 R52, [R225+0x5800] ;  /* 0x00580000e134783b */ /* 0x000fee0000000200 */
[C---:B------:R-:W-:Y:S08]  /*2700*/  HMMA.16816.F32.BF16 R60, R168.reuse, R14, R96 ;  /* 0x0000000ea83c723c */ /* 0x040ff00000041860 */
[C---:B------:R-:W-:Y:S08]  /*2710*/  HMMA.16816.F32.BF16 R12, R168.reuse, R40, R36 ;  /* 0x00000028a80c723c */ /* 0x040ff00000041824 */
[C---:B------:R-:W-:Y:S08]  /*2720*/  HMMA.16816.F32.BF16 R96, R168.reuse, R92, R76 ;  /* 0x0000005ca860723c */ /* 0x040ff0000004184c */
[C---:B------:R-:W-:Y:S01]  /*2730*/  HMMA.16816.F32.BF16 R72, R168.reuse, R94, R72 ;  /* 0x0000005ea848723c */ /* 0x040fe20000041848 */
[----:B------:R-:W2:Y:S07]  /*2740*/  LDSM.16.M88.4 R92, [R243] ;  /* 0x00000000f35c783b */ /* 0x000eae0000000200 */
[----:B------:R-:W-:Y:S01]  /*2750*/  HMMA.16816.F32.BF16 R40, R168, R100, R64 ;  /* 0x00000064a828723c */ /* 0x000fe20000041840 */
[----:B------:R-:W-:Y:S07]  /*2760*/  LDSM.16.M88.4 R64, [R226+0x2000] ;  /* 0x00200000e240783b */ /* 0x000fee0000000200 */
[----:B-1----:R-:W-:Y:S08]  /*2770*/  HMMA.16816.F32.BF16 R4, R176, R32, R4 ;  /* 0x00000020b004723c */ /* 0x002ff00000041804 */
[----:B------:R-:W-:Y:S08]  /*2780*/  HMMA.16816.F32.BF16 R100, R168, R102, R80 ;  /* 0x00000066a864723c */ /* 0x000ff00000041850 */
[C---:B------:R-:W-:Y:S01]  /*2790*/  HMMA.16816.F32.BF16 R36, R172.reuse, R90, R60 ;  /* 0x0000005aac24723c */ /* 0x040fe2000004183c */
[----:B------:R-:W-:Y:S07]  /*27a0*/  LDSM.16.M88.4 R60, [R229+0x3000] ;  /* 0x00300000e53c783b */ /* 0x000fee0000000200 */
[C---:B---3--:R-:W-:Y:S08]  /*27b0*/  HMMA.16816.F32.BF16 R80, R172.reuse, R30, R56 ;  /* 0x0000001eac50723c */ /* 0x048ff00000041838 */
[C---:B----4-:R-:W-:Y:S08]  /*27c0*/  HMMA.16816.F32.BF16 R56, R172.reuse, R24, R48 ;  /* 0x00000018ac38723c */ /* 0x050ff00000041830 */
[C---:B------:R-:W-:Y:S01]  /*27d0*/  HMMA.16816.F32.BF16 R24, R172.reuse, R26, R16 ;  /* 0x0000001aac18723c */ /* 0x040fe20000041810 */
[----:B------:R-:W1:Y:S07]  /*27e0*/  LDSM.16.M88.4 R16, [R225+0x3800] ;  /* 0x00380000e110783b */ /* 0x000e6e0000000200 */
[C---:B------:R-:W-:Y:S01]  /*27f0*/  HMMA.16816.F32.BF16 R88, R172.reuse, R20, R12 ;  /* 0x00000014ac58723c */ /* 0x040fe2000004180c */
[----:B------:R-:W-:Y:S07]  /*2800*/  LDSM.16.M88.4 R12, [R225+0x4000] ;  /* 0x00400000e10c783b */ /* 0x000fee0000000200 */
[C---:B------:R-:W-:Y:S01]  /*2810*/  HMMA.16816.F32.BF16 R84, R172.reuse, R22, R8 ;  /* 0x00000016ac54723c */ /* 0x040fe20000041808 */
[----:B------:R-:W3:Y:S07]  /*2820*/  LDSM.16.M88.4 R20, [R226+0x2800] ;  /* 0x00280000e214783b */ /* 0x000eee0000000200 */
[----:B------:R-:W-:Y:S08]  /*2830*/  HMMA.16816.F32.BF16 R68, R172, R28, R68 ;  /* 0x0000001cac44723c */ /* 0x000ff00000041844 */
[----:B--2---:R-:W-:Y:S08]  /*2840*/  HMMA.16816.F32.BF16 R4, R180, R92, R4 ;  /* 0x0000005cb404723c */ /* 0x004ff00000041804 */
[C---:B------:R-:W-:Y:S01]  /*2850*/  HMMA.16816.F32.BF16 R8, R176.reuse, R34, R36 ;  /* 0x00000022b008723c */ /* 0x040fe20000041824 */
[----:B------:R-:W2:Y:S07]  /*2860*/  LDSM.16.M88.4 R32, [R225+0x4800] ;  /* 0x00480000e120783b */ /* 0x000eae0000000200 */
[----:B-1----:R-:W-:Y:S08]  /*2870*/  HMMA.16816.F32.BF16 R28, R176, R16, R68 ;  /* 0x00000010b01c723c */ /* 0x002ff00000041844 */
[----:B------:R-:W-:Y:S08]  /*2880*/  HMMA.16816.F32.BF16 R4, R184, R60, R4 ;  /* 0x0000003cb804723c */ /* 0x000ff00000041804 */
[----:B---3--:R-:W-:Y:S08]  /*2890*/  HMMA.16816.F32.BF16 R36, R172, R22, R72 ;  /* 0x00000016ac24723c */ /* 0x008ff00000041848 */
[----:B------:R-:W-:Y:S08]  /*28a0*/  HMMA.16816.F32.BF16 R8, R180, R94, R8 ;  /* 0x0000005eb408723c */ /* 0x000ff00000041808 */
[C---:B------:R-:W-:Y:S08]  /*28b0*/  HMMA.16816.F32.BF16 R76, R172.reuse, R64, R40 ;  /* 0x00000040ac4c723c */ /* 0x040ff00000041828 */
[----:B------:R-:W-:Y:S01]  /*28c0*/  HMMA.16816.F32.BF16 R40, R172, R20, R96 ;  /* 0x00000014ac28723c */ /* 0x000fe20000041860 */
[----:B------:R-:W-:Y:S07]  /*28d0*/  LDSM.16.M88.4 R96, [R229+0x5800] ;  /* 0x00580000e560783b */ /* 0x000fee0000000200 */
[----:B------:R-:W-:Y:S08]  /*28e0*/  HMMA.16816.F32.BF16 R80, R176, R18, R80 ;  /* 0x00000012b050723c */ /* 0x000ff00000041850 */
[----:B------:R-:W-:Y:S01]  /*28f0*/  HMMA.16816.F32.BF16 R48, R172, R66, R100 ;  /* 0x00000042ac30723c */ /* 0x000fe20000041864 */
[----:B------:R-:W-:Y:S04]  /*2900*/  LDSM.16.M88.4 R64, [R240] ;  /* 0x00000000f040783b */ /* 0x000fe80000000200 */
[----:B------:R-:W-:Y:S03]  /*2910*/  LDSM.16.M88.4 R100, [R239] ;  /* 0x00000000ef64783b */ /* 0x000fe60000000200 */
[C---:B------:R-:W-:Y:S01]  /*2920*/  HMMA.16816.F32.BF16 R72, R176.reuse, R12, R56 ;  /* 0x0000000cb048723c */ /* 0x040fe20000041838 */
[----:B------:R-:W1:Y:S07]  /*2930*/  LDSM.16.M88.4 R56, [R241] ;  /* 0x00000000f138783b */ /* 0x000e6e0000000200 */
[----:B------:R-:W-:Y:S08]  /*2940*/  HMMA.16816.F32.BF16 R68, R176, R14, R24 ;  /* 0x0000000eb044723c */ /* 0x000ff00000041818 */
[----:B------:R-:W-:Y:S01]  /*2950*/  HMMA.16816.F32.BF16 R12, R180, R112, R28 ;  /* 0x00000070b40c723c */ /* 0x000fe2000004181c */
[----:B------:R-:W-:Y:S07]  /*2960*/  LDSM.16.M88.4 R28, [R229+0x5000] ;  /* 0x00500000e51c783b */ /* 0x000fee0000000200 */
[C---:B--2---:R-:W-:Y:S08]  /*2970*/  HMMA.16816.F32.BF16 R20, R176.reuse, R34, R84 ;  /* 0x00000022b014723c */ /* 0x044ff00000041854 */
[----:B------:R-:W-:Y:S01]  /*2980*/  HMMA.16816.F32.BF16 R84, R176, R54, R36 ;  /* 0x00000036b054723c */ /* 0x000fe20000041824 */
[----:B------:R-:W2:Y:S07]  /*2990*/  LDSM.16.M88.4 R36, [R238] ;  /* 0x00000000ee24783b */ /* 0x000eae0000000200 */
[----:B------:R-:W-:Y:S08]  /*29a0*/  HMMA.16816.F32.BF16 R4, R188, R120, R4 ;  /* 0x00000078bc04723c */ /* 0x000ff00000041804 */
[----:B------:R-:W-:Y:S08]  /*29b0*/  HMMA.16816.F32.BF16 R8, R184, R62, R8 ;  /* 0x0000003eb808723c */ /* 0x000ff00000041808 */
[C---:B------:R-:W-:Y:S01]  /*29c0*/  HMMA.16816.F32.BF16 R24, R176.reuse, R32, R88 ;  /* 0x00000020b018723c */ /* 0x040fe20000041858 */
[----:B------:R-:W-:Y:S07]  /*29d0*/  LDSM.16.M88.4 R32, [R229+0x4800] ;  /* 0x00480000e520783b */ /* 0x000fee0000000200 */
[----:B------:R-:W-:Y:S08]  /*29e0*/  HMMA.16816.F32.BF16 R88, R176, R52, R40 ;  /* 0x00000034b058723c */ /* 0x000ff00000041828 */
[----:B------:R-:W-:Y:S01]  /*29f0*/  HMMA.16816.F32.BF16 R40, R180, R114, R80 ;  /* 0x00000072b428723c */ /* 0x000fe20000041850 */
[----:B------:R-:W3:Y:S07]  /*2a00*/  LDSM.16.M88.4 R112, [R237] ;  /* 0x00000000ed70783b */ /* 0x000eee0000000200 */
[C---:B------:R-:W-:Y:S01]  /*2a10*/  HMMA.16816.F32.BF16 R16, R176.reuse, R44, R76 ;  /* 0x0000002cb010723c */ /* 0x040fe2000004184c */
[----:B------:R-:W4:Y:S07]  /*2a20*/  LDSM.16.M88.4 R76, [R229+0x4000] ;  /* 0x00400000e54c783b */ /* 0x000f2e0000000200 */
[----:B------:R-:W-:Y:S08]  /*2a30*/  HMMA.16816.F32.BF16 R92, R176, R46, R48 ;  /* 0x0000002eb05c723c */ /* 0x000ff00000041830 */
[----:B------:R-:W-:Y:S08]  /*2a40*/  HMMA.16816.F32.BF16 R12, R184, R104, R12 ;  /* 0x00000068b80c723c */ /* 0x000ff0000004180c */
[----:B------:R-:W-:Y:S08]  /*2a50*/  HMMA.16816.F32.BF16 R4, R192, R116, R4 ;  /* 0x00000074c004723c */ /* 0x000ff00000041804 */
[----:B------:R-:W-:Y:S01]  /*2a60*/  HMMA.16816.F32.BF16 R8, R188, R122, R8 ;  /* 0x0000007abc08723c */ /* 0x000fe20000041808 */
[----:B------:R-:W5:Y:S07]  /*2a70*/  LDSM.16.M88.4 R120, [R225+0x6800] ;  /* 0x00680000e178783b */ /* 0x000f6e0000000200 */
[C---:B-1----:R-:W-:Y:S01]  /*2a80*/  HMMA.16816.F32.BF16 R48, R180.reuse, R56, R72 ;  /* 0x00000038b430723c */ /* 0x042fe20000041848 */
[----:B------:R-:W-:Y:S07]  /*2a90*/  LDSM.16.M88.4 R72, [R226+0x4800] ;  /* 0x00480000e248783b */ /* 0x000fee0000000200 */
[C---:B------:R-:W-:Y:S08]  /*2aa0*/  HMMA.16816.F32.BF16 R52, R180.reuse, R66, R20 ;  /* 0x00000042b434723c */ /* 0x040ff00000041814 */
[C---:B------:R-:W-:Y:S08]  /*2ab0*/  HMMA.16816.F32.BF16 R44, R180.reuse, R100, R16 ;  /* 0x00000064b42c723c */ /* 0x040ff00000041810 */
[----:B--2---:R-:W-:Y:S08]  /*2ac0*/  HMMA.16816.F32.BF16 R20, R180, R36, R88 ;  /* 0x00000024b414723c */ /* 0x004ff00000041858 */
[----:B------:R-:W-:Y:S01]  /*2ad0*/  HMMA.16816.F32.BF16 R16, R184, R106, R40 ;  /* 0x0000006ab810723c */ /* 0x000fe20000041828 */
[----:B------:R-:W-:Y:S07]  /*2ae0*/  LDSM.16.M88.4 R104, [R226+0x6000] ;  /* 0x00600000e268783b */ /* 0x000fee0000000200 */
[C---:B------:R-:W-:Y:S01]  /*2af0*/  HMMA.16816.F32.BF16 R60, R180.reuse, R58, R68 ;  /* 0x0000003ab43c723c */ /* 0x040fe20000041844 */
[----:B------:R-:W-:Y:S07]  /*2b00*/  LDSM.16.M88.4 R68, [R225+0x7800] ;  /* 0x00780000e144783b */ /* 0x000fee0000000200 */
[C---:B------:R-:W-:Y:S01]  /*2b10*/  HMMA.16816.F32.BF16 R56, R180.reuse, R64, R24 ;  /* 0x00000040b438723c */ /* 0x040fe20000041818 */
[----:B------:R-:W1:Y:S07]  /*2b20*/  LDSM.16.M88.4 R64, [R226+0x4000] ;  /* 0x00400000e240783b */ /* 0x000e6e0000000200 */
[----:B------:R-:W-:Y:S01]  /*2b30*/  HMMA.16816.F32.BF16 R24, R180, R102, R92 ;  /* 0x00000066b418723c */ /* 0x000fe2000004185c */
[----:B------:R-:W-:Y:S04]  /*2b40*/  LDSM.16.M88.4 R100, [R236] ;  /* 0x00000000ec64783b */ /* 0x000fe80000000200 */
[----:B------:R-:W-:Y:S03]  /*2b50*/  LDSM.16.M88.4 R92, [R226+0x5800] ;  /* 0x00580000e25c783b */ /* 0x000fe60000000200 */
[----:B------:R-:W-:Y:S08]  /*2b60*/  HMMA.16816.F32.BF16 R12, R188, R108, R12 ;  /* 0x0000006cbc0c723c */ /* 0x000ff0000004180c */
[----:B---3--:R-:W-:Y:S08]  /*2b70*/  HMMA.16816.F32.BF16 R4, R196, R112, R4 ;  /* 0x00000070c404723c */ /* 0x008ff00000041804 */
[----:B------:R-:W-:Y:S08]  /*2b80*/  HMMA.16816.F32.BF16 R8, R192, R118, R8 ;  /* 0x00000076c008723c */ /* 0x000ff00000041808 */
[----:B------:R-:W-:Y:S01]  /*2b90*/  HMMA.16816.F32.BF16 R88, R180, R38, R84 ;  /* 0x00000026b458723c */ /* 0x000fe20000041854 */
[----:B------:R-:W2:Y:S07]  /*2ba0*/  LDSM.16.M88.4 R84, [R226+0x5000] ;  /* 0x00500000e254783b */ /* 0x000eae0000000200 */
[C---:B----4-:R-:W-:Y:S08]  /*2bb0*/  HMMA.16816.F32.BF16 R80, R184.reuse, R76, R48 ;  /* 0x0000004cb850723c */ /* 0x050ff00000041830 */
[----:B------:R-:W-:Y:S08]  /*2bc0*/  HMMA.16816.F32.BF16 R36, R184, R96, R20 ;  /* 0x00000060b824723c */ /* 0x000ff00000041814 */
[----:B------:R-:W-:Y:S08]  /*2bd0*/  HMMA.16816.F32.BF16 R20, R188, R110, R16 ;  /* 0x0000006ebc14723c */ /* 0x000ff00000041810 */
[C---:B------:R-:W-:Y:S01]  /*2be0*/  HMMA.16816.F32.BF16 R60, R184.reuse, R78, R60 ;  /* 0x0000004eb83c723c */ /* 0x040fe2000004183c */
[----:B------:R-:W-:Y:S07]  /*2bf0*/  LDSM.16.M88.4 R76, [R229+0x6800] ;  /* 0x00680000e54c783b */ /* 0x000fee0000000200 */
[C---:B------:R-:W-:Y:S08]  /*2c00*/  HMMA.16816.F32.BF16 R48, R184.reuse, R28, R44 ;  /* 0x0000001cb830723c */ /* 0x040ff0000004182c */
[----:B------:R-:W-:Y:S01]  /*2c10*/  HMMA.16816.F32.BF16 R40, R184, R30, R24 ;  /* 0x0000001eb828723c */ /* 0x000fe20000041818 */
[----:B------:R-:W3:Y:S07]  /*2c20*/  LDSM.16.M88.4 R28, [R225+0x7000] ;  /* 0x00700000e11c783b */ /* 0x000eee0000000200 */
[----:B-----5:R-:W-:Y:S08]  /*2c30*/  HMMA.16816.F32.BF16 R16, R192, R120, R12 ;  /* 0x00000078c010723c */ /* 0x020ff0000004180c */
[C---:B------:R-:W-:Y:S08]  /*2c40*/  HMMA.16816.F32.BF16 R56, R184.reuse, R32, R56 ;  /* 0x00000020b838723c */ /* 0x040ff00000041838 */
[----:B------:R-:W-:Y:S08]  /*2c50*/  HMMA.16816.F32.BF16 R52, R184, R34, R52 ;  /* 0x00000022b834723c */ /* 0x000ff00000041834 */
[----:B------:R-:W-:Y:S08]  /*2c60*/  HMMA.16816.F32.BF16 R4, R200, R124, R4 ;  /* 0x0000007cc804723c */ /* 0x000ff00000041804 */
[----:B------:R-:W-:Y:S08]  /*2c70*/  HMMA.16816.F32.BF16 R8, R196, R114, R8 ;  /* 0x00000072c408723c */ /* 0x000ff00000041808 */
[----:B-1----:R-:W-:Y:S08]  /*2c80*/  HMMA.16816.F32.BF16 R12, R188, R64, R80 ;  /* 0x00000040bc0c723c */ /* 0x002ff00000041850 */
[----:B------:R-:W-:Y:S08]  /*2c90*/  HMMA.16816.F32.BF16 R20, R192, R122, R20 ;  /* 0x0000007ac014723c */ /* 0x000ff00000041814 */
[C---:B------:R-:W-:Y:S08]  /*2ca0*/  HMMA.16816.F32.BF16 R32, R188.reuse, R66, R60 ;  /* 0x00000042bc20723c */ /* 0x040ff0000004183c */
[C---:B--2---:R-:W-:Y:S01]  /*2cb0*/  HMMA.16816.F32.BF16 R64, R188.reuse, R84, R48 ;  /* 0x00000054bc40723c */ /* 0x044fe20000041830 */
[----:B------:R-:W-:Y:S07]  /*2cc0*/  LDSM.16.M88.4 R48, [R225+0x8000] ;  /* 0x00800000e130783b */ /* 0x000fee0000000200 */
[----:B------:R-:W-:Y:S01]  /*2cd0*/  HMMA.16816.F32.BF16 R84, R188, R86, R40 ;  /* 0x00000056bc54723c */ /* 0x000fe20000041828 */
[----:B------:R-:W1:Y:S07]  /*2ce0*/  LDSM.16.M88.4 R40, [R235] ;  /* 0x00000000eb28783b */ /* 0x000e6e0000000200 */
[----:B------:R-:W-:Y:S08]  /*2cf0*/  HMMA.16816.F32.BF16 R16, R196, R100, R16 ;  /* 0x00000064c410723c */ /* 0x000ff00000041810 */
[C---:B------:R-:W-:Y:S08]  /*2d00*/  HMMA.16816.F32.BF16 R44, R188.reuse, R72, R56 ;  /* 0x00000048bc2c723c */ /* 0x040ff00000041838 */
[C---:B------:R-:W-:Y:S01]  /*2d10*/  HMMA.16816.F32.BF16 R60, R188.reuse, R74, R52 ;  /* 0x0000004abc3c723c */ /* 0x040fe20000041834 */
[----:B------:R-:W2:Y:S07]  /*2d20*/  LDSM.16.M88.4 R52, [R226+0x6800] ;  /* 0x00680000e234783b */ /* 0x000eae0000000200 */
[----:B------:R-:W-:Y:S08]  /*2d30*/  HMMA.16816.F32.BF16 R72, R188, R92, R36 ;  /* 0x0000005cbc48723c */ /* 0x000ff00000041824 */
[----:B------:R-:W-:Y:S08]  /*2d40*/  HMMA.16816.F32.BF16 R36, R204, R104, R4 ;  /* 0x00000068cc24723c */ /* 0x000ff00000041804 */
[----:B------:R-:W-:Y:S08]  /*2d50*/  HMMA.16816.F32.BF16 R4, R200, R126, R8 ;  /* 0x0000007ec804723c */ /* 0x000ff00000041808 */
[----:B---3--:R-:W-:Y:S08]  /*2d60*/  HMMA.16816.F32.BF16 R8, R192, R28, R12 ;  /* 0x0000001cc008723c */ /* 0x008ff0000004180c */
[----:B------:R-:W-:Y:S08]  /*2d70*/  HMMA.16816.F32.BF16 R20, R196, R102, R20 ;  /* 0x00000066c414723c */ /* 0x000ff00000041814 */
[----:B------:R-:W-:Y:S08]  /*2d80*/  HMMA.16816.F32.BF16 R24, R184, R98, R88 ;  /* 0x00000062b818723c */ /* 0x000ff00000041858 */
[----:B------:R-:W-:Y:S01]  /*2d90*/  HMMA.16816.F32.BF16 R32, R192, R30, R32 ;  /* 0x0000001ec020723c */ /* 0x000fe20000041820 */
[----:B------:R-:W3:Y:S07]  /*2da0*/  LDSM.16.M88.4 R28, [R229+0x7000] ;  /* 0x00700000e51c783b */ /* 0x000eee0000000200 */
[----:B------:R-:W-:Y:S01]  /*2db0*/  HMMA.16816.F32.BF16 R16, R200, R76, R16 ;  /* 0x0000004cc810723c */ /* 0x000fe20000041810 */
[----:B------:R-:W-:-:S07]  /*2dc0*/  FMUL.FTZ R0, R36, c[0x0][0x320] ;  /* 0x0000c80024007a20 */ /* 0x000fce0000410000 */
[----:B------:R-:W-:Y:S01]  /*2dd0*/  HMMA.16816.F32.BF16 R12, R204, R106, R4 ;  /* 0x0000006acc0c723c */ /* 0x000fe20000041804 */
[----:B------:R4:W2:Y:S07]  /*2de0*/  MUFU.TANH R91, R0 ;  /* 0x00000000005b7308 */ /* 0x0008ae0000002400 */
[----:B-1----:R-:W-:Y:S01]  /*2df0*/  HMMA.16816.F32.BF16 R8, R196, R40, R8 ;  /* 0x00000028c408723c */ /* 0x002fe20000041808 */
[----:B----4-:R-:W-:-:S07]  /*2e00*/  FMUL.FTZ R0, R37, c[0x0][0x320] ;  /* 0x0000c80025007a20 */ /* 0x010fce0000410000 */
[----:B------:R-:W-:Y:S01]  /*2e10*/  HMMA.16816.F32.BF16 R4, R200, R78, R20 ;  /* 0x0000004ec804723c */ /* 0x000fe20000041814 */
[----:B------:R1:W4:Y:S07]  /*2e20*/  MUFU.TANH R89, R0 ;  /* 0x0000000000597308 */ /* 0x00032e0000002400 */
[----:B------:R-:W-:Y:S01]  /*2e30*/  HMMA.16816.F32.BF16 R92, R188, R94, R24 ;  /* 0x0000005ebc5c723c */ /* 0x000fe20000041818 */
[----:B-1----:R-:W-:-:S07]  /*2e40*/  FMUL.FTZ R0, R38, c[0x0][0x320] ;  /* 0x0000c80026007a20 */ /* 0x002fce0000410000 */
[----:B------:R-:W-:Y:S01]  /*2e50*/  HMMA.16816.F32.BF16 R56, R192, R68, R44 ;  /* 0x00000044c038723c */ /* 0x000fe2000004182c */
[----:B------:R-:W-:Y:S01]  /*2e60*/  LDSM.16.M88.4 R44, [R226+0x7000] ;  /* 0x00700000e22c783b */ /* 0x000fe20000000200 */
[----:B------:R1:W1:Y:S06]  /*2e70*/  MUFU.TANH R96, R0 ;  /* 0x0000000000607308 */ /* 0x00026c0000002400 */
[----:B--2---:R-:W-:Y:S01]  /*2e80*/  HMMA.16816.F32.BF16 R24, R204, R52, R16 ;  /* 0x00000034cc18723c */ /* 0x004fe20000041810 */
[----:B-1----:R-:W-:Y:S02]  /*2e90*/  FMUL.FTZ R0, R39, c[0x0][0x320] ;  /* 0x0000c80027007a20 */ /* 0x002fe40000410000 */
[----:B------:R-:W1:Y:S02]  /*2ea0*/  LDSM.16.M88.4 R36, [R234] ;  /* 0x00000000ea24783b */ /* 0x000e640000000200 */
[----:B------:R2:W1:Y:S03]  /*2eb0*/  MUFU.TANH R90, R0 ;  /* 0x00000000005a7308 */ /* 0x0004660000002400 */
[----:B------:R-:W-:Y:S01]  /*2ec0*/  HMMA.16816.F32.BF16 R20, R196, R42, R32 ;  /* 0x0000002ac414723c */ /* 0x000fe20000041820 */
[----:B------:R-:W5:Y:S01]  /*2ed0*/  LDSM.16.M88.4 R40, [R229+0x7800] ;  /* 0x00780000e528783b */ /* 0x000f620000000200 */
[----:B--2---:R-:W-:-:S04]  /*2ee0*/  FMUL.FTZ R0, R12, c[0x0][0x320] ;  /* 0x0000c8000c007a20 */ /* 0x004fc80000410000 */
[----:B------:R2:W1:Y:S02]  /*2ef0*/  MUFU.TANH R82, R0 ;  /* 0x0000000000527308 */ /* 0x0004640000002400 */
[----:B---3--:R-:W-:Y:S01]  /*2f00*/  HMMA.16816.F32.BF16 R16, R200, R28, R8 ;  /* 0x0000001cc810723c */ /* 0x008fe20000041808 */
[----:B--2---:R-:W-:-:S05]  /*2f10*/  FMUL.FTZ R0, R13, c[0x0][0x320] ;  /* 0x0000c8000d007a20 */ /* 0x004fca0000410000 */
[----:B------:R2:W3:Y:S02]  /*2f20*/  MUFU.TANH R78, R0 ;  /* 0x00000000004e7308 */ /* 0x0004e40000002400 */
[----:B------:R-:W-:Y:S01]  /*2f30*/  HMMA.16816.F32.BF16 R4, R204, R54, R4 ;  /* 0x00000036cc04723c */ /* 0x000fe20000041804 */
[----:B--2---:R-:W-:-:S05]  /*2f40*/  FMUL.FTZ R0, R14, c[0x0][0x320] ;  /* 0x0000c8000e007a20 */ /* 0x004fca0000410000 */
[----:B------:R2:W1:Y:S02]  /*2f50*/  MUFU.TANH R88, R0 ;  /* 0x0000000000587308 */ /* 0x0004640000002400 */
[----:B--2---:R-:W-:-:S06]  /*2f60*/  FMUL.FTZ R0, R15, c[0x0][0x320] ;  /* 0x0000c8000f007a20 */ /* 0x004fcc0000410000 */
[----:B------:R2:W1:Y:S01]  /*2f70*/  MUFU.TANH R83, R0 ;  /* 0x0000000000537308 */ /* 0x0004620000002400 */
[----:B------:R-:W-:Y:S01]  /*2f80*/  HMMA.16816.F32.BF16 R8, R200, R30, R20 ;  /* 0x0000001ec808723c */ /* 0x000fe20000041814 */
[----:B------:R-:W3:Y:S01]  /*2f90*/  LDSM.16.M88.4 R28, [R233] ;  /* 0x00000000e91c783b */ /* 0x000ee20000000200 */
[----:B--2---:R-:W-:-:S05]  /*2fa0*/  FMUL.FTZ R0, R24, c[0x0][0x320] ;  /* 0x0000c80018007a20 */ /* 0x004fca0000410000 */
[----:B------:R2:W1:Y:S01]  /*2fb0*/  MUFU.TANH R77, R0 ;  /* 0x00000000004d7308 */ /* 0x0004620000002400 */
[----:B------:R-:W-:Y:S01]  /*2fc0*/  HMMA.16816.F32.BF16 R60, R192, R70, R60 ;  /* 0x00000046c03c723c */ /* 0x000fe2000004183c */
[----:B--2---:R-:W-:-:S06]  /*2fd0*/  FMUL.FTZ R0, R25, c[0x0][0x320] ;  /* 0x0000c80019007a20 */ /* 0x004fcc0000410000 */
[----:B------:R2:W2:Y:S01]  /*2fe0*/  MUFU.TANH R76, R0 ;  /* 0x00000000004c7308 */ /* 0x0004a20000002400 */
[----:B-1----:R-:W-:Y:S01]  /*2ff0*/  HMMA.16816.F32.BF16 R12, R196, R36, R56 ;  /* 0x00000024c40c723c */ /* 0x002fe20000041838 */
[----:B------:R-:W1:Y:S01]  /*3000*/  LDSM.16.M88.4 R56, [R225+0x8800] ;  /* 0x00880000e138783b */ /* 0x000e620000000200 */
[----:B--2---:R-:W-:-:S05]  /*3010*/  FMUL.FTZ R0, R26, c[0x0][0x320] ;  /* 0x0000c8001a007a20 */ /* 0x004fca0000410000 */
[----:B------:R2:W1:Y:S01]  /*3020*/  MUFU.TANH R81, R0 ;  /* 0x0000000000517308 */ /* 0x0004620000002400 */
[----:B------:R-:W-:Y:S01]  /*3030*/  HMMA.16816.F32.BF16 R64, R192, R48, R64 ;  /* 0x00000030c040723c */ /* 0x000fe20000041840 */
[----:B--2---:R-:W-:-:S07]  /*3040*/  FMUL.FTZ R0, R27, c[0x0][0x320] ;  /* 0x0000c8001b007a20 */ /* 0x004fce0000410000 */
[----:B------:R-:W-:Y:S01]  /*3050*/  HMMA.16816.F32.BF16 R24, R204, R44, R16 ;  /* 0x0000002ccc18723c */ /* 0x000fe20000041810 */
[----:B------:R2:W1:Y:S02]  /*3060*/  MUFU.TANH R80, R0 ;  /* 0x0000000000507308 */ /* 0x0004640000002400 */
[----:B--2---:R-:W-:-:S06]  /*3070*/  FMUL.FTZ R0, R4, c[0x0][0x320] ;  /* 0x0000c80004007a20 */ /* 0x004fcc0000410000 */
[----:B------:R2:W1:Y:S02]  /*3080*/  MUFU.TANH R69, R0 ;  /* 0x0000000000457308 */ /* 0x0004640000002400 */
[----:B--2---:R-:W-:-:S06]  /*3090*/  FMUL.FTZ R0, R5, c[0x0][0x320] ;  /* 0x0000c80005007a20 */ /* 0x004fcc0000410000 */
[----:B------:R2:W1:Y:S01]  /*30a0*/  MUFU.TANH R68, R0 ;  /* 0x0000000000447308 */ /* 0x0004620000002400 */
[----:B------:R-:W-:Y:S01]  /*30b0*/  HMMA.16816.F32.BF16 R20, R196, R38, R60 ;  /* 0x00000026c414723c */ /* 0x000fe2000004183c */
[----:B------:R-:W-:Y:S01]  /*30c0*/  LDSM.16.M88.4 R36, [R226+0x7800] ;  /* 0x00780000e224783b */ /* 0x000fe20000000200 */
[----:B--2---:R-:W-:-:S05]  /*30d0*/  FMUL.FTZ R0, R6, c[0x0][0x320] ;  /* 0x0000c80006007a20 */ /* 0x004fca0000410000 */
[----:B------:R2:W1:Y:S02]  /*30e0*/  MUFU.TANH R71, R0 ;  /* 0x0000000000477308 */ /* 0x0004640000002400 */
[----:B--2---:R-:W-:Y:S02]  /*30f0*/  FMUL.FTZ R0, R7, c[0x0][0x320] ;  /* 0x0000c80007007a20 */ /* 0x004fe40000410000 */
[----:B------:R-:W-:Y:S01]  /*3100*/  HMMA.16816.F32.BF16 R4, R204, R46, R8 ;  /* 0x0000002ecc04723c */ /* 0x000fe20000041808 */
[----:B------:R-:W2:Y:S03]  /*3110*/  LDSM.16.M88.4 R44, [R229+0x8000] ;  /* 0x00800000e52c783b */ /* 0x000ea60000000200 */
[----:B------:R1:W1:Y:S02]  /*3120*/  MUFU.TANH R70, R0 ;  /* 0x0000000000467308 */ /* 0x0002640000002400 */
[----:B-1----:R-:W-:-:S06]  /*3130*/  FMUL.FTZ R0, R24, c[0x0][0x320] ;  /* 0x0000c80018007a20 */ /* 0x002fcc0000410000 */
[----:B------:R1:W1:Y:S01]  /*3140*/  MUFU.TANH R62, R0 ;  /* 0x00000000003e7308 */ /* 0x0002620000002400 */
[----:B-----5:R-:W-:Y:S01]  /*3150*/  HMMA.16816.F32.BF16 R16, R200, R40, R12 ;  /* 0x00000028c810723c */ /* 0x020fe2000004180c */
[----:B-1----:R-:W-:-:S06]  /*3160*/  FMUL.FTZ R0, R25, c[0x0][0x320] ;  /* 0x0000c80019007a20 */ /* 0x002fcc0000410000 */
[----:B------:R1:W1:Y:S01]  /*3170*/  MUFU.TANH R61, R0 ;  /* 0x00000000003d7308 */ /* 0x0002620000002400 */
[----:B---3--:R-:W-:Y:S01]  /*3180*/  HMMA.16816.F32.BF16 R12, R196, R28, R64 ;  /* 0x0000001cc40c723c */ /* 0x008fe20000041840 */
[----:B-1----:R-:W-:-:S06]  /*3190*/  FMUL.FTZ R0, R26, c[0x0][0x320] ;  /* 0x0000c8001a007a20 */ /* 0x002fcc0000410000 */
[----:B------:R1:W3:Y:S01]  /*31a0*/  MUFU.TANH R65, R0 ;  /* 0x0000000000417308 */ /* 0x0002e20000002400 */
[----:B------:R-:W-:Y:S01]  /*31b0*/  HMMA.16816.F32.BF16 R32, R192, R50, R84 ;  /* 0x00000032c020723c */ /* 0x000fe20000041854 */
[----:B------:R-:W5:Y:S01]  /*31c0*/  LDSM.16.M88.4 R48, [R232] ;  /* 0x00000000e830783b */ /* 0x000f620000000200 */
[----:B-1----:R-:W-:-:S05]  /*31d0*/  FMUL.FTZ R0, R27, c[0x0][0x320] ;  /* 0x0000c8001b007a20 */ /* 0x002fca0000410000 */
[----:B------:R1:W1:Y:S01]  /*31e0*/  MUFU.TANH R64, R0 ;  /* 0x0000000000407308 */ /* 0x0002620000002400 */
[----:B------:R-:W-:Y:S01]  /*31f0*/  HMMA.16816.F32.BF16 R52, R192, R56, R72 ;  /* 0x00000038c034723c */ /* 0x000fe20000041848 */
[----:B-1----:R-:W-:-:S06]  /*3200*/  FMUL.FTZ R0, R4, c[0x0][0x320] ;  /* 0x0000c80004007a20 */ /* 0x002fcc0000410000 */
[----:B------:R1:W1:Y:S02]  /*3210*/  MUFU.TANH R57, R0 ;  /* 0x0000000000397308 */ /* 0x0002640000002400 */
[----:B-1----:R-:W-:-:S06]  /*3220*/  FMUL.FTZ R0, R5, c[0x0][0x320] ;  /* 0x0000c80005007a20 */ /* 0x002fcc0000410000 */
[----:B------:R1:W1:Y:S01]  /*3230*/  MUFU.TANH R56, R0 ;  /* 0x0000000000387308 */ /* 0x0002620000002400 */
[----:B------:R-:W-:Y:S01]  /*3240*/  HMMA.16816.F32.BF16 R24, R196, R30, R32 ;  /* 0x0000001ec418723c */ /* 0x000fe20000041820 */
[----:B------:R-:W2:Y:S04]  /*3250*/  LDSM.16.M88.4 R32, [R229+0x8800] ;  /* 0x00880000e520783b */ /* 0x000ea80000000200 */
[----:B------:R-:W2:Y:S01]  /*3260*/  LDSM.16.M88.4 R28, [R226+0x8800] ;  /* 0x00880000e21c783b */ /* 0x000ea20000000200 */
[----:B-1----:R-:W-:-:S04]  /*3270*/  FMUL.FTZ R0, R6, c[0x0][0x320] ;  /* 0x0000c80006007a20 */ /* 0x002fc80000410000 */
[----:B------:R1:W1:Y:S02]  /*3280*/  MUFU.TANH R63, R0 ;  /* 0x00000000003f7308 */ /* 0x0002640000002400 */
[----:B-1----:R-:W-:Y:S02]  /*3290*/  FMUL.FTZ R0, R7, c[0x0][0x320] ;  /* 0x0000c80007007a20 */ /* 0x002fe40000410000 */
[----:B------:R-:W-:Y:S08]  /*32a0*/  HMMA.16816.F32.BF16 R4, R192, R58, R92 ;  /* 0x0000003ac004723c */ /* 0x000ff0000004185c */
[C---:B------:R-:W-:Y:S01]  /*32b0*/  HMMA.16816.F32.BF16 R8, R200.reuse, R42, R20 ;  /* 0x0000002ac808723c */ /* 0x040fe20000041814 */
[----:B------:R-:W1:Y:S07]  /*32c0*/  LDSM.16.M88.4 R40, [R226+0x8000] ;  /* 0x00800000e228783b */ /* 0x000e6e0000000200 */
[----:B--2---:R-:W-:Y:S01]  /*32d0*/  HMMA.16816.F32.BF16 R24, R200, R46, R24 ;  /* 0x0000002ec818723c */ /* 0x004fe20000041818 */
[----:B------:R2:W1:Y:S01]  /*32e0*/  MUFU.TANH R60, R0 ;  /* 0x00000000003c7308 */ /* 0x0004620000002400 */
[----:B------:R-:W-:Y:S01]  /*32f0*/  ISETP.GT.AND P0, PT, R129, R134, PT ;  /* 0x000000868100720c */ /* 0x000fe20003f04270 */
[----:B------:R-:W-:-:S05]  /*3300*/  DEPBAR.LE SB0, 0x0 ;  /* 0x000080000000791a */ /* 0x000fca0000000000 */
[----:B------:R-:W-:Y:S08]  /*3310*/  HMMA.16816.F32.BF16 R20, R204, R36, R16 ;  /* 0x00000024cc14723c */ /* 0x000ff00000041810 */
[----:B------:R-:W-:Y:S08]  /*3320*/  HMMA.16816.F32.BF16 R16, R200, R44, R12 ;  /* 0x0000002cc810723c */ /* 0x000ff0000004180c */
[C---:B-----5:R-:W-:Y:S08]  /*3330*/  HMMA.16816.F32.BF16 R12, R196.reuse, R48, R52 ;  /* 0x00000030c40c723c */ /* 0x060ff00000041834 */
[----:B------:R-:W-:Y:S08]  /*3340*/  HMMA.16816.F32.BF16 R4, R196, R50, R4 ;  /* 0x00000032c404723c */ /* 0x000ff00000041804 */
[----:B------:R-:W-:Y:S08]  /*3350*/  HMMA.16816.F32.BF16 R8, R204, R38, R8 ;  /* 0x00000026cc08723c */ /* 0x000ff00000041808 */
[C---:B------:R-:W-:Y:S08]  /*3360*/  HMMA.16816.F32.BF16 R12, R200.reuse, R32, R12 ;  /* 0x00000020c80c723c */ /* 0x040ff0000004180c */
[----:B------:R-:W-:Y:S01]  /*3370*/  HMMA.16816.F32.BF16 R4, R200, R34, R4 ;  /* 0x00000022c804723c */ /* 0x000fe20000041804 */
[----:B------:R-:W-:-:S02]  /*3380*/  FMUL.FTZ R21, R21, c[0x0][0x320] ;  /* 0x0000c80015157a20 */ /* 0x000fc40000410000 */
[----:B------:R-:W-:Y:S02]  /*3390*/  FMUL.FTZ R22, R22, c[0x0][0x320] ;  /* 0x0000c80016167a20 */ /* 0x000fe40000410000 */
[----:B------:R-:W-:Y:S01]  /*33a0*/  FMUL.FTZ R23, R23, c[0x0][0x320] ;  /* 0x0000c80017177a20 */ /* 0x000fe20000410000 */
[----:B------:R-:W1:Y:S01]  /*33b0*/  MUFU.TANH R39, R21 ;  /* 0x0000001500277308 */ /* 0x000e620000002400 */
[----:B--2---:R-:W-:Y:S02]  /*33c0*/  FMUL.FTZ R0, R20, c[0x0][0x320] ;  /* 0x0000c80014007a20 */ /* 0x004fe40000410000 */
[----:B------:R-:W-:Y:S02]  /*33d0*/  FMUL.FTZ R8, R8, c[0x0][0x320] ;  /* 0x0000c80008087a20 */ /* 0x000fe40000410000 */
[----:B------:R-:W-:Y:S02]  /*33e0*/  FMUL.FTZ R9, R9, c[0x0][0x320] ;  /* 0x0000c80009097a20 */ /* 0x000fe40000410000 */
[----:B------:R-:W-:Y:S01]  /*33f0*/  FMUL.FTZ R10, R10, c[0x0][0x320] ;  /* 0x0000c8000a0a7a20 */ /* 0x000fe20000410000 */
[----:B------:R-:W2:Y:S01]  /*3400*/  MUFU.TANH R48, R22 ;  /* 0x0000001600307308 */ /* 0x000ea20000002400 */
[----:B------:R-:W-:-:S07]  /*3410*/  FMUL.FTZ R11, R11, c[0x0][0x320] ;  /* 0x0000c8000b0b7a20 */ /* 0x000fce0000410000 */
[----:B------:R1:W1:Y:S02]  /*3420*/  MUFU.TANH R45, R23 ;  /* 0x00000017002d7308 */ /* 0x0002640000002400 */
[C---:B------:R-:W-:Y:S06]  /*3430*/  HMMA.16816.F32.BF16 R4, R204.reuse, R30, R4 ;  /* 0x0000001ecc04723c */ /* 0x040fec0000041804 */
[----:B------:R-:W2:Y:S02]  /*3440*/  MUFU.TANH R37, R8 ;  /* 0x0000000800257308 */ /* 0x000ea40000002400 */
[C---:B-1----:R-:W-:Y:S06]  /*3450*/  HMMA.16816.F32.BF16 R20, R204.reuse, R40, R16 ;  /* 0x00000028cc14723c */ /* 0x042fec0000041810 */
[----:B------:R-:W1:Y:S02]  /*3460*/  MUFU.TANH R36, R9 ;  /* 0x0000000900247308 */ /* 0x000e640000002400 */
[C---:B------:R-:W-:Y:S06]  /*3470*/  HMMA.16816.F32.BF16 R16, R204.reuse, R42, R24 ;  /* 0x0000002acc10723c */ /* 0x040fec0000041818 */
[----:B------:R-:W1:Y:S08]  /*3480*/  MUFU.TANH R40, R10 ;  /* 0x0000000a00287308 */ /* 0x000e700000002400 */
[----:B------:R5:W1:Y:S02]  /*3490*/  MUFU.TANH R38, R11 ;  /* 0x0000000b00267308 */ /* 0x000a640000002400 */
[----:B-----5:R-:W-:Y:S01]  /*34a0*/  HMMA.16816.F32.BF16 R8, R204, R28, R12 ;  /* 0x0000001ccc08723c */ /* 0x020fe2000004180c */
[----:B------:R-:W-:-:S02]  /*34b0*/  FMUL.FTZ R21, R21, c[0x0][0x320] ;  /* 0x0000c80015157a20 */ /* 0x000fc40000410000 */
[----:B------:R-:W-:Y:S02]  /*34c0*/  FMUL.FTZ R20, R20, c[0x0][0x320] ;  /* 0x0000c80014147a20 */ /* 0x000fe40000410000 */
[----:B------:R-:W-:Y:S02]  /*34d0*/  FMUL.FTZ R22, R22, c[0x0][0x320] ;  /* 0x0000c80016167a20 */ /* 0x000fe40000410000 */
[----:B------:R-:W-:Y:S02]  /*34e0*/  FMUL.FTZ R23, R23, c[0x0][0x320] ;  /* 0x0000c80017177a20 */ /* 0x000fe40000410000 */
[----:B------:R-:W-:Y:S02]  /*34f0*/  FMUL.FTZ R16, R16, c[0x0][0x320] ;  /* 0x0000c80010107a20 */ /* 0x000fe40000410000 */
[----:B------:R-:W-:Y:S02]  /*3500*/  FMUL.FTZ R17, R17, c[0x0][0x320] ;  /* 0x0000c80011117a20 */ /* 0x000fe40000410000 */
        /* <DEDUP_REMOVED lines=9> */
[----:B------:R-:W-:Y:S01]  /*35a0*/  FMUL.FTZ R11, R11, c[0x0][0x320] ;  /* 0x0000c8000b0b7a20 */ /* 0x000fe20000410000 */
        /* <DEDUP_REMOVED lines=17> */
[----:B------:R-:W-:Y:S01]  /*36c0*/  BSSY B0, `(.L_x_837) ;  /* 0x0000024000007945 */ /* 0x000fe20003800000 */
[----:B------:R-:W-:Y:S06]  /*36d0*/  BAR.SYNC.DEFER_BLOCKING 0x0 ;  /* 0x0000000000007b1d */ /* 0x000fec0000010000 */
[----:B------:R-:W-:Y:S05]  /*36e0*/  @!P0 BRA `(.L_x_838) ;  /* 0x0000021000008947 */ /* 0x000fea0003800000 */
[----:B-1234-:R-:W-:Y:S01]  /*36f0*/  IADD3 R0, R135, -0x2, RZ ;  /* 0xfffffffe87007810 */ /* 0x01efe20007ffe0ff */
[C---:B------:R-:W-:Y:S01]  /*3700*/  IMAD.SHL.U32 R6, R132.reuse, 0x40, RZ ;  /* 0x0000004084067824 */ /* 0x040fe200078e00ff */
[----:B------:R-:W-:-:S02]  /*3710*/  SHF.L.U64.HI R7, R132, 0x6, R133 ;  /* 0x0000000684077819 */ /* 0x000fc40000010285 */
[----:B------:R-:W-:Y:S01]  /*3720*/  SHF.R.S32.HI R2, RZ, 0x1f, R0 ;  /* 0x0000001fff027819 */ /* 0x000fe20000011400 */
[----:B------:R-:W-:-:S04]  /*3730*/  IMAD.WIDE.U32 R4, R0, c[0x0][0x1e0], RZ ;  /* 0x0000780000047a25 */ /* 0x000fc800078e00ff */
[----:B------:R-:W-:-:S04]  /*3740*/  IMAD R2, R2, c[0x0][0x1e0], RZ ;  /* 0x0000780002027a24 */ /* 0x000fc800078e02ff */
[----:B------:R-:W-:-:S04]  /*3750*/  IMAD R0, R0, c[0x0][0x1e4], R2 ;  /* 0x0000790000007a24 */ /* 0x000fc800078e0202 */
[----:B------:R-:W-:Y:S02]  /*3760*/  IMAD.IADD R0, R5, 0x1, R0 ;  /* 0x0000000105007824 */ /* 0x000fe400078e0200 */
[----:B------:R-:W-:-:S04]  /*3770*/  IMAD.WIDE.U32 R4, R4, 0x60, R130 ;  /* 0x0000006004047825 */ /* 0x000fc800078e0082 */
[----:B------:R-:W-:Y:S01]  /*3780*/  IMAD R0, R0, 0x60, RZ ;  /* 0x0000006000007824 */ /* 0x000fe200078e02ff */
[----:B------:R-:W-:-:S03]  /*3790*/  LEA R2, P0, R4, c[0x0][0x1c8], 0x1 ;  /* 0x0000720004027a11 */ /* 0x000fc600078008ff */
[----:B------:R-:W-:Y:S01]  /*37a0*/  IMAD.IADD R0, R5, 0x1, R0 ;  /* 0x0000000105007824 */ /* 0x000fe200078e0200 */
[----:B------:R-:W-:-:S04]  /*37b0*/  IADD3 R10, P6, P5, R6, 0x80, R2 ;  /* 0x00000080060a7810 */ /* 0x000fc80007dde002 */
        /* <DEDUP_REMOVED lines=20> */
.L_x_838:
[----:B--234-:R-:W-:Y:S05]  /*3900*/  BSYNC B0 ;  /* 0x0000000000007941 */ /* 0x01cfea0003800000 */
.L_x_837:
[----:B-1----:R-:W2:Y:S04]  /*3910*/  LDL R0, [R1+0x68] ;  /* 0x0000680001007983 */ /* 0x002ea80000100800 */
[----:B------:R-:W3:Y:S01]  /*3920*/  LDL R5, [R1+0x24] ;  /* 0x0000240001057983 */ /* 0x000ee20000100800 */
[----:B------:R-:W-:-:S03]  /*3930*/  IMAD.MOV.U32 R98, RZ, RZ, R164 ;  /* 0x000000ffff627224 */ /* 0x000fc600078e00a4 */
[----:B------:R-:W-:Y:S04]  /*3940*/  STL [R1+0x80], R159 ;  /* 0x0000809f01007387 */ /* 0x000fe80000100800 */
[----:B------:R-:W-:Y:S04]  /*3950*/  STL [R1+0x7c], R158 ;  /* 0x00007c9e01007387 */ /* 0x000fe80000100800 */
[----:B------:R-:W-:Y:S04]  /*3960*/  STL [R1+0x78], R157 ;  /* 0x0000789d01007387 */ /* 0x000fe80000100800 */
[----:B------:R-:W-:Y:S04]  /*3970*/  STL [R1+0x74], R156 ;  /* 0x0000749c01007387 */ /* 0x000fe80000100800 */
[----:B------:R-:W0:Y:S01]  /*3980*/  LDGDEPBAR ;  /* 0x00000000000079af */ /* 0x000e220000000000 */
[----:B--2---:R-:W-:-:S04]  /*3990*/  IMAD.IADD R0, R0, 0x1, R98 ;  /* 0x0000000100007824 */ /* 0x004fc800078e0262 */
[----:B------:R-:W-:Y:S01]  /*39a0*/  @P1 IMAD.HI.U32 R2, R0, c[0x0][0x2c8], RZ ;  /* 0x0000b20000021a27 */ /* 0x000fe200078e00ff */
[----:B------:R1:W-:Y:S04]  /*39b0*/  STL [R1+0x14], R0 ;  /* 0x0000140001007387 */ /* 0x0003e80000100800 */
[----:B-1----:R-:W-:-:S05]  /*39c0*/  @P1 SHF.R.U32.HI R0, RZ, c[0x0][0x2cc], R2 ;  /* 0x0000b300ff001a19 */ /* 0x002fca0000011602 */
[----:B------:R-:W1:Y:S04]  /*39d0*/  SHFL.IDX PT, R2, R0, RZ, 0x1c1f ;  /* 0x001c1fff00027589 */ /* 0x000e6800000e0000 */
[----:B------:R2:W4:Y:S02]  /*39e0*/  SHFL.IDX PT, R4, R0, 0x1, 0x1c1f ;  /* 0x003c1f0000047f89 */ /* 0x00052400000e0000 */
[----:B--2---:R-:W-:-:S04]  /*39f0*/  IADD3 R0, R128, c[0x0][0x1d0], RZ ;  /* 0x0000740080007a10 */ /* 0x004fc80007ffe0ff */
[C---:B---3--:R-:W-:Y:S02]  /*3a00*/  IADD3 R3, -R5.reuse, 0x1, R0 ;  /* 0x0000000105037810 */ /* 0x048fe40007ffe100 */
[----:B------:R-:W-:Y:S02]  /*3a10*/  IADD3 R0, -R5, R0, RZ ;  /* 0x0000000005007210 */ /* 0x000fe40007ffe1ff */
[----:B------:R-:W-:-:S05]  /*3a20*/  IADD3 R3, R3, -c[0x0][0x168], RZ ;  /* 0x80005a0003037a10 */ /* 0x000fca0007ffe0ff */
[C---:B-1----:R-:W-:Y:S02]  /*3a30*/  IMAD.IADD R2, R3.reuse, 0x1, R2 ;  /* 0x0000000103027824 */ /* 0x042fe400078e0202 */
[----:B----4-:R-:W-:-:S03]  /*3a40*/  IMAD.IADD R3, R3, 0x1, R4 ;  /* 0x0000000103037824 */ /* 0x010fc600078e0204 */
[C---:B------:R-:W-:Y:S02]  /*3a50*/  IMNMX R2, R0.reuse, R2, PT ;  /* 0x0000000200027217 */ /* 0x040fe40003800200 */
[----:B------:R-:W-:Y:S02]  /*3a60*/  IMNMX R0, R0, R3, PT ;  /* 0x0000000300007217 */ /* 0x000fe40003800200 */
[C---:B------:R-:W-:Y:S02]  /*3a70*/  ISETP.GT.AND P6, PT, R2.reuse, RZ, PT ;  /* 0x000000ff0200720c */ /* 0x040fe40003fc4270 */
[C---:B------:R-:W-:Y:S02]  /*3a80*/  ISETP.GT.AND P5, PT, R2.reuse, 0x1, PT ;  /* 0x000000010200780c */ /* 0x040fe40003fa4270 */
[----:B------:R-:W-:Y:S02]  /*3a90*/  ISETP.GT.AND P0, PT, R2, 0x8, PT ;  /* 0x000000080200780c */ /* 0x000fe40003f04270 */
[----:B------:R-:W-:-:S02]  /*3aa0*/  FSEL R4, R91, -INF , P6 ;  /* 0xff8000005b047808 */ /* 0x000fc40003000000 */
[----:B------:R-:W-:Y:S02]  /*3ab0*/  FSEL R5, R89, -INF , P5 ;  /* 0xff80000059057808 */ /* 0x000fe40002800000 */
[C---:B------:R-:W-:Y:S02]  /*3ac0*/  ISETP.GT.AND P6, PT, R2.reuse, 0x9, PT ;  /* 0x000000090200780c */ /* 0x040fe40003fc4270 */
[----:B------:R-:W-:Y:S02]  /*3ad0*/  ISETP.GT.AND P5, PT, R2, 0x10, PT ;  /* 0x000000100200780c */ /* 0x000fe40003fa4270 */
[----:B------:R-:W-:Y:S02]  /*3ae0*/  FSEL R7, R82, -INF , P0 ;  /* 0xff80000052077808 */ /* 0x000fe40000000000 */
[----:B------:R-:W-:Y:S02]  /*3af0*/  FMNMX.FTZ R101, R4, R5, !PT ;  /* 0x0000000504657209 */ /* 0x000fe40007810000 */
[----:B------:R-:W-:-:S02]  /*3b00*/  ISETP.GT.AND P0, PT, R2, 0x11, PT ;  /* 0x000000110200780c */ /* 0x000fc40003f04270 */
[----:B------:R-:W-:Y:S02]  /*3b10*/  FSEL R8, R78, -INF , P6 ;  /* 0xff8000004e087808 */ /* 0x000fe40003000000 */
[----:B------:R-:W-:Y:S02]  /*3b20*/  FSEL R9, R77, -INF , P5 ;  /* 0xff8000004d097808 */ /* 0x000fe40002800000 */
[C---:B------:R-:W-:Y:S02]  /*3b30*/  ISETP.GT.AND P6, PT, R2.reuse, 0x18, PT ;  /* 0x000000180200780c */ /* 0x040fe40003fc4270 */
[----:B------:R-:W-:Y:S02]  /*3b40*/  ISETP.GT.AND P5, PT, R2, 0x19, PT ;  /* 0x000000190200780c */ /* 0x000fe40003fa4270 */
[----:B------:R-:W-:Y:S02]  /*3b50*/  FMNMX.FTZ R101, R7, R101, !PT ;  /* 0x0000006507657209 */ /* 0x000fe40007810000 */
[----:B------:R-:W-:-:S02]  /*3b60*/  FSEL R12, R76, -INF , P0 ;  /* 0xff8000004c0c7808 */ /* 0x000fc40000000000 */
[----:B------:R-:W-:Y:S02]  /*3b70*/  ISETP.GT.AND P0, PT, R2, 0x20, PT ;  /* 0x000000200200780c */ /* 0x000fe40003f04270 */
[----:B------:R-:W-:Y:S02]  /*3b80*/  FSEL R17, R69, -INF , P6 ;  /* 0xff80000045117808 */ /* 0x000fe40003000000 */
[----:B------:R-:W-:Y:S02]  /*3b90*/  FSEL R18, R68, -INF , P5 ;  /* 0xff80000044127808 */ /* 0x000fe40002800000 */
[C---:B------:R-:W-:Y:S02]  /*3ba0*/  ISETP.GT.AND P6, PT, R2.reuse, 0x21, PT ;  /* 0x000000210200780c */ /* 0x040fe40003fc4270 */
[----:B------:R-:W-:Y:S02]  /*3bb0*/  ISETP.GT.AND P5, PT, R2, 0x28, PT ;  /* 0x000000280200780c */ /* 0x000fe40003fa4270 */
[----:B------:R-:W-:-:S02]  /*3bc0*/  FMNMX.FTZ R101, R8, R101, !PT ;  /* 0x0000006508657209 */ /* 0x000fc40007810000 */
[----:B------:R-:W-:Y:S02]  /*3bd0*/  FSEL R76, R62, -INF , P0 ;  /* 0xff8000003e4c7808 */ /* 0x000fe40000000000 */
[C---:B------:R-:W-:Y:S02]  /*3be0*/  ISETP.GT.AND P0, PT, R2.reuse, 0x29, PT ;  /* 0x000000290200780c */ /* 0x040fe40003f04270 */
[----:B------:R-:W-:Y:S02]  /*3bf0*/  FSEL R78, R61, -INF , P6 ;  /* 0xff8000003d4e7808 */ /* 0x000fe40003000000 */
[----:B------:R-:W-:Y:S02]  /*3c00*/  FSEL R84, R57, -INF , P5 ;  /* 0xff80000039547808 */ /* 0x000fe40002800000 */
[C---:B------:R-:W-:Y:S02]  /*3c10*/  ISETP.GT.AND P6, PT, R2.reuse, 0x30, PT ;  /* 0x000000300200780c */ /* 0x040fe40003fc4270 */
[----:B------:R-:W-:-:S02]  /*3c20*/  ISETP.GT.AND P5, PT, R2, 0x31, PT ;  /* 0x000000310200780c */ /* 0x000fc40003fa4270 */
[----:B------:R-:W-:Y:S02]  /*3c30*/  FMNMX.FTZ R101, R9, R101, !PT ;  /* 0x0000006509657209 */ /* 0x000fe40007810000 */
[----:B------:R-:W-:Y:S02]  /*3c40*/  FSEL R79, R56, -INF , P0 ;  /* 0xff800000384f7808 */ /* 0x000fe40000000000 */
[----:B------:R-:W-:Y:S01]  /*3c50*/  ISETP.GT.AND P0, PT, R2, 0x38, PT ;  /* 0x000000380200780c */ /* 0x000fe20003f04270 */
[----:B------:R-:W-:Y:S01]  /*3c60*/  LDSM.16.MT88.4 R56, [R249] ;  /* 0x00000000f938783b */ /* 0x000fe20000004200 */
[----:B------:R-:W-:Y:S02]  /*3c70*/  FSEL R105, R44, -INF , P6 ;  /* 0xff8000002c697808 */ /* 0x000fe40003000000 */
[----:B------:R-:W-:Y:S02]  /*3c80*/  FSEL R85, R39, -INF , P5 ;  /* 0xff80000027557808 */ /* 0x000fe40002800000 */
[----:B------:R-:W-:-:S02]  /*3c90*/  FMNMX.FTZ R101, R12, R101, !PT ;  /* 0x000000650c657209 */ /* 0x000fc40007810000 */
[C---:B------:R-:W-:Y:S02]  /*3ca0*/  ISETP.GT.AND P6, PT, R2.reuse, 0x39, PT ;  /* 0x000000390200780c */ /* 0x040fe40003fc4270 */
[C---:B------:R-:W-:Y:S02]  /*3cb0*/  ISETP.GT.AND P5, PT, R2.reuse, 0x40, PT ;  /* 0x000000400200780c */ /* 0x040fe40003fa4270 */
[----:B------:R-:W-:Y:S02]  /*3cc0*/  FSEL R93, R37, -INF , P0 ;  /* 0xff800000255d7808 */ /* 0x000fe40000000000 */
[----:B------:R-:W-:Y:S02]  /*3cd0*/  FMNMX.FTZ R101, R17, R101, !PT ;  /* 0x0000006511657209 */ /* 0x000fe40007810000 */
[----:B------:R-:W-:Y:S02]  /*3ce0*/  ISETP.GT.AND P0, PT, R2, 0x41, PT ;  /* 0x000000410200780c */ /* 0x000fe40003f04270 */
[----:B------:R-:W-:-:S02]  /*3cf0*/  FSEL R86, R36, -INF , P6 ;  /* 0xff80000024567808 */ /* 0x000fc40003000000 */
[----:B------:R-:W-:Y:S02]  /*3d00*/  FSEL R92, R25, -INF , P5 ;  /* 0xff800000195c7808 */ /* 0x000fe40002800000 */
[C---:B------:R-:W-:Y:S02]  /*3d10*/  ISETP.GT.AND P6, PT, R2.reuse, 0x48, PT ;  /* 0x000000480200780c */ /* 0x040fe40003fc4270 */
[----:B------:R-:W-:Y:S02]  /*3d20*/  ISETP.GT.AND P5, PT, R2, 0x49, PT ;  /* 0x000000490200780c */ /* 0x000fe40003fa4270 */
[----:B------:R-:W-:Y:S02]  /*3d30*/  FMNMX.FTZ R101, R18, R101, !PT ;  /* 0x0000006512657209 */ /* 0x000fe40007810000 */
[----:B------:R-:W-:Y:S02]  /*3d40*/  FSEL R89, R24, -INF , P0 ;  /* 0xff80000018597808 */ /* 0x000fe40000000000 */
        /* <DEDUP_REMOVED lines=10> */
[C---:B------:R-:W-:Y:S02]  /*3df0*/  ISETP.GT.AND P6, PT, R0.reuse, RZ, PT ;  /* 0x000000ff0000720c */ /* 0x040fe40003fc4270 */
[----:B------:R-:W-:Y:S02]  /*3e00*/  ISETP.GT.AND P5, PT, R0, 0x1, PT ;  /* 0x000000010000780c */ /* 0x000fe40003fa4270 */
[----:B------:R-:W-:-:S02]  /*3e10*/  FMNMX.FTZ R101, R78, R101, !PT ;  /* 0x000000654e657209 */ /* 0x000fc40007810000 */
[----:B------:R-:W-:Y:S02]  /*3e20*/  FSEL R156, R13, -INF , P0 ;  /* 0xff8000000d9c7808 */ /* 0x000fe40000000000 */
[----:B------:R-:W-:Y:S02]  /*3e30*/  ISETP.GT.AND P0, PT, R0, 0x8, PT ;  /* 0x000000080000780c */ /* 0x000fe40003f04270 */
[----:B------:R-:W-:Y:S02]  /*3e40*/  FSEL R6, R96, -INF , P6 ;  /* 0xff80000060067808 */ /* 0x000fe40003000000 */
[----:B------:R-:W-:Y:S02]  /*3e50*/  FSEL R15, R90, -INF , P5 ;  /* 0xff8000005a0f7808 */ /* 0x000fe40002800000 */
[----:B------:R-:W-:Y:S02]  /*3e60*/  FMNMX.FTZ R101, R84, R101, !PT ;  /* 0x0000006554657209 */ /* 0x000fe40007810000 */
[----:B------:R-:W-:-:S02]  /*3e70*/  ISETP.GT.AND P5, PT, R0, 0x9, PT ;  /* 0x000000090000780c */ /* 0x000fc40003fa4270 */
[----:B------:R-:W-:Y:S02]  /*3e80*/  FSEL R14, R88, -INF , P0 ;  /* 0xff800000580e7808 */ /* 0x000fe40000000000 */
[----:B------:R-:W-:Y:S02]  /*3e90*/  FMNMX.FTZ R2, R6, R15, !PT ;  /* 0x0000000f06027209 */ /* 0x000fe40007810000 */
[----:B------:R-:W-:Y:S02]  /*3ea0*/  FMNMX.FTZ R101, R79, R101, !PT ;  /* 0x000000654f657209 */ /* 0x000fe40007810000 */
[----:B------:R-:W-:Y:S02]  /*3eb0*/  ISETP.GT.AND P0, PT, R0, 0x10, PT ;  /* 0x000000100000780c */ /* 0x000fe40003f04270 */
[----:B------:R-:W-:Y:S02]  /*3ec0*/  FSEL R13, R83, -INF , P5 ;  /* 0xff800000530d7808 */ /* 0x000fe40002800000 */
[----:B------:R-:W-:-:S02]  /*3ed0*/  FMNMX.FTZ R2, R14, R2, !PT ;  /* 0x000000020e027209 */ /* 0x000fc40007810000 */
[----:B------:R-:W-:Y:S02]  /*3ee0*/  FMNMX.FTZ R101, R105, R101, !PT ;  /* 0x0000006569657209 */ /* 0x000fe40007810000 */
[----:B------:R-:W-:Y:S02]  /*3ef0*/  ISETP.GT.AND P5, PT, R0, 0x11, PT ;  /* 0x000000110000780c */ /* 0x000fe40003fa4270 */
[----:B------:R-:W-:Y:S02]  /*3f00*/  FSEL R11, R81, -INF , P0 ;  /* 0xff800000510b7808 */ /* 0x000fe40000000000 */
[----:B------:R-:W-:Y:S02]  /*3f10*/  FMNMX.FTZ R2, R13, R2, !PT ;  /* 0x000000020d027209 */ /* 0x000fe40007810000 */
[----:B------:R-:W-:Y:S02]  /*3f20*/  FMNMX.FTZ R101, R85, R101, !PT ;  /* 0x0000006555657209 */ /* 0x000fe40007810000 */
[----:B------:R-:W-:-:S02]  /*3f30*/  MOV R83, R10 ;  /* 0x0000000a00537202 */ /* 0x000fc40000000f00 */
[----:B------:R-:W-:Y:S02]  /*3f40*/  ISETP.GT.AND P0, PT, R0, 0x18, PT ;  /* 0x000000180000780c */ /* 0x000fe40003f04270 */
[----:B------:R-:W-:Y:S01]  /*3f50*/  FSEL R10, R80, -INF , P5 ;  /* 0xff800000500a7808 */ /* 0x000fe20002800000 */
[----:B------:R-:W-:Y:S01]  /*3f60*/  IMAD.MOV.U32 R80, RZ, RZ, R19 ;  /* 0x000000ffff507224 */ /* 0x000fe200078e0013 */
        /* <DEDUP_REMOVED lines=10> */
[C---:B------:R-:W-:Y:S02]  /*4010*/  ISETP.GT.AND P5, PT, R0.reuse, 0x21, PT ;  /* 0x000000210000780c */ /* 0x040fe40003fa4270 */
[----:B------:R-:W-:Y:S02]  /*4020*/  FSEL R77, R65, -INF , P0 ;  /* 0xff800000414d7808 */ /* 0x000fe40000000000 */
[----:B------:R-:W-:Y:S02]  /*4030*/  FMNMX.FTZ R2, R19, R2, !PT ;  /* 0x0000000213027209 */ /* 0x000fe40007810000 */
[----:B------:R-:W-:Y:S02]  /*4040*/  FMNMX.FTZ R101, R89, R101, !PT ;  /* 0x0000006559657209 */ /* 0x000fe40007810000 */
[----:B------:R-:W-:Y:S02]  /*4050*/  ISETP.GT.AND P0, PT, R0, 0x28, PT ;  /* 0x000000280000780c */ /* 0x000fe40003f04270 */
[----:B------:R-:W-:-:S02]  /*4060*/  FSEL R71, R64, -INF , P5 ;  /* 0xff80000040477808 */ /* 0x000fc40002800000 */
[----:B------:R-:W-:Y:S01]  /*4070*/  FMNMX.FTZ R2, R77, R2, !PT ;  /* 0x000000024d027209 */ /* 0x000fe20007810000 */
[----:B------:R-:W-:Y:S01]  /*4080*/  LDSM.16.MT88.4 R64, [R227+0x3000] ;  /* 0x00300000e340783b */ /* 0x000fe20000004200 */
[----:B------:R-:W-:Y:S02]  /*4090*/  FMNMX.FTZ R101, R91, R101, !PT ;  /* 0x000000655b657209 */ /* 0x000fe40007810000 */
[----:B------:R-:W-:Y:S02]  /*40a0*/  ISETP.GT.AND P5, PT, R0, 0x29, PT ;  /* 0x000000290000780c */ /* 0x000fe40003fa4270 */
[----:B------:R-:W-:Y:S02]  /*40b0*/  FSEL R70, R63, -INF , P0 ;  /* 0xff8000003f467808 */ /* 0x000fe40000000000 */
[----:B------:R-:W-:Y:S02]  /*40c0*/  FMNMX.FTZ R2, R71, R2, !PT ;  /* 0x0000000247027209 */ /* 0x000fe40007810000 */
[----:B------:R-:W-:-:S02]  /*40d0*/  FMNMX.FTZ R101, R80, R101, !PT ;  /* 0x0000006550657209 */ /* 0x000fc40007810000 */
[----:B------:R-:W-:Y:S02]  /*40e0*/  ISETP.GT.AND P0, PT, R0, 0x30, PT ;  /* 0x000000300000780c */ /* 0x000fe40003f04270 */
        /* <DEDUP_REMOVED lines=10> */
[----:B------:R-:W-:Y:S01]  /*4190*/  FMNMX.FTZ R2, R215, R2, !PT ;  /* 0x00000002d7027209 */ /* 0x000fe20007810000 */
[----:B------:R-:W-:Y:S01]  /*41a0*/  LDSM.16.MT88.4 R44, [R227] ;  /* 0x00000000e32c783b */ /* 0x000fe20000004200 */
[----:B------:R-:W-:-:S02]  /*41b0*/  FMNMX.FTZ R101, R83, R101, !PT ;  /* 0x0000006553657209 */ /* 0x000fc40007810000 */
[----:B------:R-:W-:Y:S02]  /*41c0*/  ISETP.GT.AND P5, PT, R0, 0x39, PT ;  /* 0x000000390000780c */ /* 0x000fe40003fa4270 */
[----:B------:R-:W-:Y:S02]  /*41d0*/  FSEL R90, R40, -INF , P0 ;  /* 0xff800000285a7808 */ /* 0x000fe40000000000 */
[----:B------:R-:W-:Y:S01]  /*41e0*/  FMNMX.FTZ R2, R96, R2, !PT ;  /* 0x0000000260027209 */ /* 0x000fe20007810000 */
[----:B------:R-:W-:Y:S01]  /*41f0*/  LDSM.16.MT88.4 R40, [R227+0x800] ;  /* 0x00080000e328783b */ /* 0x000fe20000004200 */
[----:B------:R-:W-:Y:S02]  /*4200*/  FMNMX.FTZ R101, R156, R101, !PT ;  /* 0x000000659c657209 */ /* 0x000fe40007810000 */
[----:B------:R-:W-:Y:S02]  /*4210*/  ISETP.GT.AND P0, PT, R0, 0x40, PT ;  /* 0x000000400000780c */ /* 0x000fe40003f04270 */
[----:B------:R-:W-:Y:S01]  /*4220*/  FSEL R95, R38, -INF , P5 ;  /* 0xff800000265f7808 */ /* 0x000fe20002800000 */
[----:B------:R-:W1:Y:S01]  /*4230*/  SHFL.BFLY PT, R3, R101, 0x2, 0x1f ;  /* 0x0c401f0065037f89 */ /* 0x000e6200000e0000 */
[----:B------:R-:W-:-:S02]  /*4240*/  FMNMX.FTZ R2, R90, R2, !PT ;  /* 0x000000025a027209 */ /* 0x000fc40007810000 */
[C---:B------:R-:W-:Y:S01]  /*4250*/  ISETP.GT.AND P5, PT, R0.reuse, 0x41, PT ;  /* 0x000000410000780c */ /* 0x040fe20003fa4270 */
[----:B------:R-:W-:Y:S01]  /*4260*/  LDSM.16.MT88.4 R36, [R224+0x3000] ;  /* 0x00300000e024783b */ /* 0x000fe20000004200 */
[----:B------:R-:W-:Y:S02]  /*4270*/  FSEL R104, R33, -INF , P0 ;  /* 0xff80000021687808 */ /* 0x000fe40000000000 */
[----:B------:R-:W-:Y:S02]  /*4280*/  FMNMX.FTZ R2, R95, R2, !PT ;  /* 0x000000025f027209 */ /* 0x000fe40007810000 */
[----:B------:R-:W-:Y:S02]  /*4290*/  ISETP.GT.AND P0, PT, R0, 0x48, PT ;  /* 0x000000480000780c */ /* 0x000fe40003f04270 */
[----:B------:R-:W-:Y:S02]  /*42a0*/  FSEL R106, R32, -INF , P5 ;  /* 0xff800000206a7808 */ /* 0x000fe40002800000 */
[----:B------:R-:W-:Y:S01]  /*42b0*/  FMNMX.FTZ R2, R104, R2, !PT ;  /* 0x0000000268027209 */ /* 0x000fe20007810000 */
[----:B------:R-:W-:Y:S01]  /*42c0*/  LDSM.16.MT88.4 R32, [R230+0x800] ;  /* 0x00080000e620783b */ /* 0x000fe20000004200 */
[----:B------:R-:W-:-:S02]  /*42d0*/  ISETP.GT.AND P5, PT, R0, 0x49, PT ;  /* 0x000000490000780c */ /* 0x000fc40003fa4270 */
[----:B------:R-:W-:Y:S02]  /*42e0*/  FSEL R87, R29, -INF , P0 ;  /* 0xff8000001d577808 */ /* 0x000fe40000000000 */
[----:B------:R-:W-:Y:S02]  /*42f0*/  FMNMX.FTZ R2, R106, R2, !PT ;  /* 0x000000026a027209 */ /* 0x000fe40007810000 */
[----:B------:R-:W-:Y:S02]  /*4300*/  ISETP.GT.AND P0, PT, R0, 0x50, PT ;  /* 0x000000500000780c */ /* 0x000fe40003f04270 */
[----:B------:R-:W-:Y:S02]  /*4310*/  FSEL R99, R28, -INF , P5 ;  /* 0xff8000001c637808 */ /* 0x000fe40002800000 */
[----:B------:R-:W-:Y:S01]  /*4320*/  FMNMX.FTZ R2, R87, R2, !PT ;  /* 0x0000000257027209 */ /* 0x000fe20007810000 */
[----:B------:R-:W-:Y:S01]  /*4330*/  LDSM.16.MT88.4 R28, [R228] ;  /* 0x00000000e41c783b */ /* 0x000fe20000004200 */
[----:B------:R-:W-:-:S02]  /*4340*/  ISETP.GT.AND P5, PT, R0, 0x51, PT ;  /* 0x000000510000780c */ /* 0x000fc40003fa4270 */
[----:B------:R-:W-:Y:S02]  /*4350*/  FSEL R94, R27, -INF , P0 ;  /* 0xff8000001b5e7808 */ /* 0x000fe40000000000 */
[----:B------:R-:W-:Y:S02]  /*4360*/  FMNMX.FTZ R2, R99, R2, !PT ;  /* 0x0000000263027209 */ /* 0x000fe40007810000 */
[----:B------:R-:W-:Y:S02]  /*4370*/  ISETP.GT.AND P0, PT, R0, 0x58, PT ;  /* 0x000000580000780c */ /* 0x000fe40003f04270 */
[----:B------:R-:W-:Y:S02]  /*4380*/  FSEL R88, R26, -INF , P5 ;  /* 0xff8000001a587808 */ /* 0x000fe40002800000 */
[----:B------:R-:W-:Y:S01]  /*4390*/  FMNMX.FTZ R2, R94, R2, !PT ;  /* 0x000000025e027209 */ /* 0x000fe20007810000 */
[----:B------:R-:W-:Y:S01]  /*43a0*/  LDSM.16.MT88.4 R24, [R224+0x800] ;  /* 0x00080000e018783b */ /* 0x000fe20000004200 */
[----:B-1----:R-:W-:-:S02]  /*43b0*/  FMNMX.FTZ R101, R101, R3, !PT ;  /* 0x0000000365657209 */ /* 0x002fc40007810000 */
[----:B------:R-:W-:Y:S02]  /*43c0*/  ISETP.GT.AND P5, PT, R0, 0x59, PT ;  /* 0x000000590000780c */ /* 0x000fe40003fa4270 */
[----:B------:R-:W-:Y:S01]  /*43d0*/  FSEL R157, R23, -INF , P0 ;  /* 0xff800000179d7808 */ /* 0x000fe20000000000 */
[----:B------:R-:W1:Y:S01]  /*43e0*/  SHFL.BFLY PT, R0, R101, 0x1, 0x1f ;  /* 0x0c201f0065007f89 */ /* 0x000e6200000e0000 */
[----:B------:R-:W-:Y:S02]  /*43f0*/  FMNMX.FTZ R100, R88, R2, !PT ;  /* 0x0000000258647209 */ /* 0x000fe40007810000 */
[----:B------:R-:W-:Y:S02]  /*4400*/  FSEL R158, R22, -INF , P5 ;  /* 0xff800000169e7808 */ /* 0x000fe40002800000 */
[----:B------:R-:W-:-:S04]  /*4410*/  FMNMX.FTZ R100, R157, R100, !PT ;  /* 0x000000649d647209 */ /* 0x000fc80007810000 */
[----:B------:R-:W-:-:S05]  /*4420*/  FMNMX.FTZ R100, R158, R100, !PT ;  /* 0x000000649e647209 */ /* 0x000fca0007810000 */
[----:B------:R-:W2:Y:S01]  /*4430*/  SHFL.BFLY PT, R2, R100, 0x2, 0x1f ;  /* 0x0c401f0064027f89 */ /* 0x000ea200000e0000 */
[----:B-1----:R-:W-:-:S04]  /*4440*/  FMNMX.FTZ R101, R101, R0, !PT ;  /* 0x0000000065657209 */ /* 0x002fc80007810000 */
[C---:B------:R-:W-:Y:S01]  /*4450*/  FSETP.NEU.FTZ.AND P0, PT, R101.reuse, -INF , PT ;  /* 0xff8000006500780b */ /* 0x040fe20003f1d000 */
[----:B------:R-:W-:-:S05]  /*4460*/  FMUL.FTZ R0, R101, c[0x0][0x2d0] ;  /* 0x0000b40065007a20 */ /* 0x000fca0000410000 */
[----:B------:R-:W-:Y:S02]  /*4470*/  FSEL R0, R0, RZ, P0 ;  /* 0x000000ff00007208 */ /* 0x000fe40000000000 */
[----:B--2---:R-:W-:-:S03]  /*4480*/  FMNMX.FTZ R100, R100, R2, !PT ;  /* 0x0000000264647209 */ /* 0x004fc60007810000 */
[--C-:B------:R-:W-:Y:S02]  /*4490*/  FFMA.FTZ R2, R4, c[0x0][0x2d0], -R0.reuse ;  /* 0x0000b40004027a23 */ /* 0x100fe40000010800 */
[----:B------:R-:W1:Y:S02]  /*44a0*/  SHFL.BFLY PT, R3, R100, 0x1, 0x1f ;  /* 0x0c201f0064037f89 */ /* 0x000e6400000e0000 */
[----:B------:R2:W-:Y:S02]  /*44b0*/  MUFU.EX2 R63, R2 ;  /* 0x00000002003f7308 */ /* 0x0005e40000000800 */
[----:B--2---:R-:W-:-:S06]  /*44c0*/  FFMA.FTZ R2, R5, c[0x0][0x2d0], -R0 ;  /* 0x0000b40005027a23 */ /* 0x004fcc0000010800 */
[----:B------:R2:W3:Y:S01]  /*44d0*/  MUFU.EX2 R62, R2 ;  /* 0x00000002003e7308 */ /* 0x0004e20000000800 */
[----:B-1----:R-:W-:Y:S01]  /*44e0*/  FMNMX.FTZ R100, R100, R3, !PT ;  /* 0x0000000364647209 */ /* 0x002fe20007810000 */
[----:B------:R-:W-:-:S03]  /*44f0*/  FFMA.FTZ R3, R17, c[0x0][0x2d0], -R0 ;  /* 0x0000b40011037a23 */ /* 0x000fc60000010800 */
[----:B------:R-:W-:-:S03]  /*4500*/  FSETP.NEU.FTZ.AND P0, PT, R100, -INF , PT ;  /* 0xff8000006400780b */ /* 0x000fc60003f1d000 */
[----:B------:R1:W-:Y:S01]  /*4510*/  MUFU.EX2 R97, R3 ;  /* 0x0000000300617308 */ /* 0x0003e20000000800 */
[----:B--2---:R-:W-:-:S07]  /*4520*/  FFMA.FTZ R2, R7, c[0x0][0x2d0], -R0 ;  /* 0x0000b40007027a23 */ /* 0x004fce0000010800 */
[----:B------:R2:W-:Y:S01]  /*4530*/  MUFU.EX2 R68, R2 ;  /* 0x0000000200447308 */ /* 0x0005e20000000800 */
[----:B-1----:R-:W-:-:S07]  /*4540*/  FFMA.FTZ R3, R18, c[0x0][0x2d0], -R0 ;  /* 0x0000b40012037a23 */ /* 0x002fce0000010800 */
[----:B------:R-:W-:Y:S01]  /*4550*/  MUFU.EX2 R81, R3 ;  /* 0x0000000300517308 */ /* 0x000fe20000000800 */
[----:B--2---:R-:W-:Y:S01]  /*4560*/  FFMA.FTZ R2, R8, c[0x0][0x2d0], -R0 ;  /* 0x0000b40008027a23 */ /* 0x004fe20000010800 */
[----:B---3--:R-:W-:-:S06]  /*4570*/  F2FP.BF16.PACK_AB R8, R62, R63 ;  /* 0x0000003f3e08723e */ /* 0x008fcc00000010ff */
[----:B------:R1:W-:Y:S02]  /*4580*/  MUFU.EX2 R150, R2 ;  /* 0x0000000200967308 */ /* 0x0003e40000000800 */
[----:B-1----:R-:W-:-:S06]  /*4590*/  FFMA.FTZ R2, R9, c[0x0][0x2d0], -R0 ;  /* 0x0000b40009027a23 */ /* 0x002fcc0000010800 */
[----:B------:R1:W-:Y:S02]  /*45a0*/  MUFU.EX2 R151, R2 ;  /* 0x0000000200977308 */ /* 0x0003e40000000800 */
[----:B-1----:R-:W-:-:S06]  /*45b0*/  FFMA.FTZ R2, R12, c[0x0][0x2d0], -R0 ;  /* 0x0000b4000c027a23 */ /* 0x002fcc0000010800 */
[----:B------:R1:W-:Y:S02]  /*45c0*/  MUFU.EX2 R214, R2 ;  /* 0x0000000200d67308 */ /* 0x0003e40000000800 */
[----:B-1----:R-:W-:-:S05]  /*45d0*/  FMUL.FTZ R2, R100, c[0x0][0x2d0] ;  /* 0x0000b40064027a20 */ /* 0x002fca0000410000 */
[----:B------:R-:W-:-:S05]  /*45e0*/  FSEL R2, R2, RZ, P0 ;  /* 0x000000ff02027208 */ /* 0x000fca0000000000 */
[--C-:B------:R-:W-:Y:S02]  /*45f0*/  FFMA.FTZ R3, R6, c[0x0][0x2d0], -R2.reuse ;  /* 0x0000b40006037a23 */ /* 0x100fe40000010802 */
[----:B------:R-:W1:Y:S02]  /*4600*/  LDSM.16.MT88.4 R4, [R224] ;  /* 0x00000000e004783b */ /* 0x000e640000004200 */
[----:B------:R2:W-:Y:S02]  /*4610*/  MUFU.EX2 R61, R3 ;  /* 0x00000003003d7308 */ /* 0x0005e40000000800 */
[----:B--2---:R-:W-:-:S06]  /*4620*/  FFMA.FTZ R3, R15, c[0x0][0x2d0], -R2 ;  /* 0x0000b4000f037a23 */ /* 0x004fcc0000010802 */
        /* <DEDUP_REMOVED lines=9> */
[----:B--2---:R-:W-:Y:S01]  /*46c0*/  FFMA.FTZ R3, R10, c[0x0][0x2d0], -R2 ;  /* 0x0000b4000a037a23 */ /* 0x004fe20000010802 */
[----:B------:R-:W-:-:S05]  /*46d0*/  F2FP.BF16.PACK_AB R10, R150, R68 ;  /* 0x00000044960a723e */ /* 0x000fca00000010ff */
[----:B------:R2:W3:Y:S02]  /*46e0*/  MUFU.EX2 R149, R3 ;  /* 0x0000000300957308 */ /* 0x0004e40000000800 */
[C---:B-1----:R-:W-:Y:S07]  /*46f0*/  HMMA.16816.F32.BF16 R20, R8.reuse, R4, RZ ;  /* 0x000000040814723c */ /* 0x042fee00000418ff */
[----:B------:R-:W-:Y:S01]  /*4700*/  F2FP.BF16.PACK_AB R4, R214, R151 ;  /* 0x00000097d604723e */ /* 0x000fe200000010ff */
[----:B------:R-:W-:Y:S01]  /*4710*/  HMMA.16816.F32.BF16 R12, R8, R28, RZ ;  /* 0x0000001c080c723c */ /* 0x000fe200000418ff */
[----:B--2---:R-:W-:Y:S01]  /*4720*/  FFMA.FTZ R3, R16, c[0x0][0x2d0], -R2 ;  /* 0x0000b40010037a23 */ /* 0x004fe20000010802 */
[----:B---3--:R-:W-:-:S03]  /*4730*/  F2FP.BF16.PACK_AB R5, R149, R148 ;  /* 0x000000949505723e */ /* 0x008fc600000010ff */
[----:B------:R1:W-:Y:S03]  /*4740*/  MUFU.EX2 R159, R3 ;  /* 0x00000003009f7308 */ /* 0x0003e60000000800 */
[----:B------:R-:W-:Y:S01]  /*4750*/  HMMA.16816.F32.BF16 R28, R8, R30, RZ ;  /* 0x0000001e081c723c */ /* 0x000fe200000418ff */
[----:B-1----:R-:W-:-:S07]  /*4760*/  FFMA.FTZ R3, R19, c[0x0][0x2d0], -R2 ;  /* 0x0000b40013037a23 */ /* 0x002fce0000010802 */
[----:B------:R-:W-:Y:S01]  /*4770*/  HMMA.16816.F32.BF16 R16, R8, R6, RZ ;  /* 0x000000060810723c */ /* 0x000fe200000418ff */
[----:B------:R-:W1:Y:S06]  /*4780*/  MUFU.EX2 R212, R3 ;  /* 0x0000000300d47308 */ /* 0x000e6c0000000800 */
[----:B------:R-:W-:Y:S02]  /*4790*/  F2FP.BF16.PACK_AB R6, R81, R97 ;  /* 0x000000615106723e */ /* 0x000fe400000010ff */
[----:B-1----:R-:W-:Y:S01]  /*47a0*/  F2FP.BF16.PACK_AB R7, R212, R159 ;  /* 0x0000009fd407723e */ /* 0x002fe200000010ff */
[----:B------:R-:W-:-:S06]  /*47b0*/  FADD.FTZ R3, R63, R62 ;  /* 0x0000003e3f037221 */ /* 0x000fcc0000010000 */
[C---:B------:R-:W-:Y:S08]  /*47c0*/  HMMA.16816.F32.BF16 R52, R4.reuse, R24, R20 ;  /* 0x000000180434723c */ /* 0x040ff00000041814 */
[----:B------:R-:W-:Y:S08]  /*47d0*/  HMMA.16816.F32.BF16 R216, R4, R26, R16 ;  /* 0x0000001a04d8723c */ /* 0x000ff00000041810 */
[----:B------:R-:W-:Y:S08]  /*47e0*/  HMMA.16816.F32.BF16 R24, R8, R44, RZ ;  /* 0x0000002c0818723c */ /* 0x000ff000000418ff */
[----:B------:R-:W-:Y:S01]  /*47f0*/  IMAD.MOV.U32 R75, RZ, RZ, R52 ;  /* 0x000000ffff4b7224 */ /* 0x000fe200078e0034 */
[----:B------:R-:W-:Y:S01]  /*4800*/  MOV R74, R53 ;  /* 0x00000035004a7202 */ /* 0x000fe20000000f00 */
[----:B------:R-:W-:Y:S01]  /*4810*/  IMAD.MOV.U32 R73, RZ, RZ, R54 ;  /* 0x000000ffff497224 */ /* 0x000fe200078e0036 */
[----:B------:R-:W-:Y:S01]  /*4820*/  HMMA.16816.F32.BF16 R220, R4, R48, R12 ;  /* 0x0000003004dc723c */ /* 0x000fe2000004180c */
[----:B------:R-:W-:-:S02]  /*4830*/  IMAD.MOV.U32 R72, RZ, RZ, R55 ;  /* 0x000000ffff487224 */ /* 0x000fc400078e0037 */
[----:B------:R-:W1:Y:S05]  /*4840*/  LDSM.16.MT88.4 R52, [R228+0x3000] ;  /* 0x00300000e434783b */ /* 0x000e6a0000004200 */
[----:B------:R-:W-:Y:S01]  /*4850*/  HMMA.16816.F32.BF16 R152, R4, R50, R28 ;  /* 0x000000320498723c */ /* 0x000fe2000004181c */
[----:B------:R-:W2:Y:S07]  /*4860*/  LDSM.16.MT88.4 R48, [R224+0x3800] ;  /* 0x00380000e030783b */ /* 0x000eae0000004200 */
[C---:B------:R-:W-:Y:S01]  /*4870*/  HMMA.16816.F32.BF16 R20, R8.reuse, R46, RZ ;  /* 0x0000002e0814723c */ /* 0x040fe200000418ff */
[----:B------:R-:W3:Y:S07]  /*4880*/  LDSM.16.MT88.4 R44, [R228+0x3800] ;  /* 0x00380000e42c783b */ /* 0x000eee0000004200 */
[----:B------:R-:W-:Y:S08]  /*4890*/  HMMA.16816.F32.BF16 R16, R8, R56, RZ ;  /* 0x000000380810723c */ /* 0x000ff000000418ff */
[----:B------:R-:W-:Y:S08]  /*48a0*/  HMMA.16816.F32.BF16 R208, R4, R40, R24 ;  /* 0x0000002804d0723c */ /* 0x000ff00000041818 */
[C---:B------:R-:W-:Y:S08]  /*48b0*/  HMMA.16816.F32.BF16 R28, R8.reuse, R36, RZ ;  /* 0x00000024081c723c */ /* 0x040ff000000418ff */
[C---:B------:R-:W-:Y:S01]  /*48c0*/  HMMA.16816.F32.BF16 R24, R8.reuse, R38, RZ ;  /* 0x000000260818723c */ /* 0x040fe200000418ff */
[----:B------:R-:W4:Y:S07]  /*48d0*/  LDSM.16.MT88.4 R36, [R230+0x3000] ;  /* 0x00300000e624783b */ /* 0x000f2e0000004200 */
[----:B------:R-:W-:Y:S01]  /*48e0*/  HMMA.16816.F32.BF16 R12, R8, R58, RZ ;  /* 0x0000003a080c723c */ /* 0x000fe200000418ff */
[----:B------:R-:W3:Y:S07]  /*48f0*/  LDSM.16.MT88.4 R56, [R227+0x3800] ;  /* 0x00380000e338783b */ /* 0x000eee0000004200 */
[C---:B------:R-:W-:Y:S01]  /*4900*/  HMMA.16816.F32.BF16 R144, R4.reuse, R42, R20 ;  /* 0x0000002a0490723c */ /* 0x040fe20000041814 */
[----:B------:R-:W3:Y:S07]  /*4910*/  LDSM.16.MT88.4 R40, [R224+0x6000] ;  /* 0x00600000e028783b */ /* 0x000eee0000004200 */
[----:B------:R-:W-:Y:S08]  /*4920*/  HMMA.16816.F32.BF16 R164, R4, R32, R16 ;  /* 0x0000002004a4723c */ /* 0x000ff00000041810 */
[C---:B-1----:R-:W-:Y:S07]  /*4930*/  HMMA.16816.F32.BF16 R20, R8.reuse, R52, RZ ;  /* 0x000000340814723c */ /* 0x042fee00000418ff */
[----:B------:R-:W-:Y:S01]  /*4940*/  MOV R53, R106 ;  /* 0x0000006a00357202 */ /* 0x000fe20000000f00 */
[----:B------:R-:W-:Y:S01]  /*4950*/  HMMA.16816.F32.BF16 R16, R8, R54, RZ ;  /* 0x000000360810723c */ /* 0x000fe200000418ff */
[----:B------:R-:W-:-:S06]  /*4960*/  IMAD.MOV.U32 R52, RZ, RZ, R105 ;  /* 0x000000ffff347224 */ /* 0x000fcc00078e0069 */
[----:B------:R-:W-:Y:S01]  /*4970*/  IMAD.MOV.U32 R55, RZ, RZ, R104 ;  /* 0x000000ffff377224 */ /* 0x000fe200078e0068 */
[----:B--2---:R-:W-:Y:S01]  /*4980*/  HMMA.16816.F32.BF16 R136, R4, R48, R28 ;  /* 0x000000300488723c */ /* 0x004fe2000004181c */
[----:B------:R-:W1:Y:S01]  /*4990*/  LDSM.16.MT88.4 R28, [R230+0x3800] ;  /* 0x00380000e61c783b */ /* 0x000e620000004200 */
[----:B------:R-:W-:-:S05]  /*49a0*/  MOV R54, R99 ;  /* 0x0000006300367202 */ /* 0x000fca0000000f00 */
[----:B------:R-:W-:Y:S01]  /*49b0*/  IMAD.MOV.U32 R48, RZ, RZ, R82 ;  /* 0x000000ffff307224 */ /* 0x000fe200078e0052 */
[----:B------:R-:W-:Y:S01]  /*49c0*/  HMMA.16816.F32.BF16 R140, R4, R34, R12 ;  /* 0x00000022048c723c */ /* 0x000fe2000004180c */
[----:B------:R-:W2:Y:S01]  /*49d0*/  LDSM.16.MT88.4 R32, [R224+0x6800] ;  /* 0x00680000e020783b */ /* 0x000ea20000004200 */
[----:B------:R-:W-:Y:S01]  /*49e0*/  MOV R49, R213 ;  /* 0x000000d500317202 */ /* 0x000fe20000000f00 */
[----:B------:R-:W-:-:S05]  /*49f0*/  FADD.FTZ R213, R61, R60 ;  /* 0x0000003c3dd57221 */ /* 0x000fca0000010000 */
[----:B------:R-:W-:Y:S07]  /*4a00*/  HMMA.16816.F32.BF16 R12, R8, R64, RZ ;  /* 0x00000040080c723c */ /* 0x000fee00000418ff */
[----:B------:R-:W-:Y:S01]  /*4a10*/  MOV R65, R93 ;  /* 0x0000005d00417202 */ /* 0x000fe20000000f00 */
[----:B---3--:R-:W-:Y:S01]  /*4a20*/  HMMA.16816.F32.BF16 R124, R4, R44, R20 ;  /* 0x0000002c047c723c */ /* 0x008fe20000041814 */
[----:B------:R-:W-:-:S06]  /*4a30*/  IMAD.MOV.U32 R64, RZ, RZ, R97 ;  /* 0x000000ffff407224 */ /* 0x000fcc00078e0061 */
[----:B------:R-:W-:Y:S01]  /*4a40*/  IMAD.MOV.U32 R44, RZ, RZ, R135 ;  /* 0x000000ffff2c7224 */ /* 0x000fe200078e0087 */
[----:B------:R-:W-:Y:S01]  /*4a50*/  HMMA.16816.F32.BF16 R116, R4, R46, R16 ;  /* 0x0000002e0474723c */ /* 0x000fe20000041810 */
[----:B------:R-:W-:-:S06]  /*4a60*/  IMAD.MOV.U32 R45, RZ, RZ, R98 ;  /* 0x000000ffff2d7224 */ /* 0x000fcc00078e0062 */
[----:B------:R-:W-:Y:S01]  /*4a70*/  MOV R47, R134 ;  /* 0x00000086002f7202 */ /* 0x000fe20000000f00 */
[----:B----4-:R-:W-:Y:S01]  /*4a80*/  HMMA.16816.F32.BF16 R20, R8, R36, RZ ;  /* 0x000000240814723c */ /* 0x010fe200000418ff */
[----:B------:R-:W-:-:S07]  /*4a90*/  IMAD.MOV.U32 R46, RZ, RZ, R96 ;  /* 0x000000ffff2e7224 */ /* 0x000fce00078e0060 */
[----:B------:R-:W-:Y:S01]  /*4aa0*/  HMMA.16816.F32.BF16 R16, R8, R38, RZ ;  /* 0x000000260810723c */ /* 0x000fe200000418ff */
[----:B------:R-:W3:Y:S07]  /*4ab0*/  LDSM.16.MT88.4 R36, [R228+0x6000] ;  /* 0x00600000e424783b */ /* 0x000eee0000004200 */
[----:B------:R-:W-:Y:S07]  /*4ac0*/  HMMA.16816.F32.BF16 R132, R4, R56, R12 ;  /* 0x000000380484723c */ /* 0x000fee000004180c */
[----:B------:R-:W-:Y:S01]  /*4ad0*/  IMAD.MOV.U32 R57, RZ, RZ, R212 ;  /* 0x000000ffff397224 */ /* 0x000fe200078e00d4 */
[----:B------:R-:W-:Y:S01]  /*4ae0*/  HMMA.16816.F32.BF16 R12, R8, R40, RZ ;  /* 0x00000028080c723c */ /* 0x000fe200000418ff */
[----:B------:R-:W-:-:S02]  /*4af0*/  FADD.FTZ R212, R68, R3 ;  /* 0x0000000344d47221 */ /* 0x000fc40000010000 */
[----:B------:R-:W-:Y:S02]  /*4b00*/  FFMA.FTZ R3, R76, c[0x0][0x2d0], -R0 ;  /* 0x0000b4004c037a23 */ /* 0x000fe40000010800 */
[----:B------:R-:W-:Y:S02]  /*4b10*/  IMAD.MOV.U32 R56, RZ, RZ, R156 ;  /* 0x000000ffff387224 */ /* 0x000fe400078e009c */
[----:B------:R-:W-:Y:S01]  /*4b20*/  IMAD.MOV.U32 R41, RZ, RZ, R90 ;  /* 0x000000ffff297224 */ /* 0x000fe200078e005a */
[C---:B-1----:R-:W-:Y:S01]  /*4b30*/  HMMA.16816.F32.BF16 R128, R4.reuse, R28, R20 ;  /* 0x0000001c0480723c */ /* 0x042fe20000041814 */
[----:B------:R-:W1:Y:S01]  /*4b40*/  LDSM.16.MT88.4 R20, [R228+0x6800] ;  /* 0x00680000e414783b */ /* 0x000e620000004200 */
[----:B------:R4:W-:Y:S05]  /*4b50*/  MUFU.EX2 R76, R3 ;  /* 0x00000003004c7308 */ /* 0x0009ea0000000800 */
[----:B------:R-:W-:Y:S01]  /*4b60*/  IMAD.MOV.U32 R28, RZ, RZ, R75 ;  /* 0x000000ffff1c7224 */ /* 0x000fe200078e004b */
[----:B------:R-:W-:Y:S01]  /*4b70*/  HMMA.16816.F32.BF16 R120, R4, R50, R24 ;  /* 0x000000320478723c */ /* 0x000fe20000041818 */
[----:B------:R-:W-:-:S06]  /*4b80*/  IMAD.MOV.U32 R29, RZ, RZ, R74 ;  /* 0x000000ffff1d7224 */ /* 0x000fcc00078e004a */
[----:B------:R-:W-:Y:S01]  /*4b90*/  IMAD.MOV.U32 R51, RZ, RZ, R83 ;  /* 0x000000ffff337224 */ /* 0x000fe200078e0053 */
[----:B------:R-:W-:Y:S01]  /*4ba0*/  HMMA.16816.F32.BF16 R24, R8, R66, RZ ;  /* 0x000000420818723c */ /* 0x000fe200000418ff */
[----:B----4-:R-:W-:-:S04]  /*4bb0*/  FFMA.FTZ R3, R78, c[0x0][0x2d0], -R0 ;  /* 0x0000b4004e037a23 */ /* 0x010fc80000010800 */
[----:B------:R4:W1:Y:S02]  /*4bc0*/  MUFU.EX2 R78, R3 ;  /* 0x00000003004e7308 */ /* 0x0008640000000800 */
[----:B------:R-:W-:Y:S01]  /*4bd0*/  MOV R67, R95 ;  /* 0x0000005f00437202 */ /* 0x000fe20000000f00 */
[----:B--2---:R-:W-:Y:S01]  /*4be0*/  HMMA.16816.F32.BF16 R108, R4, R32, R12 ;  /* 0x00000020046c723c */ /* 0x004fe2000004180c */
[----:B------:R-:W-:-:S05]  /*4bf0*/  IMAD.MOV.U32 R66, RZ, RZ, R94 ;  /* 0x000000ffff427224 */ /* 0x000fca00078e005e */
[----:B------:R-:W-:Y:S01]  /*4c00*/  MOV R68, R66 ;  /* 0x0000004200447202 */ /* 0x000fe20000000f00 */
[----:B------:R-:W-:Y:S01]  /*4c10*/  IMAD.MOV.U32 R66, RZ, RZ, R44 ;  /* 0x000000ffff427224 */ /* 0x000fe200078e002c */
[----:B---3--:R-:W-:Y:S01]  /*4c20*/  HMMA.16816.F32.BF16 R12, R8, R36, RZ ;  /* 0x00000024080c723c */ /* 0x008fe200000418ff */
[----:B------:R-:W-:Y:S02]  /*4c30*/  IMAD.MOV.U32 R44, RZ, RZ, R52 ;  /* 0x000000ffff2c7224 */ /* 0x000fe400078e0034 */
[----:B----4-:R-:W-:-:S05]  /*4c40*/  FFMA.FTZ R3, R84, c[0x0][0x2d0], -R0 ;  /* 0x0000b40054037a23 */ /* 0x010fca0000010800 */
[C---:B------:R-:W-:Y:S07]  /*4c50*/  HMMA.16816.F32.BF16 R104, R4.reuse, R30, R16 ;  /* 0x0000001e0468723c */ /* 0x040fee0000041810 */
[----:B------:R-:W-:Y:S01]  /*4c60*/  MOV R30, R73 ;  /* 0x00000049001e7202 */ /* 0x000fe20000000f00 */
[----:B------:R-:W-:Y:S01]  /*4c70*/  HMMA.16816.F32.BF16 R112, R4, R58, R24 ;  /* 0x0000003a0470723c */ /* 0x000fe20000041818 */
[----:B------:R-:W2:Y:S01]  /*4c80*/  LDSM.16.MT88.4 R24, [R227+0x6000] ;  /* 0x00600000e318783b */ /* 0x000ea20000004200 */
[----:B------:R-:W-:-:S05]  /*4c90*/  IMAD.MOV.U32 R31, RZ, RZ, R72 ;  /* 0x000000ffff1f7224 */ /* 0x000fca00078e0048 */
[----:B------:R-:W-:Y:S01]  /*4ca0*/  MOV R59, R87 ;  /* 0x00000057003b7202 */ /* 0x000fe20000000f00 */
[----:B------:R-:W-:Y:S07]  /*4cb0*/  HMMA.16816.F32.BF16 R16, R8, R42, RZ ;  /* 0x0000002a0810723c */ /* 0x000fee00000418ff */
[----:B------:R-:W-:Y:S02]  /*4cc0*/  IMAD.MOV.U32 R42, RZ, RZ, R92 ;  /* 0x000000ffff2a7224 */ /* 0x000fe400078e005c */
[----:B-1----:R-:W-:Y:S01]  /*4cd0*/  HMMA.16816.F32.BF16 R92, R4, R20, R12 ;  /* 0x00000014045c723c */ /* 0x002fe2000004180c */
[----:B------:R-:W-:-:S06]  /*4ce0*/  IMAD.MOV.U32 R43, RZ, RZ, R88 ;  /* 0x000000ffff2b7224 */ /* 0x000fcc00078e0058 */
[----:B------:R-:W-:Y:S01]  /*4cf0*/  MOV R21, R89 ;  /* 0x0000005900157202 */ /* 0x000fe20000000f00 */
[----:B------:R-:W-:Y:S01]  /*4d00*/  HMMA.16816.F32.BF16 R12, R8, R38, RZ ;  /* 0x00000026080c723c */ /* 0x000fe200000418ff */
[----:B------:R-:W-:-:S07]  /*4d10*/  IMAD.MOV.U32 R20, RZ, RZ, R91 ;  /* 0x000000ffff147224 */ /* 0x000fce00078e005b */
[C---:B------:R-:W-:Y:S01]  /*4d20*/  HMMA.16816.F32.BF16 R96, R4.reuse, R34, R16 ;  /* 0x000000220460723c */ /* 0x040fe20000041810 */
[----:B------:R-:W1:Y:S11]  /*4d30*/  LDSM.16.MT88.4 R16, [R227+0x6800] ;  /* 0x00680000e310783b */ /* 0x000e760000004200 */
[----:B------:R-:W-:Y:S04]  /*4d40*/  @!UPT UIADD3 URZ, URZ, URZ, URZ ;  /* 0x0000003f3f3ff290 */ /* 0x000fe8000fffe03f */
[----:B------:R-:W-:Y:S07]  /*4d50*/  HMMA.16816.F32.BF16 R88, R4, R22, R12 ;  /* 0x000000160458723c */ /* 0x000fee000004180c */
[----:B------:R-:W-:Y:S01]  /*4d60*/  IMAD.MOV.U32 R23, RZ, RZ, R80 ;  /* 0x000000ffff177224 */ /* 0x000fe200078e0050 */
[----:B--2---:R-:W-:Y:S01]  /*4d70*/  HMMA.16816.F32.BF16 R12, R8, R24, RZ ;  /* 0x00000018080c723c */ /* 0x004fe200000418ff */
[----:B------:R-:W-:Y:S01]  /*4d80*/  MOV R22, R81 ;  /* 0x0000005100167202 */ /* 0x000fe20000000f00 */
[----:B------:R2:W-:Y:S05]  /*4d90*/  MUFU.EX2 R25, R3 ;  /* 0x0000000300197308 */ /* 0x0005ea0000000800 */
[----:B------:R-:W-:-:S02]  /*4da0*/  IMAD.MOV.U32 R24, RZ, RZ, R57 ;  /* 0x000000ffff187224 */ /* 0x000fc400078e0039 */
[----:B--2---:R-:W-:-:S04]  /*4db0*/  FFMA.FTZ R3, R79, c[0x0][0x2d0], -R0 ;  /* 0x0000b4004f037a23 */ /* 0x004fc80000010800 */
[----:B------:R2:W-:Y:S11]  /*4dc0*/  MUFU.EX2 R156, R3 ;  /* 0x00000003009c7308 */ /* 0x0005f60000000800 */
[----:B-1----:R-:W-:Y:S08]  /*4dd0*/  HMMA.16816.F32.BF16 R80, R4, R16, R12 ;  /* 0x000000100450723c */ /* 0x002ff0000004180c */
[----:B------:R-:W-:Y:S01]  /*4de0*/  HMMA.16816.F32.BF16 R12, R8, R26, RZ ;  /* 0x0000001a080c723c */ /* 0x000fe200000418ff */
[----:B--2---:R-:W-:-:S06]  /*4df0*/  FFMA.FTZ R3, R77, c[0x0][0x2d0], -R2 ;  /* 0x0000b4004d037a23 */ /* 0x004fcc0000010802 */
[----:B------:R-:W-:Y:S01]  /*4e00*/  MOV R27, R56 ;  /* 0x00000038001b7202 */ /* 0x000fe20000000f00 */
[----:B------:R-:W-:Y:S01]  /*4e10*/  IMAD.MOV.U32 R26, RZ, RZ, R59 ;  /* 0x000000ffff1a7224 */ /* 0x000fe200078e003b */
[----:B------:R1:W-:Y:S11]  /*4e20*/  MUFU.EX2 R77, R3 ;  /* 0x00000003004d7308 */ /* 0x0003f60000000800 */
[----:B------:R-:W-:Y:S04]  /*4e30*/  @!UPT UIADD3 URZ, URZ, URZ, URZ ;  /* 0x0000003f3f3ff290 */ /* 0x000fe8000fffe03f */
[----:B------:R-:W-:Y:S01]  /*4e40*/  HMMA.16816.F32.BF16 R72, R4, R18, R12 ;  /* 0x000000120448723c */ /* 0x000fe2000004180c */
[----:B------:R-:W2:Y:S01]  /*4e50*/  LDSM.16.MT88.4 R12, [R230+0x6000] ;  /* 0x00600000e60c783b */ /* 0x000ea20000004200 */
[----:B-1----:R-:W-:-:S04]  /*4e60*/  FFMA.FTZ R3, R71, c[0x0][0x2d0], -R2 ;  /* 0x0000b40047037a23 */ /* 0x002fc80000010802 */
[----:B------:R1:W3:Y:S02]  /*4e70*/  MUFU.EX2 R50, R3 ;  /* 0x0000000300327308 */ /* 0x0002e40000000800 */
[----:B-1----:R-:W-:-:S06]  /*4e80*/  FFMA.FTZ R3, R70, c[0x0][0x2d0], -R2 ;  /* 0x0000b40046037a23 */ /* 0x002fcc0000010802 */
[----:B------:R1:W-:Y:S01]  /*4e90*/  MUFU.EX2 R87, R3 ;  /* 0x0000000300577308 */ /* 0x0003e20000000800 */
[----:B--2---:R-:W-:Y:S01]  /*4ea0*/  HMMA.16816.F32.BF16 R16, R8, R12, RZ ;  /* 0x0000000c0810723c */ /* 0x004fe200000418ff */
[----:B-1----:R-:W-:-:S06]  /*4eb0*/  FFMA.FTZ R3, R69, c[0x0][0x2d0], -R2 ;  /* 0x0000b40045037a23 */ /* 0x002fcc0000010802 */
[----:B------:R1:W2:Y:S01]  /*4ec0*/  MUFU.EX2 R40, R3 ;  /* 0x0000000300287308 */ /* 0x0002a20000000800 */
[----:B------:R-:W-:Y:S01]  /*4ed0*/  HMMA.16816.F32.BF16 R8, R8, R14, RZ ;  /* 0x0000000e0808723c */ /* 0x000fe200000418ff */
[----:B------:R-:W4:Y:S01]  /*4ee0*/  LDSM.16.MT88.4 R12, [R230+0x6800] ;  /* 0x00680000e60c783b */ /* 0x000f220000004200 */
[----:B-1----:R-:W-:-:S05]  /*4ef0*/  MOV R3, R44 ;  /* 0x0000002c00037202 */ /* 0x002fca0000000f00 */
[----:B------:R-:W-:-:S09]  /*4f00*/  FFMA.FTZ R3, R3, c[0x0][0x2d0], -R0 ;  /* 0x0000b40003037a23 */ /* 0x000fd20000010800 */
[C---:B----4-:R-:W-:Y:S07]  /*4f10*/  HMMA.16816.F32.BF16 R36, R4.reuse, R12, R16 ;  /* 0x0000000c0424723c */ /* 0x050fee0000041810 */
[----:B------:R-:W-:Y:S01]  /*4f20*/  MOV R18, R23 ;  /* 0x0000001700127202 */ /* 0x000fe20000000f00 */
[----:B------:R-:W-:Y:S01]  /*4f30*/  HMMA.16816.F32.BF16 R12, R4, R14, R8 ;  /* 0x0000000e040c723c */ /* 0x000fe20000041808 */
[----:B------:R-:W1:Y:S01]  /*4f40*/  LDSM.16.MT88.4 R8, [R224+0x1000] ;  /* 0x00100000e008783b */ /* 0x000e620000004200 */
[----:B------:R-:W-:-:S02]  /*4f50*/  IMAD.MOV.U32 R23, RZ, RZ, R21 ;  /* 0x000000ffff177224 */ /* 0x000fc400078e0015 */
[----:B------:R-:W-:Y:S02]  /*4f60*/  IMAD.MOV.U32 R21, RZ, RZ, R43 ;  /* 0x000000ffff157224 */ /* 0x000fe400078e002b */
[----:B------:R-:W-:Y:S01]  /*4f70*/  IMAD.MOV.U32 R19, RZ, RZ, R41 ;  /* 0x000000ffff137224 */ /* 0x000fe200078e0029 */
[----:B------:R-:W-:Y:S01]  /*4f80*/  F2FP.BF16.PACK_AB R4, R78, R76 ;  /* 0x0000004c4e04723e */ /* 0x000fe200000010ff */
[----:B------:R-:W-:Y:S01]  /*4f90*/  IMAD.MOV.U32 R43, RZ, RZ, R46 ;  /* 0x000000ffff2b7224 */ /* 0x000fe200078e002e */
[----:B---3--:R-:W-:Y:S01]  /*4fa0*/  F2FP.BF16.PACK_AB R5, R50, R77 ;  /* 0x0000004d3205723e */ /* 0x008fe200000010ff */
[----:B------:R-:W-:Y:S01]  /*4fb0*/  IMAD.MOV.U32 R79, RZ, RZ, R23 ;  /* 0x000000ffff4f7224 */ /* 0x000fe200078e0017 */
[----:B------:R-:W-:Y:S02]  /*4fc0*/  F2FP.BF16.PACK_AB R6, R156, R25 ;  /* 0x000000199c06723e */ /* 0x000fe400000010ff */
[----:B--2---:R-:W-:Y:S02]  /*4fd0*/  F2FP.BF16.PACK_AB R7, R40, R87 ;  /* 0x000000572807723e */ /* 0x004fe400000010ff */
[----:B------:R-:W-:Y:S01]  /*4fe0*/  MOV R41, R47 ;  /* 0x0000002f00297202 */ /* 0x000fe20000000f00 */
[----:B------:R-:W-:Y:S01]  /*4ff0*/  IMAD.MOV.U32 R47, RZ, RZ, R55 ;  /* 0x000000ffff2f7224 */ /* 0x000fe200078e0037 */
[----:B------:R-:W-:-:S03]  /*5000*/  MOV R46, R54 ;  /* 0x00000036002e7202 */ /* 0x000fc60000000f00 */
[C---:B-1----:R-:W-:Y:S08]  /*5010*/  HMMA.16816.F32.BF16 R60, R4.reuse, R8, R28 ;  /* 0x00000008043c723c */ /* 0x042ff0000004181c */
[----:B------:R-:W-:Y:S01]  /*5020*/  HMMA.16816.F32.BF16 R32, R4, R10, R216 ;  /* 0x0000000a0420723c */ /* 0x000fe200000418d8 */
[----:B------:R-:W1:Y:S06]  /*5030*/  LDSM.16.MT88.4 R8, [R228+0x1000] ;  /* 0x00100000e408783b */ /* 0x000e6c0000004200 */
[----:B------:R-:W-:Y:S01]  /*5040*/  IMAD.MOV.U32 R219, RZ, RZ, R21 ;  /* 0x000000ffffdb7224 */ /* 0x000fe200078e0015 */
[----:B------:R-:W-:Y:S01]  /*5050*/  MOV R218, R68 ;  /* 0x0000004400da7202 */ /* 0x000fe20000000f00 */
[----:B------:R-:W-:-:S02]  /*5060*/  IMAD.MOV.U32 R216, RZ, RZ, R46 ;  /* 0x000000ffffd87224 */ /* 0x000fc400078e002e */
[----:B------:R-:W-:Y:S01]  /*5070*/  IMAD.MOV.U32 R217, RZ, RZ, R47 ;  /* 0x000000ffffd97224 */ /* 0x000fe200078e002f */
[C---:B-1----:R-:W-:Y:S07]  /*5080*/  HMMA.16816.F32.BF16 R56, R4.reuse, R8, R220 ;  /* 0x000000080438723c */ /* 0x042fee00000418dc */
[----:B------:R-:W-:Y:S01]  /*5090*/  MOV R221, R40 ;  /* 0x0000002800dd7202 */ /* 0x000fe20000000f00 */
[----:B------:R-:W-:Y:S01]  /*50a0*/  HMMA.16816.F32.BF16 R28, R4, R10, R152 ;  /* 0x0000000a041c723c */ /* 0x000fe20000041898 */
[----:B------:R-:W1:Y:S01]  /*50b0*/  LDSM.16.MT88.4 R8, [R227+0x1000] ;  /* 0x00100000e308783b */ /* 0x000e620000004200 */
[----:B------:R-:W-:-:S02]  /*50c0*/  IMAD.MOV.U32 R220, RZ, RZ, R41 ;  /* 0x000000ffffdc7224 */ /* 0x000fc400078e0029 */
[----:B------:R-:W-:Y:S02]  /*50d0*/  IMAD.MOV.U32 R222, RZ, RZ, R64 ;  /* 0x000000ffffde7224 */ /* 0x000fe400078e0040 */
[----:B------:R-:W-:Y:S02]  /*50e0*/  IMAD.MOV.U32 R223, RZ, RZ, R87 ;  /* 0x000000ffffdf7224 */ /* 0x000fe400078e0057 */
[----:B------:R-:W-:Y:S02]  /*50f0*/  IMAD.MOV.U32 R152, RZ, RZ, R22 ;  /* 0x000000ffff987224 */ /* 0x000fe400078e0016 */
[----:B------:R-:W-:Y:S01]  /*5100*/  IMAD.MOV.U32 R22, RZ, RZ, R20 ;  /* 0x000000ffff167224 */ /* 0x000fe200078e0014 */
[----:B------:R-:W-:Y:S01]  /*5110*/  MOV R20, R42 ;  /* 0x0000002a00147202 */ /* 0x000fe20000000f00 */
[----:B------:R-:W-:Y:S02]  /*5120*/  IMAD.MOV.U32 R42, RZ, RZ, R67 ;  /* 0x000000ffff2a7224 */ /* 0x000fe400078e0043 */
[----:B------:R-:W-:Y:S01]  /*5130*/  IMAD.MOV.U32 R67, RZ, RZ, R45 ;  /* 0x000000ffff437224 */ /* 0x000fe200078e002d */
[----:B------:R-:W-:Y:S01]  /*5140*/  MOV R45, R53 ;  /* 0x00000035002d7202 */ /* 0x000fe20000000f00 */
[----:B------:R-:W-:-:S03]  /*5150*/  IMAD.MOV.U32 R154, RZ, RZ, R66 ;  /* 0x000000ffff9a7224 */ /* 0x000fc600078e0042 */
[----:B------:R-:W-:Y:S01]  /*5160*/  MOV R155, R67 ;  /* 0x00000043009b7202 */ /* 0x000fe20000000f00 */
[----:B------:R-:W-:Y:S01]  /*5170*/  IMAD.MOV.U32 R153, RZ, RZ, R45 ;  /* 0x000000ffff997224 */ /* 0x000fe200078e002d */
[----:B-1----:R-:W-:Y:S07]  /*5180*/  HMMA.16816.F32.BF16 R52, R4, R8, R208 ;  /* 0x000000080434723c */ /* 0x002fee00000418d0 */
[----:B------:R-:W-:Y:S01]  /*5190*/  IMAD.MOV.U32 R211, RZ, RZ, R26 ;  /* 0x000000ffffd37224 */ /* 0x000fe200078e001a */
[----:B------:R-:W-:Y:S01]  /*51a0*/  MOV R209, R24 ;  /* 0x0000001800d17202 */ /* 0x000fe20000000f00 */
[----:B------:R-:W-:-:S02]  /*51b0*/  IMAD.MOV.U32 R210, RZ, RZ, R27 ;  /* 0x000000ffffd27224 */ /* 0x000fc400078e001b */
[----:B------:R-:W-:Y:S02]  /*51c0*/  IMAD.MOV.U32 R208, RZ, RZ, R25 ;  /* 0x000000ffffd07224 */ /* 0x000fe400078e0019 */
[----:B------:R-:W-:Y:S01]  /*51d0*/  HMMA.16816.F32.BF16 R24, R4, R10, R144 ;  /* 0x0000000a0418723c */ /* 0x000fe20000041890 */
[----:B------:R-:W1:Y:S06]  /*51e0*/  LDSM.16.MT88.4 R8, [R230+0x1000] ;  /* 0x00100000e608783b */ /* 0x000e6c0000004200 */
[----:B------:R-:W-:Y:S01]  /*51f0*/  IMAD.MOV.U32 R147, RZ, RZ, R50 ;  /* 0x000000ffff937224 */ /* 0x000fe200078e0032 */
[----:B------:R-:W-:Y:S01]  /*5200*/  MOV R146, R51 ;  /* 0x0000003300927202 */ /* 0x000fe20000000f00 */
[----:B------:R-:W-:-:S02]  /*5210*/  IMAD.MOV.U32 R145, RZ, RZ, R48 ;  /* 0x000000ffff917224 */ /* 0x000fc400078e0030 */
[----:B------:R-:W-:Y:S02]  /*5220*/  IMAD.MOV.U32 R144, RZ, RZ, R49 ;  /* 0x000000ffff907224 */ /* 0x000fe400078e0031 */
[C---:B-1----:R-:W-:Y:S07]  /*5230*/  HMMA.16816.F32.BF16 R48, R4.reuse, R8, R164 ;  /* 0x000000080430723c */ /* 0x042fee00000418a4 */
[----:B------:R-:W-:Y:S01]  /*5240*/  IMAD.MOV.U32 R166, RZ, RZ, R22 ;  /* 0x000000ffffa67224 */ /* 0x000fe200078e0016 */
[----:B------:R-:W-:Y:S01]  /*5250*/  MOV R164, R20 ;  /* 0x0000001400a47202 */ /* 0x000fe20000000f00 */
[----:B------:R-:W-:Y:S01]  /*5260*/  IMAD.MOV.U32 R165, RZ, RZ, R42 ;  /* 0x000000ffffa57224 */ /* 0x000fe200078e002a */
[----:B------:R-:W-:Y:S01]  /*5270*/  HMMA.16816.F32.BF16 R20, R4, R10, R140 ;  /* 0x0000000a0414723c */ /* 0x000fe2000004188c */
[----:B------:R-:W1:Y:S01]  /*5280*/  LDSM.16.MT88.4 R8, [R224+0x4000] ;  /* 0x00400000e008783b */ /* 0x000e620000004200 */
[----:B------:R-:W-:-:S05]  /*5290*/  MOV R167, R18 ;  /* 0x0000001200a77202 */ /* 0x000fca0000000f00 */
[----:B------:R-:W-:Y:S01]  /*52a0*/  IMAD.MOV.U32 R143, RZ, RZ, R19 ;  /* 0x000000ffff8f7224 */ /* 0x000fe200078e0013 */
[----:B------:R-:W-:Y:S01]  /*52b0*/  MOV R140, R65 ;  /* 0x00000041008c7202 */ /* 0x000fe20000000f00 */
[----:B------:R-:W-:Y:S02]  /*52c0*/  IMAD.MOV.U32 R142, RZ, RZ, R43 ;  /* 0x000000ffff8e7224 */ /* 0x000fe400078e002b */
[----:B------:R-:W-:Y:S01]  /*52d0*/  IMAD.MOV.U32 R141, RZ, RZ, R86 ;  /* 0x000000ffff8d7224 */ /* 0x000fe200078e0056 */
[C---:B-1----:R-:W-:Y:S07]  /*52e0*/  HMMA.16816.F32.BF16 R40, R4.reuse, R8, R136 ;  /* 0x000000080428723c */ /* 0x042fee0000041888 */
[----:B------:R-:W-:Y:S01]  /*52f0*/  MOV R139, R85 ;  /* 0x00000055008b7202 */ /* 0x000fe20000000f00 */
[----:B------:R-:W-:Y:S01]  /*5300*/  HMMA.16816.F32.BF16 R16, R4, R10, R120 ;  /* 0x0000000a0410723c */ /* 0x000fe20000041878 */
[----:B------:R-:W1:Y:S03]  /*5310*/  LDSM.16.MT88.4 R8, [R228+0x4000] ;  /* 0x00400000e408783b */ /* 0x000e660000004200 */
[----:B------:R-:W-:-:S02]  /*5320*/  IMAD.MOV.U32 R138, RZ, RZ, R139 ;  /* 0x000000ffff8a7224 */ /* 0x000fc400078e008b */
[----:B------:R-:W-:Y:S01]  /*5330*/  IMAD.MOV.U32 R139, RZ, RZ, R140 ;  /* 0x000000ffff8b7224 */ /* 0x000fe200078e008c */
[----:B------:R-:W-:Y:S01]  /*5340*/  MOV R140, R141 ;  /* 0x0000008d008c7202 */ /* 0x000fe20000000f00 */
[----:B------:R-:W-:Y:S02]  /*5350*/  IMAD.MOV.U32 R141, RZ, RZ, R142 ;  /* 0x000000ffff8d7224 */ /* 0x000fe400078e008e */
[----:B------:R-:W-:Y:S01]  /*5360*/  IMAD.MOV.U32 R142, RZ, RZ, R143 ;  /* 0x000000ffff8e7224 */ /* 0x000fe200078e008f */
[----:B------:R-:W-:Y:S01]  /*5370*/  MOV R143, R164 ;  /* 0x000000a4008f7202 */ /* 0x000fe20000000f00 */
[----:B------:R-:W-:Y:S02]  /*5380*/  IMAD.MOV.U32 R164, RZ, RZ, R166 ;  /* 0x000000ffffa47224 */ /* 0x000fe400078e00a6 */
[----:B------:R-:W-:Y:S01]  /*5390*/  IMAD.MOV.U32 R166, RZ, RZ, R167 ;  /* 0x000000ffffa67224 */ /* 0x000fe200078e00a7 */
[----:B------:R-:W-:Y:S01]  /*53a0*/  MOV R167, R144 ;  /* 0x0000009000a77202 */ /* 0x000fe20000000f00 */
        /* <DEDUP_REMOVED lines=9> */
[--C-:B------:R-:W-:Y:S01]  /*5440*/  FFMA.FTZ R79, R79, c[0x0][0x2d0], -R0.reuse ;  /* 0x0000b4004f4f7a23 */ /* 0x100fe20000010800 */
[----:B------:R2:W5:Y:S01]  /*5450*/  LDL.LU R159, [R1+0x80] ;  /* 0x00008000019f7983 */ /* 0x0005620000300800 */
[C---:B-1----:R-:W-:Y:S08]  /*5460*/  HMMA.16816.F32.BF16 R44, R4.reuse, R8, R124 ;  /* 0x00000008042c723c */ /* 0x042ff0000004187c */
[C---:B------:R-:W-:Y:S01]  /*5470*/  HMMA.16816.F32.BF16 R64, R4.reuse, R10, R116 ;  /* 0x0000000a0440723c */ /* 0x040fe20000041874 */
[----:B------:R-:W1:Y:S07]  /*5480*/  LDSM.16.MT88.4 R8, [R227+0x4000] ;  /* 0x00400000e308783b */ /* 0x000e6e0000004200 */
        /* <DEDUP_REMOVED lines=13> */
[----:B------:R-:W-:Y:S01]  /*5560*/  HMMA.16816.F32.BF16 R104, R4, R10, R72 ;  /* 0x0000000a0468723c */ /* 0x000fe20000041848 */
[----:B------:R-:W1:Y:S01]  /*5570*/  LDSM.16.MT88.4 R8, [R230+0x7000] ;  /* 0x00700000e608783b */ /* 0x000e620000004200 */
[----:B------:R3:W-:Y:S02]  /*5580*/  MUFU.EX2 R82, R3 ;  /* 0x0000000300527308 */ /* 0x0007e40000000800 */
[----:B---3--:R-:W-:-:S02]  /*5590*/  FFMA.FTZ R3, R138, c[0x0][0x2d0], -R0 ;  /* 0x0000b4008a037a23 */ /* 0x008fc40000010800 */
[----:B------:R-:W-:Y:S02]  /*55a0*/  IMAD.MOV.U32 R138, RZ, RZ, R139 ;  /* 0x000000ffff8a7224 */ /* 0x000fe400078e008b */
[----:B------:R-:W-:Y:S02]  /*55b0*/  IMAD.MOV.U32 R139, RZ, RZ, R140 ;  /* 0x000000ffff8b7224 */ /* 0x000fe400078e008c */
[----:B------:R3:W4:Y:S01]  /*55c0*/  MUFU.EX2 R81, R3 ;  /* 0x0000000300517308 */ /* 0x0007220000000800 */
[----:B------:R-:W-:Y:S01]  /*55d0*/  MOV R140, R141 ;  /* 0x0000008d008c7202 */ /* 0x000fe20000000f00 */
[----:B------:R-:W-:Y:S02]  /*55e0*/  IMAD.MOV.U32 R141, RZ, RZ, R142 ;  /* 0x000000ffff8d7224 */ /* 0x000fe400078e008e */
[----:B------:R-:W-:Y:S01]  /*55f0*/  IMAD.MOV.U32 R142, RZ, RZ, R143 ;  /* 0x000000ffff8e7224 */ /* 0x000fe200078e008f */
[----:B------:R-:W-:Y:S01]  /*5600*/  MOV R143, R164 ;  /* 0x000000a4008f7202 */ /* 0x000fe20000000f00 */
[----:B------:R-:W-:-:S02]  /*5610*/  IMAD.MOV.U32 R164, RZ, RZ, R166 ;  /* 0x000000ffffa47224 */ /* 0x000fc400078e00a6 */
[----:B------:R-:W-:Y:S01]  /*5620*/  IMAD.MOV.U32 R166, RZ, RZ, R167 ;  /* 0x000000ffffa67224 */ /* 0x000fe200078e00a7 */
[----:B------:R-:W-:Y:S01]  /*5630*/  MOV R167, R144 ;  /* 0x0000009000a77202 */ /* 0x000fe20000000f00 */
[----:B---3--:R-:W-:Y:S02]  /*5640*/  FFMA.FTZ R3, R138, c[0x0][0x2d0], -R0 ;  /* 0x0000b4008a037a23 */ /* 0x008fe40000010800 */
[----:B------:R-:W-:Y:S01]  /*5650*/  IMAD.MOV.U32 R138, RZ, RZ, R139 ;  /* 0x000000ffff8a7224 */ /* 0x000fe200078e008b */
[----:B------:R-:W-:Y:S01]  /*5660*/  MOV R139, R140 ;  /* 0x0000008c008b7202 */ /* 0x000fe20000000f00 */
[----:B------:R3:W-:Y:S01]  /*5670*/  MUFU.EX2 R89, R3 ;  /* 0x0000000300597308 */ /* 0x0007e20000000800 */
[----:B------:R-:W-:Y:S01]  /*5680*/  IMAD.MOV.U32 R140, RZ, RZ, R141 ;  /* 0x000000ffff8c7224 */ /* 0x000fe200078e008d */
[----:B-1----:R-:W-:Y:S01]  /*5690*/  HMMA.16816.F32.BF16 R36, R4, R8, R36 ;  /* 0x000000080424723c */ /* 0x002fe20000041824 */
[----:B------:R-:W-:Y:S01]  /*56a0*/  IMAD.MOV.U32 R141, RZ, RZ, R142 ;  /* 0x000000ffff8d7224 */ /* 0x000fe200078e008e */
[----:B------:R-:W-:Y:S01]  /*56b0*/  MOV R142, R143 ;  /* 0x0000008f008e7202 */ /* 0x000fe20000000f00 */
[----:B------:R-:W-:-:S02]  /*56c0*/  IMAD.MOV.U32 R144, RZ, RZ, R145 ;  /* 0x000000ffff907224 */ /* 0x000fc400078e0091 */
[----:B------:R-:W-:Y:S02]  /*56d0*/  IMAD.MOV.U32 R143, RZ, RZ, R164 ;  /* 0x000000ffff8f7224 */ /* 0x000fe400078e00a4 */
[----:B------:R-:W-:Y:S01]  /*56e0*/  IMAD.MOV.U32 R164, RZ, RZ, R166 ;  /* 0x000000ffffa47224 */ /* 0x000fe200078e00a6 */
[----:B------:R-:W-:Y:S01]  /*56f0*/  MOV R166, R167 ;  /* 0x000000a700a67202 */ /* 0x000fe20000000f00 */
[----:B------:R-:W-:Y:S01]  /*5700*/  HMMA.16816.F32.BF16 R92, R4, R10, R12 ;  /* 0x0000000a045c723c */ /* 0x000fe2000004180c */
[----:B---3--:R-:W-:Y:S01]  /*5710*/  FFMA.FTZ R3, R138, c[0x0][0x2d0], -R0 ;  /* 0x0000b4008a037a23 */ /* 0x008fe20000010800 */
[----:B------:R-:W1:Y:S01]  /*5720*/  LDSM.16.MT88.4 R8, [R224+0x1800] ;  /* 0x00180000e008783b */ /* 0x000e620000004200 */
[----:B------:R-:W-:Y:S02]  /*5730*/  IMAD.MOV.U32 R138, RZ, RZ, R139 ;  /* 0x000000ffff8a7224 */ /* 0x000fe400078e008b */
[----:B------:R3:W-:Y:S01]  /*5740*/  MUFU.EX2 R75, R3 ;  /* 0x00000003004b7308 */ /* 0x0007e20000000800 */
[----:B------:R-:W-:Y:S01]  /*5750*/  IMAD.MOV.U32 R139, RZ, RZ, R140 ;  /* 0x000000ffff8b7224 */ /* 0x000fe200078e008c */
[----:B------:R-:W-:Y:S01]  /*5760*/  MOV R140, R141 ;  /* 0x0000008d008c7202 */ /* 0x000fe20000000f00 */
[----:B------:R-:W-:-:S02]  /*5770*/  IMAD.MOV.U32 R167, RZ, RZ, R144 ;  /* 0x000000ffffa77224 */ /* 0x000fc400078e0090 */
[----:B------:R-:W-:Y:S02]  /*5780*/  IMAD.MOV.U32 R141, RZ, RZ, R142 ;  /* 0x000000ffff8d7224 */ /* 0x000fe400078e008e */
[----:B------:R-:W-:Y:S01]  /*5790*/  IMAD.MOV.U32 R142, RZ, RZ, R143 ;  /* 0x000000ffff8e7224 */ /* 0x000fe200078e008f */
[----:B------:R-:W-:Y:S01]  /*57a0*/  MOV R143, R164 ;  /* 0x000000a4008f7202 */ /* 0x000fe20000000f00 */
[----:B------:R-:W-:Y:S02]  /*57b0*/  IMAD.MOV.U32 R164, RZ, RZ, R166 ;  /* 0x000000ffffa47224 */ /* 0x000fe400078e00a6 */
[----:B---3--:R-:W-:-:S04]  /*57c0*/  FADD.FTZ R3, R102, R213 ;  /* 0x000000d566037221 */ /* 0x008fc80000010000 */
[----:B------:R-:W-:Y:S02]  /*57d0*/  FADD.FTZ R6, R103, R3 ;  /* 0x0000000367067221 */ /* 0x000fe40000010000 */
[----:B------:R-:W-:Y:S01]  /*57e0*/  FFMA.FTZ R3, R138, c[0x0][0x2d0], -R2 ;  /* 0x0000b4008a037a23 */ /* 0x000fe20000010802 */
[----:B------:R-:W-:Y:S01]  /*57f0*/  MOV R138, R139 ;  /* 0x0000008b008a7202 */ /* 0x000fe20000000f00 */
[----:B------:R-:W-:Y:S02]  /*5800*/  IMAD.MOV.U32 R145, RZ, RZ, R146 ;  /* 0x000000ffff917224 */ /* 0x000fe400078e0092 */
[----:B------:R-:W-:Y:S02]  /*5810*/  IMAD.MOV.U32 R166, RZ, RZ, R167 ;  /* 0x000000ffffa67224 */ /* 0x000fe400078e00a7 */
[----:B------:R-:W-:Y:S02]  /*5820*/  IMAD.MOV.U32 R139, RZ, RZ, R140 ;  /* 0x000000ffff8b7224 */ /* 0x000fe400078e008c */
[----:B------:R-:W-:Y:S01]  /*5830*/  IMAD.MOV.U32 R140, RZ, RZ, R141 ;  /* 0x000000ffff8c7224 */ /* 0x000fe200078e008d */
[----:B------:R-:W-:Y:S01]  /*5840*/  MOV R141, R142 ;  /* 0x0000008e008d7202 */ /* 0x000fe20000000f00 */
[----:B------:R-:W-:-:S02]  /*5850*/  IMAD.MOV.U32 R142, RZ, RZ, R143 ;  /* 0x000000ffff8e7224 */ /* 0x000fc400078e008f */
[----:B------:R-:W-:Y:S02]  /*5860*/  IMAD.MOV.U32 R144, RZ, RZ, R145 ;  /* 0x000000ffff907224 */ /* 0x000fe400078e0091 */
[----:B------:R-:W-:Y:S01]  /*5870*/  IMAD.MOV.U32 R143, RZ, RZ, R164 ;  /* 0x000000ffff8f7224 */ /* 0x000fe200078e00a4 */
[----:B------:R-:W-:Y:S01]  /*5880*/  MOV R164, R166 ;  /* 0x000000a600a47202 */ /* 0x000fe20000000f00 */
[----:B------:R-:W-:Y:S01]  /*5890*/  FFMA.FTZ R4, R215, c[0x0][0x2d0], -R2 ;  /* 0x0000b400d7047a23 */ /* 0x000fe20000010802 */
[----:B------:R3:W-:Y:S01]  /*58a0*/  MUFU.EX2 R166, R3 ;  /* 0x0000000300a67308 */ /* 0x0007e20000000800 */
[----:B------:R-:W-:Y:S02]  /*58b0*/  MOV R167, R144 ;  /* 0x0000009000a77202 */ /* 0x000fe40000000f00 */
[----:B------:R-:W-:Y:S01]  /*58c0*/  MOV R146, R147 ;  /* 0x0000009300927202 */ /* 0x000fe20000000f00 */
[----:B------:R-:W-:-:S04]  /*58d0*/  IMAD.MOV.U32 R147, RZ, RZ, R208 ;  /* 0x000000ffff937224 */ /* 0x000fc800078e00d0 */
[----:B------:R1:W-:Y:S01]  /*58e0*/  MUFU.EX2 R80, R4 ;  /* 0x0000000400507308 */ /* 0x0003e20000000800 */
[----:B------:R-:W-:Y:S02]  /*58f0*/  IMAD.MOV.U32 R208, RZ, RZ, R209 ;  /* 0x000000ffffd07224 */ /* 0x000fe400078e00d1 */
[----:B---3--:R-:W-:Y:S02]  /*5900*/  FFMA.FTZ R3, R138, c[0x0][0x2d0], -R2 ;  /* 0x0000b4008a037a23 */ /* 0x008fe40000010802 */
[----:B------:R-:W-:Y:S02]  /*5910*/  IMAD.MOV.U32 R138, RZ, RZ, R139 ;  /* 0x000000ffff8a7224 */ /* 0x000fe400078e008b */
[----:B------:R-:W-:Y:S01]  /*5920*/  IMAD.MOV.U32 R139, RZ, RZ, R140 ;  /* 0x000000ffff8b7224 */ /* 0x000fe200078e008c */
[----:B------:R-:W-:Y:S01]  /*5930*/  MOV R140, R141 ;  /* 0x0000008d008c7202 */ /* 0x000fe20000000f00 */
[----:B------:R-:W-:Y:S02]  /*5940*/  IMAD.MOV.U32 R141, RZ, RZ, R142 ;  /* 0x000000ffff8d7224 */ /* 0x000fe400078e008e */
[----:B-1----:R-:W-:-:S02]  /*5950*/  FFMA.FTZ R4, R165, c[0x0][0x2d0], -R2 ;  /* 0x0000b400a5047a23 */ /* 0x002fc40000010802 */
[----:B------:R-:W-:Y:S01]  /*5960*/  IMAD.MOV.U32 R142, RZ, RZ, R143 ;  /* 0x000000ffff8e7224 */ /* 0x000fe200078e008f */
[----:B------:R-:W-:Y:S01]  /*5970*/  MOV R143, R164 ;  /* 0x000000a4008f7202 */ /* 0x000fe20000000f00 */
[----:B------:R-:W-:Y:S01]  /*5980*/  IMAD.MOV.U32 R164, RZ, RZ, R167 ;  /* 0x000000ffffa47224 */ /* 0x000fe200078e00a7 */
[----:B------:R-:W-:Y:S01]  /*5990*/  MOV R209, R210 ;  /* 0x000000d200d17202 */ /* 0x000fe20000000f00 */
[----:B------:R-:W-:Y:S01]  /*59a0*/  MUFU.EX2 R167, R3 ;  /* 0x0000000300a77308 */ /* 0x000fe20000000800 */
[----:B------:R-:W-:Y:S01]  /*59b0*/  IMAD.MOV.U32 R210, RZ, RZ, R211 ;  /* 0x000000ffffd27224 */ /* 0x000fe200078e00d3 */
[----:B------:R-:W-:Y:S01]  /*59c0*/  MOV R145, R146 ;  /* 0x0000009200917202 */ /* 0x000fe20000000f00 */
[----:B------:R-:W-:Y:S01]  /*59d0*/  IMAD.MOV.U32 R211, RZ, RZ, R152 ;  /* 0x000000ffffd37224 */ /* 0x000fe200078e0098 */
[----:B------:R-:W-:Y:S01]  /*59e0*/  MOV R152, R153 ;  /* 0x0000009900987202 */ /* 0x000fe20000000f00 */
[----:B------:R-:W-:-:S03]  /*59f0*/  IMAD.MOV.U32 R146, RZ, RZ, R147 ;  /* 0x000000ffff927224 */ /* 0x000fc600078e0093 */
[----:B------:R4:W1:Y:S01]  /*5a00*/  MUFU.EX2 R165, R4 ;  /* 0x0000000400a57308 */ /* 0x0008620000000800 */
[----:B------:R-:W-:Y:S01]  /*5a10*/  IMAD.MOV.U32 R147, RZ, RZ, R208 ;  /* 0x000000ffff937224 */ /* 0x000fe200078e00d0 */
[----:B------:R-:W-:Y:S01]  /*5a20*/  MOV R208, R209 ;  /* 0x000000d100d07202 */ /* 0x000fe20000000f00 */
[----:B------:R-:W-:Y:S02]  /*5a30*/  IMAD.MOV.U32 R153, RZ, RZ, R158 ;  /* 0x000000ffff997224 */ /* 0x000fe400078e009e */
[----:B------:R-:W-:Y:S01]  /*5a40*/  IMAD.MOV.U32 R209, RZ, RZ, R210 ;  /* 0x000000ffffd17224 */ /* 0x000fe200078e00d2 */
[----:B------:R2:W5:Y:S01]  /*5a50*/  LDL.LU R158, [R1+0x7c] ;  /* 0x00007c00019e7983 */ /* 0x0005620000300800 */
[----:B------:R-:W-:Y:S01]  /*5a60*/  IMAD.MOV.U32 R210, RZ, RZ, R211 ;  /* 0x000000ffffd27224 */ /* 0x000fe200078e00d3 */
[----:B------:R-:W-:Y:S01]  /*5a70*/  MOV R211, R152 ;  /* 0x0000009800d37202 */ /* 0x000fe20000000f00 */
[----:B------:R-:W-:Y:S02]  /*5a80*/  IMAD.MOV.U32 R144, RZ, RZ, R145 ;  /* 0x000000ffff907224 */ /* 0x000fe400078e0091 */
[----:B------:R-:W-:Y:S01]  /*5a90*/  IMAD.MOV.U32 R145, RZ, RZ, R146 ;  /* 0x000000ffff917224 */ /* 0x000fe200078e0092 */
[----:B------:R-:W-:Y:S01]  /*5aa0*/  MOV R146, R147 ;  /* 0x0000009300927202 */ /* 0x000fe20000000f00 */
[----:B------:R-:W-:-:S02]  /*5ab0*/  FADD.FTZ R5, R150, R212 ;  /* 0x000000d496057221 */ /* 0x000fc40000010000 */
[----:B------:R-:W-:Y:S02]  /*5ac0*/  IMAD.MOV.U32 R152, RZ, RZ, R153 ;  /* 0x000000ffff987224 */ /* 0x000fe400078e0099 */
[----:B------:R-:W-:Y:S02]  /*5ad0*/  IMAD.MOV.U32 R153, RZ, RZ, R222 ;  /* 0x000000ffff997224 */ /* 0x000fe400078e00de */
[----:B------:R-:W-:Y:S01]  /*5ae0*/  IMAD.MOV.U32 R147, RZ, RZ, R208 ;  /* 0x000000ffff937224 */ /* 0x000fe200078e00d0 */
[----:B------:R-:W-:Y:S01]  /*5af0*/  MOV R222, R157 ;  /* 0x0000009d00de7202 */ /* 0x000fe20000000f00 */
[----:B------:R-:W-:Y:S01]  /*5b00*/  IMAD.MOV.U32 R208, RZ, RZ, R209 ;  /* 0x000000ffffd07224 */ /* 0x000fe200078e00d1 */
[----:B------:R-:W-:Y:S01]  /*5b10*/  MOV R209, R210 ;  /* 0x000000d200d17202 */ /* 0x000fe20000000f00 */
[----:B------:R-:W-:Y:S01]  /*5b20*/  FADD.FTZ R5, R151, R5 ;  /* 0x0000000597057221 */ /* 0x000fe20000010000 */
[----:B----4-:R-:W-:Y:S01]  /*5b30*/  F2FP.BF16.PACK_AB R4, R81, R82 ;  /* 0x000000525104723e */ /* 0x010fe200000010ff */
[----:B------:R-:W-:Y:S01]  /*5b40*/  IMAD.MOV.U32 R210, RZ, RZ, R211 ;  /* 0x000000ffffd27224 */ /* 0x000fe200078e00d3 */
[----:B-1----:R-:W-:Y:S01]  /*5b50*/  F2FP.BF16.PACK_AB R7, R165, R167 ;  /* 0x000000a7a507723e */ /* 0x002fe200000010ff */
[----:B------:R-:W-:Y:S01]  /*5b60*/  IMAD.MOV.U32 R211, RZ, RZ, R152 ;  /* 0x000000ffffd37224 */ /* 0x000fe200078e0098 */
[----:B------:R-:W-:Y:S01]  /*5b70*/  MOV R152, R153 ;  /* 0x0000009900987202 */ /* 0x000fe20000000f00 */
[----:B------:R-:W-:Y:S01]  /*5b80*/  FADD.FTZ R3, R148, R6 ;  /* 0x0000000694037221 */ /* 0x000fe20000010000 */
[----:B------:R-:W-:Y:S01]  /*5b90*/  F2FP.BF16.PACK_AB R6, R75, R89 ;  /* 0x000000594b06723e */ /* 0x000fe200000010ff */
[----:B------:R-:W-:Y:S01]  /*5ba0*/  FADD.FTZ R12, R214, R5 ;  /* 0x00000005d60c7221 */ /* 0x000fe20000010000 */
[----:B------:R-:W-:Y:S01]  /*5bb0*/  F2FP.BF16.PACK_AB R5, R166, R80 ;  /* 0x00000050a605723e */ /* 0x000fe200000010ff */
[----:B------:R-:W-:Y:S01]  /*5bc0*/  IMAD.MOV.U32 R153, RZ, RZ, R222 ;  /* 0x000000ffff997224 */ /* 0x000fe200078e00de */
[----:B------:R2:W5:Y:S01]  /*5bd0*/  LDL.LU R157, [R1+0x78] ;  /* 0x00007800019d7983 */ /* 0x0005620000300800 */
[--C-:B------:R-:W-:Y:S01]  /*5be0*/  FFMA.FTZ R83, R138, c[0x0][0x2d0], -R0.reuse ;  /* 0x0000b4008a537a23 */ /* 0x100fe20000010800 */
[----:B------:R-:W-:Y:S01]  /*5bf0*/  MOV R138, R144 ;  /* 0x00000090008a7202 */ /* 0x000fe20000000f00 */
[----:B------:R-:W-:-:S02]  /*5c00*/  FFMA.FTZ R14, R140, c[0x0][0x2d0], -R0 ;  /* 0x0000b4008c0e7a23 */ /* 0x000fc40000010800 */
[----:B------:R-:W-:Y:S02]  /*5c10*/  IMAD.MOV.U32 R144, RZ, RZ, R152 ;  /* 0x000000ffff907224 */ /* 0x000fe400078e0098 */
[--C-:B------:R-:W-:Y:S02]  /*5c20*/  FFMA.FTZ R15, R139, c[0x0][0x2d0], -R0.reuse ;  /* 0x0000b4008b0f7a23 */ /* 0x100fe40000010800 */
[----:B------:R-:W-:Y:S02]  /*5c30*/  IMAD.MOV.U32 R140, RZ, RZ, R147 ;  /* 0x000000ffff8c7224 */ /* 0x000fe400078e0093 */
[----:B------:R-:W-:Y:S01]  /*5c40*/  IMAD.MOV.U32 R152, RZ, RZ, R153 ;  /* 0x000000ffff987224 */ /* 0x000fe200078e0099 */
[----:B------:R-:W-:Y:S01]  /*5c50*/  MOV R153, R154 ;  /* 0x0000009a00997202 */ /* 0x000fe20000000f00 */
[----:B------:R-:W-:Y:S02]  /*5c60*/  IMAD.MOV.U32 R139, RZ, RZ, R145 ;  /* 0x000000ffff8b7224 */ /* 0x000fe400078e0091 */
[----:B------:R-:W-:-:S02]  /*5c70*/  FFMA.FTZ R88, R146, c[0x0][0x2d0], -R0 ;  /* 0x0000b40092587a23 */ /* 0x000fc40000010800 */
[----:B------:R-:W-:Y:S01]  /*5c80*/  IMAD.MOV.U32 R147, RZ, RZ, R155 ;  /* 0x000000ffff937224 */ /* 0x000fe200078e009b */
[----:B------:R-:W-:Y:S01]  /*5c90*/  MOV R155, R217 ;  /* 0x000000d9009b7202 */ /* 0x000fe20000000f00 */
[----:B------:R-:W-:Y:S01]  /*5ca0*/  IMAD.MOV.U32 R154, RZ, RZ, R216 ;  /* 0x000000ffff9a7224 */ /* 0x000fe200078e00d8 */
[----:B------:R-:W-:Y:S01]  /*5cb0*/  HMMA.16816.F32.BF16 R212, R4, R10, R32 ;  /* 0x0000000a04d4723c */ /* 0x000fe20000041820 */
[----:B------:R-:W-:Y:S02]  /*5cc0*/  IMAD.MOV.U32 R146, RZ, RZ, R218 ;  /* 0x000000ffff927224 */ /* 0x000fe400078e00da */
[----:B------:R-:W-:-:S05]  /*5cd0*/  IMAD.MOV.U32 R145, RZ, RZ, R219 ;  /* 0x000000ffff917224 */ /* 0x000fca00078e00db */
[----:B------:R-:W-:Y:S01]  /*5ce0*/  HMMA.16816.F32.BF16 R216, R4, R8, R60 ;  /* 0x0000000804d8723c */ /* 0x000fe2000004183c */
[----:B------:R-:W1:Y:S01]  /*5cf0*/  LDSM.16.MT88.4 R8, [R228+0x1800] ;  /* 0x00180000e408783b */ /* 0x000e620000004200 */
[----:B------:R-:W-:Y:S01]  /*5d00*/  IMAD.MOV.U32 R137, RZ, RZ, R164 ;  /* 0x000000ffff897224 */ /* 0x000fe200078e00a4 */
[----:B------:R-:W-:Y:S01]  /*5d10*/  MOV R164, R211 ;  /* 0x000000d300a47202 */ /* 0x000fe20000000f00 */
[--C-:B------:R-:W-:Y:S01]  /*5d20*/  FFMA.FTZ R74, R141, c[0x0][0x2d0], -R0.reuse ;  /* 0x0000b4008d4a7a23 */ /* 0x100fe20000010800 */
[----:B------:R-:W-:Y:S01]  /*5d30*/  MOV R141, R208 ;  /* 0x000000d0008d7202 */ /* 0x000fe20000000f00 */
[--C-:B------:R-:W-:Y:S02]  /*5d40*/  FFMA.FTZ R73, R142, c[0x0][0x2d0], -R0.reuse ;  /* 0x0000b4008e497a23 */ /* 0x100fe40000010800 */
[----:B------:R-:W-:Y:S02]  /*5d50*/  FFMA.FTZ R72, R143, c[0x0][0x2d0], -R0 ;  /* 0x0000b4008f487a23 */ /* 0x000fe40000010800 */
[----:B------:R-:W-:-:S02]  /*5d60*/  IMAD.MOV.U32 R61, RZ, RZ, R164 ;  /* 0x000000ffff3d7224 */ /* 0x000fc400078e00a4 */
[----:B------:R-:W-:Y:S02]  /*5d70*/  IMAD.MOV.U32 R142, RZ, RZ, R209 ;  /* 0x000000ffff8e7224 */ /* 0x000fe400078e00d1 */
[----:B------:R-:W-:Y:S02]  /*5d80*/  IMAD.MOV.U32 R143, RZ, RZ, R210 ;  /* 0x000000ffff8f7224 */ /* 0x000fe400078e00d2 */
[----:B------:R-:W-:Y:S02]  /*5d90*/  IMAD.MOV.U32 R164, RZ, RZ, R152 ;  /* 0x000000ffffa47224 */ /* 0x000fe400078e0098 */
[----:B------:R-:W-:Y:S02]  /*5da0*/  IMAD.MOV.U32 R62, RZ, RZ, R153 ;  /* 0x000000ffff3e7224 */ /* 0x000fe400078e0099 */
[----:B------:R-:W-:Y:S02]  /*5db0*/  IMAD.MOV.U32 R103, RZ, RZ, R154 ;  /* 0x000000ffff677224 */ /* 0x000fe400078e009a */
[----:B------:R-:W-:Y:S01]  /*5dc0*/  IMAD.MOV.U32 R0, RZ, RZ, R155 ;  /* 0x000000ffff007224 */ /* 0x000fe200078e009b */
[C---:B-1----:R-:W-:Y:S08]  /*5dd0*/  HMMA.16816.F32.BF16 R208, R4.reuse, R8, R56 ;  /* 0x0000000804d0723c */ /* 0x042ff00000041838 */
[----:B------:R-:W-:Y:S01]  /*5de0*/  HMMA.16816.F32.BF16 R152, R4, R10, R28 ;  /* 0x0000000a0498723c */ /* 0x000fe2000004181c */
[----:B------:R-:W1:Y:S01]  /*5df0*/  LDSM.16.MT88.4 R8, [R227+0x1800] ;  /* 0x00180000e308783b */ /* 0x000e620000004200 */
[----:B------:R-:W-:Y:S01]  /*5e00*/  FADD.FTZ R13, R149, R3 ;  /* 0x00000003950d7221 */ /* 0x000fe20000010000 */
[----:B------:R-:W-:Y:S01]  /*5e10*/  MOV R102, R142 ;  /* 0x0000008e00667202 */ /* 0x000fe20000000f00 */
[----:B------:R-:W-:-:S02]  /*5e20*/  IMAD.MOV.U32 R35, RZ, RZ, R140 ;  /* 0x000000ffff237224 */ /* 0x000fc400078e008c */
[----:B------:R-:W-:Y:S02]  /*5e30*/  IMAD.MOV.U32 R60, RZ, RZ, R141 ;  /* 0x000000ffff3c7224 */ /* 0x000fe400078e008d */
[----:B------:R-:W-:Y:S01]  /*5e40*/  IMAD.MOV.U32 R3, RZ, RZ, R143 ;  /* 0x000000ffff037224 */ /* 0x000fe200078e008f */
[C---:B-1----:R-:W-:Y:S08]  /*5e50*/  HMMA.16816.F32.BF16 R148, R4.reuse, R8, R52 ;  /* 0x000000080494723c */ /* 0x042ff00000041834 */
[----:B------:R-:W-:Y:S01]  /*5e60*/  HMMA.16816.F32.BF16 R140, R4, R10, R24 ;  /* 0x0000000a048c723c */ /* 0x000fe20000041818 */
[----:B------:R-:W1:Y:S01]  /*5e70*/  LDSM.16.MT88.4 R8, [R230+0x1800] ;  /* 0x00180000e608783b */ /* 0x000e620000004200 */
[----:B------:R-:W-:Y:S01]  /*5e80*/  MOV R34, R75 ;  /* 0x0000004b00227202 */ /* 0x000fe20000000f00 */
[----:B------:R-:W-:Y:S01]  /*5e90*/  IMAD.MOV.U32 R57, RZ, RZ, R138 ;  /* 0x000000ffff397224 */ /* 0x000fe200078e008a */
[----:B------:R-:W-:Y:S01]  /*5ea0*/  MOV R58, R137 ;  /* 0x00000089003a7202 */ /* 0x000fe20000000f00 */
[----:B------:R-:W-:Y:S01]  /*5eb0*/  IMAD.MOV.U32 R33, RZ, RZ, R139 ;  /* 0x000000ffff217224 */ /* 0x000fe200078e008b */
[----:B------:R-:W-:Y:S01]  /*5ec0*/  MOV R75, R144 ;  /* 0x00000090004b7202 */ /* 0x000fe20000000f00 */
[----:B------:R-:W-:Y:S01]  /*5ed0*/  IMAD.MOV.U32 R31, RZ, RZ, R145 ;  /* 0x000000ffff1f7224 */ /* 0x000fe200078e0091 */
[----:B------:R-:W-:Y:S01]  /*5ee0*/  MOV R29, R147 ;  /* 0x00000093001d7202 */ /* 0x000fe20000000f00 */
[----:B------:R-:W-:-:S02]  /*5ef0*/  IMAD.MOV.U32 R30, RZ, RZ, R146 ;  /* 0x000000ffff1e7224 */ /* 0x000fc400078e0092 */
[C---:B-1----:R-:W-:Y:S08]  /*5f00*/  HMMA.16816.F32.BF16 R144, R4.reuse, R8, R48 ;  /* 0x000000080490723c */ /* 0x042ff00000041830 */
[----:B------:R-:W-:Y:S01]  /*5f10*/  HMMA.16816.F32.BF16 R136, R4, R10, R20 ;  /* 0x0000000a0488723c */ /* 0x000fe20000041814 */
[----:B------:R-:W1:Y:S01]  /*5f20*/  LDSM.16.MT88.4 R8, [R224+0x4800] ;  /* 0x00480000e008783b */ /* 0x000e620000004200 */
[----:B------:R-:W-:-:S02]  /*5f30*/  MOV R63, R89 ;  /* 0x00000059003f7202 */ /* 0x000fc40000000f00 */
[----:B------:R-:W-:-:S04]  /*5f40*/  MOV R56, R88 ;  /* 0x0000005800387202 */ /* 0x000fc80000000f00 */
[C---:B-1----:R-:W-:Y:S08]  /*5f50*/  HMMA.16816.F32.BF16 R96, R4.reuse, R8, R40 ;  /* 0x000000080460723c */ /* 0x042ff00000041828 */
[----:B------:R-:W-:Y:S01]  /*5f60*/  HMMA.16816.F32.BF16 R88, R4, R10, R16 ;  /* 0x0000000a0458723c */ /* 0x000fe20000041810 */
[----:B------:R-:W1:Y:S01]  /*5f70*/  LDSM.16.MT88.4 R8, [R228+0x4800] ;  /* 0x00480000e408783b */ /* 0x000e620000004200 */
[----:B------:R-:W-:-:S05]  /*5f80*/  IMAD.MOV.U32 R59, RZ, RZ, R34 ;  /* 0x000000ffff3b7224 */ /* 0x000fca00078e0022 */
[----:B------:R-:W-:Y:S01]  /*5f90*/  IMAD.MOV.U32 R19, RZ, RZ, R33 ;  /* 0x000000ffff137224 */ /* 0x000fe200078e0021 */
[----:B------:R-:W-:Y:S01]  /*5fa0*/  MOV R18, R35 ;  /* 0x0000002300127202 */ /* 0x000fe20000000f00 */
[C---:B-1----:R-:W-:Y:S08]  /*5fb0*/  HMMA.16816.F32.BF16 R44, R4.reuse, R8, R44 ;  /* 0x00000008042c723c */ /* 0x042ff0000004182c */
[C---:B------:R-:W-:Y:S01]  /*5fc0*/  HMMA.16816.F32.BF16 R32, R4.reuse, R10, R64 ;  /* 0x0000000a0420723c */ /* 0x040fe20000041840 */
[----:B------:R-:W1:Y:S07]  /*5fd0*/  LDSM.16.MT88.4 R8, [R227+0x4800] ;  /* 0x00480000e308783b */ /* 0x000e6e0000004200 */
[C---:B-1----:R-:W-:Y:S08]  /*5fe0*/  HMMA.16816.F32.BF16 R132, R4.reuse, R8, R132 ;  /* 0x000000080484723c */ /* 0x042ff00000041884 */
[----:B------:R-:W-:Y:S01]  /*5ff0*/  HMMA.16816.F32.BF16 R68, R4, R10, R68 ;  /* 0x0000000a0444723c */ /* 0x000fe20000041844 */
[----:B------:R-:W1:Y:S01]  /*6000*/  LDSM.16.MT88.4 R8, [R230+0x4800] ;  /* 0x00480000e608783b */ /* 0x000e620000004200 */
[----:B------:R-:W-:Y:S01]  /*6010*/  IMAD.MOV.U32 R17, RZ, RZ, R60 ;  /* 0x000000ffff117224 */ /* 0x000fe200078e003c */
[----:B------:R-:W-:Y:S01]  /*6020*/  MOV R22, R62 ;  /* 0x0000003e00167202 */ /* 0x000fe20000000f00 */
[----:B------:R-:W-:-:S02]  /*6030*/  IMAD.MOV.U32 R23, RZ, RZ, R61 ;  /* 0x000000ffff177224 */ /* 0x000fc400078e003d */
[----:B------:R-:W-:Y:S02]  /*6040*/  IMAD.MOV.U32 R16, RZ, RZ, R63 ;  /* 0x000000ffff107224 */ /* 0x000fe400078e003f */
[C---:B-1----:R-:W-:Y:S08]  /*6050*/  HMMA.16816.F32.BF16 R60, R4.reuse, R8, R128 ;  /* 0x00000008043c723c */ /* 0x042ff00000041880 */
[----:B------:R-:W-:Y:S01]  /*6060*/  HMMA.16816.F32.BF16 R52, R4, R10, R84 ;  /* 0x0000000a0434723c */ /* 0x000fe20000041854 */
[----:B------:R-:W1:Y:S01]  /*6070*/  LDSM.16.MT88.4 R8, [R224+0x7800] ;  /* 0x00780000e008783b */ /* 0x000e620000004200 */
[----:B------:R-:W-:Y:S01]  /*6080*/  IMAD.MOV.U32 R131, RZ, RZ, R29 ;  /* 0x000000ffff837224 */ /* 0x000fe200078e001d */
[----:B------:R-:W-:Y:S01]  /*6090*/  MOV R21, R30 ;  /* 0x0000001e00157202 */ /* 0x000fe20000000f00 */
[----:B------:R-:W-:-:S04]  /*60a0*/  IMAD.MOV.U32 R20, RZ, RZ, R31 ;  /* 0x000000ffff147224 */ /* 0x000fc800078e001f */
[C---:B-1----:R-:W-:Y:S08]  /*60b0*/  HMMA.16816.F32.BF16 R40, R4.reuse, R8, R124 ;  /* 0x000000080428723c */ /* 0x042ff0000004187c */
[----:B------:R-:W-:Y:S01]  /*60c0*/  HMMA.16816.F32.BF16 R28, R4, R10, R112 ;  /* 0x0000000a041c723c */ /* 0x000fe20000041870 */
[----:B------:R-:W1:Y:S01]  /*60d0*/  LDSM.16.MT88.4 R8, [R228+0x7800] ;  /* 0x00780000e408783b */ /* 0x000e620000004200 */
[----:B------:R-:W-:Y:S01]  /*60e0*/  MOV R85, R74 ;  /* 0x0000004a00557202 */ /* 0x000fe20000000f00 */
[----:B------:R-:W-:Y:S01]  /*60f0*/  IMAD.MOV.U32 R86, RZ, RZ, R73 ;  /* 0x000000ffff567224 */ /* 0x000fe200078e0049 */
[----:B------:R-:W-:Y:S01]  /*6100*/  MOV R126, R75 ;  /* 0x0000004b007e7202 */ /* 0x000fe20000000f00 */
[----:B------:R-:W-:-:S03]  /*6110*/  IMAD.MOV.U32 R87, RZ, RZ, R72 ;  /* 0x000000ffff577224 */ /* 0x000fc600078e0048 */
[C---:B-1----:R-:W-:Y:S08]  /*6120*/  HMMA.16816.F32.BF16 R72, R4.reuse, R8, R120 ;  /* 0x000000080448723c */ /* 0x042ff00000041878 */
[----:B------:R-:W-:Y:S01]  /*6130*/  HMMA.16816.F32.BF16 R64, R4, R10, R108 ;  /* 0x0000000a0440723c */ /* 0x000fe2000004186c */
[----:B------:R-:W1:Y:S01]  /*6140*/  LDSM.16.MT88.4 R8, [R227+0x7800] ;  /* 0x00780000e308783b */ /* 0x000e620000004200 */
[----:B------:R-:W-:Y:S01]  /*6150*/  IMAD.MOV.U32 R128, RZ, RZ, R56 ;  /* 0x000000ffff807224 */ /* 0x000fe200078e0038 */
[----:B------:R-:W-:Y:S01]  /*6160*/  MOV R129, R57 ;  /* 0x0000003900817202 */ /* 0x000fe20000000f00 */
[----:B------:R-:W-:-:S02]  /*6170*/  IMAD.MOV.U32 R130, RZ, RZ, R58 ;  /* 0x000000ffff827224 */ /* 0x000fc400078e003a */
[----:B------:R-:W-:Y:S02]  /*6180*/  IMAD.MOV.U32 R84, RZ, RZ, R59 ;  /* 0x000000ffff547224 */ /* 0x000fe400078e003b */
[----:B------:R-:W-:Y:S01]  /*6190*/  FFMA.FTZ R0, R0, c[0x0][0x2d0], -R2 ;  /* 0x0000b40000007a23 */ /* 0x000fe20000010802 */
[C---:B-1----:R-:W-:Y:S08]  /*61a0*/  HMMA.16816.F32.BF16 R56, R4.reuse, R8, R116 ;  /* 0x000000080438723c */ /* 0x042ff00000041874 */
[----:B------:R-:W-:Y:S01]  /*61b0*/  HMMA.16816.F32.BF16 R48, R4, R10, R104 ;  /* 0x0000000a0430723c */ /* 0x000fe20000041868 */
[----:B------:R-:W1:Y:S01]  /*61c0*/  LDSM.16.MT88.4 R8, [R230+0x7800] ;  /* 0x00780000e608783b */ /* 0x000e620000004200 */
[----:B------:R-:W-:-:S02]  /*61d0*/  IMAD.MOV.U32 R127, RZ, RZ, R164 ;  /* 0x000000ffff7f7224 */ /* 0x000fc400078e00a4 */
[----:B------:R-:W-:Y:S02]  /*61e0*/  IMAD.MOV.U32 R125, RZ, RZ, R103 ;  /* 0x000000ffff7d7224 */ /* 0x000fe400078e0067 */
[----:B------:R3:W-:Y:S01]  /*61f0*/  MUFU.EX2 R103, R0 ;  /* 0x0000000000677308 */ /* 0x0007e20000000800 */
[----:B------:R-:W-:Y:S02]  /*6200*/  FFMA.FTZ R3, R3, c[0x0][0x2d0], -R2 ;  /* 0x0000b40003037a23 */ /* 0x000fe40000010802 */
[----:B---3--:R-:W-:Y:S01]  /*6210*/  FADD.FTZ R0, R126, R12 ;  /* 0x0000000c7e007221 */ /* 0x008fe20000010000 */
        /* <DEDUP_REMOVED lines=10> */
[C---:B-1----:R-:W-:Y:S01]  /*62c0*/  HMMA.16816.F32.BF16 R36, R4.reuse, R8, R36 ;  /* 0x000000080424723c */ /* 0x042fe20000041824 */
[----:B------:R-:W-:Y:S07]  /*62d0*/  MUFU.EX2 R107, R15 ;  /* 0x0000000f006b7308 */ /* 0x000fee0000000800 */
[----:B------:R-:W-:Y:S01]  /*62e0*/  HMMA.16816.F32.BF16 R24, R4, R10, R92 ;  /* 0x0000000a0418723c */ /* 0x000fe2000004185c */
[----:B------:R1:W-:Y:S01]  /*62f0*/  MUFU.EX2 R164, R14 ;  /* 0x0000000e00a47308 */ /* 0x0003e20000000800 */
[----:B------:R-:W-:Y:S05]  /*6300*/  LDSM.16.MT88.4 R8, [R227+0x2000] ;  /* 0x00200000e308783b */ /* 0x000fea0000004200 */
[----:B------:R-:W-:-:S02]  /*6310*/  FADD.FTZ R4, R102, R13 ;  /* 0x0000000d66047221 */ /* 0x000fc40000010000 */
[----:B------:R3:W4:Y:S02]  /*6320*/  MUFU.EX2 R102, R3 ;  /* 0x0000000300667308 */ /* 0x0007240000000800 */
[----:B------:R-:W-:Y:S01]  /*6330*/  FADD.FTZ R4, R19, R4 ;  /* 0x0000000413047221 */ /* 0x000fe20000010000 */
[----:B-1----:R-:W-:Y:S01]  /*6340*/  LDSM.16.MT88.4 R12, [R228+0x2000] ;  /* 0x00200000e40c783b */ /* 0x002fe20000004200 */
[----:B---3--:R-:W-:Y:S02]  /*6350*/  FADD.FTZ R3, R17, R0 ;  /* 0x0000000011037221 */ /* 0x008fe40000010000 */
[--C-:B------:R-:W-:Y:S02]  /*6360*/  FFMA.FTZ R0, R18, c[0x0][0x2d0], -R2.reuse ;  /* 0x0000b40012007a23 */ /* 0x100fe40000010802 */
[----:B------:R-:W1:Y:S02]  /*6370*/  LDSM.16.MT88.4 R16, [R224+0x2000] ;  /* 0x00200000e010783b */ /* 0x000e640000004200 */
[----:B------:R3:W-:Y:S08]  /*6380*/  MUFU.EX2 R104, R0 ;  /* 0x0000000000687308 */ /* 0x0007f00000000800 */
[----:B------:R-:W-:Y:S01]  /*6390*/  MUFU.EX2 R92, R83 ;  /* 0x00000053005c7308 */ /* 0x000fe20000000800 */
[----:B---3--:R-:W-:-:S07]  /*63a0*/  FFMA.FTZ R0, R125, c[0x0][0x2d0], -R2 ;  /* 0x0000b4007d007a23 */ /* 0x008fce0000010802 */
[----:B------:R-:W3:Y:S08]  /*63b0*/  MUFU.EX2 R106, R79 ;  /* 0x0000004f006a7308 */ /* 0x000ef00000000800 */
[----:B------:R-:W1:Y:S01]  /*63c0*/  MUFU.EX2 R105, R0 ;  /* 0x0000000000697308 */ /* 0x000e620000000800 */
[----:B------:R-:W-:Y:S01]  /*63d0*/  MOV R122, R128 ;  /* 0x00000080007a7202 */ /* 0x000fe20000000f00 */
[----:B------:R-:W-:-:S02]  /*63e0*/  IMAD.MOV.U32 R128, RZ, RZ, R129 ;  /* 0x000000ffff807224 */ /* 0x000fc400078e0081 */
[----:B------:R-:W-:Y:S01]  /*63f0*/  IMAD.MOV.U32 R129, RZ, RZ, R130 ;  /* 0x000000ffff817224 */ /* 0x000fe200078e0082 */
[----:B------:R-:W-:Y:S01]  /*6400*/  MOV R130, R131 ;  /* 0x0000008300827202 */ /* 0x000fe20000000f00 */
[----:B------:R-:W-:Y:S01]  /*6410*/  IMAD.MOV.U32 R131, RZ, RZ, R22 ;  /* 0x000000ffff837224 */ /* 0x000fe200078e0016 */
[----:B----4-:R-:W-:Y:S01]  /*6420*/  F2FP.BF16.PACK_AB R5, R102, R103 ;  /* 0x000000676605723e */ /* 0x010fe200000010ff */
[----:B------:R-:W-:Y:S01]  /*6430*/  FADD.FTZ R22, R77, R4 ;  /* 0x000000044d167221 */ /* 0x000fe20000010000 */
[----:B---3--:R-:W-:Y:S02]  /*6440*/  F2FP.BF16.PACK_AB R4, R106, R92 ;  /* 0x0000005c6a04723e */ /* 0x008fe400000010ff */
[----:B------:R-:W-:Y:S02]  /*6450*/  F2FP.BF16.PACK_AB R6, R164, R107 ;  /* 0x0000006ba406723e */ /* 0x000fe400000010ff */
[----:B-1----:R-:W-:Y:S01]  /*6460*/  F2FP.BF16.PACK_AB R7, R105, R104 ;  /* 0x000000686907723e */ /* 0x002fe200000010ff */
[----:B------:R-:W-:-:S02]  /*6470*/  FADD.FTZ R0, R76, R3 ;  /* 0x000000034c007221 */ /* 0x000fc40000010000 */
[--C-:B------:R-:W-:Y:S02]  /*6480*/  FFMA.FTZ R21, R21, c[0x0][0x2d0], -R2.reuse ;  /* 0x0000b40015157a23 */ /* 0x100fe40000010802 */
[--C-:B------:R-:W-:Y:S02]  /*6490*/  FFMA.FTZ R20, R20, c[0x0][0x2d0], -R2.reuse ;  /* 0x0000b40014147a23 */ /* 0x100fe40000010802 */
[--C-:B------:R-:W-:Y:S02]  /*64a0*/  FFMA.FTZ R3, R126, c[0x0][0x2d0], -R2.reuse ;  /* 0x0000b4007e037a23 */ /* 0x100fe40000010802 */
[----:B------:R-:W-:Y:S01]  /*64b0*/  FFMA.FTZ R23, R23, c[0x0][0x2d0], -R2 ;  /* 0x0000b40017177a23 */ /* 0x000fe20000010802 */
[----:B------:R-:W-:Y:S01]  /*64c0*/  MOV R113, R85 ;  /* 0x0000005500717202 */ /* 0x000fe20000000f00 */
[----:B------:R-:W-:Y:S01]  /*64d0*/  FADD.FTZ R2, R78, R0 ;  /* 0x000000004e027221 */ /* 0x000fe20000010000 */
[----:B------:R-:W-:Y:S01]  /*64e0*/  HMMA.16816.F32.BF16 R108, R4, R16, R216 ;  /* 0x00000010046c723c */ /* 0x000fe200000418d8 */
[----:B------:R-:W-:-:S02]  /*64f0*/  IMAD.MOV.U32 R112, RZ, RZ, R84 ;  /* 0x000000ffff707224 */ /* 0x000fc400078e0054 */
[----:B------:R-:W-:Y:S02]  /*6500*/  IMAD.MOV.U32 R114, RZ, RZ, R86 ;  /* 0x000000ffff727224 */ /* 0x000fe400078e0056 */
[----:B------:R-:W-:-:S03]  /*6510*/  IMAD.MOV.U32 R115, RZ, RZ, R87 ;  /* 0x000000ffff737224 */ /* 0x000fc600078e0057 */
[C---:B------:R-:W-:Y:S01]  /*6520*/  HMMA.16816.F32.BF16 R76, R4.reuse, R18, R212 ;  /* 0x00000012044c723c */ /* 0x040fe200000418d4 */
[----:B------:R-:W1:Y:S07]  /*6530*/  LDSM.16.MT88.4 R16, [R230+0x2000] ;  /* 0x00200000e610783b */ /* 0x000e6e0000004200 */
[C---:B------:R-:W-:Y:S08]  /*6540*/  HMMA.16816.F32.BF16 R116, R4.reuse, R12, R208 ;  /* 0x0000000c0474723c */ /* 0x040ff000000418d0 */
[C---:B------:R-:W-:Y:S01]  /*6550*/  HMMA.16816.F32.BF16 R84, R4.reuse, R14, R152 ;  /* 0x0000000e0454723c */ /* 0x040fe20000041898 */
[----:B------:R-:W3:Y:S07]  /*6560*/  LDSM.16.MT88.4 R12, [R224+0x5000] ;  /* 0x00500000e00c783b */ /* 0x000eee0000004200 */
[----:B------:R-:W-:Y:S01]  /*6570*/  HMMA.16816.F32.BF16 R140, R4, R10, R140 ;  /* 0x0000000a048c723c */ /* 0x000fe2000004188c */
[----:B------:R-:W-:-:S07]  /*6580*/  IMAD.MOV.U32 R123, RZ, RZ, R127 ;  /* 0x000000ffff7b7224 */ /* 0x000fce00078e007f */
[C---:B------:R-:W-:Y:S01]  /*6590*/  HMMA.16816.F32.BF16 R124, R4.reuse, R8, R148 ;  /* 0x00000008047c723c */ /* 0x040fe20000041894 */
[----:B------:R-:W4:Y:S01]  /*65a0*/  LDSM.16.MT88.4 R8, [R228+0x5000] ;  /* 0x00500000e408783b */ /* 0x000f220000004200 */
[----:B------:R-:W-:Y:S02]  /*65b0*/  IMAD.MOV.U32 R222, RZ, RZ, R156 ;  /* 0x000000ffffde7224 */ /* 0x000fe400078e009c */
[----:B------:R-:W-:Y:S01]  /*65c0*/  IMAD.MOV.U32 R95, RZ, RZ, R128 ;  /* 0x000000ffff5f7224 */ /* 0x000fe200078e0080 */
[----:B------:R-:W-:Y:S01]  /*65d0*/  MOV R128, R129 ;  /* 0x0000008100807202 */ /* 0x000fe20000000f00 */
[----:B------:R-:W-:Y:S01]  /*65e0*/  IMAD.MOV.U32 R129, RZ, RZ, R130 ;  /* 0x000000ffff817224 */ /* 0x000fe200078e0082 */
[----:B------:R-:W-:Y:S01]  /*65f0*/  MOV R0, R122 ;  /* 0x0000007a00007202 */ /* 0x000fe20000000f00 */
[----:B------:R-:W-:Y:S01]  /*6600*/  IMAD.MOV.U32 R121, RZ, RZ, R222 ;  /* 0x000000ffff797224 */ /* 0x000fe200078e00de */
[----:B------:R-:W-:Y:S01]  /*6610*/  MOV R130, R131 ;  /* 0x0000008300827202 */ /* 0x000fe20000000f00 */
[----:B------:R-:W-:Y:S01]  /*6620*/  IMAD.MOV.U32 R131, RZ, RZ, R220 ;  /* 0x000000ffff837224 */ /* 0x000fe200078e00dc */
[----:B------:R-:W-:Y:S01]  /*6630*/  MOV R122, R221 ;  /* 0x000000dd007a7202 */ /* 0x000fe20000000f00 */
[C---:B-1----:R-:W-:Y:S01]  /*6640*/  HMMA.16816.F32.BF16 R216, R4.reuse, R18, R136 ;  /* 0x0000001204d8723c */ /* 0x042fe20000041888 */
[----:B------:R-:W-:Y:S01]  /*6650*/  MOV R120, R223 ;  /* 0x000000df00787202 */ /* 0x000fe20000000f00 */
[----:B------:R-:W-:Y:S02]  /*6660*/  LDSM.16.MT88.4 R136, [R230+0x2800] ;  /* 0x00280000e688783b */ /* 0x000fe40000004200 */
[----:B------:R-:W-:Y:S01]  /*6670*/  MOV R153, R140 ;  /* 0x0000008c00997202 */ /* 0x000fe20000000f00 */
[----:B------:R-:W-:Y:S01]  /*6680*/  IMAD.MOV.U32 R152, RZ, RZ, R141 ;  /* 0x000000ffff987224 */ /* 0x000fe200078e008d */
[----:B------:R-:W-:Y:S01]  /*6690*/  MOV R94, R142 ;  /* 0x0000008e005e7202 */ /* 0x000fe20000000f00 */
[----:B------:R-:W-:Y:S01]  /*66a0*/  IMAD.MOV.U32 R93, RZ, RZ, R143 ;  /* 0x000000ffff5d7224 */ /* 0x000fe200078e008f */
[C---:B------:R-:W-:Y:S01]  /*66b0*/  HMMA.16816.F32.BF16 R220, R4.reuse, R16, R144 ;  /* 0x0000001004dc723c */ /* 0x040fe20000041890 */
[----:B------:R-:W1:Y:S04]  /*66c0*/  LDSM.16.MT88.4 R16, [R227+0x5000] ;  /* 0x00500000e310783b */ /* 0x000e680000004200 */
[----:B------:R2:W5:Y:S03]  /*66d0*/  LDL.LU R156, [R1+0x74] ;  /* 0x00007400019c7983 */ /* 0x0005660000300800 */
[C---:B---3--:R-:W-:Y:S08]  /*66e0*/  HMMA.16816.F32.BF16 R140, R4.reuse, R12, R96 ;  /* 0x0000000c048c723c */ /* 0x048ff00000041860 */
[C---:B------:R-:W-:Y:S01]  /*66f0*/  HMMA.16816.F32.BF16 R88, R4.reuse, R14, R88 ;  /* 0x0000000e0458723c */ /* 0x040fe20000041858 */
[----:B------:R-:W3:Y:S07]  /*6700*/  LDSM.16.MT88.4 R12, [R230+0x5000] ;  /* 0x00500000e60c783b */ /* 0x000eee0000004200 */
[C---:B----4-:R-:W-:Y:S08]  /*6710*/  HMMA.16816.F32.BF16 R148, R4.reuse, R8, R44 ;  /* 0x000000080494723c */ /* 0x050ff0000004182c */
[C---:B------:R-:W-:Y:S01]  /*6720*/  HMMA.16816.F32.BF16 R32, R4.reuse, R10, R32 ;  /* 0x0000000a0420723c */ /* 0x040fe20000041820 */
[----:B------:R-:W4:Y:S07]  /*6730*/  LDSM.16.MT88.4 R8, [R224+0x8000] ;  /* 0x00800000e008783b */ /* 0x000f2e0000004200 */
[C---:B-1----:R-:W-:Y:S08]  /*6740*/  HMMA.16816.F32.BF16 R44, R4.reuse, R16, R132 ;  /* 0x00000010042c723c */ /* 0x042ff00000041884 */
[C---:B------:R-:W-:Y:S08]  /*6750*/  HMMA.16816.F32.BF16 R68, R4.reuse, R18, R68 ;  /* 0x000000120444723c */ /* 0x040ff00000041844 */
[C---:B---3--:R-:W-:Y:S08]  /*6760*/  HMMA.16816.F32.BF16 R16, R4.reuse, R14, R52 ;  /* 0x0000000e0410723c */ /* 0x048ff00000041834 */
[C---:B------:R-:W-:Y:S01]  /*6770*/  HMMA.16816.F32.BF16 R60, R4.reuse, R12, R60 ;  /* 0x0000000c043c723c */ /* 0x040fe2000004183c */
[----:B------:R-:W1:Y:S07]  /*6780*/  LDSM.16.MT88.4 R12, [R227+0x8000] ;  /* 0x00800000e30c783b */ /* 0x000e6e0000004200 */
[----:B------:R-:W-:Y:S01]  /*6790*/  IMAD.MOV.U32 R98, RZ, RZ, R68 ;  /* 0x000000ffff627224 */ /* 0x000fe200078e0044 */
[----:B------:R-:W-:Y:S01]  /*67a0*/  MOV R97, R69 ;  /* 0x0000004500617202 */ /* 0x000fe20000000f00 */
[----:B------:R-:W-:Y:S01]  /*67b0*/  IMAD.MOV.U32 R96, RZ, RZ, R70 ;  /* 0x000000ffff607224 */ /* 0x000fe200078e0046 */
[----:B------:R-:W-:Y:S01]  /*67c0*/  MOV R83, R71 ;  /* 0x0000004700537202 */ /* 0x000fe20000000f00 */
[C---:B----4-:R-:W-:Y:S04]  /*67d0*/  HMMA.16816.F32.BF16 R212, R4.reuse, R10, R28 ;  /* 0x0000000a04d4723c */ /* 0x050fe8000004181c */
[----:B------:R-:W-:Y:S01]  /*67e0*/  IMAD.MOV.U32 R55, RZ, RZ, R16 ;  /* 0x000000ffff377224 */ /* 0x000fe200078e0010 */
[----:B------:R-:W-:Y:S01]  /*67f0*/  MOV R54, R17 ;  /* 0x0000001100367202 */ /* 0x000fe20000000f00 */
[----:B------:R-:W-:Y:S01]  /*6800*/  IMAD.MOV.U32 R53, RZ, RZ, R18 ;  /* 0x000000ffff357224 */ /* 0x000fe200078e0012 */
[----:B------:R-:W-:Y:S01]  /*6810*/  MOV R52, R19 ;  /* 0x0000001300347202 */ /* 0x000fe20000000f00 */
[----:B------:R-:W-:Y:S01]  /*6820*/  HMMA.16816.F32.BF16 R68, R4, R8, R40 ;  /* 0x000000080444723c */ /* 0x000fe20000041828 */
[----:B------:R-:W3:Y:S04]  /*6830*/  LDSM.16.MT88.4 R16, [R228+0x8000] ;  /* 0x00800000e410783b */ /* 0x000ee80000004200 */
[----:B------:R-:W4:Y:S01]  /*6840*/  LDSM.16.MT88.4 R8, [R230+0x8000] ;  /* 0x00800000e608783b */ /* 0x000f220000004200 */
[----:B------:R-:W-:Y:S01]  /*6850*/  IMAD.MOV.U32 R146, RZ, RZ, R0 ;  /* 0x000000ffff927224 */ /* 0x000fe200078e0000 */
[----:B------:R-:W-:Y:S01]  /*6860*/  MOV R0, R95 ;  /* 0x0000005f00007202 */ /* 0x000fe20000000f00 */
[----:B------:R-:W-:-:S04]  /*6870*/  IMAD.MOV.U32 R147, RZ, RZ, R120 ;  /* 0x000000ffff937224 */ /* 0x000fc800078e0078 */
[----:B------:R-:W-:-:S04]  /*6880*/  FADD.FTZ R0, R0, R22 ;  /* 0x0000001600007221 */ /* 0x000fc80000010000 */
[----:B------:R-:W-:Y:S01]  /*6890*/  FADD.FTZ R0, R147, R0 ;  /* 0x0000000093007221 */ /* 0x000fe20000010000 */
[C---:B-1----:R-:W-:Y:S01]  /*68a0*/  HMMA.16816.F32.BF16 R28, R4.reuse, R12, R56 ;  /* 0x0000000c041c723c */ /* 0x042fe20000041838 */
[----:B------:R-:W-:Y:S07]  /*68b0*/  LDSM.16.MT88.4 R56, [R227+0x5800] ;  /* 0x00580000e338783b */ /* 0x000fee0000004200 */
[C---:B------:R-:W-:Y:S08]  /*68c0*/  HMMA.16816.F32.BF16 R48, R4.reuse, R14, R48 ;  /* 0x0000000e0430723c */ /* 0x040ff00000041830 */
[C---:B---3--:R-:W-:Y:S08]  /*68d0*/  HMMA.16816.F32.BF16 R208, R4.reuse, R16, R72 ;  /* 0x0000001004d0723c */ /* 0x048ff00000041848 */
[C---:B------:R-:W-:Y:S08]  /*68e0*/  HMMA.16816.F32.BF16 R40, R4.reuse, R18, R64 ;  /* 0x000000120428723c */ /* 0x040ff00000041840 */
[C---:B----4-:R-:W-:Y:S08]  /*68f0*/  HMMA.16816.F32.BF16 R36, R4.reuse, R8, R36 ;  /* 0x000000080424723c */ /* 0x050ff00000041824 */
[----:B------:R-:W-:Y:S01]  /*6900*/  HMMA.16816.F32.BF16 R24, R4, R10, R24 ;  /* 0x0000000a0418723c */ /* 0x000fe20000041818 */
[----:B------:R1:W-:Y:S01]  /*6910*/  MUFU.EX2 R4, R3 ;  /* 0x0000000300047308 */ /* 0x0003e20000000800 */
[----:B------:R-:W-:Y:S01]  /*6920*/  MOV R154, R121 ;  /* 0x00000079009a7202 */ /* 0x000fe20000000f00 */
        /* <DEDUP_REMOVED lines=13> */
[----:B------:R-:W-:Y:S01]  /*6a00*/  LDSM.16.MT88.4 R64, [R230+0x5800] ;  /* 0x00580000e640783b */ /* 0x000fe20000004200 */
[----:B-1----:R-:W-:-:S03]  /*6a10*/  FADD.FTZ R3, R146, R2 ;  /* 0x0000000292037221 */ /* 0x002fc60000010000 */
[----:B------:R-:W1:Y:S01]  /*6a20*/  LDSM.16.MT88.4 R144, [R224+0x5800] ;  /* 0x00580000e090783b */ /* 0x000e620000004200 */
[----:B------:R-:W-:Y:S02]  /*6a30*/  FADD.FTZ R2, R155, R0 ;  /* 0x000000009b027221 */ /* 0x000fe40000010000 */
[----:B------:R-:W-:Y:S01]  /*6a40*/  FADD.FTZ R3, R154, R3 ;  /* 0x000000039a037221 */ /* 0x000fe20000010000 */
[----:B------:R-:W-:Y:S01]  /*6a50*/  MUFU.EX2 R8, R112 ;  /* 0x0000007000087308 */ /* 0x000fe20000000800 */
[----:B------:R-:W-:Y:S01]  /*6a60*/  FADD.FTZ R2, R80, R2 ;  /* 0x0000000250027221 */ /* 0x000fe20000010000 */
[----:B------:R-:W-:Y:S01]  /*6a70*/  MOV R93, R129 ;  /* 0x00000081005d7202 */ /* 0x000fe20000000f00 */
[----:B------:R-:W-:Y:S01]  /*6a80*/  FADD.FTZ R0, R82, R3 ;  /* 0x0000000352007221 */ /* 0x000fe20000010000 */
[----:B------:R-:W-:Y:S04]  /*6a90*/  LDSM.16.MT88.4 R72, [R224+0x8800] ;  /* 0x00880000e048783b */ /* 0x000fe80000004200 */
[----:B------:R-:W3:Y:S01]  /*6aa0*/  MUFU.EX2 R11, R113 ;  /* 0x00000071000b7308 */ /* 0x000ee20000000800 */
[----:B------:R-:W-:-:S07]  /*6ab0*/  FADD.FTZ R2, R166, R2 ;  /* 0x00000002a6027221 */ /* 0x000fce0000010000 */
[----:B------:R-:W-:Y:S01]  /*6ac0*/  MUFU.EX2 R10, R114 ;  /* 0x00000072000a7308 */ /* 0x000fe20000000800 */
[----:B------:R-:W-:-:S07]  /*6ad0*/  IMAD.MOV.U32 R94, RZ, RZ, R128 ;  /* 0x000000ffff5e7224 */ /* 0x000fce00078e0080 */
[----:B------:R-:W4:Y:S01]  /*6ae0*/  MUFU.EX2 R9, R115 ;  /* 0x0000007300097308 */ /* 0x000f220000000800 */
[----:B------:R-:W-:-:S07]  /*6af0*/  FADD.FTZ R0, R81, R0 ;  /* 0x0000000051007221 */ /* 0x000fce0000010000 */
[----:B------:R-:W-:Y:S08]  /*6b00*/  MUFU.EX2 R7, R21 ;  /* 0x0000001500077308 */ /* 0x000ff00000000800 */
[----:B------:R-:W1:Y:S08]  /*6b10*/  MUFU.EX2 R6, R20 ;  /* 0x0000001400067308 */ /* 0x000e700000000800 */
[----:B------:R-:W1:Y:S01]  /*6b20*/  MUFU.EX2 R5, R23 ;  /* 0x0000001700057308 */ /* 0x000e620000000800 */
[----:B------:R-:W-:Y:S01]  /*6b30*/  IMAD.MOV.U32 R15, RZ, RZ, R12 ;  /* 0x000000ffff0f7224 */ /* 0x000fe200078e000c */
[----:B------:R-:W-:Y:S01]  /*6b40*/  MOV R14, R13 ;  /* 0x0000000d000e7202 */ /* 0x000fe20000000f00 */
[----:B------:R-:W-:Y:S01]  /*6b50*/  FADD.FTZ R3, R167, R2 ;  /* 0x00000002a7037221 */ /* 0x000fe20000010000 */
[----:B---3--:R-:W-:Y:S01]  /*6b60*/  F2FP.BF16.PACK_AB R96, R11, R8 ;  /* 0x000000080b60723e */ /* 0x008fe200000010ff */
[----:B------:R-:W-:Y:S01]  /*6b70*/  FADD.FTZ R12, R93, R0 ;  /* 0x000000005d0c7221 */ /* 0x000fe20000010000 */
[----:B----4-:R-:W-:Y:S01]  /*6b80*/  F2FP.BF16.PACK_AB R98, R9, R10 ;  /* 0x0000000a0962723e */ /* 0x010fe200000010ff */
[----:B------:R-:W-:Y:S01]  /*6b90*/  @P1 IMAD.HI.U32 R13, R94, c[0x0][0x2c8], RZ ;  /* 0x0000b2005e0d1a27 */ /* 0x000fe200078e00ff */
[----:B------:R-:W3:Y:S03]  /*6ba0*/  LDSM.16.MT88.4 R112, [R224+0x2800] ;  /* 0x00280000e070783b */ /* 0x000ee60000004200 */
[----:B------:R-:W-:Y:S01]  /*6bb0*/  FADD.FTZ R3, R165, R3 ;  /* 0x00000003a5037221 */ /* 0x000fe20000010000 */
[----:B------:R-:W4:Y:S01]  /*6bc0*/  LDSM.16.MT88.4 R120, [R228+0x2800] ;  /* 0x00280000e478783b */ /* 0x000f220000004200 */
[----:B------:R-:W-:Y:S01]  /*6bd0*/  IMAD.MOV.U32 R0, RZ, RZ, R94 ;  /* 0x000000ffff007224 */ /* 0x000fe200078e005e */
[----:B------:R-:W-:Y:S01]  /*6be0*/  @P1 SHF.R.U32.HI R0, RZ, c[0x0][0x2cc], R13 ;  /* 0x0000b300ff001a19 */ /* 0x000fe2000001160d */
[----:B------:R-:W-:Y:S01]  /*6bf0*/  FADD.FTZ R2, R95, R12 ;  /* 0x0000000c5f027221 */ /* 0x000fe20000010000 */
[----:B------:R-:W-:Y:S01]  /*6c00*/  MOV R95, c[0x0][0x168] ;  /* 0x00005a00005f7a02 */ /* 0x000fe20000000f00 */
[----:B------:R-:W-:Y:S01]  /*6c10*/  FADD.FTZ R3, R103, R3 ;  /* 0x0000000367037221 */ /* 0x000fe20000010000 */
[----:B-1----:R-:W-:Y:S01]  /*6c20*/  F2FP.BF16.PACK_AB R97, R6, R7 ;  /* 0x000000070661723e */ /* 0x002fe200000010ff */
[----:B------:R-:W-:Y:S01]  /*6c30*/  FADD.FTZ R2, R92, R2 ;  /* 0x000000025c027221 */ /* 0x000fe20000010000 */
[----:B------:R-:W-:Y:S01]  /*6c40*/  F2FP.BF16.PACK_AB R99, R5, R4 ;  /* 0x000000040563723e */ /* 0x000fe200000010ff */
[----:B------:R-:W1:Y:S01]  /*6c50*/  LDSM.16.MT88.4 R128, [R227+0x2800] ;  /* 0x00280000e380783b */ /* 0x000e620000004200 */
[----:B------:R-:W-:Y:S01]  /*6c60*/  IADD3 R0, R0, c[0x0][0x1d0], -R95 ;  /* 0x0000740000007a10 */ /* 0x000fe20007ffe85f */
[----:B------:R-:W-:-:S02]  /*6c70*/  FADD.FTZ R3, R102, R3 ;  /* 0x0000000366037221 */ /* 0x000fc40000010000 */
[----:B------:R-:W-:Y:S01]  /*6c80*/  FADD.FTZ R2, R106, R2 ;  /* 0x000000026a027221 */ /* 0x000fe20000010000 */
[----:B------:R-:W-:Y:S01]  /*6c90*/  MOV R21, R54 ;  /* 0x0000003600157202 */ /* 0x000fe20000000f00 */
[----:B------:R-:W-:Y:S01]  /*6ca0*/  IMAD.MOV.U32 R20, RZ, RZ, R55 ;  /* 0x000000ffff147224 */ /* 0x000fe200078e0037 */
[----:B------:R-:W-:Y:S01]  /*6cb0*/  MOV R23, R52 ;  /* 0x0000003400177202 */ /* 0x000fe20000000f00 */
[C---:B------:R-:W-:Y:S01]  /*6cc0*/  HMMA.16816.F32.BF16 R140, R96.reuse, R144, R140 ;  /* 0x00000090608c723c */ /* 0x040fe2000004188c */
[----:B------:R-:W-:Y:S01]  /*6cd0*/  IMAD.HI R12, R0, 0x2aaaaaab, RZ ;  /* 0x2aaaaaab000c7827 */ /* 0x000fe200078e02ff */
[----:B------:R-:W1:Y:S03]  /*6ce0*/  LDSM.16.MT88.4 R152, [R228+0x5800] ;  /* 0x00580000e498783b */ /* 0x000e660000004200 */
[----:B------:R-:W-:Y:S01]  /*6cf0*/  FADD.FTZ R0, R104, R3 ;  /* 0x0000000368007221 */ /* 0x000fe20000010000 */
[----:B------:R-:W1:Y:S01]  /*6d00*/  LDSM.16.MT88.4 R80, [R228+0x8800] ;  /* 0x00880000e450783b */ /* 0x000e620000004200 */
[----:B------:R-:W-:Y:S01]  /*6d10*/  FADD.FTZ R2, R107, R2 ;  /* 0x000000026b027221 */ /* 0x000fe20000010000 */
[----:B------:R-:W-:Y:S02]  /*6d20*/  HMMA.16816.F32.BF16 R144, R96, R146, R88 ;  /* 0x000000926090723c */ /* 0x000fe40000041858 */
[----:B------:R-:W1:Y:S01]  /*6d30*/  LDSM.16.MT88.4 R88, [R227+0x8800] ;  /* 0x00880000e358783b */ /* 0x000e620000004200 */
[----:B------:R-:W-:-:S05]  /*6d40*/  FADD.FTZ R0, R105, R0 ;  /* 0x0000000069007221 */ /* 0x000fca0000010000 */
[----:B------:R-:W-:Y:S01]  /*6d50*/  HMMA.16816.F32.BF16 R52, R96, R56, R44 ;  /* 0x000000386034723c */ /* 0x000fe2000004182c */
[----:B------:R-:W-:Y:S01]  /*6d60*/  FADD.FTZ R2, R164, R2 ;  /* 0x00000002a4027221 */ /* 0x000fe20000010000 */
[----:B------:R-:W-:-:S06]  /*6d70*/  SHF.R.U32.HI R3, RZ, 0x1f, R12 ;  /* 0x0000001fff037819 */ /* 0x000fcc000001160c */
[----:B------:R-:W-:Y:S01]  /*6d80*/  HMMA.16816.F32.BF16 R56, R96, R58, R16 ;  /* 0x0000003a6038723c */ /* 0x000fe20000041810 */
[----:B------:R-:W1:Y:S01]  /*6d90*/  LDSM.16.MT88.4 R16, [R230+0x8800] ;  /* 0x00880000e610783b */ /* 0x000e620000004200 */
[----:B------:R-:W-:Y:S01]  /*6da0*/  FADD.FTZ R7, R7, R0 ;  /* 0x0000000007077221 */ /* 0x000fe20000010000 */
[----:B------:R-:W-:Y:S01]  /*6db0*/  LEA.HI.SX32 R3, R12, R3, 0x1c ;  /* 0x000000030c037211 */ /* 0x000fe200078fe2ff */
[----:B------:R-:W-:Y:S01]  /*6dc0*/  FADD.FTZ R8, R8, R2 ;  /* 0x0000000208087221 */ /* 0x000fe20000010000 */
[----:B------:R-:W-:Y:S01]  /*6dd0*/  IADD3 R13, R14, -0x2, RZ ;  /* 0xfffffffe0e0d7810 */ /* 0x000fe20007ffe0ff */
[----:B------:R-:W-:Y:S01]  /*6de0*/  FADD.FTZ R6, R6, R7 ;  /* 0x0000000706067221 */ /* 0x000fe20000010000 */
[----:B------:R-:W-:Y:S01]  /*6df0*/  IMNMX R0, R15, R3, !PT ;  /* 0x000000030f007217 */ /* 0x000fe20007800200 */
[----:B------:R-:W-:Y:S02]  /*6e00*/  FADD.FTZ R11, R11, R8 ;  /* 0x000000080b0b7221 */ /* 0x000fe40000010000 */
[----:B------:R-:W-:Y:S01]  /*6e10*/  FADD.FTZ R4, R4, R6 ;  /* 0x0000000604047221 */ /* 0x000fe20000010000 */
[----:B------:R-:W-:Y:S01]  /*6e20*/  STL [R1+0x8], R13 ;  /* 0x0000080d01007387 */ /* 0x000fe20000100800 */
[----:B------:R-:W-:Y:S01]  /*6e30*/  FADD.FTZ R10, R10, R11 ;  /* 0x0000000b0a0a7221 */ /* 0x000fe20000010000 */
[----:B------:R-:W-:-:S02]  /*6e40*/  ISETP.GE.AND P0, PT, R13, R0, PT ;  /* 0x000000000d00720c */ /* 0x000fc40003f06270 */
[----:B------:R2:W-:Y:S01]  /*6e50*/  STL [R1+0xc], R0 ;  /* 0x00000c0001007387 */ /* 0x0005e20000100800 */
[----:B------:R-:W-:Y:S01]  /*6e60*/  FADD.FTZ R2, R9, R10 ;  /* 0x0000000a09027221 */ /* 0x000fe20000010000 */
[----:B---3--:R-:W-:Y:S01]  /*6e70*/  HMMA.16816.F32.BF16 R108, R96, R112, R108 ;  /* 0x00000070606c723c */ /* 0x008fe2000004186c */
[----:B--2---:R-:W-:-:S05]  /*6e80*/  FADD.FTZ R0, R5, R4 ;  /* 0x0000000405007221 */ /* 0x004fca0000010000 */
[----:B------:R2:W-:Y:S04]  /*6e90*/  STL [R1+0x1c], R0 ;  /* 0x00001c0001007387 */ /* 0x0005e80000100800 */
[----:B------:R2:W-:Y:S01]  /*6ea0*/  STL [R1+0x18], R2 ;  /* 0x0000180201007387 */ /* 0x0005e20000100800 */
[C---:B----4-:R-:W-:Y:S08]  /*6eb0*/  HMMA.16816.F32.BF16 R116, R96.reuse, R120, R116 ;  /* 0x000000786074723c */ /* 0x050ff00000041874 */
[C---:B-1----:R-:W-:Y:S08]  /*6ec0*/  HMMA.16816.F32.BF16 R124, R96.reuse, R128, R124 ;  /* 0x00000080607c723c */ /* 0x042ff0000004187c */
        /* <DEDUP_REMOVED lines=18> */
[----:B--2---:R-:W2:Y:S01]  /*6ff0*/  LDL R15, [R1+0x14] ;  /* 0x00001400010f7983 */ /* 0x004ea20000100800 */
[----:B------:R-:W-:-:S02]  /*7000*/  MOV R104, R100 ;  /* 0x0000006400687202 */ /* 0x000fc40000000f00 */
[----:B------:R-:W-:Y:S02]  /*7010*/  MOV R103, R101 ;  /* 0x0000006500677202 */ /* 0x000fe40000000f00 */
[----:B------:R-:W-:Y:S01]  /*7020*/  MOV R218, R13 ;  /* 0x0000000d00da7202 */ /* 0x000fe20000000f00 */
[----:B--2---:R-:W-:-:S05]  /*7030*/  @P1 IMAD.HI.U32 R0, R15, c[0x0][0x2c8], RZ ;  /* 0x0000b2000f001a27 */ /* 0x004fca00078e00ff */
[----:B------:R-:W-:-:S05]  /*7040*/  @P1 SHF.R.U32.HI R0, RZ, c[0x0][0x2cc], R0 ;  /* 0x0000b300ff001a19 */ /* 0x000fca0000011600 */
[----:B------:R1:W-:Y:S02]  /*7050*/  @P1 STL [R1+0x10], R0 ;  /* 0x0000100001001387 */ /* 0x0003e40000100800 */
.L_x_840:
[----:B------:R-:W-:Y:S04]  /*7060*/  DEPBAR.LE SB0, 0x0 ;  /* 0x000080000000791a */ /* 0x000fe80000000000 */
[----:B------:R-:W-:Y:S01]  /*7070*/  WARPSYNC 0xffffffff ;  /* 0xffffffff00007948 */ /* 0x000fe20003800000 */
[----:B------:R-:W-:Y:S08]  /*7080*/  BAR.SYNC.DEFER_BLOCKING 0x0 ;  /* 0x0000000000007b1d */ /* 0x000ff00000010000 */
[----:B------:R-:W2:Y:S08]  /*7090*/  LDSM.16.M88.4 R8, [R225] ;  /* 0x00000000e108783b */ /* 0x000eb00000000200 */
[----:B------:R-:W3:Y:S04]  /*70a0*/  LDL R208, [R1+0x20] ;  /* 0x0000200001d07983 */ /* 0x000ee80000100800 */
[----:B------:R-:W4:Y:S08]  /*70b0*/  LDSM.16.M88.4 R16, [R225+0x800] ;  /* 0x00080000e110783b */ /* 0x000f300000000200 */
[----:B------:R-:W3:Y:S06]  /*70c0*/  LDL.64 R2, [R1+0x38] ;  /* 0x0000380001027983 */ /* 0x000eec0000100a00 */
[----:B------:R-:W3:Y:S04]  /*70d0*/  LDL R102, [R1+0x40] ;  /* 0x0000400001667983 */ /* 0x000ee80000100800 */
[----:B------:R-:W1:Y:S08]  /*70e0*/  LDSM.16.M88.4 R24, [R225+0x1000] ;  /* 0x00100000e118783b */ /* 0x000e700000000200 */
[----:B------:R-:W3:Y:S01]  /*70f0*/  LDL R209, [R1+0x4] ;  /* 0x0000040001d17983 */ /* 0x000ee20000100800 */
[C---:B--2--5:R-:W-:Y:S03]  /*7100*/  HMMA.16816.F32.BF16 R4, R156.reuse, R8, RZ ;  /* 0x000000089c04723c */ /* 0x064fe600000418ff */
[----:B------:R-:W2:Y:S05]  /*7110*/  LDSM.16.M88.4 R32, [R225+0x1800] ;  /* 0x00180000e120783b */ /* 0x000eaa0000000200 */
[C---:B------:R-:W-:Y:S03]  /*7120*/  HMMA.16816.F32.BF16 R8, R156.reuse, R10, RZ ;  /* 0x0000000a9c08723c */ /* 0x040fe600000418ff */
[----:B------:R-:W2:Y:S05]  /*7130*/  LDSM.16.M88.4 R40, [R225+0x2000] ;  /* 0x00200000e128783b */ /* 0x000eaa0000000200 */
[C---:B----4-:R-:W-:Y:S03]  /*7140*/  HMMA.16816.F32.BF16 R12, R156.reuse, R16, RZ ;  /* 0x000000109c0c723c */ /* 0x050fe600000418ff */
[----:B------:R-:W4:Y:S05]  /*7150*/  LDSM.16.M88.4 R48, [R225+0x2800] ;  /* 0x00280000e130783b */ /* 0x000f2a0000000200 */
[C---:B------:R-:W-:Y:S03]  /*7160*/  HMMA.16816.F32.BF16 R16, R156.reuse, R18, RZ ;  /* 0x000000129c10723c */ /* 0x040fe600000418ff */
[----:B------:R-:W4:Y:S05]  /*7170*/  LDSM.16.M88.4 R164, [R231] ;  /* 0x00000000e7a4783b */ /* 0x000f2a0000000200 */
[C---:B-1----:R-:W-:Y:S03]  /*7180*/  HMMA.16816.F32.BF16 R20, R156.reuse, R24, RZ ;  /* 0x000000189c14723c */ /* 0x042fe600000418ff */
[----:B------:R-:W3:Y:S04]  /*7190*/  LDL R213, [R1+0x10] ;  /* 0x0000100001d57983 */ /* 0x000ee80000100800 */
[----:B------:R-:W3:Y:S01]  /*71a0*/  LDL R212, [R1+0x24] ;  /* 0x0000240001d47983 */ /* 0x000ee20000100800 */
[C---:B------:R-:W-:Y:S08]  /*71b0*/  HMMA.16816.F32.BF16 R24, R156.reuse, R26, RZ ;  /* 0x0000001a9c18723c */ /* 0x040ff000000418ff */
[C---:B--2---:R-:W-:Y:S08]  /*71c0*/  HMMA.16816.F32.BF16 R28, R156.reuse, R32, RZ ;  /* 0x000000209c1c723c */ /* 0x044ff000000418ff */
[C---:B------:R-:W-:Y:S08]  /*71d0*/  HMMA.16816.F32.BF16 R32, R156.reuse, R34, RZ ;  /* 0x000000229c20723c */ /* 0x040ff000000418ff */
[C---:B------:R-:W-:Y:S08]  /*71e0*/  HMMA.16816.F32.BF16 R36, R156.reuse, R40, RZ ;  /* 0x000000289c24723c */ /* 0x040ff000000418ff */
[C---:B------:R-:W-:Y:S08]  /*71f0*/  HMMA.16816.F32.BF16 R40, R156.reuse, R42, RZ ;  /* 0x0000002a9c28723c */ /* 0x040ff000000418ff */
[C---:B----4-:R-:W-:Y:S08]  /*7200*/  HMMA.16816.F32.BF16 R44, R156.reuse, R48, RZ ;  /* 0x000000309c2c723c */ /* 0x050ff000000418ff */
[----:B------:R-:W-:Y:S08]  /*7210*/  HMMA.16816.F32.BF16 R48, R156, R50, RZ ;  /* 0x000000329c30723c */ /* 0x000ff000000418ff */
[C---:B------:R-:W-:Y:S08]  /*7220*/  HMMA.16816.F32.BF16 R4, R160.reuse, R164, R4 ;  /* 0x000000a4a004723c */ /* 0x040ff00000041804 */
[C---:B------:R-:W-:Y:S01]  /*7230*/  HMMA.16816.F32.BF16 R8, R160.reuse, R166, R8 ;  /* 0x000000a6a008723c */ /* 0x040fe20000041808 */
[----:B------:R-:W1:Y:S07]  /*7240*/  LDSM.16.M88.4 R164, [R248] ;  /* 0x00000000f8a4783b */ /* 0x000e6e0000000200 */
[C---:B-1----:R-:W-:Y:S08]  /*7250*/  HMMA.16816.F32.BF16 R12, R160.reuse, R164, R12 ;  /* 0x000000a4a00c723c */ /* 0x042ff0000004180c */
[C---:B------:R-:W-:Y:S01]  /*7260*/  HMMA.16816.F32.BF16 R16, R160.reuse, R166, R16 ;  /* 0x000000a6a010723c */ /* 0x040fe20000041810 */
[----:B------:R-:W1:Y:S07]  /*7270*/  LDSM.16.M88.4 R164, [R247] ;  /* 0x00000000f7a4783b */ /* 0x000e6e0000000200 */
[C---:B-1----:R-:W-:Y:S08]  /*7280*/  HMMA.16816.F32.BF16 R20, R160.reuse, R164, R20 ;  /* 0x000000a4a014723c */ /* 0x042ff00000041814 */
[C---:B------:R-:W-:Y:S01]  /*7290*/  HMMA.16816.F32.BF16 R24, R160.reuse, R166, R24 ;  /* 0x000000a6a018723c */ /* 0x040fe20000041818 */
[----:B------:R-:W1:Y:S07]  /*72a0*/  LDSM.16.M88.4 R164, [R246] ;  /* 0x00000000f6a4783b */ /* 0x000e6e0000000200 */
[C---:B-1----:R-:W-:Y:S08]  /*72b0*/  HMMA.16816.F32.BF16 R28, R160.reuse, R164, R28 ;  /* 0x000000a4a01c723c */ /* 0x042ff0000004181c */
[C---:B------:R-:W-:Y:S01]  /*72c0*/  HMMA.16816.F32.BF16 R32, R160.reuse, R166, R32 ;  /* 0x000000a6a020723c */ /* 0x040fe20000041820 */
[----:B------:R-:W1:Y:S02]  /*72d0*/  LDSM.16.M88.4 R164, [R245] ;  /* 0x00000000f5a4783b */ /* 0x000e640000000200 */
[----:B---3--:R-:W-:Y:S11]  /*72e0*/  ISETP.GT.AND P6, PT, R208, R218, PT ;  /* 0x000000dad000720c */ /* 0x008ff60003fc4270 */
[----:B------:R-:W-:Y:S02]  /*72f0*/  @!UPT UIADD3 URZ, URZ, URZ, URZ ;  /* 0x0000003f3f3ff290 */ /* 0x000fe4000fffe03f */
[----:B------:R-:W-:Y:S01]  /*7300*/  @!P6 SHF.R.S32.HI R0, RZ, 0x1f, R218 ;  /* 0x0000001fff00e819 */ /* 0x000fe200000114da */
[----:B------:R-:W-:Y:S04]  /*7310*/  @!P6 IMAD.WIDE.U32 R100, R218, c[0x0][0x208], RZ ;  /* 0x00008200da64ea25 */ /* 0x000fe800078e00ff */
[----:B------:R-:W-:Y:S02]  /*7320*/  @!P6 IMAD R0, R0, c[0x0][0x208], RZ ;  /* 0x000082000000ea24 */ /* 0x000fe400078e02ff */
[----:B------:R-:W-:Y:S02]  /*7330*/  @!P6 IMAD.MOV.U32 R3, RZ, RZ, R102 ;  /* 0x000000ffff03e224 */ /* 0x000fe400078e0066 */
[----:B------:R-:W-:Y:S01]  /*7340*/  @!P6 IMAD R0, R218, c[0x0][0x20c], R0 ;  /* 0x00008300da00ea24 */ /* 0x000fe200078e0200 */
[C---:B-1----:R-:W-:Y:S04]  /*7350*/  HMMA.16816.F32.BF16 R36, R160.reuse, R164, R36 ;  /* 0x000000a4a024723c */ /* 0x042fe80000041824 */
[----:B------:R-:W-:Y:S01]  /*7360*/  @!P6 IADD3 R0, R101, R0, RZ ;  /* 0x000000006500e210 */ /* 0x000fe20007ffe0ff */
[----:B------:R-:W-:Y:S03]  /*7370*/  @!P6 IMAD.WIDE.U32 R2, R100, 0x60, R2 ;  /* 0x000000606402e825 */ /* 0x000fe600078e0002 */
[C---:B------:R-:W-:Y:S01]  /*7380*/  HMMA.16816.F32.BF16 R40, R160.reuse, R166, R40 ;  /* 0x000000a6a028723c */ /* 0x040fe20000041828 */
[----:B------:R-:W1:Y:S03]  /*7390*/  LDSM.16.M88.4 R164, [R244] ;  /* 0x00000000f4a4783b */ /* 0x000e660000000200 */
[----:B------:R-:W-:Y:S05]  /*73a0*/  @!P6 IMAD R0, R0, 0x60, RZ ;  /* 0x000000600000e824 */ /* 0x000fea00078e02ff */
[----:B------:R-:W-:Y:S04]  /*73b0*/  @!P6 IADD3 R0, R3, R0, RZ ;  /* 0x000000000300e210 */ /* 0x000fe80007ffe0ff */
[C---:B------:R-:W-:Y:S01]  /*73c0*/  @!P6 SHF.L.U64.HI R100, R2.reuse, 0x1, R0 ;  /* 0x000000010264e819 */ /* 0x040fe20000010200 */
[----:B------:R-:W-:Y:S05]  /*73d0*/  @!P6 IMAD.SHL.U32 R0, R2, 0x2, RZ ;  /* 0x000000020200e824 */ /* 0x000fea00078e00ff */
[C---:B------:R-:W-:Y:S02]  /*73e0*/  @!P6 IADD3 R2, P0, R0.reuse, c[0x0][0x1f8], RZ ;  /* 0x00007e000002ea10 */ /* 0x040fe40007f1e0ff */
[----:B------:R-:W-:Y:S02]  /*73f0*/  @!P6 IADD3 R106, P5, R0, 0x80, RZ ;  /* 0x00000080006ae810 */ /* 0x000fe40007fbe0ff */
[----:B------:R-:W-:Y:S02]  /*7400*/  @!P6 IADD3.X R3, R100, c[0x0][0x1fc], RZ, P0, !PT ;  /* 0x00007f006403ea10 */ /* 0x000fe400007fe4ff */
[----:B------:R-:W-:Y:S03]  /*7410*/  @!P6 IADD3 R106, P0, R106, c[0x0][0x1f8], RZ ;  /* 0x00007e006a6aea10 */ /* 0x000fe60007f1e0ff */
[----:B------:R-:W-:Y:S01]  /*7420*/  @!PT LDS RZ, [RZ] ;  /* 0x00000000fffff984 */ /* 0x000fe20000000800 */
[----:B------:R-:W-:Y:S01]  /*7430*/  @!PT LDS RZ, [RZ] ;  /* 0x00000000fffff984 */ /* 0x000fe20000000800 */
[----:B------:R-:W-:Y:S01]  /*7440*/  @!PT LDS RZ, [RZ] ;  /* 0x00000000fffff984 */ /* 0x000fe20000000800 */
[----:B------:R2:W-:Y:S01]  /*7450*/  @!P6 LDGSTS.E.BYPASS.LTC128B.128 [R209+0x100], [R2.64], !P4 ;  /* 0x0010000002d1efae */ /* 0x0005e2000e101d48 */
[--C-:B------:R-:W-:Y:S02]  /*7460*/  @!P6 IADD3.X R107, RZ, c[0x0][0x1fc], R100.reuse, P0, P5 ;  /* 0x00007f00ff6bea10 */ /* 0x100fe400007ea464 */
[----:B------:R-:W-:Y:S05]  /*7470*/  @!P6 IADD3 R0, P5, R0, 0x100, RZ ;  /* 0x000001000000e810 */ /* 0x000fea0007fbe0ff */
[----:B------:R3:W-:Y:S01]  /*7480*/  @!P6 LDGSTS.E.BYPASS.LTC128B.128 [R209+0x3100], [R106.64], !P3 ;  /* 0x031000006ad1efae */ /* 0x0007e2000d901d48 */
[C---:B-1----:R-:W-:Y:S08]  /*7490*/  HMMA.16816.F32.BF16 R44, R160.reuse, R164, R44 ;  /* 0x000000a4a02c723c */ /* 0x042ff0000004182c */
[----:B------:R-:W-:Y:S04]  /*74a0*/  HMMA.16816.F32.BF16 R48, R160, R166, R48 ;  /* 0x000000a6a030723c */ /* 0x000fe80000041830 */
[----:B---3--:R-:W-:Y:S01]  /*74b0*/  @!P6 IADD3 R106, P0, R0, c[0x0][0x1f8], RZ ;  /* 0x00007e00006aea10 */ /* 0x008fe20007f1e0ff */
[----:B------:R-:W-:Y:S03]  /*74c0*/  @!P6 IMAD.MOV.U32 R0, RZ, RZ, 0x6 ;  /* 0x00000006ff00e424 */ /* 0x000fe600078e00ff */
[----:B------:R-:W-:Y:S04]  /*74d0*/  @!P6 IADD3.X R107, RZ, c[0x0][0x1fc], R100, P0, P5 ;  /* 0x00007f00ff6bea10 */ /* 0x000fe800007ea464 */
[----:B------:R-:W-:Y:S01]  /*74e0*/  @!P6 MOV R100, c[0x0][0x208] ;  /* 0x000082000064ea02 */ /* 0x000fe20000000f00 */
[----:B------:R1:W-:Y:S03]  /*74f0*/  @!P6 LDGSTS.E.BYPASS.LTC128B.128 [R209+0x6100], [R106.64], !P2 ;  /* 0x061000006ad1efae */ /* 0x0003e6000d101d48 */
[C---:B------:R-:W-:Y:S02]  /*7500*/  @!P6 SHF.L.U64.HI R0, R100.reuse, R0, c[0x0][0x20c] ;  /* 0x000083006400e619 */ /* 0x040fe40000010200 */
[----:B------:R-:W-:Y:S04]  /*7510*/  @!P6 SHF.L.U32 R100, R100, 0x6, RZ ;  /* 0x000000066464e819 */ /* 0x000fe800000006ff */
[----:B--2---:R-:W-:Y:S04]  /*7520*/  @!P6 IADD3 R2, P0, R2, R100, RZ ;  /* 0x000000640202e210 */ /* 0x004fe80007f1e0ff */
[----:B------:R-:W-:Y:S02]  /*7530*/  @!P6 IADD3.X R3, R3, R0, RZ, P0, !PT ;  /* 0x000000000303e210 */ /* 0x000fe400007fe4ff */
[----:B------:R-:W-:Y:S03]  /*7540*/  @!P6 IADD3 R100, P0, R100, R2, RZ ;  /* 0x000000026464e210 */ /* 0x000fe60007f1e0ff */
[----:B------:R2:W-:Y:S02]  /*7550*/  @!P6 LDGSTS.E.BYPASS.LTC128B.128 [R209+0x1100], [R2.64], !P4 ;  /* 0x0110000002d1efae */ /* 0x0005e4000e101d48 */
[----:B------:R-:W-:Y:S06]  /*7560*/  @!P6 IMAD.X R101, R0, 0x1, R3, P0 ;  /* 0x000000010065e824 */ /* 0x000fec00000e0603 */
[----:B------:R2:W-:Y:S08]  /*7570*/  @!P6 LDGSTS.E.BYPASS.LTC128B.128 [R209+0x4100], [R2.64+0x80], !P3 ;  /* 0x0410008002d1efae */ /* 0x0005f0000d901d48 */
[----:B------:R2:W-:Y:S08]  /*7580*/  @!P6 LDGSTS.E.BYPASS.LTC128B.128 [R209+0x7100], [R2.64+0x100], !P2 ;  /* 0x0710010002d1efae */ /* 0x0005f0000d101d48 */
[----:B------:R3:W-:Y:S08]  /*7590*/  @!P6 LDGSTS.E.BYPASS.LTC128B.128 [R209+0x2100], [R100.64], !P4 ;  /* 0x0210000064d1efae */ /* 0x0007f0000e101d48 */
[----:B------:R3:W-:Y:S08]  /*75a0*/  @!P6 LDGSTS.E.BYPASS.LTC128B.128 [R209+0x5100], [R100.64+0x80], !P3 ;  /* 0x0510008064d1efae */ /* 0x0007f0000d901d48 */
[----:B------:R3:W-:Y:S01]  /*75b0*/  @!P6 LDGSTS.E.BYPASS.LTC128B.128 [R209+0x8100], [R100.64+0x100], !P2 ;  /* 0x0810010064d1efae */ /* 0x0007e2000d101d48 */
[----:B--2---:R-:W-:Y:S07]  /*75c0*/  IMAD R3, R218, -0x60, RZ ;  /* 0xffffffa0da037824 */ /* 0x004fee00078e02ff */
[----:B------:R-:W2:Y:S01]  /*75d0*/  LDSM.16.M88.4 R164, [R229] ;  /* 0x00000000e5a4783b */ /* 0x000ea20000000200 */
[----:B------:R-:W-:Y:S04]  /*75e0*/  IADD3 R3, -R212, 0x1, R3 ;  /* 0x00000001d4037810 */ /* 0x000fe80007ffe103 */
[----:B------:R-:W-:Y:S03]  /*75f0*/  IADD3 R3, R3, c[0x0][0x1d0], RZ ;  /* 0x0000740003037a10 */ /* 0x000fe60007ffe0ff */
[----:B------:R-:W0:Y:S01]  /*7600*/  LDGDEPBAR ;  /* 0x00000000000079af */ /* 0x000e220000000000 */
[----:B------:R-:W-:Y:S07]  /*7610*/  IADD3 R3, R3, -c[0x0][0x168], RZ ;  /* 0x80005a0003037a10 */ /* 0x000fee0007ffe0ff */
[----:B------:R4:W3:Y:S01]  /*7620*/  LDL R2, [R1+0x14] ;  /* 0x0000140001027983 */ /* 0x0008e20000100800 */
[C---:B--2---:R-:W-:Y:S08]  /*7630*/  HMMA.16816.F32.BF16 R4, R168.reuse, R164, R4 ;  /* 0x000000a4a804723c */ /* 0x044ff00000041804 */
[C---:B------:R-:W-:Y:S01]  /*7640*/  HMMA.16816.F32.BF16 R8, R168.reuse, R166, R8 ;  /* 0x000000a6a808723c */ /* 0x040fe20000041808 */
[----:B------:R-:W2:Y:S07]  /*7650*/  LDSM.16.M88.4 R164, [R229+0x800] ;  /* 0x00080000e5a4783b */ /* 0x000eae0000000200 */
        /* <DEDUP_REMOVED lines=13> */
[----:B------:R-:W-:Y:S01]  /*7730*/  HMMA.16816.F32.BF16 R48, R168, R166, R48 ;  /* 0x000000a6a830723c */ /* 0x000fe20000041830 */
[----:B------:R-:W2:Y:S03]  /*7740*/  LDSM.16.M88.4 R164, [R226] ;  /* 0x00000000e2a4783b */ /* 0x000ea60000000200 */
[----:B---3--:R-:W-:Y:S05]  /*7750*/  @P1 MOV R2, R213 ;  /* 0x000000d500021202 */ /* 0x008fea0000000f00 */
[----:B------:R-:W3:Y:S04]  /*7760*/  LDL.LU R213, [R1+0x18] ;  /* 0x0000180001d57983 */ /* 0x000ee80000300800 */
[----:B------:R-:W1:Y:S01]  /*7770*/  SHFL.IDX PT, R0, R2, RZ, 0x1c1f ;  /* 0x001c1fff02007589 */ /* 0x000e6200000e0000 */
[C---:B--2---:R-:W-:Y:S08]  /*7780*/  HMMA.16816.F32.BF16 R4, R172.reuse, R164, R4 ;  /* 0x000000a4ac04723c */ /* 0x044ff00000041804 */
[C---:B------:R-:W-:Y:S01]  /*7790*/  HMMA.16816.F32.BF16 R8, R172.reuse, R166, R8 ;  /* 0x000000a6ac08723c */ /* 0x040fe20000041808 */
[----:B------:R-:W2:Y:S03]  /*77a0*/  LDSM.16.M88.4 R164, [R226+0x800] ;  /* 0x00080000e2a4783b */ /* 0x000ea60000000200 */
[----:B-1----:R-:W-:Y:S04]  /*77b0*/  IADD3 R0, R3, R0, RZ ;  /* 0x0000000003007210 */ /* 0x002fe80007ffe0ff */
[C---:B------:R-:W-:Y:S02]  /*77c0*/  ISETP.GT.AND P0, PT, R0.reuse, 0x8, PT ;  /* 0x000000080000780c */ /* 0x040fe40003f04270 */
[C---:B------:R-:W-:Y:S02]  /*77d0*/  ISETP.GT.AND P6, PT, R0.reuse, RZ, PT ;  /* 0x000000ff0000720c */ /* 0x040fe40003fc4270 */
[----:B------:R-:W-:Y:S01]  /*77e0*/  ISETP.GT.AND P5, PT, R0, 0x1, PT ;  /* 0x000000010000780c */ /* 0x000fe20003fa4270 */
[C---:B--2---:R-:W-:Y:S08]  /*77f0*/  HMMA.16816.F32.BF16 R12, R172.reuse, R164, R12 ;  /* 0x000000a4ac0c723c */ /* 0x044ff0000004180c */
[C---:B------:R-:W-:Y:S01]  /*7800*/  HMMA.16816.F32.BF16 R16, R172.reuse, R166, R16 ;  /* 0x000000a6ac10723c */ /* 0x040fe20000041810 */
[----:B------:R-:W1:Y:S07]  /*7810*/  LDSM.16.M88.4 R164, [R226+0x1000] ;  /* 0x00100000e2a4783b */ /* 0x000e6e0000000200 */
[C---:B-1----:R-:W-:Y:S08]  /*7820*/  HMMA.16816.F32.BF16 R20, R172.reuse, R164, R20 ;  /* 0x000000a4ac14723c */ /* 0x042ff00000041814 */
        /* <DEDUP_REMOVED lines=9> */
[----:B------:R-:W-:Y:S01]  /*78c0*/  HMMA.16816.F32.BF16 R48, R172, R166, R48 ;  /* 0x000000a6ac30723c */ /* 0x000fe20000041830 */
        /* <DEDUP_REMOVED lines=129> */
[----:B------:R-:W1:Y:S11]  /*80e0*/  LDSM.16.M88.4 R164, [R226+0x6800] ;  /* 0x00680000e2a4783b */ /* 0x000e760000000200 */
[----:B------:R-:W-:Y:S04]  /*80f0*/  @!UPT UIADD3 URZ, URZ, URZ, URZ ;  /* 0x0000003f3f3ff290 */ /* 0x000fe8000fffe03f */
        /* <DEDUP_REMOVED lines=9> */
[----:B------:R-:W2:Y:S01]  /*8190*/  MUFU.TANH R210, R5 ;  /* 0x0000000500d27308 */ /* 0x000ea20000002400 */
[C---:B-1----:R-:W-:Y:S09]  /*81a0*/  HMMA.16816.F32.BF16 R12, R204.reuse, R164, R12 ;  /* 0x000000a4cc0c723c */ /* 0x042ff2000004180c */
[----:B------:R-:W-:Y:S01]  /*81b0*/  MUFU.TANH R105, R6 ;  /* 0x0000000600697308 */ /* 0x000fe20000002400 */
[C---:B------:R-:W-:Y:S01]  /*81c0*/  HMMA.16816.F32.BF16 R16, R204.reuse, R166, R16 ;  /* 0x000000a6cc10723c */ /* 0x040fe20000041810 */
[----:B------:R-:W1:Y:S08]  /*81d0*/  LDSM.16.M88.4 R164, [R226+0x7000] ;  /* 0x00700000e2a4783b */ /* 0x000e700000000200 */
[----:B------:R3:W-:Y:S03]  /*81e0*/  MUFU.TANH R102, R7 ;  /* 0x0000000700667308 */ /* 0x0007e60000002400 */
[----:B--2---:R-:W-:Y:S02]  /*81f0*/  FSEL R210, R210, -INF , P5 ;  /* 0xff800000d2d27808 */ /* 0x004fe40002800000 */
[----:B------:R-:W-:Y:S05]  /*8200*/  ISETP.GT.AND P5, PT, R0, 0x10, PT ;  /* 0x000000100000780c */ /* 0x000fea0003fa4270 */
[----:B------:R-:W-:Y:S01]  /*8210*/  MUFU.TANH R11, R11 ;  /* 0x0000000b000b7308 */ /* 0x000fe20000002400 */
[----:B------:R-:W-:Y:S02]  /*8220*/  FMUL.FTZ R12, R12, c[0x0][0x320] ;  /* 0x0000c8000c0c7a20 */ /* 0x000fe40000410000 */
[----:B------:R-:W-:Y:S02]  /*8230*/  FMUL.FTZ R14, R14, c[0x0][0x320] ;  /* 0x0000c8000e0e7a20 */ /* 0x000fe40000410000 */
[----:B------:R-:W-:Y:S02]  /*8240*/  FMUL.FTZ R15, R15, c[0x0][0x320] ;  /* 0x0000c8000f0f7a20 */ /* 0x000fe40000410000 */
[----:B------:R-:W-:Y:S03]  /*8250*/  FMUL.FTZ R13, R13, c[0x0][0x320] ;  /* 0x0000c8000d0d7a20 */ /* 0x000fe60000410000 */
[----:B------:R-:W2:Y:S01]  /*8260*/  MUFU.TANH R211, R8 ;  /* 0x0000000800d37308 */ /* 0x000ea20000002400 */
[----:B------:R-:W-:Y:S02]  /*8270*/  FMUL.FTZ R16, R16, c[0x0][0x320] ;  /* 0x0000c80010107a20 */ /* 0x000fe40000410000 */
[----:B------:R-:W-:Y:S01]  /*8280*/  FMUL.FTZ R17, R17, c[0x0][0x320] ;  /* 0x0000c80011117a20 */ /* 0x000fe20000410000 */
[----:B---3--:R-:W-:Y:S01]  /*8290*/  LDSM.16.M88.4 R4, [R226+0x8800] ;  /* 0x00880000e204783b */ /* 0x008fe20000000200 */
[----:B------:R-:W-:Y:S02]  /*82a0*/  FMUL.FTZ R18, R18, c[0x0][0x320] ;  /* 0x0000c80012127a20 */ /* 0x000fe40000410000 */
[----:B------:R-:W-:Y:S03]  /*82b0*/  FMUL.FTZ R19, R19, c[0x0][0x320] ;  /* 0x0000c80013137a20 */ /* 0x000fe60000410000 */
[----:B------:R-:W3:Y:S01]  /*82c0*/  MUFU.TANH R12, R12 ;  /* 0x0000000c000c7308 */ /* 0x000ee20000002400 */
[C---:B-1----:R-:W-:Y:S09]  /*82d0*/  HMMA.16816.F32.BF16 R20, R204.reuse, R164, R20 ;  /* 0x000000a4cc14723c */ /* 0x042ff20000041814 */
[----:B------:R-:W-:Y:S03]  /*82e0*/  MUFU.TANH R16, R16 ;  /* 0x0000001000107308 */ /* 0x000fe60000002400 */
[----:B--2---:R-:W-:Y:S01]  /*82f0*/  FSEL R211, R211, -INF , P0 ;  /* 0xff800000d3d37808 */ /* 0x004fe20000000000 */
[C---:B------:R-:W-:Y:S01]  /*8300*/  HMMA.16816.F32.BF16 R24, R204.reuse, R166, R24 ;  /* 0x000000a6cc18723c */ /* 0x040fe20000041818 */
[----:B------:R-:W1:Y:S02]  /*8310*/  LDSM.16.M88.4 R164, [R226+0x7800] ;  /* 0x00780000e2a4783b */ /* 0x000e640000000200 */
[----:B------:R-:W-:Y:S03]  /*8320*/  ISETP.GT.AND P0, PT, R0, 0x11, PT ;  /* 0x000000110000780c */ /* 0x000fe60003f04270 */
[----:B------:R-:W2:Y:S01]  /*8330*/  MUFU.TANH R17, R17 ;  /* 0x0000001100117308 */ /* 0x000ea20000002400 */
[----:B---3--:R-:W-:Y:S02]  /*8340*/  FSEL R219, R12, -INF , P5 ;  /* 0xff8000000cdb7808 */ /* 0x008fe40002800000 */
[----:B------:R-:W-:Y:S07]  /*8350*/  ISETP.GT.AND P5, PT, R0, 0x19, PT ;  /* 0x000000190000780c */ /* 0x000fee0003fa4270 */
[----:B------:R-:W-:Y:S01]  /*8360*/  MUFU.TANH R10, R10 ;  /* 0x0000000a000a7308 */ /* 0x000fe20000002400 */
[----:B------:R-:W-:Y:S02]  /*8370*/  FMUL.FTZ R22, R22, c[0x0][0x320] ;  /* 0x0000c80016167a20 */ /* 0x000fe40000410000 */
[----:B------:R-:W-:Y:S02]  /*8380*/  FMUL.FTZ R23, R23, c[0x0][0x320] ;  /* 0x0000c80017177a20 */ /* 0x000fe40000410000 */
[----:B------:R-:W-:Y:S02]  /*8390*/  FMUL.FTZ R20, R20, c[0x0][0x320] ;  /* 0x0000c80014147a20 */ /* 0x000fe40000410000 */
[----:B------:R-:W-:Y:S03]  /*83a0*/  FMUL.FTZ R21, R21, c[0x0][0x320] ;  /* 0x0000c80015157a20 */ /* 0x000fe60000410000 */
[----:B------:R-:W-:Y:S01]  /*83b0*/  MUFU.TANH R22, R22 ;  /* 0x0000001600167308 */ /* 0x000fe20000002400 */
[----:B------:R-:W-:Y:S02]  /*83c0*/  FMUL.FTZ R27, R27, c[0x0][0x320] ;  /* 0x0000c8001b1b7a20 */ /* 0x000fe40000410000 */
[----:B------:R-:W-:Y:S01]  /*83d0*/  FMUL.FTZ R26, R26, c[0x0][0x320] ;  /* 0x0000c8001a1a7a20 */ /* 0x000fe20000410000 */
[----:B--2---:R-:W-:Y:S01]  /*83e0*/  FSEL R222, R17, -INF , P5 ;  /* 0xff80000011de7808 */ /* 0x004fe20002800000 */
[----:B------:R-:W-:Y:S01]  /*83f0*/  FMUL.FTZ R24, R24, c[0x0][0x320] ;  /* 0x0000c80018187a20 */ /* 0x000fe20000410000 */
[----:B------:R-:W-:Y:S01]  /*8400*/  ISETP.GT.AND P5, PT, R0, 0x28, PT ;  /* 0x000000280000780c */ /* 0x000fe20003fa4270 */
[----:B------:R-:W-:Y:S03]  /*8410*/  FMUL.FTZ R25, R25, c[0x0][0x320] ;  /* 0x0000c80019197a20 */ /* 0x000fe60000410000 */
[----:B------:R-:W-:Y:S01]  /*8420*/  MUFU.TANH R23, R23 ;  /* 0x0000001700177308 */ /* 0x000fe20000002400 */
[C---:B-1----:R-:W-:Y:S09]  /*8430*/  HMMA.16816.F32.BF16 R28, R204.reuse, R164, R28 ;  /* 0x000000a4cc1c723c */ /* 0x042ff2000004181c */
[----:B------:R-:W-:Y:S01]  /*8440*/  MUFU.TANH R27, R27 ;  /* 0x0000001b001b7308 */ /* 0x000fe20000002400 */
[C---:B------:R-:W-:Y:S01]  /*8450*/  HMMA.16816.F32.BF16 R32, R204.reuse, R166, R32 ;  /* 0x000000a6cc20723c */ /* 0x040fe20000041820 */
[----:B------:R-:W1:Y:S01]  /*8460*/  LDSM.16.M88.4 R164, [R226+0x8000] ;  /* 0x00800000e2a4783b */ /* 0x000e620000000200 */
[----:B------:R-:W-:Y:S07]  /*8470*/  DEPBAR.LE SB0, 0x0 ;  /* 0x000080000000791a */ /* 0x000fee0000000000 */
[----:B------:R-:W-:Y:S01]  /*8480*/  MUFU.TANH R14, R14 ;  /* 0x0000000e000e7308 */ /* 0x000fe20000002400 */
[----:B------:R-:W-:Y:S04]  /*8490*/  BAR.SYNC.DEFER_BLOCKING 0x0 ;  /* 0x0000000000007b1d */ /* 0x000fe80000010000 */
[----:B------:R-:W-:Y:S02]  /*84a0*/  FMUL.FTZ R30, R30, c[0x0][0x320] ;  /* 0x0000c8001e1e7a20 */ /* 0x000fe40000410000 */
[----:B------:R-:W-:Y:S02]  /*84b0*/  FMUL.FTZ R28, R28, c[0x0][0x320] ;  /* 0x0000c8001c1c7a20 */ /* 0x000fe40000410000 */
[----:B------:R-:W-:Y:S02]  /*84c0*/  FMUL.FTZ R29, R29, c[0x0][0x320] ;  /* 0x0000c8001d1d7a20 */ /* 0x000fe40000410000 */
[----:B------:R-:W-:Y:S04]  /*84d0*/  FMUL.FTZ R31, R31, c[0x0][0x320] ;  /* 0x0000c8001f1f7a20 */ /* 0x000fe80000410000 */
[----:B------:R-:W-:Y:S02]  /*84e0*/  FMUL.FTZ R35, R35, c[0x0][0x320] ;  /* 0x0000c80023237a20 */ /* 0x000fe40000410000 */
[----:B------:R-:W-:Y:S02]  /*84f0*/  FMUL.FTZ R32, R32, c[0x0][0x320] ;  /* 0x0000c80020207a20 */ /* 0x000fe40000410000 */
[----:B------:R-:W-:Y:S02]  /*8500*/  FMUL.FTZ R33, R33, c[0x0][0x320] ;  /* 0x0000c80021217a20 */ /* 0x000fe40000410000 */
[----:B------:R-:W-:Y:S04]  /*8510*/  FMUL.FTZ R34, R34, c[0x0][0x320] ;  /* 0x0000c80022227a20 */ /* 0x000fe80000410000 */
[----:B------:R-:W-:Y:S01]  /*8520*/  MUFU.TANH R33, R33 ;  /* 0x0000002100217308 */ /* 0x000fe20000002400 */
[C---:B-1----:R-:W-:Y:S09]  /*8530*/  HMMA.16816.F32.BF16 R36, R204.reuse, R164, R36 ;  /* 0x000000a4cc24723c */ /* 0x042ff20000041824 */
[----:B------:R-:W-:Y:S01]  /*8540*/  MUFU.TANH R35, R35 ;  /* 0x0000002300237308 */ /* 0x000fe20000002400 */
[C---:B------:R-:W-:Y:S09]  /*8550*/  HMMA.16816.F32.BF16 R40, R204.reuse, R166, R40 ;  /* 0x000000a6cc28723c */ /* 0x040ff20000041828 */
[----:B------:R-:W1:Y:S01]  /*8560*/  MUFU.TANH R9, R9 ;  /* 0x0000000900097308 */ /* 0x000e620000002400 */
[C---:B------:R-:W-:Y:S09]  /*8570*/  HMMA.16816.F32.BF16 R44, R204.reuse, R4, R44 ;  /* 0x00000004cc2c723c */ /* 0x040ff2000004182c */
[----:B------:R-:W2:Y:S01]  /*8580*/  MUFU.TANH R13, R13 ;  /* 0x0000000d000d7308 */ /* 0x000ea20000002400 */
[----:B------:R-:W-:Y:S03]  /*8590*/  HMMA.16816.F32.BF16 R48, R204, R6, R48 ;  /* 0x00000006cc30723c */ /* 0x000fe60000041830 */
[----:B------:R-:W-:Y:S01]  /*85a0*/  FSEL R5, R100, -INF , P6 ;  /* 0xff80000064057808 */ /* 0x000fe20003000000 */
[----:B------:R-:W-:Y:S01]  /*85b0*/  FMUL.FTZ R8, R37, c[0x0][0x320] ;  /* 0x0000c80025087a20 */ /* 0x000fe20000410000 */
[----:B------:R-:W-:Y:S01]  /*85c0*/  ISETP.GT.AND P6, PT, R0, 0x9, PT ;  /* 0x000000090000780c */ /* 0x000fe20003fc4270 */
[----:B------:R-:W-:Y:S01]  /*85d0*/  FMUL.FTZ R36, R36, c[0x0][0x320] ;  /* 0x0000c80024247a20 */ /* 0x000fe20000410000 */
[----:B------:R-:W-:Y:S02]  /*85e0*/  FMNMX.FTZ R101, R5, R103, !PT ;  /* 0x0000006705657209 */ /* 0x000fe40007810000 */
[----:B------:R-:W3:Y:S03]  /*85f0*/  MUFU.TANH R20, R20 ;  /* 0x0000001400147308 */ /* 0x000ee60000002400 */
[----:B------:R-:W-:Y:S01]  /*8600*/  FMNMX.FTZ R101, R210, R101, !PT ;  /* 0x00000065d2657209 */ /* 0x000fe20007810000 */
[----:B------:R-:W-:Y:S01]  /*8610*/  FMUL.FTZ R7, R40, c[0x0][0x320] ;  /* 0x0000c80028077a20 */ /* 0x000fe20000410000 */
[----:B-1----:R-:W-:Y:S01]  /*8620*/  FSEL R212, R9, -INF , P6 ;  /* 0xff80000009d47808 */ /* 0x002fe20003000000 */
[----:B------:R-:W-:Y:S01]  /*8630*/  FMUL.FTZ R6, R41, c[0x0][0x320] ;  /* 0x0000c80029067a20 */ /* 0x000fe20000410000 */
[----:B------:R-:W-:Y:S01]  /*8640*/  FMNMX.FTZ R101, R211, R101, !PT ;  /* 0x00000065d3657209 */ /* 0x000fe20007810000 */
[----:B------:R-:W-:Y:S01]  /*8650*/  FMUL.FTZ R4, R44, c[0x0][0x320] ;  /* 0x0000c8002c047a20 */ /* 0x000fe20000410000 */
[----:B------:R-:W-:Y:S01]  /*8660*/  ISETP.GT.AND P6, PT, R0, 0x18, PT ;  /* 0x000000180000780c */ /* 0x000fe20003fc4270 */
[----:B------:R-:W1:Y:S01]  /*8670*/  MUFU.TANH R21, R21 ;  /* 0x0000001500157308 */ /* 0x000e620000002400 */
[----:B------:R-:W-:Y:S01]  /*8680*/  FMNMX.FTZ R101, R212, R101, !PT ;  /* 0x00000065d4657209 */ /* 0x000fe20007810000 */
[----:B------:R-:W-:Y:S01]  /*8690*/  FMUL.FTZ R45, R45, c[0x0][0x320] ;  /* 0x0000c8002d2d7a20 */ /* 0x000fe20000410000 */
[----:B------:R-:W-:Y:S01]  /*86a0*/  FSEL R221, R16, -INF , P6 ;  /* 0xff80000010dd7808 */ /* 0x000fe20003000000 */
[----:B------:R-:W-:Y:S01]  /*86b0*/  FMUL.FTZ R42, R42, c[0x0][0x320] ;  /* 0x0000c8002a2a7a20 */ /* 0x000fe20000410000 */
[----:B--2---:R-:W-:Y:S01]  /*86c0*/  FSEL R220, R13, -INF , P0 ;  /* 0xff8000000ddc7808 */ /* 0x004fe20000000000 */
[----:B------:R-:W-:Y:S01]  /*86d0*/  FMUL.FTZ R48, R48, c[0x0][0x320] ;  /* 0x0000c80030307a20 */ /* 0x000fe20000410000 */
[----:B------:R-:W-:Y:S01]  /*86e0*/  FMNMX.FTZ R101, R219, R101, !PT ;  /* 0x00000065db657209 */ /* 0x000fe20007810000 */
[----:B------:R-:W-:Y:S01]  /*86f0*/  IMAD.MOV.U32 R40, RZ, RZ, R209 ;  /* 0x000000ffff287224 */ /* 0x000fe200078e00d1 */
[----:B------:R-:W-:Y:S01]  /*8700*/  ISETP.GT.AND P0, PT, R0, 0x20, PT ;  /* 0x000000200000780c */ /* 0x000fe20003f04270 */
[----:B------:R-:W2:Y:S01]  /*8710*/  MUFU.TANH R24, R24 ;  /* 0x0000001800187308 */ /* 0x000ea20000002400 */
[----:B------:R-:W-:Y:S01]  /*8720*/  FMNMX.FTZ R101, R220, R101, !PT ;  /* 0x00000065dc657209 */ /* 0x000fe20007810000 */
[----:B------:R-:W-:Y:S01]  /*8730*/  FMUL.FTZ R38, R38, c[0x0][0x320] ;  /* 0x0000c80026267a20 */ /* 0x000fe20000410000 */
[----:B------:R-:W-:Y:S01]  /*8740*/  ISETP.GT.AND P6, PT, R0, 0x21, PT ;  /* 0x000000210000780c */ /* 0x000fe20003fc4270 */
[----:B------:R-:W-:Y:S01]  /*8750*/  FMUL.FTZ R39, R39, c[0x0][0x320] ;  /* 0x0000c80027277a20 */ /* 0x000fe20000410000 */
[----:B------:R-:W-:Y:S01]  /*8760*/  FMNMX.FTZ R101, R221, R101, !PT ;  /* 0x00000065dd657209 */ /* 0x000fe20007810000 */
[----:B------:R-:W-:Y:S01]  /*8770*/  FMUL.FTZ R43, R43, c[0x0][0x320] ;  /* 0x0000c8002b2b7a20 */ /* 0x000fe20000410000 */
[----:B---3--:R-:W-:Y:S01]  /*8780*/  FSEL R20, R20, -INF , P0 ;  /* 0xff80000014147808 */ /* 0x008fe20000000000 */
[----:B------:R-:W-:Y:S01]  /*8790*/  FMUL.FTZ R51, R51, c[0x0][0x320] ;  /* 0x0000c80033337a20 */ /* 0x000fe20000410000 */
[----:B------:R-:W-:Y:S01]  /*87a0*/  FMNMX.FTZ R101, R222, R101, !PT ;  /* 0x00000065de657209 */ /* 0x000fe20007810000 */
[----:B------:R-:W3:Y:S01]  /*87b0*/  MUFU.TANH R25, R25 ;  /* 0x0000001900197308 */ /* 0x000ee20000002400 */
[----:B------:R-:W-:Y:S02]  /*87c0*/  ISETP.GT.AND P0, PT, R0, 0x29, PT ;  /* 0x000000290000780c */ /* 0x000fe40003f04270 */
[----:B------:R-:W-:Y:S02]  /*87d0*/  FMNMX.FTZ R101, R20, R101, !PT ;  /* 0x0000006514657209 */ /* 0x000fe40007810000 */
[----:B-1----:R-:W-:Y:S02]  /*87e0*/  FSEL R21, R21, -INF , P6 ;  /* 0xff80000015157808 */ /* 0x002fe40003000000 */
[----:B------:R-:W-:Y:S02]  /*87f0*/  ISETP.GT.AND P6, PT, R0, 0x30, PT ;  /* 0x000000300000780c */ /* 0x000fe40003fc4270 */
[----:B------:R-:W-:Y:S01]  /*8800*/  FMNMX.FTZ R101, R21, R101, !PT ;  /* 0x0000006515657209 */ /* 0x000fe20007810000 */
[----:B------:R-:W1:Y:S01]  /*8810*/  MUFU.TANH R28, R28 ;  /* 0x0000001c001c7308 */ /* 0x000e620000002400 */
[----:B--2---:R-:W-:Y:S02]  /*8820*/  FSEL R24, R24, -INF , P5 ;  /* 0xff80000018187808 */ /* 0x004fe40002800000 */
[----:B------:R-:W-:Y:S02]  /*8830*/  ISETP.GT.AND P5, PT, R0, 0x31, PT ;  /* 0x000000310000780c */ /* 0x000fe40003fa4270 */
[----:B------:R-:W-:Y:S05]  /*8840*/  FMNMX.FTZ R101, R24, R101, !PT ;  /* 0x0000006518657209 */ /* 0x000fea0007810000 */
[----:B------:R-:W2:Y:S01]  /*8850*/  MUFU.TANH R29, R29 ;  /* 0x0000001d001d7308 */ /* 0x000ea20000002400 */
[----:B---3--:R-:W-:Y:S02]  /*8860*/  FSEL R25, R25, -INF , P0 ;  /* 0xff80000019197808 */ /* 0x008fe40000000000 */
[----:B------:R-:W-:Y:S02]  /*8870*/  ISETP.GT.AND P0, PT, R0, 0x38, PT ;  /* 0x000000380000780c */ /* 0x000fe40003f04270 */
[----:B------:R-:W-:Y:S05]  /*8880*/  FMNMX.FTZ R101, R25, R101, !PT ;  /* 0x0000006519657209 */ /* 0x000fea0007810000 */
[----:B------:R-:W3:Y:S01]  /*8890*/  MUFU.TANH R32, R32 ;  /* 0x0000002000207308 */ /* 0x000ee20000002400 */
[----:B-1----:R-:W-:Y:S02]  /*88a0*/  FSEL R28, R28, -INF , P6 ;  /* 0xff8000001c1c7808 */ /* 0x002fe40003000000 */
[----:B------:R-:W-:Y:S02]  /*88b0*/  ISETP.GT.AND P6, PT, R0, 0x39, PT ;  /* 0x000000390000780c */ /* 0x000fe40003fc4270 */
[----:B------:R-:W-:Y:S05]  /*88c0*/  FMNMX.FTZ R101, R28, R101, !PT ;  /* 0x000000651c657209 */ /* 0x000fea0007810000 */
[----:B------:R-:W1:Y:S01]  /*88d0*/  MUFU.TANH R8, R8 ;  /* 0x0000000800087308 */ /* 0x000e620000002400 */
[----:B------:R-:W-:Y:S02]  /*88e0*/  FSEL R33, R33, -INF , P6 ;  /* 0xff80000021217808 */ /* 0x000fe40003000000 */
[C---:B------:R-:W-:Y:S02]  /*88f0*/  ISETP.GT.AND P6, PT, R0.reuse, 0x48, PT ;  /* 0x000000480000780c */ /* 0x040fe40003fc4270 */
[----:B--2---:R-:W-:Y:S02]  /*8900*/  FSEL R29, R29, -INF , P5 ;  /* 0xff8000001d1d7808 */ /* 0x004fe40002800000 */
[----:B------:R-:W-:Y:S02]  /*8910*/  ISETP.GT.AND P5, PT, R0, 0x40, PT ;  /* 0x000000400000780c */ /* 0x000fe40003fa4270 */
[----:B------:R-:W-:Y:S01]  /*8920*/  FMNMX.FTZ R101, R29, R101, !PT ;  /* 0x000000651d657209 */ /* 0x000fe20007810000 */
[----:B------:R-:W2:Y:S01]  /*8930*/  MUFU.TANH R36, R36 ;  /* 0x0000002400247308 */ /* 0x000ea20000002400 */
[----:B---3--:R-:W-:Y:S02]  /*8940*/  FSEL R32, R32, -INF , P0 ;  /* 0xff80000020207808 */ /* 0x008fe40000000000 */
[----:B------:R-:W-:Y:S02]  /*8950*/  ISETP.GT.AND P0, PT, R0, 0x41, PT ;  /* 0x000000410000780c */ /* 0x000fe40003f04270 */
[----:B------:R-:W-:Y:S05]  /*8960*/  FMNMX.FTZ R101, R32, R101, !PT ;  /* 0x0000006520657209 */ /* 0x000fea0007810000 */
[----:B------:R-:W3:Y:S01]  /*8970*/  MUFU.TANH R4, R4 ;  /* 0x0000000400047308 */ /* 0x000ee20000002400 */
[----:B------:R-:W-:Y:S02]  /*8980*/  FMNMX.FTZ R101, R33, R101, !PT ;  /* 0x0000006521657209 */ /* 0x000fe40007810000 */
[----:B-1----:R-:W-:Y:S02]  /*8990*/  FSEL R8, R8, -INF , P0 ;  /* 0xff80000008087808 */ /* 0x002fe40000000000 */
[----:B------:R-:W-:Y:S05]  /*89a0*/  ISETP.GT.AND P0, PT, R0, 0x50, PT ;  /* 0x000000500000780c */ /* 0x000fea0003f04270 */
[----:B------:R-:W1:Y:S01]  /*89b0*/  MUFU.TANH R7, R7 ;  /* 0x0000000700077308 */ /* 0x000e620000002400 */
[----:B--2---:R-:W-:Y:S02]  /*89c0*/  FSEL R36, R36, -INF , P5 ;  /* 0xff80000024247808 */ /* 0x004fe40002800000 */
[----:B------:R-:W-:Y:S02]  /*89d0*/  ISETP.GT.AND P5, PT, R0, 0x49, PT ;  /* 0x000000490000780c */ /* 0x000fe40003fa4270 */
[----:B------:R-:W-:Y:S05]  /*89e0*/  FMNMX.FTZ R101, R36, R101, !PT ;  /* 0x0000006524657209 */ /* 0x000fea0007810000 */
[----:B------:R-:W2:Y:S01]  /*89f0*/  MUFU.TANH R6, R6 ;  /* 0x0000000600067308 */ /* 0x000ea20000002400 */
[----:B------:R-:W-:Y:S02]  /*8a00*/  FMNMX.FTZ R101, R8, R101, !PT ;  /* 0x0000006508657209 */ /* 0x000fe40007810000 */
[----:B---3--:R-:W-:Y:S01]  /*8a10*/  FSEL R37, R4, -INF , P0 ;  /* 0xff80000004257808 */ /* 0x008fe20000000000 */
[----:B------:R-:W-:Y:S01]  /*8a20*/  FMUL.FTZ R4, R49, c[0x0][0x320] ;  /* 0x0000c80031047a20 */ /* 0x000fe20000410000 */
[----:B------:R-:W-:Y:S02]  /*8a30*/  ISETP.GT.AND P0, PT, R0, 0x59, PT ;  /* 0x000000590000780c */ /* 0x000fe40003f04270 */
[----:B------:R-:W-:Y:S03]  /*8a40*/  MOV R49, R37 ;  /* 0x0000002500317202 */ /* 0x000fe60000000f00 */
[----:B------:R-:W3:Y:S01]  /*8a50*/  MUFU.TANH R45, R45 ;  /* 0x0000002d002d7308 */ /* 0x000ee20000002400 */
[----:B------:R-:W-:Y:S02]  /*8a60*/  MOV R37, R208 ;  /* 0x000000d000257202 */ /* 0x000fe40000000f00 */
[----:B-1----:R-:W-:Y:S01]  /*8a70*/  FSEL R44, R7, -INF , P6 ;  /* 0xff800000072c7808 */ /* 0x002fe20003000000 */
[----:B------:R-:W-:Y:S01]  /*8a80*/  FMUL.FTZ R7, R46, c[0x0][0x320] ;  /* 0x0000c8002e077a20 */ /* 0x000fe20000410000 */
[----:B------:R-:W-:Y:S02]  /*8a90*/  ISETP.GT.AND P6, PT, R0, 0x51, PT ;  /* 0x000000510000780c */ /* 0x000fe40003fc4270 */
[----:B------:R-:W-:Y:S03]  /*8aa0*/  FMNMX.FTZ R101, R44, R101, !PT ;  /* 0x000000652c657209 */ /* 0x000fe60007810000 */
[----:B------:R-:W1:Y:S01]  /*8ab0*/  MUFU.TANH R48, R48 ;  /* 0x0000003000307308 */ /* 0x000e620000002400 */
[----:B--2---:R-:W-:Y:S02]  /*8ac0*/  FSEL R17, R6, -INF , P5 ;  /* 0xff80000006117808 */ /* 0x004fe40002800000 */
[----:B------:R-:W-:Y:S02]  /*8ad0*/  ISETP.GT.AND P5, PT, R0, 0x58, PT ;  /* 0x000000580000780c */ /* 0x000fe40003fa4270 */
[----:B------:R-:W2:Y:S01]  /*8ae0*/  SHFL.IDX PT, R0, R2, 0x1, 0x1c1f ;  /* 0x003c1f0002007f89 */ /* 0x000ea200000e0000 */
[----:B------:R-:W-:Y:S04]  /*8af0*/  FMNMX.FTZ R101, R17, R101, !PT ;  /* 0x0000006511657209 */ /* 0x000fe80007810000 */
[----:B------:R-:W4:Y:S01]  /*8b00*/  MUFU.TANH R4, R4 ;  /* 0x0000000400047308 */ /* 0x000f220000002400 */
[----:B------:R-:W-:Y:S02]  /*8b10*/  FMNMX.FTZ R101, R49, R101, !PT ;  /* 0x0000006531657209 */ /* 0x000fe40007810000 */
[----:B---3--:R-:W-:Y:S04]  /*8b20*/  FSEL R45, R45, -INF , P6 ;  /* 0xff8000002d2d7808 */ /* 0x008fe80003000000 */
[----:B------:R-:W-:Y:S03]  /*8b30*/  FMNMX.FTZ R101, R45, R101, !PT ;  /* 0x000000652d657209 */ /* 0x000fe60007810000 */
[----:B------:R-:W-:Y:S01]  /*8b40*/  MUFU.TANH R18, R18 ;  /* 0x0000001200127308 */ /* 0x000fe20000002400 */
[----:B-1----:R-:W-:Y:S04]  /*8b50*/  FSEL R48, R48, -INF , P5 ;  /* 0xff80000030307808 */ /* 0x002fe80002800000 */
[----:B------:R-:W-:Y:S05]  /*8b60*/  FMNMX.FTZ R101, R48, R101, !PT ;  /* 0x0000006530657209 */ /* 0x000fea0007810000 */
[----:B------:R-:W1:Y:S01]  /*8b70*/  MUFU.TANH R42, R42 ;  /* 0x0000002a002a7308 */ /* 0x000e620000002400 */
[----:B--2---:R-:W-:Y:S01]  /*8b80*/  IADD3 R0, R3, R0, RZ ;  /* 0x0000000003007210 */ /* 0x004fe20007ffe0ff */
[----:B------:R-:W-:Y:S01]  /*8b90*/  FMUL.FTZ R3, R50, c[0x0][0x320] ;  /* 0x0000c80032037a20 */ /* 0x000fe20000410000 */
[----:B----4-:R-:W-:Y:S02]  /*8ba0*/  FSEL R6, R4, -INF , P0 ;  /* 0xff80000004067808 */ /* 0x010fe40000000000 */
[----:B------:R-:W-:Y:S02]  /*8bb0*/  ISETP.GT.AND P0, PT, R0, RZ, PT ;  /* 0x000000ff0000720c */ /* 0x000fe40003f04270 */
[----:B------:R-:W-:Y:S02]  /*8bc0*/  FMNMX.FTZ R101, R6, R101, !PT ;  /* 0x0000006506657209 */ /* 0x000fe40007810000 */
[----:B------:R-:W-:Y:S01]  /*8bd0*/  FSEL R4, R105, -INF , P0 ;  /* 0xff80000069047808 */ /* 0x000fe20000000000 */
[----:B------:R-:W-:Y:S01]  /*8be0*/  IMAD.MOV.U32 R105, RZ, RZ, R6 ;  /* 0x000000ffff697224 */ /* 0x000fe200078e0006 */
[C---:B------:R-:W-:Y:S01]  /*8bf0*/  ISETP.GT.AND P6, PT, R0.reuse, 0x29, PT ;  /* 0x000000290000780c */ /* 0x040fe20003fc4270 */
[----:B------:R-:W-:Y:S01]  /*8c00*/  FMUL.FTZ R6, R47, c[0x0][0x320] ;  /* 0x0000c8002f067a20 */ /* 0x000fe20000410000 */
[----:B------:R-:W-:Y:S01]  /*8c10*/  ISETP.GT.AND P0, PT, R0, 0x8, PT ;  /* 0x000000080000780c */ /* 0x000fe20003f04270 */
[----:B------:R-:W2:Y:S01]  /*8c20*/  SHFL.BFLY PT, R2, R101, 0x2, 0x1f ;  /* 0x0c401f0065027f89 */ /* 0x000ea200000e0000 */
[----:B------:R-:W-:Y:S01]  /*8c30*/  FSEL R16, R27, -INF , P6 ;  /* 0xff8000001b107808 */ /* 0x000fe20003000000 */
[----:B------:R-:W-:Y:S01]  /*8c40*/  MUFU.TANH R15, R15 ;  /* 0x0000000f000f7308 */ /* 0x000fe20000002400 */
[----:B------:R-:W-:Y:S02]  /*8c50*/  FSEL R208, R10, -INF , P0 ;  /* 0xff8000000ad07808 */ /* 0x000fe40000000000 */
[C---:B------:R-:W-:Y:S02]  /*8c60*/  ISETP.GT.AND P6, PT, R0.reuse, 0x39, PT ;  /* 0x000000390000780c */ /* 0x040fe40003fc4270 */
[----:B------:R-:W-:Y:S02]  /*8c70*/  ISETP.GT.AND P0, PT, R0, 0x10, PT ;  /* 0x000000100000780c */ /* 0x000fe40003f04270 */
[----:B------:R-:W-:Y:S02]  /*8c80*/  FSEL R107, R35, -INF , P6 ;  /* 0xff800000236b7808 */ /* 0x000fe40003000000 */
[----:B------:R-:W-:Y:S01]  /*8c90*/  FSEL R215, R14, -INF , P0 ;  /* 0xff8000000ed77808 */ /* 0x000fe20000000000 */
[----:B------:R-:W3:Y:S01]  /*8ca0*/  MUFU.TANH R6, R6 ;  /* 0x0000000600067308 */ /* 0x000ee20000002400 */
[C---:B------:R-:W-:Y:S02]  /*8cb0*/  ISETP.GT.AND P6, PT, R0.reuse, 0x48, PT ;  /* 0x000000480000780c */ /* 0x040fe40003fc4270 */
[----:B------:R-:W-:Y:S02]  /*8cc0*/  ISETP.GT.AND P0, PT, R0, 0x18, PT ;  /* 0x000000180000780c */ /* 0x000fe40003f04270 */
[----:B-1----:R-:W-:Y:S02]  /*8cd0*/  FSEL R42, R42, -INF , P6 ;  /* 0xff8000002a2a7808 */ /* 0x002fe40003000000 */
[----:B------:R-:W-:Y:S02]  /*8ce0*/  ISETP.GT.AND P6, PT, R0, 0x51, PT ;  /* 0x000000510000780c */ /* 0x000fe40003fc4270 */
[----:B------:R-:W-:Y:S01]  /*8cf0*/  FSEL R216, R18, -INF , P0 ;  /* 0xff80000012d87808 */ /* 0x000fe20000000000 */
[----:B------:R-:W1:Y:S01]  /*8d00*/  MUFU.TANH R19, R19 ;  /* 0x0000001300137308 */ /* 0x000e620000002400 */
[C---:B------:R-:W-:Y:S02]  /*8d10*/  ISETP.GT.AND P0, PT, R0.reuse, 0x20, PT ;  /* 0x000000200000780c */ /* 0x040fe40003f04270 */
[----:B------:R-:W-:Y:S02]  /*8d20*/  ISETP.GT.AND P5, PT, R0, 0x1, PT ;  /* 0x000000010000780c */ /* 0x000fe40003fa4270 */
[----:B------:R-:W-:Y:S02]  /*8d30*/  FSEL R12, R22, -INF , P0 ;  /* 0xff800000160c7808 */ /* 0x000fe40000000000 */
[----:B------:R-:W-:Y:S02]  /*8d40*/  FSEL R167, R102, -INF , P5 ;  /* 0xff80000066a77808 */ /* 0x000fe40002800000 */
[----:B--2---:R-:W-:Y:S01]  /*8d50*/  FMNMX.FTZ R101, R101, R2, !PT ;  /* 0x0000000265657209 */ /* 0x004fe20007810000 */
[----:B------:R-:W2:Y:S01]  /*8d60*/  MUFU.TANH R26, R26 ;  /* 0x0000001a001a7308 */ /* 0x000ea20000002400 */
[----:B------:R-:W-:Y:S02]  /*8d70*/  FMNMX.FTZ R2, R4, R104, !PT ;  /* 0x0000006804027209 */ /* 0x000fe40007810000 */
[----:B------:R-:W-:Y:S02]  /*8d80*/  ISETP.GT.AND P5, PT, R0, 0x9, PT ;  /* 0x000000090000780c */ /* 0x000fe40003fa4270 */
[----:B---3--:R-:W-:Y:S02]  /*8d90*/  FSEL R22, R6, -INF , P6 ;  /* 0xff80000006167808 */ /* 0x008fe40003000000 */
[----:B------:R-:W3:Y:S01]  /*8da0*/  LDL.LU R6, [R1+0x1c] ;  /* 0x00001c0001067983 */ /* 0x000ee20000300800 */
[----:B------:R-:W-:Y:S02]  /*8db0*/  FMNMX.FTZ R2, R167, R2, !PT ;  /* 0x00000002a7027209 */ /* 0x000fe40007810000 */
[----:B------:R-:W-:Y:S01]  /*8dc0*/  FSEL R209, R11, -INF , P5 ;  /* 0xff8000000bd17808 */ /* 0x000fe20002800000 */
[----:B------:R-:W4:Y:S01]  /*8dd0*/  MUFU.TANH R30, R30 ;  /* 0x0000001e001e7308 */ /* 0x000f220000002400 */
[----:B------:R-:W-:Y:S01]  /*8de0*/  FMNMX.FTZ R2, R208, R2, !PT ;  /* 0x00000002d0027209 */ /* 0x000fe20007810000 */
[----:B------:R-:W-:Y:S01]  /*8df0*/  IMAD.MOV.U32 R11, RZ, RZ, R37 ;  /* 0x000000ffff0b7224 */ /* 0x000fe200078e0025 */
[C---:B------:R-:W-:Y:S02]  /*8e00*/  ISETP.GT.AND P5, PT, R0.reuse, 0x11, PT ;  /* 0x000000110000780c */ /* 0x040fe40003fa4270 */
[----:B------:R-:W-:Y:S02]  /*8e10*/  FMNMX.FTZ R2, R209, R2, !PT ;  /* 0x00000002d1027209 */ /* 0x000fe40007810000 */
[----:B------:R-:W-:Y:S02]  /*8e20*/  FSEL R214, R15, -INF , P5 ;  /* 0xff8000000fd67808 */ /* 0x000fe40002800000 */
[----:B------:R-:W-:Y:S01]  /*8e30*/  FMNMX.FTZ R2, R215, R2, !PT ;  /* 0x00000002d7027209 */ /* 0x000fe20007810000 */
[----:B------:R-:W4:Y:S01]  /*8e40*/  MUFU.TANH R31, R31 ;  /* 0x0000001f001f7308 */ /* 0x000f220000002400 */
[----:B------:R-:W-:Y:S02]  /*8e50*/  ISETP.GT.AND P5, PT, R0, 0x19, PT ;  /* 0x000000190000780c */ /* 0x000fe40003fa4270 */
[----:B------:R-:W-:Y:S02]  /*8e60*/  FMNMX.FTZ R2, R214, R2, !PT ;  /* 0x00000002d6027209 */ /* 0x000fe40007810000 */
[----:B-1----:R-:W-:Y:S02]  /*8e70*/  FSEL R217, R19, -INF , P5 ;  /* 0xff80000013d97808 */ /* 0x002fe40002800000 */
[----:B------:R-:W-:Y:S02]  /*8e80*/  FMNMX.FTZ R2, R216, R2, !PT ;  /* 0x00000002d8027209 */ /* 0x000fe40007810000 */
[----:B------:R-:W-:Y:S01]  /*8e90*/  ISETP.GT.AND P5, PT, R0, 0x21, PT ;  /* 0x000000210000780c */ /* 0x000fe20003fa4270 */
[----:B------:R-:W1:Y:S01]  /*8ea0*/  MUFU.TANH R34, R34 ;  /* 0x0000002200227308 */ /* 0x000e620000002400 */
[----:B------:R-:W-:Y:S02]  /*8eb0*/  FMNMX.FTZ R2, R217, R2, !PT ;  /* 0x00000002d9027209 */ /* 0x000fe40007810000 */
[----:B------:R-:W-:Y:S01]  /*8ec0*/  FSEL R223, R23, -INF , P5 ;  /* 0xff80000017df7808 */ /* 0x000fe20002800000 */
[----:B------:R-:W-:Y:S01]  /*8ed0*/  IMAD.MOV.U32 R23, RZ, RZ, R48 ;  /* 0x000000ffff177224 */ /* 0x000fe200078e0030 */
[----:B------:R-:W-:Y:S02]  /*8ee0*/  FMNMX.FTZ R2, R12, R2, !PT ;  /* 0x000000020c027209 */ /* 0x000fe40007810000 */
[----:B------:R-:W-:Y:S02]  /*8ef0*/  ISETP.GT.AND P0, PT, R0, 0x28, PT ;  /* 0x000000280000780c */ /* 0x000fe40003f04270 */
[----:B------:R-:W-:Y:S01]  /*8f00*/  FMNMX.FTZ R2, R223, R2, !PT ;  /* 0x00000002df027209 */ /* 0x000fe20007810000 */
[----:B------:R-:W1:Y:S01]  /*8f10*/  MUFU.TANH R38, R38 ;  /* 0x0000002600267308 */ /* 0x000e620000002400 */
[----:B--2---:R-:W-:Y:S02]  /*8f20*/  FSEL R9, R26, -INF , P0 ;  /* 0xff8000001a097808 */ /* 0x004fe40000000000 */
[----:B------:R-:W-:Y:S02]  /*8f30*/  ISETP.GT.AND P0, PT, R0, 0x30, PT ;  /* 0x000000300000780c */ /* 0x000fe40003f04270 */
[----:B------:R-:W-:Y:S02]  /*8f40*/  FMNMX.FTZ R2, R9, R2, !PT ;  /* 0x0000000209027209 */ /* 0x000fe40007810000 */
[----:B----4-:R-:W-:Y:S01]  /*8f50*/  FSEL R106, R30, -INF , P0 ;  /* 0xff8000001e6a7808 */ /* 0x010fe20000000000 */
[----:B------:R-:W-:Y:S01]  /*8f60*/  IMAD.MOV.U32 R30, RZ, RZ, R17 ;  /* 0x000000ffff1e7224 */ /* 0x000fe200078e0011 */
[----:B------:R-:W-:Y:S01]  /*8f70*/  FMNMX.FTZ R2, R16, R2, !PT ;  /* 0x0000000210027209 */ /* 0x000fe20007810000 */
[----:B------:R-:W2:Y:S01]  /*8f80*/  MUFU.TANH R39, R39 ;  /* 0x0000002700277308 */ /* 0x000ea20000002400 */
[----:B------:R-:W-:Y:S02]  /*8f90*/  ISETP.GT.AND P5, PT, R0, 0x31, PT ;  /* 0x000000310000780c */ /* 0x000fe40003fa4270 */
[----:B------:R-:W-:Y:S02]  /*8fa0*/  FMNMX.FTZ R2, R106, R2, !PT ;  /* 0x000000026a027209 */ /* 0x000fe40007810000 */
[----:B------:R-:W-:Y:S02]  /*8fb0*/  FSEL R13, R31, -INF , P5 ;  /* 0xff8000001f0d7808 */ /* 0x000fe40002800000 */
[----:B------:R-:W-:Y:S02]  /*8fc0*/  ISETP.GT.AND P0, PT, R0, 0x38, PT ;  /* 0x000000380000780c */ /* 0x000fe40003f04270 */
[----:B------:R-:W-:Y:S01]  /*8fd0*/  FMNMX.FTZ R2, R13, R2, !PT ;  /* 0x000000020d027209 */ /* 0x000fe20007810000 */
[----:B------:R-:W4:Y:S01]  /*8fe0*/  MUFU.TANH R43, R43 ;  /* 0x0000002b002b7308 */ /* 0x000f220000002400 */
[----:B-1----:R-:W-:Y:S01]  /*8ff0*/  FSEL R41, R34, -INF , P0 ;  /* 0xff80000022297808 */ /* 0x002fe20000000000 */
[----:B------:R-:W-:Y:S01]  /*9000*/  IMAD.MOV.U32 R34, RZ, RZ, R36 ;  /* 0x000000ffff227224 */ /* 0x000fe200078e0024 */
[----:B------:R-:W-:Y:S02]  /*9010*/  ISETP.GT.AND P5, PT, R0, 0x40, PT ;  /* 0x000000400000780c */ /* 0x000fe40003fa4270 */
[----:B------:R-:W-:Y:S02]  /*9020*/  FMNMX.FTZ R2, R41, R2, !PT ;  /* 0x0000000229027209 */ /* 0x000fe40007810000 */
[----:B------:R-:W-:Y:S02]  /*9030*/  FSEL R38, R38, -INF , P5 ;  /* 0xff80000026267808 */ /* 0x000fe40002800000 */
[----:B------:R-:W-:Y:S01]  /*9040*/  FMNMX.FTZ R2, R107, R2, !PT ;  /* 0x000000026b027209 */ /* 0x000fe20007810000 */
[----:B------:R-:W1:Y:S01]  /*9050*/  MUFU.TANH R7, R7 ;  /* 0x0000000700077308 */ /* 0x000e620000002400 */
[----:B------:R-:W-:Y:S02]  /*9060*/  ISETP.GT.AND P0, PT, R0, 0x41, PT ;  /* 0x000000410000780c */ /* 0x000fe40003f04270 */
[----:B------:R-:W-:Y:S02]  /*9070*/  FMNMX.FTZ R2, R38, R2, !PT ;  /* 0x0000000226027209 */ /* 0x000fe40007810000 */
[----:B--2---:R-:W-:Y:S02]  /*9080*/  FSEL R39, R39, -INF , P0 ;  /* 0xff80000027277808 */ /* 0x004fe40000000000 */
[C---:B------:R-:W-:Y:S02]  /*9090*/  ISETP.GT.AND P5, PT, R0.reuse, 0x49, PT ;  /* 0x000000490000780c */ /* 0x040fe40003fa4270 */
[----:B------:R-:W-:Y:S01]  /*90a0*/  ISETP.GT.AND P0, PT, R0, 0x50, PT ;  /* 0x000000500000780c */ /* 0x000fe20003f04270 */
[----:B------:R-:W2:Y:S01]  /*90b0*/  MUFU.TANH R3, R3 ;  /* 0x0000000300037308 */ /* 0x000ea20000002400 */
[----:B------:R-:W-:Y:S02]  /*90c0*/  FMNMX.FTZ R2, R39, R2, !PT ;  /* 0x0000000227027209 */ /* 0x000fe40007810000 */
[----:B------:R-:W-:Y:S02]  /*90d0*/  ISETP.GT.AND P6, PT, R218, R11, PT ;  /* 0x0000000bda00720c */ /* 0x000fe40003fc4270 */
[----:B----4-:R-:W-:Y:S01]  /*90e0*/  FSEL R18, R43, -INF , P5 ;  /* 0xff8000002b127808 */ /* 0x010fe20002800000 */
[----:B------:R-:W-:Y:S01]  /*90f0*/  IMAD.MOV.U32 R43, RZ, RZ, R12 ;  /* 0x000000ffff2b7224 */ /* 0x000fe200078e000c */
[C---:B------:R-:W-:Y:S02]  /*9100*/  ISETP.GT.AND P5, PT, R0.reuse, 0x58, PT ;  /* 0x000000580000780c */ /* 0x040fe40003fa4270 */
[----:B------:R-:W-:Y:S01]  /*9110*/  MOV R47, R105 ;  /* 0x00000069002f7202 */ /* 0x000fe20000000f00 */
[----:B------:R-:W4:Y:S01]  /*9120*/  MUFU.TANH R102, R51 ;  /* 0x0000003300667308 */ /* 0x000f220000002400 */
[----:B------:R-:W-:Y:S02]  /*9130*/  MOV R27, R49 ;  /* 0x00000031001b7202 */ /* 0x000fe40000000f00 */
[----:B------:R-:W-:Y:S02]  /*9140*/  MOV R31, R8 ;  /* 0x00000008001f7202 */ /* 0x000fe40000000f00 */
[----:B-1----:R-:W-:Y:S02]  /*9150*/  FSEL R19, R7, -INF , P0 ;  /* 0xff80000007137808 */ /* 0x002fe40000000000 */
[----:B------:R-:W-:Y:S02]  /*9160*/  ISETP.GT.AND P0, PT, R0, 0x59, PT ;  /* 0x000000590000780c */ /* 0x000fe40003f04270 */
[----:B------:R-:W-:Y:S02]  /*9170*/  FMNMX.FTZ R0, R42, R2, !PT ;  /* 0x000000022a007209 */ /* 0x000fe40007810000 */
[----:B------:R-:W1:Y:S01]  /*9180*/  SHFL.BFLY PT, R2, R101, 0x1, 0x1f ;  /* 0x0c201f0065027f89 */ /* 0x000e6200000e0000 */
[----:B------:R-:W-:Y:S02]  /*9190*/  MOV R35, R13 ;  /* 0x0000000d00237202 */ /* 0x000fe40000000f00 */
[----:B------:R-:W-:Y:S02]  /*91a0*/  FMNMX.FTZ R0, R18, R0, !PT ;  /* 0x0000000012007209 */ /* 0x000fe40007810000 */
[----:B--2---:R-:W-:Y:S02]  /*91b0*/  FSEL R46, R3, -INF , P5 ;  /* 0xff800000032e7808 */ /* 0x004fe40002800000 */
[----:B------:R-:W-:Y:S02]  /*91c0*/  FMNMX.FTZ R0, R19, R0, !PT ;  /* 0x0000000013007209 */ /* 0x000fe40007810000 */
[----:B------:R-:W-:Y:S02]  /*91d0*/  MOV R26, R45 ;  /* 0x0000002d001a7202 */ /* 0x000fe40000000f00 */
[----:B------:R-:W-:Y:S02]  /*91e0*/  FMNMX.FTZ R0, R22, R0, !PT ;  /* 0x0000000016007209 */ /* 0x000fe40007810000 */
[----:B----4-:R-:W-:Y:S02]  /*91f0*/  FSEL R102, R102, -INF , P0 ;  /* 0xff80000066667808 */ /* 0x010fe40000000000 */
[----:B------:R-:W-:Y:S02]  /*9200*/  FMNMX.FTZ R0, R46, R0, !PT ;  /* 0x000000002e007209 */ /* 0x000fe40007810000 */
[----:B------:R-:W-:Y:S02]  /*9210*/  MOV R51, R20 ;  /* 0x0000001400337202 */ /* 0x000fe40000000f00 */
[----:B------:R-:W-:Y:S02]  /*9220*/  FMNMX.FTZ R0, R102, R0, !PT ;  /* 0x0000000066007209 */ /* 0x000fe40007810000 */
[----:B------:R-:W-:Y:S02]  /*9230*/  MOV R50, R44 ;  /* 0x0000002c00327202 */ /* 0x000fe40000000f00 */
[----:B------:R-:W-:Y:S02]  /*9240*/  MOV R10, R33 ;  /* 0x00000021000a7202 */ /* 0x000fe40000000f00 */
[----:B-1----:R-:W-:Y:S02]  /*9250*/  FMNMX.FTZ R101, R101, R2, !PT ;  /* 0x0000000265657209 */ /* 0x002fe40007810000 */
[----:B------:R-:W1:Y:S01]  /*9260*/  SHFL.BFLY PT, R2, R0, 0x2, 0x1f ;  /* 0x0c401f0000027f89 */ /* 0x000e6200000e0000 */
[----:B------:R-:W-:Y:S02]  /*9270*/  MOV R105, R32 ;  /* 0x0000002000697202 */ /* 0x000fe40000000f00 */
[C---:B------:R-:W-:Y:S04]  /*9280*/  FSETP.NEU.FTZ.AND P0, PT, R101.reuse, -INF , PT ;  /* 0xff8000006500780b */ /* 0x040fe80003f1d000 */
[----:B------:R-:W-:Y:S02]  /*9290*/  FSEL R3, R101, RZ, P0 ;  /* 0x000000ff65037208 */ /* 0x000fe40000000000 */
[----:B-1----:R-:W-:Y:S03]  /*92a0*/  FMNMX.FTZ R0, R0, R2, !PT ;  /* 0x0000000200007209 */ /* 0x002fe60007810000 */
[----:B------:R-:W-:Y:S02]  /*92b0*/  FADD.FTZ R2, -R3, R103 ;  /* 0x0000006703027221 */ /* 0x000fe40000010100 */
[----:B------:R-:W-:Y:S01]  /*92c0*/  FMUL.FTZ R103, R101, c[0x0][0x2d0] ;  /* 0x0000b40065677a20 */ /* 0x000fe20000410000 */
[----:B------:R-:W1:Y:S04]  /*92d0*/  SHFL.BFLY PT, R3, R0, 0x1, 0x1f ;  /* 0x0c201f0000037f89 */ /* 0x000e6800000e0000 */
[----:B------:R-:W-:Y:S05]  /*92e0*/  FSEL R103, R103, RZ, P0 ;  /* 0x000000ff67677208 */ /* 0x000fea0000000000 */
[----:B------:R-:W-:Y:S04]  /*92f0*/  FFMA.FTZ R5, R5, c[0x0][0x2d0], -R103 ;  /* 0x0000b40005057a23 */ /* 0x000fe80000010867 */
[----:B------:R-:W-:Y:S01]  /*9300*/  MUFU.EX2 R166, R5 ;  /* 0x0000000500a67308 */ /* 0x000fe20000000800 */
[----:B-1----:R-:W-:Y:S01]  /*9310*/  FMNMX.FTZ R100, R0, R3, !PT ;  /* 0x0000000300647209 */ /* 0x002fe20007810000 */
[----:B------:R-:W-:Y:S03]  /*9320*/  FMUL.FTZ R0, R2, c[0x0][0x2d0] ;  /* 0x0000b40002007a20 */ /* 0x000fe60000410000 */
[C---:B------:R-:W-:Y:S05]  /*9330*/  FSETP.NEU.FTZ.AND P0, PT, R100.reuse, -INF , PT ;  /* 0xff8000006400780b */ /* 0x040fea0003f1d000 */
[----:B------:R1:W2:Y:S01]  /*9340*/  MUFU.EX2 R2, R0 ;  /* 0x0000000000027308 */ /* 0x0002a20000000800 */
[C---:B------:R-:W-:Y:S01]  /*9350*/  FMUL.FTZ R164, R100.reuse, c[0x0][0x2d0] ;  /* 0x0000b40064a47a20 */ /* 0x040fe20000410000 */
[----:B------:R-:W-:Y:S04]  /*9360*/  FSEL R3, R100, RZ, P0 ;  /* 0x000000ff64037208 */ /* 0x000fe80000000000 */
[----:B------:R-:W-:Y:S05]  /*9370*/  FSEL R164, R164, RZ, P0 ;  /* 0x000000ffa4a47208 */ /* 0x000fea0000000000 */
[----:B------:R-:W-:Y:S04]  /*9380*/  FFMA.FTZ R4, R4, c[0x0][0x2d0], -R164 ;  /* 0x0000b40004047a23 */ /* 0x000fe800000108a4 */
[----:B------:R4:W-:Y:S01]  /*9390*/  MUFU.EX2 R165, R4 ;  /* 0x0000000400a57308 */ /* 0x0009e20000000800 */
[----:B-1----:R-:W-:Y:S01]  /*93a0*/  FADD.FTZ R0, -R3, R104 ;  /* 0x0000006803007221 */ /* 0x002fe20000010100 */
[----:B------:R-:W-:Y:S01]  /*93b0*/  MOV R3, R16 ;  /* 0x0000001000037202 */ /* 0x000fe20000000f00 */
[----:B--2---:R-:W-:Y:S01]  /*93c0*/  FMUL.FTZ R5, R2, R109 ;  /* 0x0000006d02057220 */ /* 0x004fe20000410000 */
[----:B------:R-:W-:Y:S01]  /*93d0*/  MOV R109, R9 ;  /* 0x00000009006d7202 */ /* 0x000fe20000000f00 */
[----:B------:R-:W-:Y:S01]  /*93e0*/  FMUL.FTZ R0, R0, c[0x0][0x2d0] ;  /* 0x0000b40000007a20 */ /* 0x000fe20000410000 */
[----:B------:R-:W-:Y:S01]  /*93f0*/  MOV R104, R25 ;  /* 0x0000001900687202 */ /* 0x000fe20000000f00 */
[C---:B------:R-:W-:Y:S02]  /*9400*/  FMUL.FTZ R8, R2.reuse, R112 ;  /* 0x0000007002087220 */ /* 0x040fe40000410000 */
[C---:B------:R-:W-:Y:S01]  /*9410*/  FMUL.FTZ R9, R2.reuse, R113 ;  /* 0x0000007102097220 */ /* 0x040fe20000410000 */
[----:B------:R-:W-:Y:S01]  /*9420*/  MOV R113, R29 ;  /* 0x0000001d00717202 */ /* 0x000fe20000000f00 */
[----:B------:R-:W1:Y:S01]  /*9430*/  MUFU.EX2 R0, R0 ;  /* 0x0000000000007308 */ /* 0x000e620000000800 */
[C---:B------:R-:W-:Y:S02]  /*9440*/  FMUL.FTZ R13, R2.reuse, R117 ;  /* 0x00000075020d7220 */ /* 0x040fe40000410000 */
[C---:B------:R-:W-:Y:S01]  /*9450*/  FMUL.FTZ R16, R2.reuse, R120 ;  /* 0x0000007802107220 */ /* 0x040fe20000410000 */
[----:B------:R-:W-:Y:S01]  /*9460*/  MOV R120, R41 ;  /* 0x0000002900787202 */ /* 0x000fe20000000f00 */
[C---:B------:R-:W-:Y:S02]  /*9470*/  FMUL.FTZ R17, R2.reuse, R121 ;  /* 0x0000007902117220 */ /* 0x040fe40000410000 */
[----:B------:R-:W-:Y:S02]  /*9480*/  IMAD.MOV.U32 R121, RZ, RZ, R40 ;  /* 0x000000ffff797224 */ /* 0x000fe400078e0028 */
[----:B------:R-:W-:Y:S02]  /*9490*/  IMAD.MOV.U32 R112, RZ, RZ, R21 ;  /* 0x000000ffff707224 */ /* 0x000fe400078e0015 */
[----:B------:R-:W-:Y:S02]  /*94a0*/  IMAD.MOV.U32 R117, RZ, RZ, R28 ;  /* 0x000000ffff757224 */ /* 0x000fe400078e001c */
[C---:B------:R-:W-:Y:S02]  /*94b0*/  FFMA.FTZ R213, R2.reuse, R213, R166 ;  /* 0x000000d502d57223 */ /* 0x040fe400000100a6 */
[C---:B----4-:R-:W-:Y:S02]  /*94c0*/  FMUL.FTZ R4, R2.reuse, R108 ;  /* 0x0000006c02047220 */ /* 0x050fe40000410000 */
[C---:B------:R-:W-:Y:S01]  /*94d0*/  FMUL.FTZ R12, R2.reuse, R116 ;  /* 0x00000074020c7220 */ /* 0x040fe20000410000 */
[----:B------:R-:W-:Y:S01]  /*94e0*/  MOV R116, R24 ;  /* 0x0000001800747202 */ /* 0x000fe20000000f00 */
[C---:B------:R-:W-:Y:S02]  /*94f0*/  FMUL.FTZ R20, R2.reuse, R124 ;  /* 0x0000007c02147220 */ /* 0x040fe40000410000 */
[C---:B------:R-:W-:Y:S01]  /*9500*/  FMUL.FTZ R21, R2.reuse, R125 ;  /* 0x0000007d02157220 */ /* 0x040fe20000410000 */
[----:B------:R-:W-:Y:S01]  /*9510*/  MOV R125, R117 ;  /* 0x00000075007d7202 */ /* 0x000fe20000000f00 */
[----:B------:R-:W-:Y:S01]  /*9520*/  FMUL.FTZ R24, R2, R128 ;  /* 0x0000008002187220 */ /* 0x000fe20000410000 */
[----:B------:R-:W-:Y:S01]  /*9530*/  MOV R117, R109 ;  /* 0x0000006d00757202 */ /* 0x000fe20000000f00 */
[----:B-1----:R-:W-:Y:S01]  /*9540*/  FMUL.FTZ R11, R0, R115 ;  /* 0x00000073000b7220 */ /* 0x002fe20000410000 */
[----:B------:R-:W-:Y:S01]  /*9550*/  IADD3 R115, R218, -0x1, RZ ;  /* 0xffffffffda737810 */ /* 0x000fe20007ffe0ff */
[C---:B------:R-:W-:Y:S01]  /*9560*/  FMUL.FTZ R25, R2.reuse, R129 ;  /* 0x0000008102197220 */ /* 0x040fe20000410000 */
[----:B------:R-:W-:Y:S01]  /*9570*/  MOV R109, R51 ;  /* 0x00000033006d7202 */ /* 0x000fe20000000f00 */
        /* <DEDUP_REMOVED lines=8> */
[----:B------:R-:W-:Y:S01]  /*9600*/  IMAD.MOV.U32 R137, RZ, RZ, R19 ;  /* 0x000000ffff897224 */ /* 0x000fe200078e0013 */
[----:B------:R-:W-:Y:S01]  /*9610*/  MOV R124, R116 ;  /* 0x00000074007c7202 */ /* 0x000fe20000000f00 */
[C---:B------:R-:W-:Y:S02]  /*9620*/  FMUL.FTZ R36, R2.reuse, R140 ;  /* 0x0000008c02247220 */ /* 0x040fe40000410000 */
[C---:B------:R-:W-:Y:S01]  /*9630*/  FMUL.FTZ R37, R2.reuse, R141 ;  /* 0x0000008d02257220 */ /* 0x040fe20000410000 */
[----:B------:R-:W-:Y:S01]  /*9640*/  MOV R141, R10 ;  /* 0x0000000a008d7202 */ /* 0x000fe20000000f00 */
[----:B------:R-:W-:Y:S01]  /*9650*/  FMUL.FTZ R40, R2, R144 ;  /* 0x0000009002287220 */ /* 0x000fe20000410000 */
[----:B------:R-:W-:Y:S01]  /*9660*/  MOV R144, R18 ;  /* 0x0000001200907202 */ /* 0x000fe20000000f00 */
[----:B------:R-:W-:Y:S02]  /*9670*/  FMUL.FTZ R18, R0, R122 ;  /* 0x0000007a00127220 */ /* 0x000fe40000410000 */
[C---:B------:R-:W-:Y:S01]  /*9680*/  FMUL.FTZ R41, R2.reuse, R145 ;  /* 0x0000009102297220 */ /* 0x040fe20000410000 */
[----:B------:R-:W-:Y:S01]  /*9690*/  MOV R145, R42 ;  /* 0x0000002a00917202 */ /* 0x000fe20000000f00 */
[C---:B------:R-:W-:Y:S01]  /*96a0*/  FMUL.FTZ R44, R2.reuse, R148 ;  /* 0x00000094022c7220 */ /* 0x040fe20000410000 */
[----:B------:R-:W2:Y:S01]  /*96b0*/  LDL R122, [R1+0x28] ;  /* 0x00002800017a7983 */ /* 0x000ea20000100800 */
[C---:B------:R-:W-:Y:S01]  /*96c0*/  FMUL.FTZ R45, R2.reuse, R149 ;  /* 0x00000095022d7220 */ /* 0x040fe20000410000 */
[----:B------:R-:W-:Y:S01]  /*96d0*/  MOV R149, R50 ;  /* 0x0000003200957202 */ /* 0x000fe20000000f00 */
[C---:B------:R-:W-:Y:S02]  /*96e0*/  FMUL.FTZ R48, R2.reuse, R152 ;  /* 0x0000009802307220 */ /* 0x040fe40000410000 */
[----:B------:R-:W-:Y:S02]  /*96f0*/  IMAD.MOV.U32 R152, RZ, RZ, R47 ;  /* 0x000000ffff987224 */ /* 0x000fe400078e002f */
[----:B------:R-:W-:Y:S01]  /*9700*/  FMUL.FTZ R49, R2, R153 ;  /* 0x0000009902317220 */ /* 0x000fe20000410000 */
[----:B------:R-:W-:Y:S01]  /*9710*/  MOV R153, R23 ;  /* 0x0000001700997202 */ /* 0x000fe20000000f00 */
[----:B------:R-:W-:Y:S02]  /*9720*/  FMUL.FTZ R23, R0, R127 ;  /* 0x0000007f00177220 */ /* 0x000fe40000410000 */
        /* <DEDUP_REMOVED lines=12> */
[----:B------:R-:W-:Y:S02]  /*97f0*/  FMUL.FTZ R76, R2, R76 ;  /* 0x0000004c024c7220 */ /* 0x000fe40000410000 */
[----:B---3--:R-:W-:Y:S02]  /*9800*/  FFMA.FTZ R108, R0, R6, R165 ;  /* 0x00000006006c7223 */ /* 0x008fe400000100a5 */
        /* <DEDUP_REMOVED lines=11> */
[----:B------:R-:W-:Y:S01]  /*98c0*/  MOV R2, R30 ;  /* 0x0000001e00027202 */ /* 0x000fe20000000f00 */
[C---:B------:R-:W-:Y:S01]  /*98d0*/  FMUL.FTZ R6, R0.reuse, R110 ;  /* 0x0000006e00067220 */ /* 0x040fe20000410000 */
[----:B------:R-:W-:Y:S01]  /*98e0*/  MOV R110, R105 ;  /* 0x00000069006e7202 */ /* 0x000fe20000000f00 */
[C---:B------:R-:W-:Y:S01]  /*98f0*/  FMUL.FTZ R7, R0.reuse, R111 ;  /* 0x0000006f00077220 */ /* 0x040fe20000410000 */
[----:B------:R-:W-:Y:S01]  /*9900*/  MOV R111, R26 ;  /* 0x0000001a006f7202 */ /* 0x000fe20000000f00 */
[C---:B------:R-:W-:Y:S02]  /*9910*/  FMUL.FTZ R10, R0.reuse, R114 ;  /* 0x00000072000a7220 */ /* 0x040fe40000410000 */
[C---:B------:R-:W-:Y:S02]  /*9920*/  FMUL.FTZ R14, R0.reuse, R118 ;  /* 0x00000076000e7220 */ /* 0x040fe40000410000 */
[C---:B------:R-:W-:Y:S01]  /*9930*/  FMUL.FTZ R15, R0.reuse, R119 ;  /* 0x00000077000f7220 */ /* 0x040fe20000410000 */
[----:B------:R-:W-:Y:S01]  /*9940*/  MOV R119, R121 ;  /* 0x0000007900777202 */ /* 0x000fe20000000f00 */
[----:B------:R-:W-:Y:S01]  /*9950*/  IMAD.MOV.U32 R121, RZ, RZ, R113 ;  /* 0x000000ffff797224 */ /* 0x000fe200078e0071 */
[----:B------:R-:W-:Y:S01]  /*9960*/  MOV R113, R43 ;  /* 0x0000002b00717202 */ /* 0x000fe20000000f00 */
[----:B------:R-:W-:Y:S02]  /*9970*/  IMAD.MOV.U32 R133, RZ, RZ, R31 ;  /* 0x000000ffff857224 */ /* 0x000fe400078e001f */
        /* <DEDUP_REMOVED lines=8> */
[----:B------:R-:W-:Y:S01]  /*9a00*/  MOV R146, R141 ;  /* 0x0000008d00927202 */ /* 0x000fe20000000f00 */
        /* <DEDUP_REMOVED lines=29> */
[----:B------:R-:W-:Y:S01]  /*9be0*/  IMAD.MOV.U32 R140, RZ, RZ, R120 ;  /* 0x000000ffff8c7224 */ /* 0x000fe200078e0078 */
[----:B------:R-:W-:Y:S01]  /*9bf0*/  MOV R120, R112 ;  /* 0x0000007000787202 */ /* 0x000fe20000000f00 */
[----:B------:R-:W-:Y:S02]  /*9c00*/  IMAD.MOV.U32 R112, RZ, RZ, R35 ;  /* 0x000000ffff707224 */ /* 0x000fe400078e0023 */
[C---:B------:R-:W-:Y:S01]  /*9c10*/  FMUL.FTZ R35, R0.reuse, R139 ;  /* 0x0000008b00237220 */ /* 0x040fe20000410000 */
[----:B------:R-:W-:Y:S01]  /*9c20*/  MOV R154, R120 ;  /* 0x00000078009a7202 */ /* 0x000fe20000000f00 */
[----:B------:R-:W-:Y:S01]  /*9c30*/  IMAD.MOV.U32 R114, RZ, RZ, R27 ;  /* 0x000000ffff727224 */ /* 0x000fe200078e001b */
[----:B------:R-:W-:Y:S01]  /*9c40*/  MOV R126, R112 ;  /* 0x00000070007e7202 */ /* 0x000fe20000000f00 */
[C---:B------:R-:W-:Y:S02]  /*9c50*/  FMUL.FTZ R27, R0.reuse, R131 ;  /* 0x00000083001b7220 */ /* 0x040fe40000410000 */
[----:B------:R-:W-:Y:S02]  /*9c60*/  IMAD.MOV.U32 R148, RZ, RZ, R39 ;  /* 0x000000ffff947224 */ /* 0x000fe400078e0027 */
[----:B------:R-:W-:Y:S01]  /*9c70*/  FMUL.FTZ R39, R0, R143 ;  /* 0x0000008f00277220 */ /* 0x000fe20000410000 */
[----:B------:R-:W-:Y:S01]  /*9c80*/  @P6 SHF.R.S32.HI R0, RZ, 0x1f, R115 ;  /* 0x0000001fff006819 */ /* 0x000fe20000011473 */
[----:B------:R-:W-:Y:S01]  /*9c90*/  IMAD.MOV.U32 R118, RZ, RZ, R2 ;  /* 0x000000ffff767224 */ /* 0x000fe200078e0002 */
[----:B------:R-:W-:Y:S01]  /*9ca0*/  MOV R143, R110 ;  /* 0x0000006e008f7202 */ /* 0x000fe20000000f00 */
[----:B------:R-:W-:Y:S02]  /*9cb0*/  IMAD.MOV.U32 R116, RZ, RZ, R104 ;  /* 0x000000ffff747224 */ /* 0x000fe400078e0068 */
[----:B------:R-:W-:Y:S01]  /*9cc0*/  @P6 IMAD R0, R0, c[0x0][0x1e0], RZ ;  /* 0x0000780000006a24 */ /* 0x000fe200078e02ff */
[----:B------:R-:W-:Y:S01]  /*9cd0*/  MOV R139, R118 ;  /* 0x00000076008b7202 */ /* 0x000fe20000000f00 */
[C---:B------:R-:W-:Y:S01]  /*9ce0*/  @P6 IMAD.WIDE.U32 R104, R115.reuse, c[0x0][0x1e0], RZ ;  /* 0x0000780073686a25 */ /* 0x040fe200078e00ff */
[----:B------:R-:W-:Y:S03]  /*9cf0*/  MOV R141, R116 ;  /* 0x00000074008d7202 */ /* 0x000fe60000000f00 */
[----:B------:R-:W-:Y:S01]  /*9d00*/  @P6 IMAD R0, R115, c[0x0][0x1e4], R0 ;  /* 0x0000790073006a24 */ /* 0x000fe200078e0200 */
[----:B------:R-:W-:Y:S01]  /*9d10*/  MOV R115, R114 ;  /* 0x0000007200737202 */ /* 0x000fe20000000f00 */
[----:B------:R-:W-:Y:S01]  /*9d20*/  IMAD.MOV.U32 R127, RZ, RZ, R119 ;  /* 0x000000ffff7f7224 */ /* 0x000fe200078e0077 */
[----:B------:R-:W-:Y:S01]  /*9d30*/  MOV R114, R149 ;  /* 0x0000009500727202 */ /* 0x000fe20000000f00 */
[----:B------:R-:W-:Y:S01]  /*9d40*/  IMAD.MOV.U32 R123, RZ, RZ, R132 ;  /* 0x000000ffff7b7224 */ /* 0x000fe200078e0084 */
[----:B------:R-:W-:Y:S01]  /*9d50*/  MOV R149, R133 ;  /* 0x0000008500957202 */ /* 0x000fe20000000f00 */
[----:B------:R-:W-:Y:S01]  /*9d60*/  IMAD.MOV.U32 R133, RZ, RZ, R3 ;  /* 0x000000ffff857224 */ /* 0x000fe200078e0003 */
[----:B------:R-:W-:Y:S01]  /*9d70*/  @P6 IADD3 R0, R105, R0, RZ ;  /* 0x0000000069006210 */ /* 0x000fe20007ffe0ff */
[----:B------:R-:W2:Y:S01]  /*9d80*/  LDL.64 R2, [R1+0x30] ;  /* 0x0000300001027983 */ /* 0x000ea20000100a00 */
[----:B------:R-:W-:Y:S01]  /*9d90*/  IMAD.MOV.U32 R132, RZ, RZ, R107 ;  /* 0x000000ffff847224 */ /* 0x000fe200078e006b */
[----:B------:R-:W-:Y:S01]  /*9da0*/  MOV R119, R114 ;  /* 0x0000007200777202 */ /* 0x000fe20000000f00 */
[----:B------:R-:W-:Y:S01]  /*9db0*/  IMAD.MOV.U32 R134, RZ, RZ, R111 ;  /* 0x000000ffff867224 */ /* 0x000fe200078e006f */
[----:B------:R-:W-:Y:S01]  /*9dc0*/  MOV R131, R123 ;  /* 0x0000007b00837202 */ /* 0x000fe20000000f00 */
[----:B------:R-:W-:Y:S01]  /*9dd0*/  @P6 IMAD R0, R0, 0x60, RZ ;  /* 0x0000006000006824 */ /* 0x000fe200078e02ff */
[----:B------:R-:W-:Y:S01]  /*9de0*/  MOV R123, R113 ;  /* 0x00000071007b7202 */ /* 0x000fe20000000f00 */
[----:B------:R-:W-:Y:S01]  /*9df0*/  IMAD.MOV.U32 R130, RZ, RZ, R126 ;  /* 0x000000ffff827224 */ /* 0x000fe200078e007e */
[----:B------:R-:W-:Y:S01]  /*9e00*/  MOV R138, R115 ;  /* 0x00000073008a7202 */ /* 0x000fe20000000f00 */
[----:B------:R-:W-:Y:S01]  /*9e10*/  IMAD.MOV.U32 R126, RZ, RZ, R109 ;  /* 0x000000ffff7e7224 */ /* 0x000fe200078e006d */
[----:B------:R-:W-:Y:S01]  /*9e20*/  MOV R150, R133 ;  /* 0x0000008500967202 */ /* 0x000fe20000000f00 */
[----:B------:R-:W-:Y:S01]  /*9e30*/  IMAD.MOV.U32 R147, RZ, RZ, R140 ;  /* 0x000000ffff937224 */ /* 0x000fe200078e008c */
[----:B------:R-:W-:Y:S01]  /*9e40*/  MOV R140, R121 ;  /* 0x00000079008c7202 */ /* 0x000fe20000000f00 */
[----:B------:R-:W-:Y:S01]  /*9e50*/  FFMA.FTZ R112, R211, c[0x0][0x2d0], -R103 ;  /* 0x0000b400d3707a23 */ /* 0x000fe20000010867 */
[----:B------:R-:W-:Y:S01]  /*9e60*/  MOV R133, R125 ;  /* 0x0000007d00857202 */ /* 0x000fe20000000f00 */
[----:B------:R-:W-:Y:S02]  /*9e70*/  IMAD.MOV.U32 R142, RZ, RZ, R119 ;  /* 0x000000ffff8e7224 */ /* 0x000fe400078e0077 */
[----:B------:R-:W-:Y:S02]  /*9e80*/  IMAD.MOV.U32 R125, RZ, RZ, R117 ;  /* 0x000000ffff7d7224 */ /* 0x000fe400078e0075 */
[----:B------:R-:W-:Y:S01]  /*9e90*/  MUFU.EX2 R112, R112 ;  /* 0x0000007000707308 */ /* 0x000fe20000000800 */
[----:B------:R-:W-:Y:S02]  /*9ea0*/  IMAD.MOV.U32 R151, RZ, RZ, R124 ;  /* 0x000000ffff977224 */ /* 0x000fe400078e007c */
[----:B------:R-:W-:Y:S03]  /*9eb0*/  FFMA.FTZ R128, R128, c[0x0][0x2d0], -R164 ;  /* 0x0000b40080807a23 */ /* 0x000fe600000108a4 */
[----:B------:R-:W-:Y:S02]  /*9ec0*/  MOV R155, R151 ;  /* 0x00000097009b7202 */ /* 0x000fe40000000f00 */
[----:B------:R-:W-:Y:S01]  /*9ed0*/  MOV R151, R147 ;  /* 0x0000009300977202 */ /* 0x000fe20000000f00 */
[----:B------:R-:W-:Y:S01]  /*9ee0*/  IMAD.MOV.U32 R147, RZ, RZ, R143 ;  /* 0x000000ffff937224 */ /* 0x000fe200078e008f */
[----:B--2---:R-:W-:Y:S02]  /*9ef0*/  @P6 MOV R3, R122 ;  /* 0x0000007a00036202 */ /* 0x004fe40000000f00 */
[----:B------:R-:W-:Y:S02]  /*9f00*/  MOV R122, R149 ;  /* 0x00000095007a7202 */ /* 0x000fe40000000f00 */
[----:B------:R-:W-:Y:S01]  /*9f10*/  MOV R149, R129 ;  /* 0x0000008100957202 */ /* 0x000fe20000000f00 */
[----:B------:R-:W-:Y:S01]  /*9f20*/  @P6 IMAD.WIDE.U32 R2, R104, 0x60, R2 ;  /* 0x0000006068026825 */ /* 0x000fe200078e0002 */
[----:B------:R-:W-:Y:S02]  /*9f30*/  MOV R129, R106 ;  /* 0x0000006a00817202 */ /* 0x000fe40000000f00 */
[----:B------:R-:W-:Y:S02]  /*9f40*/  MOV R135, R122 ;  /* 0x0000007a00877202 */ /* 0x000fe40000000f00 */
[----:B------:R-:W-:Y:S02]  /*9f50*/  @P6 IADD3 R0, R3, R0, RZ ;  /* 0x0000000003006210 */ /* 0x000fe40007ffe0ff */
[----:B------:R-:W-:Y:S01]  /*9f60*/  MOV R143, R135 ;  /* 0x00000087008f7202 */ /* 0x000fe20000000f00 */
[----:B------:R-:W-:Y:S01]  /*9f70*/  IMAD.MOV.U32 R135, RZ, RZ, R130 ;  /* 0x000000ffff877224 */ /* 0x000fe200078e0082 */
[C---:B------:R-:W-:Y:S01]  /*9f80*/  @P6 SHF.L.U64.HI R104, R2.reuse, 0x1, R0 ;  /* 0x0000000102686819 */ /* 0x040fe20000010200 */
[----:B------:R-:W-:Y:S01]  /*9f90*/  @P6 IMAD.SHL.U32 R0, R2, 0x2, RZ ;  /* 0x0000000202006824 */ /* 0x000fe200078e00ff */
[----:B------:R-:W-:Y:S04]  /*9fa0*/  MOV R130, R125 ;  /* 0x0000007d00827202 */ /* 0x000fe80000000f00 */
[C---:B------:R-:W-:Y:S02]  /*9fb0*/  @P6 IADD3 R2, P0, R0.reuse, c[0x0][0x1c8], RZ ;  /* 0x0000720000026a10 */ /* 0x040fe40007f1e0ff */
[----:B------:R-:W-:Y:S02]  /*9fc0*/  @P6 IADD3 R106, P5, R0, 0x80, RZ ;  /* 0x00000080006a6810 */ /* 0x000fe40007fbe0ff */
[----:B------:R-:W-:Y:S02]  /*9fd0*/  @P6 IADD3.X R3, R104, c[0x0][0x1cc], RZ, P0, !PT ;  /* 0x0000730068036a10 */ /* 0x000fe400007fe4ff */
[----:B------:R-:W-:Y:S03]  /*9fe0*/  @P6 IADD3 R106, P0, R106, c[0x0][0x1c8], RZ ;  /* 0x000072006a6a6a10 */ /* 0x000fe60007f1e0ff */
[----:B------:R1:W-:Y:S01]  /*9ff0*/  @P6 LDGSTS.E.BYPASS.LTC128B.128 [R127+0xc100], [R2.64], !P4 ;  /* 0x0c100000027f6fae */ /* 0x0003e2000e101d48 */
[--C-:B------:R-:W-:Y:S02]  /*a000*/  @P6 IADD3.X R107, RZ, c[0x0][0x1cc], R104.reuse, P0, P5 ;  /* 0x00007300ff6b6a10 */ /* 0x100fe400007ea468 */
[----:B------:R-:W-:Y:S05]  /*a010*/  @P6 IADD3 R0, P5, R0, 0x100, RZ ;  /* 0x0000010000006810 */ /* 0x000fea0007fbe0ff */
[----:B------:R2:W-:Y:S02]  /*a020*/  @P6 LDGSTS.E.BYPASS.LTC128B.128 [R127+0xf100], [R106.64], !P3 ;  /* 0x0f1000006a7f6fae */ /* 0x0005e4000d901d48 */
[----:B--2---:R-:W-:Y:S01]  /*a030*/  @P6 IADD3 R106, P0, R0, c[0x0][0x1c8], RZ ;  /* 0x00007200006a6a10 */ /* 0x004fe20007f1e0ff */
[--C-:B------:R-:W-:Y:S03]  /*a040*/  FFMA.FTZ R0, R210, c[0x0][0x2d0], -R103.reuse ;  /* 0x0000b400d2007a23 */ /* 0x100fe60000010867 */
[----:B------:R-:W-:Y:S02]  /*a050*/  @P6 IADD3.X R107, RZ, c[0x0][0x1cc], R104, P0, P5 ;  /* 0x00007300ff6b6a10 */ /* 0x000fe400007ea468 */
[----:B------:R-:W-:Y:S01]  /*a060*/  @P6 MOV R104, 0x6 ;  /* 0x0000000600686802 */ /* 0x000fe20000000f00 */
[----:B------:R-:W2:Y:S02]  /*a070*/  MUFU.EX2 R0, R0 ;  /* 0x0000000000007308 */ /* 0x000ea40000000800 */
[----:B------:R3:W-:Y:S02]  /*a080*/  @P6 LDGSTS.E.BYPASS.LTC128B.128 [R127+0x12100], [R106.64], !P2 ;  /* 0x121000006a7f6fae */ /* 0x0007e4000d101d48 */
[----:B---3--:R-:W-:Y:S04]  /*a090*/  @P6 MOV R106, c[0x0][0x1e0] ;  /* 0x00007800006a6a02 */ /* 0x008fe80000000f00 */
[C---:B------:R-:W-:Y:S01]  /*a0a0*/  @P6 SHF.L.U64.HI R104, R106.reuse, R104, c[0x0][0x1e4] ;  /* 0x000079006a686619 */ /* 0x040fe20000010268 */
[----:B------:R-:W-:Y:S05]  /*a0b0*/  @P6 IMAD.SHL.U32 R106, R106, 0x40, RZ ;  /* 0x000000406a6a6824 */ /* 0x000fea00078e00ff */
[----:B-1----:R-:W-:Y:S04]  /*a0c0*/  @P6 IADD3 R2, P0, R2, R106, RZ ;  /* 0x0000006a02026210 */ /* 0x002fe80007f1e0ff */
[----:B------:R-:W-:Y:S02]  /*a0d0*/  @P6 IADD3.X R3, R104, R3, RZ, P0, !PT ;  /* 0x0000000368036210 */ /* 0x000fe400007fe4ff */
[----:B------:R-:W-:Y:S03]  /*a0e0*/  @P6 IADD3 R106, P0, R106, R2, RZ ;  /* 0x000000026a6a6210 */ /* 0x000fe60007f1e0ff */
[----:B------:R1:W-:Y:S01]  /*a0f0*/  @P6 LDGSTS.E.BYPASS.LTC128B.128 [R127+0xd100], [R2.64], !P4 ;  /* 0x0d100000027f6fae */ /* 0x0003e2000e101d48 */
[----:B------:R-:W-:Y:S02]  /*a100*/  @P6 IADD3.X R107, R104, R3, RZ, P0, !PT ;  /* 0x00000003686b6210 */ /* 0x000fe400007fe4ff */
[----:B--2---:R-:W-:Y:S01]  /*a110*/  F2FP.BF16.PACK_AB R104, R0, R166 ;  /* 0x000000a60068723e */ /* 0x004fe200000010ff */
[--C-:B------:R-:W-:Y:S04]  /*a120*/  FFMA.FTZ R166, R136, c[0x0][0x2d0], -R164.reuse ;  /* 0x0000b40088a67a23 */ /* 0x100fe800000108a4 */
[----:B------:R1:W-:Y:S02]  /*a130*/  @P6 LDGSTS.E.BYPASS.LTC128B.128 [R127+0x10100], [R2.64+0x80], !P3 ;  /* 0x10100080027f6fae */ /* 0x0003e4000d901d48 */
[----:B------:R-:W-:Y:S06]  /*a140*/  MUFU.EX2 R166, R166 ;  /* 0x000000a600a67308 */ /* 0x000fec0000000800 */
[----:B------:R1:W-:Y:S08]  /*a150*/  @P6 LDGSTS.E.BYPASS.LTC128B.128 [R127+0x13100], [R2.64+0x100], !P2 ;  /* 0x13100100027f6fae */ /* 0x0003f0000d101d48 */
[----:B------:R2:W-:Y:S08]  /*a160*/  @P6 LDGSTS.E.BYPASS.LTC128B.128 [R127+0xe100], [R106.64], !P4 ;  /* 0x0e1000006a7f6fae */ /* 0x0005f0000e101d48 */
[----:B------:R2:W-:Y:S08]  /*a170*/  @P6 LDGSTS.E.BYPASS.LTC128B.128 [R127+0x11100], [R106.64+0x80], !P3 ;  /* 0x111000806a7f6fae */ /* 0x0005f0000d901d48 */
[----:B------:R2:W-:Y:S01]  /*a180*/  @P6 LDGSTS.E.BYPASS.LTC128B.128 [R127+0x14100], [R106.64+0x100], !P2 ;  /* 0x141001006a7f6fae */ /* 0x0005e2000d101d48 */
[--C-:B-1----:R-:W-:Y:S02]  /*a190*/  FFMA.FTZ R2, R167, c[0x0][0x2d0], -R164.reuse ;  /* 0x0000b400a7027a23 */ /* 0x102fe400000108a4 */
[----:B------:R-:W-:Y:S05]  /*a1a0*/  FFMA.FTZ R3, R212, c[0x0][0x2d0], -R103 ;  /* 0x0000b400d4037a23 */ /* 0x000fea0000010867 */
[----:B------:R-:W0:Y:S01]  /*a1b0*/  LDGDEPBAR ;  /* 0x00000000000079af */ /* 0x000e220000000000 */
[----:B------:R-:W1:Y:S10]  /*a1c0*/  MUFU.EX2 R2, R2 ;  /* 0x0000000200027308 */ /* 0x000e740000000800 */
[----:B------:R3:W4:Y:S01]  /*a1d0*/  MUFU.EX2 R114, R3 ;  /* 0x0000000300727308 */ /* 0x0007220000000800 */
[----:B--2---:R-:W-:Y:S02]  /*a1e0*/  FADD.FTZ R106, R0, R213 ;  /* 0x000000d5006a7221 */ /* 0x004fe40000010000 */
[----:B------:R-:W-:Y:S02]  /*a1f0*/  FFMA.FTZ R0, R209, c[0x0][0x2d0], -R164 ;  /* 0x0000b400d1007a23 */ /* 0x000fe400000108a4 */
[----:B------:R-:W-:Y:S02]  /*a200*/  FADD.FTZ R115, R112, R106 ;  /* 0x0000006a70737221 */ /* 0x000fe40000010000 */
[C---:B-1----:R-:W-:Y:S03]  /*a210*/  FADD.FTZ R121, R2.reuse, R108 ;  /* 0x0000006c02797221 */ /* 0x042fe60000010000 */
[----:B------:R1:W-:Y:S01]  /*a220*/  MUFU.EX2 R113, R0 ;  /* 0x0000000000717308 */ /* 0x0003e20000000800 */
[----:B------:R-:W2:Y:S01]  /*a230*/  LDSM.16.MT88.4 R108, [R224] ;  /* 0x00000000e06c783b */ /* 0x000ea20000004200 */
[----:B------:R-:W-:Y:S01]  /*a240*/  F2FP.BF16.PACK_AB R105, R2, R165 ;  /* 0x000000a50269723e */ /* 0x000fe200000010ff */
[--C-:B------:R-:W-:Y:S02]  /*a250*/  FFMA.FTZ R2, R220, c[0x0][0x2d0], -R103.reuse ;  /* 0x0000b400dc027a23 */ /* 0x100fe40000010867 */
[--C-:B------:R-:W-:Y:S02]  /*a260*/  FFMA.FTZ R165, R153, c[0x0][0x2d0], -R103.reuse ;  /* 0x0000b40099a57a23 */ /* 0x100fe40000010867 */
[--C-:B---3--:R-:W-:Y:S01]  /*a270*/  FFMA.FTZ R3, R208, c[0x0][0x2d0], -R164.reuse ;  /* 0x0000b400d0037a23 */ /* 0x108fe200000108a4 */
[----:B----4-:R-:W-:Y:S02]  /*a280*/  F2FP.BF16.PACK_AB R106, R114, R112 ;  /* 0x00000070726a723e */ /* 0x010fe400000010ff */
[----:B------:R3:W-:Y:S01]  /*a290*/  MUFU.EX2 R119, R2 ;  /* 0x0000000200777308 */ /* 0x0007e20000000800 */
[--C-:B------:R-:W-:Y:S09]  /*a2a0*/  FFMA.FTZ R112, R216, c[0x0][0x2d0], -R164.reuse ;  /* 0x0000b400d8707a23 */ /* 0x100ff200000108a4 */
[----:B------:R-:W4:Y:S01]  /*a2b0*/  MUFU.EX2 R3, R3 ;  /* 0x0000000300037308 */ /* 0x000f220000000800 */
[----:B-1----:R-:W-:Y:S09]  /*a2c0*/  FFMA.FTZ R0, R219, c[0x0][0x2d0], -R103 ;  /* 0x0000b400db007a23 */ /* 0x002ff20000010867 */
[----:B------:R-:W-:Y:S01]  /*a2d0*/  MUFU.EX2 R120, R112 ;  /* 0x0000007000787308 */ /* 0x000fe20000000800 */
[--C-:B---3--:R-:W-:Y:S09]  /*a2e0*/  FFMA.FTZ R2, R215, c[0x0][0x2d0], -R164.reuse ;  /* 0x0000b400d7027a23 */ /* 0x108ff200000108a4 */
[----:B------:R1:W-:Y:S01]  /*a2f0*/  MUFU.EX2 R116, R2 ;  /* 0x0000000200747308 */ /* 0x0003e20000000800 */
[----:B----4-:R-:W-:Y:S01]  /*a300*/  F2FP.BF16.PACK_AB R107, R113, R3 ;  /* 0x00000003716b723e */ /* 0x010fe200000010ff */
[----:B------:R-:W-:Y:S04]  /*a310*/  FADD.FTZ R3, R3, R121 ;  /* 0x0000007903037221 */ /* 0x000fe80000010000 */
[----:B------:R-:W-:Y:S04]  /*a320*/  FADD.FTZ R122, R113, R3 ;  /* 0x00000003717a7221 */ /* 0x000fe80000010000 */
[----:B------:R-:W3:Y:S01]  /*a330*/  MUFU.EX2 R0, R0 ;  /* 0x0000000000007308 */ /* 0x000ee20000000800 */
[C---:B--2---:R-:W-:Y:S05]  /*a340*/  HMMA.16816.F32.BF16 R4, R104.reuse, R108, R4 ;  /* 0x0000006c6804723c */ /* 0x044fea0000041804 */
[--C-:B------:R-:W-:Y:S03]  /*a350*/  FFMA.FTZ R3, R130, c[0x0][0x2d0], -R164.reuse ;  /* 0x0000b40082037a23 */ /* 0x100fe600000108a4 */
[C---:B------:R-:W-:Y:S01]  /*a360*/  HMMA.16816.F32.BF16 R8, R104.reuse, R110, R8 ;  /* 0x0000006e6808723c */ /* 0x040fe20000041808 */
[----:B------:R-:W2:Y:S01]  /*a370*/  LDSM.16.MT88.4 R108, [R228] ;  /* 0x00000000e46c783b */ /* 0x000ea20000004200 */
[----:B------:R-:W-:Y:S02]  /*a380*/  MUFU.EX2 R130, R3 ;  /* 0x0000000300827308 */ /* 0x000fe40000000800 */
[--C-:B-1----:R-:W-:Y:S08]  /*a390*/  FFMA.FTZ R2, R214, c[0x0][0x2d0], -R164.reuse ;  /* 0x0000b400d6027a23 */ /* 0x102ff000000108a4 */
[----:B------:R1:W4:Y:S10]  /*a3a0*/  MUFU.EX2 R118, R2 ;  /* 0x0000000200767308 */ /* 0x0003340000000800 */
[----:B------:R-:W-:Y:S01]  /*a3b0*/  MUFU.EX2 R165, R165 ;  /* 0x000000a500a57308 */ /* 0x000fe20000000800 */
[--C-:B-1----:R-:W-:Y:S09]  /*a3c0*/  FFMA.FTZ R2, R221, c[0x0][0x2d0], -R103.reuse ;  /* 0x0000b400dd027a23 */ /* 0x102ff20000010867 */
[----:B------:R1:W-:Y:S01]  /*a3d0*/  MUFU.EX2 R117, R2 ;  /* 0x0000000200757308 */ /* 0x0003e20000000800 */
[C---:B--2---:R-:W-:Y:S08]  /*a3e0*/  HMMA.16816.F32.BF16 R12, R104.reuse, R108, R12 ;  /* 0x0000006c680c723c */ /* 0x044ff0000004180c */
[C---:B------:R-:W-:Y:S01]  /*a3f0*/  HMMA.16816.F32.BF16 R16, R104.reuse, R110, R16 ;  /* 0x0000006e6810723c */ /* 0x040fe20000041810 */
[----:B------:R-:W2:Y:S03]  /*a400*/  LDSM.16.MT88.4 R108, [R227] ;  /* 0x00000000e36c783b */ /* 0x000ea60000004200 */
[----:B-1----:R-:W-:Y:S01]  /*a410*/  FFMA.FTZ R2, R222, c[0x0][0x2d0], -R103 ;  /* 0x0000b400de027a23 */ /* 0x002fe20000010867 */
[----:B------:R-:W-:Y:S03]  /*a420*/  IADD3 R222, R218, -0x1, RZ ;  /* 0xffffffffdade7810 */ /* 0x000fe60007ffe0ff */
[----:B------:R1:W1:Y:S01]  /*a430*/  MUFU.EX2 R127, R2 ;  /* 0x00000002007f7308 */ /* 0x0002620000000800 */
[C---:B--2---:R-:W-:Y:S03]  /*a440*/  HMMA.16816.F32.BF16 R20, R104.reuse, R108, R20 ;  /* 0x0000006c6814723c */ /* 0x044fe60000041814 */
[----:B-1----:R-:W-:Y:S06]  /*a450*/  FFMA.FTZ R2, R217, c[0x0][0x2d0], -R164 ;  /* 0x0000b400d9027a23 */ /* 0x002fec00000108a4 */
[----:B------:R1:W2:Y:S01]  /*a460*/  MUFU.EX2 R124, R2 ;  /* 0x00000002007c7308 */ /* 0x0002a20000000800 */
[C---:B------:R-:W-:Y:S01]  /*a470*/  HMMA.16816.F32.BF16 R24, R104.reuse, R110, R24 ;  /* 0x0000006e6818723c */ /* 0x040fe20000041818 */
[----:B------:R-:W2:Y:S02]  /*a480*/  LDSM.16.MT88.4 R108, [R249] ;  /* 0x00000000f96c783b */ /* 0x000ea40000004200 */
[----:B-1----:R-:W-:Y:S06]  /*a490*/  FADD.FTZ R2, R114, R115 ;  /* 0x0000007372027221 */ /* 0x002fec0000010000 */
[----:B------:R-:W-:Y:S03]  /*a4a0*/  LDSM.16.MT88.4 R112, [R228+0x1000] ;  /* 0x00100000e470783b */ /* 0x000fe60000004200 */
[----:B---3--:R-:W-:Y:S02]  /*a4b0*/  FADD.FTZ R121, R0, R2 ;  /* 0x0000000200797221 */ /* 0x008fe40000010000 */
[----:B------:R-:W-:Y:S04]  /*a4c0*/  FADD.FTZ R2, R116, R122 ;  /* 0x0000007a74027221 */ /* 0x000fe80000010000 */
[----:B----4-:R-:W-:Y:S04]  /*a4d0*/  FADD.FTZ R2, R118, R2 ;  /* 0x0000000276027221 */ /* 0x010fe80000010000 */
[----:B------:R-:W-:Y:S01]  /*a4e0*/  FADD.FTZ R2, R120, R2 ;  /* 0x0000000278027221 */ /* 0x000fe20000010000 */
[C---:B--2---:R-:W-:Y:S08]  /*a4f0*/  HMMA.16816.F32.BF16 R28, R104.reuse, R108, R28 ;  /* 0x0000006c681c723c */ /* 0x044ff0000004181c */
        /* <DEDUP_REMOVED lines=25> */
[----:B------:R-:W1:Y:S06]  /*a690*/  LDSM.16.MT88.4 R108, [R224+0x800] ;  /* 0x00080000e06c783b */ /* 0x000e6c0000004200 */
[----:B------:R-:W-:Y:S01]  /*a6a0*/  F2FP.BF16.PACK_AB R104, R119, R0 ;  /* 0x000000007768723e */ /* 0x000fe200000010ff */
[--C-:B------:R-:W-:Y:S01]  /*a6b0*/  FFMA.FTZ R0, R126, c[0x0][0x2d0], -R103.reuse ;  /* 0x0000b4007e007a23 */ /* 0x100fe20000010867 */
[----:B------:R-:W-:Y:S03]  /*a6c0*/  F2FP.BF16.PACK_AB R105, R118, R116 ;  /* 0x000000747669723e */ /* 0x000fe600000010ff */
[----:B------:R-:W-:Y:S02]  /*a6d0*/  F2FP.BF16.PACK_AB R106, R127, R117 ;  /* 0x000000757f6a723e */ /* 0x000fe400000010ff */
[C---:B------:R-:W-:Y:S01]  /*a6e0*/  F2FP.BF16.PACK_AB R107, R124.reuse, R120 ;  /* 0x000000787c6b723e */ /* 0x040fe200000010ff */
[----:B------:R-:W-:Y:S01]  /*a6f0*/  FADD.FTZ R124, R124, R2 ;  /* 0x000000027c7c7221 */ /* 0x000fe20000010000 */
[----:B------:R-:W-:Y:S02]  /*a700*/  MOV R126, R123 ;  /* 0x0000007b007e7202 */ /* 0x000fe40000000f00 */
[----:B------:R2:W3:Y:S03]  /*a710*/  MUFU.EX2 R123, R0 ;  /* 0x00000000007b7308 */ /* 0x0004e60000000800 */
[C---:B-1----:R-:W-:Y:S03]  /*a720*/  HMMA.16816.F32.BF16 R4, R104.reuse, R108, R4 ;  /* 0x0000006c6804723c */ /* 0x042fe60000041804 */
[--C-:B--2---:R-:W-:Y:S02]  /*a730*/  FFMA.FTZ R0, R154, c[0x0][0x2d0], -R103.reuse ;  /* 0x0000b4009a007a23 */ /* 0x104fe40000010867 */
[----:B------:R-:W-:Y:S01]  /*a740*/  IMAD.MOV.U32 R154, RZ, RZ, R150 ;  /* 0x000000ffff9a7224 */ /* 0x000fe200078e0096 */
[----:B------:R-:W-:Y:S02]  /*a750*/  MOV R150, R146 ;  /* 0x0000009200967202 */ /* 0x000fe40000000f00 */
[C---:B------:R-:W-:Y:S01]  /*a760*/  HMMA.16816.F32.BF16 R8, R104.reuse, R110, R8 ;  /* 0x0000006e6808723c */ /* 0x040fe20000041808 */
[----:B------:R-:W1:Y:S03]  /*a770*/  LDSM.16.MT88.4 R108, [R228+0x800] ;  /* 0x00080000e46c783b */ /* 0x000e660000004200 */
[----:B------:R-:W-:Y:S02]  /*a780*/  MOV R146, R131 ;  /* 0x0000008300927202 */ /* 0x000fe40000000f00 */
[----:B------:R-:W-:Y:S02]  /*a790*/  MOV R131, R129 ;  /* 0x0000008100837202 */ /* 0x000fe40000000f00 */
[----:B------:R2:W4:Y:S04]  /*a7a0*/  MUFU.EX2 R129, R0 ;  /* 0x0000000000817308 */ /* 0x0005280000000800 */
[--C-:B--2---:R-:W-:Y:S06]  /*a7b0*/  FFMA.FTZ R0, R126, c[0x0][0x2d0], -R164.reuse ;  /* 0x0000b4007e007a23 */ /* 0x104fec00000108a4 */
[----:B------:R2:W-:Y:S01]  /*a7c0*/  MUFU.EX2 R125, R0 ;  /* 0x00000000007d7308 */ /* 0x0005e20000000800 */
[C---:B-1----:R-:W-:Y:S08]  /*a7d0*/  HMMA.16816.F32.BF16 R12, R104.reuse, R108, R12 ;  /* 0x0000006c680c723c */ /* 0x042ff0000004180c */
[C---:B------:R-:W-:Y:S01]  /*a7e0*/  HMMA.16816.F32.BF16 R16, R104.reuse, R110, R16 ;  /* 0x0000006e6810723c */ /* 0x040fe20000041810 */
[----:B------:R-:W1:Y:S03]  /*a7f0*/  LDSM.16.MT88.4 R108, [R227+0x800] ;  /* 0x00080000e36c783b */ /* 0x000e660000004200 */
[----:B--2---:R-:W-:Y:S05]  /*a800*/  FFMA.FTZ R0, R223, c[0x0][0x2d0], -R164 ;  /* 0x0000b400df007a23 */ /* 0x004fea00000108a4 */
[----:B------:R-:W2:Y:S01]  /*a810*/  LDL R223, [R1+0xc] ;  /* 0x00000c0001df7983 */ /* 0x000ea20000100800 */
[----:B------:R3:W-:Y:S02]  /*a820*/  MUFU.EX2 R126, R0 ;  /* 0x00000000007e7308 */ /* 0x0007e40000000800 */
[----:B---3--:R-:W-:Y:S01]  /*a830*/  FFMA.FTZ R0, R155, c[0x0][0x2d0], -R103 ;  /* 0x0000b4009b007a23 */ /* 0x008fe20000010867 */
[C---:B-1----:R-:W-:Y:S03]  /*a840*/  HMMA.16816.F32.BF16 R20, R104.reuse, R108, R20 ;  /* 0x0000006c6814723c */ /* 0x042fe60000041814 */
[----:B------:R-:W-:Y:S01]  /*a850*/  IMAD.MOV.U32 R155, RZ, RZ, R154 ;  /* 0x000000ffff9b7224 */ /* 0x000fe200078e009a */
[----:B------:R-:W-:Y:S02]  /*a860*/  MOV R154, R150 ;  /* 0x00000096009a7202 */ /* 0x000fe40000000f00 */
[----:B------:R-:W-:Y:S01]  /*a870*/  MOV R150, R147 ;  /* 0x0000009300967202 */ /* 0x000fe20000000f00 */
[----:B------:R-:W-:Y:S01]  /*a880*/  IMAD.MOV.U32 R147, RZ, RZ, R135 ;  /* 0x000000ffff937224 */ /* 0x000fe200078e0087 */
[C---:B------:R-:W-:Y:S01]  /*a890*/  HMMA.16816.F32.BF16 R24, R104.reuse, R110, R24 ;  /* 0x0000006e6818723c */ /* 0x040fe20000041818 */
[----:B------:R-:W1:Y:S03]  /*a8a0*/  LDSM.16.MT88.4 R108, [R230+0x800] ;  /* 0x00080000e66c783b */ /* 0x000e660000004200 */
[----:B------:R-:W-:Y:S02]  /*a8b0*/  MOV R135, R131 ;  /* 0x0000008300877202 */ /* 0x000fe40000000f00 */
[----:B------:R3:W1:Y:S02]  /*a8c0*/  MUFU.EX2 R131, R0 ;  /* 0x0000000000837308 */ /* 0x0006640000000800 */
[----:B---3--:R-:W-:Y:S08]  /*a8d0*/  FFMA.FTZ R0, R141, c[0x0][0x2d0], -R103 ;  /* 0x0000b4008d007a23 */ /* 0x008ff00000010867 */
[----:B------:R3:W3:Y:S01]  /*a8e0*/  MUFU.EX2 R141, R0 ;  /* 0x00000000008d7308 */ /* 0x0006e20000000800 */
[C---:B-1----:R-:W-:Y:S08]  /*a8f0*/  HMMA.16816.F32.BF16 R28, R104.reuse, R108, R28 ;  /* 0x0000006c681c723c */ /* 0x042ff0000004181c */
[C---:B------:R-:W-:Y:S01]  /*a900*/  HMMA.16816.F32.BF16 R32, R104.reuse, R110, R32 ;  /* 0x0000006e6820723c */ /* 0x040fe20000041820 */
[----:B------:R-:W1:Y:S03]  /*a910*/  LDSM.16.MT88.4 R108, [R224+0x3800] ;  /* 0x00380000e06c783b */ /* 0x000e660000004200 */
[----:B---3--:R-:W-:Y:S01]  /*a920*/  FFMA.FTZ R0, R155, c[0x0][0x2d0], -R164 ;  /* 0x0000b4009b007a23 */ /* 0x008fe200000108a4 */
[----:B------:R-:W-:Y:S01]  /*a930*/  MOV R155, R150 ;  /* 0x00000096009b7202 */ /* 0x000fe20000000f00 */
[----:B------:R-:W-:Y:S01]  /*a940*/  IMAD.MOV.U32 R150, RZ, RZ, R135 ;  /* 0x000000ffff967224 */ /* 0x000fe200078e0087 */
[----:B------:R-:W-:Y:S02]  /*a950*/  MOV R135, R140 ;  /* 0x0000008c00877202 */ /* 0x000fe40000000f00 */
[----:B------:R3:W-:Y:S03]  /*a960*/  MUFU.EX2 R140, R0 ;  /* 0x00000000008c7308 */ /* 0x0007e60000000800 */
[----:B---3--:R-:W-:Y:S01]  /*a970*/  FADD.FTZ R0, R119, R121 ;  /* 0x0000007977007221 */ /* 0x008fe20000010000 */
[C---:B-1----:R-:W-:Y:S03]  /*a980*/  HMMA.16816.F32.BF16 R36, R104.reuse, R108, R36 ;  /* 0x0000006c6824723c */ /* 0x042fe60000041824 */
[----:B------:R-:W-:Y:S02]  /*a990*/  FADD.FTZ R122, R117, R0 ;  /* 0x00000000757a7221 */ /* 0x000fe40000010000 */
[----:B------:R-:W-:Y:S01]  /*a9a0*/  LDSM.16.MT88.4 R116, [R228+0x1800] ;  /* 0x00180000e474783b */ /* 0x000fe20000004200 */
[--C-:B------:R-:W-:Y:S02]  /*a9b0*/  FFMA.FTZ R0, R133, c[0x0][0x2d0], -R103.reuse ;  /* 0x0000b40085007a23 */ /* 0x100fe40000010867 */
[C---:B------:R-:W-:Y:S02]  /*a9c0*/  HMMA.16816.F32.BF16 R40, R104.reuse, R110, R40 ;  /* 0x0000006e6828723c */ /* 0x040fe40000041828 */
[----:B------:R1:W3:Y:S02]  /*a9d0*/  MUFU.EX2 R133, R0 ;  /* 0x0000000000857308 */ /* 0x0002e40000000800 */
[----:B------:R-:W-:Y:S01]  /*a9e0*/  FADD.FTZ R122, R127, R122 ;  /* 0x0000007a7f7a7221 */ /* 0x000fe20000010000 */
[----:B------:R-:W3:Y:S03]  /*a9f0*/  LDSM.16.MT88.4 R108, [R228+0x3800] ;  /* 0x00380000e46c783b */ /* 0x000ee60000004200 */
[----:B------:R-:W-:Y:S04]  /*aa00*/  FADD.FTZ R2, R123, R122 ;  /* 0x0000007a7b027221 */ /* 0x000fe80000010000 */
[----:B----4-:R-:W-:Y:S04]  /*aa10*/  FADD.FTZ R2, R129, R2 ;  /* 0x0000000281027221 */ /* 0x010fe80000010000 */
[----:B------:R-:W-:Y:S04]  /*aa20*/  FADD.FTZ R2, R131, R2 ;  /* 0x0000000283027221 */ /* 0x000fe80000010000 */
[----:B------:R-:W-:Y:S02]  /*aa30*/  FADD.FTZ R2, R141, R2 ;  /* 0x000000028d027221 */ /* 0x000fe40000010000 */
[----:B-1----:R-:W-:Y:S02]  /*aa40*/  FFMA.FTZ R0, R135, c[0x0][0x2d0], -R103 ;  /* 0x0000b40087007a23 */ /* 0x002fe40000010867 */
[----:B---3--:R-:W-:Y:S02]  /*aa50*/  FADD.FTZ R2, R133, R2 ;  /* 0x0000000285027221 */ /* 0x008fe40000010000 */
[----:B------:R1:W3:Y:S01]  /*aa60*/  MUFU.EX2 R135, R0 ;  /* 0x0000000000877308 */ /* 0x0002e20000000800 */
[C---:B------:R-:W-:Y:S08]  /*aa70*/  HMMA.16816.F32.BF16 R44, R104.reuse, R108, R44 ;  /* 0x0000006c682c723c */ /* 0x040ff0000004182c */
[C---:B------:R-:W-:Y:S01]  /*aa80*/  HMMA.16816.F32.BF16 R48, R104.reuse, R110, R48 ;  /* 0x0000006e6830723c */ /* 0x040fe20000041830 */
[----:B------:R-:W4:Y:S03]  /*aa90*/  LDSM.16.MT88.4 R108, [R227+0x3800] ;  /* 0x00380000e36c783b */ /* 0x000f260000004200 */
[----:B-1----:R-:W-:Y:S01]  /*aaa0*/  FFMA.FTZ R0, R150, c[0x0][0x2d0], -R164 ;  /* 0x0000b40096007a23 */ /* 0x002fe200000108a4 */
[----:B------:R-:W-:Y:S01]  /*aab0*/  MOV R150, R132 ;  /* 0x0000008400967202 */ /* 0x000fe20000000f00 */
[----:B---3--:R-:W-:Y:S02]  /*aac0*/  FADD.FTZ R2, R135, R2 ;  /* 0x0000000287027221 */ /* 0x008fe40000010000 */
[----:B------:R1:W-:Y:S04]  /*aad0*/  MUFU.EX2 R132, R0 ;  /* 0x0000000000847308 */ /* 0x0003e80000000800 */
[----:B-1----:R-:W-:Y:S02]  /*aae0*/  FFMA.FTZ R0, R147, c[0x0][0x2d0], -R164 ;  /* 0x0000b40093007a23 */ /* 0x002fe400000108a4 */
[----:B------:R-:W-:Y:S01]  /*aaf0*/  IMAD.MOV.U32 R147, RZ, RZ, R146 ;  /* 0x000000ffff937224 */ /* 0x000fe200078e0092 */
[----:B------:R-:W-:Y:S02]  /*ab00*/  MOV R146, R143 ;  /* 0x0000008f00927202 */ /* 0x000fe40000000f00 */
[----:B------:R-:W-:Y:S01]  /*ab10*/  MOV R143, R142 ;  /* 0x0000008e008f7202 */ /* 0x000fe20000000f00 */
[----:B------:R-:W-:Y:S01]  /*ab20*/  IMAD.MOV.U32 R142, RZ, RZ, R139 ;  /* 0x000000ffff8e7224 */ /* 0x000fe200078e008b */
[----:B------:R-:W-:Y:S01]  /*ab30*/  MOV R139, R138 ;  /* 0x0000008a008b7202 */ /* 0x000fe20000000f00 */
[--C-:B------:R-:W-:Y:S01]  /*ab40*/  FFMA.FTZ R3, R146, c[0x0][0x2d0], -R103.reuse ;  /* 0x0000b40092037a23 */ /* 0x100fe20000010867 */
[C---:B----4-:R-:W-:Y:S03]  /*ab50*/  HMMA.16816.F32.BF16 R52, R104.reuse, R108, R52 ;  /* 0x0000006c6834723c */ /* 0x050fe60000041834 */
[----:B------:R-:W-:Y:S01]  /*ab60*/  MOV R138, R134 ;  /* 0x00000086008a7202 */ /* 0x000fe20000000f00 */
[--C-:B------:R-:W-:Y:S01]  /*ab70*/  FFMA.FTZ R120, R143, c[0x0][0x2d0], -R103.reuse ;  /* 0x0000b4008f787a23 */ /* 0x100fe20000010867 */
[----:B------:R1:W-:Y:S01]  /*ab80*/  MUFU.EX2 R134, R0 ;  /* 0x0000000000867308 */ /* 0x0003e20000000800 */
[--C-:B------:R-:W-:Y:S02]  /*ab90*/  FFMA.FTZ R121, R142, c[0x0][0x2d0], -R103.reuse ;  /* 0x0000b4008e797a23 */ /* 0x100fe40000010867 */
[C---:B------:R-:W-:Y:S01]  /*aba0*/  HMMA.16816.F32.BF16 R56, R104.reuse, R110, R56 ;  /* 0x0000006e6838723c */ /* 0x040fe20000041838 */
[----:B------:R-:W3:Y:S03]  /*abb0*/  LDSM.16.MT88.4 R108, [R230+0x3800] ;  /* 0x00380000e66c783b */ /* 0x000ee60000004200 */
[--C-:B------:R-:W-:Y:S02]  /*abc0*/  FFMA.FTZ R167, R139, c[0x0][0x2d0], -R103.reuse ;  /* 0x0000b4008ba77a23 */ /* 0x100fe40000010867 */
[--C-:B------:R-:W-:Y:S01]  /*abd0*/  FFMA.FTZ R208, R138, c[0x0][0x2d0], -R103.reuse ;  /* 0x0000b4008ad07a23 */ /* 0x100fe20000010867 */
[----:B------:R-:W-:Y:S10]  /*abe0*/  MUFU.EX2 R214, R120 ;  /* 0x0000007800d67308 */ /* 0x000ff40000000800 */
[----:B------:R-:W-:Y:S01]  /*abf0*/  MUFU.EX2 R211, R121 ;  /* 0x0000007900d37308 */ /* 0x000fe20000000800 */
[--C-:B-1----:R-:W-:Y:S09]  /*ac00*/  FFMA.FTZ R0, R155, c[0x0][0x2d0], -R103.reuse ;  /* 0x0000b4009b007a23 */ /* 0x102ff20000010867 */
[----:B------:R1:W4:Y:S10]  /*ac10*/  MUFU.EX2 R221, R0 ;  /* 0x0000000000dd7308 */ /* 0x0003340000000800 */
[----:B------:R2:W-:Y:S01]  /*ac20*/  MUFU.EX2 R215, R3 ;  /* 0x0000000300d77308 */ /* 0x0005e20000000800 */
[C---:B---3--:R-:W-:Y:S09]  /*ac30*/  HMMA.16816.F32.BF16 R60, R104.reuse, R108, R60 ;  /* 0x0000006c683c723c */ /* 0x048ff2000004183c */
[----:B------:R-:W-:Y:S01]  /*ac40*/  MUFU.EX2 R167, R167 ;  /* 0x000000a700a77308 */ /* 0x000fe20000000800 */
[C---:B------:R-:W-:Y:S01]  /*ac50*/  HMMA.16816.F32.BF16 R64, R104.reuse, R110, R64 ;  /* 0x0000006e6840723c */ /* 0x040fe20000041840 */
[----:B------:R-:W3:Y:S02]  /*ac60*/  LDSM.16.MT88.4 R108, [R224+0x6800] ;  /* 0x00680000e06c783b */ /* 0x000ee40000004200 */
[--C-:B-1----:R-:W-:Y:S02]  /*ac70*/  FFMA.FTZ R0, R154, c[0x0][0x2d0], -R103.reuse ;  /* 0x0000b4009a007a23 */ /* 0x102fe40000010867 */
[----:B----4-:R-:W-:Y:S04]  /*ac80*/  FADD.FTZ R2, R221, R2 ;  /* 0x00000002dd027221 */ /* 0x010fe80000010000 */
[----:B------:R1:W4:Y:S03]  /*ac90*/  MUFU.EX2 R220, R0 ;  /* 0x0000000000dc7308 */ /* 0x0003260000000800 */
[----:B--2---:R-:W-:Y:S02]  /*aca0*/  FFMA.FTZ R3, R137, c[0x0][0x2d0], -R164 ;  /* 0x0000b40089037a23 */ /* 0x004fe400000108a4 */
[----:B------:R-:W-:Y:S01]  /*acb0*/  LDSM.16.MT88.4 R136, [R230+0x2800] ;  /* 0x00280000e688783b */ /* 0x000fe20000004200 */
[----:B------:R-:W-:Y:S01]  /*acc0*/  ISETP.GT.AND P0, PT, R218, R223, PT ;  /* 0x000000dfda00720c */ /* 0x000fe20003f04270 */
[----:B------:R-:W-:Y:S03]  /*acd0*/  IMAD.MOV.U32 R218, RZ, RZ, R222 ;  /* 0x000000ffffda7224 */ /* 0x000fe600078e00de */
[----:B------:R-:W-:Y:S10]  /*ace0*/  MUFU.EX2 R208, R208 ;  /* 0x000000d000d07308 */ /* 0x000ff40000000800 */
[----:B------:R-:W-:Y:S01]  /*acf0*/  MUFU.EX2 R3, R3 ;  /* 0x0000000300037308 */ /* 0x000fe20000000800 */
[----:B-1----:R-:W-:Y:S02]  /*ad00*/  FFMA.FTZ R0, R151, c[0x0][0x2d0], -R164 ;  /* 0x0000b40097007a23 */ /* 0x002fe400000108a4 */
[----:B----4-:R-:W-:Y:S07]  /*ad10*/  FADD.FTZ R2, R220, R2 ;  /* 0x00000002dc027221 */ /* 0x010fee0000010000 */
[----:B------:R1:W-:Y:S01]  /*ad20*/  MUFU.EX2 R219, R0 ;  /* 0x0000000000db7308 */ /* 0x0003e20000000800 */
[C---:B---3--:R-:W-:Y:S08]  /*ad30*/  HMMA.16816.F32.BF16 R68, R104.reuse, R108, R68 ;  /* 0x0000006c6844723c */ /* 0x048ff00000041844 */
[C---:B------:R-:W-:Y:S01]  /*ad40*/  HMMA.16816.F32.BF16 R72, R104.reuse, R110, R72 ;  /* 0x0000006e6848723c */ /* 0x040fe20000041848 */
[----:B------:R-:W2:Y:S03]  /*ad50*/  LDSM.16.MT88.4 R108, [R228+0x6800] ;  /* 0x00680000e46c783b */ /* 0x000ea60000004200 */
[--C-:B-1----:R-:W-:Y:S04]  /*ad60*/  FFMA.FTZ R0, R150, c[0x0][0x2d0], -R164.reuse ;  /* 0x0000b40096007a23 */ /* 0x102fe800000108a4 */
[----:B------:R1:W-:Y:S01]  /*ad70*/  MUFU.EX2 R217, R0 ;  /* 0x0000000000d97308 */ /* 0x0003e20000000800 */
[C---:B--2---:R-:W-:Y:S03]  /*ad80*/  HMMA.16816.F32.BF16 R76, R104.reuse, R108, R76 ;  /* 0x0000006c684c723c */ /* 0x044fe6000004184c */
[--C-:B-1----:R-:W-:Y:S02]  /*ad90*/  FFMA.FTZ R0, R147, c[0x0][0x2d0], -R103.reuse ;  /* 0x0000b40093007a23 */ /* 0x102fe40000010867 */
[----:B------:R-:W-:Y:S02]  /*ada0*/  FFMA.FTZ R103, R152, c[0x0][0x2d0], -R103 ;  /* 0x0000b40098677a23 */ /* 0x000fe40000010867 */
[----:B------:R-:W-:Y:S01]  /*adb0*/  LDSM.16.MT88.4 R152, [R228+0x5800] ;  /* 0x00580000e498783b */ /* 0x000fe20000004200 */
[C---:B------:R-:W-:Y:S01]  /*adc0*/  HMMA.16816.F32.BF16 R80, R104.reuse, R110, R80 ;  /* 0x0000006e6850723c */ /* 0x040fe20000041850 */
[----:B------:R1:W2:Y:S06]  /*add0*/  MUFU.EX2 R216, R0 ;  /* 0x0000000000d87308 */ /* 0x0002ac0000000800 */
[----:B------:R-:W3:Y:S04]  /*ade0*/  LDSM.16.MT88.4 R108, [R227+0x6800] ;  /* 0x00680000e36c783b */ /* 0x000ee80000004200 */
[----:B------:R-:W-:Y:S01]  /*adf0*/  MUFU.EX2 R103, R103 ;  /* 0x0000006700677308 */ /* 0x000fe20000000800 */
[----:B-1----:R-:W-:Y:S02]  /*ae00*/  FFMA.FTZ R0, R149, c[0x0][0x2d0], -R164 ;  /* 0x0000b40095007a23 */ /* 0x002fe400000108a4 */
[----:B--2---:R-:W-:Y:S07]  /*ae10*/  FADD.FTZ R2, R216, R2 ;  /* 0x00000002d8027221 */ /* 0x004fee0000010000 */
[----:B------:R1:W2:Y:S01]  /*ae20*/  MUFU.EX2 R212, R0 ;  /* 0x0000000000d47308 */ /* 0x0002a20000000800 */
[----:B------:R-:W-:Y:S04]  /*ae30*/  FADD.FTZ R2, R215, R2 ;  /* 0x00000002d7027221 */ /* 0x000fe80000010000 */
[----:B------:R-:W-:Y:S04]  /*ae40*/  FADD.FTZ R2, R214, R2 ;  /* 0x00000002d6027221 */ /* 0x000fe80000010000 */
[----:B------:R-:W-:Y:S04]  /*ae50*/  FADD.FTZ R2, R211, R2 ;  /* 0x00000002d3027221 */ /* 0x000fe80000010000 */
[----:B------:R-:W-:Y:S01]  /*ae60*/  FADD.FTZ R2, R167, R2 ;  /* 0x00000002a7027221 */ /* 0x000fe20000010000 */
[C---:B---3--:R-:W-:Y:S03]  /*ae70*/  HMMA.16816.F32.BF16 R84, R104.reuse, R108, R84 ;  /* 0x0000006c6854723c */ /* 0x048fe60000041854 */
[--C-:B-1----:R-:W-:Y:S05]  /*ae80*/  FFMA.FTZ R0, R148, c[0x0][0x2d0], -R164.reuse ;  /* 0x0000b40094007a23 */ /* 0x102fea00000108a4 */
[C---:B------:R-:W-:Y:S01]  /*ae90*/  HMMA.16816.F32.BF16 R88, R104.reuse, R110, R88 ;  /* 0x0000006e6858723c */ /* 0x040fe20000041858 */
[----:B------:R-:W1:Y:S01]  /*aea0*/  LDSM.16.MT88.4 R108, [R230+0x6800] ;  /* 0x00680000e66c783b */ /* 0x000e620000004200 */
[----:B------:R3:W4:Y:S02]  /*aeb0*/  MUFU.EX2 R213, R0 ;  /* 0x0000000000d57308 */ /* 0x0007240000000800 */
[--C-:B---3--:R-:W-:Y:S08]  /*aec0*/  FFMA.FTZ R0, R145, c[0x0][0x2d0], -R164.reuse ;  /* 0x0000b40091007a23 */ /* 0x108ff000000108a4 */
[----:B------:R3:W2:Y:S01]  /*aed0*/  MUFU.EX2 R210, R0 ;  /* 0x0000000000d27308 */ /* 0x0006a20000000800 */
[C---:B-1----:R-:W-:Y:S08]  /*aee0*/  HMMA.16816.F32.BF16 R92, R104.reuse, R108, R92 ;  /* 0x0000006c685c723c */ /* 0x042ff0000004185c */
[----:B------:R-:W-:Y:S01]  /*aef0*/  HMMA.16816.F32.BF16 R96, R104, R110, R96 ;  /* 0x0000006e6860723c */ /* 0x000fe20000041860 */
[----:B------:R-:W1:Y:S03]  /*af00*/  LDSM.16.MT88.4 R108, [R224+0x1000] ;  /* 0x00100000e06c783b */ /* 0x000e660000004200 */
[--C-:B---3--:R-:W-:Y:S03]  /*af10*/  FFMA.FTZ R0, R144, c[0x0][0x2d0], -R164.reuse ;  /* 0x0000b40090007a23 */ /* 0x108fe600000108a4 */
[----:B------:R-:W-:Y:S01]  /*af20*/  F2FP.BF16.PACK_AB R104, R129, R123 ;  /* 0x0000007b8168723e */ /* 0x000fe200000010ff */
[----:B------:R-:W-:Y:S01]  /*af30*/  FFMA.FTZ R164, R102, c[0x0][0x2d0], -R164 ;  /* 0x0000b40066a47a23 */ /* 0x000fe200000108a4 */
[----:B------:R-:W-:Y:S01]  /*af40*/  F2FP.BF16.PACK_AB R105, R126, R125 ;  /* 0x0000007d7e69723e */ /* 0x000fe200000010ff */
[----:B------:R-:W-:Y:S01]  /*af50*/  LDSM.16.MT88.4 R120, [R227+0x2000] ;  /* 0x00200000e378783b */ /* 0x000fe20000004200 */
[----:B------:R-:W-:Y:S01]  /*af60*/  MUFU.EX2 R102, R128 ;  /* 0x0000008000667308 */ /* 0x000fe20000000800 */
[----:B------:R-:W-:Y:S02]  /*af70*/  F2FP.BF16.PACK_AB R106, R141, R131 ;  /* 0x000000838d6a723e */ /* 0x000fe400000010ff */
[----:B------:R-:W-:Y:S04]  /*af80*/  F2FP.BF16.PACK_AB R107, R140, R130 ;  /* 0x000000828c6b723e */ /* 0x000fe800000010ff */
[----:B------:R-:W-:Y:S03]  /*af90*/  LDSM.16.MT88.4 R144, [R224+0x5800] ;  /* 0x00580000e090783b */ /* 0x000fe60000004200 */
[----:B------:R3:W2:Y:S10]  /*afa0*/  MUFU.EX2 R209, R0 ;  /* 0x0000000000d17308 */ /* 0x0006b40000000800 */
[----:B------:R-:W2:Y:S01]  /*afb0*/  MUFU.EX2 R164, R164 ;  /* 0x000000a400a47308 */ /* 0x000ea20000000800 */
[C---:B-1----:R-:W-:Y:S03]  /*afc0*/  HMMA.16816.F32.BF16 R4, R104.reuse, R108, R4 ;  /* 0x0000006c6804723c */ /* 0x042fe60000041804 */
[----:B---3--:R-:W-:Y:S05]  /*afd0*/  FADD.FTZ R0, R125, R124 ;  /* 0x0000007c7d007221 */ /* 0x008fea0000010000 */
[C---:B------:R-:W-:Y:S01]  /*afe0*/  HMMA.16816.F32.BF16 R8, R104.reuse, R110, R8 ;  /* 0x0000006e6808723c */ /* 0x040fe20000041808 */
[----:B------:R-:W1:Y:S03]  /*aff0*/  LDSM.16.MT88.4 R108, [R227+0x1000] ;  /* 0x00100000e36c783b */ /* 0x000e660000004200 */
[----:B------:R-:W-:Y:S04]  /*b000*/  FADD.FTZ R0, R126, R0 ;  /* 0x000000007e007221 */ /* 0x000fe80000010000 */
[C---:B------:R-:W-:Y:S01]  /*b010*/  HMMA.16816.F32.BF16 R12, R104.reuse, R112, R12 ;  /* 0x00000070680c723c */ /* 0x040fe2000004180c */
[----:B------:R-:W-:Y:S03]  /*b020*/  LDSM.16.MT88.4 R124, [R228+0x5000] ;  /* 0x00500000e47c783b */ /* 0x000fe60000004200 */
[----:B------:R-:W-:Y:S04]  /*b030*/  FADD.FTZ R0, R130, R0 ;  /* 0x0000000082007221 */ /* 0x000fe80000010000 */
[C---:B------:R-:W-:Y:S01]  /*b040*/  HMMA.16816.F32.BF16 R16, R104.reuse, R114, R16 ;  /* 0x000000726810723c */ /* 0x040fe20000041810 */
[----:B------:R-:W3:Y:S03]  /*b050*/  LDSM.16.MT88.4 R112, [R230+0x1000] ;  /* 0x00100000e670783b */ /* 0x000ee60000004200 */
[----:B------:R-:W-:Y:S04]  /*b060*/  FADD.FTZ R0, R140, R0 ;  /* 0x000000008c007221 */ /* 0x000fe80000010000 */
[----:B------:R-:W-:Y:S01]  /*b070*/  FADD.FTZ R0, R132, R0 ;  /* 0x0000000084007221 */ /* 0x000fe20000010000 */
[----:B------:R-:W-:Y:S03]  /*b080*/  LDSM.16.MT88.4 R128, [R227+0x2800] ;  /* 0x00280000e380783b */ /* 0x000fe60000004200 */
[----:B------:R-:W-:Y:S04]  /*b090*/  FADD.FTZ R0, R134, R0 ;  /* 0x0000000086007221 */ /* 0x000fe80000010000 */
[----:B------:R-:W-:Y:S04]  /*b0a0*/  FADD.FTZ R0, R219, R0 ;  /* 0x00000000db007221 */ /* 0x000fe80000010000 */
[----:B------:R-:W-:Y:S04]  /*b0b0*/  FADD.FTZ R0, R217, R0 ;  /* 0x00000000d9007221 */ /* 0x000fe80000010000 */
[----:B--2---:R-:W-:Y:S01]  /*b0c0*/  FADD.FTZ R0, R212, R0 ;  /* 0x00000000d4007221 */ /* 0x004fe20000010000 */
[C---:B-1----:R-:W-:Y:S03]  /*b0d0*/  HMMA.16816.F32.BF16 R20, R104.reuse, R108, R20 ;  /* 0x0000006c6814723c */ /* 0x042fe60000041814 */
[----:B----4-:R-:W-:Y:S04]  /*b0e0*/  FADD.FTZ R0, R213, R0 ;  /* 0x00000000d5007221 */ /* 0x010fe80000010000 */
[----:B------:R-:W-:Y:S01]  /*b0f0*/  FADD.FTZ R0, R210, R0 ;  /* 0x00000000d2007221 */ /* 0x000fe20000010000 */
[C---:B------:R-:W-:Y:S01]  /*b100*/  HMMA.16816.F32.BF16 R24, R104.reuse, R110, R24 ;  /* 0x0000006e6818723c */ /* 0x040fe20000041818 */
[----:B------:R-:W1:Y:S03]  /*b110*/  LDSM.16.MT88.4 R108, [R224+0x4000] ;  /* 0x00400000e06c783b */ /* 0x000e660000004200 */
[----:B------:R-:W-:Y:S04]  /*b120*/  FADD.FTZ R0, R209, R0 ;  /* 0x00000000d1007221 */ /* 0x000fe80000010000 */
[C---:B---3--:R-:W-:Y:S08]  /*b130*/  HMMA.16816.F32.BF16 R28, R104.reuse, R112, R28 ;  /* 0x00000070681c723c */ /* 0x048ff0000004181c */
[C---:B------:R-:W-:Y:S01]  /*b140*/  HMMA.16816.F32.BF16 R32, R104.reuse, R114, R32 ;  /* 0x000000726820723c */ /* 0x040fe20000041820 */
[----:B------:R-:W2:Y:S07]  /*b150*/  LDSM.16.MT88.4 R112, [R228+0x4000] ;  /* 0x00400000e470783b */ /* 0x000eae0000004200 */
[C---:B-1----:R-:W-:Y:S08]  /*b160*/  HMMA.16816.F32.BF16 R36, R104.reuse, R108, R36 ;  /* 0x0000006c6824723c */ /* 0x042ff00000041824 */
[C---:B------:R-:W-:Y:S01]  /*b170*/  HMMA.16816.F32.BF16 R40, R104.reuse, R110, R40 ;  /* 0x0000006e6828723c */ /* 0x040fe20000041828 */
[----:B------:R-:W1:Y:S07]  /*b180*/  LDSM.16.MT88.4 R108, [R227+0x4000] ;  /* 0x00400000e36c783b */ /* 0x000e6e0000004200 */
[C---:B--2---:R-:W-:Y:S08]  /*b190*/  HMMA.16816.F32.BF16 R44, R104.reuse, R112, R44 ;  /* 0x00000070682c723c */ /* 0x044ff0000004182c */
        /* <DEDUP_REMOVED lines=18> */
[----:B------:R-:W-:Y:S01]  /*b2c0*/  HMMA.16816.F32.BF16 R96, R104, R114, R96 ;  /* 0x000000726860723c */ /* 0x000fe20000041860 */
[----:B------:R-:W2:Y:S06]  /*b2d0*/  LDSM.16.MT88.4 R112, [R227+0x1800] ;  /* 0x00180000e370783b */ /* 0x000eac0000004200 */
[----:B------:R-:W-:Y:S02]  /*b2e0*/  F2FP.BF16.PACK_AB R104, R135, R133 ;  /* 0x000000858768723e */ /* 0x000fe400000010ff */
[----:B------:R-:W-:Y:S03]  /*b2f0*/  F2FP.BF16.PACK_AB R105, R134, R132 ;  /* 0x000000848669723e */ /* 0x000fe600000010ff */
[----:B------:R-:W-:Y:S02]  /*b300*/  F2FP.BF16.PACK_AB R106, R220, R221 ;  /* 0x000000dddc6a723e */ /* 0x000fe400000010ff */
[----:B------:R-:W-:Y:S07]  /*b310*/  F2FP.BF16.PACK_AB R107, R217, R219 ;  /* 0x000000dbd96b723e */ /* 0x000fee00000010ff */
[C---:B-1----:R-:W-:Y:S08]  /*b320*/  HMMA.16816.F32.BF16 R4, R104.reuse, R108, R4 ;  /* 0x0000006c6804723c */ /* 0x042ff00000041804 */
[C---:B------:R-:W-:Y:S01]  /*b330*/  HMMA.16816.F32.BF16 R8, R104.reuse, R110, R8 ;  /* 0x0000006e6808723c */ /* 0x040fe20000041808 */
[----:B------:R-:W1:Y:S07]  /*b340*/  LDSM.16.MT88.4 R108, [R230+0x1800] ;  /* 0x00180000e66c783b */ /* 0x000e6e0000004200 */
[C---:B------:R-:W-:Y:S08]  /*b350*/  HMMA.16816.F32.BF16 R12, R104.reuse, R116, R12 ;  /* 0x00000074680c723c */ /* 0x040ff0000004180c */
[C---:B------:R-:W-:Y:S01]  /*b360*/  HMMA.16816.F32.BF16 R16, R104.reuse, R118, R16 ;  /* 0x000000766810723c */ /* 0x040fe20000041810 */
[----:B------:R-:W3:Y:S07]  /*b370*/  LDSM.16.MT88.4 R116, [R224+0x4800] ;  /* 0x00480000e074783b */ /* 0x000eee0000004200 */
[C---:B--2---:R-:W-:Y:S08]  /*b380*/  HMMA.16816.F32.BF16 R20, R104.reuse, R112, R20 ;  /* 0x000000706814723c */ /* 0x044ff00000041814 */
[C---:B------:R-:W-:Y:S01]  /*b390*/  HMMA.16816.F32.BF16 R24, R104.reuse, R114, R24 ;  /* 0x000000726818723c */ /* 0x040fe20000041818 */
[----:B------:R-:W2:Y:S07]  /*b3a0*/  LDSM.16.MT88.4 R112, [R228+0x4800] ;  /* 0x00480000e470783b */ /* 0x000eae0000004200 */
[C---:B-1----:R-:W-:Y:S08]  /*b3b0*/  HMMA.16816.F32.BF16 R28, R104.reuse, R108, R28 ;  /* 0x0000006c681c723c */ /* 0x042ff0000004181c */
[C---:B------:R-:W-:Y:S01]  /*b3c0*/  HMMA.16816.F32.BF16 R32, R104.reuse, R110, R32 ;  /* 0x0000006e6820723c */ /* 0x040fe20000041820 */
[----:B------:R-:W1:Y:S07]  /*b3d0*/  LDSM.16.MT88.4 R108, [R227+0x4800] ;  /* 0x00480000e36c783b */ /* 0x000e6e0000004200 */
[C---:B---3--:R-:W-:Y:S08]  /*b3e0*/  HMMA.16816.F32.BF16 R36, R104.reuse, R116, R36 ;  /* 0x000000746824723c */ /* 0x048ff00000041824 */
        /* <DEDUP_REMOVED lines=30> */
[C---:B---3--:R-:W-:Y:S08]  /*b5d0*/  HMMA.16816.F32.BF16 R12, R104.reuse, R116, R12 ;  /* 0x00000074680c723c */ /* 0x048ff0000004180c */
[C---:B------:R-:W-:Y:S01]  /*b5e0*/  HMMA.16816.F32.BF16 R16, R104.reuse, R118, R16 ;  /* 0x000000766810723c */ /* 0x040fe20000041810 */
[----:B------:R-:W3:Y:S07]  /*b5f0*/  LDSM.16.MT88.4 R116, [R227+0x5000] ;  /* 0x00500000e374783b */ /* 0x000eee0000004200 */
[C---:B------:R-:W-:Y:S08]  /*b600*/  HMMA.16816.F32.BF16 R20, R104.reuse, R120, R20 ;  /* 0x000000786814723c */ /* 0x040ff00000041814 */
[C---:B------:R-:W-:Y:S01]  /*b610*/  HMMA.16816.F32.BF16 R24, R104.reuse, R122, R24 ;  /* 0x0000007a6818723c */ /* 0x040fe20000041818 */
[----:B------:R-:W4:Y:S07]  /*b620*/  LDSM.16.MT88.4 R120, [R230+0x5000] ;  /* 0x00500000e678783b */ /* 0x000f2e0000004200 */
[C---:B--2---:R-:W-:Y:S08]  /*b630*/  HMMA.16816.F32.BF16 R28, R104.reuse, R112, R28 ;  /* 0x00000070681c723c */ /* 0x044ff0000004181c */
[C---:B------:R-:W-:Y:S01]  /*b640*/  HMMA.16816.F32.BF16 R32, R104.reuse, R114, R32 ;  /* 0x000000726820723c */ /* 0x040fe20000041820 */
[----:B------:R-:W-:Y:S07]  /*b650*/  LDSM.16.MT88.4 R112, [R228+0x8000] ;  /* 0x00800000e470783b */ /* 0x000fee0000004200 */
[C---:B-1----:R-:W-:Y:S08]  /*b660*/  HMMA.16816.F32.BF16 R36, R104.reuse, R108, R36 ;  /* 0x0000006c6824723c */ /* 0x042ff00000041824 */
        /* <DEDUP_REMOVED lines=9> */
[C---:B------:R-:W-:Y:S01]  /*b700*/  HMMA.16816.F32.BF16 R64, R104.reuse, R122, R64 ;  /* 0x0000007a6840723c */ /* 0x040fe20000041840 */
[----:B------:R-:W-:Y:S07]  /*b710*/  LDSM.16.MT88.4 R120, [R228+0x2800] ;  /* 0x00280000e478783b */ /* 0x000fee0000004200 */
[C---:B-1----:R-:W-:Y:S08]  /*b720*/  HMMA.16816.F32.BF16 R68, R104.reuse, R108, R68 ;  /* 0x0000006c6844723c */ /* 0x042ff00000041844 */
[C---:B------:R-:W-:Y:S08]  /*b730*/  HMMA.16816.F32.BF16 R72, R104.reuse, R110, R72 ;  /* 0x0000006e6848723c */ /* 0x040ff00000041848 */
[C---:B------:R-:W-:Y:S08]  /*b740*/  HMMA.16816.F32.BF16 R76, R104.reuse, R112, R76 ;  /* 0x00000070684c723c */ /* 0x040ff0000004184c */
[C---:B------:R-:W-:Y:S01]  /*b750*/  HMMA.16816.F32.BF16 R80, R104.reuse, R114, R80 ;  /* 0x000000726850723c */ /* 0x040fe20000041850 */
[----:B------:R-:W1:Y:S07]  /*b760*/  LDSM.16.MT88.4 R112, [R224+0x2800] ;  /* 0x00280000e070783b */ /* 0x000e6e0000004200 */
[C---:B--2---:R-:W-:Y:S08]  /*b770*/  HMMA.16816.F32.BF16 R84, R104.reuse, R124, R84 ;  /* 0x0000007c6854723c */ /* 0x044ff00000041854 */
[C---:B------:R-:W-:Y:S08]  /*b780*/  HMMA.16816.F32.BF16 R88, R104.reuse, R126, R88 ;  /* 0x0000007e6858723c */ /* 0x040ff00000041858 */
[C---:B---3--:R-:W-:Y:S08]  /*b790*/  HMMA.16816.F32.BF16 R92, R104.reuse, R116, R92 ;  /* 0x00000074685c723c */ /* 0x048ff0000004185c */
[----:B------:R-:W-:Y:S07]  /*b7a0*/  HMMA.16816.F32.BF16 R96, R104, R118, R96 ;  /* 0x000000766860723c */ /* 0x000fee0000041860 */
[----:B------:R-:W-:Y:S02]  /*b7b0*/  F2FP.BF16.PACK_AB R104, R208, R167 ;  /* 0x000000a7d068723e */ /* 0x000fe400000010ff */
[----:B------:R-:W-:Y:S03]  /*b7c0*/  F2FP.BF16.PACK_AB R105, R166, R3 ;  /* 0x00000003a669723e */ /* 0x000fe600000010ff */
[----:B------:R-:W-:Y:S01]  /*b7d0*/  F2FP.BF16.PACK_AB R106, R103, R165 ;  /* 0x000000a5676a723e */ /* 0x000fe200000010ff */
[----:B------:R-:W-:Y:S01]  /*b7e0*/  FADD.FTZ R3, R3, R0 ;  /* 0x0000000003037221 */ /* 0x000fe20000010000 */
[----:B------:R-:W-:Y:S01]  /*b7f0*/  F2FP.BF16.PACK_AB R107, R164, R102 ;  /* 0x00000066a46b723e */ /* 0x000fe200000010ff */
[----:B------:R-:W-:Y:S02]  /*b800*/  FADD.FTZ R0, R208, R2 ;  /* 0x00000002d0007221 */ /* 0x000fe40000010000 */
[----:B------:R-:W-:Y:S02]  /*b810*/  FADD.FTZ R3, R166, R3 ;  /* 0x00000003a6037221 */ /* 0x000fe40000010000 */
[----:B------:R-:W-:Y:S02]  /*b820*/  FADD.FTZ R2, R165, R0 ;  /* 0x00000000a5027221 */ /* 0x000fe40000010000 */
[C---:B-1----:R-:W-:Y:S01]  /*b830*/  HMMA.16816.F32.BF16 R108, R104.reuse, R112, R4 ;  /* 0x00000070686c723c */ /* 0x042fe20000041804 */
[----:B------:R-:W1:Y:S02]  /*b840*/  LDSM.16.MT88.4 R4, [R227+0x5800] ;  /* 0x00580000e304783b */ /* 0x000e640000004200 */
[----:B------:R-:W-:Y:S01]  /*b850*/  FADD.FTZ R2, R103, R2 ;  /* 0x0000000267027221 */ /* 0x000fe20000010000 */
[----:B------:R-:W-:Y:S01]  /*b860*/  MOV R103, R101 ;  /* 0x0000006500677202 */ /* 0x000fe20000000f00 */
[----:B------:R-:W-:Y:S03]  /*b870*/  FADD.FTZ R0, R102, R3 ;  /* 0x0000000366007221 */ /* 0x000fe60000010000 */
[C---:B------:R-:W-:Y:S01]  /*b880*/  HMMA.16816.F32.BF16 R112, R104.reuse, R114, R8 ;  /* 0x000000726870723c */ /* 0x040fe20000041808 */
[----:B------:R-:W2:Y:S03]  /*b890*/  LDSM.16.MT88.4 R8, [R230+0x5800] ;  /* 0x00580000e608783b */ /* 0x000ea60000004200 */
[----:B------:R-:W-:Y:S04]  /*b8a0*/  FADD.FTZ R0, R164, R0 ;  /* 0x00000000a4007221 */ /* 0x000fe80000010000 */
[C---:B------:R-:W-:Y:S01]  /*b8b0*/  HMMA.16816.F32.BF16 R116, R104.reuse, R120, R12 ;  /* 0x000000786874723c */ /* 0x040fe2000004180c */
[----:B------:R-:W3:Y:S07]  /*b8c0*/  LDSM.16.MT88.4 R12, [R224+0x8800] ;  /* 0x00880000e00c783b */ /* 0x000eee0000004200 */
[C---:B------:R-:W-:Y:S01]  /*b8d0*/  HMMA.16816.F32.BF16 R120, R104.reuse, R122, R16 ;  /* 0x0000007a6878723c */ /* 0x040fe20000041810 */
[----:B------:R-:W4:Y:S07]  /*b8e0*/  LDSM.16.MT88.4 R16, [R228+0x8800] ;  /* 0x00880000e410783b */ /* 0x000f2e0000004200 */
[C---:B------:R-:W-:Y:S01]  /*b8f0*/  HMMA.16816.F32.BF16 R124, R104.reuse, R128, R20 ;  /* 0x00000080687c723c */ /* 0x040fe20000041814 */
[----:B------:R-:W1:Y:S07]  /*b900*/  LDSM.16.MT88.4 R20, [R227+0x8800] ;  /* 0x00880000e314783b */ /* 0x000e6e0000004200 */
[C---:B------:R-:W-:Y:S01]  /*b910*/  HMMA.16816.F32.BF16 R128, R104.reuse, R130, R24 ;  /* 0x000000826880723c */ /* 0x040fe20000041818 */
[----:B------:R-:W1:Y:S07]  /*b920*/  LDSM.16.MT88.4 R24, [R230+0x8800] ;  /* 0x00880000e618783b */ /* 0x000e6e0000004200 */
[C---:B------:R-:W-:Y:S01]  /*b930*/  HMMA.16816.F32.BF16 R132, R104.reuse, R136, R28 ;  /* 0x000000886884723c */ /* 0x040fe2000004181c */
[----:B------:R1:W-:Y:S04]  /*b940*/  STL [R1+0x18], R2 ;  /* 0x0000180201007387 */ /* 0x0003e80000100800 */
[----:B------:R1:W-:Y:S03]  /*b950*/  STL [R1+0x8], R222 ;  /* 0x000008de01007387 */ /* 0x0003e60000100800 */
[C---:B------:R-:W-:Y:S01]  /*b960*/  HMMA.16816.F32.BF16 R136, R104.reuse, R138, R32 ;  /* 0x0000008a6888723c */ /* 0x040fe20000041820 */
[----:B------:R1:W-:Y:S07]  /*b970*/  STL [R1+0x1c], R0 ;  /* 0x00001c0001007387 */ /* 0x0003ee0000100800 */
[C---:B------:R-:W-:Y:S08]  /*b980*/  HMMA.16816.F32.BF16 R140, R104.reuse, R144, R36 ;  /* 0x00000090688c723c */ /* 0x040ff00000041824 */
[C---:B------:R-:W-:Y:S08]  /*b990*/  HMMA.16816.F32.BF16 R144, R104.reuse, R146, R40 ;  /* 0x000000926890723c */ /* 0x040ff00000041828 */
[C---:B------:R-:W-:Y:S08]  /*b9a0*/  HMMA.16816.F32.BF16 R148, R104.reuse, R152, R44 ;  /* 0x000000986894723c */ /* 0x040ff0000004182c */
[C---:B------:R-:W-:Y:S08]  /*b9b0*/  HMMA.16816.F32.BF16 R152, R104.reuse, R154, R48 ;  /* 0x0000009a6898723c */ /* 0x040ff00000041830 */
[C---:B-1----:R-:W-:Y:S08]  /*b9c0*/  HMMA.16816.F32.BF16 R52, R104.reuse, R4, R52 ;  /* 0x000000046834723c */ /* 0x042ff00000041834 */
[C---:B------:R-:W-:Y:S08]  /*b9d0*/  HMMA.16816.F32.BF16 R56, R104.reuse, R6, R56 ;  /* 0x000000066838723c */ /* 0x040ff00000041838 */
[C---:B--2---:R-:W-:Y:S08]  /*b9e0*/  HMMA.16816.F32.BF16 R60, R104.reuse, R8, R60 ;  /* 0x00000008683c723c */ /* 0x044ff0000004183c */
[C---:B------:R-:W-:Y:S08]  /*b9f0*/  HMMA.16816.F32.BF16 R64, R104.reuse, R10, R64 ;  /* 0x0000000a6840723c */ /* 0x040ff00000041840 */
[C---:B---3--:R-:W-:Y:S08]  /*ba00*/  HMMA.16816.F32.BF16 R68, R104.reuse, R12, R68 ;  /* 0x0000000c6844723c */ /* 0x048ff00000041844 */
[C---:B------:R-:W-:Y:S08]  /*ba10*/  HMMA.16816.F32.BF16 R72, R104.reuse, R14, R72 ;  /* 0x0000000e6848723c */ /* 0x040ff00000041848 */
[C---:B----4-:R-:W-:Y:S08]  /*ba20*/  HMMA.16816.F32.BF16 R76, R104.reuse, R16, R76 ;  /* 0x00000010684c723c */ /* 0x050ff0000004184c */
[C---:B------:R-:W-:Y:S08]  /*ba30*/  HMMA.16816.F32.BF16 R80, R104.reuse, R18, R80 ;  /* 0x000000126850723c */ /* 0x040ff00000041850 */
[C---:B------:R-:W-:Y:S08]  /*ba40*/  HMMA.16816.F32.BF16 R84, R104.reuse, R20, R84 ;  /* 0x000000146854723c */ /* 0x040ff00000041854 */
[C---:B------:R-:W-:Y:S08]  /*ba50*/  HMMA.16816.F32.BF16 R88, R104.reuse, R22, R88 ;  /* 0x000000166858723c */ /* 0x040ff00000041858 */
[C---:B------:R-:W-:Y:S08]  /*ba60*/  HMMA.16816.F32.BF16 R92, R104.reuse, R24, R92 ;  /* 0x00000018685c723c */ /* 0x040ff0000004185c */
[----:B------:R-:W-:Y:S07]  /*ba70*/  HMMA.16816.F32.BF16 R96, R104, R26, R96 ;  /* 0x0000001a6860723c */ /* 0x000fee0000041860 */
[----:B------:R-:W-:Y:S01]  /*ba80*/  MOV R104, R100 ;  /* 0x0000006400687202 */ /* 0x000fe20000000f00 */
[----:B------:R-:W-:-:S05]  /*ba90*/  @P0 BRA `(.L_x_840) ;  /* 0xffffb5c000000947 */ /* 0x000fca000383ffff */
.L_x_839:
[----:B--2---:R-:W2:Y:S04]  /*baa0*/  LDL R2, [R1+0x20] ;  /* 0x0000200001027983 */ /* 0x004ea80000100800 */
[----:B------:R-:W2:Y:S02]  /*bab0*/  LDL R0, [R1+0x8] ;  /* 0x0000080001007983 */ /* 0x000ea40000100800 */
[----:B--2---:R-:W-:-:S13]  /*bac0*/  ISETP.GE.AND P0, PT, R0, R2, PT ;  /* 0x000000020000720c */ /* 0x004fda0003f06270 */
[----:B------:R-:W-:Y:S05]  /*bad0*/  @!P0 BRA `(.L_x_841) ;  /* 0x000041b000008947 */ /* 0x000fea0003800000 */
[----:B------:R-:W-:Y:S02]  /*bae0*/  MOV R103, R100 ;  /* 0x0000006400677202 */ /* 0x000fe40000000f00 */
[----:B------:R-:W-:Y:S02]  /*baf0*/  MOV R102, R101 ;  /* 0x0000006500667202 */ /* 0x000fe40000000f00 */
.L_x_842:
[----:B-1----:R-:W2:Y:S01]  /*bb00*/  LDL.64 R2, [R1+0x38] ;  /* 0x0000380001027983 */ /* 0x002ea20000100a00 */
[----:B------:R-:W-:Y:S04]  /*bb10*/  DEPBAR.LE SB0, 0x0 ;  /* 0x000080000000791a */ /* 0x000fe80000000000 */
[----:B------:R-:W-:Y:S01]  /*bb20*/  WARPSYNC 0xffffffff ;  /* 0xffffffff00007948 */ /* 0x000fe20003800000 */
[----:B------:R-:W2:Y:S04]  /*bb30*/  LDL R22, [R1+0x40] ;  /* 0x0000400001167983 */ /* 0x000ea80000100800 */
[----:B------:R1:W-:Y:S04]  /*bb40*/  STL [R1+0xa4], R98 ;  /* 0x0000a46201007387 */ /* 0x0003e80000100800 */
[----:B------:R-:W-:Y:S08]  /*bb50*/  BAR.SYNC.DEFER_BLOCKING 0x0 ;  /* 0x0000000000007b1d */ /* 0x000ff00000010000 */
[----:B------:R-:W3:Y:S08]  /*bb60*/  LDSM.16.M88.4 R8, [R225] ;  /* 0x00000000e108783b */ /* 0x000ef00000000200 */
[----:B-1----:R-:W4:Y:S04]  /*bb70*/  LDL.LU R98, [R1+0x8] ;  /* 0x0000080001627983 */ /* 0x002f280000300800 */
[----:B------:R1:W-:Y:S04]  /*bb80*/  STL [R1+0xa0], R99 ;  /* 0x0000a06301007387 */ /* 0x0003e80000100800 */
[----:B-----5:R-:W-:Y:S04]  /*bb90*/  STL [R1+0x7c], R252 ;  /* 0x00007cfc01007387 */ /* 0x020fe80000100800 */
[----:B------:R1:W-:Y:S04]  /*bba0*/  STL [R1+0x78], R251 ;  /* 0x000078fb01007387 */ /* 0x0003e80000100800 */
[----:B------:R-:W-:Y:S04]  /*bbb0*/  STL [R1+0x74], R250 ;  /* 0x000074fa01007387 */ /* 0x000fe80000100800 */
[----:B------:R-:W1:Y:S08]  /*bbc0*/  LDSM.16.M88.4 R16, [R225+0x800] ;  /* 0x00080000e110783b */ /* 0x000e700000000200 */
[----:B------:R-:W2:Y:S01]  /*bbd0*/  LDSM.16.M88.4 R24, [R225+0x1000] ;  /* 0x00100000e118783b */ /* 0x000ea20000000200 */
[C---:B---3-5:R-:W-:Y:S07]  /*bbe0*/  HMMA.16816.F32.BF16 R4, R156.reuse, R8, RZ ;  /* 0x000000089c04723c */ /* 0x068fee00000418ff */
[----:B-1----:R-:W3:Y:S01]  /*bbf0*/  LDL R99, [R1+0x4] ;  /* 0x0000040001637983 */ /* 0x002ee20000100800 */
[----:B------:R-:W-:Y:S01]  /*bc00*/  MOV R251, 0x6 ;  /* 0x0000000600fb7802 */ /* 0x000fe20000000f00 */
[C---:B------:R-:W-:Y:S02]  /*bc10*/  HMMA.16816.F32.BF16 R8, R156.reuse, R10, RZ ;  /* 0x0000000a9c08723c */ /* 0x040fe400000418ff */
[----:B------:R-:W1:Y:S08]  /*bc20*/  LDSM.16.M88.4 R32, [R225+0x1800] ;  /* 0x00180000e120783b */ /* 0x000e700000000200 */
[----:B------:R-:W1:Y:S08]  /*bc30*/  LDSM.16.M88.4 R40, [R225+0x2000] ;  /* 0x00200000e128783b */ /* 0x000e700000000200 */
[----:B------:R-:W1:Y:S01]  /*bc40*/  LDSM.16.M88.4 R48, [R225+0x2800] ;  /* 0x00280000e130783b */ /* 0x000e620000000200 */
[C---:B------:R-:W-:Y:S07]  /*bc50*/  HMMA.16816.F32.BF16 R12, R156.reuse, R16, RZ ;  /* 0x000000109c0c723c */ /* 0x040fee00000418ff */
[----:B------:R-:W1:Y:S01]  /*bc60*/  LDSM.16.M88.4 R104, [R231] ;  /* 0x00000000e768783b */ /* 0x000e620000000200 */
[C---:B------:R-:W-:Y:S07]  /*bc70*/  HMMA.16816.F32.BF16 R16, R156.reuse, R18, RZ ;  /* 0x000000129c10723c */ /* 0x040fee00000418ff */
[----:B------:R-:W1:Y:S08]  /*bc80*/  LDSM.16.M88.4 R164, [R248] ;  /* 0x00000000f8a4783b */ /* 0x000e700000000200 */
[----:B------:R-:W1:Y:S08]  /*bc90*/  LDSM.16.M88.4 R208, [R247] ;  /* 0x00000000f7d0783b */ /* 0x000e700000000200 */
[----:B------:R-:W1:Y:S08]  /*bca0*/  LDSM.16.M88.4 R212, [R246] ;  /* 0x00000000f6d4783b */ /* 0x000e700000000200 */
[----:B------:R-:W1:Y:S08]  /*bcb0*/  LDSM.16.M88.4 R216, [R245] ;  /* 0x00000000f5d8783b */ /* 0x000e700000000200 */
[----:B------:R-:W1:Y:S08]  /*bcc0*/  LDSM.16.M88.4 R220, [R244] ;  /* 0x00000000f4dc783b */ /* 0x000e700000000200 */
[----:B------:R-:W-:Y:S04]  /*bcd0*/  STL [R1+0x80], R231 ;  /* 0x000080e701007387 */ /* 0x000fe80000100800 */
[----:B------:R-:W-:Y:S04]  /*bce0*/  STL [R1+0x84], R248 ;  /* 0x000084f801007387 */ /* 0x000fe80000100800 */
[----:B------:R-:W-:Y:S04]  /*bcf0*/  STL [R1+0x88], R247 ;  /* 0x000088f701007387 */ /* 0x000fe80000100800 */
[----:B------:R-:W-:Y:S04]  /*bd00*/  STL [R1+0x8c], R246 ;  /* 0x00008cf601007387 */ /* 0x000fe80000100800 */
[----:B------:R-:W-:Y:S04]  /*bd10*/  STL [R1+0x90], R245 ;  /* 0x000090f501007387 */ /* 0x000fe80000100800 */
[----:B------:R-:W-:Y:S04]  /*bd20*/  STL [R1+0x94], R244 ;  /* 0x000094f401007387 */ /* 0x000fe80000100800 */
[----:B------:R-:W-:Y:S04]  /*bd30*/  STL [R1+0x9c], R158 ;  /* 0x00009c9e01007387 */ /* 0x000fe80000100800 */
[----:B------:R-:W-:Y:S01]  /*bd40*/  STL [R1+0x98], R159 ;  /* 0x0000989f01007387 */ /* 0x000fe20000100800 */
[----:B--2---:R-:W-:Y:S02]  /*bd50*/  MOV R3, R22 ;  /* 0x0000001600037202 */ /* 0x004fe40000000f00 */
[----:B----4-:R-:W-:Y:S01]  /*bd60*/  SHF.R.S32.HI R0, RZ, 0x1f, R98 ;  /* 0x0000001fff007819 */ /* 0x010fe20000011462 */
[----:B------:R-:W-:Y:S04]  /*bd70*/  IMAD.WIDE.U32 R20, R98, c[0x0][0x208], RZ ;  /* 0x0000820062147a25 */ /* 0x000fe800078e00ff */
[----:B------:R-:W-:Y:S02]  /*bd80*/  IMAD R0, R0, c[0x0][0x208], RZ ;  /* 0x0000820000007a24 */ /* 0x000fe400078e02ff */
[----:B------:R-:W-:Y:S04]  /*bd90*/  IMAD.WIDE.U32 R2, R20, 0x60, R2 ;  /* 0x0000006014027825 */ /* 0x000fe800078e0002 */
[----:B------:R-:W-:Y:S05]  /*bda0*/  IMAD R0, R98, c[0x0][0x20c], R0 ;  /* 0x0000830062007a24 */ /* 0x000fea00078e0200 */
[----:B------:R-:W-:Y:S02]  /*bdb0*/  IADD3 R0, R21, R0, RZ ;  /* 0x0000000015007210 */ /* 0x000fe40007ffe0ff */
[C---:B------:R-:W-:Y:S03]  /*bdc0*/  HMMA.16816.F32.BF16 R20, R156.reuse, R24, RZ ;  /* 0x000000189c14723c */ /* 0x040fe600000418ff */
[----:B------:R-:W-:Y:S05]  /*bdd0*/  IMAD R0, R0, 0x60, RZ ;  /* 0x0000006000007824 */ /* 0x000fea00078e02ff */
[C---:B------:R-:W-:Y:S01]  /*bde0*/  HMMA.16816.F32.BF16 R24, R156.reuse, R26, RZ ;  /* 0x0000001a9c18723c */ /* 0x040fe200000418ff */
[----:B------:R-:W-:Y:S03]  /*bdf0*/  IADD3 R44, R3, R0, RZ ;  /* 0x00000000032c7210 */ /* 0x000fe60007ffe0ff */
[C---:B------:R-:W-:Y:S02]  /*be00*/  SHF.L.U32 R0, R2.reuse, 0x1, RZ ;  /* 0x0000000102007819 */ /* 0x040fe400000006ff */
[----:B------:R-:W-:Y:S02]  /*be10*/  SHF.L.U64.HI R44, R2, 0x1, R44 ;  /* 0x00000001022c7819 */ /* 0x000fe4000001022c */
[C---:B-1----:R-:W-:Y:S01]  /*be20*/  HMMA.16816.F32.BF16 R28, R156.reuse, R32, RZ ;  /* 0x000000209c1c723c */ /* 0x042fe200000418ff */
[C---:B------:R-:W-:Y:S03]  /*be30*/  IADD3 R2, P0, R0.reuse, c[0x0][0x1f8], RZ ;  /* 0x00007e0000027a10 */ /* 0x040fe60007f1e0ff */
[----:B------:R-:W-:Y:S02]  /*be40*/  IADD3 R36, P5, R0, 0x80, RZ ;  /* 0x0000008000247810 */ /* 0x000fe40007fbe0ff */
[----:B------:R-:W-:Y:S02]  /*be50*/  IADD3.X R3, R44, c[0x0][0x1fc], RZ, P0, !PT ;  /* 0x00007f002c037a10 */ /* 0x000fe400007fe4ff */
[C---:B------:R-:W-:Y:S01]  /*be60*/  HMMA.16816.F32.BF16 R32, R156.reuse, R34, RZ ;  /* 0x000000229c20723c */ /* 0x040fe200000418ff */
[----:B------:R-:W-:Y:S02]  /*be70*/  IADD3 R36, P1, R36, c[0x0][0x1f8], RZ ;  /* 0x00007e0024247a10 */ /* 0x000fe40007f3e0ff */
[----:B------:R-:W-:Y:S01]  /*be80*/  @!PT LDS RZ, [RZ] ;  /* 0x00000000fffff984 */ /* 0x000fe20000000800 */
[----:B------:R-:W-:Y:S01]  /*be90*/  @!PT LDS RZ, [RZ] ;  /* 0x00000000fffff984 */ /* 0x000fe20000000800 */
[----:B------:R-:W-:Y:S01]  /*bea0*/  @!PT LDS RZ, [RZ] ;  /* 0x00000000fffff984 */ /* 0x000fe20000000800 */
[----:B---3--:R1:W-:Y:S01]  /*beb0*/  LDGSTS.E.BYPASS.LTC128B.128 [R99+0x100], [R2.64], !P4 ;  /* 0x0010000002637fae */ /* 0x0083e2000e101d48 */
[----:B------:R-:W-:Y:S02]  /*bec0*/  IADD3 R0, P0, R0, 0x100, RZ ;  /* 0x0000010000007810 */ /* 0x000fe40007f1e0ff */
[--C-:B------:R-:W-:Y:S02]  /*bed0*/  IADD3.X R37, RZ, c[0x0][0x1fc], R44.reuse, P1, P5 ;  /* 0x00007f00ff257a10 */ /* 0x100fe40000fea42c */
[----:B------:R-:W-:Y:S03]  /*bee0*/  IADD3 R46, P1, R0, c[0x0][0x1f8], RZ ;  /* 0x00007e00002e7a10 */ /* 0x000fe60007f3e0ff */
[----:B------:R2:W-:Y:S01]  /*bef0*/  LDGSTS.E.BYPASS.LTC128B.128 [R99+0x3100], [R36.64], !P3 ;  /* 0x0310000024637fae */ /* 0x0005e2000d901d48 */
[----:B------:R-:W-:Y:S02]  /*bf00*/  IADD3.X R47, RZ, c[0x0][0x1fc], R44, P1, P0 ;  /* 0x00007f00ff2f7a10 */ /* 0x000fe40000fe042c */
[----:B------:R-:W-:Y:S04]  /*bf10*/  MOV R0, c[0x0][0x208] ;  /* 0x0000820000007a02 */ /* 0x000fe80000000f00 */
[C---:B------:R-:W-:Y:S01]  /*bf20*/  SHF.L.U32 R100, R0.reuse, 0x6, RZ ;  /* 0x0000000600647819 */ /* 0x040fe200000006ff */
[----:B------:R3:W-:Y:S01]  /*bf30*/  LDGSTS.E.BYPASS.LTC128B.128 [R99+0x6100], [R46.64], !P2 ;  /* 0x061000002e637fae */ /* 0x0007e2000d101d48 */
[----:B------:R-:W-:Y:S02]  /*bf40*/  SHF.L.U64.HI R0, R0, R251, c[0x0][0x20c] ;  /* 0x0000830000007619 */ /* 0x000fe400000102fb */
[----:B-1----:R-:W-:Y:S04]  /*bf50*/  IADD3 R2, P1, R2, R100, RZ ;  /* 0x0000006402027210 */ /* 0x002fe80007f3e0ff */
[----:B------:R-:W-:Y:S02]  /*bf60*/  IADD3.X R3, R3, R0, RZ, P1, !PT ;  /* 0x0000000003037210 */ /* 0x000fe40000ffe4ff */
[----:B------:R-:W-:Y:S01]  /*bf70*/  IADD3 R100, P0, R100, R2, RZ ;  /* 0x0000000264647210 */ /* 0x000fe20007f1e0ff */
[C---:B--2---:R-:W-:Y:S02]  /*bf80*/  HMMA.16816.F32.BF16 R36, R156.reuse, R40, RZ ;  /* 0x000000289c24723c */ /* 0x044fe400000418ff */
[----:B------:R1:W-:Y:S01]  /*bf90*/  LDGSTS.E.BYPASS.LTC128B.128 [R99+0x1100], [R2.64], !P4 ;  /* 0x0110000002637fae */ /* 0x0003e2000e101d48 */
[----:B------:R-:W-:Y:S05]  /*bfa0*/  IADD3.X R101, R0, R3, RZ, P0, !PT ;  /* 0x0000000300657210 */ /* 0x000fea00007fe4ff */
[C---:B------:R-:W-:Y:S02]  /*bfb0*/  HMMA.16816.F32.BF16 R40, R156.reuse, R42, RZ ;  /* 0x0000002a9c28723c */ /* 0x040fe400000418ff */
[----:B------:R1:W-:Y:S06]  /*bfc0*/  LDGSTS.E.BYPASS.LTC128B.128 [R99+0x4100], [R2.64+0x80], !P3 ;  /* 0x0410008002637fae */ /* 0x0003ec000d901d48 */
[C---:B---3--:R-:W-:Y:S02]  /*bfd0*/  HMMA.16816.F32.BF16 R44, R156.reuse, R48, RZ ;  /* 0x000000309c2c723c */ /* 0x048fe400000418ff */
[----:B------:R1:W-:Y:S06]  /*bfe0*/  LDGSTS.E.BYPASS.LTC128B.128 [R99+0x7100], [R2.64+0x100], !P2 ;  /* 0x0710010002637fae */ /* 0x0003ec000d101d48 */
[----:B------:R-:W-:Y:S02]  /*bff0*/  HMMA.16816.F32.BF16 R48, R156, R50, RZ ;  /* 0x000000329c30723c */ /* 0x000fe400000418ff */
[----:B------:R2:W-:Y:S06]  /*c000*/  LDGSTS.E.BYPASS.LTC128B.128 [R99+0x2100], [R100.64], !P4 ;  /* 0x0210000064637fae */ /* 0x0005ec000e101d48 */
[C---:B------:R-:W-:Y:S02]  /*c010*/  HMMA.16816.F32.BF16 R4, R160.reuse, R104, R4 ;  /* 0x00000068a004723c */ /* 0x040fe40000041804 */
[----:B------:R2:W-:Y:S06]  /*c020*/  LDGSTS.E.BYPASS.LTC128B.128 [R99+0x5100], [R100.64+0x80], !P3 ;  /* 0x0510008064637fae */ /* 0x0005ec000d901d48 */
[C---:B------:R-:W-:Y:S02]  /*c030*/  HMMA.16816.F32.BF16 R8, R160.reuse, R106, R8 ;  /* 0x0000006aa008723c */ /* 0x040fe40000041808 */
[----:B------:R2:W-:Y:S06]  /*c040*/  LDGSTS.E.BYPASS.LTC128B.128 [R99+0x8100], [R100.64+0x100], !P2 ;  /* 0x0810010064637fae */ /* 0x0005ec000d101d48 */
[C---:B------:R-:W-:Y:S02]  /*c050*/  HMMA.16816.F32.BF16 R12, R160.reuse, R164, R12 ;  /* 0x000000a4a00c723c */ /* 0x040fe4000004180c */
[----:B------:R-:W3:Y:S06]  /*c060*/  LDSM.16.M88.4 R104, [R229] ;  /* 0x00000000e568783b */ /* 0x000eec0000000200 */
[C---:B------:R-:W-:Y:S02]  /*c070*/  HMMA.16816.F32.BF16 R16, R160.reuse, R166, R16 ;  /* 0x000000a6a010723c */ /* 0x040fe40000041810 */
[----:B------:R-:W0:Y:S06]  /*c080*/  LDGDEPBAR ;  /* 0x00000000000079af */ /* 0x000e2c0000000000 */
[C---:B------:R-:W-:Y:S02]  /*c090*/  HMMA.16816.F32.BF16 R20, R160.reuse, R208, R20 ;  /* 0x000000d0a014723c */ /* 0x040fe40000041814 */
[----:B------:R-:W4:Y:S06]  /*c0a0*/  LDSM.16.M88.4 R164, [R229+0x800] ;  /* 0x00080000e5a4783b */ /* 0x000f2c0000000200 */
[C---:B------:R-:W-:Y:S02]  /*c0b0*/  HMMA.16816.F32.BF16 R24, R160.reuse, R210, R24 ;  /* 0x000000d2a018723c */ /* 0x040fe40000041818 */
[----:B------:R-:W1:Y:S06]  /*c0c0*/  LDSM.16.M88.4 R208, [R229+0x1000] ;  /* 0x00100000e5d0783b */ /* 0x000e6c0000000200 */
[C---:B------:R-:W-:Y:S08]  /*c0d0*/  HMMA.16816.F32.BF16 R28, R160.reuse, R212, R28 ;  /* 0x000000d4a01c723c */ /* 0x040ff0000004181c */
[C---:B------:R-:W-:Y:S01]  /*c0e0*/  HMMA.16816.F32.BF16 R32, R160.reuse, R214, R32 ;  /* 0x000000d6a020723c */ /* 0x040fe20000041820 */
[----:B------:R-:W1:Y:S07]  /*c0f0*/  LDSM.16.M88.4 R212, [R229+0x1800] ;  /* 0x00180000e5d4783b */ /* 0x000e6e0000000200 */
[C---:B------:R-:W-:Y:S08]  /*c100*/  HMMA.16816.F32.BF16 R36, R160.reuse, R216, R36 ;  /* 0x000000d8a024723c */ /* 0x040ff00000041824 */
[C---:B------:R-:W-:Y:S01]  /*c110*/  HMMA.16816.F32.BF16 R40, R160.reuse, R218, R40 ;  /* 0x000000daa028723c */ /* 0x040fe20000041828 */
[----:B------:R-:W1:Y:S07]  /*c120*/  LDSM.16.M88.4 R216, [R229+0x2000] ;  /* 0x00200000e5d8783b */ /* 0x000e6e0000000200 */
[C---:B------:R-:W-:Y:S08]  /*c130*/  HMMA.16816.F32.BF16 R44, R160.reuse, R220, R44 ;  /* 0x000000dca02c723c */ /* 0x040ff0000004182c */
[----:B------:R-:W-:Y:S01]  /*c140*/  HMMA.16816.F32.BF16 R48, R160, R222, R48 ;  /* 0x000000dea030723c */ /* 0x000fe20000041830 */
[----:B------:R-:W-:Y:S07]  /*c150*/  LDSM.16.M88.4 R220, [R226+0x800] ;  /* 0x00080000e2dc783b */ /* 0x000fee0000000200 */
[C---:B---3--:R-:W-:Y:S08]  /*c160*/  HMMA.16816.F32.BF16 R4, R168.reuse, R104, R4 ;  /* 0x00000068a804723c */ /* 0x048ff00000041804 */
[C---:B------:R-:W-:Y:S01]  /*c170*/  HMMA.16816.F32.BF16 R8, R168.reuse, R106, R8 ;  /* 0x0000006aa808723c */ /* 0x040fe20000041808 */
[----:B------:R-:W3:Y:S07]  /*c180*/  LDSM.16.M88.4 R104, [R229+0x2800] ;  /* 0x00280000e568783b */ /* 0x000eee0000000200 */
[C---:B----4-:R-:W-:Y:S08]  /*c190*/  HMMA.16816.F32.BF16 R12, R168.reuse, R164, R12 ;  /* 0x000000a4a80c723c */ /* 0x050ff0000004180c */
[C---:B------:R-:W-:Y:S01]  /*c1a0*/  HMMA.16816.F32.BF16 R16, R168.reuse, R166, R16 ;  /* 0x000000a6a810723c */ /* 0x040fe20000041810 */
[----:B------:R-:W4:Y:S07]  /*c1b0*/  LDSM.16.M88.4 R164, [R226] ;  /* 0x00000000e2a4783b */ /* 0x000f2e0000000200 */
[C---:B-1----:R-:W-:Y:S08]  /*c1c0*/  HMMA.16816.F32.BF16 R20, R168.reuse, R208, R20 ;  /* 0x000000d0a814723c */ /* 0x042ff00000041814 */
[C---:B------:R-:W-:Y:S01]  /*c1d0*/  HMMA.16816.F32.BF16 R24, R168.reuse, R210, R24 ;  /* 0x000000d2a818723c */ /* 0x040fe20000041818 */
[----:B------:R-:W1:Y:S07]  /*c1e0*/  LDSM.16.M88.4 R208, [R226+0x1000] ;  /* 0x00100000e2d0783b */ /* 0x000e6e0000000200 */
[C---:B------:R-:W-:Y:S08]  /*c1f0*/  HMMA.16816.F32.BF16 R28, R168.reuse, R212, R28 ;  /* 0x000000d4a81c723c */ /* 0x040ff0000004181c */
[C---:B------:R-:W-:Y:S01]  /*c200*/  HMMA.16816.F32.BF16 R32, R168.reuse, R214, R32 ;  /* 0x000000d6a820723c */ /* 0x040fe20000041820 */
[----:B------:R-:W1:Y:S07]  /*c210*/  LDSM.16.M88.4 R212, [R226+0x1800] ;  /* 0x00180000e2d4783b */ /* 0x000e6e0000000200 */
[C---:B------:R-:W-:Y:S08]  /*c220*/  HMMA.16816.F32.BF16 R36, R168.reuse, R216, R36 ;  /* 0x000000d8a824723c */ /* 0x040ff00000041824 */
[C---:B------:R-:W-:Y:S01]  /*c230*/  HMMA.16816.F32.BF16 R40, R168.reuse, R218, R40 ;  /* 0x000000daa828723c */ /* 0x040fe20000041828 */
[----:B------:R-:W1:Y:S07]  /*c240*/  LDSM.16.M88.4 R216, [R226+0x2000] ;  /* 0x00200000e2d8783b */ /* 0x000e6e0000000200 */
[C---:B---3--:R-:W-:Y:S08]  /*c250*/  HMMA.16816.F32.BF16 R44, R168.reuse, R104, R44 ;  /* 0x00000068a82c723c */ /* 0x048ff0000004182c */
[----:B------:R-:W-:Y:S01]  /*c260*/  HMMA.16816.F32.BF16 R48, R168, R106, R48 ;  /* 0x0000006aa830723c */ /* 0x000fe20000041830 */
[----:B------:R-:W3:Y:S07]  /*c270*/  LDSM.16.M88.4 R104, [R226+0x2800] ;  /* 0x00280000e268783b */ /* 0x000eee0000000200 */
[C---:B----4-:R-:W-:Y:S08]  /*c280*/  HMMA.16816.F32.BF16 R4, R172.reuse, R164, R4 ;  /* 0x000000a4ac04723c */ /* 0x050ff00000041804 */
[C---:B------:R-:W-:Y:S01]  /*c290*/  HMMA.16816.F32.BF16 R8, R172.reuse, R166, R8 ;  /* 0x000000a6ac08723c */ /* 0x040fe20000041808 */
[----:B------:R-:W4:Y:S07]  /*c2a0*/  LDSM.16.M88.4 R164, [R225+0x3000] ;  /* 0x00300000e1a4783b */ /* 0x000f2e0000000200 */
        /* <DEDUP_REMOVED lines=11> */
[----:B------:R-:W2:Y:S07]  /*c360*/  LDSM.16.M88.4 R216, [R225+0x4800] ;  /* 0x00480000e1d8783b */ /* 0x000eae0000000200 */
[C---:B---3--:R-:W-:Y:S08]  /*c370*/  HMMA.16816.F32.BF16 R44, R172.reuse, R104, R44 ;  /* 0x00000068ac2c723c */ /* 0x048ff0000004182c */
[----:B------:R-:W-:Y:S01]  /*c380*/  HMMA.16816.F32.BF16 R48, R172, R106, R48 ;  /* 0x0000006aac30723c */ /* 0x000fe20000041830 */
[----:B------:R-:W3:Y:S07]  /*c390*/  LDSM.16.M88.4 R104, [R225+0x5000] ;  /* 0x00500000e168783b */ /* 0x000eee0000000200 */
[C---:B----4-:R-:W-:Y:S08]  /*c3a0*/  HMMA.16816.F32.BF16 R4, R176.reuse, R164, R4 ;  /* 0x000000a4b004723c */ /* 0x050ff00000041804 */
        /* <DEDUP_REMOVED lines=8> */
[C---:B--2---:R-:W-:Y:S08]  /*c430*/  HMMA.16816.F32.BF16 R28, R176.reuse, R216, R28 ;  /* 0x000000d8b01c723c */ /* 0x044ff0000004181c */
[C---:B------:R-:W-:Y:S01]  /*c440*/  HMMA.16816.F32.BF16 R32, R176.reuse, R218, R32 ;  /* 0x000000dab020723c */ /* 0x040fe20000041820 */
[----:B------:R-:W-:Y:S07]  /*c450*/  LDSM.16.M88.4 R216, [R239] ;  /* 0x00000000efd8783b */ /* 0x000fee0000000200 */
[C---:B---3--:R-:W-:Y:S08]  /*c460*/  HMMA.16816.F32.BF16 R36, R176.reuse, R104, R36 ;  /* 0x00000068b024723c */ /* 0x048ff00000041824 */
[C---:B------:R-:W-:Y:S01]  /*c470*/  HMMA.16816.F32.BF16 R40, R176.reuse, R106, R40 ;  /* 0x0000006ab028723c */ /* 0x040fe20000041828 */
[----:B------:R-:W2:Y:S07]  /*c480*/  LDSM.16.M88.4 R104, [R240] ;  /* 0x00000000f068783b */ /* 0x000eae0000000200 */
[C---:B------:R-:W-:Y:S08]  /*c490*/  HMMA.16816.F32.BF16 R44, R176.reuse, R220, R44 ;  /* 0x000000dcb02c723c */ /* 0x040ff0000004182c */
[----:B------:R-:W-:Y:S01]  /*c4a0*/  HMMA.16816.F32.BF16 R48, R176, R222, R48 ;  /* 0x000000deb030723c */ /* 0x000fe20000041830 */
[----:B------:R-:W3:Y:S07]  /*c4b0*/  LDSM.16.M88.4 R220, [R238] ;  /* 0x00000000eedc783b */ /* 0x000eee0000000200 */
[C---:B----4-:R-:W-:Y:S08]  /*c4c0*/  HMMA.16816.F32.BF16 R4, R180.reuse, R164, R4 ;  /* 0x000000a4b404723c */ /* 0x050ff00000041804 */
[C---:B------:R-:W-:Y:S01]  /*c4d0*/  HMMA.16816.F32.BF16 R8, R180.reuse, R166, R8 ;  /* 0x000000a6b408723c */ /* 0x040fe20000041808 */
[----:B------:R-:W4:Y:S07]  /*c4e0*/  LDSM.16.M88.4 R164, [R229+0x3000] ;  /* 0x00300000e5a4783b */ /* 0x000f2e0000000200 */
        /* <DEDUP_REMOVED lines=11> */
[----:B------:R-:W2:Y:S07]  /*c5a0*/  LDSM.16.M88.4 R216, [R229+0x5000] ;  /* 0x00500000e5d8783b */ /* 0x000eae0000000200 */
[C---:B---3--:R-:W-:Y:S08]  /*c5b0*/  HMMA.16816.F32.BF16 R44, R180.reuse, R220, R44 ;  /* 0x000000dcb42c723c */ /* 0x048ff0000004182c */
[----:B------:R-:W-:Y:S01]  /*c5c0*/  HMMA.16816.F32.BF16 R48, R180, R222, R48 ;  /* 0x000000deb430723c */ /* 0x000fe20000041830 */
[----:B------:R-:W-:Y:S07]  /*c5d0*/  LDSM.16.M88.4 R220, [R226+0x4000] ;  /* 0x00400000e2dc783b */ /* 0x000fee0000000200 */
[C---:B----4-:R-:W-:Y:S08]  /*c5e0*/  HMMA.16816.F32.BF16 R4, R184.reuse, R164, R4 ;  /* 0x000000a4b804723c */ /* 0x050ff00000041804 */
[C---:B------:R-:W-:Y:S01]  /*c5f0*/  HMMA.16816.F32.BF16 R8, R184.reuse, R166, R8 ;  /* 0x000000a6b808723c */ /* 0x040fe20000041808 */
[----:B------:R-:W3:Y:S07]  /*c600*/  LDSM.16.M88.4 R164, [R229+0x5800] ;  /* 0x00580000e5a4783b */ /* 0x000eee0000000200 */
[C---:B-1----:R-:W-:Y:S08]  /*c610*/  HMMA.16816.F32.BF16 R12, R184.reuse, R208, R12 ;  /* 0x000000d0b80c723c */ /* 0x042ff0000004180c */
[C---:B------:R-:W-:Y:S01]  /*c620*/  HMMA.16816.F32.BF16 R16, R184.reuse, R210, R16 ;  /* 0x000000d2b810723c */ /* 0x040fe20000041810 */
        /* <DEDUP_REMOVED lines=18> */
[----:B------:R-:W3:Y:S07]  /*c750*/  LDSM.16.M88.4 R208, [R225+0x6800] ;  /* 0x00680000e1d0783b */ /* 0x000eee0000000200 */
[C---:B------:R-:W-:Y:S08]  /*c760*/  HMMA.16816.F32.BF16 R20, R188.reuse, R220, R20 ;  /* 0x000000dcbc14723c */ /* 0x040ff00000041814 */
[C---:B------:R-:W-:Y:S01]  /*c770*/  HMMA.16816.F32.BF16 R24, R188.reuse, R222, R24 ;  /* 0x000000debc18723c */ /* 0x040fe20000041818 */
[----:B------:R-:W3:Y:S07]  /*c780*/  LDSM.16.M88.4 R220, [R225+0x7000] ;  /* 0x00700000e1dc783b */ /* 0x000eee0000000200 */
[C---:B--2---:R-:W-:Y:S08]  /*c790*/  HMMA.16816.F32.BF16 R28, R188.reuse, R212, R28 ;  /* 0x000000d4bc1c723c */ /* 0x044ff0000004181c */
[C---:B------:R-:W-:Y:S01]  /*c7a0*/  HMMA.16816.F32.BF16 R32, R188.reuse, R214, R32 ;  /* 0x000000d6bc20723c */ /* 0x040fe20000041820 */
[----:B------:R-:W2:Y:S07]  /*c7b0*/  LDSM.16.M88.4 R212, [R225+0x7800] ;  /* 0x00780000e1d4783b */ /* 0x000eae0000000200 */
        /* <DEDUP_REMOVED lines=9> */
[C---:B---3--:R-:W-:Y:S08]  /*c850*/  HMMA.16816.F32.BF16 R12, R192.reuse, R208, R12 ;  /* 0x000000d0c00c723c */ /* 0x048ff0000004180c */
[C---:B------:R-:W-:Y:S01]  /*c860*/  HMMA.16816.F32.BF16 R16, R192.reuse, R210, R16 ;  /* 0x000000d2c010723c */ /* 0x040fe20000041810 */
[----:B------:R-:W3:Y:S07]  /*c870*/  LDSM.16.M88.4 R208, [R237] ;  /* 0x00000000edd0783b */ /* 0x000eee0000000200 */
[C---:B------:R-:W-:Y:S08]  /*c880*/  HMMA.16816.F32.BF16 R20, R192.reuse, R220, R20 ;  /* 0x000000dcc014723c */ /* 0x040ff00000041814 */
[C---:B------:R-:W-:Y:S01]  /*c890*/  HMMA.16816.F32.BF16 R24, R192.reuse, R222, R24 ;  /* 0x000000dec018723c */ /* 0x040fe20000041818 */
[----:B------:R-:W3:Y:S07]  /*c8a0*/  LDSM.16.M88.4 R220, [R235] ;  /* 0x00000000ebdc783b */ /* 0x000eee0000000200 */
[C---:B--2---:R-:W-:Y:S08]  /*c8b0*/  HMMA.16816.F32.BF16 R28, R192.reuse, R212, R28 ;  /* 0x000000d4c01c723c */ /* 0x044ff0000004181c */
[C---:B------:R-:W-:Y:S01]  /*c8c0*/  HMMA.16816.F32.BF16 R32, R192.reuse, R214, R32 ;  /* 0x000000d6c020723c */ /* 0x040fe20000041820 */
[----:B------:R-:W-:Y:S07]  /*c8d0*/  LDSM.16.M88.4 R212, [R229+0x6000] ;  /* 0x00600000e5d4783b */ /* 0x000fee0000000200 */
[C---:B-1----:R-:W-:Y:S08]  /*c8e0*/  HMMA.16816.F32.BF16 R36, R192.reuse, R104, R36 ;  /* 0x00000068c024723c */ /* 0x042ff00000041824 */
[C---:B------:R-:W-:Y:S01]  /*c8f0*/  HMMA.16816.F32.BF16 R40, R192.reuse, R106, R40 ;  /* 0x0000006ac028723c */ /* 0x040fe20000041828 */
[----:B------:R-:W1:Y:S07]  /*c900*/  LDSM.16.M88.4 R104, [R234] ;  /* 0x00000000ea68783b */ /* 0x000e6e0000000200 */
[C---:B----4-:R-:W-:Y:S08]  /*c910*/  HMMA.16816.F32.BF16 R44, R192.reuse, R164, R44 ;  /* 0x000000a4c02c723c */ /* 0x050ff0000004182c */
[----:B------:R-:W-:Y:S01]  /*c920*/  HMMA.16816.F32.BF16 R48, R192, R166, R48 ;  /* 0x000000a6c030723c */ /* 0x000fe20000041830 */
[----:B------:R-:W2:Y:S07]  /*c930*/  LDSM.16.M88.4 R164, [R233] ;  /* 0x00000000e9a4783b */ /* 0x000eae0000000200 */
[C---:B---3--:R-:W-:Y:S08]  /*c940*/  HMMA.16816.F32.BF16 R4, R196.reuse, R208, R4 ;  /* 0x000000d0c404723c */ /* 0x048ff00000041804 */
[C---:B------:R-:W-:Y:S01]  /*c950*/  HMMA.16816.F32.BF16 R8, R196.reuse, R210, R8 ;  /* 0x000000d2c408723c */ /* 0x040fe20000041808 */
[----:B------:R-:W3:Y:S07]  /*c960*/  LDSM.16.M88.4 R208, [R232] ;  /* 0x00000000e8d0783b */ /* 0x000eee0000000200 */
[C---:B------:R-:W-:Y:S08]  /*c970*/  HMMA.16816.F32.BF16 R12, R196.reuse, R216, R12 ;  /* 0x000000d8c40c723c */ /* 0x040ff0000004180c */
        /* <DEDUP_REMOVED lines=8> */
[C---:B--2---:R-:W-:Y:S08]  /*ca00*/  HMMA.16816.F32.BF16 R36, R196.reuse, R164, R36 ;  /* 0x000000a4c424723c */ /* 0x044ff00000041824 */
[C---:B------:R-:W-:Y:S01]  /*ca10*/  HMMA.16816.F32.BF16 R40, R196.reuse, R166, R40 ;  /* 0x000000a6c428723c */ /* 0x040fe20000041828 */
[----:B------:R-:W2:Y:S07]  /*ca20*/  LDSM.16.M88.4 R164, [R229+0x7800] ;  /* 0x00780000e5a4783b */ /* 0x000eae0000000200 */
[C---:B---3--:R-:W-:Y:S08]  /*ca30*/  HMMA.16816.F32.BF16 R44, R196.reuse, R208, R44 ;  /* 0x000000d0c42c723c */ /* 0x048ff0000004182c */
[----:B------:R-:W-:Y:S01]  /*ca40*/  HMMA.16816.F32.BF16 R48, R196, R210, R48 ;  /* 0x000000d2c430723c */ /* 0x000fe20000041830 */
[----:B------:R-:W3:Y:S07]  /*ca50*/  LDSM.16.M88.4 R208, [R229+0x8000] ;  /* 0x00800000e5d0783b */ /* 0x000eee0000000200 */
[C---:B------:R-:W-:Y:S08]  /*ca60*/  HMMA.16816.F32.BF16 R4, R200.reuse, R212, R4 ;  /* 0x000000d4c804723c */ /* 0x040ff00000041804 */
[C---:B------:R-:W-:Y:S01]  /*ca70*/  HMMA.16816.F32.BF16 R8, R200.reuse, R214, R8 ;  /* 0x000000d6c808723c */ /* 0x040fe20000041808 */
[----:B------:R-:W3:Y:S07]  /*ca80*/  LDSM.16.M88.4 R212, [R229+0x8800] ;  /* 0x00880000e5d4783b */ /* 0x000eee0000000200 */
[C---:B----4-:R-:W-:Y:S08]  /*ca90*/  HMMA.16816.F32.BF16 R12, R200.reuse, R216, R12 ;  /* 0x000000d8c80c723c */ /* 0x050ff0000004180c */
[C---:B------:R-:W-:Y:S08]  /*caa0*/  HMMA.16816.F32.BF16 R16, R200.reuse, R218, R16 ;  /* 0x000000dac810723c */ /* 0x040ff00000041810 */
[C---:B-1----:R-:W-:Y:S08]  /*cab0*/  HMMA.16816.F32.BF16 R20, R200.reuse, R104, R20 ;  /* 0x00000068c814723c */ /* 0x042ff00000041814 */
[C---:B------:R-:W-:Y:S01]  /*cac0*/  HMMA.16816.F32.BF16 R24, R200.reuse, R106, R24 ;  /* 0x0000006ac818723c */ /* 0x040fe20000041818 */
[----:B------:R-:W1:Y:S07]  /*cad0*/  LDSM.16.M88.4 R104, [R226+0x6800] ;  /* 0x00680000e268783b */ /* 0x000e6e0000000200 */
[C---:B--2---:R-:W-:Y:S08]  /*cae0*/  HMMA.16816.F32.BF16 R28, R200.reuse, R164, R28 ;  /* 0x000000a4c81c723c */ /* 0x044ff0000004181c */
[C---:B------:R-:W-:Y:S08]  /*caf0*/  HMMA.16816.F32.BF16 R32, R200.reuse, R166, R32 ;  /* 0x000000a6c820723c */ /* 0x040ff00000041820 */
[C---:B---3--:R-:W-:Y:S08]  /*cb00*/  HMMA.16816.F32.BF16 R36, R200.reuse, R208, R36 ;  /* 0x000000d0c824723c */ /* 0x048ff00000041824 */
[C---:B------:R-:W-:Y:S08]  /*cb10*/  HMMA.16816.F32.BF16 R40, R200.reuse, R210, R40 ;  /* 0x000000d2c828723c */ /* 0x040ff00000041828 */
[C---:B------:R-:W-:Y:S08]  /*cb20*/  HMMA.16816.F32.BF16 R44, R200.reuse, R212, R44 ;  /* 0x000000d4c82c723c */ /* 0x040ff0000004182c */
        /* <DEDUP_REMOVED lines=8> */
[----:B------:R-:W1:Y:S03]  /*cbb0*/  MUFU.TANH R164, R4 ;  /* 0x0000000400a47308 */ /* 0x000e660000002400 */
[----:B------:R-:W-:Y:S02]  /*cbc0*/  FMUL.FTZ R7, R7, c[0x0][0x320] ;  /* 0x0000c80007077a20 */ /* 0x000fe40000410000 */
[----:B------:R-:W-:Y:S02]  /*cbd0*/  FMUL.FTZ R8, R8, c[0x0][0x320] ;  /* 0x0000c80008087a20 */ /* 0x000fe40000410000 */
[----:B------:R-:W-:Y:S02]  /*cbe0*/  FMUL.FTZ R9, R9, c[0x0][0x320] ;  /* 0x0000c80009097a20 */ /* 0x000fe40000410000 */
[----:B------:R-:W-:Y:S01]  /*cbf0*/  FMUL.FTZ R10, R10, c[0x0][0x320] ;  /* 0x0000c8000a0a7a20 */ /* 0x000fe20000410000 */
[----:B------:R-:W2:Y:S01]  /*cc00*/  MUFU.TANH R167, R5 ;  /* 0x0000000500a77308 */ /* 0x000ea20000002400 */
[----:B------:R-:W-:Y:S02]  /*cc10*/  FMUL.FTZ R11, R11, c[0x0][0x320] ;  /* 0x0000c8000b0b7a20 */ /* 0x000fe40000410000 */
[----:B------:R-:W-:Y:S02]  /*cc20*/  FMUL.FTZ R12, R12, c[0x0][0x320] ;  /* 0x0000c8000c0c7a20 */ /* 0x000fe40000410000 */
[----:B------:R-:W-:Y:S02]  /*cc30*/  FMUL.FTZ R13, R13, c[0x0][0x320] ;  /* 0x0000c8000d0d7a20 */ /* 0x000fe40000410000 */
[----:B------:R-:W-:Y:S02]  /*cc40*/  FMUL.FTZ R14, R14, c[0x0][0x320] ;  /* 0x0000c8000e0e7a20 */ /* 0x000fe40000410000 */
[----:B------:R-:W-:Y:S01]  /*cc50*/  FMUL.FTZ R16, R16, c[0x0][0x320] ;  /* 0x0000c80010107a20 */ /* 0x000fe20000410000 */
[----:B------:R-:W3:Y:S01]  /*cc60*/  MUFU.TANH R210, R6 ;  /* 0x0000000600d27308 */ /* 0x000ee20000002400 */
[----:B------:R-:W-:Y:S02]  /*cc70*/  FMUL.FTZ R15, R15, c[0x0][0x320] ;  /* 0x0000c8000f0f7a20 */ /* 0x000fe40000410000 */
[----:B------:R-:W-:Y:S01]  /*cc80*/  FMUL.FTZ R17, R17, c[0x0][0x320] ;  /* 0x0000c80011117a20 */ /* 0x000fe20000410000 */
[----:B-1----:R-:W-:Y:S01]  /*cc90*/  FMNMX.FTZ R0, R164, R102, !PT ;  /* 0x00000066a4007209 */ /* 0x002fe20007810000 */
[----:B------:R-:W-:Y:S02]  /*cca0*/  FMUL.FTZ R18, R18, c[0x0][0x320] ;  /* 0x0000c80012127a20 */ /* 0x000fe40000410000 */
[----:B------:R-:W-:Y:S03]  /*ccb0*/  FMUL.FTZ R19, R19, c[0x0][0x320] ;  /* 0x0000c80013137a20 */ /* 0x000fe60000410000 */
[----:B------:R1:W4:Y:S01]  /*ccc0*/  MUFU.TANH R211, R7 ;  /* 0x0000000700d37308 */ /* 0x0003220000002400 */
[----:B--2---:R-:W-:Y:S09]  /*ccd0*/  FMNMX.FTZ R0, R167, R0, !PT ;  /* 0x00000000a7007209 */ /* 0x004ff20007810000 */
[----:B------:R-:W2:Y:S01]  /*cce0*/  MUFU.TANH R165, R8 ;  /* 0x0000000800a57308 */ /* 0x000ea20000002400 */
[----:B---3--:R-:W-:Y:S09]  /*ccf0*/  FMNMX.FTZ R2, R210, R103, !PT ;  /* 0x00000067d2027209 */ /* 0x008ff20007810000 */
[----:B------:R-:W3:Y:S01]  /*cd00*/  MUFU.TANH R166, R9 ;  /* 0x0000000900a67308 */ /* 0x000ee20000002400 */
[----:B-1----:R-:W1:Y:S01]  /*cd10*/  LDSM.16.M88.4 R4, [R226+0x7000] ;  /* 0x00700000e204783b */ /* 0x002e620000000200 */
[----:B----4-:R-:W-:Y:S08]  /*cd20*/  FMNMX.FTZ R2, R211, R2, !PT ;  /* 0x00000002d3027209 */ /* 0x010ff00007810000 */
[----:B------:R-:W4:Y:S01]  /*cd30*/  MUFU.TANH R208, R10 ;  /* 0x0000000a00d07308 */ /* 0x000f220000002400 */
[----:B--2---:R-:W-:Y:S09]  /*cd40*/  FMNMX.FTZ R0, R165, R0, !PT ;  /* 0x00000000a5007209 */ /* 0x004ff20007810000 */
[----:B------:R2:W1:Y:S01]  /*cd50*/  MUFU.TANH R209, R11 ;  /* 0x0000000b00d17308 */ /* 0x0004620000002400 */
[----:B---3--:R-:W-:Y:S09]  /*cd60*/  FMNMX.FTZ R0, R166, R0, !PT ;  /* 0x00000000a6007209 */ /* 0x008ff20007810000 */
[----:B------:R-:W3:Y:S01]  /*cd70*/  MUFU.TANH R106, R12 ;  /* 0x0000000c006a7308 */ /* 0x000ee20000002400 */
[----:B----4-:R-:W-:Y:S09]  /*cd80*/  FMNMX.FTZ R2, R208, R2, !PT ;  /* 0x00000002d0027209 */ /* 0x010ff20007810000 */
[----:B------:R-:W4:Y:S01]  /*cd90*/  MUFU.TANH R107, R13 ;  /* 0x0000000d006b7308 */ /* 0x000f220000002400 */
[C---:B-1----:R-:W-:Y:S01]  /*cda0*/  HMMA.16816.F32.BF16 R20, R204.reuse, R4, R20 ;  /* 0x00000004cc14723c */ /* 0x042fe20000041814 */
[----:B--2---:R-:W1:Y:S02]  /*cdb0*/  LDSM.16.M88.4 R8, [R226+0x7800] ;  /* 0x00780000e208783b */ /* 0x004e640000000200 */
[----:B------:R-:W-:Y:S06]  /*cdc0*/  FMNMX.FTZ R2, R209, R2, !PT ;  /* 0x00000002d1027209 */ /* 0x000fec0007810000 */
[----:B------:R-:W2:Y:S01]  /*cdd0*/  MUFU.TANH R212, R14 ;  /* 0x0000000e00d47308 */ /* 0x000ea20000002400 */
[C---:B------:R-:W-:Y:S01]  /*cde0*/  HMMA.16816.F32.BF16 R24, R204.reuse, R6, R24 ;  /* 0x00000006cc18723c */ /* 0x040fe20000041818 */
[----:B------:R-:W1:Y:S02]  /*cdf0*/  LDSM.16.M88.4 R4, [R226+0x8000] ;  /* 0x00800000e204783b */ /* 0x000e640000000200 */
[----:B---3--:R-:W-:Y:S06]  /*ce00*/  FMNMX.FTZ R0, R106, R0, !PT ;  /* 0x000000006a007209 */ /* 0x008fec0007810000 */
[----:B------:R-:W3:Y:S03]  /*ce10*/  MUFU.TANH R214, R16 ;  /* 0x0000001000d67308 */ /* 0x000ee60000002400 */
[----:B----4-:R-:W-:Y:S02]  /*ce20*/  FMNMX.FTZ R0, R107, R0, !PT ;  /* 0x000000006b007209 */ /* 0x010fe40007810000 */
[----:B------:R-:W-:Y:S05]  /*ce30*/  FMUL.FTZ R23, R23, c[0x0][0x320] ;  /* 0x0000c80017177a20 */ /* 0x000fea0000410000 */
[----:B------:R-:W4:Y:S01]  /*ce40*/  MUFU.TANH R213, R15 ;  /* 0x0000000f00d57308 */ /* 0x000f220000002400 */
[----:B------:R-:W-:Y:S02]  /*ce50*/  FMUL.FTZ R20, R20, c[0x0][0x320] ;  /* 0x0000c80014147a20 */ /* 0x000fe40000410000 */
[----:B------:R-:W-:Y:S01]  /*ce60*/  FMUL.FTZ R21, R21, c[0x0][0x320] ;  /* 0x0000c80015157a20 */ /* 0x000fe20000410000 */
[----:B--2---:R-:W-:Y:S01]  /*ce70*/  FMNMX.FTZ R2, R212, R2, !PT ;  /* 0x00000002d4027209 */ /* 0x004fe20007810000 */
[----:B------:R-:W-:Y:S02]  /*ce80*/  FMUL.FTZ R22, R22, c[0x0][0x320] ;  /* 0x0000c80016167a20 */ /* 0x000fe40000410000 */
[----:B------:R-:W-:Y:S02]  /*ce90*/  FMUL.FTZ R26, R26, c[0x0][0x320] ;  /* 0x0000c8001a1a7a20 */ /* 0x000fe40000410000 */
[----:B------:R-:W-:Y:S01]  /*cea0*/  FMUL.FTZ R24, R24, c[0x0][0x320] ;  /* 0x0000c80018187a20 */ /* 0x000fe20000410000 */
[----:B------:R-:W-:Y:S01]  /*ceb0*/  MUFU.TANH R222, R23 ;  /* 0x0000001700de7308 */ /* 0x000fe20000002400 */
[----:B------:R-:W-:Y:S02]  /*cec0*/  FMUL.FTZ R25, R25, c[0x0][0x320] ;  /* 0x0000c80019197a20 */ /* 0x000fe40000410000 */
[----:B------:R-:W-:Y:S01]  /*ced0*/  FMUL.FTZ R27, R27, c[0x0][0x320] ;  /* 0x0000c8001b1b7a20 */ /* 0x000fe20000410000 */
[----:B---3--:R-:W-:Y:S01]  /*cee0*/  FMNMX.FTZ R0, R214, R0, !PT ;  /* 0x00000000d6007209 */ /* 0x008fe20007810000 */
[C---:B-1----:R-:W-:Y:S05]  /*cef0*/  HMMA.16816.F32.BF16 R28, R204.reuse, R8, R28 ;  /* 0x00000008cc1c723c */ /* 0x042fea000004181c */
[----:B------:R-:W-:Y:S03]  /*cf00*/  MUFU.TANH R231, R27 ;  /* 0x0000001b00e77308 */ /* 0x000fe60000002400 */
[C---:B------:R-:W-:Y:S01]  /*cf10*/  HMMA.16816.F32.BF16 R32, R204.reuse, R10, R32 ;  /* 0x0000000acc20723c */ /* 0x040fe20000041820 */
[----:B------:R-:W1:Y:S01]  /*cf20*/  LDSM.16.M88.4 R8, [R226+0x8800] ;  /* 0x00880000e208783b */ /* 0x000e620000000200 */
[----:B------:R-:W-:Y:S04]  /*cf30*/  DEPBAR.LE SB0, 0x0 ;  /* 0x000080000000791a */ /* 0x000fe80000000000 */
[----:B----4-:R-:W-:Y:S01]  /*cf40*/  FMNMX.FTZ R2, R213, R2, !PT ;  /* 0x00000002d5027209 */ /* 0x010fe20007810000 */
[----:B------:R-:W2:Y:S01]  /*cf50*/  MUFU.TANH R216, R18 ;  /* 0x0000001200d87308 */ /* 0x000ea20000002400 */
[C---:B------:R-:W-:Y:S01]  /*cf60*/  HMMA.16816.F32.BF16 R36, R204.reuse, R4, R36 ;  /* 0x00000004cc24723c */ /* 0x040fe20000041824 */
[----:B------:R-:W3:Y:S08]  /*cf70*/  LDL R5, [R1+0x28] ;  /* 0x0000280001057983 */ /* 0x000ef00000100800 */
[----:B------:R-:W-:Y:S01]  /*cf80*/  MUFU.TANH R218, R20 ;  /* 0x0000001400da7308 */ /* 0x000fe20000002400 */
[C---:B------:R-:W-:Y:S01]  /*cf90*/  HMMA.16816.F32.BF16 R40, R204.reuse, R6, R40 ;  /* 0x00000006cc28723c */ /* 0x040fe20000041828 */
[----:B------:R-:W4:Y:S02]  /*cfa0*/  LDL R6, [R1+0x20] ;  /* 0x0000200001067983 */ /* 0x000f240000100800 */
[----:B------:R-:W-:Y:S02]  /*cfb0*/  FMUL.FTZ R28, R28, c[0x0][0x320] ;  /* 0x0000c8001c1c7a20 */ /* 0x000fe40000410000 */
[----:B------:R-:W-:Y:S02]  /*cfc0*/  FMUL.FTZ R29, R29, c[0x0][0x320] ;  /* 0x0000c8001d1d7a20 */ /* 0x000fe40000410000 */
[----:B------:R-:W-:Y:S02]  /*cfd0*/  FMUL.FTZ R30, R30, c[0x0][0x320] ;  /* 0x0000c8001e1e7a20 */ /* 0x000fe40000410000 */
[----:B------:R-:W-:Y:S01]  /*cfe0*/  MUFU.TANH R246, R28 ;  /* 0x0000001c00f67308 */ /* 0x000fe20000002400 */
[----:B------:R-:W-:Y:S02]  /*cff0*/  BAR.SYNC.DEFER_BLOCKING 0x0 ;  /* 0x0000000000007b1d */ /* 0x000fe40000010000 */
[----:B------:R-:W-:Y:S01]  /*d000*/  FMUL.FTZ R31, R31, c[0x0][0x320] ;  /* 0x0000c8001f1f7a20 */ /* 0x000fe20000410000 */
[----:B--2---:R-:W-:Y:S01]  /*d010*/  FMNMX.FTZ R2, R216, R2, !PT ;  /* 0x00000002d8027209 */ /* 0x004fe20007810000 */
[----:B------:R-:W-:Y:S02]  /*d020*/  FMUL.FTZ R36, R36, c[0x0][0x320] ;  /* 0x0000c80024247a20 */ /* 0x000fe40000410000 */
[----:B------:R-:W-:Y:S02]  /*d030*/  FMUL.FTZ R37, R37, c[0x0][0x320] ;  /* 0x0000c80025257a20 */ /* 0x000fe40000410000 */
[----:B------:R-:W-:Y:S02]  /*d040*/  FMUL.FTZ R38, R38, c[0x0][0x320] ;  /* 0x0000c80026267a20 */ /* 0x000fe40000410000 */
[----:B------:R-:W-:Y:S02]  /*d050*/  FMUL.FTZ R39, R39, c[0x0][0x320] ;  /* 0x0000c80027277a20 */ /* 0x000fe40000410000 */
[----:B------:R-:W-:Y:S01]  /*d060*/  FMUL.FTZ R33, R33, c[0x0][0x320] ;  /* 0x0000c80021217a20 */ /* 0x000fe20000410000 */
[C---:B-1----:R-:W-:Y:S03]  /*d070*/  HMMA.16816.F32.BF16 R44, R204.reuse, R8, R44 ;  /* 0x00000008cc2c723c */ /* 0x042fe6000004182c */
[----:B------:R-:W-:Y:S02]  /*d080*/  FMUL.FTZ R43, R43, c[0x0][0x320] ;  /* 0x0000c8002b2b7a20 */ /* 0x000fe40000410000 */
[----:B------:R-:W-:Y:S02]  /*d090*/  FMUL.FTZ R42, R42, c[0x0][0x320] ;  /* 0x0000c8002a2a7a20 */ /* 0x000fe40000410000 */
[----:B------:R-:W-:Y:S01]  /*d0a0*/  FMUL.FTZ R40, R40, c[0x0][0x320] ;  /* 0x0000c80028287a20 */ /* 0x000fe20000410000 */
[----:B------:R-:W-:Y:S04]  /*d0b0*/  HMMA.16816.F32.BF16 R48, R204, R10, R48 ;  /* 0x0000000acc30723c */ /* 0x000fe80000041830 */
[----:B------:R-:W-:Y:S01]  /*d0c0*/  FMUL.FTZ R35, R35, c[0x0][0x320] ;  /* 0x0000c80023237a20 */ /* 0x000fe20000410000 */
[----:B------:R-:W2:Y:S01]  /*d0d0*/  LDL.64 R8, [R1+0x30] ;  /* 0x0000300001087983 */ /* 0x000ea20000100a00 */
[----:B------:R-:W1:Y:S01]  /*d0e0*/  MUFU.TANH R215, R17 ;  /* 0x0000001100d77308 */ /* 0x000e620000002400 */
[----:B------:R-:W-:Y:S02]  /*d0f0*/  FMUL.FTZ R32, R32, c[0x0][0x320] ;  /* 0x0000c80020207a20 */ /* 0x000fe40000410000 */
[----:B------:R-:W-:Y:S03]  /*d100*/  FMUL.FTZ R34, R34, c[0x0][0x320] ;  /* 0x0000c80022227a20 */ /* 0x000fe60000410000 */
[----:B------:R-:W-:Y:S04]  /*d110*/  FMUL.FTZ R41, R41, c[0x0][0x320] ;  /* 0x0000c80029297a20 */ /* 0x000fe80000410000 */
[----:B------:R-:W1:Y:S01]  /*d120*/  MUFU.TANH R219, R21 ;  /* 0x0000001500db7308 */ /* 0x000e620000002400 */
[----:B------:R-:W-:Y:S02]  /*d130*/  FMUL.FTZ R44, R44, c[0x0][0x320] ;  /* 0x0000c8002c2c7a20 */ /* 0x000fe40000410000 */
[----:B------:R-:W-:Y:S02]  /*d140*/  FMUL.FTZ R45, R45, c[0x0][0x320] ;  /* 0x0000c8002d2d7a20 */ /* 0x000fe40000410000 */
[----:B------:R-:W-:Y:S02]  /*d150*/  FMUL.FTZ R46, R46, c[0x0][0x320] ;  /* 0x0000c8002e2e7a20 */ /* 0x000fe40000410000 */
[----:B------:R-:W-:Y:S02]  /*d160*/  FMUL.FTZ R47, R47, c[0x0][0x320] ;  /* 0x0000c8002f2f7a20 */ /* 0x000fe40000410000 */
[----:B------:R-:W-:Y:S01]  /*d170*/  FMUL.FTZ R48, R48, c[0x0][0x320] ;  /* 0x0000c80030307a20 */ /* 0x000fe20000410000 */
[----:B------:R-:W1:Y:S01]  /*d180*/  MUFU.TANH R217, R19 ;  /* 0x0000001300d97308 */ /* 0x000e620000002400 */
[----:B------:R-:W-:Y:S02]  /*d190*/  FMUL.FTZ R49, R49, c[0x0][0x320] ;  /* 0x0000c80031317a20 */ /* 0x000fe40000410000 */
[----:B------:R-:W-:Y:S01]  /*d1a0*/  FMUL.FTZ R50, R50, c[0x0][0x320] ;  /* 0x0000c80032327a20 */ /* 0x000fe20000410000 */
[----:B-1----:R-:W-:Y:S04]  /*d1b0*/  FMNMX.FTZ R0, R215, R0, !PT ;  /* 0x00000000d7007209 */ /* 0x002fe80007810000 */
[----:B------:R-:W-:Y:S02]  /*d1c0*/  FMNMX.FTZ R0, R218, R0, !PT ;  /* 0x00000000da007209 */ /* 0x000fe40007810000 */
[----:B------:R-:W1:Y:S02]  /*d1d0*/  MUFU.TANH R220, R22 ;  /* 0x0000001600dc7308 */ /* 0x000e640000002400 */
[----:B------:R-:W-:Y:S08]  /*d1e0*/  FMNMX.FTZ R0, R219, R0, !PT ;  /* 0x00000000db007209 */ /* 0x000ff00007810000 */
[----:B------:R-:W1:Y:S01]  /*d1f0*/  MUFU.TANH R221, R24 ;  /* 0x0000001800dd7308 */ /* 0x000e620000002400 */
[----:B------:R-:W-:Y:S09]  /*d200*/  FMNMX.FTZ R2, R217, R2, !PT ;  /* 0x00000002d9027209 */ /* 0x000ff20007810000 */
[----:B------:R1:W-:Y:S02]  /*d210*/  MUFU.TANH R244, R33 ;  /* 0x0000002100f47308 */ /* 0x0003e40000002400 */
[----:B-1----:R-:W-:Y:S04]  /*d220*/  FMNMX.FTZ R2, R220, R2, !PT ;  /* 0x00000002dc027209 */ /* 0x002fe80007810000 */
[----:B------:R-:W-:Y:S04]  /*d230*/  FMNMX.FTZ R2, R222, R2, !PT ;  /* 0x00000002de027209 */ /* 0x000fe80007810000 */
[----:B------:R-:W1:Y:S01]  /*d240*/  MUFU.TANH R223, R25 ;  /* 0x0000001900df7308 */ /* 0x000e620000002400 */
[----:B------:R-:W-:Y:S09]  /*d250*/  FMNMX.FTZ R0, R221, R0, !PT ;  /* 0x00000000dd007209 */ /* 0x000ff20007810000 */
[----:B------:R-:W1:Y:S01]  /*d260*/  MUFU.TANH R21, R26 ;  /* 0x0000001a00157308 */ /* 0x000e620000002400 */
[----:B------:R-:W-:Y:S09]  /*d270*/  MOV R33, R246 ;  /* 0x000000f600217202 */ /* 0x000ff20000000f00 */
[----:B------:R-:W-:Y:S01]  /*d280*/  MUFU.TANH R252, R35 ;  /* 0x0000002300fc7308 */ /* 0x000fe20000002400 */
[----:B-1----:R-:W-:Y:S04]  /*d290*/  FMNMX.FTZ R0, R223, R0, !PT ;  /* 0x00000000df007209 */ /* 0x002fe80007810000 */
[----:B------:R-:W-:Y:S05]  /*d2a0*/  FMNMX.FTZ R0, R33, R0, !PT ;  /* 0x0000000021007209 */ /* 0x000fea0007810000 */
[----:B------:R1:W-:Y:S01]  /*d2b0*/  MUFU.TANH R35, R48 ;  /* 0x0000003000237308 */ /* 0x0003e20000002400 */
[----:B------:R-:W-:Y:S09]  /*d2c0*/  FMNMX.FTZ R2, R21, R2, !PT ;  /* 0x0000000215027209 */ /* 0x000ff20007810000 */
[----:B------:R-:W1:Y:S10]  /*d2d0*/  MUFU.TANH R16, R29 ;  /* 0x0000001d00107308 */ /* 0x000e740000002400 */
[----:B------:R-:W1:Y:S02]  /*d2e0*/  MUFU.TANH R247, R30 ;  /* 0x0000001e00f77308 */ /* 0x000e640000002400 */
[----:B-1----:R-:W-:Y:S04]  /*d2f0*/  MOV R48, R231 ;  /* 0x000000e700307202 */ /* 0x002fe80000000f00 */
[----:B------:R-:W-:Y:S04]  /*d300*/  FMNMX.FTZ R2, R48, R2, !PT ;  /* 0x0000000230027209 */ /* 0x000fe80007810000 */
[----:B------:R1:W1:Y:S01]  /*d310*/  MUFU.TANH R17, R32 ;  /* 0x0000002000117308 */ /* 0x0002620000002400 */
[----:B------:R-:W-:Y:S09]  /*d320*/  FMNMX.FTZ R0, R16, R0, !PT ;  /* 0x0000000010007209 */ /* 0x000ff20007810000 */
[----:B------:R-:W1:Y:S10]  /*d330*/  MUFU.TANH R248, R31 ;  /* 0x0000001f00f87308 */ /* 0x000e740000002400 */
[----:B------:R1:W-:Y:S02]  /*d340*/  MUFU.TANH R13, R43 ;  /* 0x0000002b000d7308 */ /* 0x0003e40000002400 */
[----:B-1----:R-:W-:Y:S02]  /*d350*/  MOV R32, R247 ;  /* 0x000000f700207202 */ /* 0x002fe40000000f00 */
[----:B------:R-:W-:Y:S02]  /*d360*/  FMNMX.FTZ R0, R17, R0, !PT ;  /* 0x0000000011007209 */ /* 0x000fe40007810000 */
[----:B------:R-:W-:Y:S04]  /*d370*/  FMNMX.FTZ R2, R32, R2, !PT ;  /* 0x0000000220027209 */ /* 0x000fe80007810000 */
[----:B------:R1:W1:Y:S10]  /*d380*/  MUFU.TANH R250, R34 ;  /* 0x0000002200fa7308 */ /* 0x0002740000002400 */
[----:B------:R-:W1:Y:S01]  /*d390*/  MUFU.TANH R18, R36 ;  /* 0x0000002400127308 */ /* 0x000e620000002400 */
[----:B------:R-:W-:Y:S04]  /*d3a0*/  MOV R43, R244 ;  /* 0x000000f4002b7202 */ /* 0x000fe80000000f00 */
[----:B------:R-:W-:Y:S05]  /*d3b0*/  FMNMX.FTZ R0, R43, R0, !PT ;  /* 0x000000002b007209 */ /* 0x000fea0007810000 */
[----:B------:R-:W1:Y:S02]  /*d3c0*/  MUFU.TANH R245, R37 ;  /* 0x0000002500f57308 */ /* 0x000e640000002400 */
[----:B-1----:R-:W-:Y:S04]  /*d3d0*/  MOV R34, R248 ;  /* 0x000000f800227202 */ /* 0x002fe80000000f00 */
[----:B------:R-:W-:Y:S04]  /*d3e0*/  FMNMX.FTZ R2, R34, R2, !PT ;  /* 0x0000000222027209 */ /* 0x000fe80007810000 */
[----:B------:R1:W-:Y:S01]  /*d3f0*/  MUFU.TANH R14, R42 ;  /* 0x0000002a000e7308 */ /* 0x0003e20000002400 */
[----:B------:R-:W-:Y:S02]  /*d400*/  FMNMX.FTZ R2, R250, R2, !PT ;  /* 0x00000002fa027209 */ /* 0x000fe40007810000 */
[----:B------:R-:W-:Y:S02]  /*d410*/  FMNMX.FTZ R0, R18, R0, !PT ;  /* 0x0000000012007209 */ /* 0x000fe40007810000 */
[----:B------:R-:W-:Y:S05]  /*d420*/  FMNMX.FTZ R3, R252, R2, !PT ;  /* 0x00000002fc037209 */ /* 0x000fea0007810000 */
[----:B------:R-:W1:Y:S10]  /*d430*/  MUFU.TANH R19, R40 ;  /* 0x0000002800137308 */ /* 0x000e740000002400 */
[----:B------:R-:W1:Y:S02]  /*d440*/  MUFU.TANH R22, R38 ;  /* 0x0000002600167308 */ /* 0x000e640000002400 */
[----:B-1----:R-:W-:Y:S04]  /*d450*/  MOV R42, R245 ;  /* 0x000000f5002a7202 */ /* 0x002fe80000000f00 */
[----:B------:R-:W-:Y:S01]  /*d460*/  FMNMX.FTZ R2, R42, R0, !PT ;  /* 0x000000002a027209 */ /* 0x000fe20007810000 */
[----:B------:R-:W-:Y:S03]  /*d470*/  FMUL.FTZ R0, R51, c[0x0][0x320] ;  /* 0x0000c80033007a20 */ /* 0x000fe60000410000 */
[----:B------:R-:W1:Y:S01]  /*d480*/  MUFU.TANH R15, R41 ;  /* 0x00000029000f7308 */ /* 0x000e620000002400 */
[----:B------:R-:W-:Y:S02]  /*d490*/  MOV R51, R250 ;  /* 0x000000fa00337202 */ /* 0x000fe40000000f00 */
[----:B------:R-:W-:Y:S07]  /*d4a0*/  FMNMX.FTZ R2, R19, R2, !PT ;  /* 0x0000000213027209 */ /* 0x000fee0007810000 */
[----:B------:R1:W-:Y:S01]  /*d4b0*/  MUFU.TANH R104, R0 ;  /* 0x0000000000687308 */ /* 0x0003e20000002400 */
[----:B------:R-:W-:Y:S09]  /*d4c0*/  FMNMX.FTZ R3, R22, R3, !PT ;  /* 0x0000000316037209 */ /* 0x000ff20007810000 */
[----:B------:R-:W3:Y:S10]  /*d4d0*/  MUFU.TANH R20, R39 ;  /* 0x0000002700147308 */ /* 0x000ef40000002400 */
[----:B------:R-:W4:Y:S01]  /*d4e0*/  MUFU.TANH R41, R44 ;  /* 0x0000002c00297308 */ /* 0x000f220000002400 */
[----:B-1----:R-:W-:Y:S09]  /*d4f0*/  FMNMX.FTZ R0, R15, R2, !PT ;  /* 0x000000020f007209 */ /* 0x002ff20007810000 */
[----:B------:R-:W1:Y:S01]  /*d500*/  MUFU.TANH R40, R45 ;  /* 0x0000002d00287308 */ /* 0x000e620000002400 */
[----:B---3--:R-:W-:Y:S04]  /*d510*/  FMNMX.FTZ R3, R20, R3, !PT ;  /* 0x0000000314037209 */ /* 0x008fe80007810000 */
[----:B------:R-:W-:Y:S05]  /*d520*/  FMNMX.FTZ R2, R14, R3, !PT ;  /* 0x000000030e027209 */ /* 0x000fea0007810000 */
[----:B------:R-:W3:Y:S01]  /*d530*/  MUFU.TANH R159, R46 ;  /* 0x0000002e009f7308 */ /* 0x000ee20000002400 */
[----:B------:R-:W-:Y:S02]  /*d540*/  FMNMX.FTZ R2, R13, R2, !PT ;  /* 0x000000020d027209 */ /* 0x000fe40007810000 */
[----:B----4-:R-:W-:Y:S02]  /*d550*/  FMNMX.FTZ R0, R41, R0, !PT ;  /* 0x0000000029007209 */ /* 0x010fe40007810000 */
[C---:B------:R-:W-:Y:S02]  /*d560*/  ISETP.GT.AND P0, PT, R98.reuse, R6, PT ;  /* 0x000000066200720c */ /* 0x040fe40003f04270 */
[----:B------:R-:W-:Y:S03]  /*d570*/  IADD3 R98, R98, -0x1, RZ ;  /* 0xffffffff62627810 */ /* 0x000fe60007ffe0ff */
[----:B------:R-:W4:Y:S02]  /*d580*/  MUFU.TANH R158, R49 ;  /* 0x00000031009e7308 */ /* 0x000f240000002400 */
[----:B------:R-:W-:Y:S01]  /*d590*/  STL [R1+0x8], R98 ;  /* 0x0000086201007387 */ /* 0x000fe20000100800 */
[----:B-1----:R-:W-:Y:S04]  /*d5a0*/  FMNMX.FTZ R0, R40, R0, !PT ;  /* 0x0000000028007209 */ /* 0x002fe80007810000 */
[----:B------:R-:W-:Y:S01]  /*d5b0*/  FMNMX.FTZ R101, R35, R0, !PT ;  /* 0x0000000023657209 */ /* 0x000fe20007810000 */
[----:B------:R-:W-:Y:S02]  /*d5c0*/  @P0 IMAD.WIDE.U32 R6, R98, c[0x0][0x1e0], RZ ;  /* 0x0000780062060a25 */ /* 0x000fe400078e00ff */
[----:B------:R-:W1:Y:S01]  /*d5d0*/  MUFU.TANH R244, R47 ;  /* 0x0000002f00f47308 */ /* 0x000e620000002400 */
[----:B---3--:R-:W-:Y:S09]  /*d5e0*/  FMNMX.FTZ R2, R159, R2, !PT ;  /* 0x000000029f027209 */ /* 0x008ff20007810000 */
[----:B------:R-:W3:Y:S01]  /*d5f0*/  MUFU.TANH R105, R50 ;  /* 0x0000003200697308 */ /* 0x000ee20000002400 */
[----:B----4-:R-:W-:Y:S02]  /*d600*/  FMNMX.FTZ R101, R158, R101, !PT ;  /* 0x000000659e657209 */ /* 0x010fe40007810000 */
[----:B------:R-:W-:Y:S03]  /*d610*/  MOV R49, R21 ;  /* 0x0000001500317202 */ /* 0x000fe60000000f00 */
[----:B------:R-:W4:Y:S01]  /*d620*/  SHFL.BFLY PT, R3, R101, 0x2, 0x1f ;  /* 0x0c401f0065037f89 */ /* 0x000f2200000e0000 */
[----:B-1----:R-:W-:Y:S04]  /*d630*/  FMNMX.FTZ R0, R244, R2, !PT ;  /* 0x00000002f4007209 */ /* 0x002fe80007810000 */
[----:B---3--:R-:W-:Y:S02]  /*d640*/  FMNMX.FTZ R0, R105, R0, !PT ;  /* 0x0000000069007209 */ /* 0x008fe40007810000 */
[----:B------:R-:W-:Y:S02]  /*d650*/  MOV R50, R17 ;  /* 0x0000001100327202 */ /* 0x000fe40000000f00 */
[----:B------:R-:W-:Y:S05]  /*d660*/  FMNMX.FTZ R0, R104, R0, !PT ;  /* 0x0000000068007209 */ /* 0x000fea0007810000 */
[----:B------:R-:W1:Y:S01]  /*d670*/  SHFL.BFLY PT, R2, R0, 0x2, 0x1f ;  /* 0x0c401f0000027f89 */ /* 0x000e6200000e0000 */
[----:B----4-:R-:W-:Y:S07]  /*d680*/  FMNMX.FTZ R101, R101, R3, !PT ;  /* 0x0000000365657209 */ /* 0x010fee0007810000 */
[----:B------:R-:W3:Y:S01]  /*d690*/  SHFL.BFLY PT, R4, R101, 0x1, 0x1f ;  /* 0x0c201f0065047f89 */ /* 0x000ee200000e0000 */
[----:B-1----:R-:W-:Y:S07]  /*d6a0*/  FMNMX.FTZ R0, R0, R2, !PT ;  /* 0x0000000200007209 */ /* 0x002fee0007810000 */
[----:B------:R-:W1:Y:S01]  /*d6b0*/  SHFL.BFLY PT, R3, R0, 0x1, 0x1f ;  /* 0x0c201f0000037f89 */ /* 0x000e6200000e0000 */
[----:B---3--:R-:W-:Y:S05]  /*d6c0*/  FMNMX.FTZ R101, R101, R4, !PT ;  /* 0x0000000465657209 */ /* 0x008fea0007810000 */
[----:B------:R-:W-:Y:S01]  /*d6d0*/  FADD.FTZ R2, -R101, R102 ;  /* 0x0000006665027221 */ /* 0x000fe20000010100 */
[----:B------:R-:W-:Y:S02]  /*d6e0*/  MOV R102, R32 ;  /* 0x0000002000667202 */ /* 0x000fe40000000f00 */
[----:B-1----:R-:W-:Y:S01]  /*d6f0*/  FMNMX.FTZ R100, R0, R3, !PT ;  /* 0x0000000300647209 */ /* 0x002fe20007810000 */
[----:B------:R-:W-:Y:S01]  /*d700*/  FMUL.FTZ R0, R2, c[0x0][0x2d0] ;  /* 0x0000b40002007a20 */ /* 0x000fe20000410000 */
[----:B------:R-:W-:Y:S03]  /*d710*/  @P0 SHF.R.S32.HI R3, RZ, 0x1f, R98 ;  /* 0x0000001fff030819 */ /* 0x000fe60000011462 */
[----:B------:R1:W3:Y:S02]  /*d720*/  MUFU.EX2 R2, R0 ;  /* 0x0000000000027308 */ /* 0x0002e40000000800 */
[----:B------:R-:W-:Y:S04]  /*d730*/  @P0 IMAD R3, R3, c[0x0][0x1e0], RZ ;  /* 0x0000780003030a24 */ /* 0x000fe800078e02ff */
[----:B------:R-:W-:Y:S02]  /*d740*/  @P0 IMAD R3, R98, c[0x0][0x1e4], R3 ;  /* 0x0000790062030a24 */ /* 0x000fe400078e0203 */
[----:B------:R-:W3:Y:S03]  /*d750*/  LDL.LU R98, [R1+0xa4] ;  /* 0x0000a40001627983 */ /* 0x000ee60000300800 */
[----:B------:R-:W-:Y:S05]  /*d760*/  @P0 IADD3 R3, R7, R3, RZ ;  /* 0x0000000307030210 */ /* 0x000fea0007ffe0ff */
[----:B------:R-:W-:Y:S02]  /*d770*/  @P0 IMAD R3, R3, 0x60, RZ ;  /* 0x0000006003030824 */ /* 0x000fe400078e02ff */
[----:B-1----:R-:W-:Y:S02]  /*d780*/  FADD.FTZ R0, -R100, R103 ;  /* 0x0000006764007221 */ /* 0x002fe40000010100 */
[----:B------:R-:W-:Y:S02]  /*d790*/  FMUL.FTZ R103, R101, c[0x0][0x2d0] ;  /* 0x0000b40065677a20 */ /* 0x000fe40000410000 */
[----:B------:R-:W-:Y:S02]  /*d7a0*/  FMUL.FTZ R0, R0, c[0x0][0x2d0] ;  /* 0x0000b40000007a20 */ /* 0x000fe40000410000 */
[--C-:B------:R-:W-:Y:S01]  /*d7b0*/  FFMA.FTZ R4, R164, c[0x0][0x2d0], -R103.reuse ;  /* 0x0000b400a4047a23 */ /* 0x100fe20000010867 */
[----:B------:R-:W-:Y:S01]  /*d7c0*/  MOV R164, R22 ;  /* 0x0000001600a47202 */ /* 0x000fe20000000f00 */
[--C-:B------:R-:W-:Y:S01]  /*d7d0*/  FFMA.FTZ R7, R167, c[0x0][0x2d0], -R103.reuse ;  /* 0x0000b400a7077a23 */ /* 0x100fe20000010867 */
[----:B------:R-:W-:Y:S01]  /*d7e0*/  MOV R167, R14 ;  /* 0x0000000e00a77202 */ /* 0x000fe20000000f00 */
[----:B------:R1:W-:Y:S01]  /*d7f0*/  MUFU.EX2 R245, R4 ;  /* 0x0000000400f57308 */ /* 0x0003e20000000800 */
[----:B--2---:R-:W-:Y:S01]  /*d800*/  FFMA.FTZ R9, R166, c[0x0][0x2d0], -R103 ;  /* 0x0000b400a6097a23 */ /* 0x004fe20000010867 */
[----:B------:R-:W-:Y:S01]  /*d810*/  MOV R166, R13 ;  /* 0x0000000d00a67202 */ /* 0x000fe20000000f00 */
[C---:B---3--:R-:W-:Y:S02]  /*d820*/  FMUL.FTZ R17, R2.reuse, R121 ;  /* 0x0000007902117220 */ /* 0x048fe40000410000 */
[C---:B------:R-:W-:Y:S02]  /*d830*/  FMUL.FTZ R24, R2.reuse, R128 ;  /* 0x0000008002187220 */ /* 0x040fe40000410000 */
[C---:B------:R-:W-:Y:S01]  /*d840*/  FMUL.FTZ R25, R2.reuse, R129 ;  /* 0x0000008102197220 */ /* 0x040fe20000410000 */
[----:B------:R-:W-:Y:S01]  /*d850*/  MOV R129, R42 ;  /* 0x0000002a00817202 */ /* 0x000fe20000000f00 */
[C---:B------:R-:W-:Y:S01]  /*d860*/  FMUL.FTZ R32, R2.reuse, R136 ;  /* 0x0000008802207220 */ /* 0x040fe20000410000 */
[----:B------:R2:W-:Y:S01]  /*d870*/  MUFU.EX2 R247, R7 ;  /* 0x0000000700f77308 */ /* 0x0005e20000000800 */
[----:B------:R-:W-:Y:S01]  /*d880*/  MOV R136, R33 ;  /* 0x0000002100887202 */ /* 0x000fe20000000f00 */
[C---:B------:R-:W-:Y:S01]  /*d890*/  FMUL.FTZ R33, R2.reuse, R137 ;  /* 0x0000008902217220 */ /* 0x040fe20000410000 */
[----:B------:R-:W-:Y:S01]  /*d8a0*/  MOV R137, R43 ;  /* 0x0000002b00897202 */ /* 0x000fe20000000f00 */
[C---:B------:R-:W-:Y:S02]  /*d8b0*/  FMUL.FTZ R52, R2.reuse, R52 ;  /* 0x0000003402347220 */ /* 0x040fe40000410000 */
[C---:B------:R-:W-:Y:S02]  /*d8c0*/  FMUL.FTZ R53, R2.reuse, R53 ;  /* 0x0000003502357220 */ /* 0x040fe40000410000 */
[C---:B------:R-:W-:Y:S02]  /*d8d0*/  FMUL.FTZ R56, R2.reuse, R56 ;  /* 0x0000003802387220 */ /* 0x040fe40000410000 */
[----:B------:R-:W3:Y:S01]  /*d8e0*/  MUFU.EX2 R0, R0 ;  /* 0x0000000000007308 */ /* 0x000ee20000000800 */
[C---:B------:R-:W-:Y:S02]  /*d8f0*/  FMUL.FTZ R57, R2.reuse, R57 ;  /* 0x0000003902397220 */ /* 0x040fe40000410000 */
[C---:B------:R-:W-:Y:S01]  /*d900*/  FMUL.FTZ R60, R2.reuse, R60 ;  /* 0x0000003c023c7220 */ /* 0x040fe20000410000 */
[----:B-1----:R-:W-:Y:S01]  /*d910*/  @P0 MOV R4, R8 ;  /* 0x0000000800040202 */ /* 0x002fe20000000f00 */
[C---:B------:R-:W-:Y:S02]  /*d920*/  FMUL.FTZ R61, R2.reuse, R61 ;  /* 0x0000003d023d7220 */ /* 0x040fe40000410000 */
[----:B------:R-:W-:Y:S02]  /*d930*/  FMUL.FTZ R64, R2, R64 ;  /* 0x0000004002407220 */ /* 0x000fe40000410000 */
[----:B------:R-:W-:Y:S04]  /*d940*/  @P0 IMAD.WIDE.U32 R4, R6, 0x60, R4 ;  /* 0x0000006006040825 */ /* 0x000fe800078e0004 */
[C---:B------:R-:W-:Y:S01]  /*d950*/  FMUL.FTZ R65, R2.reuse, R65 ;  /* 0x0000004102417220 */ /* 0x040fe20000410000 */
[----:B------:R-:W-:Y:S01]  /*d960*/  @P0 IADD3 R6, R5, R3, RZ ;  /* 0x0000000305060210 */ /* 0x000fe20007ffe0ff */
[--C-:B------:R-:W-:Y:S01]  /*d970*/  FFMA.FTZ R5, R165, c[0x0][0x2d0], -R103.reuse ;  /* 0x0000b400a5057a23 */ /* 0x100fe20000010867 */
[----:B--2---:R-:W-:Y:S01]  /*d980*/  @P0 MOV R7, c[0x0][0x1e0] ;  /* 0x0000780000070a02 */ /* 0x004fe20000000f00 */
[----:B------:R-:W-:Y:S01]  /*d990*/  FMUL.FTZ R68, R2, R68 ;  /* 0x0000004402447220 */ /* 0x000fe20000410000 */
[----:B------:R-:W-:Y:S01]  /*d9a0*/  @P0 SHF.L.U32 R3, R4, 0x1, RZ ;  /* 0x0000000104030819 */ /* 0x000fe200000006ff */
[----:B------:R1:W-:Y:S01]  /*d9b0*/  MUFU.EX2 R231, R5 ;  /* 0x0000000500e77308 */ /* 0x0003e20000000800 */
[----:B------:R-:W-:Y:S01]  /*d9c0*/  @P0 SHF.L.U64.HI R12, R7, R251, c[0x0][0x1e4] ;  /* 0x00007900070c0619 */ /* 0x000fe200000102fb */
[----:B------:R-:W-:Y:S01]  /*d9d0*/  FMUL.FTZ R69, R2, R69 ;  /* 0x0000004502457220 */ /* 0x000fe20000410000 */
[----:B------:R-:W-:Y:S01]  /*d9e0*/  @P0 SHF.L.U64.HI R6, R4, 0x1, R6 ;  /* 0x0000000104060819 */ /* 0x000fe20000010206 */
[----:B------:R-:W-:Y:S01]  /*d9f0*/  FMUL.FTZ R72, R2, R72 ;  /* 0x0000004802487220 */ /* 0x000fe20000410000 */
[C---:B------:R-:W-:Y:S01]  /*da00*/  @P0 IADD3 R4, P6, R3.reuse, c[0x0][0x1c8], RZ ;  /* 0x0000720003040a10 */ /* 0x040fe20007fde0ff */
[C---:B---3--:R-:W-:Y:S01]  /*da10*/  FMUL.FTZ R26, R0.reuse, R130 ;  /* 0x00000082001a7220 */ /* 0x048fe20000410000 */
[----:B------:R-:W-:Y:S01]  /*da20*/  @P0 IADD3 R10, P5, R3, 0x80, RZ ;  /* 0x00000080030a0810 */ /* 0x000fe20007fbe0ff */
[----:B------:R-:W-:Y:S01]  /*da30*/  FMUL.FTZ R27, R0, R131 ;  /* 0x00000083001b7220 */ /* 0x000fe20000410000 */
[----:B------:R-:W-:Y:S01]  /*da40*/  @P0 SHF.L.U32 R7, R7, 0x6, RZ ;  /* 0x0000000607070819 */ /* 0x000fe200000006ff */
[----:B------:R2:W-:Y:S01]  /*da50*/  MUFU.EX2 R251, R9 ;  /* 0x0000000900fb7308 */ /* 0x0005e20000000800 */
[----:B------:R-:W-:Y:S01]  /*da60*/  @P0 IADD3 R10, P1, R10, c[0x0][0x1c8], RZ ;  /* 0x000072000a0a0a10 */ /* 0x000fe20007f3e0ff */
[C---:B------:R-:W-:Y:S01]  /*da70*/  FMUL.FTZ R42, R0.reuse, R146 ;  /* 0x00000092002a7220 */ /* 0x040fe20000410000 */
[----:B------:R-:W-:Y:S01]  /*da80*/  MOV R165, R20 ;  /* 0x0000001400a57202 */ /* 0x000fe20000000f00 */
[C---:B------:R-:W-:Y:S01]  /*da90*/  FMUL.FTZ R43, R0.reuse, R147 ;  /* 0x00000093002b7220 */ /* 0x040fe20000410000 */
[--C-:B------:R-:W-:Y:S01]  /*daa0*/  @P0 IADD3.X R11, RZ, c[0x0][0x1cc], R6.reuse, P1, P5 ;  /* 0x00007300ff0b0a10 */ /* 0x100fe20000fea406 */
[----:B------:R-:W-:Y:S01]  /*dab0*/  FMUL.FTZ R54, R0, R54 ;  /* 0x0000003600367220 */ /* 0x000fe20000410000 */
[----:B------:R-:W-:Y:S01]  /*dac0*/  MOV R146, R102 ;  /* 0x0000006600927202 */ /* 0x000fe20000000f00 */
[----:B------:R-:W-:Y:S01]  /*dad0*/  FFMA.FTZ R102, R106, c[0x0][0x2d0], -R103 ;  /* 0x0000b4006a667a23 */ /* 0x000fe20000010867 */
[----:B------:R-:W-:Y:S01]  /*dae0*/  MOV R147, R48 ;  /* 0x0000003000937202 */ /* 0x000fe20000000f00 */
[C---:B------:R-:W-:Y:S01]  /*daf0*/  FMUL.FTZ R48, R2.reuse, R152 ;  /* 0x0000009802307220 */ /* 0x040fe20000410000 */
[----:B------:R-:W-:Y:S01]  /*db00*/  MOV R152, R49 ;  /* 0x0000003100987202 */ /* 0x000fe20000000f00 */
[----:B------:R-:W-:Y:S01]  /*db10*/  FMUL.FTZ R49, R2, R153 ;  /* 0x0000009902317220 */ /* 0x000fe20000410000 */
[----:B-1----:R-:W-:Y:S01]  /*db20*/  @P0 IADD3.X R5, R6, c[0x0][0x1cc], RZ, P6, !PT ;  /* 0x0000730006050a10 */ /* 0x002fe200037fe4ff */
[C---:B------:R-:W-:Y:S01]  /*db30*/  FMUL.FTZ R55, R0.reuse, R55 ;  /* 0x0000003700377220 */ /* 0x040fe20000410000 */
[----:B------:R-:W-:Y:S01]  /*db40*/  @P0 IADD3 R3, P6, R3, 0x100, RZ ;  /* 0x0000010003030810 */ /* 0x000fe20007fde0ff */
[----:B------:R-:W-:Y:S02]  /*db50*/  FMUL.FTZ R58, R0, R58 ;  /* 0x0000003a003a7220 */ /* 0x000fe40000410000 */
[----:B------:R1:W-:Y:S01]  /*db60*/  @P0 LDGSTS.E.BYPASS.LTC128B.128 [R99+0xc100], [R4.64], !P4 ;  /* 0x0c10000004630fae */ /* 0x0003e2000e101d48 */
[----:B------:R-:W-:Y:S01]  /*db70*/  @P0 IADD3 R8, P5, R3, c[0x0][0x1c8], RZ ;  /* 0x0000720003080a10 */ /* 0x000fe20007fbe0ff */
[----:B------:R-:W-:Y:S02]  /*db80*/  FMUL.FTZ R3, R100, c[0x0][0x2d0] ;  /* 0x0000b40064037a20 */ /* 0x000fe40000410000 */
[----:B------:R-:W-:Y:S02]  /*db90*/  FMUL.FTZ R59, R0, R59 ;  /* 0x0000003b003b7220 */ /* 0x000fe40000410000 */
[--C-:B--2---:R-:W-:Y:S01]  /*dba0*/  FFMA.FTZ R9, R210, c[0x0][0x2d0], -R3.reuse ;  /* 0x0000b400d2097a23 */ /* 0x104fe20000010803 */
[----:B------:R-:W-:Y:S01]  /*dbb0*/  MOV R210, R19 ;  /* 0x0000001300d27202 */ /* 0x000fe20000000f00 */
[----:B------:R2:W-:Y:S01]  /*dbc0*/  @P0 LDGSTS.E.BYPASS.LTC128B.128 [R99+0xf100], [R10.64], !P3 ;  /* 0x0f1000000a630fae */ /* 0x0005e2000d901d48 */
[C---:B------:R-:W-:Y:S01]  /*dbd0*/  FMUL.FTZ R19, R0.reuse, R123 ;  /* 0x0000007b00137220 */ /* 0x040fe20000410000 */
[----:B------:R3:W-:Y:S01]  /*dbe0*/  MUFU.EX2 R246, R9 ;  /* 0x0000000900f67308 */ /* 0x0007e20000000800 */
[----:B------:R-:W-:Y:S01]  /*dbf0*/  MOV R128, R210 ;  /* 0x000000d200807202 */ /* 0x000fe20000000f00 */
[----:B------:R-:W-:Y:S01]  /*dc00*/  FMUL.FTZ R62, R0, R62 ;  /* 0x0000003e003e7220 */ /* 0x000fe20000410000 */
[----:B------:R-:W-:Y:S01]  /*dc10*/  MOV R210, R41 ;  /* 0x0000002900d27202 */ /* 0x000fe20000000f00 */
[----:B------:R-:W-:Y:S02]  /*dc20*/  FMUL.FTZ R41, R2, R145 ;  /* 0x0000009102297220 */ /* 0x000fe40000410000 */
[C---:B------:R-:W-:Y:S02]  /*dc30*/  FMUL.FTZ R63, R0.reuse, R63 ;  /* 0x0000003f003f7220 */ /* 0x040fe40000410000 */
[C---:B------:R-:W-:Y:S02]  /*dc40*/  FMUL.FTZ R66, R0.reuse, R66 ;  /* 0x0000004200427220 */ /* 0x040fe40000410000 */
[C---:B------:R-:W-:Y:S02]  /*dc50*/  FMUL.FTZ R67, R0.reuse, R67 ;  /* 0x0000004300437220 */ /* 0x040fe40000410000 */
[C---:B------:R-:W-:Y:S02]  /*dc60*/  FMUL.FTZ R70, R0.reuse, R70 ;  /* 0x0000004600467220 */ /* 0x040fe40000410000 */
[----:B------:R-:W-:Y:S02]  /*dc70*/  FMUL.FTZ R71, R0, R71 ;  /* 0x0000004700477220 */ /* 0x000fe40000410000 */
[----:B------:R-:W-:Y:S01]  /*dc80*/  FMUL.FTZ R73, R2, R73 ;  /* 0x0000004902497220 */ /* 0x000fe20000410000 */
[----:B-1----:R-:W-:Y:S01]  /*dc90*/  @P0 IADD3 R4, P1, R4, R7, RZ ;  /* 0x0000000704040210 */ /* 0x002fe20007f3e0ff */
[C---:B------:R-:W-:Y:S02]  /*dca0*/  FMUL.FTZ R74, R0.reuse, R74 ;  /* 0x0000004a004a7220 */ /* 0x040fe40000410000 */
[----:B------:R-:W-:Y:S01]  /*dcb0*/  FMUL.FTZ R75, R0, R75 ;  /* 0x0000004b004b7220 */ /* 0x000fe20000410000 */
[----:B------:R-:W-:Y:S01]  /*dcc0*/  @P0 IADD3.X R5, R5, R12, RZ, P1, !PT ;  /* 0x0000000c05050210 */ /* 0x000fe20000ffe4ff */
[----:B------:R-:W-:Y:S01]  /*dcd0*/  FMUL.FTZ R76, R2, R76 ;  /* 0x0000004c024c7220 */ /* 0x000fe20000410000 */
[----:B---3--:R-:W-:Y:S01]  /*dce0*/  @P0 IADD3.X R9, RZ, c[0x0][0x1cc], R6, P5, P6 ;  /* 0x00007300ff090a10 */ /* 0x008fe20002fec406 */
[--C-:B--2---:R-:W-:Y:S01]  /*dcf0*/  FFMA.FTZ R10, R211, c[0x0][0x2d0], -R3.reuse ;  /* 0x0000b400d30a7a23 */ /* 0x104fe20000010803 */
[----:B------:R-:W-:Y:S01]  /*dd00*/  @P0 IADD3 R6, P5, R7, R4, RZ ;  /* 0x0000000407060210 */ /* 0x000fe20007fbe0ff */
[----:B------:R-:W-:Y:S01]  /*dd10*/  FMUL.FTZ R11, R0, R115 ;  /* 0x00000073000b7220 */ /* 0x000fe20000410000 */
[----:B------:R-:W-:Y:S01]  /*dd20*/  MOV R211, R15 ;  /* 0x0000000f00d37202 */ /* 0x000fe20000000f00 */
[----:B------:R1:W-:Y:S01]  /*dd30*/  @P0 LDGSTS.E.BYPASS.LTC128B.128 [R99+0x12100], [R8.64], !P2 ;  /* 0x1210000008630fae */ /* 0x0003e2000d101d48 */
[----:B------:R-:W-:Y:S01]  /*dd40*/  @P0 IADD3.X R7, R12, R5, RZ, P5, !PT ;  /* 0x000000050c070210 */ /* 0x000fe20002ffe4ff */
[----:B------:R2:W3:Y:S01]  /*dd50*/  MUFU.EX2 R248, R10 ;  /* 0x0000000a00f87308 */ /* 0x0004e20000000800 */
[----:B------:R-:W-:Y:S02]  /*dd60*/  FMUL.FTZ R77, R2, R77 ;  /* 0x0000004d024d7220 */ /* 0x000fe40000410000 */
[C---:B------:R-:W-:Y:S02]  /*dd70*/  FMUL.FTZ R78, R0.reuse, R78 ;  /* 0x0000004e004e7220 */ /* 0x040fe40000410000 */
[----:B------:R-:W-:Y:S01]  /*dd80*/  FMUL.FTZ R79, R0, R79 ;  /* 0x0000004f004f7220 */ /* 0x000fe20000410000 */
[----:B------:R3:W-:Y:S01]  /*dd90*/  @P0 LDGSTS.E.BYPASS.LTC128B.128 [R99+0xd100], [R4.64], !P4 ;  /* 0x0d10000004630fae */ /* 0x0007e2000e101d48 */
        /* <DEDUP_REMOVED lines=9> */
[----:B------:R3:W-:Y:S01]  /*de30*/  @P0 LDGSTS.E.BYPASS.LTC128B.128 [R99+0x13100], [R4.64+0x100], !P2 ;  /* 0x1310010004630fae */ /* 0x0007e2000d101d48 */
[C---:B------:R-:W-:Y:S02]  /*de40*/  FMUL.FTZ R88, R2.reuse, R88 ;  /* 0x0000005802587220 */ /* 0x040fe40000410000 */
[C---:B-1----:R-:W-:Y:S02]  /*de50*/  FMUL.FTZ R8, R2.reuse, R112 ;  /* 0x0000007002087220 */ /* 0x042fe40000410000 */
[----:B------:R-:W-:Y:S02]  /*de60*/  FMUL.FTZ R9, R2, R113 ;  /* 0x0000007102097220 */ /* 0x000fe40000410000 */
[----:B--2---:R-:W-:Y:S01]  /*de70*/  FMUL.FTZ R10, R0, R114 ;  /* 0x00000072000a7220 */ /* 0x004fe20000410000 */
[----:B------:R1:W-:Y:S01]  /*de80*/  @P0 LDGSTS.E.BYPASS.LTC128B.128 [R99+0xe100], [R6.64], !P4 ;  /* 0x0e10000006630fae */ /* 0x0003e2000e101d48 */
[----:B------:R-:W-:Y:S02]  /*de90*/  FMUL.FTZ R89, R2, R89 ;  /* 0x0000005902597220 */ /* 0x000fe40000410000 */
[C---:B------:R-:W-:Y:S02]  /*dea0*/  FMUL.FTZ R90, R0.reuse, R90 ;  /* 0x0000005a005a7220 */ /* 0x040fe40000410000 */
[----:B------:R-:W-:Y:S02]  /*deb0*/  FMUL.FTZ R91, R0, R91 ;  /* 0x0000005b005b7220 */ /* 0x000fe40000410000 */
[C---:B------:R-:W-:Y:S01]  /*dec0*/  FMUL.FTZ R92, R2.reuse, R92 ;  /* 0x0000005c025c7220 */ /* 0x040fe20000410000 */
[----:B------:R1:W-:Y:S01]  /*ded0*/  @P0 LDGSTS.E.BYPASS.LTC128B.128 [R99+0x11100], [R6.64+0x80], !P3 ;  /* 0x1110008006630fae */ /* 0x0003e2000d901d48 */
[----:B------:R-:W-:Y:S02]  /*dee0*/  FMUL.FTZ R93, R2, R93 ;  /* 0x0000005d025d7220 */ /* 0x000fe40000410000 */
[C---:B------:R-:W-:Y:S02]  /*def0*/  FMUL.FTZ R94, R0.reuse, R94 ;  /* 0x0000005e005e7220 */ /* 0x040fe40000410000 */
[----:B------:R-:W-:Y:S02]  /*df00*/  FMUL.FTZ R95, R0, R95 ;  /* 0x0000005f005f7220 */ /* 0x000fe40000410000 */
[C---:B------:R-:W-:Y:S01]  /*df10*/  FMUL.FTZ R96, R2.reuse, R96 ;  /* 0x0000006002607220 */ /* 0x040fe20000410000 */
[----:B------:R1:W-:Y:S01]  /*df20*/  @P0 LDGSTS.E.BYPASS.LTC128B.128 [R99+0x14100], [R6.64+0x100], !P2 ;  /* 0x1410010006630fae */ /* 0x0003e2000d101d48 */
[----:B------:R-:W-:Y:S02]  /*df30*/  FMUL.FTZ R97, R2, R97 ;  /* 0x0000006102617220 */ /* 0x000fe40000410000 */
[--C-:B---3--:R-:W-:Y:S01]  /*df40*/  FFMA.FTZ R4, R208, c[0x0][0x2d0], -R3.reuse ;  /* 0x0000b400d0047a23 */ /* 0x108fe20000010803 */
[----:B------:R-:W-:Y:S01]  /*df50*/  MOV R208, R252 ;  /* 0x000000fc00d07202 */ /* 0x000fe20000000f00 */
[----:B------:R-:W-:Y:S01]  /*df60*/  FMUL.FTZ R5, R2, R109 ;  /* 0x0000006d02057220 */ /* 0x000fe20000410000 */
[----:B------:R-:W-:Y:S01]  /*df70*/  F2FP.BF16.PACK_AB R109, R248, R246 ;  /* 0x000000f6f86d723e */ /* 0x000fe200000010ff */
[----:B------:R2:W-:Y:S01]  /*df80*/  MUFU.EX2 R252, R4 ;  /* 0x0000000400fc7308 */ /* 0x0005e20000000800 */
[----:B------:R-:W3:Y:S01]  /*df90*/  LDSM.16.MT88.4 R12, [R224] ;  /* 0x00000000e00c783b */ /* 0x000ee20000004200 */
[----:B------:R-:W-:Y:S02]  /*dfa0*/  MOV R131, R208 ;  /* 0x000000d000837202 */ /* 0x000fe40000000f00 */
[----:B------:R-:W-:Y:S02]  /*dfb0*/  MOV R208, R165 ;  /* 0x000000a500d07202 */ /* 0x000fe40000000f00 */
[----:B------:R-:W-:Y:S01]  /*dfc0*/  MOV R165, R40 ;  /* 0x0000002800a57202 */ /* 0x000fe20000000f00 */
[----:B------:R-:W-:Y:S02]  /*dfd0*/  FMUL.FTZ R40, R2, R144 ;  /* 0x0000009002287220 */ /* 0x000fe40000410000 */
[----:B------:R-:W3:Y:S08]  /*dfe0*/  LDSM.16.MT88.4 R20, [R228] ;  /* 0x00000000e414783b */ /* 0x000ef00000004200 */
[----:B------:R-:W3:Y:S01]  /*dff0*/  LDSM.16.MT88.4 R28, [R227] ;  /* 0x00000000e31c783b */ /* 0x000ee20000004200 */
[C---:B-1----:R-:W-:Y:S01]  /*e000*/  FMUL.FTZ R6, R0.reuse, R110 ;  /* 0x0000006e00067220 */ /* 0x042fe20000410000 */
[----:B------:R-:W-:Y:S01]  /*e010*/  F2FP.BF16.PACK_AB R110, R251, R231 ;  /* 0x000000e7fb6e723e */ /* 0x000fe200000010ff */
[C---:B------:R-:W-:Y:S02]  /*e020*/  FMUL.FTZ R7, R0.reuse, R111 ;  /* 0x0000006f00077220 */ /* 0x040fe40000410000 */
[----:B--2---:R-:W-:Y:S01]  /*e030*/  FFMA.FTZ R4, R209, c[0x0][0x2d0], -R3 ;  /* 0x0000b400d1047a23 */ /* 0x004fe20000010803 */
[----:B------:R-:W-:Y:S01]  /*e040*/  MOV R209, R18 ;  /* 0x0000001200d17202 */ /* 0x000fe20000000f00 */
[C---:B------:R-:W-:Y:S01]  /*e050*/  FMUL.FTZ R18, R0.reuse, R122 ;  /* 0x0000007a00127220 */ /* 0x040fe20000410000 */
[----:B------:R-:W1:Y:S01]  /*e060*/  LDSM.16.MT88.4 R36, [R249] ;  /* 0x00000000f924783b */ /* 0x000e620000004200 */
[----:B------:R-:W2:Y:S01]  /*e070*/  MUFU.EX2 R250, R4 ;  /* 0x0000000400fa7308 */ /* 0x000ea20000000800 */
[----:B------:R-:W-:Y:S02]  /*e080*/  MOV R130, R209 ;  /* 0x000000d100827202 */ /* 0x000fe40000000f00 */
[----:B------:R-:W-:Y:S02]  /*e090*/  MOV R209, R164 ;  /* 0x000000a400d17202 */ /* 0x000fe40000000f00 */
[----:B------:R-:W-:Y:S01]  /*e0a0*/  MOV R164, R35 ;  /* 0x0000002300a47202 */ /* 0x000fe20000000f00 */
[C---:B------:R-:W-:Y:S01]  /*e0b0*/  FMUL.FTZ R35, R0.reuse, R139 ;  /* 0x0000008b00237220 */ /* 0x040fe20000410000 */
[----:B------:R-:W1:Y:S01]  /*e0c0*/  LDSM.16.MT88.4 R44, [R224+0x3000] ;  /* 0x00300000e02c783b */ /* 0x000e620000004200 */
[----:B------:R-:W-:Y:S01]  /*e0d0*/  MOV R139, R50 ;  /* 0x00000032008b7202 */ /* 0x000fe20000000f00 */
[----:B------:R-:W-:Y:S06]  /*e0e0*/  FMUL.FTZ R50, R0, R154 ;  /* 0x0000009a00327220 */ /* 0x000fec0000410000 */
[----:B------:R-:W4:Y:S04]  /*e0f0*/  LDL.LU R99, [R1+0xa0] ;  /* 0x0000a00001637983 */ /* 0x000f280000300800 */
[----:B------:R-:W1:Y:S01]  /*e100*/  LDSM.16.MT88.4 R112, [R228+0x3000] ;  /* 0x00300000e470783b */ /* 0x000e620000004200 */
[----:B--2---:R-:W-:Y:S01]  /*e110*/  F2FP.BF16.PACK_AB R111, R250, R252 ;  /* 0x000000fcfa6f723e */ /* 0x004fe200000010ff */
[C---:B------:R-:W-:Y:S01]  /*e120*/  FMUL.FTZ R4, R2.reuse, R108 ;  /* 0x0000006c02047220 */ /* 0x040fe20000410000 */
[----:B------:R-:W-:Y:S05]  /*e130*/  F2FP.BF16.PACK_AB R108, R247, R245 ;  /* 0x000000f5f76c723e */ /* 0x000fea00000010ff */
[----:B------:R-:W2:Y:S04]  /*e140*/  LDL.LU R106, [R1+0x18] ;  /* 0x00001800016a7983 */ /* 0x000ea80000300800 */
[----:B------:R-:W0:Y:S01]  /*e150*/  LDGDEPBAR ;  /* 0x00000000000079af */ /* 0x000e220000000000 */
[C---:B---3--:R-:W-:Y:S07]  /*e160*/  HMMA.16816.F32.BF16 R4, R108.reuse, R12, R4 ;  /* 0x0000000c6c04723c */ /* 0x048fee0000041804 */
[C---:B------:R-:W-:Y:S01]  /*e170*/  FMUL.FTZ R13, R2.reuse, R117 ;  /* 0x00000075020d7220 */ /* 0x040fe20000410000 */
[C---:B------:R-:W-:Y:S04]  /*e180*/  HMMA.16816.F32.BF16 R8, R108.reuse, R14, R8 ;  /* 0x0000000e6c08723c */ /* 0x040fe80000041808 */
[C---:B------:R-:W-:Y:S01]  /*e190*/  FMUL.FTZ R12, R2.reuse, R116 ;  /* 0x00000074020c7220 */ /* 0x040fe20000410000 */
[----:B------:R-:W-:Y:S01]  /*e1a0*/  MOV R116, R16 ;  /* 0x0000001000747202 */ /* 0x000fe20000000f00 */
[----:B------:R-:W-:Y:S02]  /*e1b0*/  FMUL.FTZ R16, R2, R120 ;  /* 0x0000007802107220 */ /* 0x000fe40000410000 */
[C---:B------:R-:W-:Y:S01]  /*e1c0*/  FMUL.FTZ R14, R0.reuse, R118 ;  /* 0x00000076000e7220 */ /* 0x040fe20000410000 */
[----:B------:R-:W-:Y:S03]  /*e1d0*/  LDSM.16.MT88.4 R120, [R230+0x3000] ;  /* 0x00300000e678783b */ /* 0x000fe60000004200 */
[----:B------:R-:W-:Y:S07]  /*e1e0*/  FMUL.FTZ R15, R0, R119 ;  /* 0x00000077000f7220 */ /* 0x000fee0000410000 */
[C---:B------:R-:W-:Y:S07]  /*e1f0*/  HMMA.16816.F32.BF16 R12, R108.reuse, R20, R12 ;  /* 0x000000146c0c723c */ /* 0x040fee000004180c */
[C---:B------:R-:W-:Y:S01]  /*e200*/  FMUL.FTZ R20, R2.reuse, R124 ;  /* 0x0000007c02147220 */ /* 0x040fe20000410000 */
[C---:B------:R-:W-:Y:S04]  /*e210*/  HMMA.16816.F32.BF16 R16, R108.reuse, R22, R16 ;  /* 0x000000166c10723c */ /* 0x040fe80000041810 */
[----:B------:R-:W-:Y:S03]  /*e220*/  FMUL.FTZ R21, R2, R125 ;  /* 0x0000007d02157220 */ /* 0x000fe60000410000 */
[C---:B------:R-:W-:Y:S02]  /*e230*/  FMUL.FTZ R22, R0.reuse, R126 ;  /* 0x0000007e00167220 */ /* 0x040fe40000410000 */
[C---:B------:R-:W-:Y:S02]  /*e240*/  FMUL.FTZ R23, R0.reuse, R127 ;  /* 0x0000007f00177220 */ /* 0x040fe40000410000 */
[----:B------:R-:W-:Y:S05]  /*e250*/  LDSM.16.MT88.4 R124, [R227+0x800] ;  /* 0x00080000e37c783b */ /* 0x000fea0000004200 */
[C---:B------:R-:W-:Y:S03]  /*e260*/  HMMA.16816.F32.BF16 R20, R108.reuse, R28, R20 ;  /* 0x0000001c6c14723c */ /* 0x040fe60000041814 */
[----:B------:R-:W-:Y:S04]  /*e270*/  FMUL.FTZ R98, R0, R98 ;  /* 0x0000006200627220 */ /* 0x000fe80000410000 */
[C---:B------:R-:W-:Y:S01]  /*e280*/  FMUL.FTZ R28, R2.reuse, R132 ;  /* 0x00000084021c7220 */ /* 0x040fe20000410000 */
[C---:B------:R-:W-:Y:S04]  /*e290*/  HMMA.16816.F32.BF16 R24, R108.reuse, R30, R24 ;  /* 0x0000001e6c18723c */ /* 0x040fe80000041818 */
[----:B------:R-:W-:Y:S01]  /*e2a0*/  FMUL.FTZ R29, R2, R133 ;  /* 0x00000085021d7220 */ /* 0x000fe20000410000 */
[----:B------:R-:W-:Y:S02]  /*e2b0*/  MOV R132, R221 ;  /* 0x000000dd00847202 */ /* 0x000fe40000000f00 */
[C---:B------:R-:W-:Y:S01]  /*e2c0*/  FMUL.FTZ R30, R0.reuse, R134 ;  /* 0x00000086001e7220 */ /* 0x040fe20000410000 */
[----:B------:R-:W-:Y:S01]  /*e2d0*/  MOV R134, R51 ;  /* 0x0000003300867202 */ /* 0x000fe20000000f00 */
[C---:B------:R-:W-:Y:S03]  /*e2e0*/  FMUL.FTZ R31, R0.reuse, R135 ;  /* 0x00000087001f7220 */ /* 0x040fe60000410000 */
[----:B------:R-:W-:Y:S01]  /*e2f0*/  MOV R51, R34 ;  /* 0x0000002200337202 */ /* 0x000fe20000000f00 */
[C---:B------:R-:W-:Y:S01]  /*e300*/  FMUL.FTZ R34, R0.reuse, R138 ;  /* 0x0000008a00227220 */ /* 0x040fe20000410000 */
[----:B------:R-:W-:Y:S02]  /*e310*/  MOV R138, R116 ;  /* 0x00000074008a7202 */ /* 0x000fe40000000f00 */
[C---:B-1----:R-:W-:Y:S01]  /*e320*/  HMMA.16816.F32.BF16 R28, R108.reuse, R36, R28 ;  /* 0x000000246c1c723c */ /* 0x042fe2000004181c */
[----:B------:R-:W1:Y:S02]  /*e330*/  LDSM.16.MT88.4 R116, [R227+0x3000] ;  /* 0x00300000e374783b */ /* 0x000e640000004200 */
[----:B------:R-:W-:Y:S01]  /*e340*/  MOV R145, R51 ;  /* 0x0000003300917202 */ /* 0x000fe20000000f00 */
[----:B------:R-:W-:Y:S03]  /*e350*/  FMUL.FTZ R51, R0, R155 ;  /* 0x0000009b00337220 */ /* 0x000fe60000410000 */
[C---:B------:R-:W-:Y:S01]  /*e360*/  FMUL.FTZ R36, R2.reuse, R140 ;  /* 0x0000008c02247220 */ /* 0x040fe20000410000 */
[C---:B------:R-:W-:Y:S04]  /*e370*/  HMMA.16816.F32.BF16 R32, R108.reuse, R38, R32 ;  /* 0x000000266c20723c */ /* 0x040fe80000041820 */
[----:B------:R-:W-:Y:S03]  /*e380*/  FMUL.FTZ R37, R2, R141 ;  /* 0x0000008d02257220 */ /* 0x000fe60000410000 */
[C---:B------:R-:W-:Y:S02]  /*e390*/  FMUL.FTZ R38, R0.reuse, R142 ;  /* 0x0000008e00267220 */ /* 0x040fe40000410000 */
[----:B------:R-:W-:Y:S07]  /*e3a0*/  FMUL.FTZ R39, R0, R143 ;  /* 0x0000008f00277220 */ /* 0x000fee0000410000 */
[C---:B------:R-:W-:Y:S07]  /*e3b0*/  HMMA.16816.F32.BF16 R36, R108.reuse, R44, R36 ;  /* 0x0000002c6c24723c */ /* 0x040fee0000041824 */
[C---:B------:R-:W-:Y:S01]  /*e3c0*/  FMUL.FTZ R44, R2.reuse, R148 ;  /* 0x00000094022c7220 */ /* 0x040fe20000410000 */
[C---:B------:R-:W-:Y:S01]  /*e3d0*/  HMMA.16816.F32.BF16 R40, R108.reuse, R46, R40 ;  /* 0x0000002e6c28723c */ /* 0x040fe20000041828 */
[----:B------:R3:W-:Y:S03]  /*e3e0*/  MUFU.EX2 R148, R102 ;  /* 0x0000006600947308 */ /* 0x0007e60000000800 */
[----:B------:R-:W-:Y:S03]  /*e3f0*/  FMUL.FTZ R45, R2, R149 ;  /* 0x00000095022d7220 */ /* 0x000fe60000410000 */
[C---:B------:R-:W-:Y:S02]  /*e400*/  FMUL.FTZ R47, R0.reuse, R151 ;  /* 0x00000097002f7220 */ /* 0x040fe40000410000 */
[----:B------:R-:W-:Y:S07]  /*e410*/  FMUL.FTZ R46, R0, R150 ;  /* 0x00000096002e7220 */ /* 0x000fee0000410000 */
[C---:B------:R-:W-:Y:S08]  /*e420*/  HMMA.16816.F32.BF16 R44, R108.reuse, R112, R44 ;  /* 0x000000706c2c723c */ /* 0x040ff0000004182c */
[C---:B------:R-:W-:Y:S01]  /*e430*/  HMMA.16816.F32.BF16 R48, R108.reuse, R114, R48 ;  /* 0x000000726c30723c */ /* 0x040fe20000041830 */
[----:B------:R-:W1:Y:S03]  /*e440*/  LDSM.16.MT88.4 R112, [R224+0x6000] ;  /* 0x00600000e070783b */ /* 0x000e660000004200 */
[----:B---3--:R-:W-:Y:S04]  /*e450*/  FFMA.FTZ R102, R107, c[0x0][0x2d0], -R103 ;  /* 0x0000b4006b667a23 */ /* 0x008fe80000010867 */
[C---:B-1----:R-:W-:Y:S01]  /*e460*/  HMMA.16816.F32.BF16 R52, R108.reuse, R116, R52 ;  /* 0x000000746c34723c */ /* 0x042fe20000041834 */
[----:B------:R1:W3:Y:S07]  /*e470*/  MUFU.EX2 R142, R102 ;  /* 0x00000066008e7308 */ /* 0x0002ee0000000800 */
[C---:B------:R-:W-:Y:S01]  /*e480*/  HMMA.16816.F32.BF16 R56, R108.reuse, R118, R56 ;  /* 0x000000766c38723c */ /* 0x040fe20000041838 */
[----:B------:R-:W3:Y:S07]  /*e490*/  LDSM.16.MT88.4 R116, [R228+0x6000] ;  /* 0x00600000e474783b */ /* 0x000eee0000004200 */
[C---:B------:R-:W-:Y:S08]  /*e4a0*/  HMMA.16816.F32.BF16 R60, R108.reuse, R120, R60 ;  /* 0x000000786c3c723c */ /* 0x040ff0000004183c */
[C---:B------:R-:W-:Y:S01]  /*e4b0*/  HMMA.16816.F32.BF16 R64, R108.reuse, R122, R64 ;  /* 0x0000007a6c40723c */ /* 0x040fe20000041840 */
[----:B------:R-:W3:Y:S03]  /*e4c0*/  LDSM.16.MT88.4 R120, [R227+0x6000] ;  /* 0x00600000e378783b */ /* 0x000ee60000004200 */
[--C-:B-1----:R-:W-:Y:S04]  /*e4d0*/  FFMA.FTZ R102, R212, c[0x0][0x2d0], -R3.reuse ;  /* 0x0000b400d4667a23 */ /* 0x102fe80000010803 */
[----:B------:R1:W-:Y:S01]  /*e4e0*/  MUFU.EX2 R143, R102 ;  /* 0x00000066008f7308 */ /* 0x0003e20000000800 */
[C---:B------:R-:W-:Y:S08]  /*e4f0*/  HMMA.16816.F32.BF16 R68, R108.reuse, R112, R68 ;  /* 0x000000706c44723c */ /* 0x040ff00000041844 */
[C---:B------:R-:W-:Y:S01]  /*e500*/  HMMA.16816.F32.BF16 R72, R108.reuse, R114, R72 ;  /* 0x000000726c48723c */ /* 0x040fe20000041848 */
[----:B------:R-:W3:Y:S07]  /*e510*/  LDSM.16.MT88.4 R112, [R230+0x6000] ;  /* 0x00600000e670783b */ /* 0x000eee0000004200 */
[C---:B---3--:R-:W-:Y:S04]  /*e520*/  HMMA.16816.F32.BF16 R76, R108.reuse, R116, R76 ;  /* 0x000000746c4c723c */ /* 0x048fe8000004184c */
[----:B-1----:R-:W-:Y:S04]  /*e530*/  FFMA.FTZ R102, R213, c[0x0][0x2d0], -R3 ;  /* 0x0000b400d5667a23 */ /* 0x002fe80000010803 */
[C---:B------:R-:W-:Y:S01]  /*e540*/  HMMA.16816.F32.BF16 R80, R108.reuse, R118, R80 ;  /* 0x000000766c50723c */ /* 0x040fe20000041850 */
[----:B------:R-:W1:Y:S01]  /*e550*/  LDSM.16.MT88.4 R116, [R224+0x800] ;  /* 0x00080000e074783b */ /* 0x000e620000004200 */
[----:B------:R3:W1:Y:S06]  /*e560*/  MUFU.EX2 R141, R102 ;  /* 0x00000066008d7308 */ /* 0x00066c0000000800 */
[C---:B------:R-:W-:Y:S08]  /*e570*/  HMMA.16816.F32.BF16 R84, R108.reuse, R120, R84 ;  /* 0x000000786c54723c */ /* 0x040ff00000041854 */
[C---:B------:R-:W-:Y:S01]  /*e580*/  HMMA.16816.F32.BF16 R88, R108.reuse, R122, R88 ;  /* 0x0000007a6c58723c */ /* 0x040fe20000041858 */
[----:B------:R-:W1:Y:S07]  /*e590*/  LDSM.16.MT88.4 R120, [R228+0x800] ;  /* 0x00080000e478783b */ /* 0x000e6e0000004200 */
[C---:B------:R-:W-:Y:S04]  /*e5a0*/  HMMA.16816.F32.BF16 R92, R108.reuse, R112, R92 ;  /* 0x000000706c5c723c */ /* 0x040fe8000004185c */
[--C-:B---3--:R-:W-:Y:S04]  /*e5b0*/  FFMA.FTZ R102, R214, c[0x0][0x2d0], -R103.reuse ;  /* 0x0000b400d6667a23 */ /* 0x108fe80000010867 */
[----:B------:R3:W-:Y:S04]  /*e5c0*/  MUFU.EX2 R140, R102 ;  /* 0x00000066008c7308 */ /* 0x0007e80000000800 */
[----:B---3--:R-:W-:Y:S06]  /*e5d0*/  FFMA.FTZ R102, R215, c[0x0][0x2d0], -R103 ;  /* 0x0000b400d7667a23 */ /* 0x008fec0000010867 */
[----:B------:R3:W1:Y:S02]  /*e5e0*/  MUFU.EX2 R151, R102 ;  /* 0x0000006600977308 */ /* 0x0006640000000800 */
[----:B---3--:R-:W-:Y:S02]  /*e5f0*/  FFMA.FTZ R102, R216, c[0x0][0x2d0], -R3 ;  /* 0x0000b400d8667a23 */ /* 0x008fe40000010803 */
[----:B----4-:R-:W-:Y:S06]  /*e600*/  FMUL.FTZ R99, R0, R99 ;  /* 0x0000006300637220 */ /* 0x010fec0000410000 */
[----:B------:R3:W-:Y:S01]  /*e610*/  MUFU.EX2 R144, R102 ;  /* 0x0000006600907308 */ /* 0x0007e20000000800 */
[----:B------:R-:W-:Y:S01]  /*e620*/  HMMA.16816.F32.BF16 R96, R108, R114, R96 ;  /* 0x000000726c60723c */ /* 0x000fe20000041860 */
[----:B------:R-:W4:Y:S02]  /*e630*/  LDSM.16.MT88.4 R112, [R230+0x800] ;  /* 0x00080000e670783b */ /* 0x000f240000004200 */
[----:B--2---:R-:W-:Y:S04]  /*e640*/  FFMA.FTZ R2, R2, R106, R245 ;  /* 0x0000006a02027223 */ /* 0x004fe800000100f5 */
[----:B------:R-:W-:Y:S02]  /*e650*/  F2FP.BF16.PACK_AB R108, R142, R148 ;  /* 0x000000948e6c723e */ /* 0x000fe400000010ff */
[----:B-1----:R-:W-:Y:S03]  /*e660*/  F2FP.BF16.PACK_AB R109, R141, R143 ;  /* 0x0000008f8d6d723e */ /* 0x002fe600000010ff */
[----:B------:R-:W-:Y:S01]  /*e670*/  F2FP.BF16.PACK_AB R110, R151, R140 ;  /* 0x0000008c976e723e */ /* 0x000fe200000010ff */
[----:B------:R-:W-:Y:S04]  /*e680*/  FADD.FTZ R2, R247, R2 ;  /* 0x00000002f7027221 */ /* 0x000fe80000010000 */
[----:B------:R-:W-:Y:S02]  /*e690*/  FADD.FTZ R2, R231, R2 ;  /* 0x00000002e7027221 */ /* 0x000fe40000010000 */
[----:B---3--:R-:W-:Y:S02]  /*e6a0*/  FFMA.FTZ R102, R217, c[0x0][0x2d0], -R3 ;  /* 0x0000b400d9667a23 */ /* 0x008fe40000010803 */
[----:B------:R-:W-:Y:S02]  /*e6b0*/  FADD.FTZ R2, R251, R2 ;  /* 0x00000002fb027221 */ /* 0x000fe40000010000 */
[----:B------:R1:W2:Y:S02]  /*e6c0*/  MUFU.EX2 R150, R102 ;  /* 0x0000006600967308 */ /* 0x0002a40000000800 */
[--C-:B-1----:R-:W-:Y:S01]  /*e6d0*/  FFMA.FTZ R102, R218, c[0x0][0x2d0], -R103.reuse ;  /* 0x0000b400da667a23 */ /* 0x102fe20000010867 */
[----:B--2---:R-:W-:Y:S07]  /*e6e0*/  F2FP.BF16.PACK_AB R111, R150, R144 ;  /* 0x00000090966f723e */ /* 0x004fee00000010ff */
[----:B------:R1:W-:Y:S01]  /*e6f0*/  MUFU.EX2 R149, R102 ;  /* 0x0000006600957308 */ /* 0x0003e20000000800 */
[C---:B------:R-:W-:Y:S08]  /*e700*/  HMMA.16816.F32.BF16 R4, R108.reuse, R116, R4 ;  /* 0x000000746c04723c */ /* 0x040ff00000041804 */
[C---:B------:R-:W-:Y:S01]  /*e710*/  HMMA.16816.F32.BF16 R8, R108.reuse, R118, R8 ;  /* 0x000000766c08723c */ /* 0x040fe20000041808 */
[----:B------:R-:W2:Y:S07]  /*e720*/  LDSM.16.MT88.4 R116, [R224+0x3800] ;  /* 0x00380000e074783b */ /* 0x000eae0000004200 */
[C---:B------:R-:W-:Y:S04]  /*e730*/  HMMA.16816.F32.BF16 R12, R108.reuse, R120, R12 ;  /* 0x000000786c0c723c */ /* 0x040fe8000004180c */
[----:B-1----:R-:W-:Y:S04]  /*e740*/  FFMA.FTZ R102, R219, c[0x0][0x2d0], -R103 ;  /* 0x0000b400db667a23 */ /* 0x002fe80000010867 */
[C---:B------:R-:W-:Y:S01]  /*e750*/  HMMA.16816.F32.BF16 R16, R108.reuse, R122, R16 ;  /* 0x0000007a6c10723c */ /* 0x040fe20000041810 */
[----:B------:R1:W3:Y:S01]  /*e760*/  MUFU.EX2 R135, R102 ;  /* 0x0000006600877308 */ /* 0x0002e20000000800 */
[----:B------:R-:W3:Y:S06]  /*e770*/  LDSM.16.MT88.4 R120, [R228+0x3800] ;  /* 0x00380000e478783b */ /* 0x000eec0000004200 */
[C---:B------:R-:W-:Y:S08]  /*e780*/  HMMA.16816.F32.BF16 R20, R108.reuse, R124, R20 ;  /* 0x0000007c6c14723c */ /* 0x040ff00000041814 */
[C---:B------:R-:W-:Y:S01]  /*e790*/  HMMA.16816.F32.BF16 R24, R108.reuse, R126, R24 ;  /* 0x0000007e6c18723c */ /* 0x040fe20000041818 */
[----:B------:R-:W3:Y:S07]  /*e7a0*/  LDSM.16.MT88.4 R124, [R227+0x3800] ;  /* 0x00380000e37c783b */ /* 0x000eee0000004200 */
[C---:B----4-:R-:W-:Y:S04]  /*e7b0*/  HMMA.16816.F32.BF16 R28, R108.reuse, R112, R28 ;  /* 0x000000706c1c723c */ /* 0x050fe8000004181c */
[--C-:B-1----:R-:W-:Y:S04]  /*e7c0*/  FFMA.FTZ R102, R220, c[0x0][0x2d0], -R3.reuse ;  /* 0x0000b400dc667a23 */ /* 0x102fe80000010803 */
[C---:B------:R-:W-:Y:S01]  /*e7d0*/  HMMA.16816.F32.BF16 R32, R108.reuse, R114, R32 ;  /* 0x000000726c20723c */ /* 0x040fe20000041820 */
[----:B------:R1:W-:Y:S01]  /*e7e0*/  MUFU.EX2 R221, R102 ;  /* 0x0000006600dd7308 */ /* 0x0003e20000000800 */
[----:B------:R-:W4:Y:S06]  /*e7f0*/  LDSM.16.MT88.4 R112, [R230+0x3800] ;  /* 0x00380000e670783b */ /* 0x000f2c0000004200 */
[C---:B--2---:R-:W-:Y:S08]  /*e800*/  HMMA.16816.F32.BF16 R36, R108.reuse, R116, R36 ;  /* 0x000000746c24723c */ /* 0x044ff00000041824 */
[C---:B------:R-:W-:Y:S01]  /*e810*/  HMMA.16816.F32.BF16 R40, R108.reuse, R118, R40 ;  /* 0x000000766c28723c */ /* 0x040fe20000041828 */
[----:B------:R-:W2:Y:S07]  /*e820*/  LDSM.16.MT88.4 R116, [R224+0x6800] ;  /* 0x00680000e074783b */ /* 0x000eae0000004200 */
[C---:B---3--:R-:W-:Y:S04]  /*e830*/  HMMA.16816.F32.BF16 R44, R108.reuse, R120, R44 ;  /* 0x000000786c2c723c */ /* 0x048fe8000004182c */
        /* <DEDUP_REMOVED lines=19> */
[----:B------:R-:W2:Y:S06]  /*e970*/  LDSM.16.MT88.4 R120, [R228+0x1000] ;  /* 0x00100000e478783b */ /* 0x000eac0000004200 */
[C---:B------:R-:W-:Y:S08]  /*e980*/  HMMA.16816.F32.BF16 R84, R108.reuse, R124, R84 ;  /* 0x0000007c6c54723c */ /* 0x040ff00000041854 */
[C---:B------:R-:W-:Y:S01]  /*e990*/  HMMA.16816.F32.BF16 R88, R108.reuse, R126, R88 ;  /* 0x0000007e6c58723c */ /* 0x040fe20000041858 */
[----:B------:R-:W2:Y:S07]  /*e9a0*/  LDSM.16.MT88.4 R124, [R227+0x1000] ;  /* 0x00100000e37c783b */ /* 0x000eae0000004200 */
[C---:B----4-:R-:W-:Y:S04]  /*e9b0*/  HMMA.16816.F32.BF16 R92, R108.reuse, R112, R92 ;  /* 0x000000706c5c723c */ /* 0x050fe8000004185c */
[--C-:B-1----:R-:W-:Y:S02]  /*e9c0*/  FFMA.FTZ R102, R152, c[0x0][0x2d0], -R3.reuse ;  /* 0x0000b40098667a23 */ /* 0x102fe40000010803 */
[----:B------:R-:W-:Y:S02]  /*e9d0*/  LDSM.16.MT88.4 R152, [R228+0x5800] ;  /* 0x00580000e498783b */ /* 0x000fe40000004200 */
[----:B------:R-:W-:Y:S01]  /*e9e0*/  HMMA.16816.F32.BF16 R96, R108, R114, R96 ;  /* 0x000000726c60723c */ /* 0x000fe20000041860 */
[----:B------:R1:W-:Y:S05]  /*e9f0*/  MUFU.EX2 R219, R102 ;  /* 0x0000006600db7308 */ /* 0x0003ea0000000800 */
[----:B------:R-:W4:Y:S01]  /*ea00*/  LDSM.16.MT88.4 R112, [R230+0x1000] ;  /* 0x00100000e670783b */ /* 0x000f220000004200 */
[----:B------:R-:W-:Y:S02]  /*ea10*/  F2FP.BF16.PACK_AB R108, R135, R149 ;  /* 0x00000095876c723e */ /* 0x000fe400000010ff */
[----:B------:R-:W-:Y:S03]  /*ea20*/  F2FP.BF16.PACK_AB R109, R220, R221 ;  /* 0x000000dddc6d723e */ /* 0x000fe600000010ff */
[----:B---3--:R-:W-:Y:S01]  /*ea30*/  F2FP.BF16.PACK_AB R110, R133, R132 ;  /* 0x00000084856e723e */ /* 0x008fe200000010ff */
[----:B-1----:R-:W-:Y:S04]  /*ea40*/  FFMA.FTZ R102, R147, c[0x0][0x2d0], -R3 ;  /* 0x0000b40093667a23 */ /* 0x002fe80000010803 */
[----:B------:R1:W3:Y:S02]  /*ea50*/  MUFU.EX2 R218, R102 ;  /* 0x0000006600da7308 */ /* 0x0002e40000000800 */
[--C-:B-1----:R-:W-:Y:S01]  /*ea60*/  FFMA.FTZ R102, R136, c[0x0][0x2d0], -R103.reuse ;  /* 0x0000b40088667a23 */ /* 0x102fe20000010867 */
[----:B------:R-:W-:Y:S02]  /*ea70*/  MOV R136, R134 ;  /* 0x0000008600887202 */ /* 0x000fe40000000f00 */
[----:B---3--:R-:W-:Y:S05]  /*ea80*/  F2FP.BF16.PACK_AB R111, R218, R219 ;  /* 0x000000dbda6f723e */ /* 0x008fea00000010ff */
[----:B------:R1:W-:Y:S02]  /*ea90*/  MUFU.EX2 R134, R102 ;  /* 0x0000006600867308 */ /* 0x0003e40000000800 */
[C---:B--2---:R-:W-:Y:S08]  /*eaa0*/  HMMA.16816.F32.BF16 R4, R108.reuse, R116, R4 ;  /* 0x000000746c04723c */ /* 0x044ff00000041804 */
        /* <DEDUP_REMOVED lines=43> */
[--C-:B-1----:R-:W-:Y:S04]  /*ed60*/  FFMA.FTZ R102, R136, c[0x0][0x2d0], -R3.reuse ;  /* 0x0000b40088667a23 */ /* 0x102fe80000010803 */
[----:B------:R-:W-:Y:S01]  /*ed70*/  HMMA.16816.F32.BF16 R96, R108, R114, R96 ;  /* 0x000000726c60723c */ /* 0x000fe20000041860 */
[----:B------:R1:W-:Y:S01]  /*ed80*/  MUFU.EX2 R214, R102 ;  /* 0x0000006600d67308 */ /* 0x0003e20000000800 */
[----:B------:R-:W4:Y:S05]  /*ed90*/  LDSM.16.MT88.4 R112, [R230+0x1800] ;  /* 0x00180000e670783b */ /* 0x000f2a0000004200 */
[----:B------:R-:W-:Y:S02]  /*eda0*/  F2FP.BF16.PACK_AB R108, R138, R134 ;  /* 0x000000868a6c723e */ /* 0x000fe400000010ff */
[----:B------:R-:W-:Y:S03]  /*edb0*/  F2FP.BF16.PACK_AB R109, R216, R217 ;  /* 0x000000d9d86d723e */ /* 0x000fe600000010ff */
[----:B---3--:R-:W-:Y:S01]  /*edc0*/  F2FP.BF16.PACK_AB R110, R137, R139 ;  /* 0x0000008b896e723e */ /* 0x008fe200000010ff */
[----:B-1----:R-:W-:Y:S04]  /*edd0*/  FFMA.FTZ R102, R131, c[0x0][0x2d0], -R3 ;  /* 0x0000b40083667a23 */ /* 0x002fe80000010803 */
[----:B------:R1:W3:Y:S02]  /*ede0*/  MUFU.EX2 R213, R102 ;  /* 0x0000006600d57308 */ /* 0x0002e40000000800 */
[--C-:B-1----:R-:W-:Y:S01]  /*edf0*/  FFMA.FTZ R102, R130, c[0x0][0x2d0], -R103.reuse ;  /* 0x0000b40082667a23 */ /* 0x102fe20000010867 */
[----:B---3--:R-:W-:Y:S07]  /*ee00*/  F2FP.BF16.PACK_AB R111, R213, R214 ;  /* 0x000000d6d56f723e */ /* 0x008fee00000010ff */
[----:B------:R1:W-:Y:S01]  /*ee10*/  MUFU.EX2 R136, R102 ;  /* 0x0000006600887308 */ /* 0x0003e20000000800 */
[C---:B--2---:R-:W-:Y:S08]  /*ee20*/  HMMA.16816.F32.BF16 R4, R108.reuse, R116, R4 ;  /* 0x000000746c04723c */ /* 0x044ff00000041804 */
[C---:B------:R-:W-:Y:S01]  /*ee30*/  HMMA.16816.F32.BF16 R8, R108.reuse, R118, R8 ;  /* 0x000000766c08723c */ /* 0x040fe20000041808 */
[----:B------:R-:W2:Y:S07]  /*ee40*/  LDSM.16.MT88.4 R116, [R224+0x4800] ;  /* 0x00480000e074783b */ /* 0x000eae0000004200 */
[C---:B------:R-:W-:Y:S04]  /*ee50*/  HMMA.16816.F32.BF16 R12, R108.reuse, R120, R12 ;  /* 0x000000786c0c723c */ /* 0x040fe8000004180c */
[----:B-1----:R-:W-:Y:S04]  /*ee60*/  FFMA.FTZ R102, R129, c[0x0][0x2d0], -R103 ;  /* 0x0000b40081667a23 */ /* 0x002fe80000010867 */
[C---:B------:R-:W-:Y:S01]  /*ee70*/  HMMA.16816.F32.BF16 R16, R108.reuse, R122, R16 ;  /* 0x0000007a6c10723c */ /* 0x040fe20000041810 */
[----:B------:R1:W-:Y:S01]  /*ee80*/  MUFU.EX2 R130, R102 ;  /* 0x0000006600827308 */ /* 0x0003e20000000800 */
        /* <DEDUP_REMOVED lines=21> */
[--C-:B-1----:R-:W-:Y:S02]  /*efe0*/  FFMA.FTZ R102, R128, c[0x0][0x2d0], -R103.reuse ;  /* 0x0000b40080667a23 */ /* 0x102fe40000010867 */
[----:B------:R-:W-:Y:S02]  /*eff0*/  FFMA.FTZ R128, R165, c[0x0][0x2d0], -R103 ;  /* 0x0000b400a5807a23 */ /* 0x000fe40000010867 */
[C---:B------:R-:W-:Y:S01]  /*f000*/  HMMA.16816.F32.BF16 R64, R108.reuse, R114, R64 ;  /* 0x000000726c40723c */ /* 0x040fe20000041840 */
[----:B------:R1:W-:Y:S01]  /*f010*/  MUFU.EX2 R223, R102 ;  /* 0x0000006600df7308 */ /* 0x0003e20000000800 */
[----:B------:R-:W4:Y:S02]  /*f020*/  LDSM.16.MT88.4 R112, [R230+0x7800] ;  /* 0x00780000e670783b */ /* 0x000f240000004200 */
[----:B------:R-:W-:Y:S04]  /*f030*/  FFMA.FTZ R165, R244, c[0x0][0x2d0], -R3 ;  /* 0x0000b400f4a57a23 */ /* 0x000fe80000010803 */
[C---:B--2---:R-:W-:Y:S03]  /*f040*/  HMMA.16816.F32.BF16 R68, R108.reuse, R116, R68 ;  /* 0x000000746c44723c */ /* 0x044fe60000041844 */
[----:B------:R-:W-:Y:S05]  /*f050*/  MUFU.EX2 R212, R128 ;  /* 0x0000008000d47308 */ /* 0x000fea0000000800 */
[C---:B------:R-:W-:Y:S01]  /*f060*/  HMMA.16816.F32.BF16 R72, R108.reuse, R118, R72 ;  /* 0x000000766c48723c */ /* 0x040fe20000041848 */
[----:B------:R-:W2:Y:S04]  /*f070*/  LDSM.16.MT88.4 R116, [R224+0x2000] ;  /* 0x00200000e074783b */ /* 0x000ea80000004200 */
[----:B------:R-:W-:Y:S03]  /*f080*/  MUFU.EX2 R165, R165 ;  /* 0x000000a500a57308 */ /* 0x000fe60000000800 */
[C---:B---3--:R-:W-:Y:S04]  /*f090*/  HMMA.16816.F32.BF16 R76, R108.reuse, R120, R76 ;  /* 0x000000786c4c723c */ /* 0x048fe8000004184c */
[--C-:B-1----:R-:W-:Y:S02]  /*f0a0*/  FFMA.FTZ R102, R211, c[0x0][0x2d0], -R103.reuse ;  /* 0x0000b400d3667a23 */ /* 0x102fe40000010867 */
[----:B------:R-:W-:Y:S02]  /*f0b0*/  FFMA.FTZ R211, R164, c[0x0][0x2d0], -R103 ;  /* 0x0000b400a4d37a23 */ /* 0x000fe40000010867 */
[C---:B------:R-:W-:Y:S01]  /*f0c0*/  HMMA.16816.F32.BF16 R80, R108.reuse, R122, R80 ;  /* 0x0000007a6c50723c */ /* 0x040fe20000041850 */
[----:B------:R1:W3:Y:S01]  /*f0d0*/  MUFU.EX2 R222, R102 ;  /* 0x0000006600de7308 */ /* 0x0002e20000000800 */
[----:B------:R-:W2:Y:S02]  /*f0e0*/  LDSM.16.MT88.4 R120, [R228+0x2000] ;  /* 0x00200000e478783b */ /* 0x000ea40000004200 */
[--C-:B------:R-:W-:Y:S04]  /*f0f0*/  FFMA.FTZ R164, R159, c[0x0][0x2d0], -R3.reuse ;  /* 0x0000b4009fa47a23 */ /* 0x100fe80000010803 */
[C---:B------:R-:W-:Y:S03]  /*f100*/  HMMA.16816.F32.BF16 R84, R108.reuse, R124, R84 ;  /* 0x0000007c6c54723c */ /* 0x040fe60000041854 */
[----:B------:R-:W-:Y:S05]  /*f110*/  MUFU.EX2 R164, R164 ;  /* 0x000000a400a47308 */ /* 0x000fea0000000800 */
[C---:B------:R-:W-:Y:S01]  /*f120*/  HMMA.16816.F32.BF16 R88, R108.reuse, R126, R88 ;  /* 0x0000007e6c58723c */ /* 0x040fe20000041858 */
[----:B------:R-:W2:Y:S04]  /*f130*/  LDSM.16.MT88.4 R124, [R227+0x2000] ;  /* 0x00200000e37c783b */ /* 0x000ea80000004200 */
[----:B------:R-:W-:Y:S03]  /*f140*/  MUFU.EX2 R211, R211 ;  /* 0x000000d300d37308 */ /* 0x000fe60000000800 */
[C---:B----4-:R-:W-:Y:S04]  /*f150*/  HMMA.16816.F32.BF16 R92, R108.reuse, R112, R92 ;  /* 0x000000706c5c723c */ /* 0x050fe8000004185c */
[--C-:B-1----:R-:W-:Y:S01]  /*f160*/  FFMA.FTZ R102, R167, c[0x0][0x2d0], -R3.reuse ;  /* 0x0000b400a7667a23 */ /* 0x102fe20000010803 */
[----:B---3--:R-:W-:Y:S03]  /*f170*/  F2FP.BF16.PACK_AB R106, R222, R223 ;  /* 0x000000dfde6a723e */ /* 0x008fe600000010ff */
[----:B------:R-:W-:Y:S01]  /*f180*/  HMMA.16816.F32.BF16 R96, R108, R114, R96 ;  /* 0x000000726c60723c */ /* 0x000fe20000041860 */
[----:B------:R1:W-:Y:S01]  /*f190*/  MUFU.EX2 R167, R102 ;  /* 0x0000006600a77308 */ /* 0x0003e20000000800 */
[----:B------:R-:W3:Y:S08]  /*f1a0*/  LDSM.16.MT88.4 R108, [R230+0x2000] ;  /* 0x00200000e66c783b */ /* 0x000ef00000004200 */
[----:B------:R-:W4:Y:S02]  /*f1b0*/  LDSM.16.MT88.4 R112, [R224+0x5000] ;  /* 0x00500000e070783b */ /* 0x000f240000004200 */
[----:B-1----:R-:W-:Y:S04]  /*f1c0*/  FFMA.FTZ R102, R166, c[0x0][0x2d0], -R3 ;  /* 0x0000b400a6667a23 */ /* 0x002fe80000010803 */
[----:B------:R1:W1:Y:S02]  /*f1d0*/  MUFU.EX2 R166, R102 ;  /* 0x0000006600a67308 */ /* 0x0002640000000800 */
[--C-:B-1----:R-:W-:Y:S01]  /*f1e0*/  FFMA.FTZ R102, R210, c[0x0][0x2d0], -R103.reuse ;  /* 0x0000b400d2667a23 */ /* 0x102fe20000010867 */
[----:B------:R-:W-:Y:S01]  /*f1f0*/  F2FP.BF16.PACK_AB R107, R166, R167 ;  /* 0x000000a7a66b723e */ /* 0x000fe200000010ff */
[----:B------:R-:W-:Y:S02]  /*f200*/  FFMA.FTZ R210, R158, c[0x0][0x2d0], -R103 ;  /* 0x0000b4009ed27a23 */ /* 0x000fe40000010867 */
[----:B------:R1:W5:Y:S01]  /*f210*/  LDL.LU R158, [R1+0x9c] ;  /* 0x00009c00019e7983 */ /* 0x0003620000300800 */
[--C-:B------:R-:W-:Y:S01]  /*f220*/  FFMA.FTZ R103, R105, c[0x0][0x2d0], -R3.reuse ;  /* 0x0000b40069677a23 */ /* 0x100fe20000010803 */
[----:B------:R-:W-:Y:S01]  /*f230*/  F2FP.BF16.PACK_AB R105, R208, R209 ;  /* 0x000000d1d069723e */ /* 0x000fe200000010ff */
[----:B------:R-:W-:Y:S01]  /*f240*/  FFMA.FTZ R3, R104, c[0x0][0x2d0], -R3 ;  /* 0x0000b40068037a23 */ /* 0x000fe20000010803 */
[----:B------:R1:W5:Y:S01]  /*f250*/  LDL.LU R159, [R1+0x98] ;  /* 0x00009800019f7983 */ /* 0x0003620000300800 */
[----:B------:R-:W-:Y:S01]  /*f260*/  F2FP.BF16.PACK_AB R104, R130, R136 ;  /* 0x000000888268723e */ /* 0x000fe200000010ff */
[----:B------:R-:W-:Y:S02]  /*f270*/  MUFU.EX2 R210, R210 ;  /* 0x000000d200d27308 */ /* 0x000fe40000000800 */
[----:B------:R1:W5:Y:S04]  /*f280*/  LDL.LU R244, [R1+0x94] ;  /* 0x0000940001f47983 */ /* 0x0003680000300800 */
[C---:B--2---:R-:W-:Y:S01]  /*f290*/  HMMA.16816.F32.BF16 R4, R104.reuse, R116, R4 ;  /* 0x000000746804723c */ /* 0x044fe20000041804 */
[----:B------:R1:W5:Y:S03]  /*f2a0*/  LDL.LU R245, [R1+0x90] ;  /* 0x0000900001f57983 */ /* 0x0003660000300800 */
[----:B------:R-:W3:Y:S01]  /*f2b0*/  MUFU.EX2 R215, R102 ;  /* 0x0000006600d77308 */ /* 0x000ee20000000800 */
[----:B------:R-:W2:Y:S03]  /*f2c0*/  LDL.LU R129, [R1+0x1c] ;  /* 0x00001c0001817983 */ /* 0x000ea60000300800 */
[C---:B------:R-:W-:Y:S01]  /*f2d0*/  HMMA.16816.F32.BF16 R8, R104.reuse, R118, R8 ;  /* 0x000000766808723c */ /* 0x040fe20000041808 */
[----:B------:R-:W1:Y:S05]  /*f2e0*/  LDSM.16.MT88.4 R116, [R228+0x5000] ;  /* 0x00500000e474783b */ /* 0x000e6a0000004200 */
[----:B------:R3:W-:Y:S02]  /*f2f0*/  MUFU.EX2 R102, R3 ;  /* 0x0000000300667308 */ /* 0x0007e40000000800 */
[C---:B------:R-:W-:Y:S08]  /*f300*/  HMMA.16816.F32.BF16 R12, R104.reuse, R120, R12 ;  /* 0x00000078680c723c */ /* 0x040ff0000004180c */
[C---:B------:R-:W-:Y:S01]  /*f310*/  HMMA.16816.F32.BF16 R16, R104.reuse, R122, R16 ;  /* 0x0000007a6810723c */ /* 0x040fe20000041810 */
[----:B------:R-:W1:Y:S01]  /*f320*/  LDSM.16.MT88.4 R120, [R227+0x5000] ;  /* 0x00500000e378783b */ /* 0x000e620000004200 */
[----:B------:R-:W1:Y:S06]  /*f330*/  MUFU.EX2 R103, R103 ;  /* 0x0000006700677308 */ /* 0x000e6c0000000800 */
[C---:B------:R-:W-:Y:S04]  /*f340*/  HMMA.16816.F32.BF16 R20, R104.reuse, R124, R20 ;  /* 0x0000007c6814723c */ /* 0x040fe80000041814 */
[----:B---3--:R-:W-:Y:S04]  /*f350*/  MOV R3, R130 ;  /* 0x0000008200037202 */ /* 0x008fe80000000f00 */
[C---:B------:R-:W-:Y:S01]  /*f360*/  HMMA.16816.F32.BF16 R24, R104.reuse, R126, R24 ;  /* 0x0000007e6818723c */ /* 0x040fe20000041818 */
[----:B------:R-:W3:Y:S07]  /*f370*/  LDSM.16.MT88.4 R124, [R230+0x5000] ;  /* 0x00500000e67c783b */ /* 0x000eee0000004200 */
[C---:B------:R-:W-:Y:S08]  /*f380*/  HMMA.16816.F32.BF16 R28, R104.reuse, R108, R28 ;  /* 0x0000006c681c723c */ /* 0x040ff0000004181c */
[C---:B------:R-:W-:Y:S01]  /*f390*/  HMMA.16816.F32.BF16 R32, R104.reuse, R110, R32 ;  /* 0x0000006e6820723c */ /* 0x040fe20000041820 */
[----:B------:R-:W3:Y:S07]  /*f3a0*/  LDSM.16.MT88.4 R108, [R224+0x8000] ;  /* 0x00800000e06c783b */ /* 0x000eee0000004200 */
[C---:B----4-:R-:W-:Y:S08]  /*f3b0*/  HMMA.16816.F32.BF16 R36, R104.reuse, R112, R36 ;  /* 0x000000706824723c */ /* 0x050ff00000041824 */
[C---:B------:R-:W-:Y:S01]  /*f3c0*/  HMMA.16816.F32.BF16 R40, R104.reuse, R114, R40 ;  /* 0x000000726828723c */ /* 0x040fe20000041828 */
[----:B------:R-:W4:Y:S07]  /*f3d0*/  LDSM.16.MT88.4 R112, [R228+0x8000] ;  /* 0x00800000e470783b */ /* 0x000f2e0000004200 */
[C---:B-1----:R-:W-:Y:S08]  /*f3e0*/  HMMA.16816.F32.BF16 R44, R104.reuse, R116, R44 ;  /* 0x00000074682c723c */ /* 0x042ff0000004182c */
[C---:B------:R-:W-:Y:S01]  /*f3f0*/  HMMA.16816.F32.BF16 R48, R104.reuse, R118, R48 ;  /* 0x000000766830723c */ /* 0x040fe20000041830 */
[----:B------:R-:W1:Y:S07]  /*f400*/  LDSM.16.MT88.4 R116, [R227+0x8000] ;  /* 0x00800000e374783b */ /* 0x000e6e0000004200 */
[C---:B------:R-:W-:Y:S08]  /*f410*/  HMMA.16816.F32.BF16 R52, R104.reuse, R120, R52 ;  /* 0x000000786834723c */ /* 0x040ff00000041834 */
[C---:B------:R-:W-:Y:S01]  /*f420*/  HMMA.16816.F32.BF16 R56, R104.reuse, R122, R56 ;  /* 0x0000007a6838723c */ /* 0x040fe20000041838 */
[----:B------:R-:W1:Y:S07]  /*f430*/  LDSM.16.MT88.4 R120, [R230+0x8000] ;  /* 0x00800000e678783b */ /* 0x000e6e0000004200 */
[C---:B---3--:R-:W-:Y:S08]  /*f440*/  HMMA.16816.F32.BF16 R60, R104.reuse, R124, R60 ;  /* 0x0000007c683c723c */ /* 0x048ff0000004183c */
[C---:B------:R-:W-:Y:S01]  /*f450*/  HMMA.16816.F32.BF16 R64, R104.reuse, R126, R64 ;  /* 0x0000007e6840723c */ /* 0x040fe20000041840 */
[----:B------:R-:W-:Y:S07]  /*f460*/  LDSM.16.MT88.4 R124, [R228+0x2800] ;  /* 0x00280000e47c783b */ /* 0x000fee0000004200 */
[C---:B------:R-:W-:Y:S08]  /*f470*/  HMMA.16816.F32.BF16 R68, R104.reuse, R108, R68 ;  /* 0x0000006c6844723c */ /* 0x040ff00000041844 */
[C---:B------:R-:W-:Y:S08]  /*f480*/  HMMA.16816.F32.BF16 R72, R104.reuse, R110, R72 ;  /* 0x0000006e6848723c */ /* 0x040ff00000041848 */
[C---:B----4-:R-:W-:Y:S08]  /*f490*/  HMMA.16816.F32.BF16 R76, R104.reuse, R112, R76 ;  /* 0x00000070684c723c */ /* 0x050ff0000004184c */
[C---:B------:R-:W-:Y:S01]  /*f4a0*/  HMMA.16816.F32.BF16 R80, R104.reuse, R114, R80 ;  /* 0x000000726850723c */ /* 0x040fe20000041850 */
[----:B------:R-:W3:Y:S07]  /*f4b0*/  LDSM.16.MT88.4 R112, [R224+0x2800] ;  /* 0x00280000e070783b */ /* 0x000eee0000004200 */
[C---:B-1----:R-:W-:Y:S08]  /*f4c0*/  HMMA.16816.F32.BF16 R84, R104.reuse, R116, R84 ;  /* 0x000000746854723c */ /* 0x042ff00000041854 */
[C---:B------:R-:W-:Y:S08]  /*f4d0*/  HMMA.16816.F32.BF16 R88, R104.reuse, R118, R88 ;  /* 0x000000766858723c */ /* 0x040ff00000041858 */
[C---:B------:R-:W-:Y:S07]  /*f4e0*/  HMMA.16816.F32.BF16 R92, R104.reuse, R120, R92 ;  /* 0x00000078685c723c */ /* 0x040fee000004185c */
[----:B------:R-:W-:Y:S01]  /*f4f0*/  MOV R120, R139 ;  /* 0x0000008b00787202 */ /* 0x000fe20000000f00 */
[----:B------:R-:W-:Y:S04]  /*f500*/  HMMA.16816.F32.BF16 R96, R104, R122, R96 ;  /* 0x0000007a6860723c */ /* 0x000fe80000041860 */
[----:B------:R-:W-:Y:S03]  /*f510*/  MOV R121, R138 ;  /* 0x0000008a00797202 */ /* 0x000fe60000000f00 */
[----:B------:R-:W-:Y:S02]  /*f520*/  F2FP.BF16.PACK_AB R104, R212, R215 ;  /* 0x000000d7d468723e */ /* 0x000fe400000010ff */
[----:B------:R-:W-:Y:S03]  /*f530*/  F2FP.BF16.PACK_AB R105, R165, R164 ;  /* 0x000000a4a569723e */ /* 0x000fe600000010ff */
[----:B------:R-:W-:Y:S02]  /*f540*/  F2FP.BF16.PACK_AB R106, R210, R211 ;  /* 0x000000d3d26a723e */ /* 0x000fe400000010ff */
[----:B------:R-:W-:Y:S02]  /*f550*/  F2FP.BF16.PACK_AB R107, R102, R103 ;  /* 0x00000067666b723e */ /* 0x000fe400000010ff */
[----:B------:R-:W-:Y:S02]  /*f560*/  MOV R122, R137 ;  /* 0x00000089007a7202 */ /* 0x000fe40000000f00 */
[----:B------:R-:W-:Y:S02]  /*f570*/  MOV R123, R136 ;  /* 0x00000088007b7202 */ /* 0x000fe40000000f00 */
[----:B------:R-:W-:Y:S01]  /*f580*/  LDSM.16.MT88.4 R136, [R230+0x2800] ;  /* 0x00280000e688783b */ /* 0x000fe20000004200 */
[C---:B---3--:R-:W-:Y:S07]  /*f590*/  HMMA.16816.F32.BF16 R108, R104.reuse, R112, R4 ;  /* 0x00000070686c723c */ /* 0x048fee0000041804 */
[----:B------:R-:W-:Y:S01]  /*f5a0*/  LDSM.16.MT88.4 R4, [R227+0x5800] ;  /* 0x00580000e304783b */ /* 0x000fe20000004200 */
[C---:B------:R-:W-:Y:S07]  /*f5b0*/  HMMA.16816.F32.BF16 R112, R104.reuse, R114, R8 ;  /* 0x000000726870723c */ /* 0x040fee0000041808 */
[----:B------:R-:W-:Y:S01]  /*f5c0*/  MOV R11, R144 ;  /* 0x00000090000b7202 */ /* 0x000fe20000000f00 */
[C---:B------:R-:W-:Y:S01]  /*f5d0*/  HMMA.16816.F32.BF16 R116, R104.reuse, R124, R12 ;  /* 0x0000007c6874723c */ /* 0x040fe2000004180c */
[----:B------:R-:W-:Y:S06]  /*f5e0*/  LDSM.16.MT88.4 R144, [R224+0x5800] ;  /* 0x00580000e090783b */ /* 0x000fec0000004200 */
[----:B------:R-:W-:Y:S02]  /*f5f0*/  MOV R12, R122 ;  /* 0x0000007a000c7202 */ /* 0x000fe40000000f00 */
[----:B------:R-:W-:Y:S03]  /*f600*/  MOV R13, R123 ;  /* 0x0000007b000d7202 */ /* 0x000fe60000000f00 */
[----:B------:R-:W-:Y:S02]  /*f610*/  MOV R14, R120 ;  /* 0x00000078000e7202 */ /* 0x000fe40000000f00 */
[----:B------:R-:W-:Y:S02]  /*f620*/  MOV R15, R121 ;  /* 0x00000079000f7202 */ /* 0x000fe40000000f00 */
[C---:B------:R-:W-:Y:S03]  /*f630*/  HMMA.16816.F32.BF16 R120, R104.reuse, R126, R16 ;  /* 0x0000007e6878723c */ /* 0x040fe60000041810 */
[----:B------:R-:W-:Y:S02]  /*f640*/  MOV R125, R11 ;  /* 0x0000000b007d7202 */ /* 0x000fe40000000f00 */
[----:B------:R-:W-:Y:S02]  /*f650*/  LDSM.16.MT88.4 R8, [R230+0x5800] ;  /* 0x00580000e608783b */ /* 0x000fe40000004200 */
[----:B------:R-:W-:Y:S01]  /*f660*/  MOV R19, R125 ;  /* 0x0000007d00137202 */ /* 0x000fe20000000f00 */
[----:B--2---:R-:W-:Y:S05]  /*f670*/  FFMA.FTZ R0, R0, R129, R246 ;  /* 0x0000008100007223 */ /* 0x004fea00000100f6 */
[----:B------:R1:W5:Y:S01]  /*f680*/  LDL.LU R246, [R1+0x8c] ;  /* 0x00008c0001f67983 */ /* 0x0003620000300800 */
[----:B------:R-:W-:Y:S03]  /*f690*/  FADD.FTZ R0, R248, R0 ;  /* 0x00000000f8007221 */ /* 0x000fe60000010000 */
[----:B------:R1:W5:Y:S01]  /*f6a0*/  LDL.LU R247, [R1+0x88] ;  /* 0x0000880001f77983 */ /* 0x0003620000300800 */
[----:B------:R-:W-:Y:S03]  /*f6b0*/  FADD.FTZ R0, R252, R0 ;  /* 0x00000000fc007221 */ /* 0x000fe60000010000 */
[----:B------:R1:W5:Y:S01]  /*f6c0*/  LDL.LU R248, [R1+0x84] ;  /* 0x0000840001f87983 */ /* 0x0003620000300800 */
[----:B------:R-:W-:Y:S03]  /*f6d0*/  FADD.FTZ R0, R250, R0 ;  /* 0x00000000fa007221 */ /* 0x000fe60000010000 */
[----:B------:R1:W5:Y:S04]  /*f6e0*/  LDL.LU R231, [R1+0x80] ;  /* 0x0000800001e77983 */ /* 0x0003680000300800 */
[----:B------:R1:W5:Y:S04]  /*f6f0*/  LDL.LU R252, [R1+0x7c] ;  /* 0x00007c0001fc7983 */ /* 0x0003680000300800 */
[----:B------:R1:W5:Y:S04]  /*f700*/  LDL.LU R251, [R1+0x78] ;  /* 0x0000780001fb7983 */ /* 0x0003680000300800 */
[----:B------:R1:W5:Y:S04]  /*f710*/  LDL.LU R250, [R1+0x74] ;  /* 0x0000740001fa7983 */ /* 0x0003680000300800 */
[----:B------:R-:W2:Y:S02]  /*f720*/  LDSM.16.MT88.4 R128, [R227+0x2800] ;  /* 0x00280000e380783b */ /* 0x000ea40000004200 */
[C---:B--2---:R-:W-:Y:S07]  /*f730*/  HMMA.16816.F32.BF16 R124, R104.reuse, R128, R20 ;  /* 0x00000080687c723c */ /* 0x044fee0000041814 */
[----:B------:R-:W-:Y:S01]  /*f740*/  MOV R22, R12 ;  /* 0x0000000c00167202 */ /* 0x000fe20000000f00 */
[C---:B------:R-:W-:Y:S04]  /*f750*/  HMMA.16816.F32.BF16 R128, R104.reuse, R130, R24 ;  /* 0x000000826880723c */ /* 0x040fe80000041818 */
[----:B------:R-:W-:Y:S02]  /*f760*/  MOV R23, R13 ;  /* 0x0000000d00177202 */ /* 0x000fe40000000f00 */
[----:B------:R-:W-:Y:S02]  /*f770*/  MOV R21, R14 ;  /* 0x0000000e00157202 */ /* 0x000fe40000000f00 */
[----:B------:R-:W-:Y:S04]  /*f780*/  MOV R24, R135 ;  /* 0x0000008700187202 */ /* 0x000fe80000000f00 */
[----:B------:R-:W-:Y:S02]  /*f790*/  MOV R27, R134 ;  /* 0x00000086001b7202 */ /* 0x000fe40000000f00 */
[----:B------:R-:W-:Y:S02]  /*f7a0*/  MOV R26, R133 ;  /* 0x00000085001a7202 */ /* 0x000fe40000000f00 */
[----:B------:R-:W-:Y:S02]  /*f7b0*/  MOV R25, R132 ;  /* 0x0000008400197202 */ /* 0x000fe40000000f00 */
[C---:B------:R-:W-:Y:S03]  /*f7c0*/  HMMA.16816.F32.BF16 R132, R104.reuse, R136, R28 ;  /* 0x000000886884723c */ /* 0x040fe6000004181c */
[----:B------:R-:W-:Y:S02]  /*f7d0*/  MOV R20, R15 ;  /* 0x0000000f00147202 */ /* 0x000fe40000000f00 */
[----:B------:R-:W2:Y:S02]  /*f7e0*/  LDSM.16.MT88.4 R12, [R224+0x8800] ;  /* 0x00880000e00c783b */ /* 0x000ea40000004200 */
[----:B------:R-:W-:Y:S01]  /*f7f0*/  MOV R28, R19 ;  /* 0x00000013001c7202 */ /* 0x000fe20000000f00 */
[C---:B------:R-:W-:Y:S04]  /*f800*/  HMMA.16816.F32.BF16 R136, R104.reuse, R138, R32 ;  /* 0x0000008a6888723c */ /* 0x040fe80000041820 */
[----:B------:R-:W-:Y:S01]  /*f810*/  MOV R29, R151 ;  /* 0x00000097001d7202 */ /* 0x000fe20000000f00 */
[----:B------:R-:W3:Y:S01]  /*f820*/  LDSM.16.MT88.4 R16, [R228+0x8800] ;  /* 0x00880000e410783b */ /* 0x000ee20000004200 */
[----:B------:R-:W-:Y:S02]  /*f830*/  MOV R30, R150 ;  /* 0x00000096001e7202 */ /* 0x000fe40000000f00 */
[----:B------:R-:W-:Y:S04]  /*f840*/  MOV R32, R143 ;  /* 0x0000008f00207202 */ /* 0x000fe80000000f00 */
[----:B------:R-:W-:Y:S01]  /*f850*/  MOV R33, R142 ;  /* 0x0000008e00217202 */ /* 0x000fe20000000f00 */
[----:B------:R-:W-:Y:S01]  /*f860*/  FADD.FTZ R0, R32, R0 ;  /* 0x0000000020007221 */ /* 0x000fe20000010000 */
[----:B------:R-:W-:Y:S02]  /*f870*/  MOV R34, R141 ;  /* 0x0000008d00227202 */ /* 0x000fe40000000f00 */
[----:B------:R-:W-:Y:S02]  /*f880*/  MOV R35, R140 ;  /* 0x0000008c00237202 */ /* 0x000fe40000000f00 */
[C---:B------:R-:W-:Y:S03]  /*f890*/  HMMA.16816.F32.BF16 R140, R104.reuse, R144, R36 ;  /* 0x00000090688c723c */ /* 0x040fe60000041824 */
[----:B------:R-:W-:Y:S01]  /*f8a0*/  MOV R31, R149 ;  /* 0x00000095001f7202 */ /* 0x000fe20000000f00 */
[----:B------:R-:W-:Y:S03]  /*f8b0*/  FADD.FTZ R0, R34, R0 ;  /* 0x0000000022007221 */ /* 0x000fe60000010000 */
        /* <DEDUP_REMOVED lines=13> */
[C---:B------:R-:W-:Y:S01]  /*f990*/  HMMA.16816.F32.BF16 R56, R104.reuse, R6, R56 ;  /* 0x000000066838723c */ /* 0x040fe20000041838 */
[----:B------:R-:W4:Y:S03]  /*f9a0*/  LDSM.16.MT88.4 R4, [R227+0x8800] ;  /* 0x00880000e304783b */ /* 0x000f260000004200 */
[----:B------:R-:W-:Y:S02]  /*f9b0*/  FADD.FTZ R0, R219, R0 ;  /* 0x00000000db007221 */ /* 0x000fe40000010000 */
[----:B------:R-:W-:Y:S02]  /*f9c0*/  FADD.FTZ R2, R31, R2 ;  /* 0x000000021f027221 */ /* 0x000fe40000010000 */
[C---:B------:R-:W-:Y:S04]  /*f9d0*/  HMMA.16816.F32.BF16 R60, R104.reuse, R8, R60 ;  /* 0x00000008683c723c */ /* 0x040fe8000004183c */
[----:B------:R-:W-:Y:S02]  /*f9e0*/  FADD.FTZ R2, R24, R2 ;  /* 0x0000000218027221 */ /* 0x000fe40000010000 */
[----:B------:R-:W-:Y:S02]  /*f9f0*/  FADD.FTZ R0, R218, R0 ;  /* 0x00000000da007221 */ /* 0x000fe40000010000 */
[C---:B------:R-:W-:Y:S01]  /*fa00*/  HMMA.16816.F32.BF16 R64, R104.reuse, R10, R64 ;  /* 0x0000000a6840723c */ /* 0x040fe20000041840 */
[----:B------:R-:W1:Y:S03]  /*fa10*/  LDSM.16.MT88.4 R8, [R230+0x8800] ;  /* 0x00880000e608783b */ /* 0x000e660000004200 */
[----:B------:R-:W-:Y:S02]  /*fa20*/  FADD.FTZ R2, R25, R2 ;  /* 0x0000000219027221 */ /* 0x000fe40000010000 */
[----:B------:R-:W-:Y:S02]  /*fa30*/  FADD.FTZ R0, R217, R0 ;  /* 0x00000000d9007221 */ /* 0x000fe40000010000 */
[C---:B--2---:R-:W-:Y:S04]  /*fa40*/  HMMA.16816.F32.BF16 R68, R104.reuse, R12, R68 ;  /* 0x0000000c6844723c */ /* 0x044fe80000041844 */
[----:B------:R-:W-:Y:S02]  /*fa50*/  FADD.FTZ R2, R26, R2 ;  /* 0x000000021a027221 */ /* 0x000fe40000010000 */
[----:B------:R-:W-:Y:S02]  /*fa60*/  FADD.FTZ R0, R216, R0 ;  /* 0x00000000d8007221 */ /* 0x000fe40000010000 */
[C---:B------:R-:W-:Y:S04]  /*fa70*/  HMMA.16816.F32.BF16 R72, R104.reuse, R14, R72 ;  /* 0x0000000e6848723c */ /* 0x040fe80000041848 */
[----:B------:R-:W-:Y:S02]  /*fa80*/  FADD.FTZ R2, R27, R2 ;  /* 0x000000021b027221 */ /* 0x000fe40000010000 */
[----:B------:R-:W-:Y:S02]  /*fa90*/  FADD.FTZ R0, R214, R0 ;  /* 0x00000000d6007221 */ /* 0x000fe40000010000 */
[C---:B---3--:R-:W-:Y:S04]  /*faa0*/  HMMA.16816.F32.BF16 R76, R104.reuse, R16, R76 ;  /* 0x00000010684c723c */ /* 0x048fe8000004184c */
[----:B------:R-:W-:Y:S02]  /*fab0*/  FADD.FTZ R2, R20, R2 ;  /* 0x0000000214027221 */ /* 0x000fe40000010000 */
[----:B------:R-:W-:Y:S02]  /*fac0*/  FADD.FTZ R0, R213, R0 ;  /* 0x00000000d5007221 */ /* 0x000fe40000010000 */
[C---:B------:R-:W-:Y:S04]  /*fad0*/  HMMA.16816.F32.BF16 R80, R104.reuse, R18, R80 ;  /* 0x000000126850723c */ /* 0x040fe80000041850 */
[----:B------:R-:W-:Y:S02]  /*fae0*/  FADD.FTZ R2, R21, R2 ;  /* 0x0000000215027221 */ /* 0x000fe40000010000 */
[----:B------:R-:W-:Y:S02]  /*faf0*/  FADD.FTZ R0, R209, R0 ;  /* 0x00000000d1007221 */ /* 0x000fe40000010000 */
[C---:B----4-:R-:W-:Y:S04]  /*fb00*/  HMMA.16816.F32.BF16 R84, R104.reuse, R4, R84 ;  /* 0x000000046854723c */ /* 0x050fe80000041854 */
[----:B------:R-:W-:Y:S02]  /*fb10*/  FADD.FTZ R2, R22, R2 ;  /* 0x0000000216027221 */ /* 0x000fe40000010000 */
[----:B------:R-:W-:Y:S02]  /*fb20*/  FADD.FTZ R0, R208, R0 ;  /* 0x00000000d0007221 */ /* 0x000fe40000010000 */
[----:B------:R-:W-:Y:S01]  /*fb30*/  FADD.FTZ R2, R23, R2 ;  /* 0x0000000217027221 */ /* 0x000fe20000010000 */
[C---:B------:R-:W-:Y:S03]  /*fb40*/  HMMA.16816.F32.BF16 R88, R104.reuse, R6, R88 ;  /* 0x000000066858723c */ /* 0x040fe60000041858 */
[----:B------:R-:W-:Y:S02]  /*fb50*/  FADD.FTZ R2, R3, R2 ;  /* 0x0000000203027221 */ /* 0x000fe40000010000 */
[----:B------:R-:W-:Y:S02]  /*fb60*/  FADD.FTZ R0, R167, R0 ;  /* 0x00000000a7007221 */ /* 0x000fe40000010000 */
[----:B------:R-:W-:Y:S01]  /*fb70*/  FADD.FTZ R2, R223, R2 ;  /* 0x00000002df027221 */ /* 0x000fe20000010000 */
[C---:B-1----:R-:W-:Y:S04]  /*fb80*/  HMMA.16816.F32.BF16 R92, R104.reuse, R8, R92 ;  /* 0x00000008685c723c */ /* 0x042fe8000004185c */
        /* <DEDUP_REMOVED lines=16> */
.L_x_841:
[----:B------:R-:W-:Y:S02]  /*fc90*/  MOV R7, 0x1f ;  /* 0x0000001f00077802 */ /* 0x000fe40000000f00 */
[----:B------:R-:W-:Y:S01]  /*fca0*/  MOV R6, 0xffffffff ;  /* 0xffffffff00067802 */ /* 0x000fe20000000f00 */
[----:B------:R-:W-:Y:S05]  /*fcb0*/  BRA.DIV ~URZ, `(.L_x_843) ;  /* 0x000023327f007947 */ /* 0x000fea000b800000 */
[----:B-1----:R-:W2:Y:S04]  /*fcc0*/  LDL R2, [R1+0x18] ;  /* 0x0000180001027983 */ /* 0x002ea80000100800 */
[----:B--2---:R1:W2:Y:S02]  /*fcd0*/  SHFL.BFLY PT, R0, R2, 0x2, 0x1f ;  /* 0x0c401f0002007f89 */ /* 0x0042a400000e0000 */
.L_x_857:
[----:B-1----:R-:W3:Y:S02]  /*fce0*/  LDL.LU R2, [R1+0x18] ;  /* 0x0000180001027983 */ /* 0x002ee40000300800 */
[----:B--23--:R-:W-:Y:S01]  /*fcf0*/  FADD.FTZ R0, R0, R2 ;  /* 0x0000000200007221 */ /* 0x00cfe20000010000 */
[----:B------:R-:W-:Y:S05]  /*fd00*/  BRA.DIV ~URZ, `(.L_x_844) ;  /* 0x000023427f007947 */ /* 0x000fea000b800000 */
[----:B------:R-:W2:Y:S04]  /*fd10*/  LDL.LU R5, [R1+0x1c] ;  /* 0x00001c0001057983 */ /* 0x000ea80000300800 */
[----:B------:R-:W1:Y:S02]  /*fd20*/  SHFL.BFLY PT, R2, R0, 0x1, 0x1f ;  /* 0x0c201f0000027f89 */ /* 0x000e6400000e0000 */
[----:B-1----:R-:W-:-:S02]  /*fd30*/  FADD.FTZ R0, R0, R2 ;  /* 0x0000000200007221 */ /* 0x002fc40000010000 */
[----:B--2---:R-:W1:Y:S02]  /*fd40*/  SHFL.BFLY PT, R4, R5, 0x2, 0x1f ;  /* 0x0c401f0005047f89 */ /* 0x004e6400000e0000 */
[----:B-1----:R-:W-:-:S05]  /*fd50*/  FADD.FTZ R4, R4, R5 ;  /* 0x0000000504047221 */ /* 0x002fca0000010000 */
[----:B------:R1:W2:Y:S02]  /*fd60*/  SHFL.BFLY PT, R3, R4, 0x1, 0x1f ;  /* 0x0c201f0004037f89 */ /* 0x0002a400000e0000 */
.L_x_858:
[----:B------:R-:W-:Y:S01]  /*fd70*/  FSETP.NE.FTZ.AND P1, PT, R0, RZ, PT ;  /* 0x000000ff0000720b */ /* 0x000fe20003f35000 */
[----:B--2---:R-:W-:Y:S01]  /*fd80*/  FADD.FTZ R3, R3, R4 ;  /* 0x0000000403037221 */ /* 0x004fe20000010000 */
[----:B------:R-:W-:Y:S02]  /*fd90*/  MOV R2, RZ ;  /* 0x000000ff00027202 */ /* 0x000fe40000000f00 */
[----:B------:R-:W-:Y:S02]  /*fda0*/  MOV R16, 0xff800000 ;  /* 0xff80000000107802 */ /* 0x000fe40000000f00 */
[----:B------:R-:W-:Y:S02]  /*fdb0*/  FSETP.NE.FTZ.AND P0, PT, R3, RZ, PT ;  /* 0x000000ff0300720b */ /* 0x000fe40003f15000 */
[----:B------:R-:W-:-:S05]  /*fdc0*/  MOV R15, 0xff800000 ;  /* 0xff800000000f7802 */ /* 0x000fca0000000f00 */
[----:B------:R-:W2:Y:S01]  /*fdd0*/  @P1 MUFU.RCP R2, R0 ;  /* 0x0000000000021308 */ /* 0x000ea20000001000 */
[----:B-1----:R-:W-:-:S05]  /*fde0*/  @P1 MOV R4, 0x3f317218 ;  /* 0x3f31721800041802 */ /* 0x002fca0000000f00 */
[----:B------:R-:W-:Y:S02]  /*fdf0*/  @P1 FMUL.FTZ R4, R4, c[0x0][0x2d0] ;  /* 0x0000b40004041a20 */ /* 0x000fe40000410000 */
[----:B------:R1:W3:Y:S01]  /*fe00*/  @P1 MUFU.LG2 R5, R0 ;  /* 0x0000000000051308 */ /* 0x0002e20000000c00 */
[C---:B--2---:R-:W-:Y:S02]  /*fe10*/  FMUL.FTZ R108, R2.reuse, R108 ;  /* 0x0000006c026c7220 */ /* 0x044fe40000410000 */
[C---:B------:R-:W-:Y:S02]  /*fe20*/  FMUL.FTZ R109, R2.reuse, R109 ;  /* 0x0000006d026d7220 */ /* 0x040fe40000410000 */
[C---:B------:R-:W-:Y:S02]  /*fe30*/  FMUL.FTZ R112, R2.reuse, R112 ;  /* 0x0000007002707220 */ /* 0x040fe40000410000 */
[C---:B------:R-:W-:Y:S01]  /*fe40*/  FMUL.FTZ R113, R2.reuse, R113 ;  /* 0x0000007102717220 */ /* 0x040fe20000410000 */
[----:B-1----:R-:W-:Y:S01]  /*fe50*/  MOV R0, RZ ;  /* 0x000000ff00007202 */ /* 0x002fe20000000f00 */
[----:B------:R-:W-:-:S02]  /*fe60*/  FMUL.FTZ R116, R2, R116 ;  /* 0x0000007402747220 */ /* 0x000fc40000410000 */
[C---:B------:R-:W-:Y:S02]  /*fe70*/  FMUL.FTZ R117, R2.reuse, R117 ;  /* 0x0000007502757220 */ /* 0x040fe40000410000 */
[C---:B------:R-:W-:Y:S01]  /*fe80*/  FMUL.FTZ R120, R2.reuse, R120 ;  /* 0x0000007802787220 */ /* 0x040fe20000410000 */
[----:B------:R-:W1:Y:S01]  /*fe90*/  @P0 MUFU.RCP R0, R3 ;  /* 0x0000000300000308 */ /* 0x000e620000001000 */
        /* <DEDUP_REMOVED lines=40> */
[----:B------:R-:W-:Y:S02]  /*10120*/  FMUL.FTZ R97, R2, R97 ;  /* 0x0000006102617220 */ /* 0x000fe40000410000 */
[----:B------:R2:W4:Y:S01]  /*10130*/  @P0 MUFU.LG2 R2, R3 ;  /* 0x0000000300020308 */ /* 0x0005220000000c00 */
[----:B---3--:R-:W-:Y:S02]  /*10140*/  @P1 FMUL.FTZ R5, R5, 0.69314718246459960938 ;  /* 0x3f31721805051820 */ /* 0x008fe40000410000 */
[----:B-1----:R-:W-:Y:S02]  /*10150*/  FMUL.FTZ R110, R0, R110 ;  /* 0x0000006e006e7220 */ /* 0x002fe40000410000 */
[----:B------:R-:W-:Y:S01]  /*10160*/  @P1 FFMA.FTZ R16, R4, R101, R5 ;  /* 0x0000006504101223 */ /* 0x000fe20000010005 */
[----:B------:R-:W-:Y:S01]  /*10170*/  MOV R4, 0x1 ;  /* 0x0000000100047802 */ /* 0x000fe20000000f00 */
[C---:B------:R-:W-:Y:S02]  /*10180*/  FMUL.FTZ R111, R0.reuse, R111 ;  /* 0x0000006f006f7220 */ /* 0x040fe40000410000 */
[----:B------:R-:W-:-:S02]  /*10190*/  FMUL.FTZ R114, R0, R114 ;  /* 0x0000007200727220 */ /* 0x000fc40000410000 */
[C---:B------:R-:W-:Y:S02]  /*101a0*/  FMUL.FTZ R115, R0.reuse, R115 ;  /* 0x0000007300737220 */ /* 0x040fe40000410000 */
[C---:B------:R-:W-:Y:S02]  /*101b0*/  FMUL.FTZ R118, R0.reuse, R118 ;  /* 0x0000007600767220 */ /* 0x040fe40000410000 */
[----:B------:R-:W-:Y:S01]  /*101c0*/  FMUL.FTZ R119, R0, R119 ;  /* 0x0000007700777220 */ /* 0x000fe20000410000 */
[----:B--2---:R-:W-:Y:S01]  /*101d0*/  @P0 MOV R3, 0x3f317218 ;  /* 0x3f31721800030802 */ /* 0x004fe20000000f00 */
[----:B----4-:R-:W-:Y:S02]  /*101e0*/  @P0 FMUL.FTZ R2, R2, 0.69314718246459960938 ;  /* 0x3f31721802020820 */ /* 0x010fe40000410000 */
[----:B------:R-:W-:Y:S02]  /*101f0*/  FMUL.FTZ R122, R0, R122 ;  /* 0x0000007a007a7220 */ /* 0x000fe40000410000 */
[----:B------:R-:W-:-:S02]  /*10200*/  @P0 FMUL.FTZ R3, R3, c[0x0][0x2d0] ;  /* 0x0000b40003030a20 */ /* 0x000fc40000410000 */
        /* <DEDUP_REMOVED lines=41> */
[----:B------:R-:W-:Y:S01]  /*104a0*/  PRMT R0, R4, 0x7610, R0 ;  /* 0x0000761004007816 */ /* 0x000fe20000000000 */
[----:B------:R-:W-:-:S02]  /*104b0*/  @P0 FFMA.FTZ R15, R3, R100, R2 ;  /* 0x00000064030f0223 */ /* 0x000fc40000010002 */
.L_x_836:
[----:B--2---:R2:W5:Y:S01]  /*104c0*/  LDL R7, [R1+0x5c] ;  /* 0x00005c0001077983 */ /* 0x0045620000100800 */
        /* <DEDUP_REMOVED lines=17> */
[----:B------:R2:W-:Y:S02]  /*105e0*/  STL [R1+0x5c], R7 ;  /* 0x00005c0701007387 */ /* 0x0005e40000100800 */
.L_x_846:
[----:B--2---:R-:W-:Y:S05]  /*105f0*/  BSYNC B0 ;  /* 0x0000000000007941 */ /* 0x004fea0003800000 */
.L_x_845:
[----:B------:R-:W-:Y:S01]  /*10600*/  PRMT R0, R0, 0x9910, RZ ;  /* 0x0000991000007816 */ /* 0x000fe200000000ff */
[----:B------:R-:W-:Y:S01]  /*10610*/  BSSY B1, `(.L_x_847) ;  /* 0x000018a000017945 */ /* 0x000fe20003800000 */
[----:B-----5:R-:W-:Y:S01]  /*10620*/  IMAD.MOV.U32 R57, RZ, RZ, R7 ;  /* 0x000000ffff397224 */ /* 0x020fe200078e0007 */
[----:B------:R-:W-:Y:S01]  /*10630*/  MOV R101, 0x1f ;  /* 0x0000001f00657802 */ /* 0x000fe20000000f00 */
[----:B------:R-:W-:Y:S01]  /*10640*/  IMAD.MOV.U32 R106, RZ, RZ, RZ ;  /* 0x000000ffff6a7224 */ /* 0x000fe200078e00ff */
[----:B------:R-:W-:Y:S01]  /*10650*/  ISETP.NE.AND P0, PT, R0, RZ, PT ;  /* 0x000000ff0000720c */ /* 0x000fe20003f05270 */
[----:B------:R-:W-:-:S12]  /*10660*/  IMAD.MOV.U32 R100, RZ, RZ, -0x1 ;  /* 0xffffffffff647424 */ /* 0x000fd800078e00ff */
[----:B------:R-:W-:Y:S05]  /*10670*/  @!P0 BRA `(.L_x_848) ;  /* 0x0000157000008947 */ /* 0x000fea0003800000 */
[----:B------:R-:W-:Y:S01]  /*10680*/  WARPSYNC 0xffffffff ;  /* 0xffffffff00007948 */ /* 0x000fe20003800000 */
[----:B------:R-:W-:Y:S06]  /*10690*/  BAR.SYNC.DEFER_BLOCKING 0x1, 0x100 ;  /* 0x0044000000007b1d */ /* 0x000fec0000010000 */
[----:B------:R-:W-:Y:S05]  /*106a0*/  BRA.CONV ~URZ, `(.L_x_849) ;  /* 0x000000537f007947 */ /* 0x000fea000b800000 */
[----:B------:R-:W-:Y:S02]  /*106b0*/  SHF.R.S32.HI R0, RZ, 0x1f, R6 ;  /* 0x0000001fff007819 */ /* 0x000fe40000011406 */
[----:B------:R-:W-:Y:S02]  /*106c0*/  MOV R2, 0x10700 ;  /* 0x0001070000027802 */ /* 0x000fe40000000f00 */
[----:B------:R-:W-:-:S04]  /*106d0*/  LEA.HI R0, R0, R6, RZ, 0x7 ;  /* 0x0000000600007211 */ /* 0x000fc800078f38ff */
[----:B------:R-:W-:Y:S02]  /*106e0*/  SHF.R.S32.HI R0, RZ, 0x7, R0 ;  /* 0x00000007ff007819 */ /* 0x000fe40000011400 */
[----:B-1----:R-:W-:Y:S05]  /*106f0*/  CALL.REL.NOINC `($__internal_17_$__cuda_sm70_shflsync_idx_p) ;  /* 0x00001af000007944 */ /* 0x002fea0003c00000 */
.L_x_849:
[----:B------:R-:W3:Y:S04]  /*10700*/  LDL R8, [R1+0x68] ;  /* 0x0000680001087983 */ /* 0x000ee80000100800 */
[----:B------:R-:W4:Y:S04]  /*10710*/  LDL.LU R5, [R1+0x44] ;  /* 0x0000440001057983 */ /* 0x000f280000300800 */
[----:B-1----:R-:W5:Y:S04]  /*10720*/  LDL.LU R11, [R1+0x48] ;  /* 0x00004800010b7983 */ /* 0x002f680000300800 */
[----:B--2---:R-:W2:Y:S04]  /*10730*/  LDL.LU R17, [R1+0x4c] ;  /* 0x00004c0001117983 */ /* 0x004ea80000300800 */
[----:B------:R-:W3:Y:S01]  /*10740*/  LDL.LU R19, [R1+0x58] ;  /* 0x0000580001137983 */ /* 0x000ee20000300800 */
[----:B------:R-:W-:-:S03]  /*10750*/  IMAD.MOV.U32 R3, RZ, RZ, 0x1 ;  /* 0x00000001ff037424 */ /* 0x000fc600078e00ff */
[----:B------:R-:W2:Y:S02]  /*10760*/  LDL R18, [R1+0x6c] ;  /* 0x00006c0001127983 */ /* 0x000ea40000100800 */
[----:B------:R-:W-:Y:S02]  /*10770*/  ISETP.NE.AND P1, PT, R3, c[0x0][0x4e8], PT ;  /* 0x00013a0003007a0c */ /* 0x000fe40003f25270 */
[----:B------:R-:W2:Y:S04]  /*10780*/  LDL R107, [R1+0x24] ;  /* 0x00002400016b7983 */ /* 0x000ea80000100800 */
[----:B------:R-:W1:Y:S01]  /*10790*/  S2R R20, SR_TID.X ;  /* 0x0000000000147919 */ /* 0x000e620000002100 */
[----:B------:R-:W-:Y:S02]  /*107a0*/  ULDC UR5, c[0x0][0x4e8] ;  /* 0x00013a0000057ab9 */ /* 0x000fe40000000800 */
[----:B------:R-:W-:-:S02]  /*107b0*/  ULDC UR4, c[0x0][0x388] ;  /* 0x0000e20000047ab9 */ /* 0x000fc40000000800 */
[----:B------:R-:W-:Y:S01]  /*107c0*/  UIMAD UR4, UR5, UR4, URZ ;  /* 0x00000004050472a4 */ /* 0x000fe2000f8e023f */
[----:B------:R-:W-:Y:S01]  /*107d0*/  BSSY B0, `(.L_x_850) ;  /* 0x00000dd000007945 */ /* 0x000fe20003800000 */
[----:B----4-:R-:W-:Y:S01]  /*107e0*/  SHF.R.S32.HI R0, RZ, 0x1f, R5 ;  /* 0x0000001fff007819 */ /* 0x010fe20000011405 */
[----:B------:R-:W-:-:S04]  /*107f0*/  IMAD.WIDE.U32 R6, R5, c[0x0][0x4d0], RZ ;  /* 0x0001340005067a25 */ /* 0x000fc800078e00ff */
[C---:B------:R-:W-:Y:S02]  /*10800*/  IMAD R2, R0.reuse, c[0x0][0x4d0], RZ ;  /* 0x0001340000027a24 */ /* 0x040fe400078e02ff */
[----:B------:R-:W-:Y:S02]  /*10810*/  IMAD R4, R0, c[0x0][0x438], RZ ;  /* 0x00010e0000047a24 */ /* 0x000fe400078e02ff */
[----:B------:R-:W-:Y:S01]  /*10820*/  IMAD R3, R5, c[0x0][0x4d4], R2 ;  /* 0x0001350005037a24 */ /* 0x000fe200078e0202 */
[----:B-----5:R-:W-:Y:S01]  /*10830*/  SHF.R.S32.HI R2, RZ, 0x1f, R11 ;  /* 0x0000001fff027819 */ /* 0x020fe2000001140b */
[----:B---3--:R-:W-:Y:S02]  /*10840*/  IMAD.IADD R0, R8, 0x1, R19 ;  /* 0x0000000108007824 */ /* 0x008fe400078e0213 */
[----:B------:R-:W-:Y:S02]  /*10850*/  IMAD.IADD R7, R7, 0x1, R3 ;  /* 0x0000000107077824 */ /* 0x000fe400078e0203 */
[----:B------:R-:W-:-:S02]  /*10860*/  IMAD R9, R2, c[0x0][0x4d8], RZ ;  /* 0x0001360002097a24 */ /* 0x000fc400078e02ff */
[----:B------:R-:W-:-:S04]  /*10870*/  @P1 IMAD.HI.U32 R10, R0, c[0x0][0x4ec], RZ ;  /* 0x00013b00000a1a27 */ /* 0x000fc800078e00ff */
[----:B------:R-:W-:Y:S02]  /*10880*/  IMAD R8, R5, c[0x0][0x43c], R4 ;  /* 0x00010f0005087a24 */ /* 0x000fe400078e0204 */
[----:B------:R-:W-:Y:S01]  /*10890*/  IMAD.MOV.U32 R3, RZ, RZ, R0 ;  /* 0x000000ffff037224 */ /* 0x000fe200078e0000 */
[----:B------:R-:W-:Y:S01]  /*108a0*/  @P1 SHF.R.U32.HI R3, RZ, c[0x0][0x4f0], R10 ;  /* 0x00013c00ff031a19 */ /* 0x000fe2000001160a */
[C---:B------:R-:W-:Y:S02]  /*108b0*/  IMAD R9, R11.reuse, c[0x0][0x4dc], R9 ;  /* 0x000137000b097a24 */ /* 0x040fe400078e0209 */
[----:B------:R-:W-:-:S04]  /*108c0*/  IMAD.WIDE.U32 R6, R11, c[0x0][0x4d8], R6 ;  /* 0x000136000b067a25 */ /* 0x000fc800078e0006 */
[----:B------:R-:W-:-:S04]  /*108d0*/  IMAD.WIDE.U32 R4, R5, c[0x0][0x438], RZ ;  /* 0x00010e0005047a25 */ /* 0x000fc800078e00ff */
[----:B------:R-:W-:Y:S01]  /*108e0*/  IMAD.IADD R7, R7, 0x1, R9 ;  /* 0x0000000107077824 */ /* 0x000fe200078e0209 */
[----:B--2---:R-:W-:Y:S01]  /*108f0*/  SHF.R.S32.HI R9, RZ, 0x1f, R17 ;  /* 0x0000001fff097819 */ /* 0x004fe20000011411 */
[----:B------:R-:W-:Y:S02]  /*10900*/  IMAD.IADD R5, R5, 0x1, R8 ;  /* 0x0000000105057824 */ /* 0x000fe400078e0208 */
[----:B------:R-:W-:Y:S02]  /*10910*/  IMAD.MOV R8, RZ, RZ, -R3 ;  /* 0x000000ffff087224 */ /* 0x000fe400078e0a03 */
[----:B------:R-:W-:Y:S02]  /*10920*/  IMAD R2, R2, c[0x0][0x440], RZ ;  /* 0x0001100002027a24 */ /* 0x000fe400078e02ff */
[----:B------:R-:W-:Y:S02]  /*10930*/  IMAD R10, R9, c[0x0][0x4e0], RZ ;  /* 0x00013800090a7a24 */ /* 0x000fe400078e02ff */
[----:B------:R-:W-:-:S02]  /*10940*/  IMAD R8, R8, c[0x0][0x4e8], R0 ;  /* 0x00013a0008087a24 */ /* 0x000fc400078e0200 */
[----:B------:R-:W-:Y:S01]  /*10950*/  IMAD.WIDE.U32 R6, R17, c[0x0][0x4e0], R6 ;  /* 0x0001380011067a25 */ /* 0x000fe200078e0006 */
[----:B------:R-:W-:-:S03]  /*10960*/  SHF.R.S32.HI R12, RZ, 0x1f, R3 ;  /* 0x0000001fff0c7819 */ /* 0x000fc60000011403 */
[C---:B------:R-:W-:Y:S02]  /*10970*/  IMAD R14, R11.reuse, c[0x0][0x444], R2 ;  /* 0x000111000b0e7a24 */ /* 0x040fe400078e0202 */
[----:B------:R-:W-:Y:S01]  /*10980*/  IMAD.WIDE.U32 R4, R11, c[0x0][0x440], R4 ;  /* 0x000110000b047a25 */ /* 0x000fe200078e0004 */
[----:B------:R-:W-:Y:S02]  /*10990*/  SHF.R.S32.HI R13, RZ, 0x1f, R8 ;  /* 0x0000001fff0d7819 */ /* 0x000fe40000011408 */
[----:B------:R-:W-:Y:S01]  /*109a0*/  IADD3 R6, P0, R3, R6, RZ ;  /* 0x0000000603067210 */ /* 0x000fe20007f1e0ff */
[----:B------:R-:W-:Y:S02]  /*109b0*/  IMAD R11, R17, c[0x0][0x4e4], R10 ;  /* 0x00013900110b7a24 */ /* 0x000fe400078e020a */
[----:B------:R-:W-:-:S03]  /*109c0*/  @P1 IMAD.HI.U32 R10, R0, c[0x0][0x4ec], RZ ;  /* 0x00013b00000a1a27 */ /* 0x000fc600078e00ff */
[----:B------:R-:W-:Y:S01]  /*109d0*/  IADD3.X R7, R12, R7, R11, P0, !PT ;  /* 0x000000070c077210 */ /* 0x000fe200007fe40b */
[----:B------:R-:W-:Y:S02]  /*109e0*/  IMAD R9, R9, c[0x0][0x448], RZ ;  /* 0x0001120009097a24 */ /* 0x000fe400078e02ff */
[----:B------:R-:W-:Y:S01]  /*109f0*/  IMAD.MOV.U32 R2, RZ, RZ, R0 ;  /* 0x000000ffff027224 */ /* 0x000fe200078e0000 */
[----:B------:R-:W-:Y:S01]  /*10a00*/  @P1 SHF.R.U32.HI R2, RZ, c[0x0][0x4f0], R10 ;  /* 0x00013c00ff021a19 */ /* 0x000fe2000001160a */
[----:B------:R-:W-:Y:S02]  /*10a10*/  IMAD.IADD R5, R5, 0x1, R14 ;  /* 0x0000000105057824 */ /* 0x000fe400078e020e */
[----:B------:R-:W-:Y:S02]  /*10a20*/  IMAD R3, R13, c[0x0][0x4c8], RZ ;  /* 0x000132000d037a24 */ /* 0x000fe400078e02ff */
[C---:B------:R-:W-:Y:S02]  /*10a30*/  IMAD R10, R17.reuse, c[0x0][0x44c], R9 ;  /* 0x00011300110a7a24 */ /* 0x040fe400078e0209 */
[----:B------:R-:W-:Y:S01]  /*10a40*/  IMAD.WIDE.U32 R4, R17, c[0x0][0x448], R4 ;  /* 0x0001120011047a25 */ /* 0x000fe200078e0004 */
[----:B-1----:R-:W-:-:S03]  /*10a50*/  SHF.R.S32.HI R17, RZ, 0x1f, R20 ;  /* 0x0000001fff117819 */ /* 0x002fc60000011414 */
[C---:B------:R-:W-:Y:S02]  /*10a60*/  IMAD R9, R8.reuse, c[0x0][0x4cc], R3 ;  /* 0x0001330008097a24 */ /* 0x040fe400078e0203 */
[----:B------:R-:W-:Y:S01]  /*10a70*/  IMAD.WIDE.U32 R6, R8, c[0x0][0x4c8], R6 ;  /* 0x0001320008067a25 */ /* 0x000fe200078e0006 */
[----:B------:R-:W-:-:S03]  /*10a80*/  SHF.R.S32.HI R8, RZ, 0x1f, R2 ;  /* 0x0000001fff087819 */ /* 0x000fc60000011402 */
[----:B------:R-:W-:Y:S02]  /*10a90*/  IMAD.MOV R3, RZ, RZ, -R2 ;  /* 0x000000ffff037224 */ /* 0x000fe400078e0a02 */
[----:B------:R-:W-:Y:S01]  /*10aa0*/  IMAD.IADD R5, R5, 0x1, R10 ;  /* 0x0000000105057824 */ /* 0x000fe200078e020a */
[----:B------:R-:W-:Y:S01]  /*10ab0*/  LEA R10, P0, R6, c[0x0][0x4a8], 0x2 ;  /* 0x00012a00060a7a11 */ /* 0x000fe200078010ff */
[----:B------:R-:W-:Y:S01]  /*10ac0*/  IMAD.IADD R9, R7, 0x1, R9 ;  /* 0x0000000107097824 */ /* 0x000fe200078e0209 */
[----:B------:R-:W-:Y:S01]  /*10ad0*/  LEA.HI R17, R17, R20, RZ, 0x5 ;  /* 0x0000001411117211 */ /* 0x000fe200078f28ff */
[----:B------:R-:W-:Y:S02]  /*10ae0*/  IMAD R7, R3, c[0x0][0x4e8], R0 ;  /* 0x00013a0003077a24 */ /* 0x000fe400078e0200 */
[----:B------:R-:W-:Y:S01]  /*10af0*/  IMAD R0, R8, c[0x0][0x430], RZ ;  /* 0x00010c0008007a24 */ /* 0x000fe200078e02ff */
[----:B------:R-:W-:Y:S02]  /*10b00*/  LEA.HI.X R6, R6, c[0x0][0x4ac], R9, 0x2, P0 ;  /* 0x00012b0006067a11 */ /* 0x000fe400000f1409 */
[----:B------:R-:W-:Y:S01]  /*10b10*/  LOP3.LUT R17, R17, 0xffffffe0, RZ, 0xc0, !PT ;  /* 0xffffffe011117812 */ /* 0x000fe200078ec0ff */
[----:B------:R-:W-:-:S02]  /*10b20*/  IMAD R0, R2, c[0x0][0x434], R0 ;  /* 0x00010d0002007a24 */ /* 0x000fc400078e0200 */
[----:B------:R-:W-:Y:S01]  /*10b30*/  IMAD.WIDE.U32 R2, R2, c[0x0][0x430], R4 ;  /* 0x00010c0002027a25 */ /* 0x000fe200078e0004 */
[----:B------:R-:W-:Y:S04]  /*10b40*/  SHFL.IDX PT, R8, R10, RZ, 0x1c1f ;  /* 0x001c1fff0a087589 */ /* 0x000fe800000e0000 */
[----:B------:R-:W1:Y:S01]  /*10b50*/  SHFL.IDX PT, R9, R6, RZ, 0x1c1f ;  /* 0x001c1fff06097589 */ /* 0x000e6200000e0000 */
[----:B------:R-:W-:Y:S02]  /*10b60*/  IMAD.IADD R17, R20, 0x1, -R17 ;  /* 0x0000000114117824 */ /* 0x000fe400078e0a11 */
[----:B------:R-:W-:Y:S01]  /*10b70*/  IMAD.IADD R3, R3, 0x1, R0 ;  /* 0x0000000103037824 */ /* 0x000fe200078e0200 */
[----:B------:R-:W-:Y:S01]  /*10b80*/  SHFL.IDX PT, R4, R10, 0x1, 0x1c1f ;  /* 0x003c1f000a047f89 */ /* 0x000fe200000e0000 */
[----:B------:R-:W-:-:S03]  /*10b90*/  IMAD.IADD R0, R18, 0x1, R19 ;  /* 0x0000000112007824 */ /* 0x000fc600078e0213 */
[----:B------:R2:W3:Y:S01]  /*10ba0*/  SHFL.IDX PT, R5, R6, 0x1, 0x1c1f ;  /* 0x003c1f0006057f89 */ /* 0x0004e200000e0000 */
[----:B------:R-:W-:Y:S01]  /*10bb0*/  LOP3.LUT P3, RZ, R17, 0x3, RZ, 0xc0, !PT ;  /* 0x0000000311ff7812 */ /* 0x000fe2000786c0ff */
[----:B------:R-:W-:-:S03]  /*10bc0*/  IMAD.WIDE.U32 R2, R7, c[0x0][0x428], R2 ;  /* 0x00010a0007027a25 */ /* 0x000fc600078e0002 */
[C---:B------:R-:W-:Y:S02]  /*10bd0*/  ISETP.GE.OR P4, PT, R0.reuse, UR4, P3 ;  /* 0x0000000400007c0c */ /* 0x040fe40009f86670 */
[----:B------:R-:W-:Y:S02]  /*10be0*/  ISETP.GE.AND P1, PT, R0, UR4, PT ;  /* 0x0000000400007c0c */ /* 0x000fe4000bf26270 */
[----:B--2---:R-:W-:-:S05]  /*10bf0*/  SHF.R.S32.HI R6, RZ, 0x1f, R7 ;  /* 0x0000001fff067819 */ /* 0x004fca0000011407 */
[----:B------:R-:W-:Y:S01]  /*10c00*/  IMAD R10, R6, c[0x0][0x428], RZ ;  /* 0x00010a00060a7a24 */ /* 0x000fe200078e02ff */
[----:B------:R-:W-:-:S03]  /*10c10*/  IADD3 R6, R0, 0x8, RZ ;  /* 0x0000000800067810 */ /* 0x000fc60007ffe0ff */
[----:B------:R-:W-:Y:S01]  /*10c20*/  IMAD R10, R7, c[0x0][0x42c], R10 ;  /* 0x00010b00070a7a24 */ /* 0x000fe200078e020a */
[----:B------:R-:W-:Y:S02]  /*10c30*/  ISETP.GE.OR P3, PT, R6, UR4, P3 ;  /* 0x0000000406007c0c */ /* 0x000fe40009f66670 */
[----:B------:R-:W-:Y:S01]  /*10c40*/  LEA R37, P2, R2, c[0x0][0x400], 0x2 ;  /* 0x0001000002257a11 */ /* 0x000fe200078410ff */
[----:B------:R-:W-:Y:S01]  /*10c50*/  IMAD.IADD R3, R3, 0x1, R10 ;  /* 0x0000000103037824 */ /* 0x000fe200078e020a */
[----:B-1----:R1:W-:Y:S01]  /*10c60*/  @!P4 ST.E [R8.64], R16 ;  /* 0x000000100800c985 */ /* 0x0023e2000c101908 */
[----:B------:R-:W-:-:S03]  /*10c70*/  ISETP.GE.AND P0, PT, R6, UR4, PT ;  /* 0x0000000406007c0c */ /* 0x000fc6000bf06270 */
[----:B------:R-:W-:Y:S02]  /*10c80*/  LEA.HI.X R32, R2, c[0x0][0x404], R3, 0x2, P2 ;  /* 0x0001010002207a11 */ /* 0x000fe400010f1403 */
[C---:B------:R-:W-:Y:S01]  /*10c90*/  IADD3 R25, R107.reuse, 0x8, RZ ;  /* 0x000000086b197810 */ /* 0x040fe20007ffe0ff */
[----:B------:R-:W2:Y:S01]  /*10ca0*/  SHFL.IDX PT, R2, R37, RZ, 0x1c1f ;  /* 0x001c1fff25027589 */ /* 0x000ea200000e0000 */
[C---:B------:R-:W-:Y:S02]  /*10cb0*/  IADD3 R24, R107.reuse, 0x10, RZ ;  /* 0x000000106b187810 */ /* 0x040fe40007ffe0ff */
[C---:B------:R-:W-:Y:S01]  /*10cc0*/  IADD3 R23, R107.reuse, 0x18, RZ ;  /* 0x000000186b177810 */ /* 0x040fe20007ffe0ff */
[----:B---3--:R3:W-:Y:S01]  /*10cd0*/  @!P3 ST.E [R4.64], R15 ;  /* 0x0000000f0400b985 */ /* 0x0087e2000c101908 */
[C---:B------:R-:W-:Y:S02]  /*10ce0*/  IADD3 R22, R107.reuse, 0x20, RZ ;  /* 0x000000206b167810 */ /* 0x040fe40007ffe0ff */
[C---:B------:R-:W-:Y:S01]  /*10cf0*/  IADD3 R21, R107.reuse, 0x28, RZ ;  /* 0x000000286b157810 */ /* 0x040fe20007ffe0ff */
[----:B------:R4:W2:Y:S01]  /*10d00*/  SHFL.IDX PT, R3, R32, RZ, 0x1c1f ;  /* 0x001c1fff20037589 */ /* 0x0008a200000e0000 */
[----:B------:R-:W-:-:S02]  /*10d10*/  IADD3 R20, R107, 0x30, RZ ;  /* 0x000000306b147810 */ /* 0x000fc40007ffe0ff */
[C---:B------:R-:W-:Y:S02]  /*10d20*/  IADD3 R19, R107.reuse, 0x38, RZ ;  /* 0x000000386b137810 */ /* 0x040fe40007ffe0ff */
        /* <DEDUP_REMOVED lines=9> */
[C---:B---3--:R-:W-:Y:S02]  /*10dc0*/  IADD3 R15, R107.reuse, 0x58, RZ ;  /* 0x000000586b0f7810 */ /* 0x048fe40007ffe0ff */
        /* <DEDUP_REMOVED lines=30> */
[----:B--2-4-:R-:W-:Y:S02]  /*10fb0*/  ISETP.GE.AND P5, PT, R107, c[0x0][0x3c8], PT ;  /* 0x0000f2006b007a0c */ /* 0x014fe40003fa6270 */
[----:B------:R-:W-:Y:S02]  /*10fc0*/  ISETP.GE.AND P1, PT, R25, c[0x0][0x3c8], PT ;  /* 0x0000f20019007a0c */ /* 0x000fe40003f26270 */
[----:B------:R-:W-:-:S02]  /*10fd0*/  ISETP.GE.AND P4, PT, R24, c[0x0][0x3c8], PT ;  /* 0x0000f20018007a0c */ /* 0x000fc40003f86270 */
[----:B------:R-:W-:-:S07]  /*10fe0*/  ISETP.GE.AND P2, PT, R23, c[0x0][0x3c8], PT ;  /* 0x0000f20017007a0c */ /* 0x000fce0003f46270 */
[----:B------:R-:W-:Y:S02]  /*10ff0*/  @!P5 IMAD.WIDE R28, R107, 0x4, R2 ;  /* 0x000000046b1cd825 */ /* 0x000fe400078e0202 */
[----:B------:R-:W-:-:S03]  /*11000*/  @!P1 LEA R26, P3, R25, R2, 0x2 ;  /* 0x00000002191a9211 */ /* 0x000fc600078610ff */
[----:B------:R1:W-:Y:S01]  /*11010*/  @!P5 ST.E.64 [R28.64], R108 ;  /* 0x0000006c1c00d985 */ /* 0x0003e2000c101b08 */
[----:B------:R-:W-:Y:S02]  /*11020*/  @!P1 LEA.HI.X R27, R25, R3, R33, 0x2, P3 ;  /* 0x00000003191b9211 */ /* 0x000fe400018f1421 */
[----:B------:R-:W-:-:S03]  /*11030*/  ISETP.GE.AND P5, PT, R22, c[0x0][0x3c8], PT ;  /* 0x0000f20016007a0c */ /* 0x000fc60003fa6270 */
[----:B------:R2:W-:Y:S01]  /*11040*/  @!P1 ST.E.64 [R26.64], R112 ;  /* 0x000000701a009985 */ /* 0x0005e2000c101b08 */
[----:B------:R-:W-:Y:S02]  /*11050*/  ISETP.GE.AND P1, PT, R21, c[0x0][0x3c8], PT ;  /* 0x0000f20015007a0c */ /* 0x000fe40003f26270 */
[----:B-1----:R-:W-:-:S04]  /*11060*/  @!P4 LEA R28, P3, R24, R2, 0x2 ;  /* 0x00000002181cc211 */ /* 0x002fc800078610ff */
[----:B------:R-:W-:Y:S02]  /*11070*/  @!P4 LEA.HI.X R29, R24, R3, R34, 0x2, P3 ;  /* 0x00000003181dc211 */ /* 0x000fe400018f1422 */
[----:B--2---:R-:W-:-:S03]  /*11080*/  @!P2 LEA R26, P3, R23, R2, 0x2 ;  /* 0x00000002171aa211 */ /* 0x004fc600078610ff */
        /* <DEDUP_REMOVED lines=60> */
[----:B-1----:R-:W-:-:S04]  /*11450*/  @!P3 LEA R28, P4, R8, R2, 0x2 ;  /* 0x00000002081cb211 */ /* 0x002fc800078810ff */
[-C--:B------:R-:W-:Y:S02]  /*11460*/  @!P3 LEA.HI.X R29, R8, R3.reuse, R52, 0x2, P4 ;  /* 0x00000003081db211 */ /* 0x080fe400020f1434 */
[-C--:B--2---:R-:W-:Y:S02]  /*11470*/  @!P2 LEA R26, P1, R7, R2.reuse, 0x2 ;  /* 0x00000002071aa211 */ /* 0x084fe400078210ff */
[----:B------:R-:W-:Y:S01]  /*11480*/  ISETP.GE.AND P4, PT, R5, c[0x0][0x3c8], PT ;  /* 0x0000f20005007a0c */ /* 0x000fe20003f86270 */
[----:B------:R1:W-:Y:S01]  /*11490*/  @!P3 ST.E.64 [R28.64], R76 ;  /* 0x0000004c1c00b985 */ /* 0x0003e2000c101b08 */
[----:B------:R-:W-:Y:S02]  /*114a0*/  @!P2 LEA.HI.X R27, R7, R3, R51, 0x2, P1 ;  /* 0x00000003071ba211 */ /* 0x000fe400008f1433 */
[----:B------:R-:W-:Y:S02]  /*114b0*/  ISETP.GE.AND P3, PT, R4, c[0x0][0x3c8], PT ;  /* 0x0000f20004007a0c */ /* 0x000fe40003f66270 */
[----:B------:R-:W-:Y:S01]  /*114c0*/  @!P5 LEA R30, P1, R6, R2, 0x2 ;  /* 0x00000002061ed211 */ /* 0x000fe200078210ff */
[----:B------:R2:W-:Y:S01]  /*114d0*/  @!P2 ST.E.64 [R26.64], R80 ;  /* 0x000000501a00a985 */ /* 0x0005e2000c101b08 */
[----:B------:R-:W-:-:S02]  /*114e0*/  ISETP.GE.AND P2, PT, R0, c[0x0][0x3c8], PT ;  /* 0x0000f20000007a0c */ /* 0x000fc40003f46270 */
[----:B------:R-:W-:-:S05]  /*114f0*/  @!P5 LEA.HI.X R31, R6, R3, R53, 0x2, P1 ;  /* 0x00000003061fd211 */ /* 0x000fca00008f1435 */
[----:B------:R3:W-:Y:S01]  /*11500*/  @!P5 ST.E.64 [R30.64], R84 ;  /* 0x000000541e00d985 */ /* 0x0007e2000c101b08 */
[----:B-1----:R-:W-:-:S04]  /*11510*/  @!P4 LEA R28, P1, R5, R2, 0x2 ;  /* 0x00000002051cc211 */ /* 0x002fc800078210ff */
[----:B------:R-:W-:Y:S02]  /*11520*/  @!P4 LEA.HI.X R29, R5, R3, R54, 0x2, P1 ;  /* 0x00000003051dc211 */ /* 0x000fe400008f1436 */
[----:B--2---:R-:W-:-:S03]  /*11530*/  @!P3 LEA R26, P1, R4, R2, 0x2 ;  /* 0x00000002041ab211 */ /* 0x004fc600078210ff */
[----:B------:R3:W-:Y:S01]  /*11540*/  @!P4 ST.E.64 [R28.64], R88 ;  /* 0x000000581c00c985 */ /* 0x0007e2000c101b08 */
[----:B------:R-:W-:Y:S02]  /*11550*/  @!P3 LEA.HI.X R27, R4, R3, R55, 0x2, P1 ;  /* 0x00000003041bb211 */ /* 0x000fe400008f1437 */
[----:B------:R-:W-:-:S03]  /*11560*/  @!P2 LEA R2, P1, R0, R2, 0x2 ;  /* 0x000000020002a211 */ /* 0x000fc600078210ff */
[----:B------:R3:W-:Y:S01]  /*11570*/  @!P3 ST.E.64 [R26.64], R92 ;  /* 0x0000005c1a00b985 */ /* 0x0007e2000c101b08 */
[----:B------:R-:W-:-:S05]  /*11580*/  @!P2 LEA.HI.X R3, R0, R3, R56, 0x2, P1 ;  /* 0x000000030003a211 */ /* 0x000fca00008f1438 */
[----:B------:R3:W-:Y:S04]  /*11590*/  @!P2 ST.E.64 [R2.64], R96 ;  /* 0x000000600200a985 */ /* 0x0007e8000c101b08 */
.L_x_851:
[----:B--2-4-:R-:W-:Y:S05]  /*115a0*/  BSYNC B0 ;  /* 0x0000000000007941 */ /* 0x014fea0003800000 */
.L_x_850:
[----:B---3--:R1:W2:Y:S04]  /*115b0*/  SHFL.IDX PT, R3, R32, 0x1, 0x1c1f ;  /* 0x003c1f0020037f89 */ /* 0x0082a800000e0000 */
[----:B------:R1:W3:Y:S01]  /*115c0*/  SHFL.IDX PT, R2, R37, 0x1, 0x1c1f ;  /* 0x003c1f0025027f89 */ /* 0x0002e200000e0000 */
[----:B------:R-:W-:Y:S05]  /*115d0*/  @P0 BRA `(.L_x_852) ;  /* 0x000008d000000947 */ /* 0x000fea0003800000 */
[----:B------:R-:W-:Y:S02]  /*115e0*/  ISETP.GE.AND P1, PT, R25, c[0x0][0x3c8], PT ;  /* 0x0000f20019007a0c */ /* 0x000fe40003f26270 */
[----:B------:R-:W-:Y:S02]  /*115f0*/  ISETP.GE.AND P4, PT, R107, c[0x0][0x3c8], PT ;  /* 0x0000f2006b007a0c */ /* 0x000fe40003f86270 */
[----:B------:R-:W-:Y:S02]  /*11600*/  ISETP.GE.AND P0, PT, R24, c[0x0][0x3c8], PT ;  /* 0x0000f20018007a0c */ /* 0x000fe40003f06270 */
[----:B------:R-:W-:-:S02]  /*11610*/  ISETP.GE.AND P3, PT, R23, c[0x0][0x3c8], PT ;  /* 0x0000f20017007a0c */ /* 0x000fc40003f66270 */
[----:B------:R-:W-:-:S05]  /*11620*/  ISETP.GE.AND P2, PT, R22, c[0x0][0x3c8], PT ;  /* 0x0000f20016007a0c */ /* 0x000fca0003f46270 */
[----:B---3--:R-:W-:Y:S02]  /*11630*/  @!P1 LEA R28, P5, R25, R2, 0x2 ;  /* 0x00000002191c9211 */ /* 0x008fe400078a10ff */
[----:B--2---:R-:W-:Y:S02]  /*11640*/  @!P4 IMAD.WIDE R26, R107, 0x4, R2 ;  /* 0x000000046b1ac825 */ /* 0x004fe400078e0202 */
[----:B------:R-:W-:-:S03]  /*11650*/  @!P1 LEA.HI.X R29, R25, R3, R33, 0x2, P5 ;  /* 0x00000003191d9211 */ /* 0x000fc600028f1421 */
[----:B------:R2:W-:Y:S01]  /*11660*/  @!P4 ST.E.64 [R26.64], R110 ;  /* 0x0000006e1a00c985 */ /* 0x0005e2000c101b08 */
[----:B------:R-:W-:-:S03]  /*11670*/  ISETP.GE.AND P4, PT, R21, c[0x0][0x3c8], PT ;  /* 0x0000f20015007a0c */ /* 0x000fc60003f86270 */
[----:B------:R3:W-:Y:S01]  /*11680*/  @!P1 ST.E.64 [R28.64], R114 ;  /* 0x000000721c009985 */ /* 0x0007e2000c101b08 */
[CC--:B--2---:R-:W-:Y:S02]  /*11690*/  @!P0 LEA R26, P5, R24.reuse, R2.reuse, 0x2 ;  /* 0x00000002181a8211 */ /* 0x0c4fe400078a10ff */
[CC--:B---3--:R-:W-:Y:S02]  /*116a0*/  @!P3 LEA R28, P1, R23.reuse, R2.reuse, 0x2 ;  /* 0x00000002171cb211 */ /* 0x0c8fe400078210ff */
[-C--:B------:R-:W-:Y:S02]  /*116b0*/  @!P0 LEA.HI.X R27, R24, R3.reuse, R34, 0x2, P5 ;  /* 0x00000003181b8211 */ /* 0x080fe400028f1422 */
[----:B------:R-:W-:Y:S02]  /*116c0*/  @!P3 LEA.HI.X R29, R23, R3, R36, 0x2, P1 ;  /* 0x00000003171db211 */ /* 0x000fe400008f1424 */
[----:B------:R-:W-:Y:S01]  /*116d0*/  ISETP.GE.AND P1, PT, R20, c[0x0][0x3c8], PT ;  /* 0x0000f20014007a0c */ /* 0x000fe20003f26270 */
[----:B------:R2:W-:Y:S01]  /*116e0*/  @!P0 ST.E.64 [R26.64], R118 ;  /* 0x000000761a008985 */ /* 0x0005e2000c101b08 */
[----:B------:R-:W-:-:S02]  /*116f0*/  @!P2 LEA R30, P5, R22, R2, 0x2 ;  /* 0x00000002161ea211 */ /* 0x000fc400078a10ff */
[----:B------:R-:W-:Y:S01]  /*11700*/  ISETP.GE.AND P0, PT, R19, c[0x0][0x3c8], PT ;  /* 0x0000f20013007a0c */ /* 0x000fe20003f06270 */
[----:B------:R-:W-:Y:S01]  /*11710*/  @!P3 ST.E.64 [R28.64], R122 ;  /* 0x0000007a1c00b985 */ /* 0x000fe2000c101b08 */
[----:B------:R-:W-:Y:S02]  /*11720*/  @!P2 LEA.HI.X R31, R22, R3, R35, 0x2, P5 ;  /* 0x00000003161fa211 */ /* 0x000fe400028f1423 */
[----:B------:R-:W-:-:S03]  /*11730*/  ISETP.GE.AND P3, PT, R18, c[0x0][0x3c8], PT ;  /* 0x0000f20012007a0c */ /* 0x000fc60003f66270 */
[----:B------:R-:W-:Y:S01]  /*11740*/  @!P2 ST.E.64 [R30.64], R126 ;  /* 0x0000007e1e00a985 */ /* 0x000fe2000c101b08 */
[----:B------:R-:W-:Y:S02]  /*11750*/  ISETP.GE.AND P2, PT, R17, c[0x0][0x3c8], PT ;  /* 0x0000f20011007a0c */ /* 0x000fe40003f46270 */
[----:B--2---:R-:W-:-:S04]  /*11760*/  @!P4 LEA R26, P5, R21, R2, 0x2 ;  /* 0x00000002151ac211 */ /* 0x004fc800078a10ff */
[----:B------:R-:W-:Y:S02]  /*11770*/  @!P4 LEA.HI.X R27, R21, R3, R38, 0x2, P5 ;  /* 0x00000003151bc211 */ /* 0x000fe400028f1426 */
[----:B------:R-:W-:-:S03]  /*11780*/  @!P1 LEA R24, P5, R20, R2, 0x2 ;  /* 0x0000000214189211 */ /* 0x000fc600078a10ff */
[----:B------:R-:W-:Y:S01]  /*11790*/  @!P4 ST.E.64 [R26.64], R130 ;  /* 0x000000821a00c985 */ /* 0x000fe2000c101b08 */
[-C--:B------:R-:W-:Y:S02]  /*117a0*/  @!P1 LEA.HI.X R25, R20, R3.reuse, R39, 0x2, P5 ;  /* 0x0000000314199211 */ /* 0x080fe400028f1427 */
[CC--:B------:R-:W-:Y:S02]  /*117b0*/  @!P0 LEA R20, P5, R19.reuse, R2.reuse, 0x2 ;  /* 0x0000000213148211 */ /* 0x0c0fe400078a10ff */
[----:B------:R-:W-:Y:S01]  /*117c0*/  ISETP.GE.AND P4, PT, R14, c[0x0][0x3c8], PT ;  /* 0x0000f2000e007a0c */ /* 0x000fe20003f86270 */
[----:B------:R-:W-:Y:S01]  /*117d0*/  @!P1 ST.E.64 [R24.64], R134 ;  /* 0x0000008618009985 */ /* 0x000fe2000c101b08 */
[----:B------:R-:W-:Y:S02]  /*117e0*/  @!P0 LEA.HI.X R21, R19, R3, R40, 0x2, P5 ;  /* 0x0000000313158211 */ /* 0x000fe400028f1428 */
[----:B------:R-:W-:Y:S02]  /*117f0*/  @!P3 LEA R22, P5, R18, R2, 0x2 ;  /* 0x000000021216b211 */ /* 0x000fe400078a10ff */
[----:B------:R-:W-:Y:S01]  /*11800*/  ISETP.GE.AND P1, PT, R16, c[0x0][0x3c8], PT ;  /* 0x0000f20010007a0c */ /* 0x000fe20003f26270 */
[----:B------:R2:W-:Y:S01]  /*11810*/  @!P0 ST.E.64 [R20.64], R138 ;  /* 0x0000008a14008985 */ /* 0x0005e2000c101b08 */
[----:B------:R-:W-:-:S02]  /*11820*/  ISETP.GE.AND P0, PT, R15, c[0x0][0x3c8], PT ;  /* 0x0000f2000f007a0c */ /* 0x000fc40003f06270 */
[----:B------:R-:W-:-:S05]  /*11830*/  @!P3 LEA.HI.X R23, R18, R3, R41, 0x2, P5 ;  /* 0x000000031217b211 */ /* 0x000fca00028f1429 */
[----:B------:R3:W-:Y:S01]  /*11840*/  @!P3 ST.E.64 [R22.64], R142 ;  /* 0x0000008e1600b985 */ /* 0x0007e2000c101b08 */
[----:B------:R-:W-:Y:S02]  /*11850*/  ISETP.GE.AND P3, PT, R13, c[0x0][0x3c8], PT ;  /* 0x0000f2000d007a0c */ /* 0x000fe40003f66270 */
[----:B--2---:R-:W-:-:S04]  /*11860*/  @!P2 LEA R20, P5, R17, R2, 0x2 ;  /* 0x000000021114a211 */ /* 0x004fc800078a10ff */
[----:B------:R-:W-:Y:S02]  /*11870*/  @!P2 LEA.HI.X R21, R17, R3, R42, 0x2, P5 ;  /* 0x000000031115a211 */ /* 0x000fe400028f142a */
[----:B------:R-:W-:-:S03]  /*11880*/  @!P1 LEA R18, P5, R16, R2, 0x2 ;  /* 0x0000000210129211 */ /* 0x000fc600078a10ff */
[----:B------:R2:W-:Y:S01]  /*11890*/  @!P2 ST.E.64 [R20.64], R146 ;  /* 0x000000921400a985 */ /* 0x0005e2000c101b08 */
[----:B------:R-:W-:Y:S02]  /*118a0*/  @!P1 LEA.HI.X R19, R16, R3, R43, 0x2, P5 ;  /* 0x0000000310139211 */ /* 0x000fe400028f142b */
[----:B---3--:R-:W-:-:S03]  /*118b0*/  @!P4 LEA R22, P5, R14, R2, 0x2 ;  /* 0x000000020e16c211 */ /* 0x008fc600078a10ff */
[----:B------:R3:W-:Y:S01]  /*118c0*/  @!P1 ST.E.64 [R18.64], R150 ;  /* 0x0000009612009985 */ /* 0x0007e2000c101b08 */
[----:B------:R-:W-:Y:S02]  /*118d0*/  ISETP.GE.AND P1, PT, R11, c[0x0][0x3c8], PT ;  /* 0x0000f2000b007a0c */ /* 0x000fe40003f26270 */
[----:B------:R-:W-:Y:S02]  /*118e0*/  @!P4 LEA.HI.X R23, R14, R3, R44, 0x2, P5 ;  /* 0x000000030e17c211 */ /* 0x000fe400028f142c */
[----:B--2---:R-:W-:-:S04]  /*118f0*/  @!P0 LEA R20, P2, R15, R2, 0x2 ;  /* 0x000000020f148211 */ /* 0x004fc800078410ff */
[-C--:B------:R-:W-:Y:S02]  /*11900*/  @!P0 LEA.HI.X R21, R15, R3.reuse, R45, 0x2, P2 ;  /* 0x000000030f158211 */ /* 0x080fe400010f142d */
[----:B------:R-:W-:Y:S02]  /*11910*/  ISETP.GE.AND P2, PT, R12, c[0x0][0x3c8], PT ;  /* 0x0000f2000c007a0c */ /* 0x000fe40003f46270 */
[C---:B---3--:R-:W-:Y:S01]  /*11920*/  @!P3 LEA R18, P5, R13.reuse, R2, 0x2 ;  /* 0x000000020d12b211 */ /* 0x048fe200078a10ff */
[----:B------:R-:W-:Y:S01]  /*11930*/  @!P0 ST.E.64 [R20.64], R154 ;  /* 0x0000009a14008985 */ /* 0x000fe2000c101b08 */
[----:B------:R-:W-:Y:S02]  /*11940*/  ISETP.GE.AND P0, PT, R10, c[0x0][0x3c8], PT ;  /* 0x0000f2000a007a0c */ /* 0x000fe40003f06270 */
[----:B------:R-:W-:Y:S01]  /*11950*/  @!P3 LEA.HI.X R19, R13, R3, R46, 0x2, P5 ;  /* 0x000000030d13b211 */ /* 0x000fe200028f142e */
[----:B------:R-:W-:Y:S04]  /*11960*/  @!P4 ST.E.64 [R22.64], R104 ;  /* 0x000000681600c985 */ /* 0x000fe8000c101b08 */
[----:B------:R-:W-:Y:S01]  /*11970*/  @!P3 ST.E.64 [R18.64], R58 ;  /* 0x0000003a1200b985 */ /* 0x000fe2000c101b08 */
[----:B------:R-:W-:-:S02]  /*11980*/  ISETP.GE.AND P3, PT, R7, c[0x0][0x3c8], PT ;  /* 0x0000f20007007a0c */ /* 0x000fc40003f66270 */
[----:B------:R-:W-:-:S04]  /*11990*/  @!P2 LEA R16, P5, R12, R2, 0x2 ;  /* 0x000000020c10a211 */ /* 0x000fc800078a10ff */
[-C--:B------:R-:W-:Y:S02]  /*119a0*/  @!P2 LEA.HI.X R17, R12, R3.reuse, R47, 0x2, P5 ;  /* 0x000000030c11a211 */ /* 0x080fe400028f142f */
[CC--:B------:R-:W-:Y:S02]  /*119b0*/  @!P1 LEA R14, P5, R11.reuse, R2.reuse, 0x2 ;  /* 0x000000020b0e9211 */ /* 0x0c0fe400078a10ff */
[C---:B------:R-:W-:Y:S01]  /*119c0*/  @!P0 LEA R12, P4, R10.reuse, R2, 0x2 ;  /* 0x000000020a0c8211 */ /* 0x040fe200078810ff */
[----:B------:R-:W-:Y:S01]  /*119d0*/  @!P2 ST.E.64 [R16.64], R62 ;  /* 0x0000003e1000a985 */ /* 0x000fe2000c101b08 */
[-C--:B------:R-:W-:Y:S02]  /*119e0*/  @!P1 LEA.HI.X R15, R11, R3.reuse, R48, 0x2, P5 ;  /* 0x000000030b0f9211 */ /* 0x080fe400028f1430 */
[----:B------:R-:W-:Y:S02]  /*119f0*/  ISETP.GE.AND P5, PT, R9, c[0x0][0x3c8], PT ;  /* 0x0000f20009007a0c */ /* 0x000fe40003fa6270 */
[----:B------:R-:W-:Y:S01]  /*11a00*/  @!P0 LEA.HI.X R13, R10, R3, R49, 0x2, P4 ;  /* 0x000000030a0d8211 */ /* 0x000fe200020f1431 */
[----:B------:R2:W-:Y:S01]  /*11a10*/  @!P1 ST.E.64 [R14.64], R66 ;  /* 0x000000420e009985 */ /* 0x0005e2000c101b08 */
[----:B------:R-:W-:-:S02]  /*11a20*/  ISETP.GE.AND P4, PT, R8, c[0x0][0x3c8], PT ;  /* 0x0000f20008007a0c */ /* 0x000fc40003f86270 */
[----:B------:R-:W-:Y:S01]  /*11a30*/  ISETP.GE.AND P2, PT, R6, c[0x0][0x3c8], PT ;  /* 0x0000f20006007a0c */ /* 0x000fe20003f46270 */
[----:B------:R3:W-:Y:S06]  /*11a40*/  @!P0 ST.E.64 [R12.64], R70 ;  /* 0x000000460c008985 */ /* 0x0007ec000c101b08 */
[----:B------:R-:W-:-:S04]  /*11a50*/  @!P5 LEA R10, P1, R9, R2, 0x2 ;  /* 0x00000002090ad211 */ /* 0x000fc800078210ff */
[----:B------:R-:W-:Y:S02]  /*11a60*/  @!P5 LEA.HI.X R11, R9, R3, R50, 0x2, P1 ;  /* 0x00000003090bd211 */ /* 0x000fe400008f1432 */
[----:B------:R-:W-:-:S03]  /*11a70*/  ISETP.GE.AND P1, PT, R5, c[0x0][0x3c8], PT ;  /* 0x0000f20005007a0c */ /* 0x000fc60003f26270 */
[----:B------:R4:W-:Y:S01]  /*11a80*/  @!P5 ST.E.64 [R10.64], R74 ;  /* 0x0000004a0a00d985 */ /* 0x0009e2000c101b08 */
[CC--:B--2---:R-:W-:Y:S02]  /*11a90*/  @!P4 LEA R14, P0, R8.reuse, R2.reuse, 0x2 ;  /* 0x00000002080ec211 */ /* 0x0c4fe400078010ff */
[CC--:B---3--:R-:W-:Y:S02]  /*11aa0*/  @!P3 LEA R12, P5, R7.reuse, R2.reuse, 0x2 ;  /* 0x00000002070cb211 */ /* 0x0c8fe400078a10ff */
[-C--:B------:R-:W-:Y:S02]  /*11ab0*/  @!P4 LEA.HI.X R15, R8, R3.reuse, R52, 0x2, P0 ;  /* 0x00000003080fc211 */ /* 0x080fe400000f1434 */
[----:B------:R-:W-:Y:S02]  /*11ac0*/  ISETP.GE.AND P0, PT, R4, c[0x0][0x3c8], PT ;  /* 0x0000f20004007a0c */ /* 0x000fe40003f06270 */
[----:B------:R-:W-:Y:S01]  /*11ad0*/  @!P3 LEA.HI.X R13, R7, R3, R51, 0x2, P5 ;  /* 0x00000003070db211 */ /* 0x000fe200028f1433 */
[----:B------:R2:W-:Y:S04]  /*11ae0*/  @!P4 ST.E.64 [R14.64], R78 ;  /* 0x0000004e0e00c985 */ /* 0x0005e8000c101b08 */
[----:B------:R2:W-:Y:S01]  /*11af0*/  @!P3 ST.E.64 [R12.64], R82 ;  /* 0x000000520c00b985 */ /* 0x0005e2000c101b08 */
[----:B----4-:R-:W-:-:S04]  /*11b00*/  @!P2 LEA R10, P5, R6, R2, 0x2 ;  /* 0x00000002060aa211 */ /* 0x010fc800078a10ff */
[----:B------:R-:W-:Y:S02]  /*11b10*/  @!P2 LEA.HI.X R11, R6, R3, R53, 0x2, P5 ;  /* 0x00000003060ba211 */ /* 0x000fe400028f1435 */
[----:B------:R-:W-:-:S03]  /*11b20*/  @!P1 LEA R8, P5, R5, R2, 0x2 ;  /* 0x0000000205089211 */ /* 0x000fc600078a10ff */
[----:B------:R2:W-:Y:S01]  /*11b30*/  @!P2 ST.E.64 [R10.64], R86 ;  /* 0x000000560a00a985 */ /* 0x0005e2000c101b08 */
[----:B------:R-:W-:Y:S02]  /*11b40*/  @!P1 LEA.HI.X R9, R5, R3, R54, 0x2, P5 ;  /* 0x0000000305099211 */ /* 0x000fe400028f1436 */
[----:B------:R-:W-:-:S03]  /*11b50*/  @!P0 LEA R6, P5, R4, R2, 0x2 ;  /* 0x0000000204068211 */ /* 0x000fc600078a10ff */
[----:B------:R2:W-:Y:S01]  /*11b60*/  @!P1 ST.E.64 [R8.64], R90 ;  /* 0x0000005a08009985 */ /* 0x0005e2000c101b08 */
[----:B------:R-:W-:-:S05]  /*11b70*/  @!P0 LEA.HI.X R7, R4, R3, R55, 0x2, P5 ;  /* 0x0000000304078211 */ /* 0x000fca00028f1437 */
[----:B------:R2:W-:Y:S01]  /*11b80*/  @!P0 ST.E.64 [R6.64], R94 ;  /* 0x0000005e06008985 */ /* 0x0005e2000c101b08 */
[----:B------:R-:W-:-:S13]  /*11b90*/  ISETP.GE.AND P0, PT, R0, c[0x0][0x3c8], PT ;  /* 0x0000f20000007a0c */ /* 0x000fda0003f06270 */
[----:B------:R-:W-:Y:S05]  /*11ba0*/  @P0 BRA `(.L_x_852) ;  /* 0x0000030000000947 */ /* 0x000fea0003800000 */
[----:B------:R-:W-:-:S04]  /*11bb0*/  LEA R2, P0, R0, R2, 0x2 ;  /* 0x0000000200027211 */ /* 0x000fc800078010ff */
[----:B------:R-:W-:-:S05]  /*11bc0*/  LEA.HI.X R3, R0, R3, R56, 0x2, P0 ;  /* 0x0000000300037211 */ /* 0x000fca00000f1438 */
[----:B------:R3:W-:Y:S01]  /*11bd0*/  ST.E.64 [R2.64], R98 ;  /* 0x0000006202007985 */ /* 0x0007e2000c101b08 */
[----:B------:R-:W-:Y:S05]  /*11be0*/  BRA `(.L_x_852) ;  /* 0x000002c000007947 */ /* 0x000fea0003800000 */
.L_x_848:
[----:B------:R-:W2:Y:S02]  /*11bf0*/  S2R R4, SR_TID.X ;  /* 0x0000000000047919 */ /* 0x000ea40000002100 */
[----:B--2---:R-:W-:-:S13]  /*11c00*/  ISETP.GT.AND P0, PT, R4, 0x7f, PT ;  /* 0x0000007f0400780c */ /* 0x004fda0003f04270 */
[----:B------:R-:W-:Y:S05]  /*11c10*/  @P0 BRA `(.L_x_852) ;  /* 0x0000029000000947 */ /* 0x000fea0003800000 */
[----:B------:R-:W2:Y:S01]  /*11c20*/  LDL.LU R3, [R1+0x58] ;  /* 0x0000580001037983 */ /* 0x000ea20000300800 */
[----:B------:R-:W-:-:S05]  /*11c30*/  MOV R2, c[0x0][0x4e8] ;  /* 0x00013a0000027a02 */ /* 0x000fca0000000f00 */
[----:B------:R-:W-:Y:S01]  /*11c40*/  IMAD R0, R2, c[0x0][0x388], RZ ;  /* 0x0000e20002007a24 */ /* 0x000fe200078e02ff */
[----:B--2---:R-:W-:-:S04]  /*11c50*/  IADD3 R4, R3, R4, RZ ;  /* 0x0000000403047210 */ /* 0x004fc80007ffe0ff */
[----:B------:R-:W-:-:S13]  /*11c60*/  ISETP.GE.AND P0, PT, R4, R0, PT ;  /* 0x000000000400720c */ /* 0x000fda0003f06270 */
[----:B------:R-:W-:Y:S05]  /*11c70*/  @P0 BRA `(.L_x_852) ;  /* 0x0000023000000947 */ /* 0x000fea0003800000 */
[----:B------:R-:W2:Y:S04]  /*11c80*/  LDL.LU R3, [R1+0x44] ;  /* 0x0000440001037983 */ /* 0x000ea80000300800 */
[----:B------:R-:W3:Y:S04]  /*11c90*/  LDL.LU R9, [R1+0x48] ;  /* 0x0000480001097983 */ /* 0x000ee80000300800 */
[----:B------:R-:W4:Y:S01]  /*11ca0*/  LDL.LU R8, [R1+0x4c] ;  /* 0x00004c0001087983 */ /* 0x000f220000300800 */
[----:B------:R-:W-:-:S13]  /*11cb0*/  ISETP.NE.AND P0, PT, R2, 0x1, PT ;  /* 0x000000010200780c */ /* 0x000fda0003f05270 */
[----:B------:R-:W-:Y:S01]  /*11cc0*/  @P0 IMAD.HI.U32 R7, R4, c[0x0][0x4ec], RZ ;  /* 0x00013b0004070a27 */ /* 0x000fe200078e00ff */
[----:B--2---:R-:W-:Y:S02]  /*11cd0*/  SHF.R.S32.HI R0, RZ, 0x1f, R3 ;  /* 0x0000001fff007819 */ /* 0x004fe40000011403 */
[----:B---3--:R-:W-:-:S03]  /*11ce0*/  SHF.R.S32.HI R6, RZ, 0x1f, R9 ;  /* 0x0000001fff067819 */ /* 0x008fc60000011409 */
[----:B------:R-:W-:-:S04]  /*11cf0*/  IMAD R0, R0, c[0x0][0x4d0], RZ ;  /* 0x0001340000007a24 */ /* 0x000fc800078e02ff */
[C---:B------:R-:W-:Y:S01]  /*11d00*/  IMAD R5, R3.reuse, c[0x0][0x4d4], R0 ;  /* 0x0001350003057a24 */ /* 0x040fe200078e0200 */
[----:B------:R-:W-:Y:S01]  /*11d10*/  MOV R0, R4 ;  /* 0x0000000400007202 */ /* 0x000fe20000000f00 */
[----:B------:R-:W-:Y:S01]  /*11d20*/  IMAD.WIDE.U32 R2, R3, c[0x0][0x4d0], RZ ;  /* 0x0001340003027a25 */ /* 0x000fe200078e00ff */
[----:B------:R-:W-:-:S03]  /*11d30*/  @P0 SHF.R.U32.HI R0, RZ, c[0x0][0x4f0], R7 ;  /* 0x00013c00ff000a19 */ /* 0x000fc60000011607 */
[----:B------:R-:W-:Y:S01]  /*11d40*/  IMAD R6, R6, c[0x0][0x4d8], RZ ;  /* 0x0001360006067a24 */ /* 0x000fe200078e02ff */
[----:B------:R-:W-:Y:S02]  /*11d50*/  IADD3 R3, R3, R5, RZ ;  /* 0x0000000503037210 */ /* 0x000fe40007ffe0ff */
[----:B----4-:R-:W-:Y:S01]  /*11d60*/  SHF.R.S32.HI R5, RZ, 0x1f, R8 ;  /* 0x0000001fff057819 */ /* 0x010fe20000011408 */
[C---:B------:R-:W-:Y:S01]  /*11d70*/  IMAD R7, R9.reuse, c[0x0][0x4dc], R6 ;  /* 0x0001370009077a24 */ /* 0x040fe200078e0206 */
[----:B------:R-:W-:Y:S01]  /*11d80*/  IADD3 R6, -R0, RZ, RZ ;  /* 0x000000ff00067210 */ /* 0x000fe20007ffe1ff */
[----:B------:R-:W-:-:S04]  /*11d90*/  IMAD.WIDE.U32 R2, R9, c[0x0][0x4d8], R2 ;  /* 0x0001360009027a25 */ /* 0x000fc800078e0002 */
[----:B------:R-:W-:Y:S01]  /*11da0*/  IMAD R5, R5, c[0x0][0x4e0], RZ ;  /* 0x0001380005057a24 */ /* 0x000fe200078e02ff */
[----:B------:R-:W-:Y:S01]  /*11db0*/  IADD3 R3, R3, R7, RZ ;  /* 0x0000000703037210 */ /* 0x000fe20007ffe0ff */
[----:B------:R-:W-:Y:S01]  /*11dc0*/  IMAD R4, R6, c[0x0][0x4e8], R4 ;  /* 0x00013a0006047a24 */ /* 0x000fe200078e0204 */
[----:B------:R-:W-:Y:S01]  /*11dd0*/  SHF.R.S32.HI R7, RZ, 0x1f, R0 ;  /* 0x0000001fff077819 */ /* 0x000fe20000011400 */
[C---:B------:R-:W-:Y:S02]  /*11de0*/  IMAD R6, R8.reuse, c[0x0][0x4e4], R5 ;  /* 0x0001390008067a24 */ /* 0x040fe400078e0205 */
[----:B------:R-:W-:Y:S01]  /*11df0*/  IMAD.WIDE.U32 R2, R8, c[0x0][0x4e0], R2 ;  /* 0x0001380008027a25 */ /* 0x000fe200078e0002 */
[----:B------:R-:W-:-:S04]  /*11e00*/  SHF.R.S32.HI R5, RZ, 0x1f, R4 ;  /* 0x0000001fff057819 */ /* 0x000fc80000011404 */
[----:B------:R-:W-:Y:S01]  /*11e10*/  IADD3 R2, P0, R0, R2, RZ ;  /* 0x0000000200027210 */ /* 0x000fe20007f1e0ff */
[----:B------:R-:W-:-:S03]  /*11e20*/  IMAD R0, R5, c[0x0][0x4c8], RZ ;  /* 0x0001320005007a24 */ /* 0x000fc600078e02ff */
[----:B------:R-:W-:Y:S01]  /*11e30*/  IADD3.X R3, R7, R3, R6, P0, !PT ;  /* 0x0000000307037210 */ /* 0x000fe200007fe406 */
[----:B------:R-:W-:-:S04]  /*11e40*/  IMAD R0, R4, c[0x0][0x4cc], R0 ;  /* 0x0001330004007a24 */ /* 0x000fc800078e0200 */
[----:B------:R-:W-:-:S05]  /*11e50*/  IMAD.WIDE.U32 R2, R4, c[0x0][0x4c8], R2 ;  /* 0x0001320004027a25 */ /* 0x000fca00078e0002 */
[----:B------:R-:W-:Y:S02]  /*11e60*/  IADD3 R0, R3, R0, RZ ;  /* 0x0000000003007210 */ /* 0x000fe40007ffe0ff */
[----:B------:R-:W-:-:S04]  /*11e70*/  LEA R4, P0, R2, c[0x0][0x4a8], 0x2 ;  /* 0x00012a0002047a11 */ /* 0x000fc800078010ff */
[----:B------:R-:W-:Y:S02]  /*11e80*/  LEA.HI.X R5, R2, c[0x0][0x4ac], R0, 0x2, P0 ;  /* 0x00012b0002057a11 */ /* 0x000fe400000f1400 */
[----:B------:R-:W-:-:S05]  /*11e90*/  MOV R0, 0xff800000 ;  /* 0xff80000000007802 */ /* 0x000fca0000000f00 */
[----:B------:R2:W-:Y:S02]  /*11ea0*/  STG.E [R4.64], R0 ;  /* 0x0000000004007986 */ /* 0x0005e4000c101908 */
.L_x_852:
[----:B------:R-:W-:Y:S05]  /*11eb0*/  BSYNC B1 ;  /* 0x0000000000017941 */ /* 0x000fea0003800000 */
.L_x_847:
[----:B------:R-:W-:-:S13]  /*11ec0*/  ISETP.NE.AND P0, PT, RZ, UR6, PT ;  /* 0x00000006ff007c0c */ /* 0x000fda000bf05270 */
[----:B------:R-:W-:Y:S01]  /*11ed0*/  @P0 WARPSYNC 0xffffffff ;  /* 0xffffffff00000948 */ /* 0x000fe20003800000 */
[----:B------:R-:W-:Y:S06]  /*11ee0*/  @P0 BAR.SYNC.DEFER_BLOCKING 0x5, 0x100 ;  /* 0x0144000000000b1d */ /* 0x000fec0000010000 */
[----:B--2---:R-:W2:Y:S04]  /*11ef0*/  @P0 LDS R0, [0x15100] ;  /* 0x01510000ff000984 */ /* 0x004ea80000000800 */
[----:B--2---:R2:W-:Y:S04]  /*11f00*/  @P0 STL [R1+0x5c], R0 ;  /* 0x00005c0001000387 */ /* 0x0045e80000100800 */
[----:B------:R-:W-:Y:S06]  /*11f10*/  @P0 BAR.ARV 0x4, 0x100 ;  /* 0x0104000000000b1d */ /* 0x000fec0000002000 */
[----:B------:R-:W-:Y:S05]  /*11f20*/  @P0 BRA `(.L_x_853) ;  /* 0x0000007000000947 */ /* 0x000fea0003800000 */
[----:B------:R-:W-:Y:S05]  /*11f30*/  BRA.DIV ~URZ, `(.L_x_854) ;  /* 0x000002227f007947 */ /* 0x000fea000b800000 */
[----:B--2---:R2:W4:Y:S02]  /*11f40*/  SHFL.IDX PT, R0, R57, RZ, 0x1f ;  /* 0x00001fff39007589 */ /* 0x00452400000e0000 */
.L_x_859:
[----:B------:R-:W-:Y:S01]  /*11f50*/  WARPSYNC 0xffffffff ;  /* 0xffffffff00007948 */ /* 0x000fe20003800000 */
[----:B------:R-:W-:Y:S06]  /*11f60*/  BAR.SYNC.DEFER_BLOCKING 0x4, 0x100 ;  /* 0x0104000000007b1d */ /* 0x000fec0000010000 */
[----:B----4-:R4:W-:Y:S04]  /*11f70*/  STL [R1+0x5c], R0 ;  /* 0x00005c0001007387 */ /* 0x0109e80000100800 */
[----:B------:R4:W-:Y:S04]  /*11f80*/  @!P6 STS [0x15100], R57 ;  /* 0x01510039ff00e388 */ /* 0x0009e80000000800 */
[----:B------:R-:W-:Y:S06]  /*11f90*/  BAR.ARV 0x5, 0x100 ;  /* 0x0144000000007b1d */ /* 0x000fec0000002000 */
.L_x_853:
[----:B--2-4-:R-:W2:Y:S02]  /*11fa0*/  LDL R0, [R1+0x5c] ;  /* 0x00005c0001007983 */ /* 0x014ea40000100800 */
[----:B--2---:R-:W-:-:S13]  /*11fb0*/  ISETP.GE.AND P0, PT, R0, c[0x0][0x538], PT ;  /* 0x00014e0000007a0c */ /* 0x004fda0003f06270 */
[----:B-1-3--:R-:W-:Y:S01]  /*11fc0*/  @P0 CALL.REL.NOINC `(.L_x_855) ;  /* 0x0000001000000944 */ /* 0x00afe20003c00000 */
[----:B------:R-:W-:Y:S05]  /*11fd0*/  BRA `(.L_x_856) ;  /* 0xfffee87000007947 */ /* 0x000fea000383ffff */
.L_x_855:
[----:B------:R-:W-:Y:S05]  /*11fe0*/  EXIT ;  /* 0x000000000000794d */ /* 0x000fea0003800000 */
.L_x_843:
[----:B-1----:R1:W5:Y:S01]  /*11ff0*/  LDL R2, [R1+0x18] ;  /* 0x0000180001027983 */ /* 0x0023620000100800 */
[----:B------:R-:W-:Y:S02]  /*12000*/  MOV R5, 0x2 ;  /* 0x0000000200057802 */ /* 0x000fe40000000f00 */
[----:B------:R-:W-:Y:S02]  /*12010*/  MOV R3, 0x12030 ;  /* 0x0001203000037802 */ /* 0x000fe40000000f00 */
[----:B-1---5:R-:W-:Y:S05]  /*12020*/  CALL.REL.NOINC `($__internal_16_$__cuda_sm70_shflsync_bfly_p) ;  /* 0x0000017000007944 */ /* 0x022fea0003c00000 */
[----:B------:R-:W-:Y:S01]  /*12030*/  MOV R0, R5 ;  /* 0x0000000500007202 */ /* 0x000fe20000000f00 */
[----:B------:R-:W-:Y:S05]  /*12040*/  BRA `(.L_x_857) ;  /* 0xffffdc9000007947 */ /* 0x000fea000383ffff */
.L_x_844:
[----:B------:R-:W-:Y:S01]  /*12050*/  IMAD.MOV.U32 R2, RZ, RZ, R0 ;  /* 0x000000ffff027224 */ /* 0x000fe200078e0000 */
[----:B------:R-:W-:Y:S02]  /*12060*/  MOV R5, 0x1 ;  /* 0x0000000100057802 */ /* 0x000fe40000000f00 */
[----:B------:R-:W-:Y:S02]  /*12070*/  MOV R3, 0x12090 ;  /* 0x0001209000037802 */ /* 0x000fe40000000f00 */
[----:B-----5:R-:W-:Y:S05]  /*12080*/  CALL.REL.NOINC `($__internal_16_$__cuda_sm70_shflsync_bfly_p) ;  /* 0x0000011000007944 */ /* 0x020fea0003c00000 */
[----:B------:R1:W5:Y:S01]  /*12090*/  LDL R2, [R1+0x1c] ;  /* 0x00001c0001027983 */ /* 0x0003620000100800 */
[----:B------:R-:W-:Y:S01]  /*120a0*/  FADD.FTZ R0, R0, R5 ;  /* 0x0000000500007221 */ /* 0x000fe20000010000 */
[----:B------:R-:W-:Y:S02]  /*120b0*/  MOV R5, 0x2 ;  /* 0x0000000200057802 */ /* 0x000fe40000000f00 */
[----:B------:R-:W-:-:S02]  /*120c0*/  MOV R3, 0x120e0 ;  /* 0x000120e000037802 */ /* 0x000fc40000000f00 */
[----:B-1---5:R-:W-:Y:S05]  /*120d0*/  CALL.REL.NOINC `($__internal_16_$__cuda_sm70_shflsync_bfly_p) ;  /* 0x000000c000007944 */ /* 0x022fea0003c00000 */
[----:B------:R-:W2:Y:S01]  /*120e0*/  LDL.LU R2, [R1+0x1c] ;  /* 0x00001c0001027983 */ /* 0x000ea20000300800 */
[----:B------:R-:W-:Y:S01]  /*120f0*/  MOV R3, 0x12140 ;  /* 0x0001214000037802 */ /* 0x000fe20000000f00 */
[----:B--2---:R-:W-:Y:S01]  /*12100*/  FADD.FTZ R4, R2, R5 ;  /* 0x0000000502047221 */ /* 0x004fe20000010000 */
[----:B------:R-:W-:-:S04]  /*12110*/  MOV R5, 0x1 ;  /* 0x0000000100057802 */ /* 0x000fc80000000f00 */
[----:B------:R-:W-:Y:S02]  /*12120*/  MOV R2, R4 ;  /* 0x0000000400027202 */ /* 0x000fe40000000f00 */
[----:B------:R-:W-:Y:S05]  /*12130*/  CALL.REL.NOINC `($__internal_16_$__cuda_sm70_shflsync_bfly_p) ;  /* 0x0000006000007944 */ /* 0x000fea0003c00000 */
[----:B------:R-:W-:Y:S01]  /*12140*/  MOV R3, R5 ;  /* 0x0000000500037202 */ /* 0x000fe20000000f00 */
[----:B------:R-:W-:Y:S05]  /*12150*/  BRA `(.L_x_858) ;  /* 0xffffdc1000007947 */ /* 0x000fea000383ffff */
.L_x_854:
[----:B--2---:R-:W-:Y:S02]  /*12160*/  MOV R0, R57 ;  /* 0x0000003900007202 */ /* 0x004fe40000000f00 */
[----:B---3--:R-:W-:Y:S02]  /*12170*/  MOV R2, 0x12190 ;  /* 0x0001219000027802 */ /* 0x008fe40000000f00 */
[----:B-1----:R-:W-:Y:S05]  /*12180*/  CALL.REL.NOINC `($__internal_17_$__cuda_sm70_shflsync_idx_p) ;  /* 0x0000006000007944 */ /* 0x002fea0003c00000 */
[----:B-12---:R-:W-:Y:S05]  /*12190*/  BRA `(.L_x_859) ;  /* 0xfffffdb000007947 */ /* 0x006fea000383ffff */
        .weak           $__internal_16_$__cuda_sm70_shflsync_bfly_p
        .type           $__internal_16_$__cuda_sm70_shflsync_bfly_p,@function
        .size           $__internal_16_$__cuda_sm70_shflsync_bfly_p,($__internal_17_$__cuda_sm70_shflsync_idx_p - $__internal_16_$__cuda_sm70_shflsync_bfly_p)
$__internal_16_$__cuda_sm70_shflsync_bfly_p:
[----:B------:R-:W-:Y:S04]  /*121a0*/  WARPSYNC R6 ;  /* 0x0000000600007348 */ /* 0x000fe80003800000 */
[----:B------:R1:W2:Y:S02]  /*121b0*/  SHFL.BFLY PT, R5, R2, R5, R7 ;  /* 0x0c00000502057389 */ /* 0x0002a400000e0007 */
[----:B-1----:R-:W-:Y:S02]  /*121c0*/  MOV R2, R3 ;  /* 0x0000000300027202 */ /* 0x002fe40000000f00 */
[----:B------:R-:W-:-:S04]  /*121d0*/  MOV R3, 0x0 ;  /* 0x0000000000037802 */ /* 0x000fc80000000f00 */
[----:B--2---:R-:W-:Y:S05]  /*121e0*/  RET.REL.NODEC R2 `(_ZN7cutlass13device_kernelIN5flash19enable_sm80_to_sm89INS1_16FlashAttnFwdSm80INS1_25CollectiveMainloopFwdSm80ILi8ELi1ELb1EN4cute5tupleIJNS5_1CILi128EEENS7_ILi96EEENS7_ILi192EEEEEELi192ENS_10bfloat16_tEfNS_4arch4Sm80ELb1ELb0ELb1ELb0ELb0ELb0ELb1ELb1EEENS1_21CollectiveEpilogueFwdINS6_IJS8_SA_S9_EEENS6_IJNS7_ILi1EEESI_SI_EEESC_SE_Li256ELb0ELb1ELb1ELb0EEENS1_30DynamicPersistentTileSchedulerILi256ELi256ELb1ELb1ELb0EEEEEEEEEvNT_6ParamsE) ;  /* 0xfffede1002007950 */ /* 0x004fea0003c3ffff */
        .weak           $__internal_17_$__cuda_sm70_shflsync_idx_p
        .type           $__internal_17_$__cuda_sm70_shflsync_idx_p,@function
        .size           $__internal_17_$__cuda_sm70_shflsync_idx_p,(.L_x_2489 - $__internal_17_$__cuda_sm70_shflsync_idx_p)
$__internal_17_$__cuda_sm70_shflsync_idx_p:
[----:B------:R-:W-:Y:S01]  /*121f0*/  MOV R3, 0x0 ;  /* 0x0000000000037802 */ /* 0x000fe20000000f00 */
[----:B------:R-:W-:Y:S04]  /*12200*/  WARPSYNC R100 ;  /* 0x0000006400007348 */ /* 0x000fe80003800000 */
[----:B------:R1:W2:Y:S01]  /*12210*/  SHFL.IDX PT, R0, R0, R106, R101 ;  /* 0x0000006a00007389 */ /* 0x0002a200000e0065 */
[----:B------:R-:W-:Y:S05]  /*12220*/  RET.REL.NODEC R2 `(_ZN7cutlass13device_kernelIN5flash19enable_sm80_to_sm89INS1_16FlashAttnFwdSm80INS1_25CollectiveMainloopFwdSm80ILi8ELi1ELb1EN4cute5tupleIJNS5_1CILi128EEENS7_ILi96EEENS7_ILi192EEEEEELi192ENS_10bfloat16_tEfNS_4arch4Sm80ELb1ELb0ELb1ELb0ELb0ELb0ELb1ELb1EEENS1_21CollectiveEpilogueFwdINS6_IJS8_SA_S9_EEENS6_IJNS7_ILi1EEESI_SI_EEESC_SE_Li256ELb0ELb1ELb1ELb0EEENS1_30DynamicPersistentTileSchedulerILi256ELi256ELb1ELb1ELb0EEEEEEEEEvNT_6ParamsE) ;  /* 0xfffeddd002007950 */ /* 0x000fea0003c3ffff */
.L_x_860:
        /* <DEDUP_REMOVED lines=13> */
.L_x_2489:


//--------------------- .text._ZN7cutlass13device_kernelIN5flash19enable_sm80_to_sm89INS1_16FlashAttnFwdSm80INS1_25CollectiveMainloopFwdSm80ILi8ELi1ELb0EN4cute5tupleIJNS5_1CILi128EEENS7_ILi64EEENS7_ILi192EEEEEELi192ENS_10bfloat16_tEfNS_4arch4Sm80ELb1ELb0ELb1ELb1ELb0ELb0ELb1ELb1EEENS1_21CollectiveEpilogueFwdINS6_IJS8_SA_S9_EEENS6_IJNS7_ILi1EEESI_SI_EEESC_SE_Li256ELb1ELb1ELb1ELb0EEENS1_36VarlenDynamicPersistentTileSchedulerILi128ELi64ELi256ELi256ELb1ELb1ELb0ELb1ELb1ELb1EEEEEEEEEvNT_6ParamsE --------------------------
	.section	.text._ZN7cutlass13device_kernelIN5flash19enable_sm80_to_sm89INS1_16FlashAttnFwdSm80INS1_25CollectiveMainloopFwdSm80ILi8ELi1ELb0EN4cute5tupleIJNS5_1CILi128EEENS7_ILi64EEENS7_ILi192EEEEEELi192ENS_10bfloat16_tEfNS_4arch4Sm80ELb1ELb0ELb1ELb1ELb0ELb0ELb1ELb1EEENS1_21CollectiveEpilogueFwdINS6_IJS8_SA_S9_EEENS6_IJNS7_ILi1EEESI_SI_EEESC_SE_Li256ELb1ELb1ELb1ELb0EEENS1_36VarlenDynamicPersistentTileSchedulerILi128ELi64ELi256ELi256ELb1ELb1ELb0ELb1ELb1ELb1EEEEEEEEEvNT_6ParamsE,"ax",@progbits
	.sectioninfo	@"SHI_REGISTERS=255"
	.align	128
.text._ZN7cutlass13device_kernelIN5flash19enable_sm80_to_sm89INS1_16FlashAttnFwdSm80INS1_25CollectiveMainloopFwdSm80ILi8ELi1ELb0EN4cute5tupleIJNS5_1CILi128EEENS7_ILi64EEENS7_ILi192EEEEEELi192ENS_10bfloat16_tEfNS_4arch4Sm80ELb1ELb0ELb1ELb1ELb0ELb0ELb1ELb1EEENS1_21CollectiveEpilogueFwdINS6_IJS8_SA_S9_EEENS6_IJNS7_ILi1EEESI_SI_EEESC_SE_Li256ELb1ELb1ELb1ELb0EEENS1_36VarlenDynamicPersistentTileSchedulerILi128ELi64ELi256ELi256ELb1ELb1ELb0ELb1ELb1ELb1EEEEEEEEEvNT_6ParamsE:
        .type           _ZN7cutlass13device_kernelIN5flash19enable_sm80_to_sm89INS1_16FlashAttnFwdSm80INS1_25CollectiveMainloopFwdSm80ILi8ELi1ELb0EN4cute5tupleIJNS5_1CILi128EEENS7_ILi64EEENS7_ILi192EEEEEELi192ENS_10bfloat16_tEfNS_4arch4Sm80ELb1ELb0ELb1ELb1ELb0ELb0ELb1ELb1EEENS1_21CollectiveEpilogueFwdINS6_IJS8_SA_S9_EEENS6_IJNS7_ILi1EEESI_SI_EEESC_SE_Li256ELb1ELb1ELb1ELb0EEENS1_36VarlenDynamicPersistentTileSchedulerILi128ELi64ELi256ELi256ELb1ELb1ELb0ELb1ELb1ELb1EEEEEEEEEvNT_6ParamsE,@function
        .size           _ZN7cutlass13device_kernelIN5flash19enable_sm80_to_sm89INS1_16FlashAttnFwdSm80INS1_25CollectiveMainloopFwdSm80ILi8ELi1ELb0EN4cute5tupleIJNS5_1CILi128EEENS7_ILi64EEENS7_ILi192EEEEEELi192ENS_10bfloat16_tEfNS_4arch4Sm80ELb1ELb0ELb1ELb1ELb0ELb0ELb1ELb1EEENS1_21CollectiveEpilogueFwdINS6_IJS8_SA_S9_EEENS6_IJNS7_ILi1EEESI_SI_EEESC_SE_Li256ELb1ELb1ELb1ELb0EEENS1_36VarlenDynamicPersistentTileSchedulerILi128ELi64ELi256ELi256ELb1ELb1ELb0ELb1ELb1ELb1EEEEEEEEEvNT_6ParamsE,(.L_x_2492 - _ZN7cutlass13device_kernelIN5flash19enable_sm80_to_sm89INS1_16FlashAttnFwdSm80INS1_25CollectiveMainloopFwdSm80ILi8ELi1ELb0EN4cute5tupleIJNS5_1CILi128EEENS7_ILi64EEENS7_ILi192EEEEEELi192ENS_10bfloat16_tEfNS_4arch4Sm80ELb1ELb0ELb1ELb1ELb0ELb0ELb1ELb1EEENS1_21CollectiveEpilogueFwdINS6_IJS8_SA_S9_EEENS6_IJNS7_ILi1EEESI_SI_EEESC_SE_Li256ELb1ELb1ELb1ELb0EEENS1_36VarlenDynamicPersistentTileSchedulerILi128ELi64ELi256ELi256ELb1ELb1ELb0ELb1ELb1ELb1EEEEEEEEEvNT_6ParamsE)
        .other          _ZN7cutlass13device_kernelIN5flash19enable_sm80_to_sm89INS1_16FlashAttnFwdSm80INS1_25CollectiveMainloopFwdSm80ILi8ELi1ELb0EN4cute5tupleIJNS5_1CILi128EEENS7_ILi64EEENS7_ILi192EEEEEELi192ENS_10bfloat16_tEfNS_4arch4Sm80ELb1ELb0ELb1ELb1ELb0ELb0ELb1ELb1EEENS1_21CollectiveEpilogueFwdINS6_IJS8_SA_S9_EEENS6_IJNS7_ILi1EEESI_SI_EEESC_SE_Li256ELb1ELb1ELb1ELb0EEENS1_36VarlenDynamicPersistentTileSchedulerILi128ELi64ELi256ELi256ELb1ELb1ELb0ELb1ELb1ELb1EEEEEEEEEvNT_6ParamsE,@"STO_CUDA_ENTRY STV_DEFAULT"
_ZN7cutlass13device_kernelIN5flash19enable_sm80_to_sm89INS1_16FlashAttnFwdSm80INS1_25CollectiveMainloopFwdSm80ILi8ELi1ELb0EN4cute5tupleIJNS5_1CILi128EEENS7_ILi64EEENS7_ILi192EEEEEELi192ENS_10bfloat16_tEfNS_4arch4Sm80ELb1ELb0ELb1ELb1ELb0ELb0ELb1ELb1EEENS1_21CollectiveEpilogueFwdINS6_IJS8_SA_S9_EEENS6_IJNS7_ILi1EEESI_SI_EEESC_SE_Li256ELb1ELb1ELb1ELb0EEENS1_36VarlenDynamicPersistentTileSchedulerILi128ELi64ELi256ELi256ELb1ELb1ELb0ELb1ELb1ELb1EEEEEEEEEvNT_6ParamsE:
        /* <DEDUP_REMOVED lines=52> */
.L_x_866:
        /* <DEDUP_REMOVED lines=16> */
.L_x_963:
        /* <DEDUP_REMOVED lines=16> */
.L_x_964:
[----:B---3--:R-:W-:-:S05]  /*0540*/  IMAD R0, R0, c[0x0][0x538], RZ ;  /* 0x00014e0000007a24 */ /* 0x008fca00078e02ff */
[----:B------:R-:W-:-:S04]  /*0550*/  IADD3 R7, R0, R7, RZ ;  /* 0x0000000700077210 */ /* 0x000fc80007ffe0ff */
[----:B------:R-:W-:-:S13]  /*0560*/  ISETP.GT.AND P0, PT, R7, UR4, PT ;  /* 0x0000000407007c0c */ /* 0x000fda000bf04270 */
[----:B-12---:R-:W-:Y:S05]  /*0570*/  @!P0 BRA `(.L_x_866) ;  /* 0xfffffdc000008947 */ /* 0x006fea000383ffff */
.L_x_862:
[----:B--2---:R-:W-:-:S05]  /*0580*/  IADD3 R232, -R0, R7, RZ ;  /* 0x0000000700e87210 */ /* 0x004fca0007ffe1ff */
[----:B------:R-:W-:-:S05]  /*0590*/  IMAD R0, R4, c[0x0][0x538], R232 ;  /* 0x00014e0004007a24 */ /* 0x000fca00078e02e8 */
[----:B------:R-:W-:Y:S01]  /*05a0*/  ISETP.GT.AND P0, PT, R0, UR4, PT ;  /* 0x0000000400007c0c */ /* 0x000fe2000bf04270 */
[----:B------:R-:W-:-:S12]  /*05b0*/  BRA.DIV ~URZ, `(.L_x_867) ;  /* 0x000107127f007947 */ /* 0x000fd8000b800000 */
[----:B------:R-:W-:-:S04]  /*05c0*/  VOTE.ANY R10, PT, !P0 ;  /* 0x00000000000a7806 */ /* 0x000fc800040e0100 */
.L_x_965:
[----:B------:R-:W1:Y:S02]  /*05d0*/  POPC R7, R10 ;  /* 0x0000000a00077309 */ /* 0x000e640000000000 */
[----:B-1----:R-:W-:Y:S01]  /*05e0*/  IADD3 R235, R7, R6, RZ ;  /* 0x0000000607eb7210 */ /* 0x002fe20007ffe0ff */
[----:B------:R-:W-:Y:S05]  /*05f0*/  BRA.DIV ~URZ, `(.L_x_868) ;  /* 0x000107227f007947 */ /* 0x000fea000b800000 */
[----:B------:R1:W2:Y:S01]  /*0600*/  SHFL.IDX PT, R233, R9, R7, 0x1f ;  /* 0x00001f0709e97589 */ /* 0x0002a200000e0000 */
[----:B------:R-:W-:-:S03]  /*0610*/  MOV R6, RZ ;  /* 0x000000ff00067202 */ /* 0x000fc60000000f00 */
[----:B------:R1:W3:Y:S04]  /*0620*/  SHFL.IDX PT, R9, R8, R7, 0x1f ;  /* 0x00001f0708097589 */ /* 0x0002e800000e0000 */
.L_x_966:
[----:B------:R-:W-:Y:S01]  /*0630*/  ISETP.NE.AND P0, PT, R10, RZ, PT ;  /* 0x000000ff0a00720c */ /* 0x000fe20003f05270 */
[----:B------:R-:W-:-:S12]  /*0640*/  BSSY B0, `(.L_x_869) ;  /* 0x0000005000007945 */ /* 0x000fd80003800000 */
[----:B------:R-:W-:Y:S05]  /*0650*/  @!P0 BRA `(.L_x_870) ;  /* 0x0000003000008947 */ /* 0x000fea0003800000 */
[----:B------:R-:W-:Y:S01]  /*0660*/  IADD3 R3, R7, -0x1, RZ ;  /* 0xffffffff07037810 */ /* 0x000fe20007ffe0ff */
[----:B------:R-:W-:Y:S05]  /*0670*/  BRA.DIV ~URZ, `(.L_x_871) ;  /* 0x000107827f007947 */ /* 0x000fea000b800000 */
[----:B------:R4:W1:Y:S02]  /*0680*/  SHFL.IDX PT, R6, R4, R3, 0x1f ;  /* 0x00001f0304067589 */ /* 0x00086400000e0000 */
.L_x_870:
[----:B------:R-:W-:Y:S05]  /*0690*/  BSYNC B0 ;  /* 0x0000000000007941 */ /* 0x000fea0003800000 */
.L_x_869:
        /* <DEDUP_REMOVED lines=67> */
.L_x_873:
        /* <DEDUP_REMOVED lines=68> */
.L_x_874:
[----:B------:R-:W-:Y:S05]  /*0f10*/  BSYNC B0 ;  /* 0x0000000000007941 */ /* 0x000fea0003800000 */
.L_x_872:
[----:B------:R-:W-:-:S04]  /*0f20*/  LOP3.LUT R0, RZ, R0, RZ, 0x33, !PT ;  /* 0x00000000ff007212 */ /* 0x000fc800078e33ff */
[----:B------:R-:W-:Y:S01]  /*0f30*/  IADD3 R233, R0, R233, RZ ;  /* 0x000000e900e97210 */ /* 0x000fe20007ffe0ff */
[----:B------:R-:W-:Y:S05]  /*0f40*/  BRA `(.L_x_875) ;  /* 0x0000004000007947 */ /* 0x000fea0003800000 */
.L_x_863:
[----:B--2---:R-:W-:Y:S01]  /*0f50*/  IMAD.MOV.U32 R233, RZ, RZ, RZ ;  /* 0x000000ffffe97224 */ /* 0x004fe200078e00ff */
[----:B------:R-:W-:Y:S01]  /*0f60*/  MOV R234, RZ ;  /* 0x000000ff00ea7202 */ /* 0x000fe20000000f00 */
[----:B------:R-:W-:Y:S01]  /*0f70*/  IMAD.U32 R232, RZ, RZ, UR4 ;  /* 0x00000004ffe87e24 */ /* 0x000fe2000f8e00ff */
[----:B------:R-:W-:Y:S02]  /*0f80*/  MOV R235, c[0x0][0x53c] ;  /* 0x00014f0000eb7a02 */ /* 0x000fe40000000f00 */
.L_x_875:
[----:B------:R-:W-:Y:S01]  /*0f90*/  ISETP.NE.AND P0, PT, R12, RZ, PT ;  /* 0x000000ff0c00720c */ /* 0x000fe20003f05270 */
[----:B------:R-:W-:-:S12]  /*0fa0*/  WARPSYNC 0xffffffff ;  /* 0xffffffff00007948 */ /* 0x000fd80003800000 */
[----:B------:R1:W-:Y:S04]  /*0fb0*/  @!P0 STS.128 [0x18100], R232 ;  /* 0x018100e8ff008388 */ /* 0x0003e80000000c00 */
[----:B------:R-:W-:Y:S06]  /*0fc0*/  BAR.ARV 0x5, 0x100 ;  /* 0x0144000000007b1d */ /* 0x000fec0000002000 */
.L_x_861:
        /* <DEDUP_REMOVED lines=70> */
[----:B------:R-:W-:Y:S01]  /*1430*/  IADD3 R238, R236, 0x40, RZ ;  /* 0x00000040ecee7810 */ /* 0x000fe20007ffe0ff */
[----:B------:R-:W-:Y:S01]  /*1440*/  IMAD.MOV.U32 R13, RZ, RZ, 0x20 ;  /* 0x00000020ff0d7424 */ /* 0x000fe200078e00ff */
[----:B------:R-:W-:Y:S01]  /*1450*/  LOP3.LUT R3, R3, 0xfffffe00, RZ, 0xc0, !PT ;  /* 0xfffffe0003037812 */ /* 0x000fe200078ec0ff */
[----:B------:R-:W-:Y:S01]  /*1460*/  IMAD.IADD R8, R5, 0x1, R2 ;  /* 0x0000000105087824 */ /* 0x000fe200078e0202 */
[----:B------:R-:W-:-:S02]  /*1470*/  LOP3.LUT R0, R0, 0x1ffffffe, RZ, 0xc0, !PT ;  /* 0x1ffffffe00007812 */ /* 0x000fc400078ec0ff */
        /* <DEDUP_REMOVED lines=9> */
[----:B------:R-:W-:Y:S01]  /*1510*/  IMAD R9, R9, 0x8, R16 ;  /* 0x0000000809097824 */ /* 0x000fe200078e0210 */
[----:B------:R-:W-:-:S02]  /*1520*/  SHF.R.S32.HI R7, RZ, 0x1f, R238 ;  /* 0x0000001fff077819 */ /* 0x000fc400000114ee */
[----:B------:R-:W-:Y:S02]  /*1530*/  SHF.R.S32.HI R6, RZ, 0x1f, R239 ;  /* 0x0000001fff067819 */ /* 0x000fe400000114ef */
[C---:B------:R-:W-:Y:S01]  /*1540*/  LOP3.LUT P6, RZ, R11.reuse, 0x2, RZ, 0xc0, !PT ;  /* 0x000000020bff7812 */ /* 0x040fe200078cc0ff */
[----:B------:R2:W-:Y:S01]  /*1550*/  STL [R1+0x14], R7 ;  /* 0x0000140701007387 */ /* 0x0005e20000100800 */
[----:B------:R-:W-:Y:S01]  /*1560*/  LOP3.LUT P5, RZ, R11, 0x4, RZ, 0xc0, !PT ;  /* 0x000000040bff7812 */ /* 0x000fe200078ac0ff */
[----:B------:R-:W-:Y:S01]  /*1570*/  IMAD.MOV.U32 R11, RZ, RZ, 0x40 ;  /* 0x00000040ff0b7424 */ /* 0x000fe200078e00ff */
[----:B------:R-:W-:Y:S01]  /*1580*/  LOP3.LUT P3, RZ, R10, 0x4, RZ, 0xc0, !PT ;  /* 0x000000040aff7812 */ /* 0x000fe2000786c0ff */
[----:B------:R3:W-:Y:S01]  /*1590*/  STL [R1+0x10], R6 ;  /* 0x0000100601007387 */ /* 0x0007e20000100800 */
[----:B------:R-:W-:Y:S02]  /*15a0*/  LEA R184, R0, 0x6100, 0x1 ;  /* 0x0000610000b87811 */ /* 0x000fe400078e08ff */
[C---:B------:R-:W-:Y:S01]  /*15b0*/  SEL R2, R11.reuse, 0xffffffc0, !P3 ;  /* 0xffffffc00b027807 */ /* 0x040fe20005800000 */
[----:B------:R4:W-:Y:S01]  /*15c0*/  STL [R1+0x4], R9 ;  /* 0x0000040901007387 */ /* 0x0009e20000100800 */
        /* <DEDUP_REMOVED lines=19> */
[----:B----4-:R-:W-:Y:S01]  /*1700*/  IADD3 R9, R229, 0xb8, RZ ;  /* 0x000000b8e5097810 */ /* 0x010fe20007ffe0ff */
        /* <DEDUP_REMOVED lines=33> */
.L_x_962:
        /* <DEDUP_REMOVED lines=12> */
[C---:B------:R-:W-:Y:S02]  /*19e0*/  @P2 LEA R2, P0, R243.reuse, c[0x0][0x370], 0x2 ;  /* 0x0000dc00f3022a11 */ /* 0x040fe400078010ff */
[C---:B------:R-:W-:Y:S01]  /*19f0*/  LEA R4, P4, R243.reuse, c[0x0][0x348], 0x2 ;  /* 0x0000d200f3047a11 */ /* 0x040fe200078810ff */
[----:B------:R1:W-:Y:S01]  /*1a00*/  STL [R1+0xc], R18 ;  /* 0x00000c1201007387 */ /* 0x0003e20000100800 */
[----:B------:R-:W-:Y:S02]  /*1a10*/  @P2 LEA.HI.X R3, R243, c[0x0][0x374], R18, 0x2, P0 ;  /* 0x0000dd00f3032a11 */ /* 0x000fe400000f1412 */
[----:B------:R-:W-:-:S03]  /*1a20*/  ISETP.NE.U32.AND P0, PT, RZ, c[0x0][0x350], PT ;  /* 0x0000d400ff007a0c */ /* 0x000fc60003f05070 */
[----:B------:R2:W5:Y:S01]  /*1a30*/  @P2 LDG.E R9, [R2.64] ;  /* 0x0000000602092981 */ /* 0x000562000c1e1900 */
[----:B------:R-:W-:Y:S02]  /*1a40*/  ISETP.NE.AND.EX P0, PT, RZ, c[0x0][0x354], PT, P0 ;  /* 0x0000d500ff007a0c */ /* 0x000fe40003f05300 */
[C---:B------:R-:W-:Y:S02]  /*1a50*/  @P5 LEA R6, P2, R243.reuse, c[0x0][0x360], 0x2 ;  /* 0x0000d800f3065a11 */ /* 0x040fe400078410ff */
[C-C-:B------:R-:W-:Y:S02]  /*1a60*/  LEA.HI.X R5, R243.reuse, c[0x0][0x34c], R18.reuse, 0x2, P4 ;  /* 0x0000d300f3057a11 */ /* 0x140fe400020f1412 */
[----:B------:R-:W-:-:S03]  /*1a70*/  @P5 LEA.HI.X R7, R243, c[0x0][0x364], R18, 0x2, P2 ;  /* 0x0000d900f3075a11 */ /* 0x000fc600010f1412 */
[----:B------:R1:W5:Y:S04]  /*1a80*/  @P1 LDG.E R8, [R4.64] ;  /* 0x0000000604081981 */ /* 0x000368000c1e1900 */
[----:B------:R1:W5:Y:S01]  /*1a90*/  @P5 LDG.E R231, [R6.64] ;  /* 0x0000000606e75981 */ /* 0x000362000c1e1900 */
[----:B--2---:R-:W-:-:S04]  /*1aa0*/  LEA R2, P3, R243, c[0x0][0x350], 0x2 ;  /* 0x0000d400f3027a11 */ /* 0x004fc800078610ff */
[----:B------:R-:W-:-:S05]  /*1ab0*/  LEA.HI.X R3, R243, c[0x0][0x354], R18, 0x2, P3 ;  /* 0x0000d500f3037a11 */ /* 0x000fca00018f1412 */
[----:B------:R1:W5:Y:S01]  /*1ac0*/  @P0 LDG.E R10, [R2.64] ;  /* 0x00000006020a0981 */ /* 0x000362000c1e1900 */
[----:B------:R-:W-:-:S05]  /*1ad0*/  LOP3.LUT R19, R234, 0xffff, RZ, 0xc0, !PT ;  /* 0x0000ffffea137812 */ /* 0x000fca00078ec0ff */
[----:B------:R1:W-:Y:S01]  /*1ae0*/  STL [R1], R19 ;  /* 0x0000001301007387 */ /* 0x0003e20000100800 */
[----:B------:R-:W-:Y:S01]  /*1af0*/  YIELD ;  /* 0x0000000000007946 */ /* 0x000fe20003800000 */
[----:B------:R-:W-:Y:S05]  /*1b00*/  @P5 BRA `(.L_x_876) ;  /* 0x0000005000005947 */ /* 0x000fea0003800000 */
[----:B-----5:R-:W-:Y:S01]  /*1b10*/  MOV R231, c[0x0][0x168] ;  /* 0x00005a0000e77a02 */ /* 0x020fe20000000f00 */
[----:B------:R-:W-:Y:S05]  /*1b20*/  @!P1 BRA `(.L_x_876) ;  /* 0x0000003000009947 */ /* 0x000fea0003800000 */
[----:B-1----:R-:W2:Y:S04]  /*1b30*/  LDG.E R6, [R4.64] ;  /* 0x0000000604067981 */ /* 0x002ea8000c1e1900 */
[----:B------:R-:W2:Y:S02]  /*1b40*/  LDG.E R0, [R4.64+0x4] ;  /* 0x0000040604007981 */ /* 0x000ea4000c1e1900 */
[----:B--2---:R-:W-:Y:S02]  /*1b50*/  IADD3 R231, -R6, R0, RZ ;  /* 0x0000000006e77210 */ /* 0x004fe40007ffe1ff */
.L_x_876:
[----:B------:R-:W-:-:S04]  /*1b60*/  ISETP.NE.U32.AND P2, PT, RZ, c[0x0][0x368], PT ;  /* 0x0000da00ff007a0c */ /* 0x000fc80003f45070 */
[----:B------:R-:W-:-:S13]  /*1b70*/  ISETP.NE.AND.EX P2, PT, RZ, c[0x0][0x36c], PT, P2 ;  /* 0x0000db00ff007a0c */ /* 0x000fda0003f45320 */
[----:B------:R-:W-:Y:S05]  /*1b80*/  @!P2 BRA `(.L_x_877) ;  /* 0x000000400000a947 */ /* 0x000fea0003800000 */
[----:B-1----:R-:W-:-:S04]  /*1b90*/  LEA R2, P2, R243, c[0x0][0x368], 0x2 ;  /* 0x0000da00f3027a11 */ /* 0x002fc800078410ff */
[----:B------:R-:W-:-:S05]  /*1ba0*/  LEA.HI.X R3, R243, c[0x0][0x36c], R18, 0x2, P2 ;  /* 0x0000db00f3037a11 */ /* 0x000fca00010f1412 */
[----:B------:R1:W5:Y:S01]  /*1bb0*/  LDG.E R0, [R2.64] ;  /* 0x0000000602007981 */ /* 0x000362000c1e1900 */
[----:B------:R-:W-:Y:S05]  /*1bc0*/  BRA `(.L_x_878) ;  /* 0x0000005000007947 */ /* 0x000fea0003800000 */
.L_x_877:
[----:B------:R-:W-:Y:S01]  /*1bd0*/  MOV R0, c[0x0][0x1d0] ;  /* 0x0000740000007a02 */ /* 0x000fe20000000f00 */
[----:B------:R-:W-:Y:S05]  /*1be0*/  @!P0 BRA `(.L_x_878) ;  /* 0x0000003000008947 */ /* 0x000fea0003800000 */
[----:B-1----:R-:W2:Y:S04]  /*1bf0*/  LDG.E R4, [R2.64] ;  /* 0x0000000602047981 */ /* 0x002ea8000c1e1900 */
[----:B------:R-:W2:Y:S02]  /*1c00*/  LDG.E R0, [R2.64+0x4] ;  /* 0x0000040602007981 */ /* 0x000ea4000c1e1900 */
[----:B--2---:R-:W-:Y:S02]  /*1c10*/  IADD3 R0, -R4, R0, RZ ;  /* 0x0000000004007210 */ /* 0x004fe40007ffe1ff */
.L_x_878:
[----:B-1----:R-:W-:Y:S01]  /*1c20*/  IMAD.MOV.U32 R2, RZ, RZ, c[0x0][0x2c4] ;  /* 0x0000b100ff027624 */ /* 0x002fe200078e00ff */
[----:B------:R-:W-:Y:S01]  /*1c30*/  BSSY B0, `(.L_x_879) ;  /* 0x000003c000007945 */ /* 0x000fe20003800000 */
[----:B------:R-:W-:-:S02]  /*1c40*/  IMAD.SHL.U32 R233, R233, 0x80, RZ ;  /* 0x00000080e9e97824 */ /* 0x000fc400078e00ff */
[--C-:B-----5:R-:W-:Y:S01]  /*1c50*/  IMAD.IADD R230, R0, 0x1, -R9.reuse ;  /* 0x0000000100e67824 */ /* 0x120fe200078e0a09 */
[----:B------:R-:W-:Y:S01]  /*1c60*/  ISETP.NE.AND P2, PT, R2, 0x1, PT ;  /* 0x000000010200780c */ /* 0x000fe20003f45270 */
[----:B------:R-:W-:Y:S01]  /*1c70*/  IMAD.IADD R12, R10, 0x1, R9 ;  /* 0x000000010a0c7824 */ /* 0x000fe200078e0209 */
[----:B------:R-:W-:Y:S02]  /*1c80*/  IADD3 R2, R233, 0x7f, RZ ;  /* 0x0000007fe9027810 */ /* 0x000fe40007ffe0ff */
[----:B------:R-:W-:-:S03]  /*1c90*/  IADD3 R3, R230, 0x40, -R231 ;  /* 0x00000040e6037810 */ /* 0x000fc60007ffe8e7 */
[----:B------:R-:W-:-:S06]  /*1ca0*/  IMAD.MOV.U32 R0, RZ, RZ, R2 ;  /* 0x000000ffff007224 */ /* 0x000fcc00078e0002 */
[----:B------:R-:W-:Y:S01]  /*1cb0*/  @P2 IMAD.HI.U32 R4, R2, c[0x0][0x2c8], RZ ;  /* 0x0000b20002042a27 */ /* 0x000fe200078e00ff */
[----:B------:R-:W-:-:S04]  /*1cc0*/  IADD3 R2, R230, 0x3f, RZ ;  /* 0x0000003fe6027810 */ /* 0x000fc80007ffe0ff */
[----:B------:R-:W-:-:S05]  /*1cd0*/  @P2 SHF.R.U32.HI R0, RZ, c[0x0][0x2cc], R4 ;  /* 0x0000b300ff002a19 */ /* 0x000fca0000011604 */
[----:B------:R-:W-:Y:S01]  /*1ce0*/  IMAD.IADD R0, R3, 0x1, R0 ;  /* 0x0000000103007824 */ /* 0x000fe200078e0200 */
[----:B------:R-:W-:-:S04]  /*1cf0*/  SHF.R.S32.HI R3, RZ, 0x1f, R2 ;  /* 0x0000001fff037819 */ /* 0x000fc80000011402 */
[----:B------:R-:W-:Y:S02]  /*1d00*/  SHF.R.S32.HI R4, RZ, 0x1f, R0 ;  /* 0x0000001fff047819 */ /* 0x000fe40000011400 */
[----:B------:R-:W-:Y:S02]  /*1d10*/  LEA.HI R2, R3, R2, RZ, 0x6 ;  /* 0x0000000203027211 */ /* 0x000fe400078f30ff */
[----:B------:R-:W-:Y:S02]  /*1d20*/  LEA.HI R0, R4, R0, RZ, 0x6 ;  /* 0x0000000004007211 */ /* 0x000fe400078f30ff */
[----:B------:R-:W-:Y:S02]  /*1d30*/  SHF.R.S32.HI R2, RZ, 0x6, R2 ;  /* 0x00000006ff027819 */ /* 0x000fe40000011402 */
[----:B------:R-:W-:Y:S02]  /*1d40*/  SHF.R.S32.HI R0, RZ, 0x6, R0 ;  /* 0x00000006ff007819 */ /* 0x000fe40000011400 */
[----:B------:R-:W-:-:S02]  /*1d50*/  LOP3.LUT R3, R234, 0xff000000, RZ, 0xc0, !PT ;  /* 0xff000000ea037812 */ /* 0x000fc400078ec0ff */
[----:B------:R-:W-:Y:S01]  /*1d60*/  IMNMX R6, R2, R0, PT ;  /* 0x0000000002067217 */ /* 0x000fe20003800200 */
[----:B------:R-:W-:Y:S01]  /*1d70*/  IMAD.MOV.U32 R2, RZ, RZ, RZ ;  /* 0x000000ffff027224 */ /* 0x000fe200078e00ff */
[----:B------:R-:W-:Y:S02]  /*1d80*/  LOP3.LUT R4, R234, 0xff0000, RZ, 0xc0, !PT ;  /* 0x00ff0000ea047812 */ /* 0x000fe400078ec0ff */
[----:B------:R-:W-:Y:S02]  /*1d90*/  SHF.R.U32.HI R0, RZ, 0x8, R3 ;  /* 0x00000008ff007819 */ /* 0x000fe40000011603 */
[----:B------:R-:W-:Y:S02]  /*1da0*/  ISETP.GE.AND P3, PT, R6, 0x1, PT ;  /* 0x000000010600780c */ /* 0x000fe40003f66270 */
[----:B------:R-:W-:-:S04]  /*1db0*/  LEA.HI R0, R4, R0, RZ, 0x10 ;  /* 0x0000000004007211 */ /* 0x000fc800078f80ff */
        /* <DEDUP_REMOVED lines=35> */
.L_x_880:
[----:B------:R-:W-:Y:S05]  /*1ff0*/  BSYNC B0 ;  /* 0x0000000000007941 */ /* 0x000fea0003800000 */
.L_x_879:
        /* <DEDUP_REMOVED lines=62> */
[----:B------:R-:W-:Y:S01]  /*23e0*/  SHF.R.S32.HI R6, RZ, 0x1f, R12 ;  /* 0x0000001fff067819 */ /* 0x000fe2000001140c */
[----:B------:R-:W5:Y:S01]  /*23f0*/  S2R R7, SR_TID.X ;  /* 0x0000000000077919 */ /* 0x000f620000002100 */
[----:B------:R-:W-:Y:S01]  /*2400*/  ISETP.GE.AND P5, PT, R236, c[0x0][0x1d4], PT ;  /* 0x00007500ec007a0c */ /* 0x000fe20003fa6270 */
[----:B------:R-:W-:Y:S01]  /*2410*/  IMAD R0, R0, c[0x0][0x178], RZ ;  /* 0x00005e0000007a24 */ /* 0x000fe200078e02ff */
[----:B------:R-:W-:Y:S02]  /*2420*/  ISETP.GE.AND P6, PT, R239, c[0x0][0x198], PT ;  /* 0x00006600ef007a0c */ /* 0x000fe40003fc6270 */
[----:B------:R-:W-:Y:S01]  /*2430*/  IADD3 R68, R17, -0x1, RZ ;  /* 0xffffffff11447810 */ /* 0x000fe20007ffe0ff */
[----:B------:R-:W-:-:S02]  /*2440*/  IMAD R0, R8, c[0x0][0x17c], R0 ;  /* 0x00005f0008007a24 */ /* 0x000fc400078e0200 */
[----:B---3--:R-:W-:Y:S01]  /*2450*/  IMAD.WIDE.U32 R2, R8, c[0x0][0x178], RZ ;  /* 0x00005e0008027a25 */ /* 0x008fe200078e00ff */
[----:B------:R-:W-:Y:S02]  /*2460*/  SEL R8, R18, RZ, !P1 ;  /* 0x000000ff12087207 */ /* 0x000fe40004800000 */
[----:B-----5:R-:W-:Y:S01]  /*2470*/  SHF.R.S32.HI R16, RZ, 0x1f, R7 ;  /* 0x0000001fff107819 */ /* 0x020fe20000011407 */
[----:B------:R-:W-:Y:S02]  /*2480*/  IMAD.IADD R3, R3, 0x1, R0 ;  /* 0x0000000103037824 */ /* 0x000fe400078e0200 */
[----:B------:R-:W-:Y:S01]  /*2490*/  IMAD R9, R8, c[0x0][0x1c0], RZ ;  /* 0x0000700008097a24 */ /* 0x000fe200078e02ff */
[----:B------:R-:W-:-:S04]  /*24a0*/  LEA.HI R16, R16, R7, RZ, 0x3 ;  /* 0x0000000710107211 */ /* 0x000fc800078f18ff */
[----:B------:R-:W-:Y:S01]  /*24b0*/  SHF.R.S32.HI R16, RZ, 0x3, R16 ;  /* 0x00000003ff107819 */ /* 0x000fe20000011410 */
[----:B--2---:R-:W-:Y:S02]  /*24c0*/  IMAD.IADD R10, R4, 0x1, R233 ;  /* 0x00000001040a7824 */ /* 0x004fe400078e02e9 */
[----:B-1----:R-:W-:Y:S01]  /*24d0*/  IMAD.WIDE.U32 R4, R19, c[0x0][0x1b8], R2 ;  /* 0x00006e0013047a25 */ /* 0x002fe200078e0002 */
[----:B------:R-:W-:Y:S02]  /*24e0*/  IADD3 R2, P4, R16, R12, RZ ;  /* 0x0000000c10027210 */ /* 0x000fe40007f9e0ff */
[----:B------:R-:W-:Y:S01]  /*24f0*/  MOV R0, R10 ;  /* 0x0000000a00007202 */ /* 0x000fe20000000f00 */
[----:B------:R-:W-:Y:S01]  /*2500*/  @P2 IMAD.HI.U32 R7, R10, c[0x0][0x2c8], RZ ;  /* 0x0000b2000a072a27 */ /* 0x000fe200078e00ff */
[----:B------:R-:W-:Y:S02]  /*2510*/  SEL R3, R243, RZ, !P1 ;  /* 0x000000fff3037207 */ /* 0x000fe40004800000 */
[----:B------:R-:W-:Y:S01]  /*2520*/  LEA.HI.X.SX32 R8, R16, R6, 0x1, P4 ;  /* 0x0000000610087211 */ /* 0x000fe200020f0eff */
[----:B------:R-:W-:Y:S01]  /*2530*/  IMAD R5, R19, c[0x0][0x1bc], R5 ;  /* 0x00006f0013057a24 */ /* 0x000fe200078e0205 */
[----:B------:R-:W-:Y:S01]  /*2540*/  @P2 SHF.R.U32.HI R0, RZ, c[0x0][0x2cc], R7 ;  /* 0x0000b300ff002a19 */ /* 0x000fe20000011607 */
[C---:B------:R-:W-:Y:S01]  /*2550*/  IMAD R12, R3.reuse, c[0x0][0x1c4], R9 ;  /* 0x00007100030c7a24 */ /* 0x040fe200078e0209 */
[----:B------:R-:W-:Y:S01]  /*2560*/  ISETP.GE.AND P4, PT, R238, c[0x0][0x1d4], PT ;  /* 0x00007500ee007a0c */ /* 0x000fe20003f86270 */
[----:B------:R-:W-:Y:S01]  /*2570*/  IMAD.WIDE.U32 R4, R3, c[0x0][0x1c0], R4 ;  /* 0x0000700003047a25 */ /* 0x000fe200078e0004 */
[----:B------:R-:W-:-:S03]  /*2580*/  SHF.R.S32.HI R11, RZ, 0x1f, R0 ;  /* 0x0000001fff0b7819 */ /* 0x000fc60000011400 */
[C---:B------:R-:W-:Y:S02]  /*2590*/  IMAD R15, R8.reuse, c[0x0][0x1e0], RZ ;  /* 0x00007800080f7a24 */ /* 0x040fe400078e02ff */
[----:B------:R-:W-:Y:S02]  /*25a0*/  IMAD R14, R8, c[0x0][0x208], RZ ;  /* 0x00008200080e7a24 */ /* 0x000fe400078e02ff */
[----:B------:R-:W-:Y:S02]  /*25b0*/  IMAD.IADD R3, R5, 0x1, R12 ;  /* 0x0000000105037824 */ /* 0x000fe400078e020c */
[----:B------:R-:W-:-:S04]  /*25c0*/  IMAD.WIDE.U32 R6, R2, c[0x0][0x1e0], R236 ;  /* 0x0000780002067a25 */ /* 0x000fc800078e00ec */
[----:B------:R-:W-:-:S04]  /*25d0*/  IMAD.WIDE.U32 R8, R2, c[0x0][0x208], R236 ;  /* 0x0000820002087a25 */ /* 0x000fc800078e00ec */
[C---:B------:R-:W-:Y:S02]  /*25e0*/  IMAD R12, R2.reuse, c[0x0][0x1e4], R15 ;  /* 0x00007900020c7a24 */ /* 0x040fe400078e020f */
[----:B------:R-:W-:Y:S02]  /*25f0*/  IMAD R14, R2, c[0x0][0x20c], R14 ;  /* 0x00008300020e7a24 */ /* 0x000fe400078e020e */
[----:B------:R-:W-:Y:S01]  /*2600*/  IMAD R5, R11, c[0x0][0x1b0], RZ ;  /* 0x00006c000b057a24 */ /* 0x000fe200078e02ff */
[C---:B------:R-:W-:Y:S01]  /*2610*/  IADD3 R11, -R0.reuse, RZ, RZ ;  /* 0x000000ff000b7210 */ /* 0x040fe20007ffe1ff */
[----:B------:R-:W-:Y:S01]  /*2620*/  IMAD.MOV.U32 R2, RZ, RZ, R4 ;  /* 0x000000ffff027224 */ /* 0x000fe200078e0004 */
[----:B------:R-:W-:Y:S01]  /*2630*/  IADD3 R7, R7, R12, RZ ;  /* 0x0000000c07077210 */ /* 0x000fe20007ffe0ff */
[C---:B------:R-:W-:Y:S01]  /*2640*/  IMAD R4, R0.reuse, c[0x0][0x1b4], R5 ;  /* 0x00006d0000047a24 */ /* 0x040fe200078e0205 */
[----:B------:R-:W-:Y:S01]  /*2650*/  SEL R12, RZ, 0x1, P5 ;  /* 0x00000001ff0c7807 */ /* 0x000fe20002800000 */
[----:B------:R-:W-:-:S04]  /*2660*/  IMAD.WIDE.U32 R2, R0, c[0x0][0x1b0], R2 ;  /* 0x00006c0000027a25 */ /* 0x000fc800078e0002 */
[----:B------:R-:W-:Y:S01]  /*2670*/  IMAD R0, R11, c[0x0][0x2c4], R10 ;  /* 0x0000b1000b007a24 */ /* 0x000fe200078e020a */
[----:B------:R-:W-:Y:S01]  /*2680*/  IADD3 R3, R3, R4, RZ ;  /* 0x0000000403037210 */ /* 0x000fe20007ffe0ff */
[----:B------:R-:W-:Y:S01]  /*2690*/  IMAD.MOV.U32 R4, RZ, RZ, R8 ;  /* 0x000000ffff047224 */ /* 0x000fe200078e0008 */
[----:B------:R-:W-:Y:S01]  /*26a0*/  SEL R8, RZ, 0xffffffff, P4 ;  /* 0xffffffffff087807 */ /* 0x000fe20002000000 */
[----:B------:R-:W-:Y:S01]  /*26b0*/  IMAD.IADD R5, R9, 0x1, R14 ;  /* 0x0000000109057824 */ /* 0x000fe200078e020e */
[----:B------:R-:W-:Y:S02]  /*26c0*/  SHF.R.S32.HI R10, RZ, 0x1f, R0 ;  /* 0x0000001fff0a7819 */ /* 0x000fe40000011400 */
[----:B------:R-:W-:Y:S01]  /*26d0*/  SHF.L.U32 R11, R8, 0x1, RZ ;  /* 0x00000001080b7819 */ /* 0x000fe200000006ff */
[----:B------:R-:W-:-:S03]  /*26e0*/  IMAD.WIDE.U32 R8, R19, c[0x0][0x1e8], R6 ;  /* 0x00007a0013087a25 */ /* 0x000fc600078e0006 */
[----:B------:R-:W-:Y:S01]  /*26f0*/  LOP3.LUT R15, R11, 0x2, R12, 0xe2, !PT ;  /* 0x000000020b0f7812 */ /* 0x000fe200078ee20c */
[----:B------:R-:W-:Y:S02]  /*2700*/  IMAD R10, R10, c[0x0][0x1a8], RZ ;  /* 0x00006a000a0a7a24 */ /* 0x000fe400078e02ff */
[----:B------:R-:W-:-:S04]  /*2710*/  IMAD.WIDE.U32 R6, R0, c[0x0][0x1a8], R2 ;  /* 0x00006a0000067a25 */ /* 0x000fc800078e0002 */
[----:B------:R-:W-:Y:S01]  /*2720*/  IMAD R10, R0, c[0x0][0x1ac], R10 ;  /* 0x00006b00000a7a24 */ /* 0x000fe200078e020a */
[----:B----4-:R-:W-:Y:S01]  /*2730*/  @P3 SHF.R.S32.HI R0, RZ, 0x1f, R13 ;  /* 0x0000001fff003819 */ /* 0x010fe2000001140d */
[----:B------:R-:W-:Y:S01]  /*2740*/  @!P3 IMAD.MOV.U32 R0, RZ, RZ, R18 ;  /* 0x000000ffff00b224 */ /* 0x000fe200078e0012 */
[C---:B------:R-:W-:Y:S01]  /*2750*/  LEA R14, P1, R6.reuse, c[0x0][0x160], 0x1 ;  /* 0x00005800060e7a11 */ /* 0x040fe200078208ff */
[----:B------:R-:W-:Y:S01]  /*2760*/  IMAD.IADD R7, R7, 0x1, R10 ;  /* 0x0000000107077824 */ /* 0x000fe200078e020a */
[----:B------:R-:W-:Y:S01]  /*2770*/  @!P3 MOV R13, R243 ;  /* 0x000000f3000db202 */ /* 0x000fe20000000f00 */
[C---:B------:R-:W-:Y:S01]  /*2780*/  IMAD.WIDE.U32 R2, R19.reuse, c[0x0][0x210], R4 ;  /* 0x0000840013027a25 */ /* 0x040fe200078e0004 */
[----:B------:R-:W-:Y:S02]  /*2790*/  MOV R4, R8 ;  /* 0x0000000800047202 */ /* 0x000fe40000000f00 */
[----:B------:R-:W-:Y:S01]  /*27a0*/  LEA.HI.X R11, R6, c[0x0][0x164], R7, 0x1, P1 ;  /* 0x00005900060b7a11 */ /* 0x000fe200008f0c07 */
[C---:B------:R-:W-:Y:S01]  /*27b0*/  IMAD R5, R19.reuse, c[0x0][0x1ec], R9 ;  /* 0x00007b0013057a24 */ /* 0x040fe200078e0209 */
[----:B------:R-:W-:Y:S01]  /*27c0*/  SEL R6, R0, RZ, !P0 ;  /* 0x000000ff00067207 */ /* 0x000fe20004000000 */
[----:B------:R-:W-:Y:S01]  /*27d0*/  IMAD R3, R19, c[0x0][0x214], R3 ;  /* 0x0000850013037a24 */ /* 0x000fe200078e0203 */
[----:B------:R-:W-:Y:S01]  /*27e0*/  SEL R0, R13, RZ, !P0 ;  /* 0x000000ff0d007207 */ /* 0x000fe20004000000 */
[----:B------:R-:W-:Y:S01]  /*27f0*/  IMAD.IADD R9, R16, 0x1, R233 ;  /* 0x0000000110097824 */ /* 0x000fe200078e02e9 */
[----:B------:R-:W-:Y:S01]  /*2800*/  ISETP.GE.AND P3, PT, R239, c[0x0][0x1d4], PT ;  /* 0x00007500ef007a0c */ /* 0x000fe20003f66270 */
[----:B------:R-:W-:Y:S01]  /*2810*/  IMAD R8, R6, c[0x0][0x1f0], RZ ;  /* 0x00007c0006087a24 */ /* 0x000fe200078e02ff */
[----:B------:R-:W-:Y:S01]  /*2820*/  ISETP.GE.AND P1, PT, R236, c[0x0][0x198], PT ;  /* 0x00006600ec007a0c */ /* 0x000fe20003f26270 */
[----:B------:R-:W-:Y:S01]  /*2830*/  IMAD R7, R6, c[0x0][0x218], RZ ;  /* 0x0000860006077a24 */ /* 0x000fe200078e02ff */
[----:B------:R-:W-:Y:S01]  /*2840*/  ISETP.GE.AND P0, PT, R238, c[0x0][0x198], PT ;  /* 0x00006600ee007a0c */ /* 0x000fe20003f06270 */
[C---:B------:R-:W-:Y:S01]  /*2850*/  IMAD R8, R0.reuse, c[0x0][0x1f4], R8 ;  /* 0x00007d0000087a24 */ /* 0x040fe200078e0208 */
[----:B------:R-:W-:Y:S01]  /*2860*/  SEL R6, RZ, 0x4, P3 ;  /* 0x00000004ff067807 */ /* 0x000fe20001800000 */
[C---:B------:R-:W-:Y:S01]  /*2870*/  IMAD R7, R0.reuse, c[0x0][0x21c], R7 ;  /* 0x0000870000077a24 */ /* 0x040fe200078e0207 */
[----:B------:R-:W-:Y:S01]  /*2880*/  P2R R13, PR, RZ, 0x2 ;  /* 0x00000002ff0d7803 */ /* 0x000fe20000000000 */
[----:B------:R-:W-:Y:S01]  /*2890*/  IMAD.WIDE.U32 R220, R0, c[0x0][0x1f0], R4 ;  /* 0x00007c0000dc7a25 */ /* 0x000fe200078e0004 */
[----:B------:R-:W-:-:S02]  /*28a0*/  P2R R12, PR, RZ, 0x1 ;  /* 0x00000001ff0c7803 */ /* 0x000fc40000000000 */
[----:B------:R-:W-:Y:S01]  /*28b0*/  LOP3.LUT R15, R15, R6, RZ, 0xfc, !PT ;  /* 0x000000060f0f7212 */ /* 0x000fe200078efcff */
[----:B------:R-:W-:Y:S01]  /*28c0*/  IMAD.WIDE.U32 R222, R0, c[0x0][0x218], R2 ;  /* 0x0000860000de7a25 */ /* 0x000fe200078e0002 */
[----:B------:R-:W-:-:S04]  /*28d0*/  IADD3 R219, R221, R8, RZ ;  /* 0x00000008dddb7210 */ /* 0x000fc80007ffe0ff */
[----:B------:R-:W-:Y:S01]  /*28e0*/  IADD3 R224, R223, R7, RZ ;  /* 0x00000007dfe07210 */ /* 0x000fe20007ffe0ff */
[----:B------:R-:W-:Y:S05]  /*28f0*/  BRA.DIV ~URZ, `(.L_x_882) ;  /* 0x0000e5627f007947 */ /* 0x000fea000b800000 */
[----:B------:R1:W2:Y:S02]  /*2900*/  SHFL.IDX PT, R8, R11, RZ, 0x181f ;  /* 0x00181fff0b087589 */ /* 0x0002a400000e0000 */
.L_x_967:
[----:B------:R-:W-:Y:S05]  /*2910*/  BRA.DIV ~URZ, `(.L_x_883) ;  /* 0x0000e5b27f007947 */ /* 0x000fea000b800000 */
[----:B------:R3:W4:Y:S02]  /*2920*/  SHFL.IDX PT, R0, R14, RZ, 0x181f ;  /* 0x00181fff0e007589 */ /* 0x00072400000e0000 */
.L_x_968:
[----:B------:R-:W-:Y:S01]  /*2930*/  IMAD R10, R231, c[0x0][0x2c4], RZ ;  /* 0x0000b100e70a7a24 */ /* 0x000fe200078e02ff */
[----:B------:R-:W-:Y:S04]  /*2940*/  BSSY B0, `(.L_x_884) ;  /* 0x0000013000007945 */ /* 0x000fe80003800000 */
[----:B------:R-:W-:-:S13]  /*2950*/  ISETP.GE.AND P0, PT, R9, R10, PT ;  /* 0x0000000a0900720c */ /* 0x000fda0003f06270 */
[----:B------:R-:W-:Y:S05]  /*2960*/  @P0 BRA `(.L_x_885) ;  /* 0x0000010000000947 */ /* 0x000fea0003800000 */
[----:B------:R-:W5:Y:S04]  /*2970*/  LDL R2, [R1+0x14] ;  /* 0x0000140001027983 */ /* 0x000f680000100800 */
[----:B---3--:R-:W3:Y:S01]  /*2980*/  LDL R16, [R1+0x10] ;  /* 0x0000100001107983 */ /* 0x008ee20000100800 */
[----:B----4-:R-:W-:Y:S02]  /*2990*/  LEA R6, P0, R236, R0, 0x1 ;  /* 0x00000000ec067211 */ /* 0x010fe400078008ff */
[----:B------:R-:W-:Y:S02]  /*29a0*/  ISETP.NE.AND P1, PT, R12, RZ, PT ;  /* 0x000000ff0c00720c */ /* 0x000fe40003f25270 */
[----:B--2---:R-:W-:Y:S02]  /*29b0*/  LEA.HI.X R7, R236, R8, R237, 0x1, P0 ;  /* 0x00000008ec077211 */ /* 0x004fe400000f0ced */
[----:B------:R-:W-:-:S04]  /*29c0*/  LEA R4, P0, R238, R0, 0x1 ;  /* 0x00000000ee047211 */ /* 0x000fc800078008ff */
[----:B-----5:R-:W-:Y:S02]  /*29d0*/  LEA.HI.X R5, R238, R8, R2, 0x1, P0 ;  /* 0x00000008ee057211 */ /* 0x020fe400000f0c02 */
[----:B------:R-:W-:-:S04]  /*29e0*/  LEA R2, P0, R239, R0, 0x1 ;  /* 0x00000000ef027211 */ /* 0x000fc800078008ff */
[----:B---3--:R-:W-:Y:S02]  /*29f0*/  LEA.HI.X R3, R239, R8, R16, 0x1, P0 ;  /* 0x00000008ef037211 */ /* 0x008fe400000f0c10 */
[----:B------:R-:W-:-:S13]  /*2a00*/  ISETP.NE.AND P0, PT, R13, RZ, PT ;  /* 0x000000ff0d00720c */ /* 0x000fda0003f05270 */
[----:B------:R-:W-:Y:S01]  /*2a10*/  @!PT LDS RZ, [RZ] ;  /* 0x00000000fffff984 */ /* 0x000fe20000000800 */
[----:B------:R-:W-:Y:S01]  /*2a20*/  @!PT LDS RZ, [RZ] ;  /* 0x00000000fffff984 */ /* 0x000fe20000000800 */
[----:B------:R-:W-:Y:S01]  /*2a30*/  @!PT LDS RZ, [RZ] ;  /* 0x00000000fffff984 */ /* 0x000fe20000000800 */
[----:B------:R2:W-:Y:S04]  /*2a40*/  LDGSTS.E.BYPASS.LTC128B.128 [R207+0xc100], [R6.64], !P0 ;  /* 0x0c10000006cf7fae */ /* 0x0005e8000c101d46 */
[----:B------:R2:W-:Y:S04]  /*2a50*/  LDGSTS.E.BYPASS.LTC128B.128 [R207+0x10100], [R4.64], !P1 ;  /* 0x1010000004cf7fae */ /* 0x0005e8000c901d46 */
[----:B------:R2:W-:Y:S02]  /*2a60*/  LDGSTS.E.BYPASS.LTC128B.128 [R207+0x14100], [R2.64], !P6 ;  /* 0x1410000002cf7fae */ /* 0x0005e4000f101d46 */
.L_x_885:
[----:B------:R-:W-:Y:S05]  /*2a70*/  BSYNC B0 ;  /* 0x0000000000007941 */ /* 0x000fea0003800000 */
.L_x_884:
[----:B------:R-:W-:Y:S05]  /*2a80*/  BRA.DIV ~URZ, `(.L_x_886) ;  /* 0x0000e4a27f007947 */ /* 0x000fea000b800000 */
[----:B--2---:R2:W1:Y:S04]  /*2a90*/  SHFL.IDX PT, R8, R11, 0x1, 0x181f ;  /* 0x00381f000b087f89 */ /* 0x00446800000e0000 */
[----:B----4-:R2:W4:Y:S02]  /*2aa0*/  SHFL.IDX PT, R0, R14, 0x1, 0x181f ;  /* 0x00381f000e007f89 */ /* 0x01052400000e0000 */
.L_x_969:
[----:B------:R-:W-:Y:S01]  /*2ab0*/  IADD3 R2, R9, 0x20, RZ ;  /* 0x0000002009027810 */ /* 0x000fe20007ffe0ff */
[----:B------:R-:W-:Y:S03]  /*2ac0*/  BSSY B0, `(.L_x_887) ;  /* 0x0000013000007945 */ /* 0x000fe60003800000 */
[----:B------:R-:W-:-:S13]  /*2ad0*/  ISETP.GE.AND P0, PT, R2, R10, PT ;  /* 0x0000000a0200720c */ /* 0x000fda0003f06270 */
[----:B------:R-:W-:Y:S05]  /*2ae0*/  @P0 BRA `(.L_x_888) ;  /* 0x0000010000000947 */ /* 0x000fea0003800000 */
[----:B------:R-:W5:Y:S04]  /*2af0*/  LDL R3, [R1+0x14] ;  /* 0x0000140001037983 */ /* 0x000f680000100800 */
[----:B--2---:R-:W2:Y:S01]  /*2b00*/  LDL R16, [R1+0x10] ;  /* 0x0000100001107983 */ /* 0x004ea20000100800 */
[----:B----4-:R-:W-:Y:S02]  /*2b10*/  LEA R6, P0, R236, R0, 0x1 ;  /* 0x00000000ec067211 */ /* 0x010fe400078008ff */
[----:B------:R-:W-:Y:S02]  /*2b20*/  ISETP.NE.AND P1, PT, R12, RZ, PT ;  /* 0x000000ff0c00720c */ /* 0x000fe40003f25270 */
[----:B-1----:R-:W-:Y:S02]  /*2b30*/  LEA.HI.X R7, R236, R8, R237, 0x1, P0 ;  /* 0x00000008ec077211 */ /* 0x002fe400000f0ced */
[----:B------:R-:W-:-:S04]  /*2b40*/  LEA R4, P0, R238, R0, 0x1 ;  /* 0x00000000ee047211 */ /* 0x000fc800078008ff */
[----:B-----5:R-:W-:Y:S02]  /*2b50*/  LEA.HI.X R5, R238, R8, R3, 0x1, P0 ;  /* 0x00000008ee057211 */ /* 0x020fe400000f0c03 */
[----:B------:R-:W-:-:S04]  /*2b60*/  LEA R2, P0, R239, R0, 0x1 ;  /* 0x00000000ef027211 */ /* 0x000fc800078008ff */
[----:B--2---:R-:W-:Y:S02]  /*2b70*/  LEA.HI.X R3, R239, R8, R16, 0x1, P0 ;  /* 0x00000008ef037211 */ /* 0x004fe400000f0c10 */
[----:B------:R-:W-:-:S13]  /*2b80*/  ISETP.NE.AND P0, PT, R13, RZ, PT ;  /* 0x000000ff0d00720c */ /* 0x000fda0003f05270 */
[----:B------:R-:W-:Y:S01]  /*2b90*/  @!PT LDS RZ, [RZ] ;  /* 0x00000000fffff984 */ /* 0x000fe20000000800 */
[----:B------:R-:W-:Y:S01]  /*2ba0*/  @!PT LDS RZ, [RZ] ;  /* 0x00000000fffff984 */ /* 0x000fe20000000800 */
[----:B------:R-:W-:Y:S01]  /*2bb0*/  @!PT LDS RZ, [RZ] ;  /* 0x00000000fffff984 */ /* 0x000fe20000000800 */
[----:B------:R1:W-:Y:S04]  /*2bc0*/  LDGSTS.E.BYPASS.LTC128B.128 [R207+0xd100], [R6.64], !P0 ;  /* 0x0d10000006cf7fae */ /* 0x0003e8000c101d46 */
[----:B------:R1:W-:Y:S04]  /*2bd0*/  LDGSTS.E.BYPASS.LTC128B.128 [R207+0x11100], [R4.64], !P1 ;  /* 0x1110000004cf7fae */ /* 0x0003e8000c901d46 */
[----:B------:R1:W-:Y:S02]  /*2be0*/  LDGSTS.E.BYPASS.LTC128B.128 [R207+0x15100], [R2.64], !P6 ;  /* 0x1510000002cf7fae */ /* 0x0003e4000f101d46 */
.L_x_888:
[----:B------:R-:W-:Y:S05]  /*2bf0*/  BSYNC B0 ;  /* 0x0000000000007941 */ /* 0x000fea0003800000 */
.L_x_887:
[----:B------:R-:W-:Y:S05]  /*2c00*/  BRA.DIV ~URZ, `(.L_x_889) ;  /* 0x0000e3e27f007947 */ /* 0x000fea000b800000 */
[----:B-1----:R1:W2:Y:S02]  /*2c10*/  SHFL.IDX PT, R8, R11, 0x2, 0x181f ;  /* 0x00581f000b087f89 */ /* 0x0022a400000e0000 */
.L_x_970:
[----:B------:R-:W-:Y:S05]  /*2c20*/  BRA.DIV ~URZ, `(.L_x_890) ;  /* 0x0000e4327f007947 */ /* 0x000fea000b800000 */
[----:B----4-:R4:W1:Y:S02]  /*2c30*/  SHFL.IDX PT, R0, R14, 0x2, 0x181f ;  /* 0x00581f000e007f89 */ /* 0x01086400000e0000 */
.L_x_971:
[----:B------:R-:W-:Y:S01]  /*2c40*/  IADD3 R2, R9, 0x40, RZ ;  /* 0x0000004009027810 */ /* 0x000fe20007ffe0ff */
[----:B------:R-:W-:Y:S03]  /*2c50*/  BSSY B0, `(.L_x_891) ;  /* 0x0000013000007945 */ /* 0x000fe60003800000 */
[----:B------:R-:W-:-:S13]  /*2c60*/  ISETP.GE.AND P0, PT, R2, R10, PT ;  /* 0x0000000a0200720c */ /* 0x000fda0003f06270 */
[----:B------:R-:W-:Y:S05]  /*2c70*/  @P0 BRA `(.L_x_892) ;  /* 0x0000010000000947 */ /* 0x000fea0003800000 */
[----:B------:R-:W5:Y:S04]  /*2c80*/  LDL R3, [R1+0x14] ;  /* 0x0000140001037983 */ /* 0x000f680000100800 */
[----:B---3--:R-:W3:Y:S01]  /*2c90*/  LDL R16, [R1+0x10] ;  /* 0x0000100001107983 */ /* 0x008ee20000100800 */
[----:B-1----:R-:W-:Y:S02]  /*2ca0*/  LEA R6, P0, R236, R0, 0x1 ;  /* 0x00000000ec067211 */ /* 0x002fe400078008ff */
        /* <DEDUP_REMOVED lines=13> */
.L_x_892:
[----:B------:R-:W-:Y:S05]  /*2d80*/  BSYNC B0 ;  /* 0x0000000000007941 */ /* 0x000fea0003800000 */
.L_x_891:
[----:B------:R-:W-:Y:S05]  /*2d90*/  BRA.DIV ~URZ, `(.L_x_893) ;  /* 0x0000e3227f007947 */ /* 0x000fea000b800000 */
[----:B-1----:R1:W3:Y:S04]  /*2da0*/  SHFL.IDX PT, R6, R11, 0x3, 0x181f ;  /* 0x00781f000b067f89 */ /* 0x0022e800000e0000 */
[----:B------:R1:W4:Y:S02]  /*2db0*/  SHFL.IDX PT, R0, R14, 0x3, 0x181f ;  /* 0x00781f000e007f89 */ /* 0x00032400000e0000 */
.L_x_972:
[----:B--2---:R-:W2:Y:S04]  /*2dc0*/  LDL R8, [R1+0x14] ;  /* 0x0000140001087983 */ /* 0x004ea80000100800 */
[----:B----4-:R-:W4:Y:S01]  /*2dd0*/  LDL R16, [R1+0x10] ;  /* 0x0000100001107983 */ /* 0x010f220000100800 */
[----:B------:R-:W-:Y:S01]  /*2de0*/  IADD3 R2, R9, 0x60, RZ ;  /* 0x0000006009027810 */ /* 0x000fe20007ffe0ff */
[----:B------:R-:W-:Y:S01]  /*2df0*/  IMAD R100, R68, -0x40, R230 ;  /* 0xffffffc044647824 */ /* 0x000fe200078e02e6 */
[----:B-1-3--:R-:W-:Y:S01]  /*2e00*/  P2R R14, PR, RZ, 0x4 ;  /* 0x00000004ff0e7803 */ /* 0x00afe20000000000 */
[----:B------:R-:W1:Y:S01]  /*2e10*/  S2R R7, SR_TID.X ;  /* 0x0000000000077919 */ /* 0x000e620000002100 */
[----:B------:R-:W-:-:S02]  /*2e20*/  ISETP.GE.AND P1, PT, R2, R10, PT ;  /* 0x0000000a0200720c */ /* 0x000fc40003f26270 */
[----:B------:R-:W-:Y:S01]  /*2e30*/  ISETP.NE.AND P2, PT, R12, RZ, PT ;  /* 0x000000ff0c00720c */ /* 0x000fe20003f45270 */
[----:B------:R3:W5:Y:S10]  /*2e40*/  LDL R208, [R1+0x8] ;  /* 0x0000080001d07983 */ /* 0x0007740000100800 */
[----:B------:R-:W-:-:S04]  /*2e50*/  @!P1 LEA R4, P0, R236, R0, 0x1 ;  /* 0x00000000ec049211 */ /* 0x000fc800078008ff */
[----:B------:R-:W-:Y:S02]  /*2e60*/  @!P1 LEA.HI.X R5, R236, R6, R237, 0x1, P0 ;  /* 0x00000006ec059211 */ /* 0x000fe400000f0ced */
[----:B------:R-:W-:Y:S02]  /*2e70*/  @!P1 LEA R2, P0, R238, R0, 0x1 ;  /* 0x00000000ee029211 */ /* 0x000fe400078008ff */
[----:B-1----:R-:W-:-:S04]  /*2e80*/  SHF.R.S32.HI R11, RZ, 0x1f, R7 ;  /* 0x0000001fff0b7819 */ /* 0x002fc80000011407 */
[----:B------:R-:W-:Y:S02]  /*2e90*/  LEA.HI R11, R11, R7, RZ, 0x3 ;  /* 0x000000070b0b7211 */ /* 0x000fe400078f18ff */
[----:B------:R-:W-:Y:S02]  /*2ea0*/  SHF.R.S32.HI R7, RZ, 0x1f, R68 ;  /* 0x0000001fff077819 */ /* 0x000fe40000011444 */
[----:B------:R-:W-:Y:S02]  /*2eb0*/  SHF.R.S32.HI R11, RZ, 0x3, R11 ;  /* 0x00000003ff0b7819 */ /* 0x000fe4000001140b */
[----:B--2---:R-:W-:Y:S01]  /*2ec0*/  @!P1 LEA.HI.X R3, R238, R6, R8, 0x1, P0 ;  /* 0x00000006ee039211 */ /* 0x004fe200000f0c08 */
[----:B------:R-:W-:Y:S01]  /*2ed0*/  IMAD R8, R7, c[0x0][0x1e0], RZ ;  /* 0x0000780007087a24 */ /* 0x000fe200078e02ff */
[----:B------:R-:W-:-:S13]  /*2ee0*/  ISETP.NE.AND P0, PT, R13, RZ, PT ;  /* 0x000000ff0d00720c */ /* 0x000fda0003f05270 */
[----:B------:R-:W-:Y:S01]  /*2ef0*/  @!PT LDS RZ, [RZ] ;  /* 0x00000000fffff984 */ /* 0x000fe20000000800 */
[----:B------:R-:W-:Y:S01]  /*2f00*/  @!PT LDS RZ, [RZ] ;  /* 0x00000000fffff984 */ /* 0x000fe20000000800 */
[----:B------:R-:W-:Y:S01]  /*2f10*/  @!PT LDS RZ, [RZ] ;  /* 0x00000000fffff984 */ /* 0x000fe20000000800 */
[----:B------:R1:W-:Y:S04]  /*2f20*/  @!P1 LDGSTS.E.BYPASS.LTC128B.128 [R207+0xf100], [R4.64], !P0 ;  /* 0x0f10000004cf9fae */ /* 0x0003e8000c101d46 */
[----:B------:R2:W-:Y:S01]  /*2f30*/  @!P1 LDGSTS.E.BYPASS.LTC128B.128 [R207+0x13100], [R2.64], !P2 ;  /* 0x1310000002cf9fae */ /* 0x0005e2000d101d46 */
[----:B-1----:R-:W-:Y:S01]  /*2f40*/  IMAD.IADD R4, R230, 0x1, -R11 ;  /* 0x00000001e6047824 */ /* 0x002fe200078e0a0b */
[----:B--2---:R-:W-:-:S03]  /*2f50*/  @!P1 LEA R2, P0, R239, R0, 0x1 ;  /* 0x00000000ef029211 */ /* 0x004fc600078008ff */
[C---:B------:R-:W-:Y:S02]  /*2f60*/  IMAD R0, R68.reuse, -0x40, R4 ;  /* 0xffffffc044007824 */ /* 0x040fe400078e0204 */
[----:B------:R-:W-:Y:S01]  /*2f70*/  IMAD.WIDE.U32 R4, R68, c[0x0][0x1e0], RZ ;  /* 0x0000780044047a25 */ /* 0x000fe200078e00ff */
[----:B----4-:R-:W-:Y:S02]  /*2f80*/  @!P1 LEA.HI.X R3, R239, R6, R16, 0x1, P0 ;  /* 0x00000006ef039211 */ /* 0x010fe400000f0c10 */
[----:B------:R-:W-:Y:S01]  /*2f90*/  ISETP.GE.AND P0, PT, R0, 0x1, PT ;  /* 0x000000010000780c */ /* 0x000fe20003f06270 */
[----:B------:R-:W-:Y:S02]  /*2fa0*/  IMAD R6, R68, c[0x0][0x1e4], R8 ;  /* 0x0000790044067a24 */ /* 0x000fe400078e0208 */
[----:B------:R1:W-:Y:S01]  /*2fb0*/  @!P1 LDGSTS.E.BYPASS.LTC128B.128 [R207+0x17100], [R2.64], !P6 ;  /* 0x1710000002cf9fae */ /* 0x0003e2000f101d46 */
[----:B------:R-:W-:Y:S02]  /*2fc0*/  ISETP.GE.AND P6, PT, R0, 0x21, PT ;  /* 0x000000210000780c */ /* 0x000fe40003fc6270 */
[----:B------:R-:W-:Y:S01]  /*2fd0*/  LEA R0, P1, R4, R220, 0x6 ;  /* 0x000000dc04007211 */ /* 0x000fe200078230ff */
[----:B------:R-:W0:Y:S01]  /*2fe0*/  LDGDEPBAR ;  /* 0x00000000000079af */ /* 0x000e220000000000 */
[----:B------:R-:W-:Y:S03]  /*2ff0*/  WARPSYNC 0xffffffff ;  /* 0xffffffff00007948 */ /* 0x000fe60003800000 */
[----:B------:R-:W-:Y:S01]  /*3000*/  BAR.SYNC.DEFER_BLOCKING 0x0 ;  /* 0x0000000000007b1d */ /* 0x000fe20000010000 */
[----:B-1----:R-:W-:Y:S01]  /*3010*/  IMAD.IADD R2, R5, 0x1, R6 ;  /* 0x0000000105027824 */ /* 0x002fe200078e0206 */
[----:B------:R-:W-:-:S04]  /*3020*/  MOV R3, 0x20 ;  /* 0x0000002000037802 */ /* 0x000fc80000000f00 */
[----:B------:R-:W-:Y:S01]  /*3030*/  LEA.HI.X R2, R4, R219, R2, 0x6, P1 ;  /* 0x000000db04027211 */ /* 0x000fe200008f3402 */
[----:B------:R-:W-:Y:S01]  /*3040*/  IMAD.WIDE.U32 R8, R3, c[0x0][0x1e0], RZ ;  /* 0x0000780003087a25 */ /* 0x000fe200078e00ff */
[----:B------:R-:W-:-:S03]  /*3050*/  @P0 LEA R4, P1, R0, c[0x0][0x1c8], 0x1 ;  /* 0x0000720000040a11 */ /* 0x000fc600078208ff */
[----:B------:R-:W-:Y:S01]  /*3060*/  IMAD R3, R3, c[0x0][0x1e4], RZ ;  /* 0x0000790003037a24 */ /* 0x000fe200078e02ff */
[C---:B------:R-:W-:Y:S02]  /*3070*/  @P0 LEA.HI.X R5, R0.reuse, c[0x0][0x1cc], R2, 0x1, P1 ;  /* 0x0000730000050a11 */ /* 0x040fe400008f0c02 */
[----:B------:R-:W-:-:S03]  /*3080*/  @P6 IADD3 R0, P1, R0, R8, RZ ;  /* 0x0000000800006210 */ /* 0x000fc60007f3e0ff */
[----:B------:R-:W-:Y:S01]  /*3090*/  @!PT LDS RZ, [RZ] ;  /* 0x00000000fffff984 */ /* 0x000fe20000000800 */
[----:B------:R-:W-:Y:S01]  /*30a0*/  @!PT LDS RZ, [RZ] ;  /* 0x00000000fffff984 */ /* 0x000fe20000000800 */
[----:B------:R-:W-:Y:S01]  /*30b0*/  @!PT LDS RZ, [RZ] ;  /* 0x00000000fffff984 */ /* 0x000fe20000000800 */
[----:B------:R1:W-:Y:S01]  /*30c0*/  @P0 LDGSTS.E.BYPASS.LTC128B.128 [R207+0x6100], [R4.64], !P5 ;  /* 0x0610000004cf0fae */ /* 0x0003e2000e901d46 */
[----:B------:R-:W-:Y:S02]  /*30d0*/  @P6 IADD3.X R3, R2, R9, R3, P1, !PT ;  /* 0x0000000902036210 */ /* 0x000fe40000ffe403 */
[C---:B------:R-:W-:Y:S01]  /*30e0*/  @P6 LEA R2, P1, R0.reuse, c[0x0][0x1c8], 0x1 ;  /* 0x0000720000026a11 */ /* 0x040fe200078208ff */
[----:B------:R1:W-:Y:S03]  /*30f0*/  @P0 LDGSTS.E.BYPASS.LTC128B.128 [R207+0x8100], [R4.64+0x80], !P4 ;  /* 0x0810008004cf0fae */ /* 0x0003e6000e101d46 */
[----:B------:R-:W-:Y:S01]  /*3100*/  @P6 LEA.HI.X R3, R0, c[0x0][0x1cc], R3, 0x1, P1 ;  /* 0x0000730000036a11 */ /* 0x000fe200008f0c03 */
[----:B------:R1:W-:Y:S01]  /*3110*/  @P0 LDGSTS.E.BYPASS.LTC128B.128 [R207+0xa100], [R4.64+0x100], !P3 ;  /* 0x0a10010004cf0fae */ /* 0x0003e2000d901d46 */
[----:B------:R-:W-:-:S03]  /*3120*/  IMAD R0, R7, c[0x0][0x208], RZ ;  /* 0x0000820007007a24 */ /* 0x000fc600078e02ff */
[----:B------:R2:W-:Y:S01]  /*3130*/  @P6 LDGSTS.E.BYPASS.LTC128B.128 [R207+0x7100], [R2.64], !P5 ;  /* 0x0710000002cf6fae */ /* 0x0005e2000e901d46 */
[----:B------:R-:W-:-:S03]  /*3140*/  IMAD R6, R68, c[0x0][0x20c], R0 ;  /* 0x0000830044067a24 */ /* 0x000fc600078e0200 */
[----:B------:R2:W-:Y:S04]  /*3150*/  @P6 LDGSTS.E.BYPASS.LTC128B.128 [R207+0x9100], [R2.64+0x80], !P4 ;  /* 0x0910008002cf6fae */ /* 0x0005e8000e101d46 */
[----:B------:R2:W-:Y:S04]  /*3160*/  @P6 LDGSTS.E.BYPASS.LTC128B.128 [R207+0xb100], [R2.64+0x100], !P3 ;  /* 0x0b10010002cf6fae */ /* 0x0005e8000d901d46 */
[----:B------:R-:W0:Y:S01]  /*3170*/  LDGDEPBAR ;  /* 0x00000000000079af */ /* 0x000e220000000000 */
[----:B-1----:R-:W-:-:S05]  /*3180*/  IMAD.WIDE.U32 R4, R68, c[0x0][0x208], RZ ;  /* 0x0000820044047a25 */ /* 0x002fca00078e00ff */
[----:B------:R-:W-:Y:S02]  /*3190*/  LEA R0, P1, R4, R222, 0x6 ;  /* 0x000000de04007211 */ /* 0x000fe400078230ff */
[----:B--2---:R-:W-:Y:S01]  /*31a0*/  IADD3 R3, R5, R6, RZ ;  /* 0x0000000605037210 */ /* 0x004fe20007ffe0ff */
[----:B------:R-:W-:-:S04]  /*31b0*/  DEPBAR.LE SB0, 0x1 ;  /* 0x000080400000791a */ /* 0x000fc80000000000 */
[----:B------:R-:W-:-:S04]  /*31c0*/  DEPBAR.LE SB0, 0x0 ;  /* 0x000080000000791a */ /* 0x000fc80000000000 */
[----:B------:R-:W-:Y:S01]  /*31d0*/  BAR.SYNC.DEFER_BLOCKING 0x0 ;  /* 0x0000000000007b1d */ /* 0x000fe20000010000 */
[----:B------:R-:W-:Y:S01]  /*31e0*/  LEA R2, P0, R0, c[0x0][0x1f8], 0x1 ;  /* 0x00007e0000027a11 */ /* 0x000fe200078008ff */
[----:B------:R-:W-:Y:S01]  /*31f0*/  IMAD.MOV.U32 R5, RZ, RZ, c[0x0][0x208] ;  /* 0x00008200ff057624 */ /* 0x000fe200078e00ff */
[----:B------:R-:W-:Y:S02]  /*3200*/  LEA.HI.X R3, R4, R224, R3, 0x6, P1 ;  /* 0x000000e004037211 */ /* 0x000fe400008f3403 */
[----:B------:R-:W-:Y:S02]  /*3210*/  LOP3.LUT R4, R15, 0x1, RZ, 0xc0, !PT ;  /* 0x000000010f047812 */ /* 0x000fe400078ec0ff */
[----:B------:R-:W-:Y:S01]  /*3220*/  LEA.HI.X R3, R0, c[0x0][0x1fc], R3, 0x1, P0 ;  /* 0x00007f0000037a11 */ /* 0x000fe200000f0c03 */
[----:B------:R-:W-:Y:S01]  /*3230*/  IMAD.IADD R0, R100, 0x1, -R11 ;  /* 0x0000000164007824 */ /* 0x000fe200078e0a0b */
[----:B------:R-:W-:Y:S02]  /*3240*/  MOV R6, c[0x0][0x20c] ;  /* 0x0000830000067a02 */ /* 0x000fe40000000f00 */
[----:B------:R-:W-:-:S02]  /*3250*/  LEA R12, P0, R5, R2, 0x6 ;  /* 0x00000002050c7211 */ /* 0x000fc400078030ff */
[----:B------:R-:W-:Y:S02]  /*3260*/  ISETP.NE.U32.AND P6, PT, R4, 0x1, PT ;  /* 0x000000010400780c */ /* 0x000fe40003fc5070 */
[----:B------:R-:W-:Y:S02]  /*3270*/  LEA.HI.X R13, R5, R3, R6, 0x6, P0 ;  /* 0x00000003050d7211 */ /* 0x000fe400000f3406 */
[----:B------:R-:W-:Y:S01]  /*3280*/  ISETP.LT.OR P0, PT, R0, 0x1, P6 ;  /* 0x000000010000780c */ /* 0x000fe20003701670 */
[----:B------:R-:W-:Y:S04]  /*3290*/  LDSM.16.M88.4 R8, [R191] ;  /* 0x00000000bf08783b */ /* 0x000fe80000000200 */
[----:B------:R-:W1:Y:S01]  /*32a0*/  LDSM.16.M88.4 R20, [R184] ;  /* 0x00000000b814783b */ /* 0x000e620000000200 */
[----:B------:R-:W-:-:S03]  /*32b0*/  LOP3.LUT P1, RZ, R15, 0x2, RZ, 0xc0, !PT ;  /* 0x000000020fff7812 */ /* 0x000fc6000782c0ff */
[----:B------:R-:W2:Y:S04]  /*32c0*/  LDSM.16.M88.4 R16, [R184+0x800] ;  /* 0x00080000b810783b */ /* 0x000ea80000000200 */
[----:B------:R-:W4:Y:S04]  /*32d0*/  LDSM.16.M88.4 R24, [R184+0x1000] ;  /* 0x00100000b818783b */ /* 0x000f280000000200 */
[----:B------:R-:W1:Y:S04]  /*32e0*/  LDSM.16.M88.4 R32, [R184+0x1800] ;  /* 0x00180000b820783b */ /* 0x000e680000000200 */
[----:B------:R-:W-:Y:S04]  /*32f0*/  LDSM.16.M88.4 R4, [R192] ;  /* 0x00000000c004783b */ /* 0x000fe80000000200 */
[----:B------:R-:W2:Y:S04]  /*3300*/  LDSM.16.M88.4 R48, [R195] ;  /* 0x00000000c330783b */ /* 0x000ea80000000200 */
[----:B------:R-:W2:Y:S04]  /*3310*/  LDSM.16.M88.4 R56, [R206] ;  /* 0x00000000ce38783b */ /* 0x000ea80000000200 */
[----:B------:R-:W2:Y:S04]  /*3320*/  LDSM.16.M88.4 R60, [R205] ;  /* 0x00000000cd3c783b */ /* 0x000ea80000000200 */
[----:B------:R-:W2:Y:S04]  /*3330*/  LDSM.16.M88.4 R76, [R204] ;  /* 0x00000000cc4c783b */ /* 0x000ea80000000200 */
        /* <DEDUP_REMOVED lines=11> */
[C---:B-1----:R-:W-:Y:S08]  /*33f0*/  HMMA.16816.F32.BF16 R28, R8.reuse, R20, RZ ;  /* 0x00000014081c723c */ /* 0x042ff000000418ff */
[C---:B------:R-:W-:Y:S02]  /*3400*/  HMMA.16816.F32.BF16 R36, R8.reuse, R22, RZ ;  /* 0x000000160824723c */ /* 0x040fe400000418ff */
[----:B------:R3:W-:Y:S04]  /*3410*/  LDGSTS.E.BYPASS.LTC128B.128 [R207+0x4100], [R2.64+0x100], !P2 ;  /* 0x0410010002cf7fae */ /* 0x0007e8000d101d46 */
[----:B------:R1:W-:Y:S02]  /*3420*/  LDGSTS.E.BYPASS.LTC128B.128 [R207+0x1100], [R12.64], !P6 ;  /* 0x011000000ccf7fae */ /* 0x0003e4000f101d46 */
[C---:B--2---:R-:W-:Y:S02]  /*3430*/  HMMA.16816.F32.BF16 R40, R8.reuse, R16, RZ ;  /* 0x000000100828723c */ /* 0x044fe400000418ff */
[----:B------:R1:W-:Y:S04]  /*3440*/  LDGSTS.E.BYPASS.LTC128B.128 [R207+0x3100], [R12.64+0x80], !P1 ;  /* 0x031000800ccf7fae */ /* 0x0003e8000c901d46 */
[----:B------:R1:W-:Y:S02]  /*3450*/  LDGSTS.E.BYPASS.LTC128B.128 [R207+0x5100], [R12.64+0x100], !P0 ;  /* 0x051001000ccf7fae */ /* 0x0003e4000c101d46 */
[C---:B------:R-:W-:Y:S02]  /*3460*/  HMMA.16816.F32.BF16 R16, R8.reuse, R18, RZ ;  /* 0x000000120810723c */ /* 0x040fe400000418ff */
[----:B------:R-:W-:Y:S04]  /*3470*/  LDSM.16.M88.4 R20, [R194] ;  /* 0x00000000c214783b */ /* 0x000fe80000000200 */
[----:B------:R-:W2:Y:S02]  /*3480*/  LDSM.16.M88.4 R64, [R190] ;  /* 0x00000000be40783b */ /* 0x000ea40000000200 */
[----:B----4-:R-:W-:Y:S02]  /*3490*/  HMMA.16816.F32.BF16 R44, R8, R24, RZ ;  /* 0x00000018082c723c */ /* 0x010fe400000418ff */
[----:B------:R-:W4:Y:S01]  /*34a0*/  LDSM.16.M88.4 R72, [R190+0x800] ;  /* 0x00080000be48783b */ /* 0x000f220000000200 */
[----:B------:R-:W-:-:S03]  /*34b0*/  ISETP.NE.AND P2, PT, R14, RZ, PT ;  /* 0x000000ff0e00720c */ /* 0x000fc60003f45270 */
[----:B------:R-:W2:Y:S02]  /*34c0*/  LDSM.16.M88.4 R84, [R190+0x1000] ;  /* 0x00100000be54783b */ /* 0x000ea40000000200 */
[C---:B------:R-:W-:Y:S02]  /*34d0*/  HMMA.16816.F32.BF16 R24, R8.reuse, R26, RZ ;  /* 0x0000001a0818723c */ /* 0x040fe400000418ff */
[----:B------:R-:W-:Y:S04]  /*34e0*/  LDSM.16.M88.4 R80, [R187+0x800] ;  /* 0x00080000bb50783b */ /* 0x000fe80000000200 */
[----:B------:R-:W-:Y:S02]  /*34f0*/  LDSM.16.M88.4 R92, [R187+0x1000] ;  /* 0x00100000bb5c783b */ /* 0x000fe40000000200 */
[C---:B------:R-:W-:Y:S02]  /*3500*/  HMMA.16816.F32.BF16 R52, R8.reuse, R32, RZ ;  /* 0x000000200834723c */ /* 0x040fe400000418ff */
[----:B------:R-:W-:Y:S04]  /*3510*/  LDSM.16.M88.4 R88, [R184+0x3000] ;  /* 0x00300000b858783b */ /* 0x000fe80000000200 */
[----:B------:R-:W0:Y:S02]  /*3520*/  LDGDEPBAR ;  /* 0x00000000000079af */ /* 0x000e240000000000 */
[----:B-1----:R-:W-:Y:S08]  /*3530*/  HMMA.16816.F32.BF16 R12, R8, R34, RZ ;  /* 0x00000022080c723c */ /* 0x002ff000000418ff */
[C---:B------:R-:W-:Y:S08]  /*3540*/  HMMA.16816.F32.BF16 R8, R4.reuse, R48, R28 ;  /* 0x000000300408723c */ /* 0x040ff0000004181c */
[C---:B------:R-:W-:Y:S01]  /*3550*/  HMMA.16816.F32.BF16 R28, R4.reuse, R50, R36 ;  /* 0x00000032041c723c */ /* 0x040fe20000041824 */
[----:B------:R-:W1:Y:S07]  /*3560*/  LDSM.16.M88.4 R48, [R190+0x1800] ;  /* 0x00180000be30783b */ /* 0x000e6e0000000200 */
[C---:B------:R-:W-:Y:S08]  /*3570*/  HMMA.16816.F32.BF16 R32, R4.reuse, R56, R40 ;  /* 0x000000380420723c */ /* 0x040ff00000041828 */
[C---:B------:R-:W-:Y:S01]  /*3580*/  HMMA.16816.F32.BF16 R36, R4.reuse, R58, R16 ;  /* 0x0000003a0424723c */ /* 0x040fe20000041810 */
[----:B------:R-:W-:Y:S04]  /*3590*/  LDSM.16.M88.4 R16, [R193] ;  /* 0x00000000c110783b */ /* 0x000fe80000000200 */
[----:B------:R-:W1:Y:S03]  /*35a0*/  LDSM.16.M88.4 R56, [R187] ;  /* 0x00000000bb38783b */ /* 0x000e660000000200 */
[C---:B------:R-:W-:Y:S08]  /*35b0*/  HMMA.16816.F32.BF16 R40, R4.reuse, R60, R44 ;  /* 0x0000003c0428723c */ /* 0x040ff0000004182c */
[C---:B------:R-:W-:Y:S01]  /*35c0*/  HMMA.16816.F32.BF16 R44, R4.reuse, R62, R24 ;  /* 0x0000003e042c723c */ /* 0x040fe20000041818 */
[----:B------:R-:W1:Y:S07]  /*35d0*/  LDSM.16.M88.4 R60, [R187+0x1800] ;  /* 0x00180000bb3c783b */ /* 0x000e6e0000000200 */
[C---:B------:R-:W-:Y:S08]  /*35e0*/  HMMA.16816.F32.BF16 R52, R4.reuse, R76, R52 ;  /* 0x0000004c0434723c */ /* 0x040ff00000041834 */
[----:B------:R-:W-:Y:S01]  /*35f0*/  HMMA.16816.F32.BF16 R24, R4, R78, R12 ;  /* 0x0000004e0418723c */ /* 0x000fe2000004180c */
[----:B------:R-:W-:Y:S04]  /*3600*/  LDSM.16.M88.4 R12, [R191+0x4000] ;  /* 0x00400000bf0c783b */ /* 0x000fe80000000200 */
[----:B------:R-:W-:Y:S03]  /*3610*/  LDSM.16.M88.4 R76, [R184+0x2800] ;  /* 0x00280000b84c783b */ /* 0x000fe60000000200 */
[C---:B--2---:R-:W-:Y:S08]  /*3620*/  HMMA.16816.F32.BF16 R8, R20.reuse, R64, R8 ;  /* 0x000000401408723c */ /* 0x044ff00000041808 */
[C---:B------:R-:W-:Y:S01]  /*3630*/  HMMA.16816.F32.BF16 R4, R20.reuse, R66, R28 ;  /* 0x000000421404723c */ /* 0x040fe2000004181c */
[----:B------:R-:W-:Y:S07]  /*3640*/  LDSM.16.M88.4 R64, [R203] ;  /* 0x00000000cb40783b */ /* 0x000fee0000000200 */
[C---:B----4-:R-:W-:Y:S08]  /*3650*/  HMMA.16816.F32.BF16 R32, R20.reuse, R72, R32 ;  /* 0x000000481420723c */ /* 0x050ff00000041820 */
[C---:B------:R-:W-:Y:S01]  /*3660*/  HMMA.16816.F32.BF16 R36, R20.reuse, R74, R36 ;  /* 0x0000004a1424723c */ /* 0x040fe20000041824 */
[----:B------:R-:W2:Y:S07]  /*3670*/  LDSM.16.M88.4 R72, [R184+0x2000] ;  /* 0x00200000b848783b */ /* 0x000eae0000000200 */
[C---:B------:R-:W-:Y:S08]  /*3680*/  HMMA.16816.F32.BF16 R40, R20.reuse, R84, R40 ;  /* 0x000000541428723c */ /* 0x040ff00000041828 */
[C---:B------:R-:W-:Y:S01]  /*3690*/  HMMA.16816.F32.BF16 R44, R20.reuse, R86, R44 ;  /* 0x00000056142c723c */ /* 0x040fe2000004182c */
[----:B------:R-:W-:Y:S07]  /*36a0*/  LDSM.16.M88.4 R84, [R190+0x2800] ;  /* 0x00280000be54783b */ /* 0x000fee0000000200 */
[C---:B-1----:R-:W-:Y:S08]  /*36b0*/  HMMA.16816.F32.BF16 R52, R20.reuse, R48, R52 ;  /* 0x000000301434723c */ /* 0x042ff00000041834 */
[----:B------:R-:W-:Y:S08]  /*36c0*/  HMMA.16816.F32.BF16 R28, R20, R50, R24 ;  /* 0x00000032141c723c */ /* 0x000ff00000041818 */
[C---:B------:R-:W-:Y:S01]  /*36d0*/  HMMA.16816.F32.BF16 R24, R16.reuse, R56, R8 ;  /* 0x000000381018723c */ /* 0x040fe20000041808 */
[----:B------:R-:W-:Y:S07]  /*36e0*/  LDSM.16.M88.4 R8, [R192+0x4000] ;  /* 0x00400000c008783b */ /* 0x000fee0000000200 */
[C---:B------:R-:W-:Y:S01]  /*36f0*/  HMMA.16816.F32.BF16 R20, R16.reuse, R58, R4 ;  /* 0x0000003a1014723c */ /* 0x040fe20000041804 */
[----:B------:R-:W1:Y:S07]  /*3700*/  LDSM.16.M88.4 R56, [R184+0x3800] ;  /* 0x00380000b838783b */ /* 0x000e6e0000000200 */
[C---:B------:R-:W-:Y:S08]  /*3710*/  HMMA.16816.F32.BF16 R4, R16.reuse, R80, R32 ;  /* 0x000000501004723c */ /* 0x040ff00000041820 */
[C---:B------:R-:W-:Y:S01]  /*3720*/  HMMA.16816.F32.BF16 R36, R16.reuse, R82, R36 ;  /* 0x000000521024723c */ /* 0x040fe20000041824 */
[----:B------:R-:W4:Y:S07]  /*3730*/  LDSM.16.M88.4 R80, [R202] ;  /* 0x00000000ca50783b */ /* 0x000f2e0000000200 */
[C---:B------:R-:W-:Y:S08]  /*3740*/  HMMA.16816.F32.BF16 R40, R16.reuse, R92, R40 ;  /* 0x0000005c1028723c */ /* 0x040ff00000041828 */
[C---:B------:R-:W-:Y:S01]  /*3750*/  HMMA.16816.F32.BF16 R44, R16.reuse, R94, R44 ;  /* 0x0000005e102c723c */ /* 0x040fe2000004182c */
[----:B------:R-:W1:Y:S07]  /*3760*/  LDSM.16.M88.4 R92, [R201] ;  /* 0x00000000c95c783b */ /* 0x000e6e0000000200 */
[C---:B------:R-:W-:Y:S08]  /*3770*/  HMMA.16816.F32.BF16 R52, R16.reuse, R60, R52 ;  /* 0x0000003c1034723c */ /* 0x040ff00000041834 */
[----:B------:R-:W-:Y:S01]  /*3780*/  HMMA.16816.F32.BF16 R32, R16, R62, R28 ;  /* 0x0000003e1020723c */ /* 0x000fe2000004181c */
[----:B------:R-:W1:Y:S07]  /*3790*/  LDSM.16.M88.4 R60, [R200] ;  /* 0x00000000c83c783b */ /* 0x000e6e0000000200 */
[C---:B--2---:R-:W-:Y:S08]  /*37a0*/  HMMA.16816.F32.BF16 R28, R12.reuse, R72, R24 ;  /* 0x000000480c1c723c */ /* 0x044ff00000041818 */
[C---:B------:R-:W-:Y:S01]  /*37b0*/  HMMA.16816.F32.BF16 R24, R12.reuse, R74, R20 ;  /* 0x0000004a0c18723c */ /* 0x040fe20000041814 */
[----:B------:R-:W-:Y:S07]  /*37c0*/  LDSM.16.M88.4 R72, [R187+0x2000] ;  /* 0x00200000bb48783b */ /* 0x000fee0000000200 */
[C---:B------:R-:W-:Y:S01]  /*37d0*/  HMMA.16816.F32.BF16 R20, R12.reuse, R76, R4 ;  /* 0x0000004c0c14723c */ /* 0x040fe20000041804 */
[----:B------:R-:W-:Y:S07]  /*37e0*/  LDSM.16.M88.4 R4, [R194+0x4000] ;  /* 0x00400000c204783b */ /* 0x000fee0000000200 */
[C---:B------:R-:W-:Y:S01]  /*37f0*/  HMMA.16816.F32.BF16 R16, R12.reuse, R78, R36 ;  /* 0x0000004e0c10723c */ /* 0x040fe20000041824 */
[----:B------:R-:W2:Y:S07]  /*3800*/  LDSM.16.M88.4 R76, [R190+0x2000] ;  /* 0x00200000be4c783b */ /* 0x000eae0000000200 */
[C---:B------:R-:W-:Y:S08]  /*3810*/  HMMA.16816.F32.BF16 R40, R12.reuse, R88, R40 ;  /* 0x000000580c28723c */ /* 0x040ff00000041828 */
[C---:B------:R-:W-:Y:S01]  /*3820*/  HMMA.16816.F32.BF16 R48, R12.reuse, R90, R44 ;  /* 0x0000005a0c30723c */ /* 0x040fe2000004182c */
[----:B------:R-:W2:Y:S07]  /*3830*/  LDSM.16.M88.4 R88, [R190+0x3000] ;  /* 0x00300000be58783b */ /* 0x000eae0000000200 */
[C---:B-1----:R-:W-:Y:S08]  /*3840*/  HMMA.16816.F32.BF16 R44, R12.reuse, R56, R52 ;  /* 0x000000380c2c723c */ /* 0x042ff00000041834 */
[----:B------:R-:W-:Y:S08]  /*3850*/  HMMA.16816.F32.BF16 R36, R12, R58, R32 ;  /* 0x0000003a0c24723c */ /* 0x000ff00000041820 */
[C---:B------:R-:W-:Y:S08]  /*3860*/  HMMA.16816.F32.BF16 R32, R8.reuse, R64, R28 ;  /* 0x000000400820723c */ /* 0x040ff0000004181c */
[C---:B------:R-:W-:Y:S01]  /*3870*/  HMMA.16816.F32.BF16 R28, R8.reuse, R66, R24 ;  /* 0x00000042081c723c */ /* 0x040fe20000041818 */
[----:B------:R-:W1:Y:S07]  /*3880*/  LDSM.16.M88.4 R64, [R190+0x3800] ;  /* 0x00380000be40783b */ /* 0x000e6e0000000200 */
[C---:B----4-:R-:W-:Y:S01]  /*3890*/  HMMA.16816.F32.BF16 R24, R8.reuse, R80, R20 ;  /* 0x000000500818723c */ /* 0x050fe20000041814 */
[----:B------:R-:W4:Y:S07]  /*38a0*/  LDSM.16.M88.4 R20, [R193+0x4000] ;  /* 0x00400000c114783b */ /* 0x000f2e0000000200 */
[C---:B------:R-:W-:Y:S01]  /*38b0*/  HMMA.16816.F32.BF16 R16, R8.reuse, R82, R16 ;  /* 0x000000520810723c */ /* 0x040fe20000041810 */
[----:B------:R-:W1:Y:S07]  /*38c0*/  LDSM.16.M88.4 R80, [R187+0x2800] ;  /* 0x00280000bb50783b */ /* 0x000e6e0000000200 */
[C---:B------:R-:W-:Y:S01]  /*38d0*/  HMMA.16816.F32.BF16 R12, R8.reuse, R92, R40 ;  /* 0x0000005c080c723c */ /* 0x040fe20000041828 */
[----:B------:R-:W-:Y:S07]  /*38e0*/  LDSM.16.M88.4 R40, [R187+0x3000] ;  /* 0x00300000bb28783b */ /* 0x000fee0000000200 */
[C---:B------:R-:W-:Y:S08]  /*38f0*/  HMMA.16816.F32.BF16 R56, R8.reuse, R94, R48 ;  /* 0x0000005e0838723c */ /* 0x040ff00000041830 */
[C---:B------:R-:W-:Y:S08]  /*3900*/  HMMA.16816.F32.BF16 R48, R8.reuse, R60, R44 ;  /* 0x0000003c0830723c */ /* 0x040ff0000004182c */
        /* <DEDUP_REMOVED lines=8> */
[C---:B------:R-:W-:Y:S01]  /*3990*/  HMMA.16816.F32.BF16 R8, R4.reuse, R90, R56 ;  /* 0x0000005a0408723c */ /* 0x040fe20000041838 */
[----:B------:R-:W2:Y:S04]  /*39a0*/  LDSM.16.M88.4 R88, [R187+0x3800] ;  /* 0x00380000bb58783b */ /* 0x000ea80000000200 */
[----:B------:R-:W-:Y:S03]  /*39b0*/  LDSM.16.M88.4 R56, [R187+0x4000] ;  /* 0x00400000bb38783b */ /* 0x000fe60000000200 */
[C---:B------:R-:W-:Y:S01]  /*39c0*/  HMMA.16816.F32.BF16 R28, R4.reuse, R78, R28 ;  /* 0x0000004e041c723c */ /* 0x040fe2000004181c */
[----:B------:R-:W-:Y:S07]  /*39d0*/  LDSM.16.M88.4 R76, [R184+0x5800] ;  /* 0x00580000b84c783b */ /* 0x000fee0000000200 */
[C---:B-1----:R-:W-:Y:S08]  /*39e0*/  HMMA.16816.F32.BF16 R48, R4.reuse, R64, R48 ;  /* 0x000000400430723c */ /* 0x042ff00000041830 */
[----:B------:R-:W-:Y:S01]  /*39f0*/  HMMA.16816.F32.BF16 R96, R4, R66, R44 ;  /* 0x000000420460723c */ /* 0x000fe2000004182c */
[----:B------:R-:W-:Y:S04]  /*3a00*/  LDSM.16.M88.4 R64, [R198] ;  /* 0x00000000c640783b */ /* 0x000fe80000000200 */
[----:B------:R-:W-:Y:S03]  /*3a10*/  LDSM.16.M88.4 R44, [R184+0x5000] ;  /* 0x00500000b82c783b */ /* 0x000fe60000000200 */
[C---:B----4-:R-:W-:Y:S01]  /*3a20*/  HMMA.16816.F32.BF16 R4, R20.reuse, R72, R36 ;  /* 0x000000481404723c */ /* 0x050fe20000041824 */
[----:B------:R-:W1:Y:S07]  /*3a30*/  LDSM.16.M88.4 R36, [R199] ;  /* 0x00000000c724783b */ /* 0x000e6e0000000200 */
[C---:B------:R-:W-:Y:S08]  /*3a40*/  HMMA.16816.F32.BF16 R28, R20.reuse, R74, R28 ;  /* 0x0000004a141c723c */ /* 0x040ff0000004181c */
[----:B------:R-:W-:Y:S01]  /*3a50*/  HMMA.16816.F32.BF16 R72, R20, R82, R52 ;  /* 0x000000521448723c */ /* 0x000fe20000041834 */
[----:B------:R-:W4:Y:S07]  /*3a60*/  LDSM.16.M88.4 R52, [R184+0x4800] ;  /* 0x00480000b834783b */ /* 0x000f2e0000000200 */
[----:B--2---:R-:W-:Y:S08]  /*3a70*/  HMMA.16816.F32.BF16 R4, R16, R60, R4 ;  /* 0x0000003c1004723c */ /* 0x004ff00000041804 */
[C---:B------:R-:W-:Y:S08]  /*3a80*/  HMMA.16816.F32.BF16 R32, R20.reuse, R80, R32 ;  /* 0x000000501420723c */ /* 0x040ff00000041820 */
[C---:B------:R-:W-:Y:S01]  /*3a90*/  HMMA.16816.F32.BF16 R80, R20.reuse, R42, R8 ;  /* 0x0000002a1450723c */ /* 0x040fe20000041808 */
[----:B------:R-:W-:Y:S07]  /*3aa0*/  LDSM.16.M88.4 R8, [R194+0x8000] ;  /* 0x00800000c208783b */ /* 0x000fee0000000200 */
[----:B------:R-:W-:Y:S01]  /*3ab0*/  HMMA.16816.F32.BF16 R92, R20, R88, R48 ;  /* 0x00000058145c723c */ /* 0x000fe20000041830 */
[----:B------:R-:W2:Y:S07]  /*3ac0*/  LDSM.16.M88.4 R48, [R190+0x4000] ;  /* 0x00400000be30783b */ /* 0x000eae0000000200 */
[----:B------:R-:W-:Y:S01]  /*3ad0*/  HMMA.16816.F32.BF16 R28, R16, R62, R28 ;  /* 0x0000003e101c723c */ /* 0x000fe2000004181c */
[----:B------:R-:W-:Y:S07]  /*3ae0*/  LDSM.16.M88.4 R60, [R190+0x4800] ;  /* 0x00480000be3c783b */ /* 0x000fee0000000200 */
[----:B------:R-:W-:Y:S08]  /*3af0*/  HMMA.16816.F32.BF16 R84, R20, R40, R24 ;  /* 0x000000281454723c */ /* 0x000ff00000041818 */
[C---:B-1----:R-:W-:Y:S01]  /*3b00*/  HMMA.16816.F32.BF16 R24, R12.reuse, R36, R4 ;  /* 0x000000240c18723c */ /* 0x042fe20000041804 */
[----:B------:R-:W1:Y:S07]  /*3b10*/  LDSM.16.M88.4 R4, [R193+0x8000] ;  /* 0x00800000c104783b */ /* 0x000e6e0000000200 */
[----:B------:R-:W-:Y:S08]  /*3b20*/  HMMA.16816.F32.BF16 R28, R12, R38, R28 ;  /* 0x000000260c1c723c */ /* 0x000ff0000004181c */
[----:B----4-:R-:W-:Y:S08]  /*3b30*/  HMMA.16816.F32.BF16 R32, R16, R52, R32 ;  /* 0x000000341020723c */ /* 0x010ff00000041820 */
[----:B--2---:R-:W-:Y:S08]  /*3b40*/  HMMA.16816.F32.BF16 R24, R8, R48, R24 ;  /* 0x000000300818723c */ /* 0x004ff00000041818 */
[----:B------:R-:W-:Y:S01]  /*3b50*/  HMMA.16816.F32.BF16 R40, R16, R54, R72 ;  /* 0x000000361028723c */ /* 0x000fe20000041848 */
[----:B------:R-:W2:Y:S04]  /*3b60*/  LDSM.16.M88.4 R72, [R197] ;  /* 0x00000000c548783b */ /* 0x000ea80000000200 */
[----:B------:R-:W4:Y:S03]  /*3b70*/  LDSM.16.M88.4 R52, [R187+0x4800] ;  /* 0x00480000bb34783b */ /* 0x000f260000000200 */
        /* <DEDUP_REMOVED lines=13> */
[----:B---3--:R-:W-:-:S07]  /*3c50*/  FMUL.FTZ R0, R49, c[0x0][0x320] ;  /* 0x0000c80031007a20 */ /* 0x008fce0000410000 */
[----:B------:R-:W-:Y:S01]  /*3c60*/  HMMA.16816.F32.BF16 R20, R8, R62, R32 ;  /* 0x0000003e0814723c */ /* 0x000fe20000041820 */
[----:B------:R-:W2:Y:S07]  /*3c70*/  LDSM.16.M88.4 R60, [R196] ;  /* 0x00000000c43c783b */ /* 0x000eae0000000200 */
[----:B------:R-:W-:Y:S01]  /*3c80*/  HMMA.16816.F32.BF16 R64, R16, R76, R92 ;  /* 0x0000004c1040723c */ /* 0x000fe2000004185c */
[----:B------:R3:W1:Y:S07]  /*3c90*/  MUFU.TANH R76, R0 ;  /* 0x00000000004c7308 */ /* 0x00066e0000002400 */
[----:B----4-:R-:W-:Y:S01]  /*3ca0*/  HMMA.16816.F32.BF16 R36, R4, R52, R36 ;  /* 0x000000340424723c */ /* 0x010fe20000041824 */
[----:B---3--:R-:W-:-:S04]  /*3cb0*/  FMUL.FTZ R0, R50, c[0x0][0x320] ;  /* 0x0000c80032007a20 */ /* 0x008fc80000410000 */
        /* <DEDUP_REMOVED lines=103> */
.L_x_895:
[----:B--234-:R-:W-:Y:S05]  /*4330*/  BSYNC B0 ;  /* 0x0000000000007941 */ /* 0x01cfea0003800000 */
.L_x_894:
[----:B-1----:R-:W2:Y:S01]  /*4340*/  LDL R0, [R1+0x4] ;  /* 0x0000040001007983 */ /* 0x002ea20000100800 */
[----:B------:R-:W-:-:S03]  /*4350*/  IMAD.IADD R3, R100, 0x1, -R229 ;  /* 0x0000000164037824 */ /* 0x000fc600078e0ae5 */
[----:B------:R-:W-:Y:S04]  /*4360*/  LDSM.16.MT88.4 R28, [R185] ;  /* 0x00000000b91c783b */ /* 0x000fe80000004200 */
[----:B------:R-:W-:Y:S04]  /*4370*/  LDSM.16.MT88.4 R32, [R189+0x2000] ;  /* 0x00200000bd20783b */ /* 0x000fe80000004200 */
[----:B------:R-:W0:Y:S01]  /*4380*/  LDGDEPBAR ;  /* 0x00000000000079af */ /* 0x000e220000000000 */
[----:B--2---:R-:W-:-:S04]  /*4390*/  IMAD.IADD R0, R0, 0x1, R233 ;  /* 0x0000000100007824 */ /* 0x004fc800078e02e9 */
[----:B------:R-:W-:-:S05]  /*43a0*/  @P2 IMAD.HI.U32 R2, R0, c[0x0][0x2c8], RZ ;  /* 0x0000b20000022a27 */ /* 0x000fca00078e00ff */
[----:B------:R-:W-:-:S05]  /*43b0*/  @P2 SHF.R.U32.HI R0, RZ, c[0x0][0x2cc], R2 ;  /* 0x0000b300ff002a19 */ /* 0x000fca0000011602 */
[----:B------:R-:W1:Y:S04]  /*43c0*/  SHFL.IDX PT, R2, R0, RZ, 0x1c1f ;  /* 0x001c1fff00027589 */ /* 0x000e6800000e0000 */
[----:B------:R2:W3:Y:S02]  /*43d0*/  SHFL.IDX PT, R4, R0, 0x1, 0x1c1f ;  /* 0x003c1f0000047f89 */ /* 0x0004e400000e0000 */
[----:B--2---:R-:W-:-:S04]  /*43e0*/  IMAD.MOV.U32 R0, RZ, RZ, -0x40 ;  /* 0xffffffc0ff007424 */ /* 0x004fc800078e00ff */
[----:B------:R-:W-:-:S05]  /*43f0*/  IMAD R0, R68, R0, 0x1 ;  /* 0x0000000144007424 */ /* 0x000fca00078e0200 */
[----:B------:R-:W-:-:S05]  /*4400*/  IADD3 R0, -R229, R0, R230 ;  /* 0x00000000e5007210 */ /* 0x000fca0007ffe1e6 */
[----:B------:R-:W-:-:S04]  /*4410*/  IMAD.IADD R0, R0, 0x1, -R231 ;  /* 0x0000000100007824 */ /* 0x000fc800078e0ae7 */
[C---:B-1----:R-:W-:Y:S02]  /*4420*/  IMAD.IADD R2, R0.reuse, 0x1, R2 ;  /* 0x0000000100027824 */ /* 0x042fe400078e0202 */
[----:B---3--:R-:W-:-:S03]  /*4430*/  IMAD.IADD R0, R0, 0x1, R4 ;  /* 0x0000000100007824 */ /* 0x008fc600078e0204 */
[C---:B------:R-:W-:Y:S02]  /*4440*/  IMNMX R2, R3.reuse, R2, PT ;  /* 0x0000000203027217 */ /* 0x040fe40003800200 */
[----:B------:R-:W-:Y:S02]  /*4450*/  IMNMX R0, R3, R0, PT ;  /* 0x0000000003007217 */ /* 0x000fe40003800200 */
[C---:B------:R-:W-:Y:S02]  /*4460*/  ISETP.GT.AND P0, PT, R2.reuse, RZ, PT ;  /* 0x000000ff0200720c */ /* 0x040fe40003f04270 */
[C---:B------:R-:W-:Y:S02]  /*4470*/  ISETP.GT.AND P6, PT, R2.reuse, 0x1, PT ;  /* 0x000000010200780c */ /* 0x040fe40003fc4270 */
[----:B------:R-:W-:Y:S02]  /*4480*/  ISETP.GT.AND P1, PT, R2, 0x8, PT ;  /* 0x000000080200780c */ /* 0x000fe40003f24270 */
[----:B------:R-:W-:-:S02]  /*4490*/  FSEL R6, R80, -INF , P0 ;  /* 0xff80000050067808 */ /* 0x000fc40000000000 */
[----:B------:R-:W-:Y:S02]  /*44a0*/  ISETP.GT.AND P0, PT, R2, 0x9, PT ;  /* 0x000000090200780c */ /* 0x000fe40003f04270 */
[----:B------:R-:W-:Y:S02]  /*44b0*/  FSEL R7, R76, -INF , P6 ;  /* 0xff8000004c077808 */ /* 0x000fe40003000000 */
[----:B------:R-:W-:Y:S02]  /*44c0*/  FSEL R11, R70, -INF , P1 ;  /* 0xff800000460b7808 */ /* 0x000fe40000800000 */
        /* <DEDUP_REMOVED lines=9> */
[----:B------:R-:W-:Y:S02]  /*4560*/  FMNMX.FTZ R3, R6, R7, !PT ;  /* 0x0000000706037209 */ /* 0x000fe40007810000 */
[C---:B------:R-:W-:Y:S02]  /*4570*/  ISETP.GT.AND P0, PT, R2.reuse, 0x21, PT ;  /* 0x000000210200780c */ /* 0x040fe40003f04270 */
[----:B------:R-:W-:Y:S02]  /*4580*/  FSEL R43, R43, -INF , P6 ;  /* 0xff8000002b2b7808 */ /* 0x000fe40003000000 */
[----:B------:R-:W-:Y:S02]  /*4590*/  FSEL R102, R25, -INF , P1 ;  /* 0xff80000019667808 */ /* 0x000fe40000800000 */
[C---:B------:R-:W-:Y:S02]  /*45a0*/  ISETP.GT.AND P6, PT, R2.reuse, 0x28, PT ;  /* 0x000000280200780c */ /* 0x040fe40003fc4270 */
[----:B------:R-:W-:-:S02]  /*45b0*/  ISETP.GT.AND P1, PT, R2, 0x29, PT ;  /* 0x000000290200780c */ /* 0x000fc40003f24270 */
[----:B------:R-:W-:Y:S02]  /*45c0*/  FMNMX.FTZ R3, R11, R3, !PT ;  /* 0x000000030b037209 */ /* 0x000fe40007810000 */
[----:B------:R-:W-:Y:S02]  /*45d0*/  FSEL R116, R24, -INF , P0 ;  /* 0xff80000018747808 */ /* 0x000fe40000000000 */
[----:B------:R-:W-:Y:S02]  /*45e0*/  ISETP.GT.AND P0, PT, R2, 0x30, PT ;  /* 0x000000300200780c */ /* 0x000fe40003f04270 */
[----:B------:R-:W-:Y:S02]  /*45f0*/  FSEL R124, R18, -INF , P6 ;  /* 0xff800000127c7808 */ /* 0x000fe40003000000 */
[----:B------:R-:W-:Y:S02]  /*4600*/  FSEL R125, R17, -INF , P1 ;  /* 0xff800000117d7808 */ /* 0x000fe40000800000 */
[----:B------:R-:W-:-:S02]  /*4610*/  ISETP.GT.AND P6, PT, R2, 0x31, PT ;  /* 0x000000310200780c */ /* 0x000fc40003fc4270 */
[----:B------:R-:W-:Y:S02]  /*4620*/  ISETP.GT.AND P1, PT, R2, 0x38, PT ;  /* 0x000000380200780c */ /* 0x000fe40003f24270 */
[----:B------:R-:W-:Y:S02]  /*4630*/  FMNMX.FTZ R3, R12, R3, !PT ;  /* 0x000000030c037209 */ /* 0x000fe40007810000 */
[----:B------:R-:W-:Y:S02]  /*4640*/  FSEL R127, R16, -INF , P0 ;  /* 0xff800000107f7808 */ /* 0x000fe40000000000 */
[----:B------:R-:W-:Y:S02]  /*4650*/  ISETP.GT.AND P0, PT, R2, 0x39, PT ;  /* 0x000000390200780c */ /* 0x000fe40003f04270 */
[----:B------:R-:W-:Y:S02]  /*4660*/  FSEL R228, R10, -INF , P6 ;  /* 0xff8000000ae47808 */ /* 0x000fe40003000000 */
[----:B------:R-:W-:-:S02]  /*4670*/  FSEL R240, R9, -INF , P1 ;  /* 0xff80000009f07808 */ /* 0x000fc40000800000 */
[C---:B------:R-:W-:Y:S02]  /*4680*/  ISETP.GT.AND P6, PT, R0.reuse, RZ, PT ;  /* 0x000000ff0000720c */ /* 0x040fe40003fc4270 */
[----:B------:R-:W-:Y:S02]  /*4690*/  ISETP.GT.AND P1, PT, R0, 0x1, PT ;  /* 0x000000010000780c */ /* 0x000fe40003f24270 */
[----:B------:R-:W-:Y:S02]  /*46a0*/  FMNMX.FTZ R3, R37, R3, !PT ;  /* 0x0000000325037209 */ /* 0x000fe40007810000 */
[----:B------:R-:W-:Y:S02]  /*46b0*/  FSEL R241, R8, -INF , P0 ;  /* 0xff80000008f17808 */ /* 0x000fe40000000000 */
[----:B------:R-:W-:Y:S02]  /*46c0*/  ISETP.GT.AND P0, PT, R0, 0x8, PT ;  /* 0x000000080000780c */ /* 0x000fe40003f04270 */
[----:B------:R-:W-:-:S02]  /*46d0*/  FSEL R8, R73, -INF , P6 ;  /* 0xff80000049087808 */ /* 0x000fc40003000000 */
[----:B------:R-:W-:Y:S02]  /*46e0*/  FSEL R10, R72, -INF , P1 ;  /* 0xff800000480a7808 */ /* 0x000fe40000800000 */
        /* <DEDUP_REMOVED lines=31> */
[----:B------:R-:W-:Y:S01]  /*48e0*/  FMNMX.FTZ R2, R103, R2, !PT ;  /* 0x0000000267027209 */ /* 0x000fe20007810000 */
[----:B------:R-:W-:Y:S01]  /*48f0*/  LDSM.16.MT88.4 R24, [R186] ;  /* 0x00000000ba18783b */ /* 0x000fe20000004200 */
        /* <DEDUP_REMOVED lines=10> */
[----:B------:R-:W-:Y:S01]  /*49a0*/  FSEL R126, R20, -INF , P0 ;  /* 0xff800000147e7808 */ /* 0x000fe20000000000 */
[----:B------:R-:W1:Y:S01]  /*49b0*/  SHFL.BFLY PT, R5, R3, 0x2, 0x1f ;  /* 0x0c401f0003057f89 */ /* 0x000e6200000e0000 */
[----:B------:R-:W-:Y:S02]  /*49c0*/  FMNMX.FTZ R2, R117, R2, !PT ;  /* 0x0000000275027209 */ /* 0x000fe40007810000 */
[----:B------:R-:W-:Y:S01]  /*49d0*/  ISETP.GT.AND P0, PT, R0, 0x38, PT ;  /* 0x000000380000780c */ /* 0x000fe20003f04270 */
[----:B------:R-:W-:Y:S01]  /*49e0*/  LDSM.16.MT88.4 R20, [R189] ;  /* 0x00000000bd14783b */ /* 0x000fe20000004200 */
[----:B------:R-:W-:Y:S02]  /*49f0*/  FSEL R227, R19, -INF , P1 ;  /* 0xff80000013e37808 */ /* 0x000fe40000800000 */
[----:B------:R-:W-:Y:S01]  /*4a00*/  FMNMX.FTZ R2, R126, R2, !PT ;  /* 0x000000027e027209 */ /* 0x000fe20007810000 */
[----:B------:R-:W-:Y:S01]  /*4a10*/  LDSM.16.MT88.4 R16, [R188] ;  /* 0x00000000bc10783b */ /* 0x000fe20000004200 */
[----:B------:R-:W-:-:S02]  /*4a20*/  ISETP.GT.AND P1, PT, R0, 0x39, PT ;  /* 0x000000390000780c */ /* 0x000fc40003f24270 */
[----:B------:R-:W-:Y:S02]  /*4a30*/  FSEL R226, R15, -INF , P0 ;  /* 0xff8000000fe27808 */ /* 0x000fe40000000000 */
[----:B------:R-:W-:Y:S02]  /*4a40*/  FMNMX.FTZ R2, R227, R2, !PT ;  /* 0x00000002e3027209 */ /* 0x000fe40007810000 */
[----:B------:R-:W-:Y:S02]  /*4a50*/  FSEL R234, R14, -INF , P1 ;  /* 0xff8000000eea7808 */ /* 0x000fe40000800000 */
[----:B------:R-:W-:-:S04]  /*4a60*/  FMNMX.FTZ R2, R226, R2, !PT ;  /* 0x00000002e2027209 */ /* 0x000fc80007810000 */
[----:B------:R-:W-:Y:S02]  /*4a70*/  FMNMX.FTZ R2, R234, R2, !PT ;  /* 0x00000002ea027209 */ /* 0x000fe40007810000 */
[----:B-1----:R-:W-:-:S03]  /*4a80*/  FMNMX.FTZ R0, R3, R5, !PT ;  /* 0x0000000503007209 */ /* 0x002fc60007810000 */
[----:B------:R-:W1:Y:S04]  /*4a90*/  SHFL.BFLY PT, R4, R2, 0x2, 0x1f ;  /* 0x0c401f0002047f89 */ /* 0x000e6800000e0000 */
[----:B------:R-:W2:Y:S01]  /*4aa0*/  SHFL.BFLY PT, R5, R0, 0x1, 0x1f ;  /* 0x0c201f0000057f89 */ /* 0x000ea200000e0000 */
[----:B-1----:R-:W-:Y:S02]  /*4ab0*/  FMNMX.FTZ R3, R2, R4, !PT ;  /* 0x0000000402037209 */ /* 0x002fe40007810000 */
[----:B--2---:R-:W-:-:S03]  /*4ac0*/  FMNMX.FTZ R101, R0, R5, !PT ;  /* 0x0000000500657209 */ /* 0x004fc60007810000 */
[----:B------:R-:W1:Y:S01]  /*4ad0*/  SHFL.BFLY PT, R4, R3, 0x1, 0x1f ;  /* 0x0c201f0003047f89 */ /* 0x000e6200000e0000 */
[C---:B------:R-:W-:Y:S01]  /*4ae0*/  FSETP.NEU.FTZ.AND P0, PT, R101.reuse, -INF , PT ;  /* 0xff8000006500780b */ /* 0x040fe20003f1d000 */
[----:B------:R-:W-:-:S05]  /*4af0*/  FMUL.FTZ R2, R101, c[0x0][0x2d0] ;  /* 0x0000b40065027a20 */ /* 0x000fca0000410000 */
[----:B------:R-:W-:-:S05]  /*4b00*/  FSEL R2, R2, RZ, P0 ;  /* 0x000000ff02027208 */ /* 0x000fca0000000000 */
[----:B------:R-:W-:-:S04]  /*4b10*/  FFMA.FTZ R0, R6, c[0x0][0x2d0], -R2 ;  /* 0x0000b40006007a23 */ /* 0x000fc80000010802 */
[----:B------:R2:W-:Y:S01]  /*4b20*/  MUFU.EX2 R213, R0 ;  /* 0x0000000000d57308 */ /* 0x0005e20000000800 */
[----:B-1----:R-:W-:Y:S01]  /*4b30*/  FMNMX.FTZ R100, R3, R4, !PT ;  /* 0x0000000403647209 */ /* 0x002fe20007810000 */
[----:B------:R-:W-:-:S03]  /*4b40*/  FFMA.FTZ R3, R11, c[0x0][0x2d0], -R2 ;  /* 0x0000b4000b037a23 */ /* 0x000fc60000010802 */
[----:B------:R-:W-:-:S03]  /*4b50*/  FSETP.NEU.FTZ.AND P0, PT, R100, -INF , PT ;  /* 0xff8000006400780b */ /* 0x000fc60003f1d000 */
[----:B------:R1:W-:Y:S01]  /*4b60*/  MUFU.EX2 R211, R3 ;  /* 0x0000000300d37308 */ /* 0x0003e20000000800 */
[----:B--2---:R-:W-:-:S07]  /*4b70*/  FFMA.FTZ R0, R7, c[0x0][0x2d0], -R2 ;  /* 0x0000b40007007a23 */ /* 0x004fce0000010802 */
[----:B------:R2:W3:Y:S01]  /*4b80*/  MUFU.EX2 R214, R0 ;  /* 0x0000000000d67308 */ /* 0x0004e20000000800 */
[----:B-1----:R-:W-:-:S07]  /*4b90*/  FFMA.FTZ R3, R12, c[0x0][0x2d0], -R2 ;  /* 0x0000b4000c037a23 */ /* 0x002fce0000010802 */
[----:B------:R1:W4:Y:S01]  /*4ba0*/  MUFU.EX2 R210, R3 ;  /* 0x0000000300d27308 */ /* 0x0003220000000800 */
[----:B--2---:R-:W-:Y:S01]  /*4bb0*/  FMUL.FTZ R0, R100, c[0x0][0x2d0] ;  /* 0x0000b40064007a20 */ /* 0x004fe20000410000 */
[----:B---3--:R-:W-:-:S04]  /*4bc0*/  F2FP.BF16.PACK_AB R4, R214, R213 ;  /* 0x000000d5d604723e */ /* 0x008fc800000010ff */
[----:B------:R-:W-:-:S05]  /*4bd0*/  FSEL R0, R0, RZ, P0 ;  /* 0x000000ff00007208 */ /* 0x000fca0000000000 */
[----:B-1----:R-:W-:Y:S01]  /*4be0*/  FFMA.FTZ R3, R8, c[0x0][0x2d0], -R0 ;  /* 0x0000b40008037a23 */ /* 0x002fe20000010800 */
[----:B----4-:R-:W-:-:S03]  /*4bf0*/  F2FP.BF16.PACK_AB R6, R210, R211 ;  /* 0x000000d3d206723e */ /* 0x010fc600000010ff */
[----:B------:R1:W-:Y:S02]  /*4c00*/  MUFU.EX2 R212, R3 ;  /* 0x0000000300d47308 */ /* 0x0003e40000000800 */
[----:B-1----:R-:W-:-:S06]  /*4c10*/  FFMA.FTZ R3, R10, c[0x0][0x2d0], -R0 ;  /* 0x0000b4000a037a23 */ /* 0x002fcc0000010800 */
[----:B------:R1:W2:Y:S02]  /*4c20*/  MUFU.EX2 R252, R3 ;  /* 0x0000000300fc7308 */ /* 0x0002a40000000800 */
[--C-:B-1----:R-:W-:Y:S01]  /*4c30*/  FFMA.FTZ R3, R9, c[0x0][0x2d0], -R0.reuse ;  /* 0x0000b40009037a23 */ /* 0x102fe20000010800 */
[----:B--2---:R-:W-:Y:S01]  /*4c40*/  F2FP.BF16.PACK_AB R5, R252, R212 ;  /* 0x000000d4fc05723e */ /* 0x004fe200000010ff */
[----:B------:R-:W-:Y:S04]  /*4c50*/  LDSM.16.MT88.4 R8, [R186+0x2000] ;  /* 0x00200000ba08783b */ /* 0x000fe80000004200 */
[----:B------:R1:W-:Y:S02]  /*4c60*/  MUFU.EX2 R251, R3 ;  /* 0x0000000300fb7308 */ /* 0x0003e40000000800 */
[----:B-1----:R-:W-:-:S02]  /*4c70*/  FFMA.FTZ R3, R13, c[0x0][0x2d0], -R0 ;  /* 0x0000b4000d037a23 */ /* 0x002fc40000010800 */
        /* <DEDUP_REMOVED lines=12> */
[----:B------:R-:W3:Y:S07]  /*4d40*/  LDSM.16.MT88.4 R16, [R186+0x4000] ;  /* 0x00400000ba10783b */ /* 0x000eee0000004200 */
[----:B------:R-:W-:Y:S01]  /*4d50*/  HMMA.16816.F32.BF16 R104, R4, R20, RZ ;  /* 0x000000140468723c */ /* 0x000fe200000418ff */
[----:B--2---:R-:W-:-:S04]  /*4d60*/  FFMA.FTZ R3, R40, c[0x0][0x2d0], -R2 ;  /* 0x0000b40028037a23 */ /* 0x004fc80000010802 */
[----:B------:R2:W-:Y:S03]  /*4d70*/  MUFU.EX2 R247, R3 ;  /* 0x0000000300f77308 */ /* 0x0005e60000000800 */
[C---:B------:R-:W-:Y:S01]  /*4d80*/  HMMA.16816.F32.BF16 R88, R4.reuse, R22, RZ ;  /* 0x000000160458723c */ /* 0x040fe200000418ff */
[----:B------:R-:W3:Y:S07]  /*4d90*/  LDSM.16.MT88.4 R20, [R185+0x4000] ;  /* 0x00400000b914783b */ /* 0x000eee0000004200 */
[----:B-1----:R-:W-:Y:S01]  /*4da0*/  HMMA.16816.F32.BF16 R68, R4, R12, RZ ;  /* 0x0000000c0444723c */ /* 0x002fe200000418ff */
[----:B--2---:R-:W-:-:S07]  /*4db0*/  FFMA.FTZ R3, R43, c[0x0][0x2d0], -R2 ;  /* 0x0000b4002b037a23 */ /* 0x004fce0000010802 */
[C---:B------:R-:W-:Y:S01]  /*4dc0*/  HMMA.16816.F32.BF16 R64, R4.reuse, R14, RZ ;  /* 0x0000000e0440723c */ /* 0x040fe200000418ff */
[----:B------:R-:W1:Y:S01]  /*4dd0*/  LDSM.16.MT88.4 R12, [R189+0x4000] ;  /* 0x00400000bd0c783b */ /* 0x000e620000004200 */
[----:B------:R2:W-:Y:S06]  /*4de0*/  MUFU.EX2 R250, R3 ;  /* 0x0000000300fa7308 */ /* 0x0005ec0000000800 */
[C---:B------:R-:W-:Y:S08]  /*4df0*/  HMMA.16816.F32.BF16 R60, R4.reuse, R8, RZ ;  /* 0x00000008043c723c */ /* 0x040ff000000418ff */
[----:B------:R-:W-:Y:S01]  /*4e00*/  HMMA.16816.F32.BF16 R52, R4, R10, RZ ;  /* 0x0000000a0434723c */ /* 0x000fe200000418ff */
[----:B------:R-:W1:Y:S01]  /*4e10*/  LDSM.16.MT88.4 R8, [R188+0x4000] ;  /* 0x00400000bc08783b */ /* 0x000e620000004200 */
[----:B--2---:R-:W-:-:S04]  /*4e20*/  FFMA.FTZ R3, R36, c[0x0][0x2d0], -R0 ;  /* 0x0000b40024037a23 */ /* 0x004fc80000010800 */
[----:B------:R2:W-:Y:S02]  /*4e30*/  MUFU.EX2 R242, R3 ;  /* 0x0000000300f27308 */ /* 0x0005e40000000800 */
[C---:B------:R-:W-:Y:S08]  /*4e40*/  HMMA.16816.F32.BF16 R76, R4.reuse, R24, RZ ;  /* 0x00000018044c723c */ /* 0x040ff000000418ff */
[----:B------:R-:W-:Y:S01]  /*4e50*/  HMMA.16816.F32.BF16 R92, R4, R26, RZ ;  /* 0x0000001a045c723c */ /* 0x000fe200000418ff */
[----:B------:R-:W1:Y:S01]  /*4e60*/  LDSM.16.MT88.4 R24, [R189+0x800] ;  /* 0x00080000bd18783b */ /* 0x000e620000004200 */
[----:B--2---:R-:W-:-:S06]  /*4e70*/  FFMA.FTZ R3, R41, c[0x0][0x2d0], -R0 ;  /* 0x0000b40029037a23 */ /* 0x004fcc0000010800 */
[C---:B---3--:R-:W-:Y:S01]  /*4e80*/  HMMA.16816.F32.BF16 R44, R4.reuse, R28, RZ ;  /* 0x0000001c042c723c */ /* 0x048fe200000418ff */
[----:B------:R2:W3:Y:S07]  /*4e90*/  MUFU.EX2 R245, R3 ;  /* 0x0000000300f57308 */ /* 0x0004ee0000000800 */
[C---:B------:R-:W-:Y:S01]  /*4ea0*/  HMMA.16816.F32.BF16 R108, R4.reuse, R30, RZ ;  /* 0x0000001e046c723c */ /* 0x040fe200000418ff */
[----:B------:R-:W1:Y:S07]  /*4eb0*/  LDSM.16.MT88.4 R28, [R186+0x800] ;  /* 0x00080000ba1c783b */ /* 0x000e6e0000004200 */
[----:B------:R-:W-:Y:S01]  /*4ec0*/  HMMA.16816.F32.BF16 R56, R4, R32, RZ ;  /* 0x000000200438723c */ /* 0x000fe200000418ff */
[----:B--2---:R-:W-:-:S04]  /*4ed0*/  FFMA.FTZ R3, R39, c[0x0][0x2d0], -R0 ;  /* 0x0000b40027037a23 */ /* 0x004fc80000010800 */
[----:B------:R2:W-:Y:S03]  /*4ee0*/  MUFU.EX2 R244, R3 ;  /* 0x0000000300f47308 */ /* 0x0005e60000000800 */
[C---:B------:R-:W-:Y:S01]  /*4ef0*/  HMMA.16816.F32.BF16 R48, R4.reuse, R34, RZ ;  /* 0x000000220430723c */ /* 0x040fe200000418ff */
[----:B------:R-:W3:Y:S07]  /*4f00*/  LDSM.16.MT88.4 R32, [R185+0x800] ;  /* 0x00080000b920783b */ /* 0x000eee0000004200 */
[----:B------:R-:W-:Y:S01]  /*4f10*/  HMMA.16816.F32.BF16 R36, R4, R16, RZ ;  /* 0x000000100424723c */ /* 0x000fe200000418ff */
[----:B--2---:R-:W-:-:S07]  /*4f20*/  FFMA.FTZ R3, R42, c[0x0][0x2d0], -R0 ;  /* 0x0000b4002a037a23 */ /* 0x004fce0000010800 */
[C---:B------:R-:W-:Y:S01]  /*4f30*/  HMMA.16816.F32.BF16 R128, R4.reuse, R18, RZ ;  /* 0x000000120480723c */ /* 0x040fe200000418ff */
[----:B------:R-:W2:Y:S01]  /*4f40*/  LDSM.16.MT88.4 R16, [R185+0x2800] ;  /* 0x00280000b910783b */ /* 0x000ea20000004200 */
[----:B------:R1:W1:Y:S06]  /*4f50*/  MUFU.EX2 R246, R3 ;  /* 0x0000000300f67308 */ /* 0x00026c0000000800 */
[C---:B------:R-:W-:Y:S08]  /*4f60*/  HMMA.16816.F32.BF16 R112, R4.reuse, R20, RZ ;  /* 0x000000140470723c */ /* 0x040ff000000418ff */
[----:B------:R-:W-:Y:S01]  /*4f70*/  HMMA.16816.F32.BF16 R120, R4, R22, RZ ;  /* 0x000000160478723c */ /* 0x000fe200000418ff */
[----:B------:R-:W2:Y:S01]  /*4f80*/  LDSM.16.MT88.4 R20, [R188+0x800] ;  /* 0x00080000bc14783b */ /* 0x000ea20000004200 */
[----:B-1----:R-:W-:-:S04]  /*4f90*/  FFMA.FTZ R3, R102, c[0x0][0x2d0], -R2 ;  /* 0x0000b40066037a23 */ /* 0x002fc80000010802 */
[----:B------:R1:W-:Y:S02]  /*4fa0*/  MUFU.EX2 R218, R3 ;  /* 0x0000000300da7308 */ /* 0x0003e40000000800 */
[C---:B------:R-:W-:Y:S08]  /*4fb0*/  HMMA.16816.F32.BF16 R132, R4.reuse, R12, RZ ;  /* 0x0000000c0484723c */ /* 0x040ff000000418ff */
[----:B------:R-:W-:Y:S01]  /*4fc0*/  HMMA.16816.F32.BF16 R144, R4, R14, RZ ;  /* 0x0000000e0490723c */ /* 0x000fe200000418ff */
[----:B------:R-:W2:Y:S01]  /*4fd0*/  LDSM.16.MT88.4 R12, [R186+0x2800] ;  /* 0x00280000ba0c783b */ /* 0x000ea20000004200 */
[----:B-1----:R-:W-:-:S06]  /*4fe0*/  FFMA.FTZ R3, R116, c[0x0][0x2d0], -R2 ;  /* 0x0000b40074037a23 */ /* 0x002fcc0000010802 */
[C---:B------:R-:W-:Y:S01]  /*4ff0*/  HMMA.16816.F32.BF16 R148, R4.reuse, R8, RZ ;  /* 0x000000080494723c */ /* 0x040fe200000418ff */
[----:B------:R-:W-:Y:S01]  /*5000*/  IMAD.MOV.U32 R116, RZ, RZ, R214 ;  /* 0x000000ffff747224 */ /* 0x000fe200078e00d6 */
[----:B------:R1:W1:Y:S06]  /*5010*/  MUFU.EX2 R217, R3 ;  /* 0x0000000300d97308 */ /* 0x00026c0000000800 */
[----:B------:R-:W-:Y:S01]  /*5020*/  HMMA.16816.F32.BF16 R140, R4, R10, RZ ;  /* 0x0000000a048c723c */ /* 0x000fe200000418ff */
[----:B------:R-:W2:Y:S06]  /*5030*/  LDSM.16.MT88.4 R8, [R189+0x2800] ;  /* 0x00280000bd08783b */ /* 0x000eac0000004200 */
[----:B----4-:R-:W-:-:S02]  /*5040*/  F2FP.BF16.PACK_AB R4, R249, R248 ;  /* 0x000000f8f904723e */ /* 0x010fc400000010ff */
[----:B---3--:R-:W-:Y:S01]  /*5050*/  F2FP.BF16.PACK_AB R5, R245, R242 ;  /* 0x000000f2f505723e */ /* 0x008fe200000010ff */
[--C-:B-1----:R-:W-:Y:S01]  /*5060*/  FFMA.FTZ R3, R124, c[0x0][0x2d0], -R2.reuse ;  /* 0x0000b4007c037a23 */ /* 0x102fe20000010802 */
[----:B------:R-:W-:Y:S01]  /*5070*/  F2FP.BF16.PACK_AB R6, R250, R247 ;  /* 0x000000f7fa06723e */ /* 0x000fe200000010ff */
[----:B------:R-:W-:Y:S01]  /*5080*/  IMAD.MOV.U32 R124, RZ, RZ, R209 ;  /* 0x000000ffff7c7224 */ /* 0x000fe200078e00d1 */
[----:B------:R-:W-:Y:S01]  /*5090*/  F2FP.BF16.PACK_AB R7, R246, R244 ;  /* 0x000000f4f607723e */ /* 0x000fe200000010ff */
[----:B------:R1:W-:Y:S06]  /*50a0*/  MUFU.EX2 R216, R3 ;  /* 0x0000000300d87308 */ /* 0x0003ec0000000800 */
[C---:B------:R-:W-:Y:S08]  /*50b0*/  HMMA.16816.F32.BF16 R172, R4.reuse, R24, R104 ;  /* 0x0000001804ac723c */ /* 0x040ff00000041868 */
[----:B------:R-:W-:Y:S01]  /*50c0*/  HMMA.16816.F32.BF16 R164, R4, R26, R88 ;  /* 0x0000001a04a4723c */ /* 0x000fe20000041858 */
[----:B------:R-:W3:Y:S01]  /*50d0*/  LDSM.16.MT88.4 R24, [R185+0x4800] ;  /* 0x00480000b918783b */ /* 0x000ee20000004200 */
[----:B-1----:R-:W-:-:S02]  /*50e0*/  FFMA.FTZ R3, R125, c[0x0][0x2d0], -R2 ;  /* 0x0000b4007d037a23 */ /* 0x002fc40000010802 */
[----:B-----5:R-:W-:Y:S02]  /*50f0*/  IMAD.MOV.U32 R125, RZ, RZ, R208 ;  /* 0x000000ffff7d7224 */ /* 0x020fe400078e00d0 */
[----:B------:R1:W-:Y:S02]  /*5100*/  MUFU.EX2 R215, R3 ;  /* 0x0000000300d77308 */ /* 0x0003e40000000800 */
[C---:B------:R-:W-:Y:S08]  /*5110*/  HMMA.16816.F32.BF16 R176, R4.reuse, R28, R76 ;  /* 0x0000001c04b0723c */ /* 0x040ff0000004184c */
[----:B------:R-:W-:Y:S01]  /*5120*/  HMMA.16816.F32.BF16 R180, R4, R30, R92 ;  /* 0x0000001e04b4723c */ /* 0x000fe2000004185c */
[----:B------:R-:W4:Y:S01]  /*5130*/  LDSM.16.MT88.4 R28, [R188+0x2800] ;  /* 0x00280000bc1c783b */ /* 0x000f220000004200 */
[----:B-1----:R-:W-:-:S06]  /*5140*/  FFMA.FTZ R3, R103, c[0x0][0x2d0], -R0 ;  /* 0x0000b40067037a23 */ /* 0x002fcc0000010800 */
[C---:B------:R-:W-:Y:S01]  /*5150*/  HMMA.16816.F32.BF16 R168, R4.reuse, R34, R96 ;  /* 0x0000002204a8723c */ /* 0x040fe20000041860 */
[----:B------:R1:W-:Y:S07]  /*5160*/  MUFU.EX2 R214, R3 ;  /* 0x0000000300d67308 */ /* 0x0003ee0000000800 */
[C---:B--2---:R-:W-:Y:S08]  /*5170*/  HMMA.16816.F32.BF16 R136, R4.reuse, R16, R68 ;  /* 0x000000100488723c */ /* 0x044ff00000041844 */
[----:B------:R-:W-:Y:S01]  /*5180*/  HMMA.16816.F32.BF16 R96, R4, R18, R64 ;  /* 0x000000120460723c */ /* 0x000fe20000041840 */
[----:B------:R-:W2:Y:S01]  /*5190*/  LDSM.16.MT88.4 R16, [R186+0x4800] ;  /* 0x00480000ba10783b */ /* 0x000ea20000004200 */
[----:B-1----:R-:W-:-:S06]  /*51a0*/  FFMA.FTZ R3, R118, c[0x0][0x2d0], -R0 ;  /* 0x0000b40076037a23 */ /* 0x002fcc0000010800 */
[C---:B------:R-:W-:Y:S08]  /*51b0*/  HMMA.16816.F32.BF16 R160, R4.reuse, R20, R72 ;  /* 0x0000001404a0723c */ /* 0x040ff00000041848 */
[C---:B------:R-:W-:Y:S08]  /*51c0*/  HMMA.16816.F32.BF16 R92, R4.reuse, R12, R60 ;  /* 0x0000000c045c723c */ /* 0x040ff0000004183c */
[C---:B------:R-:W-:Y:S01]  /*51d0*/  HMMA.16816.F32.BF16 R88, R4.reuse, R14, R52 ;  /* 0x0000000e0458723c */ /* 0x040fe20000041834 */
[----:B------:R-:W1:Y:S07]  /*51e0*/  LDSM.16.MT88.4 R12, [R189+0x4800] ;  /* 0x00480000bd0c783b */ /* 0x000e6e0000004200 */
[C---:B------:R-:W-:Y:S08]  /*51f0*/  HMMA.16816.F32.BF16 R76, R4.reuse, R8, R56 ;  /* 0x00000008044c723c */ /* 0x040ff00000041838 */
[C---:B------:R-:W-:Y:S01]  /*5200*/  HMMA.16816.F32.BF16 R72, R4.reuse, R10, R48 ;  /* 0x0000000a0448723c */ /* 0x040fe20000041830 */
[----:B------:R-:W1:Y:S07]  /*5210*/  LDSM.16.MT88.4 R8, [R188+0x4800] ;  /* 0x00480000bc08783b */ /* 0x000e6e0000004200 */
[C---:B---3--:R-:W-:Y:S08]  /*5220*/  HMMA.16816.F32.BF16 R56, R4.reuse, R24, R112 ;  /* 0x000000180438723c */ /* 0x048ff00000041870 */
[C---:B------:R-:W-:Y:S01]  /*5230*/  HMMA.16816.F32.BF16 R48, R4.reuse, R26, R120 ;  /* 0x0000001a0430723c */ /* 0x040fe20000041878 */
[----:B------:R-:W3:Y:S07]  /*5240*/  LDSM.16.MT88.4 R24, [R185+0x1000] ;  /* 0x00100000b918783b */ /* 0x000eee0000004200 */
[C---:B----4-:R-:W-:Y:S07]  /*5250*/  HMMA.16816.F32.BF16 R40, R4.reuse, R30, R108 ;  /* 0x0000001e0428723c */ /* 0x050fee000004186c */
[----:B------:R-:W-:Y:S01]  /*5260*/  IMAD.MOV.U32 R111, RZ, RZ, R213 ;  /* 0x000000ffff6f7224 */ /* 0x000fe200078e00d5 */
[----:B------:R-:W-:Y:S01]  /*5270*/  HMMA.16816.F32.BF16 R152, R4, R22, R84 ;  /* 0x000000160498723c */ /* 0x000fe20000041854 */
[----:B------:R4:W1:Y:S01]  /*5280*/  MUFU.EX2 R213, R3 ;  /* 0x0000000300d57308 */ /* 0x0008620000000800 */
[----:B------:R-:W-:Y:S01]  /*5290*/  IMAD.MOV.U32 R110, RZ, RZ, R212 ;  /* 0x000000ffff6e7224 */ /* 0x000fe200078e00d4 */
[----:B------:R-:W3:Y:S01]  /*52a0*/  LDSM.16.MT88.4 R20, [R189+0x1000] ;  /* 0x00100000bd14783b */ /* 0x000ee20000004200 */
[----:B------:R-:W-:-:S02]  /*52b0*/  IMAD.MOV.U32 R109, RZ, RZ, R211 ;  /* 0x000000ffff6d7224 */ /* 0x000fc400078e00d3 */
[----:B------:R-:W-:Y:S02]  /*52c0*/  IMAD.MOV.U32 R108, RZ, RZ, R210 ;  /* 0x000000ffff6c7224 */ /* 0x000fe400078e00d2 */
[C---:B------:R-:W-:Y:S01]  /*52d0*/  HMMA.16816.F32.BF16 R156, R4.reuse, R32, R80 ;  /* 0x00000020049c723c */ /* 0x040fe20000041850 */
[----:B------:R-:W3:Y:S07]  /*52e0*/  LDSM.16.MT88.4 R32, [R186+0x1000] ;  /* 0x00100000ba20783b */ /* 0x000eee0000004200 */
[----:B--2---:R-:W-:Y:S01]  /*52f0*/  HMMA.16816.F32.BF16 R68, R4, R16, R36 ;  /* 0x000000100444723c */ /* 0x004fe20000041824 */
[----:B----4-:R-:W-:-:S04]  /*5300*/  FFMA.FTZ R3, R119, c[0x0][0x2d0], -R0 ;  /* 0x0000b40077037a23 */ /* 0x010fc80000010800 */
[----:B------:R2:W-:Y:S03]  /*5310*/  MUFU.EX2 R212, R3 ;  /* 0x0000000300d47308 */ /* 0x0005e60000000800 */
[C---:B------:R-:W-:Y:S01]  /*5320*/  HMMA.16816.F32.BF16 R80, R4.reuse, R18, R128 ;  /* 0x000000120450723c */ /* 0x040fe20000041880 */
[----:B------:R-:W4:Y:S07]  /*5330*/  LDSM.16.MT88.4 R16, [R188+0x1000] ;  /* 0x00100000bc10783b */ /* 0x000f2e0000004200 */
[----:B------:R-:W-:Y:S01]  /*5340*/  HMMA.16816.F32.BF16 R44, R4, R28, R44 ;  /* 0x0000001c042c723c */ /* 0x000fe2000004182c */
[----:B------:R-:W-:Y:S01]  /*5350*/  LDSM.16.MT88.4 R28, [R188+0x3000] ;  /* 0x00300000bc1c783b */ /* 0x000fe20000004200 */
[----:B--2---:R-:W-:-:S06]  /*5360*/  FFMA.FTZ R3, R117, c[0x0][0x2d0], -R0 ;  /* 0x0000b40075037a23 */ /* 0x004fcc0000010800 */
[C---:B-1----:R-:W-:Y:S01]  /*5370*/  HMMA.16816.F32.BF16 R84, R4.reuse, R12, R132 ;  /* 0x0000000c0454723c */ /* 0x042fe20000041884 */
[----:B------:R1:W2:Y:S01]  /*5380*/  MUFU.EX2 R103, R3 ;  /* 0x0000000300677308 */ /* 0x0002a20000000800 */
[----:B------:R-:W-:Y:S06]  /*5390*/  LDSM.16.MT88.4 R132, [R188+0x1800] ;  /* 0x00180000bc84783b */ /* 0x000fec0000004200 */
[C---:B------:R-:W-:Y:S01]  /*53a0*/  HMMA.16816.F32.BF16 R64, R4.reuse, R14, R144 ;  /* 0x0000000e0440723c */ /* 0x040fe20000041890 */
[----:B------:R-:W4:Y:S07]  /*53b0*/  LDSM.16.MT88.4 R12, [R185+0x3000] ;  /* 0x00300000b90c783b */ /* 0x000f2e0000004200 */
[----:B------:R-:W-:Y:S01]  /*53c0*/  HMMA.16816.F32.BF16 R52, R4, R8, R148 ;  /* 0x000000080434723c */ /* 0x000fe20000041894 */
[----:B-1----:R-:W-:-:S04]  /*53d0*/  FFMA.FTZ R3, R127, c[0x0][0x2d0], -R2 ;  /* 0x0000b4007f037a23 */ /* 0x002fc80000010802 */
[----:B------:R1:W-:Y:S03]  /*53e0*/  MUFU.EX2 R102, R3 ;  /* 0x0000000300667308 */ /* 0x0003e60000000800 */
[----:B------:R-:W-:Y:S01]  /*53f0*/  HMMA.16816.F32.BF16 R36, R4, R10, R140 ;  /* 0x0000000a0424723c */ /* 0x000fe2000004188c */
[----:B------:R-:W-:Y:S06]  /*5400*/  LDSM.16.MT88.4 R8, [R186+0x3000] ;  /* 0x00300000ba08783b */ /* 0x000fec0000004200 */
[----:B------:R-:W-:-:S02]  /*5410*/  F2FP.BF16.PACK_AB R4, R217, R218 ;  /* 0x000000dad904723e */ /* 0x000fc400000010ff */
[----:B------:R-:W-:Y:S02]  /*5420*/  F2FP.BF16.PACK_AB R5, R213, R214 ;  /* 0x000000d6d505723e */ /* 0x000fe400000010ff */
[----:B------:R-:W-:Y:S02]  /*5430*/  F2FP.BF16.PACK_AB R6, R215, R216 ;  /* 0x000000d8d706723e */ /* 0x000fe400000010ff */
[----:B--2---:R-:W-:Y:S01]  /*5440*/  F2FP.BF16.PACK_AB R7, R103, R212 ;  /* 0x000000d46707723e */ /* 0x004fe200000010ff */
[----:B-1----:R-:W-:Y:S02]  /*5450*/  FFMA.FTZ R3, R228, c[0x0][0x2d0], -R2 ;  /* 0x0000b400e4037a23 */ /* 0x002fe40000010802 */
[----:B------:R-:W-:-:S04]  /*5460*/  IMAD.MOV.U32 R228, RZ, RZ, R124 ;  /* 0x000000ffffe47224 */ /* 0x000fc800078e007c */
[C---:B---3--:R-:W-:Y:S08]  /*5470*/  HMMA.16816.F32.BF16 R104, R4.reuse, R24, R156 ;  /* 0x000000180468723c */ /* 0x048ff0000004189c */
[C---:B------:R-:W-:Y:S01]  /*5480*/  HMMA.16816.F32.BF16 R60, R4.reuse, R26, R168 ;  /* 0x0000001a043c723c */ /* 0x040fe200000418a8 */
[----:B------:R-:W1:Y:S07]  /*5490*/  LDSM.16.MT88.4 R24, [R189+0x3000] ;  /* 0x00300000bd18783b */ /* 0x000e6e0000004200 */
[C---:B------:R-:W-:Y:S08]  /*54a0*/  HMMA.16816.F32.BF16 R120, R4.reuse, R20, R172 ;  /* 0x000000140478723c */ /* 0x040ff000000418ac */
[C---:B------:R-:W-:Y:S01]  /*54b0*/  HMMA.16816.F32.BF16 R128, R4.reuse, R22, R164 ;  /* 0x000000160480723c */ /* 0x040fe200000418a4 */
[----:B------:R-:W2:Y:S07]  /*54c0*/  LDSM.16.MT88.4 R20, [R185+0x5000] ;  /* 0x00500000b914783b */ /* 0x000eae0000004200 */
[C---:B------:R-:W-:Y:S08]  /*54d0*/  HMMA.16816.F32.BF16 R112, R4.reuse, R32, R176 ;  /* 0x000000200470723c */ /* 0x040ff000000418b0 */
[C---:B------:R-:W-:Y:S08]  /*54e0*/  HMMA.16816.F32.BF16 R32, R4.reuse, R34, R180 ;  /* 0x000000220420723c */ /* 0x040ff000000418b4 */
[C---:B----4-:R-:W-:Y:S08]  /*54f0*/  HMMA.16816.F32.BF16 R208, R4.reuse, R16, R160 ;  /* 0x0000001004d0723c */ /* 0x050ff000000418a0 */
[C---:B------:R-:W-:Y:S01]  /*5500*/  HMMA.16816.F32.BF16 R180, R4.reuse, R18, R152 ;  /* 0x0000001204b4723c */ /* 0x040fe20000041898 */
[----:B------:R-:W3:Y:S07]  /*5510*/  LDSM.16.MT88.4 R16, [R186+0x5000] ;  /* 0x00500000ba10783b */ /* 0x000eee0000004200 */
[C---:B------:R-:W-:Y:S08]  /*5520*/  HMMA.16816.F32.BF16 R172, R4.reuse, R12, R136 ;  /* 0x0000000c04ac723c */ /* 0x040ff00000041888 */
[C---:B------:R-:W-:Y:S01]  /*5530*/  HMMA.16816.F32.BF16 R176, R4.reuse, R14, R96 ;  /* 0x0000000e04b0723c */ /* 0x040fe20000041860 */
[----:B------:R-:W4:Y:S07]  /*5540*/  LDSM.16.MT88.4 R12, [R189+0x5000] ;  /* 0x00500000bd0c783b */ /* 0x000f2e0000004200 */
[C---:B-1----:R-:W-:Y:S01]  /*5550*/  HMMA.16816.F32.BF16 R156, R4.reuse, R26, R72 ;  /* 0x0000001a049c723c */ /* 0x042fe20000041848 */
[----:B------:R1:W1:Y:S01]  /*5560*/  MUFU.EX2 R26, R3 ;  /* 0x00000003001a7308 */ /* 0x0002620000000800 */
[----:B------:R-:W-:Y:S05]  /*5570*/  LDSM.16.MT88.4 R72, [R185+0x5800] ;  /* 0x00580000b948783b */ /* 0x000fea0000004200 */
[----:B------:R-:W-:Y:S01]  /*5580*/  IMAD.MOV.U32 R27, RZ, RZ, R125 ;  /* 0x000000ffff1b7224 */ /* 0x000fe200078e007d */
[C---:B------:R-:W-:Y:S08]  /*5590*/  HMMA.16816.F32.BF16 R168, R4.reuse, R8, R92 ;  /* 0x0000000804a8723c */ /* 0x040ff0000004185c */
[C---:B------:R-:W-:Y:S01]  /*55a0*/  HMMA.16816.F32.BF16 R164, R4.reuse, R10, R88 ;  /* 0x0000000a04a4723c */ /* 0x040fe20000041858 */
[--C-:B-1----:R-:W-:Y:S01]  /*55b0*/  FFMA.FTZ R3, R240, c[0x0][0x2d0], -R2.reuse ;  /* 0x0000b400f0037a23 */ /* 0x102fe20000010802 */
[----:B------:R-:W1:Y:S01]  /*55c0*/  LDSM.16.MT88.4 R8, [R188+0x5000] ;  /* 0x00500000bc08783b */ /* 0x000e620000004200 */
[----:B------:R-:W-:Y:S01]  /*55d0*/  FFMA.FTZ R2, R241, c[0x0][0x2d0], -R2 ;  /* 0x0000b400f1027a23 */ /* 0x000fe20000010802 */
[----:B------:R-:W-:Y:S01]  /*55e0*/  F2FP.BF16.PACK_AB R96, R26, R102 ;  /* 0x000000661a60723e */ /* 0x000fe200000010ff */
[----:B------:R-:W-:Y:S01]  /*55f0*/  IMAD.MOV.U32 R241, RZ, RZ, R110 ;  /* 0x000000fffff17224 */ /* 0x000fe200078e006e */
[----:B------:R-:W-:Y:S01]  /*5600*/  LDSM.16.MT88.4 R88, [R189+0x5800] ;  /* 0x00580000bd58783b */ /* 0x000fe20000004200 */
[----:B------:R-:W-:Y:S01]  /*5610*/  IMAD.MOV.U32 R240, RZ, RZ, R108 ;  /* 0x000000fffff07224 */ /* 0x000fe200078e006c */
[C---:B------:R-:W-:Y:S01]  /*5620*/  HMMA.16816.F32.BF16 R160, R4.reuse, R24, R76 ;  /* 0x0000001804a0723c */ /* 0x040fe2000004184c */
[----:B------:R3:W-:Y:S07]  /*5630*/  MUFU.EX2 R24, R2 ;  /* 0x0000000200187308 */ /* 0x0007ee0000000800 */
[C---:B--2---:R-:W-:Y:S01]  /*5640*/  HMMA.16816.F32.BF16 R136, R4.reuse, R20, R56 ;  /* 0x000000140488723c */ /* 0x044fe20000041838 */
[----:B------:R2:W2:Y:S01]  /*5650*/  MUFU.EX2 R25, R3 ;  /* 0x0000000300197308 */ /* 0x0004a20000000800 */
[----:B------:R-:W-:Y:S06]  /*5660*/  LDSM.16.MT88.4 R56, [R189+0x3800] ;  /* 0x00380000bd38783b */ /* 0x000fec0000004200 */
[----:B------:R-:W-:Y:S01]  /*5670*/  HMMA.16816.F32.BF16 R152, R4, R28, R44 ;  /* 0x0000001c0498723c */ /* 0x000fe2000004182c */
[----:B---3--:R-:W-:-:S02]  /*5680*/  FFMA.FTZ R2, R126, c[0x0][0x2d0], -R0 ;  /* 0x0000b4007e027a23 */ /* 0x008fc40000010800 */
[----:B------:R-:W3:Y:S02]  /*5690*/  LDSM.16.MT88.4 R124, [R189+0x1800] ;  /* 0x00180000bd7c783b */ /* 0x000ee40000004200 */
[----:B------:R1:W-:Y:S03]  /*56a0*/  MUFU.EX2 R21, R2 ;  /* 0x0000000200157308 */ /* 0x0003e60000000800 */
[----:B------:R-:W-:Y:S01]  /*56b0*/  HMMA.16816.F32.BF16 R140, R4, R30, R40 ;  /* 0x0000001e048c723c */ /* 0x000fe20000041828 */
[----:B--2---:R-:W-:Y:S01]  /*56c0*/  IMAD.MOV.U32 R3, RZ, RZ, R109 ;  /* 0x000000ffff037224 */ /* 0x004fe200078e006d */
[----:B------:R-:W-:Y:S01]  /*56d0*/  LDSM.16.MT88.4 R40, [R185+0x3800] ;  /* 0x00380000b928783b */ /* 0x000fe20000004200 */
[----:B------:R-:W-:-:S05]  /*56e0*/  F2FP.BF16.PACK_AB R98, R24, R25 ;  /* 0x000000191862723e */ /* 0x000fca00000010ff */
[----:B------:R-:W-:Y:S01]  /*56f0*/  HMMA.16816.F32.BF16 R28, R4, R22, R48 ;  /* 0x00000016041c723c */ /* 0x000fe20000041830 */
[----:B------:R-:W-:Y:S01]  /*5700*/  LDSM.16.MT88.4 R48, [R186+0x3800] ;  /* 0x00380000ba30783b */ /* 0x000fe20000004200 */
[----:B-1----:R-:W-:-:S05]  /*5710*/  FFMA.FTZ R2, R227, c[0x0][0x2d0], -R0 ;  /* 0x0000b400e3027a23 */ /* 0x002fca0000010800 */
[----:B------:R-:W-:Y:S01]  /*5720*/  IMAD.MOV.U32 R23, RZ, RZ, R111 ;  /* 0x000000ffff177224 */ /* 0x000fe200078e006f */
[C---:B------:R-:W-:Y:S01]  /*5730*/  HMMA.16816.F32.BF16 R76, R4.reuse, R16, R68 ;  /* 0x00000010044c723c */ /* 0x040fe20000041844 */
[----:B------:R1:W2:Y:S01]  /*5740*/  MUFU.EX2 R20, R2 ;  /* 0x0000000200147308 */ /* 0x0002a20000000800 */
[----:B------:R-:W-:Y:S01]  /*5750*/  IMAD.MOV.U32 R22, RZ, RZ, R116 ;  /* 0x000000ffff167224 */ /* 0x000fe200078e0074 */
[----:B------:R-:W3:Y:S04]  /*5760*/  LDSM.16.MT88.4 R108, [R185+0x1800] ;  /* 0x00180000b96c783b */ /* 0x000ee80000004200 */
[----:B------:R-:W-:Y:S01]  /*5770*/  LDSM.16.MT88.4 R116, [R186+0x1800] ;  /* 0x00180000ba74783b */ /* 0x000fe20000004200 */
[C---:B------:R-:W-:Y:S03]  /*5780*/  HMMA.16816.F32.BF16 R92, R4.reuse, R18, R80 ;  /* 0x00000012045c723c */ /* 0x040fe60000041850 */
[----:B------:R-:W3:Y:S05]  /*5790*/  LDSM.16.MT88.4 R80, [R186+0x5800] ;  /* 0x00580000ba50783b */ /* 0x000eea0000004200 */
[----:B----4-:R-:W-:Y:S01]  /*57a0*/  HMMA.16816.F32.BF16 R84, R4, R12, R84 ;  /* 0x0000000c0454723c */ /* 0x010fe20000041854 */
[--C-:B-1----:R-:W-:Y:S01]  /*57b0*/  FFMA.FTZ R2, R226, c[0x0][0x2d0], -R0.reuse ;  /* 0x0000b400e2027a23 */ /* 0x102fe20000010800 */
[----:B--2---:R-:W-:Y:S01]  /*57c0*/  F2FP.BF16.PACK_AB R97, R20, R21 ;  /* 0x000000151461723e */ /* 0x004fe200000010ff */
[----:B------:R-:W-:-:S02]  /*57d0*/  FFMA.FTZ R0, R234, c[0x0][0x2d0], -R0 ;  /* 0x0000b400ea007a23 */ /* 0x000fc40000010800 */
[----:B------:R1:W-:Y:S03]  /*57e0*/  MUFU.EX2 R17, R2 ;  /* 0x0000000200117308 */ /* 0x0003e60000000800 */
[C---:B------:R-:W-:Y:S01]  /*57f0*/  HMMA.16816.F32.BF16 R12, R4.reuse, R14, R64 ;  /* 0x0000000e040c723c */ /* 0x040fe20000041840 */
[----:B------:R-:W2:Y:S04]  /*5800*/  LDSM.16.MT88.4 R64, [R188+0x3800] ;  /* 0x00380000bc40783b */ /* 0x000ea80000004200 */
[----:B------:R4:W4:Y:S03]  /*5810*/  MUFU.EX2 R16, R0 ;  /* 0x0000000000107308 */ /* 0x0009260000000800 */
[----:B------:R-:W-:Y:S01]  /*5820*/  HMMA.16816.F32.BF16 R148, R4, R8, R52 ;  /* 0x000000080494723c */ /* 0x000fe20000041834 */
[----:B-1----:R-:W-:-:S07]  /*5830*/  FADD.FTZ R2, R23, R22 ;  /* 0x0000001617027221 */ /* 0x002fce0000010000 */
[----:B------:R-:W-:Y:S01]  /*5840*/  HMMA.16816.F32.BF16 R144, R4, R10, R36 ;  /* 0x0000000a0490723c */ /* 0x000fe20000041824 */
[----:B------:R-:W-:Y:S01]  /*5850*/  FADD.FTZ R2, R3, R2 ;  /* 0x0000000203027221 */ /* 0x000fe20000010000 */
[----:B------:R-:W1:Y:S01]  /*5860*/  LDSM.16.MT88.4 R8, [R188+0x5800] ;  /* 0x00580000bc08783b */ /* 0x000e620000004200 */
[----:B----4-:R-:W-:Y:S01]  /*5870*/  FADD.FTZ R0, R241, R252 ;  /* 0x000000fcf1007221 */ /* 0x010fe20000010000 */
[----:B------:R-:W-:Y:S01]  /*5880*/  F2FP.BF16.PACK_AB R99, R16, R17 ;  /* 0x000000111063723e */ /* 0x000fe200000010ff */
[----:B------:R-:W-:Y:S02]  /*5890*/  FADD.FTZ R2, R240, R2 ;  /* 0x00000002f0027221 */ /* 0x000fe40000010000 */
[----:B------:R-:W-:Y:S02]  /*58a0*/  FADD.FTZ R0, R251, R0 ;  /* 0x00000000fb007221 */ /* 0x000fe40000010000 */
[----:B------:R-:W-:Y:S02]  /*58b0*/  FADD.FTZ R2, R248, R2 ;  /* 0x00000002f8027221 */ /* 0x000fe40000010000 */
[----:B------:R-:W-:Y:S01]  /*58c0*/  FADD.FTZ R0, R228, R0 ;  /* 0x00000000e4007221 */ /* 0x000fe20000010000 */
[----:B---3--:R-:W-:Y:S01]  /*58d0*/  HMMA.16816.F32.BF16 R120, R96, R124, R120 ;  /* 0x0000007c6078723c */ /* 0x008fe20000041878 */
[----:B------:R-:W-:-:S02]  /*58e0*/  FADD.FTZ R3, R249, R2 ;  /* 0x00000002f9037221 */ /* 0x000fc40000010000 */
[----:B------:R-:W-:Y:S02]  /*58f0*/  FADD.FTZ R0, R242, R0 ;  /* 0x00000000f2007221 */ /* 0x000fe40000010000 */
[----:B------:R-:W-:Y:S02]  /*5900*/  FADD.FTZ R3, R247, R3 ;  /* 0x00000003f7037221 */ /* 0x000fe40000010000 */
[----:B------:R-:W-:Y:S01]  /*5910*/  FADD.FTZ R2, R245, R0 ;  /* 0x00000000f5027221 */ /* 0x000fe20000010000 */
[----:B------:R-:W-:Y:S01]  /*5920*/  HMMA.16816.F32.BF16 R124, R96, R126, R128 ;  /* 0x0000007e607c723c */ /* 0x000fe20000041880 */
[----:B------:R-:W-:-:S04]  /*5930*/  @P2 IMAD.HI.U32 R4, R233, c[0x0][0x2c8], RZ ;  /* 0x0000b200e9042a27 */ /* 0x000fc800078e00ff */
[----:B------:R-:W-:Y:S02]  /*5940*/  FADD.FTZ R2, R244, R2 ;  /* 0x00000002f4027221 */ /* 0x000fe40000010000 */
[----:B------:R-:W-:Y:S01]  /*5950*/  IMAD.MOV.U32 R0, RZ, RZ, R233 ;  /* 0x000000ffff007224 */ /* 0x000fe200078e00e9 */
[----:B------:R-:W-:Y:S01]  /*5960*/  @P2 SHF.R.U32.HI R0, RZ, c[0x0][0x2cc], R4 ;  /* 0x0000b300ff002a19 */ /* 0x000fe20000011604 */
[----:B------:R-:W-:Y:S01]  /*5970*/  FADD.FTZ R3, R250, R3 ;  /* 0x00000003fa037221 */ /* 0x000fe20000010000 */
[C---:B------:R-:W-:Y:S01]  /*5980*/  HMMA.16816.F32.BF16 R128, R96.reuse, R132, R208 ;  /* 0x000000846080723c */ /* 0x040fe200000418d0 */
[----:B------:R-:W-:Y:S01]  /*5990*/  FADD.FTZ R2, R246, R2 ;  /* 0x00000002f6027221 */ /* 0x000fe20000010000 */
[----:B------:R-:W-:Y:S01]  /*59a0*/  IADD3 R0, R0, R230, -R231 ;  /* 0x000000e600007210 */ /* 0x000fe20007ffe8e7 */
[----:B------:R-:W-:Y:S02]  /*59b0*/  FADD.FTZ R3, R218, R3 ;  /* 0x00000003da037221 */ /* 0x000fe40000010000 */
[----:B------:R-:W-:Y:S01]  /*59c0*/  FADD.FTZ R2, R214, R2 ;  /* 0x00000002d6027221 */ /* 0x000fe20000010000 */
[----:B------:R-:W-:Y:S01]  /*59d0*/  SHF.R.S32.HI R4, RZ, 0x1f, R0 ;  /* 0x0000001fff047819 */ /* 0x000fe20000011400 */
[----:B------:R-:W-:Y:S01]  /*59e0*/  FADD.FTZ R3, R217, R3 ;  /* 0x00000003d9037221 */ /* 0x000fe20000010000 */
[----:B------:R-:W-:Y:S01]  /*59f0*/  IADD3 R208, R27, -0x2, RZ ;  /* 0xfffffffe1bd07810 */ /* 0x000fe20007ffe0ff */
[----:B------:R-:W-:Y:S01]  /*5a00*/  FADD.FTZ R2, R213, R2 ;  /* 0x00000002d5027221 */ /* 0x000fe20000010000 */
[----:B------:R-:W-:Y:S01]  /*5a10*/  LEA.HI R4, R4, R0, RZ, 0x6 ;  /* 0x0000000004047211 */ /* 0x000fe200078f30ff */
[----:B------:R-:W-:Y:S01]  /*5a20*/  FADD.FTZ R3, R216, R3 ;  /* 0x00000003d8037221 */ /* 0x000fe20000010000 */
[----:B------:R-:W-:Y:S01]  /*5a30*/  HMMA.16816.F32.BF16 R104, R96, R108, R104 ;  /* 0x0000006c6068723c */ /* 0x000fe20000041868 */
[----:B------:R-:W-:-:S02]  /*5a40*/  FADD.FTZ R0, R212, R2 ;  /* 0x00000002d4007221 */ /* 0x000fc40000010000 */
[----:B------:R-:W-:Y:S01]  /*5a50*/  FADD.FTZ R2, R215, R3 ;  /* 0x00000003d7027221 */ /* 0x000fe20000010000 */
[----:B------:R-:W-:Y:S01]  /*5a60*/  SHF.R.S32.HI R3, RZ, 0x6, R4 ;  /* 0x00000006ff037819 */ /* 0x000fe20000011404 */
[----:B------:R-:W-:Y:S02]  /*5a70*/  FADD.FTZ R0, R103, R0 ;  /* 0x0000000067007221 */ /* 0x000fe40000010000 */
[----:B------:R-:W-:Y:S01]  /*5a80*/  FADD.FTZ R2, R102, R2 ;  /* 0x0000000266027221 */ /* 0x000fe20000010000 */
[----:B------:R-:W-:Y:S01]  /*5a90*/  IMNMX R228, R225, R3, !PT ;  /* 0x00000003e1e47217 */ /* 0x000fe20007800200 */
[----:B------:R-:W-:Y:S01]  /*5aa0*/  FADD.FTZ R0, R21, R0 ;  /* 0x0000000015007221 */ /* 0x000fe20000010000 */
[----:B------:R-:W-:Y:S01]  /*5ab0*/  HMMA.16816.F32.BF16 R108, R96, R110, R60 ;  /* 0x0000006e606c723c */ /* 0x000fe2000004183c */
[----:B------:R-:W-:Y:S01]  /*5ac0*/  FADD.FTZ R2, R26, R2 ;  /* 0x000000021a027221 */ /* 0x000fe20000010000 */
[----:B------:R-:W-:Y:S01]  /*5ad0*/  ISETP.GE.AND P0, PT, R208, R228, PT ;  /* 0x000000e4d000720c */ /* 0x000fe20003f06270 */
[----:B------:R-:W-:-:S02]  /*5ae0*/  FADD.FTZ R0, R20, R0 ;  /* 0x0000000014007221 */ /* 0x000fc40000010000 */
[----:B------:R-:W-:Y:S02]  /*5af0*/  FADD.FTZ R2, R25, R2 ;  /* 0x0000000219027221 */ /* 0x000fe40000010000 */
[----:B------:R-:W-:Y:S01]  /*5b00*/  FADD.FTZ R0, R17, R0 ;  /* 0x0000000011007221 */ /* 0x000fe20000010000 */
[----:B------:R-:W-:Y:S01]  /*5b10*/  HMMA.16816.F32.BF16 R76, R96, R80, R76 ;  /* 0x00000050604c723c */ /* 0x000fe2000004184c */
[----:B------:R-:W-:Y:S02]  /*5b20*/  FADD.FTZ R226, R24, R2 ;  /* 0x0000000218e27221 */ /* 0x000fe40000010000 */
[----:B------:R-:W-:-:S05]  /*5b30*/  FADD.FTZ R227, R16, R0 ;  /* 0x0000000010e37221 */ /* 0x000fca0000010000 */
[C---:B------:R-:W-:Y:S08]  /*5b40*/  HMMA.16816.F32.BF16 R112, R96.reuse, R116, R112 ;  /* 0x000000746070723c */ /* 0x040ff00000041870 */
[C---:B------:R-:W-:Y:S08]  /*5b50*/  HMMA.16816.F32.BF16 R36, R96.reuse, R40, R172 ;  /* 0x000000286024723c */ /* 0x040ff000000418ac */
[C---:B------:R-:W-:Y:S08]  /*5b60*/  HMMA.16816.F32.BF16 R44, R96.reuse, R48, R168 ;  /* 0x00000030602c723c */ /* 0x040ff000000418a8 */
[C---:B------:R-:W-:Y:S08]  /*5b70*/  HMMA.16816.F32.BF16 R52, R96.reuse, R56, R160 ;  /* 0x000000386034723c */ /* 0x040ff000000418a0 */
        /* <DEDUP_REMOVED lines=12> */
[C---:B-1----:R-:W-:Y:S08]  /*5c40*/  HMMA.16816.F32.BF16 R92, R96.reuse, R8, R148 ;  /* 0x00000008605c723c */ /* 0x042ff00000041894 */
[----:B------:R-:W-:Y:S01]  /*5c50*/  HMMA.16816.F32.BF16 R96, R96, R10, R144 ;  /* 0x0000000a6060723c */ /* 0x000fe20000041890 */
[----:B------:R-:W-:Y:S01]  /*5c60*/  @!UPT UIADD3 URZ, URZ, URZ, URZ ;  /* 0x0000003f3f3ff290 */ /* 0x000fe2000fffe03f */
[----:B------:R-:W-:Y:S11]  /*5c70*/  @!P0 BRA `(.L_x_896) ;  /* 0x000032d000008947 */ /* 0x000ff60003800000 */
[----:B------:R-:W-:Y:S02]  /*5c80*/  MOV R102, R100 ;  /* 0x0000006400667202 */ /* 0x000fe40000000f00 */
[----:B------:R-:W-:-:S02]  /*5c90*/  MOV R3, R101 ;  /* 0x0000006500037202 */ /* 0x000fc40000000f00 */
[----:B------:R-:W-:-:S07]  /*5ca0*/  MOV R180, R208 ;  /* 0x000000d000b47202 */ /* 0x000fce0000000f00 */
.L_x_897:
[----:B------:R-:W-:Y:S04]  /*5cb0*/  DEPBAR.LE SB0, 0x0 ;  /* 0x000080000000791a */ /* 0x000fe80000000000 */
[----:B------:R-:W-:Y:S01]  /*5cc0*/  WARPSYNC 0xffffffff ;  /* 0xffffffff00007948 */ /* 0x000fe20003800000 */
[----:B------:R-:W-:Y:S01]  /*5cd0*/  BAR.SYNC.DEFER_BLOCKING 0x0 ;  /* 0x0000000000007b1d */ /* 0x000fe20000010000 */
[----:B------:R-:W-:Y:S02]  /*5ce0*/  ISETP.GT.AND P6, PT, R225, R180, PT ;  /* 0x000000b4e100720c */ /* 0x000fe40003fc4270 */
[C---:B------:R-:W-:Y:S11]  /*5cf0*/  IADD3 R208, R180.reuse, -0x1, RZ ;  /* 0xffffffffb4d07810 */ /* 0x040ff60007ffe0ff */
[----:B------:R-:W-:Y:S01]  /*5d00*/  @!P6 SHF.R.S32.HI R0, RZ, 0x1f, R180 ;  /* 0x0000001fff00e819 */ /* 0x000fe200000114b4 */
[----:B------:R-:W-:Y:S01]  /*5d10*/  @!P6 IMAD.WIDE.U32 R4, R180, c[0x0][0x208], RZ ;  /* 0x00008200b404ea25 */ /* 0x000fe200078e00ff */
[----:B------:R-:W-:Y:S03]  /*5d20*/  @!P6 MOV R6, c[0x0][0x208] ;  /* 0x000082000006ea02 */ /* 0x000fe60000000f00 */
[----:B------:R-:W-:Y:S04]  /*5d30*/  @!P6 IMAD R0, R0, c[0x0][0x208], RZ ;  /* 0x000082000000ea24 */ /* 0x000fe800078e02ff */
[----:B------:R-:W-:Y:S01]  /*5d40*/  @!P6 IMAD R0, R180, c[0x0][0x20c], R0 ;  /* 0x00008300b400ea24 */ /* 0x000fe200078e0200 */
[----:B------:R-:W-:Y:S04]  /*5d50*/  LDSM.16.M88.4 R32, [R191] ;  /* 0x00000000bf20783b */ /* 0x000fe80000000200 */
[----:B------:R-:W-:Y:S02]  /*5d60*/  @!P6 IADD3 R2, R5, R0, RZ ;  /* 0x000000000502e210 */ /* 0x000fe40007ffe0ff */
[C---:B------:R-:W-:Y:S02]  /*5d70*/  @!P6 SHF.L.U32 R0, R4.reuse, 0x6, RZ ;  /* 0x000000060400e819 */ /* 0x040fe400000006ff */
[----:B------:R-:W1:Y:S01]  /*5d80*/  LDSM.16.M88.4 R8, [R184] ;  /* 0x00000000b808783b */ /* 0x000e620000000200 */
[----:B------:R-:W-:Y:S02]  /*5d90*/  @!P6 SHF.L.U64.HI R2, R4, 0x6, R2 ;  /* 0x000000060402e819 */ /* 0x000fe40000010202 */
[----:B------:R-:W-:Y:S02]  /*5da0*/  @!P6 IADD3 R4, P0, R0, R222, RZ ;  /* 0x000000de0004e210 */ /* 0x000fe40007f1e0ff */
[----:B------:R-:W-:Y:S02]  /*5db0*/  @!P6 MOV R5, c[0x0][0x20c] ;  /* 0x000083000005ea02 */ /* 0x000fe40000000f00 */
[C---:B------:R-:W-:Y:S01]  /*5dc0*/  @!P6 LEA R12, P1, R6.reuse, R0, 0x5 ;  /* 0x00000000060ce211 */ /* 0x040fe200078228ff */
[----:B------:R-:W2:Y:S03]  /*5dd0*/  LDSM.16.M88.4 R16, [R184+0x800] ;  /* 0x00080000b810783b */ /* 0x000ea60000000200 */
[----:B------:R-:W-:Y:S02]  /*5de0*/  @!P6 LEA.HI.X R13, R6, R2, R5, 0x5, P1 ;  /* 0x00000002060de211 */ /* 0x000fe400008f2c05 */
[-C--:B------:R-:W-:Y:S02]  /*5df0*/  @!P6 IADD3.X R5, R2, R224.reuse, RZ, P0, !PT ;  /* 0x000000e00205e210 */ /* 0x080fe400007fe4ff */
[----:B------:R-:W-:Y:S01]  /*5e00*/  @!P6 LEA R162, P0, R4, c[0x0][0x1f8], 0x1 ;  /* 0x00007e0004a2ea11 */ /* 0x000fe200078008ff */
[----:B------:R-:W3:Y:S01]  /*5e10*/  LDSM.16.M88.4 R24, [R184+0x1000] ;  /* 0x00100000b818783b */ /* 0x000ee20000000200 */
[----:B------:R-:W-:Y:S02]  /*5e20*/  @!P6 IADD3 R14, P1, R222, 0x40, RZ ;  /* 0x00000040de0ee810 */ /* 0x000fe40007f3e0ff */
[----:B------:R-:W-:Y:S02]  /*5e30*/  @!P6 LEA.HI.X R163, R4, c[0x0][0x1fc], R5, 0x1, P0 ;  /* 0x00007f0004a3ea11 */ /* 0x000fe400000f0c05 */
[----:B------:R-:W-:Y:S02]  /*5e40*/  @!P6 IADD3.X R21, RZ, R224, RZ, P1, !PT ;  /* 0x000000e0ff15e210 */ /* 0x000fe40000ffe4ff */
[----:B------:R-:W-:Y:S01]  /*5e50*/  @!P6 IADD3 R15, P1, R0, R14, RZ ;  /* 0x0000000e000fe210 */ /* 0x000fe20007f3e0ff */
[----:B------:R-:W4:Y:S01]  /*5e60*/  LDSM.16.M88.4 R136, [R184+0x1800] ;  /* 0x00180000b888783b */ /* 0x000f220000000200 */
[----:B------:R-:W-:Y:S02]  /*5e70*/  @!P6 IADD3 R20, P0, R222, 0x80, RZ ;  /* 0x00000080de14e810 */ /* 0x000fe40007f1e0ff */
[----:B------:R-:W-:Y:S02]  /*5e80*/  @!P6 IADD3.X R28, R2, R21, RZ, P1, !PT ;  /* 0x00000015021ce210 */ /* 0x000fe40000ffe4ff */
[C---:B------:R-:W-:Y:S02]  /*5e90*/  @!P6 LEA R164, P1, R15.reuse, c[0x0][0x1f8], 0x1 ;  /* 0x00007e000fa4ea11 */ /* 0x040fe400078208ff */
[----:B------:R-:W-:Y:S01]  /*5ea0*/  @!P6 IADD3.X R23, RZ, R224, RZ, P0, !PT ;  /* 0x000000e0ff17e210 */ /* 0x000fe200007fe4ff */
[----:B------:R-:W-:Y:S01]  /*5eb0*/  LDSM.16.M88.4 R140, [R192] ;  /* 0x00000000c08c783b */ /* 0x000fe20000000200 */
[----:B------:R-:W-:Y:S02]  /*5ec0*/  @!P6 IADD3 R22, P0, R0, R20, RZ ;  /* 0x000000140016e210 */ /* 0x000fe40007f1e0ff */
[----:B------:R-:W-:Y:S02]  /*5ed0*/  @!P6 LEA.HI.X R165, R15, c[0x0][0x1fc], R28, 0x1, P1 ;  /* 0x00007f000fa5ea11 */ /* 0x000fe400008f0c1c */
[----:B------:R-:W-:Y:S02]  /*5ee0*/  @!P6 IADD3 R29, P1, R12, R14, RZ ;  /* 0x0000000e0c1de210 */ /* 0x000fe40007f3e0ff */
[----:B------:R-:W-:Y:S01]  /*5ef0*/  @!P6 IADD3.X R14, R2, R23, RZ, P0, !PT ;  /* 0x00000017020ee210 */ /* 0x000fe200007fe4ff */
[C---:B-1----:R-:W-:Y:S01]  /*5f00*/  HMMA.16816.F32.BF16 R4, R32.reuse, R8, RZ ;  /* 0x000000082004723c */ /* 0x042fe200000418ff */
[----:B------:R-:W1:Y:S02]  /*5f10*/  LDSM.16.M88.4 R144, [R195] ;  /* 0x00000000c390783b */ /* 0x000e640000000200 */
[----:B------:R-:W-:Y:S02]  /*5f20*/  @!P6 IADD3 R2, P0, R12, R20, RZ ;  /* 0x000000140c02e210 */ /* 0x000fe40007f1e0ff */
[C---:B------:R-:W-:Y:S02]  /*5f30*/  @!P6 IADD3.X R21, R13.reuse, R21, RZ, P1, !PT ;  /* 0x000000150d15e210 */ /* 0x040fe40000ffe4ff */
[C---:B------:R-:W-:Y:S01]  /*5f40*/  @!P6 IADD3.X R23, R13.reuse, R23, RZ, P0, !PT ;  /* 0x000000170d17e210 */ /* 0x040fe200007fe4ff */
[C---:B------:R-:W-:Y:S01]  /*5f50*/  HMMA.16816.F32.BF16 R8, R32.reuse, R10, RZ ;  /* 0x0000000a2008723c */ /* 0x040fe200000418ff */
[----:B------:R-:W5:Y:S03]  /*5f60*/  LDSM.16.M88.4 R148, [R206] ;  /* 0x00000000ce94783b */ /* 0x000f660000000200 */
[----:B------:R-:W-:Y:S02]  /*5f70*/  @!P6 LEA R160, P0, R22, c[0x0][0x1f8], 0x1 ;  /* 0x00007e0016a0ea11 */ /* 0x000fe400078008ff */
[----:B------:R-:W-:Y:S02]  /*5f80*/  @!P6 IADD3 R0, P1, R12, R222, RZ ;  /* 0x000000de0c00e210 */ /* 0x000fe40007f3e0ff */
[----:B------:R-:W-:Y:S01]  /*5f90*/  @!P6 LEA.HI.X R161, R22, c[0x0][0x1fc], R14, 0x1, P0 ;  /* 0x00007f0016a1ea11 */ /* 0x000fe200000f0c0e */
[----:B------:R-:W1:Y:S03]  /*5fa0*/  LDSM.16.M88.4 R152, [R205] ;  /* 0x00000000cd98783b */ /* 0x000e660000000200 */
[----:B------:R-:W-:Y:S02]  /*5fb0*/  @!P6 IADD3.X R13, R13, R224, RZ, P1, !PT ;  /* 0x000000e00d0de210 */ /* 0x000fe40000ffe4ff */
[----:B------:R-:W-:Y:S02]  /*5fc0*/  @!P6 LEA R100, P1, R0, c[0x0][0x1f8], 0x1 ;  /* 0x00007e000064ea11 */ /* 0x000fe400078208ff */
[----:B------:R-:W-:Y:S01]  /*5fd0*/  @!P6 LEA R28, P0, R2, c[0x0][0x1f8], 0x1 ;  /* 0x00007e00021cea11 */ /* 0x000fe200078008ff */
[----:B------:R-:W1:Y:S01]  /*5fe0*/  LDSM.16.M88.4 R156, [R204] ;  /* 0x00000000cc9c783b */ /* 0x000e620000000200 */
[----:B------:R-:W-:Y:S02]  /*5ff0*/  @!P6 LEA.HI.X R101, R0, c[0x0][0x1fc], R13, 0x1, P1 ;  /* 0x00007f000065ea11 */ /* 0x000fe400008f0c0d */
[C---:B--2---:R-:W-:Y:S01]  /*6000*/  HMMA.16816.F32.BF16 R12, R32.reuse, R16, RZ ;  /* 0x00000010200c723c */ /* 0x044fe200000418ff */
[C---:B------:R-:W-:Y:S04]  /*6010*/  @!P6 LEA R30, P1, R29.reuse, c[0x0][0x1f8], 0x1 ;  /* 0x00007e001d1eea11 */ /* 0x040fe800078208ff */
[----:B------:R-:W-:Y:S01]  /*6020*/  @!PT LDS RZ, [RZ] ;  /* 0x00000000fffff984 */ /* 0x000fe20000000800 */
[----:B------:R-:W-:Y:S01]  /*6030*/  @!PT LDS RZ, [RZ] ;  /* 0x00000000fffff984 */ /* 0x000fe20000000800 */
[----:B------:R-:W-:Y:S01]  /*6040*/  @!PT LDS RZ, [RZ] ;  /* 0x00000000fffff984 */ /* 0x000fe20000000800 */
[----:B------:R2:W-:Y:S01]  /*6050*/  @!P6 LDGSTS.E.BYPASS.LTC128B.128 [R207+0x100], [R162.64], !P5 ;  /* 0x00100000a2cfefae */ /* 0x0005e2000e901d46 */
[----:B------:R-:W-:Y:S02]  /*6060*/  @!P6 LEA.HI.X R31, R29, c[0x0][0x1fc], R21, 0x1, P1 ;  /* 0x00007f001d1fea11 */ /* 0x000fe400008f0c15 */
[C---:B------:R-:W-:Y:S01]  /*6070*/  HMMA.16816.F32.BF16 R16, R32.reuse, R18, RZ ;  /* 0x000000122010723c */ /* 0x040fe200000418ff */
[----:B------:R-:W-:Y:S04]  /*6080*/  @!P6 LEA.HI.X R29, R2, c[0x0][0x1fc], R23, 0x1, P0 ;  /* 0x00007f00021dea11 */ /* 0x000fe800000f0c17 */
[----:B------:R1:W-:Y:S03]  /*6090*/  @!P6 LDGSTS.E.BYPASS.LTC128B.128 [R207+0x2100], [R164.64], !P4 ;  /* 0x02100000a4cfefae */ /* 0x0003e6000e101d46 */
[C---:B---3--:R-:W-:Y:S05]  /*60a0*/  HMMA.16816.F32.BF16 R20, R32.reuse, R24, RZ ;  /* 0x000000182014723c */ /* 0x048fea00000418ff */
[----:B------:R2:W-:Y:S03]  /*60b0*/  @!P6 LDGSTS.E.BYPASS.LTC128B.128 [R207+0x4100], [R160.64], !P3 ;  /* 0x04100000a0cfefae */ /* 0x0005e6000d901d46 */
[C---:B------:R-:W-:Y:S05]  /*60c0*/  HMMA.16816.F32.BF16 R24, R32.reuse, R26, RZ ;  /* 0x0000001a2018723c */ /* 0x040fea00000418ff */
[----:B------:R3:W-:Y:S08]  /*60d0*/  @!P6 LDGSTS.E.BYPASS.LTC128B.128 [R207+0x1100], [R100.64], !P5 ;  /* 0x0110000064cfefae */ /* 0x0007f0000e901d46 */
[----:B------:R4:W-:Y:S08]  /*60e0*/  @!P6 LDGSTS.E.BYPASS.LTC128B.128 [R207+0x3100], [R30.64], !P4 ;  /* 0x031000001ecfefae */ /* 0x0009f0000e101d46 */
[----:B------:R4:W-:Y:S08]  /*60f0*/  @!P6 LDGSTS.E.BYPASS.LTC128B.128 [R207+0x5100], [R28.64], !P3 ;  /* 0x051000001ccfefae */ /* 0x0009f0000d901d46 */
[----:B--2---:R-:W-:Y:S08]  /*6100*/  LDSM.16.M88.4 R160, [R194] ;  /* 0x00000000c2a0783b */ /* 0x004ff00000000200 */
[----:B------:R-:W0:Y:S08]  /*6110*/  LDGDEPBAR ;  /* 0x00000000000079af */ /* 0x000e300000000000 */
[----:B-1----:R-:W1:Y:S01]  /*6120*/  LDSM.16.M88.4 R164, [R190] ;  /* 0x00000000bea4783b */ /* 0x002e620000000200 */
[C---:B----4-:R-:W-:Y:S07]  /*6130*/  HMMA.16816.F32.BF16 R28, R32.reuse, R136, RZ ;  /* 0x00000088201c723c */ /* 0x050fee00000418ff */
[----:B------:R-:W2:Y:S01]  /*6140*/  LDSM.16.M88.4 R168, [R190+0x800] ;  /* 0x00080000bea8783b */ /* 0x000ea20000000200 */
[----:B------:R-:W-:Y:S07]  /*6150*/  HMMA.16816.F32.BF16 R32, R32, R138, RZ ;  /* 0x0000008a2020723c */ /* 0x000fee00000418ff */
[----:B------:R-:W4:Y:S01]  /*6160*/  LDSM.16.M88.4 R136, [R190+0x1000] ;  /* 0x00100000be88783b */ /* 0x000f220000000200 */
[C---:B------:R-:W-:Y:S07]  /*6170*/  HMMA.16816.F32.BF16 R4, R140.reuse, R144, R4 ;  /* 0x000000908c04723c */ /* 0x040fee0000041804 */
[----:B------:R-:W-:Y:S01]  /*6180*/  LDSM.16.M88.4 R172, [R191+0x4000] ;  /* 0x00400000bfac783b */ /* 0x000fe20000000200 */
[C---:B------:R-:W-:Y:S07]  /*6190*/  HMMA.16816.F32.BF16 R8, R140.reuse, R146, R8 ;  /* 0x000000928c08723c */ /* 0x040fee0000041808 */
[----:B------:R-:W1:Y:S01]  /*61a0*/  LDSM.16.M88.4 R144, [R190+0x1800] ;  /* 0x00180000be90783b */ /* 0x000e620000000200 */
[C---:B-----5:R-:W-:Y:S07]  /*61b0*/  HMMA.16816.F32.BF16 R12, R140.reuse, R148, R12 ;  /* 0x000000948c0c723c */ /* 0x060fee000004180c */
[----:B------:R-:W-:Y:S01]  /*61c0*/  LDSM.16.M88.4 R176, [R184+0x2000] ;  /* 0x00200000b8b0783b */ /* 0x000fe20000000200 */
[C---:B------:R-:W-:Y:S07]  /*61d0*/  HMMA.16816.F32.BF16 R16, R140.reuse, R150, R16 ;  /* 0x000000968c10723c */ /* 0x040fee0000041810 */
[----:B------:R-:W-:Y:S01]  /*61e0*/  LDSM.16.M88.4 R148, [R193] ;  /* 0x00000000c194783b */ /* 0x000fe20000000200 */
[C---:B------:R-:W-:Y:S07]  /*61f0*/  HMMA.16816.F32.BF16 R20, R140.reuse, R152, R20 ;  /* 0x000000988c14723c */ /* 0x040fee0000041814 */
[----:B------:R-:W5:Y:S01]  /*6200*/  LDL R181, [R1+0x4] ;  /* 0x0000040001b57983 */ /* 0x000f620000100800 */
[C---:B------:R-:W-:Y:S03]  /*6210*/  HMMA.16816.F32.BF16 R24, R140.reuse, R154, R24 ;  /* 0x0000009a8c18723c */ /* 0x040fe60000041818 */
[----:B------:R-:W3:Y:S05]  /*6220*/  LDSM.16.M88.4 R152, [R187] ;  /* 0x00000000bb98783b */ /* 0x000eea0000000200 */
[C---:B------:R-:W-:Y:S08]  /*6230*/  HMMA.16816.F32.BF16 R28, R140.reuse, R156, R28 ;  /* 0x0000009c8c1c723c */ /* 0x040ff0000004181c */
[----:B------:R-:W-:Y:S01]  /*6240*/  HMMA.16816.F32.BF16 R32, R140, R158, R32 ;  /* 0x0000009e8c20723c */ /* 0x000fe20000041820 */
[----:B------:R-:W3:Y:S07]  /*6250*/  LDSM.16.M88.4 R140, [R187+0x800] ;  /* 0x00080000bb8c783b */ /* 0x000eee0000000200 */
[C---:B-1----:R-:W-:Y:S01]  /*6260*/  HMMA.16816.F32.BF16 R4, R160.reuse, R164, R4 ;  /* 0x000000a4a004723c */ /* 0x042fe20000041804 */
[----:B------:R-:W1:Y:S07]  /*6270*/  LDSM.16.M88.4 R156, [R187+0x1000] ;  /* 0x00100000bb9c783b */ /* 0x000e6e0000000200 */
[C---:B------:R-:W-:Y:S01]  /*6280*/  HMMA.16816.F32.BF16 R8, R160.reuse, R166, R8 ;  /* 0x000000a6a008723c */ /* 0x040fe20000041808 */
[----:B------:R-:W1:Y:S07]  /*6290*/  LDSM.16.M88.4 R164, [R187+0x1800] ;  /* 0x00180000bba4783b */ /* 0x000e6e0000000200 */
[C---:B--2---:R-:W-:Y:S08]  /*62a0*/  HMMA.16816.F32.BF16 R12, R160.reuse, R168, R12 ;  /* 0x000000a8a00c723c */ /* 0x044ff0000004180c */
[C---:B------:R-:W-:Y:S01]  /*62b0*/  HMMA.16816.F32.BF16 R16, R160.reuse, R170, R16 ;  /* 0x000000aaa010723c */ /* 0x040fe20000041810 */
[----:B------:R-:W-:Y:S07]  /*62c0*/  LDSM.16.M88.4 R168, [R191+0x8000] ;  /* 0x00800000bfa8783b */ /* 0x000fee0000000200 */
[C---:B----4-:R-:W-:Y:S08]  /*62d0*/  HMMA.16816.F32.BF16 R20, R160.reuse, R136, R20 ;  /* 0x00000088a014723c */ /* 0x050ff00000041814 */
[C---:B------:R-:W-:Y:S01]  /*62e0*/  HMMA.16816.F32.BF16 R24, R160.reuse, R138, R24 ;  /* 0x0000008aa018723c */ /* 0x040fe20000041818 */
[----:B------:R-:W2:Y:S07]  /*62f0*/  LDSM.16.M88.4 R136, [R184+0x2800] ;  /* 0x00280000b888783b */ /* 0x000eae0000000200 */
[C---:B------:R-:W-:Y:S08]  /*6300*/  HMMA.16816.F32.BF16 R28, R160.reuse, R144, R28 ;  /* 0x00000090a01c723c */ /* 0x040ff0000004181c */
[----:B------:R-:W-:Y:S01]  /*6310*/  HMMA.16816.F32.BF16 R32, R160, R146, R32 ;  /* 0x00000092a020723c */ /* 0x000fe20000041820 */
[----:B------:R-:W4:Y:S07]  /*6320*/  LDSM.16.M88.4 R144, [R184+0x3000] ;  /* 0x00300000b890783b */ /* 0x000f2e0000000200 */
[C---:B---3--:R-:W-:Y:S01]  /*6330*/  HMMA.16816.F32.BF16 R4, R148.reuse, R152, R4 ;  /* 0x000000989404723c */ /* 0x048fe20000041804 */
[----:B------:R-:W-:Y:S07]  /*6340*/  LDSM.16.M88.4 R160, [R201] ;  /* 0x00000000c9a0783b */ /* 0x000fee0000000200 */
[C---:B------:R-:W-:Y:S01]  /*6350*/  HMMA.16816.F32.BF16 R8, R148.reuse, R154, R8 ;  /* 0x0000009a9408723c */ /* 0x040fe20000041808 */
[----:B------:R-:W-:Y:S07]  /*6360*/  LDSM.16.M88.4 R152, [R203] ;  /* 0x00000000cb98783b */ /* 0x000fee0000000200 */
[C---:B------:R-:W-:Y:S08]  /*6370*/  HMMA.16816.F32.BF16 R12, R148.reuse, R140, R12 ;  /* 0x0000008c940c723c */ /* 0x040ff0000004180c */
[C---:B------:R-:W-:Y:S01]  /*6380*/  HMMA.16816.F32.BF16 R16, R148.reuse, R142, R16 ;  /* 0x0000008e9410723c */ /* 0x040fe20000041810 */
[----:B------:R-:W3:Y:S07]  /*6390*/  LDSM.16.M88.4 R140, [R184+0x3800] ;  /* 0x00380000b88c783b */ /* 0x000eee0000000200 */
[C---:B-1----:R-:W-:Y:S08]  /*63a0*/  HMMA.16816.F32.BF16 R20, R148.reuse, R156, R20 ;  /* 0x0000009c9414723c */ /* 0x042ff00000041814 */
[C---:B------:R-:W-:Y:S01]  /*63b0*/  HMMA.16816.F32.BF16 R24, R148.reuse, R158, R24 ;  /* 0x0000009e9418723c */ /* 0x040fe20000041818 */
[----:B------:R-:W-:Y:S07]  /*63c0*/  LDSM.16.M88.4 R156, [R202] ;  /* 0x00000000ca9c783b */ /* 0x000fee0000000200 */
[C---:B------:R-:W-:Y:S08]  /*63d0*/  HMMA.16816.F32.BF16 R28, R148.reuse, R164, R28 ;  /* 0x000000a4941c723c */ /* 0x040ff0000004181c */
[----:B------:R-:W-:Y:S01]  /*63e0*/  HMMA.16816.F32.BF16 R32, R148, R166, R32 ;  /* 0x000000a69420723c */ /* 0x000fe20000041820 */
[----:B------:R-:W1:Y:S07]  /*63f0*/  LDSM.16.M88.4 R148, [R192+0x4000] ;  /* 0x00400000c094783b */ /* 0x000e6e0000000200 */
[C---:B------:R-:W-:Y:S01]  /*6400*/  HMMA.16816.F32.BF16 R4, R172.reuse, R176, R4 ;  /* 0x000000b0ac04723c */ /* 0x040fe20000041804 */
[----:B------:R-:W-:Y:S07]  /*6410*/  LDSM.16.M88.4 R164, [R190+0x2000] ;  /* 0x00200000bea4783b */ /* 0x000fee0000000200 */
[C---:B------:R-:W-:Y:S01]  /*6420*/  HMMA.16816.F32.BF16 R8, R172.reuse, R178, R8 ;  /* 0x000000b2ac08723c */ /* 0x040fe20000041808 */
[----:B------:R-:W-:Y:S07]  /*6430*/  LDSM.16.M88.4 R176, [R184+0x4800] ;  /* 0x00480000b8b0783b */ /* 0x000fee0000000200 */
[C---:B--2---:R-:W-:Y:S08]  /*6440*/  HMMA.16816.F32.BF16 R12, R172.reuse, R136, R12 ;  /* 0x00000088ac0c723c */ /* 0x044ff0000004180c */
[C---:B------:R-:W-:Y:S01]  /*6450*/  HMMA.16816.F32.BF16 R16, R172.reuse, R138, R16 ;  /* 0x0000008aac10723c */ /* 0x040fe20000041810 */
[----:B------:R-:W2:Y:S07]  /*6460*/  LDSM.16.M88.4 R136, [R200] ;  /* 0x00000000c888783b */ /* 0x000eae0000000200 */
[C---:B----4-:R-:W-:Y:S08]  /*6470*/  HMMA.16816.F32.BF16 R20, R172.reuse, R144, R20 ;  /* 0x00000090ac14723c */ /* 0x050ff00000041814 */
[C---:B------:R-:W-:Y:S01]  /*6480*/  HMMA.16816.F32.BF16 R24, R172.reuse, R146, R24 ;  /* 0x00000092ac18723c */ /* 0x040fe20000041818 */
[----:B------:R-:W4:Y:S07]  /*6490*/  LDSM.16.M88.4 R144, [R194+0x4000] ;  /* 0x00400000c290783b */ /* 0x000f2e0000000200 */
[C---:B---3--:R-:W-:Y:S08]  /*64a0*/  HMMA.16816.F32.BF16 R28, R172.reuse, R140, R28 ;  /* 0x0000008cac1c723c */ /* 0x048ff0000004181c */
[----:B------:R-:W-:Y:S01]  /*64b0*/  HMMA.16816.F32.BF16 R32, R172, R142, R32 ;  /* 0x0000008eac20723c */ /* 0x000fe20000041820 */
[----:B------:R-:W3:Y:S07]  /*64c0*/  LDSM.16.M88.4 R140, [R190+0x2800] ;  /* 0x00280000be8c783b */ /* 0x000eee0000000200 */
[C---:B-1----:R-:W-:Y:S01]  /*64d0*/  HMMA.16816.F32.BF16 R4, R148.reuse, R152, R4 ;  /* 0x000000989404723c */ /* 0x042fe20000041804 */
[----:B------:R-:W-:Y:S07]  /*64e0*/  LDSM.16.M88.4 R172, [R184+0x4000] ;  /* 0x00400000b8ac783b */ /* 0x000fee0000000200 */
[C---:B------:R-:W-:Y:S01]  /*64f0*/  HMMA.16816.F32.BF16 R8, R148.reuse, R154, R8 ;  /* 0x0000009a9408723c */ /* 0x040fe20000041808 */
[----:B------:R-:W1:Y:S07]  /*6500*/  LDSM.16.M88.4 R152, [R190+0x3000] ;  /* 0x00300000be98783b */ /* 0x000e6e0000000200 */
[C---:B------:R-:W-:Y:S08]  /*6510*/  HMMA.16816.F32.BF16 R12, R148.reuse, R156, R12 ;  /* 0x0000009c940c723c */ /* 0x040ff0000004180c */
[C---:B------:R-:W-:Y:S01]  /*6520*/  HMMA.16816.F32.BF16 R16, R148.reuse, R158, R16 ;  /* 0x0000009e9410723c */ /* 0x040fe20000041810 */
[----:B------:R-:W-:Y:S07]  /*6530*/  LDSM.16.M88.4 R156, [R187+0x2000] ;  /* 0x00200000bb9c783b */ /* 0x000fee0000000200 */
[C---:B------:R-:W-:Y:S08]  /*6540*/  HMMA.16816.F32.BF16 R20, R148.reuse, R160, R20 ;  /* 0x000000a09414723c */ /* 0x040ff00000041814 */
[C---:B------:R-:W-:Y:S01]  /*6550*/  HMMA.16816.F32.BF16 R24, R148.reuse, R162, R24 ;  /* 0x000000a29418723c */ /* 0x040fe20000041818 */
[----:B------:R-:W-:Y:S07]  /*6560*/  LDSM.16.M88.4 R160, [R187+0x2800] ;  /* 0x00280000bba0783b */ /* 0x000fee0000000200 */
[C---:B--2---:R-:W-:Y:S08]  /*6570*/  HMMA.16816.F32.BF16 R28, R148.reuse, R136, R28 ;  /* 0x00000088941c723c */ /* 0x044ff0000004181c */
[----:B------:R-:W-:Y:S01]  /*6580*/  HMMA.16816.F32.BF16 R32, R148, R138, R32 ;  /* 0x0000008a9420723c */ /* 0x000fe20000041820 */
[----:B------:R-:W2:Y:S07]  /*6590*/  LDSM.16.M88.4 R136, [R190+0x3800] ;  /* 0x00380000be88783b */ /* 0x000eae0000000200 */
[C---:B----4-:R-:W-:Y:S01]  /*65a0*/  HMMA.16816.F32.BF16 R4, R144.reuse, R164, R4 ;  /* 0x000000a49004723c */ /* 0x050fe20000041804 */
[----:B------:R-:W4:Y:S07]  /*65b0*/  LDSM.16.M88.4 R148, [R193+0x4000] ;  /* 0x00400000c194783b */ /* 0x000f2e0000000200 */
[C---:B------:R-:W-:Y:S01]  /*65c0*/  HMMA.16816.F32.BF16 R8, R144.reuse, R166, R8 ;  /* 0x000000a69008723c */ /* 0x040fe20000041808 */
[----:B------:R-:W4:Y:S07]  /*65d0*/  LDSM.16.M88.4 R164, [R187+0x3000] ;  /* 0x00300000bba4783b */ /* 0x000f2e0000000200 */
[C---:B---3--:R-:W-:Y:S08]  /*65e0*/  HMMA.16816.F32.BF16 R12, R144.reuse, R140, R12 ;  /* 0x0000008c900c723c */ /* 0x048ff0000004180c */
[C---:B------:R-:W-:Y:S01]  /*65f0*/  HMMA.16816.F32.BF16 R16, R144.reuse, R142, R16 ;  /* 0x0000008e9010723c */ /* 0x040fe20000041810 */
[----:B------:R-:W3:Y:S07]  /*6600*/  LDSM.16.M88.4 R140, [R187+0x3800] ;  /* 0x00380000bb8c783b */ /* 0x000eee0000000200 */
[C---:B-1----:R-:W-:Y:S08]  /*6610*/  HMMA.16816.F32.BF16 R20, R144.reuse, R152, R20 ;  /* 0x000000989014723c */ /* 0x042ff00000041814 */
[C---:B------:R-:W-:Y:S01]  /*6620*/  HMMA.16816.F32.BF16 R24, R144.reuse, R154, R24 ;  /* 0x0000009a9018723c */ /* 0x040fe20000041818 */
[----:B------:R-:W-:Y:S07]  /*6630*/  LDSM.16.M88.4 R152, [R192+0x8000] ;  /* 0x00800000c098783b */ /* 0x000fee0000000200 */
[C---:B--2---:R-:W-:Y:S08]  /*6640*/  HMMA.16816.F32.BF16 R28, R144.reuse, R136, R28 ;  /* 0x00000088901c723c */ /* 0x044ff0000004181c */
[----:B------:R-:W-:Y:S01]  /*6650*/  HMMA.16816.F32.BF16 R32, R144, R138, R32 ;  /* 0x0000008a9020723c */ /* 0x000fe20000041820 */
[----:B------:R-:W1:Y:S07]  /*6660*/  LDSM.16.M88.4 R136, [R184+0x5000] ;  /* 0x00500000b888783b */ /* 0x000e6e0000000200 */
[C---:B----4-:R-:W-:Y:S01]  /*6670*/  HMMA.16816.F32.BF16 R4, R148.reuse, R156, R4 ;  /* 0x0000009c9404723c */ /* 0x050fe20000041804 */
[----:B------:R-:W2:Y:S07]  /*6680*/  LDSM.16.M88.4 R144, [R184+0x5800] ;  /* 0x00580000b890783b */ /* 0x000eae0000000200 */
[C---:B------:R-:W-:Y:S01]  /*6690*/  HMMA.16816.F32.BF16 R8, R148.reuse, R158, R8 ;  /* 0x0000009e9408723c */ /* 0x040fe20000041808 */
[----:B------:R-:W4:Y:S07]  /*66a0*/  LDSM.16.M88.4 R156, [R199] ;  /* 0x00000000c79c783b */ /* 0x000f2e0000000200 */
[C---:B------:R-:W-:Y:S08]  /*66b0*/  HMMA.16816.F32.BF16 R12, R148.reuse, R160, R12 ;  /* 0x000000a0940c723c */ /* 0x040ff0000004180c */
[C---:B------:R-:W-:Y:S01]  /*66c0*/  HMMA.16816.F32.BF16 R16, R148.reuse, R162, R16 ;  /* 0x000000a29410723c */ /* 0x040fe20000041810 */
[----:B------:R-:W1:Y:S07]  /*66d0*/  LDSM.16.M88.4 R160, [R198] ;  /* 0x00000000c6a0783b */ /* 0x000e6e0000000200 */
[C---:B------:R-:W-:Y:S08]  /*66e0*/  HMMA.16816.F32.BF16 R20, R148.reuse, R164, R20 ;  /* 0x000000a49414723c */ /* 0x040ff00000041814 */
[C---:B------:R-:W-:Y:S01]  /*66f0*/  HMMA.16816.F32.BF16 R24, R148.reuse, R166, R24 ;  /* 0x000000a69418723c */ /* 0x040fe20000041818 */
[----:B------:R-:W-:Y:S07]  /*6700*/  LDSM.16.M88.4 R164, [R194+0x8000] ;  /* 0x00800000c2a4783b */ /* 0x000fee0000000200 */
[C---:B---3--:R-:W-:Y:S08]  /*6710*/  HMMA.16816.F32.BF16 R28, R148.reuse, R140, R28 ;  /* 0x0000008c941c723c */ /* 0x048ff0000004181c */
[----:B------:R-:W-:Y:S01]  /*6720*/  HMMA.16816.F32.BF16 R32, R148, R142, R32 ;  /* 0x0000008e9420723c */ /* 0x000fe20000041820 */
[----:B------:R-:W3:Y:S07]  /*6730*/  LDSM.16.M88.4 R140, [R197] ;  /* 0x00000000c58c783b */ /* 0x000eee0000000200 */
[C---:B------:R-:W-:Y:S01]  /*6740*/  HMMA.16816.F32.BF16 R4, R168.reuse, R172, R4 ;  /* 0x000000aca804723c */ /* 0x040fe20000041804 */
[----:B------:R-:W2:Y:S07]  /*6750*/  LDSM.16.M88.4 R148, [R196] ;  /* 0x00000000c494783b */ /* 0x000eae0000000200 */
[C---:B------:R-:W-:Y:S01]  /*6760*/  HMMA.16816.F32.BF16 R8, R168.reuse, R174, R8 ;  /* 0x000000aea808723c */ /* 0x040fe20000041808 */
[----:B------:R-:W3:Y:S07]  /*6770*/  LDSM.16.M88.4 R172, [R190+0x4000] ;  /* 0x00400000beac783b */ /* 0x000eee0000000200 */
[C---:B------:R-:W-:Y:S08]  /*6780*/  HMMA.16816.F32.BF16 R12, R168.reuse, R176, R12 ;  /* 0x000000b0a80c723c */ /* 0x040ff0000004180c */
[C---:B------:R-:W-:Y:S01]  /*6790*/  HMMA.16816.F32.BF16 R16, R168.reuse, R178, R16 ;  /* 0x000000b2a810723c */ /* 0x040fe20000041810 */
[----:B------:R-:W-:Y:S07]  /*67a0*/  LDSM.16.M88.4 R176, [R187+0x4000] ;  /* 0x00400000bbb0783b */ /* 0x000fee0000000200 */
[C---:B-1----:R-:W-:Y:S08]  /*67b0*/  HMMA.16816.F32.BF16 R20, R168.reuse, R136, R20 ;  /* 0x00000088a814723c */ /* 0x042ff00000041814 */
[C---:B------:R-:W-:Y:S01]  /*67c0*/  HMMA.16816.F32.BF16 R24, R168.reuse, R138, R24 ;  /* 0x0000008aa818723c */ /* 0x040fe20000041818 */
[----:B------:R-:W1:Y:S07]  /*67d0*/  LDSM.16.M88.4 R136, [R190+0x4800] ;  /* 0x00480000be88783b */ /* 0x000e6e0000000200 */
[C---:B--2---:R-:W-:Y:S08]  /*67e0*/  HMMA.16816.F32.BF16 R28, R168.reuse, R144, R28 ;  /* 0x00000090a81c723c */ /* 0x044ff0000004181c */
[----:B------:R-:W-:Y:S01]  /*67f0*/  HMMA.16816.F32.BF16 R32, R168, R146, R32 ;  /* 0x00000092a820723c */ /* 0x000fe20000041820 */
[----:B------:R-:W2:Y:S07]  /*6800*/  LDSM.16.M88.4 R144, [R190+0x5000] ;  /* 0x00500000be90783b */ /* 0x000eae0000000200 */
[C---:B----4-:R-:W-:Y:S01]  /*6810*/  HMMA.16816.F32.BF16 R4, R152.reuse, R156, R4 ;  /* 0x0000009c9804723c */ /* 0x050fe20000041804 */
[----:B------:R-:W-:Y:S07]  /*6820*/  LDSM.16.M88.4 R168, [R193+0x8000] ;  /* 0x00800000c1a8783b */ /* 0x000fee0000000200 */
[C---:B------:R-:W-:Y:S01]  /*6830*/  HMMA.16816.F32.BF16 R8, R152.reuse, R158, R8 ;  /* 0x0000009e9808723c */ /* 0x040fe20000041808 */
[----:B------:R-:W4:Y:S07]  /*6840*/  LDSM.16.M88.4 R156, [R190+0x5800] ;  /* 0x00580000be9c783b */ /* 0x000f2e0000000200 */
[C---:B------:R-:W-:Y:S08]  /*6850*/  HMMA.16816.F32.BF16 R12, R152.reuse, R160, R12 ;  /* 0x000000a0980c723c */ /* 0x040ff0000004180c */
        /* <DEDUP_REMOVED lines=8> */
[C---:B------:R-:W-:Y:S01]  /*68e0*/  HMMA.16816.F32.BF16 R16, R164.reuse, R138, R16 ;  /* 0x0000008aa410723c */ /* 0x040fe20000041810 */
[----:B------:R-:W1:Y:S07]  /*68f0*/  LDSM.16.M88.4 R136, [R187+0x4800] ;  /* 0x00480000bb88783b */ /* 0x000e6e0000000200 */
[C---:B--2---:R-:W-:Y:S08]  /*6900*/  HMMA.16816.F32.BF16 R20, R164.reuse, R144, R20 ;  /* 0x00000090a414723c */ /* 0x044ff00000041814 */
[C---:B------:R-:W-:Y:S08]  /*6910*/  HMMA.16816.F32.BF16 R24, R164.reuse, R146, R24 ;  /* 0x00000092a418723c */ /* 0x040ff00000041818 */
[C---:B----4-:R-:W-:Y:S08]  /*6920*/  HMMA.16816.F32.BF16 R28, R164.reuse, R156, R28 ;  /* 0x0000009ca41c723c */ /* 0x050ff0000004181c */
[----:B------:R-:W-:Y:S08]  /*6930*/  HMMA.16816.F32.BF16 R32, R164, R158, R32 ;  /* 0x0000009ea420723c */ /* 0x000ff00000041820 */
[C---:B------:R-:W-:Y:S08]  /*6940*/  HMMA.16816.F32.BF16 R4, R168.reuse, R176, R4 ;  /* 0x000000b0a804723c */ /* 0x040ff00000041804 */
[C---:B------:R-:W-:Y:S08]  /*6950*/  HMMA.16816.F32.BF16 R8, R168.reuse, R178, R8 ;  /* 0x000000b2a808723c */ /* 0x040ff00000041808 */
[C---:B-1----:R-:W-:Y:S08]  /*6960*/  HMMA.16816.F32.BF16 R12, R168.reuse, R136, R12 ;  /* 0x00000088a80c723c */ /* 0x042ff0000004180c */
[C---:B------:R-:W-:Y:S04]  /*6970*/  HMMA.16816.F32.BF16 R16, R168.reuse, R138, R16 ;  /* 0x0000008aa810723c */ /* 0x040fe80000041810 */
[----:B------:R-:W-:Y:S04]  /*6980*/  FMUL.FTZ R0, R4, c[0x0][0x320] ;  /* 0x0000c80004007a20 */ /* 0x000fe80000410000 */
[----:B------:R1:W2:Y:S01]  /*6990*/  MUFU.TANH R147, R0 ;  /* 0x0000000000937308 */ /* 0x0002a20000002400 */
[----:B------:R-:W-:Y:S09]  /*69a0*/  FMUL.FTZ R2, R11, c[0x0][0x320] ;  /* 0x0000c8000b027a20 */ /* 0x000ff20000410000 */
[----:B------:R-:W-:Y:S01]  /*69b0*/  MUFU.TANH R140, R2 ;  /* 0x00000002008c7308 */ /* 0x000fe20000002400 */
[----:B-1----:R-:W-:Y:S09]  /*69c0*/  FMUL.FTZ R0, R5, c[0x0][0x320] ;  /* 0x0000c80005007a20 */ /* 0x002ff20000410000 */
[----:B------:R1:W3:Y:S02]  /*69d0*/  MUFU.TANH R146, R0 ;  /* 0x0000000000927308 */ /* 0x0002e40000002400 */
[----:B-1----:R-:W-:Y:S08]  /*69e0*/  FMUL.FTZ R0, R6, c[0x0][0x320] ;  /* 0x0000c80006007a20 */ /* 0x002ff00000410000 */
[----:B------:R1:W-:Y:S02]  /*69f0*/  MUFU.TANH R145, R0 ;  /* 0x0000000000917308 */ /* 0x0003e40000002400 */
[----:B-1----:R-:W-:Y:S02]  /*6a00*/  FMUL.FTZ R0, R7, c[0x0][0x320] ;  /* 0x0000c80007007a20 */ /* 0x002fe40000410000 */
[----:B------:R-:W1:Y:S06]  /*6a10*/  LDSM.16.M88.4 R4, [R187+0x5000] ;  /* 0x00500000bb04783b */ /* 0x000e6c0000000200 */
[----:B------:R4:W1:Y:S02]  /*6a20*/  MUFU.TANH R144, R0 ;  /* 0x0000000000907308 */ /* 0x0008640000002400 */
[----:B----4-:R-:W-:Y:S08]  /*6a30*/  FMUL.FTZ R0, R8, c[0x0][0x320] ;  /* 0x0000c80008007a20 */ /* 0x010ff00000410000 */
[----:B------:R4:W-:Y:S01]  /*6a40*/  MUFU.TANH R143, R0 ;  /* 0x00000000008f7308 */ /* 0x0009e20000002400 */
[C---:B-1----:R-:W-:Y:S07]  /*6a50*/  HMMA.16816.F32.BF16 R20, R168.reuse, R4, R20 ;  /* 0x00000004a814723c */ /* 0x042fee0000041814 */
[----:B------:R-:W-:Y:S01]  /*6a60*/  MOV R5, 0xffffffc0 ;  /* 0xffffffc000057802 */ /* 0x000fe20000000f00 */
[C---:B------:R-:W-:Y:S04]  /*6a70*/  HMMA.16816.F32.BF16 R24, R168.reuse, R6, R24 ;  /* 0x00000006a818723c */ /* 0x040fe80000041818 */
[----:B----4-:R-:W-:Y:S04]  /*6a80*/  FMUL.FTZ R0, R9, c[0x0][0x320] ;  /* 0x0000c80009007a20 */ /* 0x010fe80000410000 */
[----:B------:R1:W-:Y:S08]  /*6a90*/  MUFU.TANH R142, R0 ;  /* 0x00000000008e7308 */ /* 0x0003f00000002400 */
[----:B------:R-:W-:Y:S04]  /*6aa0*/  FMUL.FTZ R4, R21, c[0x0][0x320] ;  /* 0x0000c80015047a20 */ /* 0x000fe80000410000 */
[----:B------:R-:W-:Y:S01]  /*6ab0*/  MUFU.TANH R6, R4 ;  /* 0x0000000400067308 */ /* 0x000fe20000002400 */
[----:B-1----:R-:W-:Y:S02]  /*6ac0*/  FMUL.FTZ R0, R10, c[0x0][0x320] ;  /* 0x0000c8000a007a20 */ /* 0x002fe40000410000 */
[----:B------:R-:W1:Y:S01]  /*6ad0*/  LDSM.16.M88.4 R8, [R187+0x5800] ;  /* 0x00580000bb08783b */ /* 0x000e620000000200 */
[----:B------:R-:W-:Y:S06]  /*6ae0*/  DEPBAR.LE SB0, 0x0 ;  /* 0x000080000000791a */ /* 0x000fec0000000000 */
[----:B------:R4:W1:Y:S01]  /*6af0*/  MUFU.TANH R141, R0 ;  /* 0x00000000008d7308 */ /* 0x0008620000002400 */
[----:B------:R-:W-:Y:S01]  /*6b00*/  BAR.SYNC.DEFER_BLOCKING 0x0 ;  /* 0x0000000000007b1d */ /* 0x000fe20000010000 */
[----:B----4-:R-:W-:Y:S08]  /*6b10*/  FMUL.FTZ R0, R12, c[0x0][0x320] ;  /* 0x0000c8000c007a20 */ /* 0x010ff00000410000 */
[----:B------:R4:W-:Y:S01]  /*6b20*/  MUFU.TANH R137, R0 ;  /* 0x0000000000897308 */ /* 0x0009e20000002400 */
[C---:B-1----:R-:W-:Y:S08]  /*6b30*/  HMMA.16816.F32.BF16 R28, R168.reuse, R8, R28 ;  /* 0x00000008a81c723c */ /* 0x042ff0000004181c */
[----:B------:R-:W-:Y:S04]  /*6b40*/  HMMA.16816.F32.BF16 R32, R168, R10, R32 ;  /* 0x0000000aa820723c */ /* 0x000fe80000041820 */
[----:B----4-:R-:W-:Y:S04]  /*6b50*/  FMUL.FTZ R0, R13, c[0x0][0x320] ;  /* 0x0000c8000d007a20 */ /* 0x010fe80000410000 */
[----:B------:R1:W4:Y:S04]  /*6b60*/  MUFU.TANH R136, R0 ;  /* 0x0000000000887308 */ /* 0x0003280000002400 */
[----:B-1----:R-:W-:Y:S06]  /*6b70*/  FMUL.FTZ R0, R14, c[0x0][0x320] ;  /* 0x0000c8000e007a20 */ /* 0x002fec0000410000 */
[----:B------:R1:W-:Y:S02]  /*6b80*/  MUFU.TANH R103, R0 ;  /* 0x0000000000677308 */ /* 0x0003e40000002400 */
[----:B-1----:R-:W-:Y:S08]  /*6b90*/  FMUL.FTZ R0, R15, c[0x0][0x320] ;  /* 0x0000c8000f007a20 */ /* 0x002ff00000410000 */
[----:B------:R1:W-:Y:S02]  /*6ba0*/  MUFU.TANH R101, R0 ;  /* 0x0000000000657308 */ /* 0x0003e40000002400 */
[----:B-1----:R-:W-:Y:S08]  /*6bb0*/  FMUL.FTZ R0, R16, c[0x0][0x320] ;  /* 0x0000c80010007a20 */ /* 0x002ff00000410000 */
[----:B------:R1:W1:Y:S02]  /*6bc0*/  MUFU.TANH R13, R0 ;  /* 0x00000000000d7308 */ /* 0x0002640000002400 */
[----:B-1----:R-:W-:Y:S08]  /*6bd0*/  FMUL.FTZ R0, R17, c[0x0][0x320] ;  /* 0x0000c80011007a20 */ /* 0x002ff00000410000 */
[----:B------:R1:W-:Y:S02]  /*6be0*/  MUFU.TANH R100, R0 ;  /* 0x0000000000647308 */ /* 0x0003e40000002400 */
[----:B-1----:R-:W-:Y:S08]  /*6bf0*/  FMUL.FTZ R0, R18, c[0x0][0x320] ;  /* 0x0000c80012007a20 */ /* 0x002ff00000410000 */
[----:B------:R1:W-:Y:S02]  /*6c00*/  MUFU.TANH R17, R0 ;  /* 0x0000000000117308 */ /* 0x0003e40000002400 */
[----:B-1----:R-:W-:Y:S08]  /*6c10*/  FMUL.FTZ R0, R19, c[0x0][0x320] ;  /* 0x0000c80013007a20 */ /* 0x002ff00000410000 */
[----:B------:R1:W1:Y:S02]  /*6c20*/  MUFU.TANH R16, R0 ;  /* 0x0000000000107308 */ /* 0x0002640000002400 */
[----:B-1----:R-:W-:Y:S08]  /*6c30*/  FMUL.FTZ R0, R20, c[0x0][0x320] ;  /* 0x0000c80014007a20 */ /* 0x002ff00000410000 */
[----:B------:R5:W-:Y:S02]  /*6c40*/  MUFU.TANH R18, R0 ;  /* 0x0000000000127308 */ /* 0x000be40000002400 */
[----:B-----5:R-:W-:Y:S05]  /*6c50*/  IADD3 R0, R181, R233, RZ ;  /* 0x000000e9b5007210 */ /* 0x020fea0007ffe0ff */
[----:B------:R-:W-:Y:S05]  /*6c60*/  @P2 IMAD.HI.U32 R2, R0, c[0x0][0x2c8], RZ ;  /* 0x0000b20000022a27 */ /* 0x000fea00078e00ff */
[----:B------:R-:W-:Y:S01]  /*6c70*/  @P2 SHF.R.U32.HI R0, RZ, c[0x0][0x2cc], R2 ;  /* 0x0000b300ff002a19 */ /* 0x000fe20000011602 */
[----:B------:R-:W-:Y:S04]  /*6c80*/  FMUL.FTZ R2, R22, c[0x0][0x320] ;  /* 0x0000c80016027a20 */ /* 0x000fe80000410000 */
[----:B------:R1:W-:Y:S01]  /*6c90*/  MUFU.TANH R138, R2 ;  /* 0x00000002008a7308 */ /* 0x0003e20000002400 */
[----:B------:R-:W-:Y:S08]  /*6ca0*/  SHFL.IDX PT, R4, R0, 0x1, 0x1c1f ;  /* 0x003c1f0000047f89 */ /* 0x000ff000000e0000 */
[----:B-1----:R1:W5:Y:S02]  /*6cb0*/  SHFL.IDX PT, R2, R0, RZ, 0x1c1f ;  /* 0x001c1fff00027589 */ /* 0x00236400000e0000 */
[----:B-1----:R-:W-:Y:S04]  /*6cc0*/  FMUL.FTZ R0, R23, c[0x0][0x320] ;  /* 0x0000c80017007a20 */ /* 0x002fe80000410000 */
[----:B------:R1:W-:Y:S02]  /*6cd0*/  MUFU.TANH R19, R0 ;  /* 0x0000000000137308 */ /* 0x0003e40000002400 */
[----:B-1----:R-:W-:Y:S02]  /*6ce0*/  IMAD R0, R180, R5, 0x1 ;  /* 0x00000001b4007424 */ /* 0x002fe400078e0205 */
[----:B------:R-:W-:Y:S03]  /*6cf0*/  FMUL.FTZ R5, R24, c[0x0][0x320] ;  /* 0x0000c80018057a20 */ /* 0x000fe60000410000 */
[----:B------:R-:W-:Y:S03]  /*6d00*/  IADD3 R0, R230, R0, -R229 ;  /* 0x00000000e6007210 */ /* 0x000fe60007ffe8e5 */
[----:B------:R1:W1:Y:S01]  /*6d10*/  MUFU.TANH R12, R5 ;  /* 0x00000005000c7308 */ /* 0x0002620000002400 */
[----:B------:R-:W-:Y:S04]  /*6d20*/  IADD3 R0, R0, -R231, RZ ;  /* 0x800000e700007210 */ /* 0x000fe80007ffe0ff */
[C---:B-----5:R-:W-:Y:S02]  /*6d30*/  IADD3 R2, R0.reuse, R2, RZ ;  /* 0x0000000200027210 */ /* 0x060fe40007ffe0ff */
[----:B------:R-:W-:Y:S01]  /*6d40*/  IADD3 R0, R0, R4, RZ ;  /* 0x0000000400007210 */ /* 0x000fe20007ffe0ff */
[----:B------:R-:W-:Y:S01]  /*6d50*/  FMUL.FTZ R4, R26, c[0x0][0x320] ;  /* 0x0000c8001a047a20 */ /* 0x000fe20000410000 */
[C---:B------:R-:W-:Y:S02]  /*6d60*/  ISETP.GT.AND P6, PT, R2.reuse, RZ, PT ;  /* 0x000000ff0200720c */ /* 0x040fe40003fc4270 */
[----:B------:R-:W-:Y:S01]  /*6d70*/  ISETP.GT.AND P1, PT, R2, 0x1, PT ;  /* 0x000000010200780c */ /* 0x000fe20003f24270 */
[----:B------:R5:W-:Y:S01]  /*6d80*/  MUFU.TANH R15, R4 ;  /* 0x00000004000f7308 */ /* 0x000be20000002400 */
[----:B--2---:R-:W-:Y:S02]  /*6d90*/  FSEL R20, R147, -INF , P6 ;  /* 0xff80000093147808 */ /* 0x004fe40003000000 */
[C---:B------:R-:W-:Y:S02]  /*6da0*/  ISETP.GT.AND P6, PT, R0.reuse, 0x1, PT ;  /* 0x000000010000780c */ /* 0x040fe40003fc4270 */
[----:B------:R-:W-:Y:S02]  /*6db0*/  ISETP.GT.AND P0, PT, R0, RZ, PT ;  /* 0x000000ff0000720c */ /* 0x000fe40003f04270 */
[----:B---3--:R-:W-:Y:S02]  /*6dc0*/  FSEL R21, R146, -INF , P1 ;  /* 0xff80000092157808 */ /* 0x008fe40000800000 */
[----:B------:R-:W-:Y:S01]  /*6dd0*/  ISETP.GT.AND P1, PT, R2, 0x8, PT ;  /* 0x000000080200780c */ /* 0x000fe20003f24270 */
[----:B-1----:R-:W-:Y:S01]  /*6de0*/  FMUL.FTZ R5, R25, c[0x0][0x320] ;  /* 0x0000c80019057a20 */ /* 0x002fe20000410000 */
[----:B------:R-:W-:Y:S02]  /*6df0*/  FSEL R25, R144, -INF , P6 ;  /* 0xff80000090197808 */ /* 0x000fe40003000000 */
[----:B------:R-:W-:Y:S01]  /*6e00*/  ISETP.GT.AND P6, PT, R0, 0x8, PT ;  /* 0x000000080000780c */ /* 0x000fe20003fc4270 */
[----:B------:R1:W2:Y:S01]  /*6e10*/  MUFU.TANH R8, R5 ;  /* 0x0000000500087308 */ /* 0x0002a20000002400 */
[----:B------:R-:W-:Y:S02]  /*6e20*/  FSEL R24, R145, -INF , P0 ;  /* 0xff80000091187808 */ /* 0x000fe40000000000 */
[----:B------:R-:W-:Y:S02]  /*6e30*/  FSEL R26, R141, -INF , P6 ;  /* 0xff8000008d1a7808 */ /* 0x000fe40003000000 */
[C---:B------:R-:W-:Y:S02]  /*6e40*/  ISETP.GT.AND P6, PT, R2.reuse, 0x11, PT ;  /* 0x000000110200780c */ /* 0x040fe40003fc4270 */
[----:B------:R-:W-:Y:S02]  /*6e50*/  ISETP.GT.AND P0, PT, R2, 0x9, PT ;  /* 0x000000090200780c */ /* 0x000fe40003f04270 */
[----:B----4-:R-:W-:Y:S01]  /*6e60*/  FSEL R141, R136, -INF , P6 ;  /* 0xff800000888d7808 */ /* 0x010fe20003000000 */
[----:B-----5:R-:W-:Y:S01]  /*6e70*/  FMUL.FTZ R4, R28, c[0x0][0x320] ;  /* 0x0000c8001c047a20 */ /* 0x020fe20000410000 */
[----:B------:R-:W-:Y:S02]  /*6e80*/  ISETP.GT.AND P6, PT, R2, 0x18, PT ;  /* 0x000000180200780c */ /* 0x000fe40003fc4270 */
[----:B------:R-:W-:Y:S01]  /*6e90*/  FSEL R22, R143, -INF , P1 ;  /* 0xff8000008f167808 */ /* 0x000fe20000800000 */
[----:B------:R3:W4:Y:S01]  /*6ea0*/  MUFU.TANH R7, R4 ;  /* 0x0000000400077308 */ /* 0x0007220000002400 */
[----:B------:R-:W-:Y:S02]  /*6eb0*/  FSEL R23, R142, -INF , P0 ;  /* 0xff8000008e177808 */ /* 0x000fe40000000000 */
[----:B------:R-:W-:Y:S02]  /*6ec0*/  ISETP.GT.AND P1, PT, R0, 0x9, PT ;  /* 0x000000090000780c */ /* 0x000fe40003f24270 */
[----:B------:R-:W-:Y:S02]  /*6ed0*/  ISETP.GT.AND P0, PT, R2, 0x10, PT ;  /* 0x000000100200780c */ /* 0x000fe40003f04270 */
[----:B------:R-:W-:Y:S02]  /*6ee0*/  FSEL R142, R13, -INF , P6 ;  /* 0xff8000000d8e7808 */ /* 0x000fe40003000000 */
[----:B------:R-:W-:Y:S01]  /*6ef0*/  ISETP.GT.AND P6, PT, R0, 0x19, PT ;  /* 0x000000190000780c */ /* 0x000fe20003fc4270 */
[----:B-1----:R-:W-:Y:S01]  /*6f00*/  FMUL.FTZ R5, R27, c[0x0][0x320] ;  /* 0x0000c8001b057a20 */ /* 0x002fe20000410000 */
[----:B------:R-:W-:Y:S02]  /*6f10*/  FSEL R27, R140, -INF , P1 ;  /* 0xff8000008c1b7808 */ /* 0x000fe40000800000 */
[----:B------:R-:W-:Y:S01]  /*6f20*/  FSEL R140, R137, -INF , P0 ;  /* 0xff800000898c7808 */ /* 0x000fe20000000000 */
[----:B------:R1:W-:Y:S01]  /*6f30*/  MUFU.TANH R14, R5 ;  /* 0x00000005000e7308 */ /* 0x0003e20000002400 */
[C---:B------:R-:W-:Y:S02]  /*6f40*/  ISETP.GT.AND P0, PT, R0.reuse, 0x11, PT ;  /* 0x000000110000780c */ /* 0x040fe40003f04270 */
[C---:B------:R-:W-:Y:S02]  /*6f50*/  ISETP.GT.AND P1, PT, R0.reuse, 0x10, PT ;  /* 0x000000100000780c */ /* 0x040fe40003f24270 */
[----:B------:R-:W-:Y:S02]  /*6f60*/  FSEL R147, R101, -INF , P0 ;  /* 0xff80000065937808 */ /* 0x000fe40000000000 */
[----:B------:R-:W-:Y:S02]  /*6f70*/  ISETP.GT.AND P0, PT, R0, 0x18, PT ;  /* 0x000000180000780c */ /* 0x000fe40003f04270 */
[----:B------:R-:W-:Y:S02]  /*6f80*/  FSEL R149, R16, -INF , P6 ;  /* 0xff80000010957808 */ /* 0x000fe40003000000 */
[----:B------:R-:W-:Y:S02]  /*6f90*/  FSEL R148, R17, -INF , P0 ;  /* 0xff80000011947808 */ /* 0x000fe40000000000 */
[----:B------:R-:W-:Y:S02]  /*6fa0*/  ISETP.GT.AND P0, PT, R2, 0x21, PT ;  /* 0x000000210200780c */ /* 0x000fe40003f04270 */
[----:B---3--:R-:W-:Y:S02]  /*6fb0*/  FMNMX.FTZ R4, R20, R3, !PT ;  /* 0x0000000314047209 */ /* 0x008fe40007810000 */
[----:B------:R-:W-:Y:S01]  /*6fc0*/  FSEL R154, R6, -INF , P0 ;  /* 0xff800000069a7808 */ /* 0x000fe20000000000 */
[----:B------:R-:W-:Y:S01]  /*6fd0*/  FMUL.FTZ R6, R33, c[0x0][0x320] ;  /* 0x0000c80021067a20 */ /* 0x000fe20000410000 */
[----:B------:R-:W-:Y:S02]  /*6fe0*/  FMNMX.FTZ R4, R21, R4, !PT ;  /* 0x0000000415047209 */ /* 0x000fe40007810000 */
[----:B------:R-:W-:Y:S01]  /*6ff0*/  ISETP.GT.AND P6, PT, R2, 0x28, PT ;  /* 0x000000280200780c */ /* 0x000fe20003fc4270 */
[----:B------:R3:W-:Y:S01]  /*7000*/  MUFU.TANH R11, R6 ;  /* 0x00000006000b7308 */ /* 0x0007e20000002400 */
[----:B------:R-:W-:Y:S01]  /*7010*/  FMNMX.FTZ R4, R22, R4, !PT ;  /* 0x0000000416047209 */ /* 0x000fe20007810000 */
[----:B-1----:R-:W-:Y:S01]  /*7020*/  FMUL.FTZ R5, R29, c[0x0][0x320] ;  /* 0x0000c8001d057a20 */ /* 0x002fe20000410000 */
[----:B------:R-:W-:Y:S02]  /*7030*/  FSEL R146, R103, -INF , P1 ;  /* 0xff80000067927808 */ /* 0x000fe40000800000 */
[----:B------:R-:W-:Y:S02]  /*7040*/  FMNMX.FTZ R4, R23, R4, !PT ;  /* 0x0000000417047209 */ /* 0x000fe40007810000 */
[----:B------:R-:W-:Y:S02]  /*7050*/  ISETP.GT.AND P1, PT, R2, 0x19, PT ;  /* 0x000000190200780c */ /* 0x000fe40003f24270 */
[----:B------:R-:W-:Y:S01]  /*7060*/  FMNMX.FTZ R4, R140, R4, !PT ;  /* 0x000000048c047209 */ /* 0x000fe20007810000 */
[----:B------:R1:W5:Y:S01]  /*7070*/  MUFU.TANH R13, R5 ;  /* 0x00000005000d7308 */ /* 0x0003620000002400 */
[----:B------:R-:W-:Y:S02]  /*7080*/  FSEL R155, R12, -INF , P6 ;  /* 0xff8000000c9b7808 */ /* 0x000fe40003000000 */
[----:B------:R-:W-:Y:S02]  /*7090*/  FMNMX.FTZ R4, R141, R4, !PT ;  /* 0x000000048d047209 */ /* 0x000fe40007810000 */
[----:B------:R-:W-:Y:S02]  /*70a0*/  FSEL R143, R100, -INF , P1 ;  /* 0xff800000648f7808 */ /* 0x000fe40000800000 */
[----:B------:R-:W-:Y:S02]  /*70b0*/  FMNMX.FTZ R4, R142, R4, !PT ;  /* 0x000000048e047209 */ /* 0x000fe40007810000 */
[----:B------:R-:W-:Y:S02]  /*70c0*/  ISETP.GT.AND P1, PT, R2, 0x20, PT ;  /* 0x000000200200780c */ /* 0x000fe40003f24270 */
[----:B------:R-:W-:Y:S02]  /*70d0*/  FMNMX.FTZ R4, R143, R4, !PT ;  /* 0x000000048f047209 */ /* 0x000fe40007810000 */
[----:B------:R-:W-:Y:S01]  /*70e0*/  FSEL R150, R18, -INF , P1 ;  /* 0xff80000012967808 */ /* 0x000fe20000800000 */
[----:B---3--:R-:W-:Y:S01]  /*70f0*/  FMUL.FTZ R6, R30, c[0x0][0x320] ;  /* 0x0000c8001e067a20 */ /* 0x008fe20000410000 */
[----:B------:R-:W-:Y:S02]  /*7100*/  ISETP.GT.AND P1, PT, R2, 0x29, PT ;  /* 0x000000290200780c */ /* 0x000fe40003f24270 */
[----:B------:R-:W-:Y:S01]  /*7110*/  FMNMX.FTZ R4, R150, R4, !PT ;  /* 0x0000000496047209 */ /* 0x000fe20007810000 */
[----:B------:R3:W-:Y:S01]  /*7120*/  MUFU.TANH R12, R6 ;  /* 0x00000006000c7308 */ /* 0x0007e20000002400 */
[----:B------:R-:W-:Y:S02]  /*7130*/  ISETP.GT.AND P0, PT, R2, 0x30, PT ;  /* 0x000000300200780c */ /* 0x000fe40003f04270 */
[----:B--2---:R-:W-:Y:S01]  /*7140*/  FSEL R156, R8, -INF , P1 ;  /* 0xff800000089c7808 */ /* 0x004fe20000800000 */
[----:B------:R-:W-:Y:S01]  /*7150*/  FMUL.FTZ R8, R35, c[0x0][0x320] ;  /* 0x0000c80023087a20 */ /* 0x000fe20000410000 */
[----:B------:R-:W-:Y:S01]  /*7160*/  ISETP.GT.AND P1, PT, R2, 0x38, PT ;  /* 0x000000380200780c */ /* 0x000fe20003f24270 */
[----:B-1----:R-:W-:Y:S01]  /*7170*/  FMUL.FTZ R5, R32, c[0x0][0x320] ;  /* 0x0000c80020057a20 */ /* 0x002fe20000410000 */
[----:B------:R-:W-:Y:S02]  /*7180*/  FMNMX.FTZ R4, R154, R4, !PT ;  /* 0x000000049a047209 */ /* 0x000fe40007810000 */
[----:B----4-:R-:W-:Y:S01]  /*7190*/  FSEL R162, R7, -INF , P0 ;  /* 0xff80000007a27808 */ /* 0x010fe20000000000 */
[----:B------:R1:W2:Y:S01]  /*71a0*/  MUFU.TANH R9, R5 ;  /* 0x0000000500097308 */ /* 0x0002a20000002400 */
[----:B------:R-:W-:Y:S01]  /*71b0*/  FMUL.FTZ R7, R34, c[0x0][0x320] ;  /* 0x0000c80022077a20 */ /* 0x000fe20000410000 */
[C---:B------:R-:W-:Y:S02]  /*71c0*/  ISETP.GT.AND P6, PT, R2.reuse, 0x31, PT ;  /* 0x000000310200780c */ /* 0x040fe40003fc4270 */
[----:B------:R-:W-:Y:S02]  /*71d0*/  ISETP.GT.AND P0, PT, R2, 0x39, PT ;  /* 0x000000390200780c */ /* 0x000fe40003f04270 */
[----:B------:R-:W-:Y:S02]  /*71e0*/  FMNMX.FTZ R2, R155, R4, !PT ;  /* 0x000000049b027209 */ /* 0x000fe40007810000 */
[----:B-----5:R-:W-:Y:S02]  /*71f0*/  FSEL R158, R13, -INF , P6 ;  /* 0xff8000000d9e7808 */ /* 0x020fe40003000000 */
[----:B------:R-:W-:Y:S01]  /*7200*/  FMNMX.FTZ R2, R156, R2, !PT ;  /* 0x000000029c027209 */ /* 0x000fe20007810000 */
[----:B------:R-:W-:Y:S01]  /*7210*/  MUFU.TANH R8, R8 ;  /* 0x0000000800087308 */ /* 0x000fe20000002400 */
[----:B------:R-:W-:Y:S01]  /*7220*/  FSEL R161, R11, -INF , P0 ;  /* 0xff8000000ba17808 */ /* 0x000fe20000000000 */
[----:B---3--:R-:W-:Y:S01]  /*7230*/  FMUL.FTZ R6, R31, c[0x0][0x320] ;  /* 0x0000c8001f067a20 */ /* 0x008fe20000410000 */
[----:B------:R-:W-:Y:S02]  /*7240*/  FMNMX.FTZ R2, R162, R2, !PT ;  /* 0x00000002a2027209 */ /* 0x000fe40007810000 */
[----:B------:R-:W-:Y:S02]  /*7250*/  ISETP.GT.AND P0, PT, R0, 0x21, PT ;  /* 0x000000210000780c */ /* 0x000fe40003f04270 */
[----:B------:R-:W-:Y:S03]  /*7260*/  FMNMX.FTZ R2, R158, R2, !PT ;  /* 0x000000029e027209 */ /* 0x000fe60007810000 */
[----:B------:R-:W3:Y:S01]  /*7270*/  MUFU.TANH R10, R6 ;  /* 0x00000006000a7308 */ /* 0x000ee20000002400 */
[----:B------:R-:W-:Y:S02]  /*7280*/  ISETP.GT.AND P6, PT, R180, R225, PT ;  /* 0x000000e1b400720c */ /* 0x000fe40003fc4270 */
[----:B-1----:R-:W-:Y:S02]  /*7290*/  FMNMX.FTZ R5, R24, R102, !PT ;  /* 0x0000006618057209 */ /* 0x002fe40007810000 */
[----:B--2---:R-:W-:Y:S02]  /*72a0*/  FSEL R160, R9, -INF , P1 ;  /* 0xff80000009a07808 */ /* 0x004fe40000800000 */
[----:B------:R-:W-:Y:S02]  /*72b0*/  FMNMX.FTZ R5, R25, R5, !PT ;  /* 0x0000000519057209 */ /* 0x000fe40007810000 */
[----:B------:R-:W-:Y:S01]  /*72c0*/  ISETP.GT.AND P1, PT, R0, 0x20, PT ;  /* 0x000000200000780c */ /* 0x000fe20003f24270 */
[----:B------:R1:W2:Y:S01]  /*72d0*/  MUFU.TANH R9, R7 ;  /* 0x0000000700097308 */ /* 0x0002a20000002400 */
[----:B------:R-:W-:Y:S02]  /*72e0*/  FMNMX.FTZ R5, R26, R5, !PT ;  /* 0x000000051a057209 */ /* 0x000fe40007810000 */
[----:B------:R-:W-:Y:S02]  /*72f0*/  FMNMX.FTZ R2, R160, R2, !PT ;  /* 0x00000002a0027209 */ /* 0x000fe40007810000 */
[----:B------:R-:W-:Y:S02]  /*7300*/  FMNMX.FTZ R5, R27, R5, !PT ;  /* 0x000000051b057209 */ /* 0x000fe40007810000 */
[----:B------:R-:W-:Y:S02]  /*7310*/  FSEL R151, R138, -INF , P1 ;  /* 0xff8000008a977808 */ /* 0x000fe40000800000 */
[----:B------:R-:W-:Y:S02]  /*7320*/  FMNMX.FTZ R4, R146, R5, !PT ;  /* 0x0000000592047209 */ /* 0x000fe40007810000 */
[----:B------:R-:W-:Y:S02]  /*7330*/  FMNMX.FTZ R2, R161, R2, !PT ;  /* 0x00000002a1027209 */ /* 0x000fe40007810000 */
[----:B------:R-:W-:Y:S02]  /*7340*/  FMNMX.FTZ R4, R147, R4, !PT ;  /* 0x0000000493047209 */ /* 0x000fe40007810000 */
[----:B------:R-:W-:Y:S02]  /*7350*/  FSEL R152, R19, -INF , P0 ;  /* 0xff80000013987808 */ /* 0x000fe40000000000 */
[----:B------:R-:W-:Y:S02]  /*7360*/  FMNMX.FTZ R4, R148, R4, !PT ;  /* 0x0000000494047209 */ /* 0x000fe40007810000 */
[C---:B------:R-:W-:Y:S02]  /*7370*/  ISETP.GT.AND P1, PT, R0.reuse, 0x28, PT ;  /* 0x000000280000780c */ /* 0x040fe40003f24270 */
[----:B------:R-:W-:Y:S02]  /*7380*/  FMNMX.FTZ R4, R149, R4, !PT ;  /* 0x0000000495047209 */ /* 0x000fe40007810000 */
[----:B------:R-:W-:Y:S01]  /*7390*/  FSEL R153, R15, -INF , P1 ;  /* 0xff8000000f997808 */ /* 0x000fe20000800000 */
[----:B-1----:R-:W1:Y:S01]  /*73a0*/  SHFL.BFLY PT, R7, R2, 0x2, 0x1f ;  /* 0x0c401f0002077f89 */ /* 0x002e6200000e0000 */
[----:B------:R-:W-:Y:S02]  /*73b0*/  FMNMX.FTZ R4, R151, R4, !PT ;  /* 0x0000000497047209 */ /* 0x000fe40007810000 */
[----:B------:R-:W-:Y:S02]  /*73c0*/  ISETP.GT.AND P0, PT, R0, 0x29, PT ;  /* 0x000000290000780c */ /* 0x000fe40003f04270 */
[----:B------:R-:W-:Y:S02]  /*73d0*/  FMNMX.FTZ R4, R152, R4, !PT ;  /* 0x0000000498047209 */ /* 0x000fe40007810000 */
[----:B------:R-:W-:Y:S02]  /*73e0*/  FSEL R157, R14, -INF , P0 ;  /* 0xff8000000e9d7808 */ /* 0x000fe40000000000 */
[----:B------:R-:W-:Y:S02]  /*73f0*/  FMNMX.FTZ R4, R153, R4, !PT ;  /* 0x0000000499047209 */ /* 0x000fe40007810000 */
[----:B------:R-:W-:Y:S02]  /*7400*/  ISETP.GT.AND P1, PT, R0, 0x30, PT ;  /* 0x000000300000780c */ /* 0x000fe40003f24270 */
[----:B------:R-:W-:Y:S02]  /*7410*/  FMNMX.FTZ R4, R157, R4, !PT ;  /* 0x000000049d047209 */ /* 0x000fe40007810000 */
[----:B------:R-:W-:Y:S02]  /*7420*/  FSEL R159, R12, -INF , P1 ;  /* 0xff8000000c9f7808 */ /* 0x000fe40000800000 */
[C---:B------:R-:W-:Y:S02]  /*7430*/  ISETP.GT.AND P0, PT, R0.reuse, 0x31, PT ;  /* 0x000000310000780c */ /* 0x040fe40003f04270 */
[----:B------:R-:W-:Y:S02]  /*7440*/  @P6 SHF.R.S32.HI R6, RZ, 0x1f, R208 ;  /* 0x0000001fff066819 */ /* 0x000fe400000114d0 */
[----:B------:R-:W-:Y:S02]  /*7450*/  ISETP.GT.AND P1, PT, R0, 0x38, PT ;  /* 0x000000380000780c */ /* 0x000fe40003f24270 */
[----:B---3--:R-:W-:Y:S01]  /*7460*/  FSEL R209, R10, -INF , P0 ;  /* 0xff8000000ad17808 */ /* 0x008fe20000000000 */
[----:B------:R-:W-:Y:S01]  /*7470*/  @P6 IMAD R6, R6, c[0x0][0x1e0], RZ ;  /* 0x0000780006066a24 */ /* 0x000fe200078e02ff */
[----:B------:R-:W-:Y:S02]  /*7480*/  ISETP.GT.AND P0, PT, R0, 0x39, PT ;  /* 0x000000390000780c */ /* 0x000fe40003f04270 */
[----:B------:R-:W-:Y:S01]  /*7490*/  FMNMX.FTZ R0, R159, R4, !PT ;  /* 0x000000049f007209 */ /* 0x000fe20007810000 */
[C---:B------:R-:W-:Y:S01]  /*74a0*/  @P6 IMAD.WIDE.U32 R4, R208.reuse, c[0x0][0x1e0], RZ ;  /* 0x00007800d0046a25 */ /* 0x040fe200078e00ff */
[----:B--2---:R-:W-:Y:S02]  /*74b0*/  FSEL R210, R9, -INF , P1 ;  /* 0xff80000009d27808 */ /* 0x004fe40000800000 */
[----:B------:R-:W-:Y:S01]  /*74c0*/  FMNMX.FTZ R0, R209, R0, !PT ;  /* 0x00000000d1007209 */ /* 0x000fe20007810000 */
[----:B------:R-:W-:Y:S01]  /*74d0*/  @P6 IMAD R6, R208, c[0x0][0x1e4], R6 ;  /* 0x00007900d0066a24 */ /* 0x000fe200078e0206 */
[----:B------:R-:W-:Y:S02]  /*74e0*/  FSEL R103, R8, -INF , P0 ;  /* 0xff80000008677808 */ /* 0x000fe40000000000 */
[----:B------:R-:W-:Y:S02]  /*74f0*/  FMNMX.FTZ R0, R210, R0, !PT ;  /* 0x00000000d2007209 */ /* 0x000fe40007810000 */
[----:B-1----:R-:W-:Y:S02]  /*7500*/  FMNMX.FTZ R9, R2, R7, !PT ;  /* 0x0000000702097209 */ /* 0x002fe40007810000 */
[----:B------:R-:W-:Y:S02]  /*7510*/  @P6 IADD3 R2, R5, R6, RZ ;  /* 0x0000000605026210 */ /* 0x000fe40007ffe0ff */
[----:B------:R-:W-:Y:S01]  /*7520*/  FMNMX.FTZ R0, R103, R0, !PT ;  /* 0x0000000067007209 */ /* 0x000fe20007810000 */
[----:B------:R-:W-:Y:S01]  /*7530*/  SHFL.BFLY PT, R17, R9, 0x1, 0x1f ;  /* 0x0c201f0009117f89 */ /* 0x000fe200000e0000 */
[C---:B------:R-:W-:Y:S02]  /*7540*/  @P6 SHF.L.U32 R5, R4.reuse, 0x6, RZ ;  /* 0x0000000604056819 */ /* 0x040fe400000006ff */
[----:B------:R-:W-:Y:S02]  /*7550*/  @P6 SHF.L.U64.HI R4, R4, 0x6, R2 ;  /* 0x0000000604046819 */ /* 0x000fe40000010202 */
[C---:B------:R-:W-:Y:S02]  /*7560*/  @P6 IADD3 R8, P1, R5.reuse, R220, RZ ;  /* 0x000000dc05086210 */ /* 0x040fe40007f3e0ff */
[----:B------:R-:W-:Y:S01]  /*7570*/  @P6 MOV R6, c[0x0][0x1e0] ;  /* 0x0000780000066a02 */ /* 0x000fe20000000f00 */
[----:B------:R-:W1:Y:S01]  /*7580*/  SHFL.BFLY PT, R2, R0, 0x2, 0x1f ;  /* 0x0c401f0000027f89 */ /* 0x000e6200000e0000 */
[----:B------:R-:W-:Y:S02]  /*7590*/  @P6 IADD3.X R11, R4, R219, RZ, P1, !PT ;  /* 0x000000db040b6210 */ /* 0x000fe40000ffe4ff */
[----:B------:R-:W-:Y:S02]  /*75a0*/  @P6 LEA R18, P1, R8, c[0x0][0x1c8], 0x1 ;  /* 0x0000720008126a11 */ /* 0x000fe400078208ff */
[----:B------:R-:W-:Y:S02]  /*75b0*/  @P6 MOV R10, c[0x0][0x1e4] ;  /* 0x00007900000a6a02 */ /* 0x000fe40000000f00 */
[----:B------:R-:W-:Y:S02]  /*75c0*/  @P6 LEA R7, P0, R6, R5, 0x5 ;  /* 0x0000000506076211 */ /* 0x000fe400078028ff */
[----:B------:R-:W-:Y:S02]  /*75d0*/  @P6 LEA.HI.X R19, R8, c[0x0][0x1cc], R11, 0x1, P1 ;  /* 0x0000730008136a11 */ /* 0x000fe400008f0c0b */
[----:B------:R-:W-:Y:S02]  /*75e0*/  @P6 IADD3 R11, P1, R220, 0x80, RZ ;  /* 0x00000080dc0b6810 */ /* 0x000fe40007f3e0ff */
[----:B------:R-:W-:Y:S01]  /*75f0*/  @P6 LEA.HI.X R6, R6, R4, R10, 0x5, P0 ;  /* 0x0000000406066211 */ /* 0x000fe200000f2c0a */
[----:B------:R2:W-:Y:S01]  /*7600*/  @P6 LDGSTS.E.BYPASS.LTC128B.128 [R207+0x6100], [R18.64], !P5 ;  /* 0x0610000012cf6fae */ /* 0x0005e2000e901d46 */
[----:B------:R-:W-:Y:S02]  /*7610*/  @P6 IADD3 R10, P0, R220, 0x40, RZ ;  /* 0x00000040dc0a6810 */ /* 0x000fe40007f1e0ff */
[-C--:B------:R-:W-:Y:S02]  /*7620*/  @P6 IADD3.X R13, RZ, R219.reuse, RZ, P1, !PT ;  /* 0x000000dbff0d6210 */ /* 0x080fe40000ffe4ff */
[----:B------:R-:W-:Y:S02]  /*7630*/  @P6 IADD3.X R12, RZ, R219, RZ, P0, !PT ;  /* 0x000000dbff0c6210 */ /* 0x000fe400007fe4ff */
[C---:B------:R-:W-:Y:S02]  /*7640*/  @P6 IADD3 R8, P0, R5.reuse, R10, RZ ;  /* 0x0000000a05086210 */ /* 0x040fe40007f1e0ff */
[----:B------:R-:W-:Y:S02]  /*7650*/  @P6 IADD3 R5, P1, R5, R11, RZ ;  /* 0x0000000b05056210 */ /* 0x000fe40007f3e0ff */
[----:B-1----:R-:W-:Y:S02]  /*7660*/  FMNMX.FTZ R0, R0, R2, !PT ;  /* 0x0000000200007209 */ /* 0x002fe40007810000 */
[----:B------:R-:W-:Y:S02]  /*7670*/  @P6 IADD3.X R15, R4, R12, RZ, P0, !PT ;  /* 0x0000000c040f6210 */ /* 0x000fe400007fe4ff */
[----:B------:R-:W-:Y:S01]  /*7680*/  @P6 LEA R16, P0, R8, c[0x0][0x1c8], 0x1 ;  /* 0x0000720008106a11 */ /* 0x000fe200078008ff */
[----:B------:R-:W1:Y:S01]  /*7690*/  SHFL.BFLY PT, R2, R0, 0x1, 0x1f ;  /* 0x0c201f0000027f89 */ /* 0x000e6200000e0000 */
[----:B------:R-:W-:Y:S02]  /*76a0*/  @P6 IADD3.X R4, R4, R13, RZ, P1, !PT ;  /* 0x0000000d04046210 */ /* 0x000fe40000ffe4ff */
[----:B------:R-:W-:Y:S02]  /*76b0*/  @P6 LEA R14, P1, R5, c[0x0][0x1c8], 0x1 ;  /* 0x00007200050e6a11 */ /* 0x000fe400078208ff */
[----:B------:R-:W-:Y:S02]  /*76c0*/  FMNMX.FTZ R101, R9, R17, !PT ;  /* 0x0000001109657209 */ /* 0x000fe40007810000 */
[----:B------:R-:W-:Y:S02]  /*76d0*/  @P6 LEA.HI.X R17, R8, c[0x0][0x1cc], R15, 0x1, P0 ;  /* 0x0000730008116a11 */ /* 0x000fe400000f0c0f */
[----:B------:R-:W-:Y:S01]  /*76e0*/  @P6 LEA.HI.X R15, R5, c[0x0][0x1cc], R4, 0x1, P1 ;  /* 0x00007300050f6a11 */ /* 0x000fe200008f0c04 */
[----:B------:R-:W-:Y:S01]  /*76f0*/  FMUL.FTZ R8, R101, c[0x0][0x2d0] ;  /* 0x0000b40065087a20 */ /* 0x000fe20000410000 */
[----:B------:R-:W-:Y:S01]  /*7700*/  @P6 IADD3 R4, P0, R7, R10, RZ ;  /* 0x0000000a07046210 */ /* 0x000fe20007f1e0ff */
[----:B------:R3:W-:Y:S01]  /*7710*/  @P6 LDGSTS.E.BYPASS.LTC128B.128 [R207+0x8100], [R16.64], !P4 ;  /* 0x0810000010cf6fae */ /* 0x0007e2000e101d46 */
[----:B------:R-:W-:Y:S02]  /*7720*/  FSETP.NEU.FTZ.AND P1, PT, R101, -INF , PT ;  /* 0xff8000006500780b */ /* 0x000fe40003f3d000 */
[----:B------:R-:W-:Y:S02]  /*7730*/  @P6 IADD3.X R10, R6, R12, RZ, P0, !PT ;  /* 0x0000000c060a6210 */ /* 0x000fe400007fe4ff */
[C---:B------:R-:W-:Y:S02]  /*7740*/  @P6 IADD3 R5, P0, R7.reuse, R11, RZ ;  /* 0x0000000b07056210 */ /* 0x040fe40007f1e0ff */
[----:B------:R-:W-:Y:S01]  /*7750*/  FSEL R144, R8, RZ, P1 ;  /* 0x000000ff08907208 */ /* 0x000fe20000800000 */
[----:B------:R4:W-:Y:S01]  /*7760*/  @P6 LDGSTS.E.BYPASS.LTC128B.128 [R207+0xa100], [R14.64], !P3 ;  /* 0x0a1000000ecf6fae */ /* 0x0009e2000d901d46 */
[----:B------:R-:W-:Y:S02]  /*7770*/  @P6 IADD3.X R11, R6, R13, RZ, P0, !PT ;  /* 0x0000000d060b6210 */ /* 0x000fe400007fe4ff */
[----:B------:R-:W-:Y:S01]  /*7780*/  @P6 IADD3 R7, P0, R7, R220, RZ ;  /* 0x000000dc07076210 */ /* 0x000fe20007f1e0ff */
[--C-:B------:R-:W-:Y:S01]  /*7790*/  FFMA.FTZ R8, R20, c[0x0][0x2d0], -R144.reuse ;  /* 0x0000b40014087a23 */ /* 0x100fe20000010890 */
[----:B-1----:R-:W-:Y:S01]  /*77a0*/  FMNMX.FTZ R100, R0, R2, !PT ;  /* 0x0000000200647209 */ /* 0x002fe20007810000 */
[--C-:B------:R-:W-:Y:S01]  /*77b0*/  FFMA.FTZ R0, R22, c[0x0][0x2d0], -R144.reuse ;  /* 0x0000b40016007a23 */ /* 0x100fe20000010890 */
[----:B------:R-:W-:Y:S01]  /*77c0*/  @P6 IADD3.X R9, R6, R219, RZ, P0, !PT ;  /* 0x000000db06096210 */ /* 0x000fe200007fe4ff */
[----:B------:R1:W-:Y:S01]  /*77d0*/  MUFU.EX2 R217, R8 ;  /* 0x0000000800d97308 */ /* 0x0003e20000000800 */
[----:B------:R-:W-:Y:S01]  /*77e0*/  @P6 LEA R6, P0, R7, c[0x0][0x1c8], 0x1 ;  /* 0x0000720007066a11 */ /* 0x000fe200078008ff */
[--C-:B------:R-:W-:Y:S03]  /*77f0*/  FFMA.FTZ R2, R23, c[0x0][0x2d0], -R144.reuse ;  /* 0x0000b40017027a23 */ /* 0x100fe60000010890 */
[----:B------:R-:W-:Y:S01]  /*7800*/  @P6 LEA.HI.X R7, R7, c[0x0][0x1cc], R9, 0x1, P0 ;  /* 0x0000730007076a11 */ /* 0x000fe200000f0c09 */
[----:B------:R-:W-:Y:S04]  /*7810*/  FFMA.FTZ R9, R21, c[0x0][0x2d0], -R144 ;  /* 0x0000b40015097a23 */ /* 0x000fe80000010890 */
[----:B------:R5:W2:Y:S01]  /*7820*/  MUFU.EX2 R218, R9 ;  /* 0x0000000900da7308 */ /* 0x000aa20000000800 */
[----:B------:R2:W-:Y:S09]  /*7830*/  @P6 LDGSTS.E.BYPASS.LTC128B.128 [R207+0x7100], [R6.64], !P5 ;  /* 0x0710000006cf6fae */ /* 0x0005f2000e901d46 */
[----:B------:R3:W-:Y:S01]  /*7840*/  MUFU.EX2 R216, R0 ;  /* 0x0000000000d87308 */ /* 0x0007e20000000800 */
[C---:B-1----:R-:W-:Y:S09]  /*7850*/  @P6 LEA R8, P0, R4.reuse, c[0x0][0x1c8], 0x1 ;  /* 0x0000720004086a11 */ /* 0x042ff200078008ff */
[----:B------:R1:W1:Y:S01]  /*7860*/  MUFU.EX2 R215, R2 ;  /* 0x0000000200d77308 */ /* 0x0002620000000800 */
[----:B-----5:R-:W-:Y:S02]  /*7870*/  @P6 LEA.HI.X R9, R4, c[0x0][0x1cc], R10, 0x1, P0 ;  /* 0x0000730004096a11 */ /* 0x020fe400000f0c0a */
[C---:B------:R-:W-:Y:S02]  /*7880*/  @P6 LEA R4, P0, R5.reuse, c[0x0][0x1c8], 0x1 ;  /* 0x0000720005046a11 */ /* 0x040fe400078008ff */
[----:B--2---:R-:W-:Y:S01]  /*7890*/  F2FP.BF16.PACK_AB R136, R218, R217 ;  /* 0x000000d9da88723e */ /* 0x004fe200000010ff */
[----:B------:R2:W-:Y:S01]  /*78a0*/  @P6 LDGSTS.E.BYPASS.LTC128B.128 [R207+0x9100], [R8.64], !P4 ;  /* 0x0910000008cf6fae */ /* 0x0005e2000e101d46 */
[----:B------:R-:W-:Y:S02]  /*78b0*/  @P6 LEA.HI.X R5, R5, c[0x0][0x1cc], R11, 0x1, P0 ;  /* 0x0000730005056a11 */ /* 0x000fe400000f0c0b */
[C---:B------:R-:W-:Y:S01]  /*78c0*/  FSETP.NEU.FTZ.AND P0, PT, R100.reuse, -INF , PT ;  /* 0xff8000006400780b */ /* 0x040fe20003f1d000 */
[----:B---3--:R-:W-:Y:S04]  /*78d0*/  FMUL.FTZ R0, R100, c[0x0][0x2d0] ;  /* 0x0000b40064007a20 */ /* 0x008fe80000410000 */
[----:B------:R3:W-:Y:S01]  /*78e0*/  @P6 LDGSTS.E.BYPASS.LTC128B.128 [R207+0xb100], [R4.64], !P3 ;  /* 0x0b10000004cf6fae */ /* 0x0007e2000d901d46 */
[----:B------:R-:W-:Y:S05]  /*78f0*/  FSEL R145, R0, RZ, P0 ;  /* 0x000000ff00917208 */ /* 0x000fea0000000000 */
[--C-:B------:R-:W-:Y:S02]  /*7900*/  FFMA.FTZ R0, R24, c[0x0][0x2d0], -R145.reuse ;  /* 0x0000b40018007a23 */ /* 0x100fe40000010891 */
[----:B----4-:R-:W4:Y:S01]  /*7910*/  LDSM.16.MT88.4 R12, [R185] ;  /* 0x00000000b90c783b */ /* 0x010f220000004200 */
[--C-:B-1----:R-:W-:Y:S01]  /*7920*/  FFMA.FTZ R2, R27, c[0x0][0x2d0], -R145.reuse ;  /* 0x0000b4001b027a23 */ /* 0x102fe20000010891 */
[----:B------:R-:W-:Y:S01]  /*7930*/  F2FP.BF16.PACK_AB R138, R215, R216 ;  /* 0x000000d8d78a723e */ /* 0x000fe200000010ff */
[----:B------:R1:W-:Y:S05]  /*7940*/  MUFU.EX2 R212, R0 ;  /* 0x0000000000d47308 */ /* 0x0003ea0000000800 */
[----:B------:R-:W5:Y:S05]  /*7950*/  LDSM.16.MT88.4 R20, [R186] ;  /* 0x00000000ba14783b */ /* 0x000f6a0000004200 */
[----:B------:R2:W-:Y:S03]  /*7960*/  MUFU.EX2 R211, R2 ;  /* 0x0000000200d37308 */ /* 0x0005e60000000800 */
[----:B------:R-:W3:Y:S08]  /*7970*/  LDSM.16.MT88.4 R28, [R189] ;  /* 0x00000000bd1c783b */ /* 0x000ef00000004200 */
[----:B------:R-:W0:Y:S01]  /*7980*/  LDGDEPBAR ;  /* 0x00000000000079af */ /* 0x000e220000000000 */
[--C-:B-1----:R-:W-:Y:S04]  /*7990*/  FFMA.FTZ R0, R25, c[0x0][0x2d0], -R145.reuse ;  /* 0x0000b40019007a23 */ /* 0x102fe80000010891 */
[----:B------:R1:W1:Y:S01]  /*79a0*/  MUFU.EX2 R214, R0 ;  /* 0x0000000000d67308 */ /* 0x0002620000000800 */
[----:B--2---:R-:W-:Y:S02]  /*79b0*/  FSEL R2, R100, RZ, P0 ;  /* 0x000000ff64027208 */ /* 0x004fe40000000000 */
[----:B------:R-:W-:Y:S02]  /*79c0*/  ISETP.GT.AND P0, PT, R180, R228, PT ;  /* 0x000000e4b400720c */ /* 0x000fe40003f04270 */
[----:B------:R-:W-:Y:S01]  /*79d0*/  MOV R180, R208 ;  /* 0x000000d000b47202 */ /* 0x000fe20000000f00 */
[----:B-1----:R-:W-:Y:S01]  /*79e0*/  FFMA.FTZ R0, R26, c[0x0][0x2d0], -R145 ;  /* 0x0000b4001a007a23 */ /* 0x002fe20000010891 */
[----:B------:R-:W-:Y:S03]  /*79f0*/  F2FP.BF16.PACK_AB R137, R214, R212 ;  /* 0x000000d4d689723e */ /* 0x000fe600000010ff */
[----:B------:R1:W2:Y:S02]  /*7a00*/  MUFU.EX2 R213, R0 ;  /* 0x0000000000d57308 */ /* 0x0002a40000000800 */
[----:B-1----:R-:W-:Y:S02]  /*7a10*/  FSEL R0, R101, RZ, P1 ;  /* 0x000000ff65007208 */ /* 0x002fe40000800000 */
[----:B--2---:R-:W-:Y:S03]  /*7a20*/  F2FP.BF16.PACK_AB R139, R211, R213 ;  /* 0x000000d5d38b723e */ /* 0x004fe600000010ff */
[----:B------:R-:W-:Y:S04]  /*7a30*/  FADD.FTZ R0, -R0, R3 ;  /* 0x0000000300007221 */ /* 0x000fe80000010100 */
[----:B------:R-:W-:Y:S04]  /*7a40*/  FMUL.FTZ R0, R0, c[0x0][0x2d0] ;  /* 0x0000b40000007a20 */ /* 0x000fe80000410000 */
[----:B------:R1:W3:Y:S02]  /*7a50*/  MUFU.EX2 R3, R0 ;  /* 0x0000000000037308 */ /* 0x0002e40000000800 */
[----:B-1----:R-:W-:Y:S02]  /*7a60*/  FADD.FTZ R0, -R2, R102 ;  /* 0x0000006602007221 */ /* 0x002fe40000010100 */
[--C-:B------:R-:W-:Y:S02]  /*7a70*/  FFMA.FTZ R2, R140, c[0x0][0x2d0], -R144.reuse ;  /* 0x0000b4008c027a23 */ /* 0x100fe40000010890 */
[----:B------:R-:W-:Y:S04]  /*7a80*/  FMUL.FTZ R0, R0, c[0x0][0x2d0] ;  /* 0x0000b40000007a20 */ /* 0x000fe80000410000 */
[----:B------:R1:W-:Y:S01]  /*7a90*/  MUFU.EX2 R183, R2 ;  /* 0x0000000200b77308 */ /* 0x0003e20000000800 */
[C---:B---3--:R-:W-:Y:S02]  /*7aa0*/  FMUL.FTZ R4, R3.reuse, R104 ;  /* 0x0000006803047220 */ /* 0x048fe40000410000 */
        /* <DEDUP_REMOVED lines=11> */
[----:B------:R-:W-:Y:S02]  /*7b60*/  FMUL.FTZ R37, R3, R37 ;  /* 0x0000002503257220 */ /* 0x000fe40000410000 */
[--C-:B-1----:R-:W-:Y:S02]  /*7b70*/  FFMA.FTZ R2, R141, c[0x0][0x2d0], -R144.reuse ;  /* 0x0000b4008d027a23 */ /* 0x102fe40000010890 */
[C---:B------:R-:W-:Y:S02]  /*7b80*/  FMUL.FTZ R40, R3.reuse, R40 ;  /* 0x0000002803287220 */ /* 0x040fe40000410000 */
[----:B------:R1:W3:Y:S01]  /*7b90*/  MUFU.EX2 R182, R2 ;  /* 0x0000000200b67308 */ /* 0x0002e20000000800 */
[C---:B------:R-:W-:Y:S02]  /*7ba0*/  FMUL.FTZ R41, R3.reuse, R41 ;  /* 0x0000002903297220 */ /* 0x040fe40000410000 */
[C---:B------:R-:W-:Y:S02]  /*7bb0*/  FMUL.FTZ R44, R3.reuse, R44 ;  /* 0x0000002c032c7220 */ /* 0x040fe40000410000 */
[C---:B--2---:R-:W-:Y:S02]  /*7bc0*/  FMUL.FTZ R6, R0.reuse, R106 ;  /* 0x0000006a00067220 */ /* 0x044fe40000410000 */
[C---:B------:R-:W-:Y:S02]  /*7bd0*/  FMUL.FTZ R7, R0.reuse, R107 ;  /* 0x0000006b00077220 */ /* 0x040fe40000410000 */
[----:B------:R-:W2:Y:S01]  /*7be0*/  LDSM.16.MT88.4 R104, [R188] ;  /* 0x00000000bc68783b */ /* 0x000ea20000004200 */
[C---:B------:R-:W-:Y:S02]  /*7bf0*/  FMUL.FTZ R10, R0.reuse, R110 ;  /* 0x0000006e000a7220 */ /* 0x040fe40000410000 */
[C---:B------:R-:W-:Y:S02]  /*7c00*/  FMUL.FTZ R11, R0.reuse, R111 ;  /* 0x0000006f000b7220 */ /* 0x040fe40000410000 */
[C---:B----4-:R-:W-:Y:S03]  /*7c10*/  HMMA.16816.F32.BF16 R4, R136.reuse, R12, R4 ;  /* 0x0000000c8804723c */ /* 0x050fe60000041804 */
[----:B------:R-:W4:Y:S02]  /*7c20*/  LDSM.16.MT88.4 R108, [R185+0x2000] ;  /* 0x00200000b96c783b */ /* 0x000f240000004200 */
[----:B------:R-:W-:Y:S02]  /*7c30*/  FMUL.FTZ R18, R0, R118 ;  /* 0x0000007600127220 */ /* 0x000fe40000410000 */
[C---:B------:R-:W-:Y:S01]  /*7c40*/  FMUL.FTZ R12, R3.reuse, R112 ;  /* 0x00000070030c7220 */ /* 0x040fe20000410000 */
[C---:B------:R-:W-:Y:S04]  /*7c50*/  HMMA.16816.F32.BF16 R8, R136.reuse, R14, R8 ;  /* 0x0000000e8808723c */ /* 0x040fe80000041808 */
[--C-:B-1----:R-:W-:Y:S02]  /*7c60*/  FFMA.FTZ R2, R142, c[0x0][0x2d0], -R144.reuse ;  /* 0x0000b4008e027a23 */ /* 0x102fe40000010890 */
[C---:B------:R-:W-:Y:S02]  /*7c70*/  FMUL.FTZ R13, R3.reuse, R113 ;  /* 0x00000071030d7220 */ /* 0x040fe40000410000 */
[----:B------:R1:W-:Y:S01]  /*7c80*/  MUFU.EX2 R181, R2 ;  /* 0x0000000200b57308 */ /* 0x0003e20000000800 */
[C---:B------:R-:W-:Y:S03]  /*7c90*/  FMUL.FTZ R14, R0.reuse, R114 ;  /* 0x00000072000e7220 */ /* 0x040fe60000410000 */
[C---:B------:R-:W-:Y:S02]  /*7ca0*/  FMUL.FTZ R15, R0.reuse, R115 ;  /* 0x00000073000f7220 */ /* 0x040fe40000410000 */
[----:B------:R-:W2:Y:S01]  /*7cb0*/  LDSM.16.MT88.4 R112, [R186+0x2000] ;  /* 0x00200000ba70783b */ /* 0x000ea20000004200 */
[C---:B------:R-:W-:Y:S02]  /*7cc0*/  FMUL.FTZ R19, R0.reuse, R119 ;  /* 0x0000007700137220 */ /* 0x040fe40000410000 */
[C---:B------:R-:W-:Y:S02]  /*7cd0*/  FMUL.FTZ R26, R0.reuse, R126 ;  /* 0x0000007e001a7220 */ /* 0x040fe40000410000 */
[C---:B-----5:R-:W-:Y:S03]  /*7ce0*/  HMMA.16816.F32.BF16 R12, R136.reuse, R20, R12 ;  /* 0x00000014880c723c */ /* 0x060fe6000004180c */
[----:B------:R-:W-:Y:S01]  /*7cf0*/  LDSM.16.MT88.4 R116, [R185+0x800] ;  /* 0x00080000b974783b */ /* 0x000fe20000004200 */
[C---:B------:R-:W-:Y:S02]  /*7d00*/  FMUL.FTZ R27, R0.reuse, R127 ;  /* 0x0000007f001b7220 */ /* 0x040fe40000410000 */
[C---:B------:R-:W-:Y:S02]  /*7d10*/  FMUL.FTZ R34, R0.reuse, R134 ;  /* 0x0000008600227220 */ /* 0x040fe40000410000 */
        /* <DEDUP_REMOVED lines=13> */
[C---:B------:R-:W-:Y:S02]  /*7df0*/  FMUL.FTZ R39, R0.reuse, R39 ;  /* 0x0000002700277220 */ /* 0x040fe40000410000 */
[C---:B------:R-:W-:Y:S01]  /*7e00*/  FMUL.FTZ R28, R3.reuse, R128 ;  /* 0x00000080031c7220 */ /* 0x040fe20000410000 */
[C---:B------:R-:W-:Y:S04]  /*7e10*/  HMMA.16816.F32.BF16 R24, R136.reuse, R30, R24 ;  /* 0x0000001e8818723c */ /* 0x040fe80000041818 */
[C---:B------:R-:W-:Y:S01]  /*7e20*/  FMUL.FTZ R29, R3.reuse, R129 ;  /* 0x00000081031d7220 */ /* 0x040fe20000410000 */
[----:B------:R-:W-:Y:S01]  /*7e30*/  LDSM.16.MT88.4 R140, [R189+0x2800] ;  /* 0x00280000bd8c783b */ /* 0x000fe20000004200 */
        /* <DEDUP_REMOVED lines=8> */
[C---:B------:R-:W-:Y:S02]  /*7ec0*/  FMUL.FTZ R45, R3.reuse, R45 ;  /* 0x0000002d032d7220 */ /* 0x040fe40000410000 */
[C---:B------:R-:W-:Y:S02]  /*7ed0*/  FMUL.FTZ R46, R0.reuse, R46 ;  /* 0x0000002e002e7220 */ /* 0x040fe40000410000 */
[C---:B------:R-:W-:Y:S01]  /*7ee0*/  FMUL.FTZ R47, R0.reuse, R47 ;  /* 0x0000002f002f7220 */ /* 0x040fe20000410000 */
[C---:B------:R-:W-:Y:S01]  /*7ef0*/  HMMA.16816.F32.BF16 R32, R136.reuse, R106, R32 ;  /* 0x0000006a8820723c */ /* 0x040fe20000041820 */
[----:B------:R-:W2:Y:S03]  /*7f00*/  LDSM.16.MT88.4 R104, [R189+0x2000] ;  /* 0x00200000bd68783b */ /* 0x000ea60000004200 */
[C---:B------:R-:W-:Y:S02]  /*7f10*/  FMUL.FTZ R48, R3.reuse, R48 ;  /* 0x0000003003307220 */ /* 0x040fe40000410000 */
[----:B------:R-:W-:Y:S02]  /*7f20*/  FMUL.FTZ R49, R3, R49 ;  /* 0x0000003103317220 */ /* 0x000fe40000410000 */
[C---:B----4-:R-:W-:Y:S04]  /*7f30*/  HMMA.16816.F32.BF16 R36, R136.reuse, R108, R36 ;  /* 0x0000006c8824723c */ /* 0x050fe80000041824 */
[C---:B------:R-:W-:Y:S02]  /*7f40*/  FMUL.FTZ R50, R0.reuse, R50 ;  /* 0x0000003200327220 */ /* 0x040fe40000410000 */
[C---:B------:R-:W-:Y:S02]  /*7f50*/  FMUL.FTZ R51, R0.reuse, R51 ;  /* 0x0000003300337220 */ /* 0x040fe40000410000 */
[C---:B------:R-:W-:Y:S01]  /*7f60*/  HMMA.16816.F32.BF16 R40, R136.reuse, R110, R40 ;  /* 0x0000006e8828723c */ /* 0x040fe20000041828 */
[----:B------:R-:W4:Y:S03]  /*7f70*/  LDSM.16.MT88.4 R108, [R188+0x2000] ;  /* 0x00200000bc6c783b */ /* 0x000f260000004200 */
[--C-:B-1----:R-:W-:Y:S02]  /*7f80*/  FFMA.FTZ R2, R147, c[0x0][0x2d0], -R145.reuse ;  /* 0x0000b40093027a23 */ /* 0x102fe40000010891 */
[C---:B------:R-:W-:Y:S02]  /*7f90*/  FMUL.FTZ R52, R3.reuse, R52 ;  /* 0x0000003403347220 */ /* 0x040fe40000410000 */
[C---:B------:R-:W-:Y:S01]  /*7fa0*/  HMMA.16816.F32.BF16 R44, R136.reuse, R112, R44 ;  /* 0x00000070882c723c */ /* 0x040fe2000004182c */
[----:B------:R1:W5:Y:S03]  /*7fb0*/  MUFU.EX2 R177, R2 ;  /* 0x0000000200b17308 */ /* 0x0003660000000800 */
[C---:B------:R-:W-:Y:S02]  /*7fc0*/  FMUL.FTZ R53, R3.reuse, R53 ;  /* 0x0000003503357220 */ /* 0x040fe40000410000 */
[C---:B------:R-:W-:Y:S02]  /*7fd0*/  FMUL.FTZ R54, R0.reuse, R54 ;  /* 0x0000003600367220 */ /* 0x040fe40000410000 */
[C---:B------:R-:W-:Y:S01]  /*7fe0*/  HMMA.16816.F32.BF16 R48, R136.reuse, R114, R48 ;  /* 0x000000728830723c */ /* 0x040fe20000041830 */
[----:B------:R-:W3:Y:S03]  /*7ff0*/  LDSM.16.MT88.4 R112, [R185+0x4000] ;  /* 0x00400000b970783b */ /* 0x000ee60000004200 */
[C---:B------:R-:W-:Y:S02]  /*8000*/  FMUL.FTZ R55, R0.reuse, R55 ;  /* 0x0000003700377220 */ /* 0x040fe40000410000 */
[C---:B------:R-:W-:Y:S02]  /*8010*/  FMUL.FTZ R56, R3.reuse, R56 ;  /* 0x0000003803387220 */ /* 0x040fe40000410000 */
[C---:B------:R-:W-:Y:S03]  /*8020*/  FMUL.FTZ R57, R3.reuse, R57 ;  /* 0x0000003903397220 */ /* 0x040fe60000410000 */
[C---:B--2---:R-:W-:Y:S03]  /*8030*/  HMMA.16816.F32.BF16 R52, R136.reuse, R104, R52 ;  /* 0x000000688834723c */ /* 0x044fe60000041834 */
[C---:B------:R-:W-:Y:S02]  /*8040*/  FMUL.FTZ R58, R0.reuse, R58 ;  /* 0x0000003a003a7220 */ /* 0x040fe40000410000 */
[----:B------:R-:W-:Y:S02]  /*8050*/  FMUL.FTZ R59, R0, R59 ;  /* 0x0000003b003b7220 */ /* 0x000fe40000410000 */
[--C-:B-1----:R-:W-:Y:S02]  /*8060*/  FFMA.FTZ R2, R148, c[0x0][0x2d0], -R145.reuse ;  /* 0x0000b40094027a23 */ /* 0x102fe40000010891 */
[C---:B------:R-:W-:Y:S02]  /*8070*/  FMUL.FTZ R60, R3.reuse, R60 ;  /* 0x0000003c033c7220 */ /* 0x040fe40000410000 */
[----:B------:R1:W-:Y:S01]  /*8080*/  MUFU.EX2 R176, R2 ;  /* 0x0000000200b07308 */ /* 0x0003e20000000800 */
[C---:B------:R-:W-:Y:S01]  /*8090*/  HMMA.16816.F32.BF16 R56, R136.reuse, R106, R56 ;  /* 0x0000006a8838723c */ /* 0x040fe20000041838 */
[----:B------:R-:W2:Y:S02]  /*80a0*/  LDSM.16.MT88.4 R104, [R186+0x4000] ;  /* 0x00400000ba68783b */ /* 0x000ea40000004200 */
[C---:B------:R-:W-:Y:S02]  /*80b0*/  FMUL.FTZ R61, R3.reuse, R61 ;  /* 0x0000003d033d7220 */ /* 0x040fe40000410000 */
[C---:B------:R-:W-:Y:S02]  /*80c0*/  FMUL.FTZ R62, R0.reuse, R62 ;  /* 0x0000003e003e7220 */ /* 0x040fe40000410000 */
[C---:B------:R-:W-:Y:S02]  /*80d0*/  FMUL.FTZ R63, R0.reuse, R63 ;  /* 0x0000003f003f7220 */ /* 0x040fe40000410000 */
[C---:B------:R-:W-:Y:S03]  /*80e0*/  FMUL.FTZ R64, R3.reuse, R64 ;  /* 0x0000004003407220 */ /* 0x040fe60000410000 */
[C---:B------:R-:W-:Y:S02]  /*80f0*/  FMUL.FTZ R65, R3.reuse, R65 ;  /* 0x0000004103417220 */ /* 0x040fe40000410000 */
[C---:B----4-:R-:W-:Y:S03]  /*8100*/  HMMA.16816.F32.BF16 R60, R136.reuse, R108, R60 ;  /* 0x0000006c883c723c */ /* 0x050fe6000004183c */
[C---:B------:R-:W-:Y:S02]  /*8110*/  FMUL.FTZ R66, R0.reuse, R66 ;  /* 0x0000004200427220 */ /* 0x040fe40000410000 */
[C---:B------:R-:W-:Y:S02]  /*8120*/  FMUL.FTZ R67, R0.reuse, R67 ;  /* 0x0000004300437220 */ /* 0x040fe40000410000 */
[----:B------:R-:W-:Y:S02]  /*8130*/  FMUL.FTZ R68, R3, R68 ;  /* 0x0000004403447220 */ /* 0x000fe40000410000 */
[--C-:B-1----:R-:W-:Y:S03]  /*8140*/  FFMA.FTZ R2, R149, c[0x0][0x2d0], -R145.reuse ;  /* 0x0000b40095027a23 */ /* 0x102fe60000010891 */
[C---:B------:R-:W-:Y:S01]  /*8150*/  HMMA.16816.F32.BF16 R64, R136.reuse, R110, R64 ;  /* 0x0000006e8840723c */ /* 0x040fe20000041840 */
[----:B------:R-:W1:Y:S01]  /*8160*/  LDSM.16.MT88.4 R108, [R189+0x4000] ;  /* 0x00400000bd6c783b */ /* 0x000e620000004200 */
[----:B------:R4:W1:Y:S01]  /*8170*/  MUFU.EX2 R175, R2 ;  /* 0x0000000200af7308 */ /* 0x0008620000000800 */
[C---:B------:R-:W-:Y:S02]  /*8180*/  FMUL.FTZ R69, R3.reuse, R69 ;  /* 0x0000004503457220 */ /* 0x040fe40000410000 */
[C---:B------:R-:W-:Y:S02]  /*8190*/  FMUL.FTZ R70, R0.reuse, R70 ;  /* 0x0000004600467220 */ /* 0x040fe40000410000 */
[C---:B------:R-:W-:Y:S02]  /*81a0*/  FMUL.FTZ R71, R0.reuse, R71 ;  /* 0x0000004700477220 */ /* 0x040fe40000410000 */
[C---:B------:R-:W-:Y:S03]  /*81b0*/  FMUL.FTZ R72, R3.reuse, R72 ;  /* 0x0000004803487220 */ /* 0x040fe60000410000 */
[C---:B------:R-:W-:Y:S02]  /*81c0*/  FMUL.FTZ R73, R3.reuse, R73 ;  /* 0x0000004903497220 */ /* 0x040fe40000410000 */
[C---:B---3--:R-:W-:Y:S03]  /*81d0*/  HMMA.16816.F32.BF16 R68, R136.reuse, R112, R68 ;  /* 0x000000708844723c */ /* 0x048fe60000041844 */
[C---:B------:R-:W-:Y:S02]  /*81e0*/  FMUL.FTZ R74, R0.reuse, R74 ;  /* 0x0000004a004a7220 */ /* 0x040fe40000410000 */
[C---:B------:R-:W-:Y:S02]  /*81f0*/  FMUL.FTZ R75, R0.reuse, R75 ;  /* 0x0000004b004b7220 */ /* 0x040fe40000410000 */
[C---:B------:R-:W-:Y:S02]  /*8200*/  FMUL.FTZ R76, R3.reuse, R76 ;  /* 0x0000004c034c7220 */ /* 0x040fe40000410000 */
[C---:B------:R-:W-:Y:S03]  /*8210*/  FMUL.FTZ R77, R3.reuse, R77 ;  /* 0x0000004d034d7220 */ /* 0x040fe60000410000 */
[C---:B------:R-:W-:Y:S01]  /*8220*/  HMMA.16816.F32.BF16 R72, R136.reuse, R114, R72 ;  /* 0x000000728848723c */ /* 0x040fe20000041848 */
[----:B------:R-:W3:Y:S02]  /*8230*/  LDSM.16.MT88.4 R112, [R188+0x4000] ;  /* 0x00400000bc70783b */ /* 0x000ee40000004200 */
[C---:B------:R-:W-:Y:S02]  /*8240*/  FMUL.FTZ R78, R0.reuse, R78 ;  /* 0x0000004e004e7220 */ /* 0x040fe40000410000 */
[----:B------:R-:W-:Y:S02]  /*8250*/  FMUL.FTZ R79, R0, R79 ;  /* 0x0000004f004f7220 */ /* 0x000fe40000410000 */
[--C-:B----4-:R-:W-:Y:S02]  /*8260*/  FFMA.FTZ R2, R150, c[0x0][0x2d0], -R144.reuse ;  /* 0x0000b40096027a23 */ /* 0x110fe40000010890 */
[C---:B------:R-:W-:Y:S02]  /*8270*/  FMUL.FTZ R80, R3.reuse, R80 ;  /* 0x0000005003507220 */ /* 0x040fe40000410000 */
[----:B------:R4:W-:Y:S01]  /*8280*/  MUFU.EX2 R174, R2 ;  /* 0x0000000200ae7308 */ /* 0x0009e20000000800 */
[C---:B--2---:R-:W-:Y:S03]  /*8290*/  HMMA.16816.F32.BF16 R76, R136.reuse, R104, R76 ;  /* 0x00000068884c723c */ /* 0x044fe6000004184c */
[C---:B------:R-:W-:Y:S02]  /*82a0*/  FMUL.FTZ R81, R3.reuse, R81 ;  /* 0x0000005103517220 */ /* 0x040fe40000410000 */
[C---:B------:R-:W-:Y:S02]  /*82b0*/  FMUL.FTZ R82, R0.reuse, R82 ;  /* 0x0000005200527220 */ /* 0x040fe40000410000 */
[----:B------:R-:W-:Y:S01]  /*82c0*/  FMUL.FTZ R83, R0, R83 ;  /* 0x0000005300537220 */ /* 0x000fe20000410000 */
[----:B------:R-:W-:Y:S01]  /*82d0*/  F2FP.BF16.PACK_AB R104, R182, R183 ;  /* 0x000000b7b668723e */ /* 0x000fe200000010ff */
[C---:B------:R-:W-:Y:S03]  /*82e0*/  FMUL.FTZ R84, R3.reuse, R84 ;  /* 0x0000005403547220 */ /* 0x040fe60000410000 */
[----:B------:R-:W-:Y:S01]  /*82f0*/  FMUL.FTZ R85, R3, R85 ;  /* 0x0000005503557220 */ /* 0x000fe20000410000 */
[----:B-----5:R-:W-:Y:S01]  /*8300*/  F2FP.BF16.PACK_AB R105, R177, R178 ;  /* 0x000000b2b169723e */ /* 0x020fe200000010ff */
[C---:B------:R-:W-:Y:S03]  /*8310*/  HMMA.16816.F32.BF16 R80, R136.reuse, R106, R80 ;  /* 0x0000006a8850723c */ /* 0x040fe60000041850 */
[C---:B------:R-:W-:Y:S02]  /*8320*/  FMUL.FTZ R86, R0.reuse, R86 ;  /* 0x0000005600567220 */ /* 0x040fe40000410000 */
[----:B------:R-:W-:Y:S02]  /*8330*/  FMUL.FTZ R87, R0, R87 ;  /* 0x0000005700577220 */ /* 0x000fe40000410000 */
[----:B------:R-:W-:Y:S01]  /*8340*/  FMUL.FTZ R88, R3, R88 ;  /* 0x0000005803587220 */ /* 0x000fe20000410000 */
[----:B------:R-:W-:Y:S01]  /*8350*/  F2FP.BF16.PACK_AB R106, R179, R181 ;  /* 0x000000b5b36a723e */ /* 0x000fe200000010ff */
[--C-:B----4-:R-:W-:Y:S03]  /*8360*/  FFMA.FTZ R2, R154, c[0x0][0x2d0], -R144.reuse ;  /* 0x0000b4009a027a23 */ /* 0x110fe60000010890 */
[C---:B-1----:R-:W-:Y:S01]  /*8370*/  HMMA.16816.F32.BF16 R84, R136.reuse, R108, R84 ;  /* 0x0000006c8854723c */ /* 0x042fe20000041854 */
[----:B------:R1:W-:Y:S02]  /*8380*/  MUFU.EX2 R173, R2 ;  /* 0x0000000200ad7308 */ /* 0x0003e40000000800 */
[----:B------:R-:W-:Y:S01]  /*8390*/  FMUL.FTZ R89, R3, R89 ;  /* 0x0000005903597220 */ /* 0x000fe20000410000 */
[----:B------:R-:W-:Y:S01]  /*83a0*/  F2FP.BF16.PACK_AB R107, R175, R176 ;  /* 0x000000b0af6b723e */ /* 0x000fe200000010ff */
[C---:B------:R-:W-:Y:S02]  /*83b0*/  FMUL.FTZ R90, R0.reuse, R90 ;  /* 0x0000005a005a7220 */ /* 0x040fe40000410000 */
[C---:B------:R-:W-:Y:S02]  /*83c0*/  FMUL.FTZ R91, R0.reuse, R91 ;  /* 0x0000005b005b7220 */ /* 0x040fe40000410000 */
[C---:B------:R-:W-:Y:S03]  /*83d0*/  FMUL.FTZ R92, R3.reuse, R92 ;  /* 0x0000005c035c7220 */ /* 0x040fe60000410000 */
[C---:B------:R-:W-:Y:S02]  /*83e0*/  FMUL.FTZ R93, R3.reuse, R93 ;  /* 0x0000005d035d7220 */ /* 0x040fe40000410000 */
[C---:B------:R-:W-:Y:S01]  /*83f0*/  HMMA.16816.F32.BF16 R88, R136.reuse, R110, R88 ;  /* 0x0000006e8858723c */ /* 0x040fe20000041858 */
[----:B------:R-:W2:Y:S02]  /*8400*/  LDSM.16.MT88.4 R108, [R189+0x800] ;  /* 0x00080000bd6c783b */ /* 0x000ea40000004200 */
[C---:B------:R-:W-:Y:S02]  /*8410*/  FMUL.FTZ R94, R0.reuse, R94 ;  /* 0x0000005e005e7220 */ /* 0x040fe40000410000 */
[C---:B------:R-:W-:Y:S02]  /*8420*/  FMUL.FTZ R95, R0.reuse, R95 ;  /* 0x0000005f005f7220 */ /* 0x040fe40000410000 */
[C---:B------:R-:W-:Y:S02]  /*8430*/  FMUL.FTZ R96, R3.reuse, R96 ;  /* 0x0000006003607220 */ /* 0x040fe40000410000 */
[----:B------:R-:W-:Y:S03]  /*8440*/  FMUL.FTZ R97, R3, R97 ;  /* 0x0000006103617220 */ /* 0x000fe60000410000 */
[C---:B---3--:R-:W-:Y:S03]  /*8450*/  HMMA.16816.F32.BF16 R92, R136.reuse, R112, R92 ;  /* 0x00000070885c723c */ /* 0x048fe6000004185c */
[C---:B------:R-:W-:Y:S02]  /*8460*/  FMUL.FTZ R98, R0.reuse, R98 ;  /* 0x0000006200627220 */ /* 0x040fe40000410000 */
[C---:B------:R-:W-:Y:S02]  /*8470*/  FMUL.FTZ R99, R0.reuse, R99 ;  /* 0x0000006300637220 */ /* 0x040fe40000410000 */
[----:B-1----:R-:W-:Y:S02]  /*8480*/  FFMA.FTZ R2, R155, c[0x0][0x2d0], -R144 ;  /* 0x0000b4009b027a23 */ /* 0x002fe40000010890 */
[----:B------:R-:W-:Y:S02]  /*8490*/  FFMA.FTZ R0, R0, R227, R212 ;  /* 0x000000e300007223 */ /* 0x000fe400000100d4 */
[----:B------:R1:W-:Y:S01]  /*84a0*/  MUFU.EX2 R172, R2 ;  /* 0x0000000200ac7308 */ /* 0x0003e20000000800 */
[----:B------:R-:W-:Y:S01]  /*84b0*/  HMMA.16816.F32.BF16 R96, R136, R114, R96 ;  /* 0x000000728860723c */ /* 0x000fe20000041860 */
[----:B------:R-:W3:Y:S02]  /*84c0*/  LDSM.16.MT88.4 R112, [R188+0x2800] ;  /* 0x00280000bc70783b */ /* 0x000ee40000004200 */
[----:B------:R-:W-:Y:S04]  /*84d0*/  FADD.FTZ R0, R214, R0 ;  /* 0x00000000d6007221 */ /* 0x000fe80000010000 */
[----:B------:R-:W-:Y:S01]  /*84e0*/  FADD.FTZ R0, R213, R0 ;  /* 0x00000000d5007221 */ /* 0x000fe20000010000 */
[C---:B------:R-:W-:Y:S01]  /*84f0*/  HMMA.16816.F32.BF16 R4, R104.reuse, R116, R4 ;  /* 0x000000746804723c */ /* 0x040fe20000041804 */
[----:B------:R-:W-:Y:S04]  /*8500*/  LDSM.16.MT88.4 R136, [R189+0x3000] ;  /* 0x00300000bd88783b */ /* 0x000fe80000004200 */
[----:B------:R-:W-:Y:S03]  /*8510*/  FADD.FTZ R0, R211, R0 ;  /* 0x00000000d3007221 */ /* 0x000fe60000010000 */
[C---:B------:R-:W-:Y:S01]  /*8520*/  HMMA.16816.F32.BF16 R8, R104.reuse, R118, R8 ;  /* 0x000000766808723c */ /* 0x040fe20000041808 */
[----:B------:R-:W-:Y:S03]  /*8530*/  LDSM.16.MT88.4 R116, [R186+0x4800] ;  /* 0x00480000ba74783b */ /* 0x000fe60000004200 */
[----:B------:R-:W-:Y:S02]  /*8540*/  FADD.FTZ R0, R178, R0 ;  /* 0x00000000b2007221 */ /* 0x000fe40000010000 */
[----:B-1----:R-:W-:Y:S02]  /*8550*/  FFMA.FTZ R2, R156, c[0x0][0x2d0], -R144 ;  /* 0x0000b4009c027a23 */ /* 0x002fe40000010890 */
[C---:B------:R-:W-:Y:S02]  /*8560*/  HMMA.16816.F32.BF16 R12, R104.reuse, R120, R12 ;  /* 0x00000078680c723c */ /* 0x040fe4000004180c */
[----:B------:R1:W-:Y:S02]  /*8570*/  MUFU.EX2 R171, R2 ;  /* 0x0000000200ab7308 */ /* 0x0003e40000000800 */
[----:B------:R-:W-:Y:S04]  /*8580*/  FADD.FTZ R0, R177, R0 ;  /* 0x00000000b1007221 */ /* 0x000fe80000010000 */
[C---:B------:R-:W-:Y:S01]  /*8590*/  HMMA.16816.F32.BF16 R16, R104.reuse, R122, R16 ;  /* 0x0000007a6810723c */ /* 0x040fe20000041810 */
[----:B------:R-:W-:Y:S03]  /*85a0*/  LDSM.16.MT88.4 R120, [R189+0x4800] ;  /* 0x00480000bd78783b */ /* 0x000fe60000004200 */
[----:B------:R-:W-:Y:S04]  /*85b0*/  FADD.FTZ R0, R176, R0 ;  /* 0x00000000b0007221 */ /* 0x000fe80000010000 */
[C---:B--2---:R-:W-:Y:S04]  /*85c0*/  HMMA.16816.F32.BF16 R20, R104.reuse, R108, R20 ;  /* 0x0000006c6814723c */ /* 0x044fe80000041814 */
[----:B------:R-:W-:Y:S04]  /*85d0*/  FADD.FTZ R0, R175, R0 ;  /* 0x00000000af007221 */ /* 0x000fe80000010000 */
[C---:B------:R-:W-:Y:S01]  /*85e0*/  HMMA.16816.F32.BF16 R24, R104.reuse, R110, R24 ;  /* 0x0000006e6818723c */ /* 0x040fe20000041818 */
[----:B------:R-:W2:Y:S03]  /*85f0*/  LDSM.16.MT88.4 R108, [R185+0x4800] ;  /* 0x00480000b96c783b */ /* 0x000ea60000004200 */
[--C-:B-1----:R-:W-:Y:S04]  /*8600*/  FFMA.FTZ R2, R151, c[0x0][0x2d0], -R145.reuse ;  /* 0x0000b40097027a23 */ /* 0x102fe80000010891 */
[C---:B------:R-:W-:Y:S01]  /*8610*/  HMMA.16816.F32.BF16 R28, R104.reuse, R124, R28 ;  /* 0x0000007c681c723c */ /* 0x040fe2000004181c */
[----:B------:R-:W-:Y:S01]  /*8620*/  LDSM.16.MT88.4 R148, [R189+0x3800] ;  /* 0x00380000bd94783b */ /* 0x000fe20000004200 */
[----:B------:R1:W4:Y:S06]  /*8630*/  MUFU.EX2 R170, R2 ;  /* 0x0000000200aa7308 */ /* 0x00032c0000000800 */
[C---:B------:R-:W-:Y:S01]  /*8640*/  HMMA.16816.F32.BF16 R32, R104.reuse, R126, R32 ;  /* 0x0000007e6820723c */ /* 0x040fe20000041820 */
[----:B------:R-:W-:Y:S07]  /*8650*/  LDSM.16.MT88.4 R124, [R186+0x1000] ;  /* 0x00100000ba7c783b */ /* 0x000fee0000004200 */
[C---:B------:R-:W-:Y:S08]  /*8660*/  HMMA.16816.F32.BF16 R36, R104.reuse, R128, R36 ;  /* 0x000000806824723c */ /* 0x040ff00000041824 */
[C---:B------:R-:W-:Y:S01]  /*8670*/  HMMA.16816.F32.BF16 R40, R104.reuse, R130, R40 ;  /* 0x000000826828723c */ /* 0x040fe20000041828 */
[----:B------:R-:W-:Y:S03]  /*8680*/  LDSM.16.MT88.4 R128, [R188+0x1000] ;  /* 0x00100000bc80783b */ /* 0x000fe60000004200 */
[--C-:B-1----:R-:W-:Y:S02]  /*8690*/  FFMA.FTZ R2, R152, c[0x0][0x2d0], -R145.reuse ;  /* 0x0000b40098027a23 */ /* 0x102fe40000010891 */
[----:B----4-:R-:W-:Y:S02]  /*86a0*/  FADD.FTZ R0, R170, R0 ;  /* 0x00000000aa007221 */ /* 0x010fe40000010000 */
[C---:B------:R-:W-:Y:S01]  /*86b0*/  HMMA.16816.F32.BF16 R44, R104.reuse, R132, R44 ;  /* 0x00000084682c723c */ /* 0x040fe2000004182c */
[----:B------:R1:W4:Y:S07]  /*86c0*/  MUFU.EX2 R169, R2 ;  /* 0x0000000200a97308 */ /* 0x00032e0000000800 */
[C---:B------:R-:W-:Y:S01]  /*86d0*/  HMMA.16816.F32.BF16 R48, R104.reuse, R134, R48 ;  /* 0x000000866830723c */ /* 0x040fe20000041830 */
[----:B------:R-:W-:Y:S07]  /*86e0*/  LDSM.16.MT88.4 R132, [R186+0x3000] ;  /* 0x00300000ba84783b */ /* 0x000fee0000004200 */
[C---:B------:R-:W-:Y:S08]  /*86f0*/  HMMA.16816.F32.BF16 R52, R104.reuse, R140, R52 ;  /* 0x0000008c6834723c */ /* 0x040ff00000041834 */
[C---:B------:R-:W-:Y:S01]  /*8700*/  HMMA.16816.F32.BF16 R56, R104.reuse, R142, R56 ;  /* 0x0000008e6838723c */ /* 0x040fe20000041838 */
[----:B------:R-:W-:Y:S03]  /*8710*/  LDSM.16.MT88.4 R140, [R185+0x3800] ;  /* 0x00380000b98c783b */ /* 0x000fe60000004200 */
[--C-:B-1----:R-:W-:Y:S02]  /*8720*/  FFMA.FTZ R2, R153, c[0x0][0x2d0], -R145.reuse ;  /* 0x0000b40099027a23 */ /* 0x102fe40000010891 */
[----:B----4-:R-:W-:Y:S02]  /*8730*/  FADD.FTZ R0, R169, R0 ;  /* 0x00000000a9007221 */ /* 0x010fe40000010000 */
[C---:B---3--:R-:W-:Y:S01]  /*8740*/  HMMA.16816.F32.BF16 R60, R104.reuse, R112, R60 ;  /* 0x00000070683c723c */ /* 0x048fe2000004183c */
[----:B------:R-:W-:Y:S01]  /*8750*/  LDSM.16.MT88.4 R152, [R188+0x3800] ;  /* 0x00380000bc98783b */ /* 0x000fe20000004200 */
[----:B------:R1:W3:Y:S06]  /*8760*/  MUFU.EX2 R168, R2 ;  /* 0x0000000200a87308 */ /* 0x0002ec0000000800 */
[C---:B------:R-:W-:Y:S01]  /*8770*/  HMMA.16816.F32.BF16 R64, R104.reuse, R114, R64 ;  /* 0x000000726840723c */ /* 0x040fe20000041840 */
[----:B------:R-:W4:Y:S07]  /*8780*/  LDSM.16.MT88.4 R112, [R188+0x4800] ;  /* 0x00480000bc70783b */ /* 0x000f2e0000004200 */
[C---:B--2---:R-:W-:Y:S08]  /*8790*/  HMMA.16816.F32.BF16 R68, R104.reuse, R108, R68 ;  /* 0x0000006c6844723c */ /* 0x044ff00000041844 */
[C---:B------:R-:W-:Y:S01]  /*87a0*/  HMMA.16816.F32.BF16 R72, R104.reuse, R110, R72 ;  /* 0x0000006e6848723c */ /* 0x040fe20000041848 */
[----:B------:R-:W2:Y:S03]  /*87b0*/  LDSM.16.MT88.4 R108, [R185+0x1000] ;  /* 0x00100000b96c783b */ /* 0x000ea60000004200 */
[--C-:B-1----:R-:W-:Y:S02]  /*87c0*/  FFMA.FTZ R2, R157, c[0x0][0x2d0], -R145.reuse ;  /* 0x0000b4009d027a23 */ /* 0x102fe40000010891 */
[----:B---3--:R-:W-:Y:S02]  /*87d0*/  FADD.FTZ R0, R168, R0 ;  /* 0x00000000a8007221 */ /* 0x008fe40000010000 */
[C---:B------:R-:W-:Y:S01]  /*87e0*/  HMMA.16816.F32.BF16 R76, R104.reuse, R116, R76 ;  /* 0x00000074684c723c */ /* 0x040fe2000004184c */
[----:B------:R1:W3:Y:S07]  /*87f0*/  MUFU.EX2 R167, R2 ;  /* 0x0000000200a77308 */ /* 0x0002ee0000000800 */
[C---:B------:R-:W-:Y:S01]  /*8800*/  HMMA.16816.F32.BF16 R80, R104.reuse, R118, R80 ;  /* 0x000000766850723c */ /* 0x040fe20000041850 */
[----:B------:R-:W5:Y:S07]  /*8810*/  LDSM.16.MT88.4 R116, [R189+0x1000] ;  /* 0x00100000bd74783b */ /* 0x000f6e0000004200 */
[C---:B------:R-:W-:Y:S08]  /*8820*/  HMMA.16816.F32.BF16 R84, R104.reuse, R120, R84 ;  /* 0x000000786854723c */ /* 0x040ff00000041854 */
[C---:B------:R-:W-:Y:S01]  /*8830*/  HMMA.16816.F32.BF16 R88, R104.reuse, R122, R88 ;  /* 0x0000007a6858723c */ /* 0x040fe20000041858 */
[----:B------:R-:W5:Y:S03]  /*8840*/  LDSM.16.MT88.4 R120, [R185+0x3000] ;  /* 0x00300000b978783b */ /* 0x000f660000004200 */
[----:B-1----:R-:W-:Y:S02]  /*8850*/  FFMA.FTZ R2, R162, c[0x0][0x2d0], -R144 ;  /* 0x0000b400a2027a23 */ /* 0x002fe40000010890 */
[----:B---3--:R-:W-:Y:S02]  /*8860*/  FADD.FTZ R0, R167, R0 ;  /* 0x00000000a7007221 */ /* 0x008fe40000010000 */
[C---:B----4-:R-:W-:Y:S01]  /*8870*/  HMMA.16816.F32.BF16 R92, R104.reuse, R112, R92 ;  /* 0x00000070685c723c */ /* 0x050fe2000004185c */
[----:B------:R1:W-:Y:S07]  /*8880*/  MUFU.EX2 R166, R2 ;  /* 0x0000000200a67308 */ /* 0x0003ee0000000800 */
[----:B------:R-:W-:Y:S01]  /*8890*/  HMMA.16816.F32.BF16 R96, R104, R114, R96 ;  /* 0x000000726860723c */ /* 0x000fe20000041860 */
[----:B------:R-:W-:Y:S06]  /*88a0*/  LDSM.16.MT88.4 R112, [R185+0x5000] ;  /* 0x00500000b970783b */ /* 0x000fec0000004200 */
[----:B------:R-:W-:Y:S02]  /*88b0*/  F2FP.BF16.PACK_AB R104, R173, R174 ;  /* 0x000000aead68723e */ /* 0x000fe400000010ff */
[----:B------:R-:W-:Y:S03]  /*88c0*/  F2FP.BF16.PACK_AB R106, R171, R172 ;  /* 0x000000acab6a723e */ /* 0x000fe600000010ff */
[----:B------:R-:W-:Y:S02]  /*88d0*/  F2FP.BF16.PACK_AB R105, R169, R170 ;  /* 0x000000aaa969723e */ /* 0x000fe400000010ff */
[----:B------:R-:W-:Y:S01]  /*88e0*/  F2FP.BF16.PACK_AB R107, R167, R168 ;  /* 0x000000a8a76b723e */ /* 0x000fe200000010ff */
[--C-:B-1----:R-:W-:Y:S06]  /*88f0*/  FFMA.FTZ R2, R158, c[0x0][0x2d0], -R144.reuse ;  /* 0x0000b4009e027a23 */ /* 0x102fec0000010890 */
[C---:B--2---:R-:W-:Y:S01]  /*8900*/  HMMA.16816.F32.BF16 R4, R104.reuse, R108, R4 ;  /* 0x0000006c6804723c */ /* 0x044fe20000041804 */
[----:B------:R1:W2:Y:S07]  /*8910*/  MUFU.EX2 R165, R2 ;  /* 0x0000000200a57308 */ /* 0x0002ae0000000800 */
[C---:B------:R-:W-:Y:S01]  /*8920*/  HMMA.16816.F32.BF16 R8, R104.reuse, R110, R8 ;  /* 0x0000006e6808723c */ /* 0x040fe20000041808 */
[----:B------:R-:W3:Y:S07]  /*8930*/  LDSM.16.MT88.4 R108, [R188+0x3000] ;  /* 0x00300000bc6c783b */ /* 0x000eee0000004200 */
[C---:B------:R-:W-:Y:S08]  /*8940*/  HMMA.16816.F32.BF16 R12, R104.reuse, R124, R12 ;  /* 0x0000007c680c723c */ /* 0x040ff0000004180c */
[C---:B------:R-:W-:Y:S01]  /*8950*/  HMMA.16816.F32.BF16 R16, R104.reuse, R126, R16 ;  /* 0x0000007e6810723c */ /* 0x040fe20000041810 */
[----:B------:R-:W-:Y:S03]  /*8960*/  LDSM.16.MT88.4 R124, [R189+0x1800] ;  /* 0x00180000bd7c783b */ /* 0x000fe60000004200 */
[--C-:B-1----:R-:W-:Y:S02]  /*8970*/  FFMA.FTZ R2, R160, c[0x0][0x2d0], -R144.reuse ;  /* 0x0000b400a0027a23 */ /* 0x102fe40000010890 */
[----:B------:R-:W-:Y:S02]  /*8980*/  FFMA.FTZ R144, R161, c[0x0][0x2d0], -R144 ;  /* 0x0000b400a1907a23 */ /* 0x000fe40000010890 */
[C---:B-----5:R-:W-:Y:S01]  /*8990*/  HMMA.16816.F32.BF16 R20, R104.reuse, R116, R20 ;  /* 0x000000746814723c */ /* 0x060fe20000041814 */
[----:B------:R1:W-:Y:S07]  /*89a0*/  MUFU.EX2 R164, R2 ;  /* 0x0000000200a47308 */ /* 0x0003ee0000000800 */
[C---:B------:R-:W-:Y:S01]  /*89b0*/  HMMA.16816.F32.BF16 R24, R104.reuse, R118, R24 ;  /* 0x000000766818723c */ /* 0x040fe20000041818 */
[----:B------:R-:W4:Y:S02]  /*89c0*/  LDSM.16.MT88.4 R116, [R186+0x5000] ;  /* 0x00500000ba74783b */ /* 0x000f240000004200 */
[----:B------:R-:W5:Y:S05]  /*89d0*/  MUFU.EX2 R163, R144 ;  /* 0x0000009000a37308 */ /* 0x000f6a0000000800 */
[C---:B------:R-:W-:Y:S08]  /*89e0*/  HMMA.16816.F32.BF16 R28, R104.reuse, R128, R28 ;  /* 0x00000080681c723c */ /* 0x040ff0000004181c */
[C---:B------:R-:W-:Y:S04]  /*89f0*/  HMMA.16816.F32.BF16 R32, R104.reuse, R130, R32 ;  /* 0x000000826820723c */ /* 0x040fe80000041820 */
[--C-:B-1----:R-:W-:Y:S02]  /*8a00*/  FFMA.FTZ R2, R159, c[0x0][0x2d0], -R145.reuse ;  /* 0x0000b4009f027a23 */ /* 0x102fe40000010891 */
[----:B------:R-:W-:Y:S02]  /*8a10*/  LDSM.16.MT88.4 R156, [R185+0x5800] ;  /* 0x00580000b99c783b */ /* 0x000fe40000004200 */
[C---:B------:R-:W-:Y:S01]  /*8a20*/  HMMA.16816.F32.BF16 R36, R104.reuse, R120, R36 ;  /* 0x000000786824723c */ /* 0x040fe20000041824 */
[----:B------:R1:W-:Y:S07]  /*8a30*/  MUFU.EX2 R162, R2 ;  /* 0x0000000200a27308 */ /* 0x0003ee0000000800 */
[C---:B------:R-:W-:Y:S01]  /*8a40*/  HMMA.16816.F32.BF16 R40, R104.reuse, R122, R40 ;  /* 0x0000007a6828723c */ /* 0x040fe20000041828 */
[----:B------:R-:W4:Y:S07]  /*8a50*/  LDSM.16.MT88.4 R120, [R189+0x5000] ;  /* 0x00500000bd78783b */ /* 0x000f2e0000004200 */
[C---:B------:R-:W-:Y:S08]  /*8a60*/  HMMA.16816.F32.BF16 R44, R104.reuse, R132, R44 ;  /* 0x00000084682c723c */ /* 0x040ff0000004182c */
[C---:B------:R-:W-:Y:S01]  /*8a70*/  HMMA.16816.F32.BF16 R48, R104.reuse, R134, R48 ;  /* 0x000000866830723c */ /* 0x040fe20000041830 */
[----:B------:R-:W-:Y:S03]  /*8a80*/  LDSM.16.MT88.4 R132, [R188+0x1800] ;  /* 0x00180000bc84783b */ /* 0x000fe60000004200 */
[--C-:B-1----:R-:W-:Y:S04]  /*8a90*/  FFMA.FTZ R2, R209, c[0x0][0x2d0], -R145.reuse ;  /* 0x0000b400d1027a23 */ /* 0x102fe80000010891 */
[C---:B------:R-:W-:Y:S01]  /*8aa0*/  HMMA.16816.F32.BF16 R52, R104.reuse, R136, R52 ;  /* 0x000000886834723c */ /* 0x040fe20000041834 */
[----:B------:R1:W1:Y:S06]  /*8ab0*/  MUFU.EX2 R161, R2 ;  /* 0x0000000200a17308 */ /* 0x00026c0000000800 */
[----:B--2---:R-:W-:Y:S01]  /*8ac0*/  F2FP.BF16.PACK_AB R136, R165, R166 ;  /* 0x000000a6a588723e */ /* 0x004fe200000010ff */
[C---:B------:R-:W-:Y:S07]  /*8ad0*/  HMMA.16816.F32.BF16 R56, R104.reuse, R138, R56 ;  /* 0x0000008a6838723c */ /* 0x040fee0000041838 */
[----:B-----5:R-:W-:Y:S01]  /*8ae0*/  F2FP.BF16.PACK_AB R138, R163, R164 ;  /* 0x000000a4a38a723e */ /* 0x020fe200000010ff */
[C---:B---3--:R-:W-:Y:S08]  /*8af0*/  HMMA.16816.F32.BF16 R60, R104.reuse, R108, R60 ;  /* 0x0000006c683c723c */ /* 0x048ff0000004183c */
[C---:B------:R-:W-:Y:S01]  /*8b00*/  HMMA.16816.F32.BF16 R64, R104.reuse, R110, R64 ;  /* 0x0000006e6840723c */ /* 0x040fe20000041840 */
[----:B------:R-:W2:Y:S03]  /*8b10*/  LDSM.16.MT88.4 R108, [R188+0x5000] ;  /* 0x00500000bc6c783b */ /* 0x000ea60000004200 */
[--C-:B-1----:R-:W-:Y:S01]  /*8b20*/  FFMA.FTZ R2, R210, c[0x0][0x2d0], -R145.reuse ;  /* 0x0000b400d2027a23 */ /* 0x102fe20000010891 */
[----:B------:R-:W-:Y:S01]  /*8b30*/  F2FP.BF16.PACK_AB R137, R161, R162 ;  /* 0x000000a2a189723e */ /* 0x000fe200000010ff */
[----:B------:R-:W-:Y:S02]  /*8b40*/  FFMA.FTZ R145, R103, c[0x0][0x2d0], -R145 ;  /* 0x0000b40067917a23 */ /* 0x000fe40000010891 */
[C---:B------:R-:W-:Y:S01]  /*8b50*/  HMMA.16816.F32.BF16 R68, R104.reuse, R112, R68 ;  /* 0x000000706844723c */ /* 0x040fe20000041844 */
[----:B------:R1:W-:Y:S07]  /*8b60*/  MUFU.EX2 R160, R2 ;  /* 0x0000000200a07308 */ /* 0x0003ee0000000800 */
[C---:B------:R-:W-:Y:S01]  /*8b70*/  HMMA.16816.F32.BF16 R72, R104.reuse, R114, R72 ;  /* 0x000000726848723c */ /* 0x040fe20000041848 */
[----:B------:R-:W3:Y:S02]  /*8b80*/  LDSM.16.MT88.4 R112, [R185+0x1800] ;  /* 0x00180000b970783b */ /* 0x000ee40000004200 */
[----:B------:R5:W2:Y:S05]  /*8b90*/  MUFU.EX2 R102, R145 ;  /* 0x0000009100667308 */ /* 0x000aaa0000000800 */
[C---:B----4-:R-:W-:Y:S08]  /*8ba0*/  HMMA.16816.F32.BF16 R76, R104.reuse, R116, R76 ;  /* 0x00000074684c723c */ /* 0x050ff0000004184c */
[C---:B------:R-:W-:Y:S01]  /*8bb0*/  HMMA.16816.F32.BF16 R80, R104.reuse, R118, R80 ;  /* 0x000000766850723c */ /* 0x040fe20000041850 */
[----:B------:R-:W4:Y:S03]  /*8bc0*/  LDSM.16.MT88.4 R116, [R186+0x1800] ;  /* 0x00180000ba74783b */ /* 0x000f260000004200 */
[----:B-1----:R-:W-:Y:S02]  /*8bd0*/  FFMA.FTZ R2, R3, R226, R217 ;  /* 0x000000e203027223 */ /* 0x002fe400000100d9 */
[----:B------:R-:W-:Y:S02]  /*8be0*/  FADD.FTZ R3, R162, R0 ;  /* 0x00000000a2037221 */ /* 0x000fe40000010000 */
[C---:B------:R-:W-:Y:S01]  /*8bf0*/  HMMA.16816.F32.BF16 R84, R104.reuse, R120, R84 ;  /* 0x000000786854723c */ /* 0x040fe20000041854 */
[----:B-----5:R-:W1:Y:S03]  /*8c00*/  LDSM.16.MT88.4 R144, [R186+0x3800] ;  /* 0x00380000ba90783b */ /* 0x020e660000004200 */
[----:B--2---:R-:W-:Y:S01]  /*8c10*/  F2FP.BF16.PACK_AB R139, R102, R160 ;  /* 0x000000a0668b723e */ /* 0x004fe200000010ff */
[----:B------:R-:W-:Y:S02]  /*8c20*/  FADD.FTZ R2, R218, R2 ;  /* 0x00000002da027221 */ /* 0x000fe40000010000 */
[----:B------:R-:W-:Y:S01]  /*8c30*/  FADD.FTZ R3, R161, R3 ;  /* 0x00000003a1037221 */ /* 0x000fe20000010000 */
[C---:B------:R-:W-:Y:S04]  /*8c40*/  HMMA.16816.F32.BF16 R88, R104.reuse, R122, R88 ;  /* 0x0000007a6858723c */ /* 0x040fe80000041858 */
[----:B------:R-:W-:Y:S04]  /*8c50*/  FADD.FTZ R2, R216, R2 ;  /* 0x00000002d8027221 */ /* 0x000fe80000010000 */
[C---:B------:R-:W-:Y:S04]  /*8c60*/  HMMA.16816.F32.BF16 R92, R104.reuse, R108, R92 ;  /* 0x0000006c685c723c */ /* 0x040fe8000004185c */
[----:B------:R-:W-:Y:S04]  /*8c70*/  FADD.FTZ R2, R215, R2 ;  /* 0x00000002d7027221 */ /* 0x000fe80000010000 */
[----:B------:R-:W-:Y:S04]  /*8c80*/  HMMA.16816.F32.BF16 R96, R104, R110, R96 ;  /* 0x0000006e6860723c */ /* 0x000fe80000041860 */
[----:B------:R-:W-:Y:S04]  /*8c90*/  FADD.FTZ R2, R183, R2 ;  /* 0x00000002b7027221 */ /* 0x000fe80000010000 */
[C---:B---3--:R-:W-:Y:S01]  /*8ca0*/  HMMA.16816.F32.BF16 R104, R136.reuse, R112, R4 ;  /* 0x000000708868723c */ /* 0x048fe20000041804 */
[----:B------:R-:W2:Y:S04]  /*8cb0*/  LDSM.16.MT88.4 R4, [R186+0x5800] ;  /* 0x00580000ba04783b */ /* 0x000ea80000004200 */
[----:B------:R-:W-:Y:S03]  /*8cc0*/  FADD.FTZ R2, R182, R2 ;  /* 0x00000002b6027221 */ /* 0x000fe60000010000 */
[C---:B------:R-:W-:Y:S01]  /*8cd0*/  HMMA.16816.F32.BF16 R108, R136.reuse, R114, R8 ;  /* 0x00000072886c723c */ /* 0x040fe20000041808 */
[----:B------:R-:W3:Y:S03]  /*8ce0*/  LDSM.16.MT88.4 R8, [R189+0x5800] ;  /* 0x00580000bd08783b */ /* 0x000ee60000004200 */
[----:B------:R-:W-:Y:S04]  /*8cf0*/  FADD.FTZ R2, R181, R2 ;  /* 0x00000002b5027221 */ /* 0x000fe80000010000 */
[C---:B----4-:R-:W-:Y:S01]  /*8d00*/  HMMA.16816.F32.BF16 R112, R136.reuse, R116, R12 ;  /* 0x000000748870723c */ /* 0x050fe2000004180c */
[----:B------:R-:W4:Y:S03]  /*8d10*/  LDSM.16.MT88.4 R12, [R188+0x5800] ;  /* 0x00580000bc0c783b */ /* 0x000f260000004200 */
[----:B------:R-:W-:Y:S04]  /*8d20*/  FADD.FTZ R2, R179, R2 ;  /* 0x00000002b3027221 */ /* 0x000fe80000010000 */
[C---:B------:R-:W-:Y:S04]  /*8d30*/  HMMA.16816.F32.BF16 R116, R136.reuse, R118, R16 ;  /* 0x000000768874723c */ /* 0x040fe80000041810 */
        /* <DEDUP_REMOVED lines=12> */
[----:B------:R-:W-:Y:S02]  /*8e00*/  FADD.FTZ R2, R164, R0 ;  /* 0x00000000a4027221 */ /* 0x000fe40000010000 */
[----:B------:R-:W-:Y:S01]  /*8e10*/  FADD.FTZ R0, R160, R3 ;  /* 0x00000003a0007221 */ /* 0x000fe20000010000 */
[----:B------:R-:W-:Y:S01]  /*8e20*/  MOV R3, R101 ;  /* 0x0000006500037202 */ /* 0x000fe20000000f00 */
[C---:B-1----:R-:W-:Y:S04]  /*8e30*/  HMMA.16816.F32.BF16 R44, R136.reuse, R144, R44 ;  /* 0x00000090882c723c */ /* 0x042fe8000004182c */
[----:B------:R-:W-:Y:S02]  /*8e40*/  FADD.FTZ R226, R163, R2 ;  /* 0x00000002a3e27221 */ /* 0x000fe40000010000 */
[----:B------:R-:W-:Y:S01]  /*8e50*/  FADD.FTZ R227, R102, R0 ;  /* 0x0000000066e37221 */ /* 0x000fe20000010000 */
[----:B------:R-:W-:Y:S01]  /*8e60*/  MOV R102, R100 ;  /* 0x0000006400667202 */ /* 0x000fe20000000f00 */
        /* <DEDUP_REMOVED lines=11> */
[C---:B----4-:R-:W-:Y:S08]  /*8f20*/  HMMA.16816.F32.BF16 R92, R136.reuse, R12, R92 ;  /* 0x0000000c885c723c */ /* 0x050ff0000004185c */
[----:B------:R-:W-:Y:S01]  /*8f30*/  HMMA.16816.F32.BF16 R96, R136, R14, R96 ;  /* 0x0000000e8860723c */ /* 0x000fe20000041860 */
[----:B------:R-:W-:-:S07]  /*8f40*/  @P0 BRA `(.L_x_897) ;  /* 0xffffcd6000000947 */ /* 0x000fce000383ffff */
.L_x_896:
[----:B------:R-:W-:-:S13]  /*8f50*/  ISETP.GE.AND P0, PT, R208, R225, PT ;  /* 0x000000e1d000720c */ /* 0x000fda0003f06270 */
[----:B------:R-:W-:Y:S05]  /*8f60*/  @!P0 BRA `(.L_x_898) ;  /* 0x00002d7000008947 */ /* 0x000fea0003800000 */
[----:B------:R-:W-:Y:S02]  /*8f70*/  MOV R103, R100 ;  /* 0x0000006400677202 */ /* 0x000fe40000000f00 */
[----:B------:R-:W-:Y:S02]  /*8f80*/  MOV R102, R101 ;  /* 0x0000006500667202 */ /* 0x000fe40000000f00 */
.L_x_899:
[----:B------:R-:W-:Y:S04]  /*8f90*/  DEPBAR.LE SB0, 0x0 ;  /* 0x000080000000791a */ /* 0x000fe80000000000 */
[----:B------:R-:W-:Y:S01]  /*8fa0*/  WARPSYNC 0xffffffff ;  /* 0xffffffff00007948 */ /* 0x000fe20003800000 */
[----:B------:R-:W-:Y:S01]  /*8fb0*/  BAR.SYNC.DEFER_BLOCKING 0x0 ;  /* 0x0000000000007b1d */ /* 0x000fe20000010000 */
[----:B------:R-:W-:Y:S01]  /*8fc0*/  SHF.R.S32.HI R0, RZ, 0x1f, R208 ;  /* 0x0000001fff007819 */ /* 0x000fe200000114d0 */
[----:B------:R-:W-:Y:S01]  /*8fd0*/  IMAD.WIDE.U32 R2, R208, c[0x0][0x208], RZ ;  /* 0x00008200d0027a25 */ /* 0x000fe200078e00ff */
[----:B------:R-:W-:Y:S02]  /*8fe0*/  MOV R16, c[0x0][0x20c] ;  /* 0x0000830000107a02 */ /* 0x000fe40000000f00 */
        /* <DEDUP_REMOVED lines=8> */
[----:B------:R-:W-:Y:S02]  /*9070*/  MOV R3, c[0x0][0x208] ;  /* 0x0000820000037a02 */ /* 0x000fe40000000f00 */
[----:B------:R-:W-:Y:S02]  /*9080*/  SHF.L.U64.HI R0, R2, 0x6, R0 ;  /* 0x0000000602007819 */ /* 0x000fe40000010200 */
[----:B------:R-:W-:Y:S02]  /*9090*/  LEA R2, P1, R3, R4, 0x5 ;  /* 0x0000000403027211 */ /* 0x000fe400078228ff */
[----:B------:R-:W-:Y:S01]  /*90a0*/  LEA R30, P6, R7, c[0x0][0x1f8], 0x1 ;  /* 0x00007e00071e7a11 */ /* 0x000fe200078c08ff */
[----:B------:R-:W-:Y:S01]  /*90b0*/  LDSM.16.M88.4 R32, [R191] ;  /* 0x00000000bf20783b */ /* 0x000fe20000000200 */
[----:B------:R-:W-:Y:S02]  /*90c0*/  LEA.HI.X R3, R3, R0, R16, 0x5, P1 ;  /* 0x0000000003037211 */ /* 0x000fe400008f2c10 */
[----:B------:R-:W-:Y:S02]  /*90d0*/  IADD3.X R14, R0, R224, RZ, P2, !PT ;  /* 0x000000e0000e7210 */ /* 0x000fe400017fe4ff */
[----:B------:R-:W-:Y:S02]  /*90e0*/  LEA R28, P2, R12, c[0x0][0x1f8], 0x1 ;  /* 0x00007e000c1c7a11 */ /* 0x000fe400078408ff */
[----:B------:R-:W-:Y:S01]  /*90f0*/  LEA.HI.X R31, R7, c[0x0][0x1fc], R14, 0x1, P6 ;  /* 0x00007f00071f7a11 */ /* 0x000fe200030f0c0e */
[----:B------:R-:W1:Y:S01]  /*9100*/  LDSM.16.M88.4 R8, [R184] ;  /* 0x00000000b808783b */ /* 0x000e620000000200 */
[----:B------:R-:W-:Y:S02]  /*9110*/  IADD3.X R15, R0, R13, RZ, P0, !PT ;  /* 0x0000000d000f7210 */ /* 0x000fe400007fe4ff */
[----:B------:R-:W-:Y:S02]  /*9120*/  IADD3 R6, P0, R222, 0x80, RZ ;  /* 0x00000080de067810 */ /* 0x000fe40007f1e0ff */
[----:B------:R-:W-:Y:S02]  /*9130*/  LEA.HI.X R29, R12, c[0x0][0x1fc], R15, 0x1, P2 ;  /* 0x00007f000c1d7a11 */ /* 0x000fe400010f0c0f */
[----:B------:R-:W-:Y:S01]  /*9140*/  IADD3 R4, P6, R4, R6, RZ ;  /* 0x0000000604047210 */ /* 0x000fe20007fde0ff */
[----:B------:R-:W2:Y:S01]  /*9150*/  LDSM.16.M88.4 R16, [R184+0x800] ;  /* 0x00080000b810783b */ /* 0x000ea20000000200 */
[----:B------:R-:W-:Y:S02]  /*9160*/  IADD3.X R7, RZ, R224, RZ, P0, !PT ;  /* 0x000000e0ff077210 */ /* 0x000fe400007fe4ff */
[----:B------:R-:W-:Y:S02]  /*9170*/  IADD3 R5, P2, R2, R5, RZ ;  /* 0x0000000502057210 */ /* 0x000fe40007f5e0ff */
[----:B------:R-:W-:Y:S02]  /*9180*/  IADD3.X R21, R0, R7, RZ, P6, !PT ;  /* 0x0000000700157210 */ /* 0x000fe400037fe4ff */
[----:B------:R-:W-:Y:S01]  /*9190*/  LEA R12, P6, R4, c[0x0][0x1f8], 0x1 ;  /* 0x00007e00040c7a11 */ /* 0x000fe200078c08ff */
[----:B------:R-:W3:Y:S01]  /*91a0*/  LDSM.16.M88.4 R24, [R184+0x1000] ;  /* 0x00100000b818783b */ /* 0x000ee20000000200 */
[C---:B------:R-:W-:Y:S02]  /*91b0*/  IADD3 R6, P0, R2.reuse, R6, RZ ;  /* 0x0000000602067210 */ /* 0x040fe40007f1e0ff */
[----:B------:R-:W-:Y:S02]  /*91c0*/  IADD3 R2, P1, R2, R222, RZ ;  /* 0x000000de02027210 */ /* 0x000fe40007f3e0ff */
[C---:B------:R-:W-:Y:S02]  /*91d0*/  IADD3.X R15, R3.reuse, R13, RZ, P2, !PT ;  /* 0x0000000d030f7210 */ /* 0x040fe400017fe4ff */
[----:B------:R-:W-:Y:S01]  /*91e0*/  LEA.HI.X R13, R4, c[0x0][0x1fc], R21, 0x1, P6 ;  /* 0x00007f00040d7a11 */ /* 0x000fe200030f0c15 */
[----:B------:R-:W4:Y:S01]  /*91f0*/  LDSM.16.M88.4 R136, [R184+0x1800] ;  /* 0x00180000b888783b */ /* 0x000f220000000200 */
[C---:B------:R-:W-:Y:S02]  /*9200*/  LEA R22, P2, R2.reuse, c[0x0][0x1f8], 0x1 ;  /* 0x00007e0002167a11 */ /* 0x040fe400078408ff */
[C---:B------:R-:W-:Y:S02]  /*9210*/  IADD3.X R0, R3.reuse, R7, RZ, P0, !PT ;  /* 0x0000000703007210 */ /* 0x040fe400007fe4ff */
[----:B------:R-:W-:Y:S02]  /*9220*/  IADD3.X R3, R3, R224, RZ, P1, !PT ;  /* 0x000000e003037210 */ /* 0x000fe40000ffe4ff */
[C---:B------:R-:W-:Y:S01]  /*9230*/  LEA R20, P1, R5.reuse, c[0x0][0x1f8], 0x1 ;  /* 0x00007e0005147a11 */ /* 0x040fe200078208ff */
[----:B------:R-:W-:Y:S01]  /*9240*/  LDSM.16.M88.4 R140, [R192] ;  /* 0x00000000c08c783b */ /* 0x000fe20000000200 */
[----:B------:R-:W-:Y:S02]  /*9250*/  LEA.HI.X R23, R2, c[0x0][0x1fc], R3, 0x1, P2 ;  /* 0x00007f0002177a11 */ /* 0x000fe400010f0c03 */
[----:B------:R-:W-:Y:S02]  /*9260*/  LEA.HI.X R21, R5, c[0x0][0x1fc], R15, 0x1, P1 ;  /* 0x00007f0005157a11 */ /* 0x000fe400008f0c0f */
[C---:B------:R-:W-:Y:S03]  /*9270*/  LEA R14, P0, R6.reuse, c[0x0][0x1f8], 0x1 ;  /* 0x00007e00060e7a11 */ /* 0x040fe600078008ff */
[----:B------:R-:W5:Y:S01]  /*9280*/  LDSM.16.M88.4 R144, [R195] ;  /* 0x00000000c390783b */ /* 0x000f620000000200 */
[----:B------:R-:W-:Y:S02]  /*9290*/  LEA.HI.X R15, R6, c[0x0][0x1fc], R0, 0x1, P0 ;  /* 0x00007f00060f7a11 */ /* 0x000fe400000f0c00 */
[C---:B-1----:R-:W-:Y:S03]  /*92a0*/  HMMA.16816.F32.BF16 R4, R32.reuse, R8, RZ ;  /* 0x000000082004723c */ /* 0x042fe600000418ff */
[C---:B------:R-:W-:Y:S02]  /*92b0*/  ISETP.GT.AND P0, PT, R208.reuse, R225, PT ;  /* 0x000000e1d000720c */ /* 0x040fe40003f04270 */
[----:B------:R-:W1:Y:S01]  /*92c0*/  LDSM.16.M88.4 R148, [R206] ;  /* 0x00000000ce94783b */ /* 0x000e620000000200 */
[----:B------:R-:W-:Y:S02]  /*92d0*/  IADD3 R208, R208, -0x1, RZ ;  /* 0xffffffffd0d07810 */ /* 0x000fe40007ffe0ff */
[C---:B------:R-:W-:Y:S05]  /*92e0*/  HMMA.16816.F32.BF16 R8, R32.reuse, R10, RZ ;  /* 0x0000000a2008723c */ /* 0x040fea00000418ff */
[----:B------:R-:W1:Y:S08]  /*92f0*/  LDSM.16.M88.4 R152, [R205] ;  /* 0x00000000cd98783b */ /* 0x000e700000000200 */
[----:B------:R-:W1:Y:S08]  /*9300*/  LDSM.16.M88.4 R156, [R204] ;  /* 0x00000000cc9c783b */ /* 0x000e700000000200 */
[----:B------:R-:W-:Y:S01]  /*9310*/  @!PT LDS RZ, [RZ] ;  /* 0x00000000fffff984 */ /* 0x000fe20000000800 */
[----:B------:R-:W-:Y:S01]  /*9320*/  @!PT LDS RZ, [RZ] ;  /* 0x00000000fffff984 */ /* 0x000fe20000000800 */
[----:B------:R-:W-:Y:S01]  /*9330*/  @!PT LDS RZ, [RZ] ;  /* 0x00000000fffff984 */ /* 0x000fe20000000800 */
[----:B------:R4:W-:Y:S08]  /*9340*/  LDGSTS.E.BYPASS.LTC128B.128 [R207+0x100], [R30.64], !P5 ;  /* 0x001000001ecf7fae */ /* 0x0009f0000e901d46 */
[----:B------:R4:W-:Y:S08]  /*9350*/  LDGSTS.E.BYPASS.LTC128B.128 [R207+0x2100], [R28.64], !P4 ;  /* 0x021000001ccf7fae */ /* 0x0009f0000e101d46 */
[----:B------:R2:W-:Y:S08]  /*9360*/  LDGSTS.E.BYPASS.LTC128B.128 [R207+0x4100], [R12.64], !P3 ;  /* 0x041000000ccf7fae */ /* 0x0005f0000d901d46 */
[----:B------:R3:W-:Y:S08]  /*9370*/  LDGSTS.E.BYPASS.LTC128B.128 [R207+0x1100], [R22.64], !P5 ;  /* 0x0110000016cf7fae */ /* 0x0007f0000e901d46 */
[----:B------:R3:W-:Y:S08]  /*9380*/  LDGSTS.E.BYPASS.LTC128B.128 [R207+0x3100], [R20.64], !P4 ;  /* 0x0310000014cf7fae */ /* 0x0007f0000e101d46 */
[----:B------:R2:W-:Y:S08]  /*9390*/  LDGSTS.E.BYPASS.LTC128B.128 [R207+0x5100], [R14.64], !P3 ;  /* 0x051000000ecf7fae */ /* 0x0005f0000d901d46 */
[----:B------:R-:W-:Y:S08]  /*93a0*/  LDSM.16.M88.4 R160, [R194] ;  /* 0x00000000c2a0783b */ /* 0x000ff00000000200 */
[----:B------:R-:W0:Y:S08]  /*93b0*/  LDGDEPBAR ;  /* 0x00000000000079af */ /* 0x000e300000000000 */
[----:B------:R-:W1:Y:S01]  /*93c0*/  LDSM.16.M88.4 R164, [R190] ;  /* 0x00000000bea4783b */ /* 0x000e620000000200 */
[C---:B--2---:R-:W-:Y:S07]  /*93d0*/  HMMA.16816.F32.BF16 R12, R32.reuse, R16, RZ ;  /* 0x00000010200c723c */ /* 0x044fee00000418ff */
[----:B------:R-:W-:Y:S01]  /*93e0*/  LDSM.16.M88.4 R168, [R190+0x1000] ;  /* 0x00100000bea8783b */ /* 0x000fe20000000200 */
[C---:B------:R-:W-:Y:S07]  /*93f0*/  HMMA.16816.F32.BF16 R16, R32.reuse, R18, RZ ;  /* 0x000000122010723c */ /* 0x040fee00000418ff */
[----:B------:R-:W-:Y:S01]  /*9400*/  LDSM.16.M88.4 R172, [R190+0x1800] ;  /* 0x00180000beac783b */ /* 0x000fe20000000200 */
[C---:B---3--:R-:W-:Y:S07]  /*9410*/  HMMA.16816.F32.BF16 R20, R32.reuse, R24, RZ ;  /* 0x000000182014723c */ /* 0x048fee00000418ff */
[----:B------:R-:W-:Y:S01]  /*9420*/  LDSM.16.M88.4 R176, [R193] ;  /* 0x00000000c1b0783b */ /* 0x000fe20000000200 */
[C---:B------:R-:W-:Y:S07]  /*9430*/  HMMA.16816.F32.BF16 R24, R32.reuse, R26, RZ ;  /* 0x0000001a2018723c */ /* 0x040fee00000418ff */
[----:B------:R-:W-:Y:S01]  /*9440*/  LDSM.16.M88.4 R180, [R187] ;  /* 0x00000000bbb4783b */ /* 0x000fe20000000200 */
[C---:B----4-:R-:W-:Y:S08]  /*9450*/  HMMA.16816.F32.BF16 R28, R32.reuse, R136, RZ ;  /* 0x00000088201c723c */ /* 0x050ff000000418ff */
[----:B------:R-:W-:Y:S01]  /*9460*/  HMMA.16816.F32.BF16 R32, R32, R138, RZ ;  /* 0x0000008a2020723c */ /* 0x000fe200000418ff */
[----:B------:R-:W2:Y:S07]  /*9470*/  LDSM.16.M88.4 R136, [R190+0x800] ;  /* 0x00080000be88783b */ /* 0x000eae0000000200 */
[C---:B-----5:R-:W-:Y:S08]  /*9480*/  HMMA.16816.F32.BF16 R4, R140.reuse, R144, R4 ;  /* 0x000000908c04723c */ /* 0x060ff00000041804 */
[C---:B------:R-:W-:Y:S01]  /*9490*/  HMMA.16816.F32.BF16 R8, R140.reuse, R146, R8 ;  /* 0x000000928c08723c */ /* 0x040fe20000041808 */
[----:B------:R-:W-:Y:S07]  /*94a0*/  LDSM.16.M88.4 R144, [R187+0x1000] ;  /* 0x00100000bb90783b */ /* 0x000fee0000000200 */
        /* <DEDUP_REMOVED lines=10> */
[----:B------:R-:W3:Y:S07]  /*9550*/  LDSM.16.M88.4 R156, [R184+0x2000] ;  /* 0x00200000b89c783b */ /* 0x000eee0000000200 */
        /* <DEDUP_REMOVED lines=62> */
[----:B------:R-:W2:Y:S07]  /*9940*/  LDSM.16.M88.4 R156, [R184+0x5800] ;  /* 0x00580000b89c783b */ /* 0x000eae0000000200 */
[C---:B-----5:R-:W-:Y:S01]  /*9950*/  HMMA.16816.F32.BF16 R4, R160.reuse, R164, R4 ;  /* 0x000000a4a004723c */ /* 0x060fe20000041804 */
[----:B------:R-:W5:Y:S07]  /*9960*/  LDSM.16.M88.4 R176, [R192+0x8000] ;  /* 0x00800000c0b0783b */ /* 0x000f6e0000000200 */
        /* <DEDUP_REMOVED lines=64> */
[----:B------:R-:W-:Y:S01]  /*9d70*/  @P0 IMAD.WIDE.U32 R6, R208, c[0x0][0x1e0], RZ ;  /* 0x00007800d0060a25 */ /* 0x000fe200078e00ff */
[----:B------:R1:W-:Y:S04]  /*9d80*/  MUFU.TANH R142, R0 ;  /* 0x00000000008e7308 */ /* 0x0003e80000002400 */
        /* <DEDUP_REMOVED lines=92> */
[----:B--2---:R-:W-:Y:S02]  /*a350*/  FMNMX.FTZ R101, R4, R5, !PT ;  /* 0x0000000504657209 */ /* 0x004fe40007810000 */
[----:B------:R-:W-:Y:S02]  /*a360*/  @P0 SHF.R.S32.HI R4, RZ, 0x1f, R208 ;  /* 0x0000001fff040819 */ /* 0x000fe400000114d0 */
[----:B------:R-:W-:Y:S01]  /*a370*/  @P0 MOV R5, c[0x0][0x1e0] ;  /* 0x0000780000050a02 */ /* 0x000fe20000000f00 */
[----:B------:R-:W-:Y:S01]  /*a380*/  FADD.FTZ R2, -R101, R102 ;  /* 0x0000006665027221 */ /* 0x000fe20000010100 */
[----:B-1----:R-:W-:Y:S03]  /*a390*/  FMNMX.FTZ R100, R0, R3, !PT ;  /* 0x0000000300647209 */ /* 0x002fe60007810000 */
[----:B------:R-:W-:Y:S02]  /*a3a0*/  FMUL.FTZ R0, R2, c[0x0][0x2d0] ;  /* 0x0000b40002007a20 */ /* 0x000fe40000410000 */
[----:B------:R-:W-:Y:S01]  /*a3b0*/  @P0 IMAD R3, R4, c[0x0][0x1e0], RZ ;  /* 0x0000780004030a24 */ /* 0x000fe200078e02ff */
[----:B------:R-:W-:Y:S01]  /*a3c0*/  @P0 SHF.L.U32 R4, R6, 0x6, RZ ;  /* 0x0000000606040819 */ /* 0x000fe200000006ff */
[----:B------:R1:W2:Y:S02]  /*a3d0*/  MUFU.EX2 R2, R0 ;  /* 0x0000000000027308 */ /* 0x0002a40000000800 */
[----:B------:R-:W-:Y:S05]  /*a3e0*/  @P0 IMAD R3, R208, c[0x0][0x1e4], R3 ;  /* 0x00007900d0030a24 */ /* 0x000fea00078e0203 */
[----:B------:R-:W-:Y:S02]  /*a3f0*/  @P0 IADD3 R3, R7, R3, RZ ;  /* 0x0000000307030210 */ /* 0x000fe40007ffe0ff */
[----:B------:R-:W-:Y:S02]  /*a400*/  @P0 IADD3 R7, P6, R4, R220, RZ ;  /* 0x000000dc04070210 */ /* 0x000fe40007fde0ff */
[----:B------:R-:W-:Y:S02]  /*a410*/  @P0 SHF.L.U64.HI R3, R6, 0x6, R3 ;  /* 0x0000000606030819 */ /* 0x000fe40000010203 */
[----:B------:R-:W-:Y:S02]  /*a420*/  @P0 LEA R6, P1, R5, R4, 0x5 ;  /* 0x0000000405060211 */ /* 0x000fe400078228ff */
[----:B------:R-:W-:Y:S02]  /*a430*/  @P0 LEA R18, P2, R7, c[0x0][0x1c8], 0x1 ;  /* 0x0000720007120a11 */ /* 0x000fe400078408ff */
[----:B------:R-:W-:Y:S02]  /*a440*/  @P0 LEA.HI.X R5, R5, R3, R8, 0x5, P1 ;  /* 0x0000000305050211 */ /* 0x000fe400008f2c08 */
[----:B------:R-:W-:Y:S01]  /*a450*/  @P0 IADD3 R10, P1, R220, 0x40, RZ ;  /* 0x00000040dc0a0810 */ /* 0x000fe20007f3e0ff */
[----:B-1----:R-:W-:Y:S02]  /*a460*/  FADD.FTZ R0, -R100, R103 ;  /* 0x0000006764007221 */ /* 0x002fe40000010100 */
[----:B------:R-:W-:Y:S02]  /*a470*/  FMUL.FTZ R103, R101, c[0x0][0x2d0] ;  /* 0x0000b40065677a20 */ /* 0x000fe40000410000 */
[----:B------:R-:W-:Y:S02]  /*a480*/  FMUL.FTZ R0, R0, c[0x0][0x2d0] ;  /* 0x0000b40000007a20 */ /* 0x000fe40000410000 */
[--C-:B------:R-:W-:Y:S02]  /*a490*/  FFMA.FTZ R9, R140, c[0x0][0x2d0], -R103.reuse ;  /* 0x0000b4008c097a23 */ /* 0x100fe40000010867 */
[--C-:B------:R-:W-:Y:S02]  /*a4a0*/  FFMA.FTZ R11, R141, c[0x0][0x2d0], -R103.reuse ;  /* 0x0000b4008d0b7a23 */ /* 0x100fe40000010867 */
[----:B------:R1:W-:Y:S01]  /*a4b0*/  MUFU.EX2 R214, R9 ;  /* 0x0000000900d67308 */ /* 0x0003e20000000800 */
[--C-:B------:R-:W-:Y:S02]  /*a4c0*/  FFMA.FTZ R15, R143, c[0x0][0x2d0], -R103.reuse ;  /* 0x0000b4008f0f7a23 */ /* 0x100fe40000010867 */
[----:B------:R-:W-:Y:S02]  /*a4d0*/  FFMA.FTZ R102, R138, c[0x0][0x2d0], -R103 ;  /* 0x0000b4008a667a23 */ /* 0x000fe40000010867 */
[C---:B--2---:R-:W-:Y:S02]  /*a4e0*/  FMUL.FTZ R24, R2.reuse, R124 ;  /* 0x0000007c02187220 */ /* 0x044fe40000410000 */
        /* <DEDUP_REMOVED lines=8> */
[----:B------:R3:W-:Y:S01]  /*a570*/  MUFU.EX2 R212, R15 ;  /* 0x0000000f00d47308 */ /* 0x0007e20000000800 */
[C---:B------:R-:W-:Y:S02]  /*a580*/  FMUL.FTZ R44, R2.reuse, R44 ;  /* 0x0000002c022c7220 */ /* 0x040fe40000410000 */
[C---:B------:R-:W-:Y:S01]  /*a590*/  FMUL.FTZ R45, R2.reuse, R45 ;  /* 0x0000002d022d7220 */ /* 0x040fe20000410000 */
[----:B-1----:R-:W-:Y:S01]  /*a5a0*/  @P0 IADD3.X R9, R3, R219, RZ, P6, !PT ;  /* 0x000000db03090210 */ /* 0x002fe200037fe4ff */
[C---:B------:R-:W-:Y:S02]  /*a5b0*/  FMUL.FTZ R48, R2.reuse, R48 ;  /* 0x0000003002307220 */ /* 0x040fe40000410000 */
[C---:B------:R-:W-:Y:S01]  /*a5c0*/  FMUL.FTZ R49, R2.reuse, R49 ;  /* 0x0000003102317220 */ /* 0x040fe20000410000 */
[----:B------:R-:W-:Y:S01]  /*a5d0*/  @P0 LEA.HI.X R19, R7, c[0x0][0x1cc], R9, 0x1, P2 ;  /* 0x0000730007130a11 */ /* 0x000fe200010f0c09 */
[----:B------:R-:W-:Y:S01]  /*a5e0*/  FMUL.FTZ R52, R2, R52 ;  /* 0x0000003402347220 */ /* 0x000fe20000410000 */
[----:B------:R-:W-:Y:S01]  /*a5f0*/  @P0 IADD3 R8, P2, R220, 0x80, RZ ;  /* 0x00000080dc080810 */ /* 0x000fe20007f5e0ff */
[----:B------:R1:W-:Y:S01]  /*a600*/  MUFU.EX2 R210, R102 ;  /* 0x0000006600d27308 */ /* 0x0003e20000000800 */
[----:B------:R-:W-:Y:S01]  /*a610*/  @P0 IADD3 R9, P6, R4, R10, RZ ;  /* 0x0000000a04090210 */ /* 0x000fe20007fde0ff */
[----:B------:R4:W-:Y:S01]  /*a620*/  @P0 LDGSTS.E.BYPASS.LTC128B.128 [R207+0x6100], [R18.64], !P5 ;  /* 0x0610000012cf0fae */ /* 0x0009e2000e901d46 */
[----:B------:R-:W-:Y:S01]  /*a630*/  @P0 IADD3.X R7, RZ, R219, RZ, P1, !PT ;  /* 0x000000dbff070210 */ /* 0x000fe20000ffe4ff */
[C---:B------:R-:W-:Y:S01]  /*a640*/  FMUL.FTZ R53, R2.reuse, R53 ;  /* 0x0000003502357220 */ /* 0x040fe20000410000 */
[----:B--2---:R-:W-:Y:S01]  /*a650*/  @P0 IADD3.X R11, RZ, R219, RZ, P2, !PT ;  /* 0x000000dbff0b0210 */ /* 0x004fe200017fe4ff */
[C---:B------:R-:W-:Y:S01]  /*a660*/  FMUL.FTZ R56, R2.reuse, R56 ;  /* 0x0000003802387220 */ /* 0x040fe20000410000 */
[----:B------:R-:W-:Y:S01]  /*a670*/  @P0 LEA R14, P2, R9, c[0x0][0x1c8], 0x1 ;  /* 0x00007200090e0a11 */ /* 0x000fe200078408ff */
[----:B------:R-:W-:Y:S01]  /*a680*/  FMUL.FTZ R57, R2, R57 ;  /* 0x0000003902397220 */ /* 0x000fe20000410000 */
[----:B------:R-:W-:Y:S01]  /*a690*/  @P0 IADD3.X R13, R3, R7, RZ, P6, !PT ;  /* 0x00000007030d0210 */ /* 0x000fe200037fe4ff */
[----:B------:R-:W4:Y:S01]  /*a6a0*/  MUFU.EX2 R0, R0 ;  /* 0x0000000000007308 */ /* 0x000f220000000800 */
[----:B------:R-:W-:Y:S01]  /*a6b0*/  @P0 IADD3 R4, P1, R4, R8, RZ ;  /* 0x0000000804040210 */ /* 0x000fe20007f3e0ff */
[C---:B------:R-:W-:Y:S01]  /*a6c0*/  FMUL.FTZ R60, R2.reuse, R60 ;  /* 0x0000003c023c7220 */ /* 0x040fe20000410000 */
[----:B---3--:R-:W-:Y:S01]  /*a6d0*/  @P0 LEA.HI.X R15, R9, c[0x0][0x1cc], R13, 0x1, P2 ;  /* 0x00007300090f0a11 */ /* 0x008fe200010f0c0d */
[----:B------:R-:W-:Y:S01]  /*a6e0*/  FMUL.FTZ R61, R2, R61 ;  /* 0x0000003d023d7220 */ /* 0x000fe20000410000 */
[----:B------:R-:W-:Y:S01]  /*a6f0*/  @P0 LEA R12, P6, R4, c[0x0][0x1c8], 0x1 ;  /* 0x00007200040c0a11 */ /* 0x000fe200078c08ff */
[----:B------:R-:W-:Y:S01]  /*a700*/  FMUL.FTZ R64, R2, R64 ;  /* 0x0000004002407220 */ /* 0x000fe20000410000 */
[----:B------:R-:W-:Y:S01]  /*a710*/  @P0 IADD3.X R3, R3, R11, RZ, P1, !PT ;  /* 0x0000000b03030210 */ /* 0x000fe20000ffe4ff */
[----:B------:R2:W-:Y:S01]  /*a720*/  @P0 LDGSTS.E.BYPASS.LTC128B.128 [R207+0x8100], [R14.64], !P4 ;  /* 0x081000000ecf0fae */ /* 0x0005e2000e101d46 */
[----:B------:R-:W-:Y:S01]  /*a730*/  @P0 IADD3 R9, P2, R6, R220, RZ ;  /* 0x000000dc06090210 */ /* 0x000fe20007f5e0ff */
[----:B------:R-:W-:Y:S01]  /*a740*/  FMUL.FTZ R65, R2, R65 ;  /* 0x0000004102417220 */ /* 0x000fe20000410000 */
[----:B------:R-:W-:Y:S01]  /*a750*/  @P0 LEA.HI.X R13, R4, c[0x0][0x1cc], R3, 0x1, P6 ;  /* 0x00007300040d0a11 */ /* 0x000fe200030f0c03 */
[--C-:B------:R-:W-:Y:S01]  /*a760*/  FFMA.FTZ R3, R142, c[0x0][0x2d0], -R103.reuse ;  /* 0x0000b4008e037a23 */ /* 0x100fe20000010867 */
[C---:B------:R-:W-:Y:S01]  /*a770*/  @P0 IADD3 R16, P6, R6.reuse, R10, RZ ;  /* 0x0000000a06100210 */ /* 0x040fe20007fde0ff */
[----:B-1----:R-:W-:Y:S01]  /*a780*/  FFMA.FTZ R102, R139, c[0x0][0x2d0], -R103 ;  /* 0x0000b4008b667a23 */ /* 0x002fe20000010867 */
[----:B------:R-:W-:Y:S01]  /*a790*/  @P0 IADD3 R10, P1, R6, R8, RZ ;  /* 0x00000008060a0210 */ /* 0x000fe20007f3e0ff */
[----:B------:R2:W-:Y:S01]  /*a7a0*/  @P0 LDGSTS.E.BYPASS.LTC128B.128 [R207+0xa100], [R12.64], !P3 ;  /* 0x0a1000000ccf0fae */ /* 0x0005e2000d901d46 */
[----:B------:R-:W-:Y:S01]  /*a7b0*/  @P0 IADD3.X R7, R5, R7, RZ, P6, !PT ;  /* 0x0000000705070210 */ /* 0x000fe200037fe4ff */
[----:B------:R1:W3:Y:S01]  /*a7c0*/  MUFU.EX2 R211, R3 ;  /* 0x0000000300d37308 */ /* 0x0002e20000000800 */
[----:B------:R-:W-:Y:S01]  /*a7d0*/  @P0 LEA R8, P6, R9, c[0x0][0x1c8], 0x1 ;  /* 0x0000720009080a11 */ /* 0x000fe200078c08ff */
[C---:B------:R-:W-:Y:S01]  /*a7e0*/  FMUL.FTZ R68, R2.reuse, R68 ;  /* 0x0000004402447220 */ /* 0x040fe20000410000 */
[C---:B------:R-:W-:Y:S01]  /*a7f0*/  @P0 IADD3.X R17, R5.reuse, R11, RZ, P1, !PT ;  /* 0x0000000b05110210 */ /* 0x040fe20000ffe4ff */
[----:B------:R-:W-:Y:S01]  /*a800*/  FMUL.FTZ R69, R2, R69 ;  /* 0x0000004502457220 */ /* 0x000fe20000410000 */
[----:B------:R-:W-:Y:S01]  /*a810*/  @P0 IADD3.X R5, R5, R219, RZ, P2, !PT ;  /* 0x000000db05050210 */ /* 0x000fe200017fe4ff */
[----:B----4-:R-:W-:Y:S01]  /*a820*/  FMUL.FTZ R18, R0, R118 ;  /* 0x0000007600127220 */ /* 0x010fe20000410000 */
[----:B------:R-:W-:Y:S01]  /*a830*/  @P0 LEA R6, P2, R16, c[0x0][0x1c8], 0x1 ;  /* 0x0000720010060a11 */ /* 0x000fe200078408ff */
[----:B------:R-:W-:Y:S01]  /*a840*/  FMUL.FTZ R19, R0, R119 ;  /* 0x0000007700137220 */ /* 0x000fe20000410000 */
[----:B------:R-:W-:Y:S01]  /*a850*/  @P0 LEA.HI.X R9, R9, c[0x0][0x1cc], R5, 0x1, P6 ;  /* 0x0000730009090a11 */ /* 0x000fe200030f0c05 */
[----:B------:R4:W-:Y:S01]  /*a860*/  MUFU.EX2 R209, R102 ;  /* 0x0000006600d17308 */ /* 0x0009e20000000800 */
[----:B------:R-:W-:Y:S01]  /*a870*/  @P0 LEA.HI.X R7, R16, c[0x0][0x1cc], R7, 0x1, P2 ;  /* 0x0000730010070a11 */ /* 0x000fe200010f0c07 */
[----:B------:R-:W-:Y:S01]  /*a880*/  FMUL.FTZ R16, R2, R116 ;  /* 0x0000007402107220 */ /* 0x000fe20000410000 */
[----:B------:R-:W-:Y:S01]  /*a890*/  @P0 LEA R4, P1, R10, c[0x0][0x1c8], 0x1 ;  /* 0x000072000a040a11 */ /* 0x000fe200078208ff */
[----:B------:R5:W-:Y:S01]  /*a8a0*/  @P0 LDGSTS.E.BYPASS.LTC128B.128 [R207+0x7100], [R8.64], !P5 ;  /* 0x0710000008cf0fae */ /* 0x000be2000e901d46 */
[----:B------:R-:W-:Y:S02]  /*a8b0*/  FMUL.FTZ R26, R0, R126 ;  /* 0x0000007e001a7220 */ /* 0x000fe40000410000 */
[----:B------:R-:W-:Y:S01]  /*a8c0*/  @P0 LEA.HI.X R5, R10, c[0x0][0x1cc], R17, 0x1, P1 ;  /* 0x000073000a050a11 */ /* 0x000fe200008f0c11 */
[----:B------:R-:W-:Y:S02]  /*a8d0*/  FMUL.FTZ R17, R2, R117 ;  /* 0x0000007502117220 */ /* 0x000fe40000410000 */
[C---:B------:R-:W-:Y:S02]  /*a8e0*/  FMUL.FTZ R27, R0.reuse, R127 ;  /* 0x0000007f001b7220 */ /* 0x040fe40000410000 */
[----:B------:R3:W-:Y:S01]  /*a8f0*/  @P0 LDGSTS.E.BYPASS.LTC128B.128 [R207+0x9100], [R6.64], !P4 ;  /* 0x0910000006cf0fae */ /* 0x0007e2000e101d46 */
[----:B------:R-:W-:Y:S02]  /*a900*/  FMUL.FTZ R34, R0, R134 ;  /* 0x0000008600227220 */ /* 0x000fe40000410000 */
[----:B-1----:R-:W-:Y:S02]  /*a910*/  FMUL.FTZ R3, R100, c[0x0][0x2d0] ;  /* 0x0000b40064037a20 */ /* 0x002fe40000410000 */
[----:B------:R-:W-:Y:S02]  /*a920*/  FMUL.FTZ R35, R0, R135 ;  /* 0x0000008700237220 */ /* 0x000fe40000410000 */
[--C-:B------:R-:W-:Y:S01]  /*a930*/  FFMA.FTZ R11, R147, c[0x0][0x2d0], -R3.reuse ;  /* 0x0000b400930b7a23 */ /* 0x100fe20000010803 */
[----:B------:R1:W-:Y:S01]  /*a940*/  @P0 LDGSTS.E.BYPASS.LTC128B.128 [R207+0xb100], [R4.64], !P3 ;  /* 0x0b10000004cf0fae */ /* 0x0003e2000d901d46 */
[--C-:B------:R-:W-:Y:S02]  /*a950*/  FFMA.FTZ R10, R146, c[0x0][0x2d0], -R3.reuse ;  /* 0x0000b400920a7a23 */ /* 0x100fe40000010803 */
[----:B------:R1:W-:Y:S01]  /*a960*/  MUFU.EX2 R177, R11 ;  /* 0x0000000b00b17308 */ /* 0x0003e20000000800 */
[--C-:B----4-:R-:W-:Y:S02]  /*a970*/  FFMA.FTZ R102, R148, c[0x0][0x2d0], -R3.reuse ;  /* 0x0000b40094667a23 */ /* 0x110fe40000010803 */
[C---:B------:R-:W-:Y:S02]  /*a980*/  FMUL.FTZ R38, R0.reuse, R38 ;  /* 0x0000002600267220 */ /* 0x040fe40000410000 */
[----:B--2---:R-:W2:Y:S01]  /*a990*/  LDSM.16.MT88.4 R12, [R185] ;  /* 0x00000000b90c783b */ /* 0x004ea20000004200 */
[----:B------:R-:W-:Y:S02]  /*a9a0*/  FMUL.FTZ R39, R0, R39 ;  /* 0x0000002700277220 */ /* 0x000fe40000410000 */
[--C-:B-----5:R-:W-:Y:S02]  /*a9b0*/  FFMA.FTZ R8, R144, c[0x0][0x2d0], -R3.reuse ;  /* 0x0000b40090087a23 */ /* 0x120fe40000010803 */
[----:B------:R-:W4:Y:S01]  /*a9c0*/  MUFU.EX2 R176, R10 ;  /* 0x0000000a00b07308 */ /* 0x000f220000000800 */
[----:B------:R-:W-:Y:S02]  /*a9d0*/  FMUL.FTZ R9, R2, R109 ;  /* 0x0000006d02097220 */ /* 0x000fe40000410000 */
[----:B------:R-:W5:Y:S01]  /*a9e0*/  LDSM.16.MT88.4 R20, [R186] ;  /* 0x00000000ba14783b */ /* 0x000f620000004200 */
[C---:B------:R-:W-:Y:S02]  /*a9f0*/  FMUL.FTZ R42, R0.reuse, R42 ;  /* 0x0000002a002a7220 */ /* 0x040fe40000410000 */
[C---:B---3--:R-:W-:Y:S01]  /*aa00*/  FMUL.FTZ R6, R0.reuse, R106 ;  /* 0x0000006a00067220 */ /* 0x048fe20000410000 */
[----:B------:R-:W-:Y:S01]  /*aa10*/  F2FP.BF16.PACK_AB R106, R211, R212 ;  /* 0x000000d4d36a723e */ /* 0x000fe200000010ff */
[C---:B------:R-:W-:Y:S02]  /*aa20*/  FMUL.FTZ R7, R0.reuse, R107 ;  /* 0x0000006b00077220 */ /* 0x040fe40000410000 */
[----:B------:R3:W-:Y:S01]  /*aa30*/  MUFU.EX2 R175, R8 ;  /* 0x0000000800af7308 */ /* 0x0007e20000000800 */
[----:B------:R-:W2:Y:S01]  /*aa40*/  LDSM.16.MT88.4 R28, [R189] ;  /* 0x00000000bd1c783b */ /* 0x000ea20000004200 */
[----:B------:R-:W-:Y:S02]  /*aa50*/  FMUL.FTZ R43, R0, R43 ;  /* 0x0000002b002b7220 */ /* 0x000fe40000410000 */
[--C-:B-1----:R-:W-:Y:S02]  /*aa60*/  FFMA.FTZ R4, R145, c[0x0][0x2d0], -R3.reuse ;  /* 0x0000b40091047a23 */ /* 0x102fe40000010803 */
[----:B------:R-:W-:Y:S02]  /*aa70*/  FMUL.FTZ R5, R2, R105 ;  /* 0x0000006902057220 */ /* 0x000fe40000410000 */
[C---:B------:R-:W-:Y:S01]  /*aa80*/  FMUL.FTZ R11, R0.reuse, R111 ;  /* 0x0000006f000b7220 */ /* 0x040fe20000410000 */
[----:B------:R-:W-:Y:S01]  /*aa90*/  LDSM.16.MT88.4 R116, [R186+0x2000] ;  /* 0x00200000ba74783b */ /* 0x000fe20000004200 */
[----:B------:R-:W1:Y:S01]  /*aaa0*/  MUFU.EX2 R174, R4 ;  /* 0x0000000400ae7308 */ /* 0x000e620000000800 */
[C---:B------:R-:W-:Y:S02]  /*aab0*/  FMUL.FTZ R46, R0.reuse, R46 ;  /* 0x0000002e002e7220 */ /* 0x040fe40000410000 */
[----:B------:R-:W-:Y:S01]  /*aac0*/  FMUL.FTZ R47, R0, R47 ;  /* 0x0000002f002f7220 */ /* 0x000fe20000410000 */
[----:B----4-:R-:W-:Y:S01]  /*aad0*/  F2FP.BF16.PACK_AB R105, R176, R177 ;  /* 0x000000b1b069723e */ /* 0x010fe200000010ff */
[C---:B------:R-:W-:Y:S02]  /*aae0*/  FMUL.FTZ R10, R0.reuse, R110 ;  /* 0x0000006e000a7220 */ /* 0x040fe40000410000 */
[----:B------:R-:W-:Y:S01]  /*aaf0*/  LDSM.16.MT88.4 R124, [R188+0x800] ;  /* 0x00080000bc7c783b */ /* 0x000fe20000004200 */
[C---:B------:R-:W-:Y:S02]  /*ab00*/  FMUL.FTZ R50, R0.reuse, R50 ;  /* 0x0000003200327220 */ /* 0x040fe40000410000 */
[----:B------:R4:W4:Y:S01]  /*ab10*/  MUFU.EX2 R173, R102 ;  /* 0x0000006600ad7308 */ /* 0x0009220000000800 */
[C---:B------:R-:W-:Y:S02]  /*ab20*/  FMUL.FTZ R51, R0.reuse, R51 ;  /* 0x0000003300337220 */ /* 0x040fe40000410000 */
[----:B------:R-:W-:Y:S02]  /*ab30*/  FMUL.FTZ R54, R0, R54 ;  /* 0x0000003600367220 */ /* 0x000fe40000410000 */
[----:B---3--:R-:W-:Y:S01]  /*ab40*/  FMUL.FTZ R8, R2, R108 ;  /* 0x0000006c02087220 */ /* 0x008fe20000410000 */
[----:B------:R-:W-:Y:S01]  /*ab50*/  LDSM.16.MT88.4 R132, [R186+0x2800] ;  /* 0x00280000ba84783b */ /* 0x000fe20000004200 */
[C---:B------:R-:W-:Y:S02]  /*ab60*/  FMUL.FTZ R55, R0.reuse, R55 ;  /* 0x0000003700377220 */ /* 0x040fe40000410000 */
[C---:B------:R-:W-:Y:S02]  /*ab70*/  FMUL.FTZ R58, R0.reuse, R58 ;  /* 0x0000003a003a7220 */ /* 0x040fe40000410000 */
[C---:B------:R-:W-:Y:S02]  /*ab80*/  FMUL.FTZ R59, R0.reuse, R59 ;  /* 0x0000003b003b7220 */ /* 0x040fe40000410000 */
[----:B------:R-:W-:Y:S01]  /*ab90*/  FMUL.FTZ R62, R0, R62 ;  /* 0x0000003e003e7220 */ /* 0x000fe20000410000 */
[----:B-1----:R-:W-:Y:S01]  /*aba0*/  F2FP.BF16.PACK_AB R107, R174, R175 ;  /* 0x000000afae6b723e */ /* 0x002fe200000010ff */
[----:B------:R-:W-:Y:S01]  /*abb0*/  FMUL.FTZ R4, R2, R104 ;  /* 0x0000006802047220 */ /* 0x000fe20000410000 */
[----:B------:R-:W-:Y:S01]  /*abc0*/  F2FP.BF16.PACK_AB R104, R213, R214 ;  /* 0x000000d6d568723e */ /* 0x000fe200000010ff */
[----:B------:R-:W1:Y:S01]  /*abd0*/  LDSM.16.MT88.4 R108, [R188] ;  /* 0x00000000bc6c783b */ /* 0x000e620000004200 */
[C---:B------:R-:W-:Y:S02]  /*abe0*/  FMUL.FTZ R63, R0.reuse, R63 ;  /* 0x0000003f003f7220 */ /* 0x040fe40000410000 */
[C---:B------:R-:W-:Y:S02]  /*abf0*/  FMUL.FTZ R66, R0.reuse, R66 ;  /* 0x0000004200427220 */ /* 0x040fe40000410000 */
[----:B------:R-:W-:Y:S01]  /*ac00*/  FMUL.FTZ R67, R0, R67 ;  /* 0x0000004300437220 */ /* 0x000fe20000410000 */
[C---:B--2---:R-:W-:Y:S02]  /*ac10*/  HMMA.16816.F32.BF16 R4, R104.reuse, R12, R4 ;  /* 0x0000000c6804723c */ /* 0x044fe40000041804 */
[----:B------:R-:W-:Y:S03]  /*ac20*/  LDSM.16.MT88.4 R140, [R189+0x2800] ;  /* 0x00280000bd8c783b */ /* 0x000fe60000004200 */
[----:B----4-:R-:W-:Y:S02]  /*ac30*/  FFMA.FTZ R102, R149, c[0x0][0x2d0], -R3 ;  /* 0x0000b40095667a23 */ /* 0x010fe40000010803 */
[C---:B------:R-:W-:Y:S01]  /*ac40*/  FMUL.FTZ R12, R2.reuse, R112 ;  /* 0x00000070020c7220 */ /* 0x040fe20000410000 */
[C---:B------:R-:W-:Y:S01]  /*ac50*/  HMMA.16816.F32.BF16 R8, R104.reuse, R14, R8 ;  /* 0x0000000e6808723c */ /* 0x040fe20000041808 */
[----:B------:R2:W3:Y:S01]  /*ac60*/  MUFU.EX2 R172, R102 ;  /* 0x0000006600ac7308 */ /* 0x0004e20000000800 */
[----:B------:R-:W-:Y:S02]  /*ac70*/  LDSM.16.MT88.4 R144, [R186+0x3800] ;  /* 0x00380000ba90783b */ /* 0x000fe40000004200 */
[----:B------:R-:W-:Y:S02]  /*ac80*/  FMUL.FTZ R13, R2, R113 ;  /* 0x00000071020d7220 */ /* 0x000fe40000410000 */
[C---:B------:R-:W-:Y:S02]  /*ac90*/  FMUL.FTZ R70, R0.reuse, R70 ;  /* 0x0000004600467220 */ /* 0x040fe40000410000 */
[C---:B------:R-:W-:Y:S02]  /*aca0*/  FMUL.FTZ R14, R0.reuse, R114 ;  /* 0x00000072000e7220 */ /* 0x040fe40000410000 */
[----:B------:R-:W0:Y:S02]  /*acb0*/  LDGDEPBAR ;  /* 0x00000000000079af */ /* 0x000e240000000000 */
[C---:B------:R-:W-:Y:S02]  /*acc0*/  FMUL.FTZ R15, R0.reuse, R115 ;  /* 0x00000073000f7220 */ /* 0x040fe40000410000 */
[----:B------:R-:W-:Y:S02]  /*acd0*/  FMUL.FTZ R71, R0, R71 ;  /* 0x0000004700477220 */ /* 0x000fe40000410000 */
[C---:B------:R-:W-:Y:S02]  /*ace0*/  FMUL.FTZ R72, R2.reuse, R72 ;  /* 0x0000004802487220 */ /* 0x040fe40000410000 */
[----:B------:R-:W4:Y:S01]  /*acf0*/  LDSM.16.MT88.4 R112, [R185+0x2000] ;  /* 0x00200000b970783b */ /* 0x000f220000004200 */
[C---:B-----5:R-:W-:Y:S03]  /*ad00*/  HMMA.16816.F32.BF16 R12, R104.reuse, R20, R12 ;  /* 0x00000014680c723c */ /* 0x060fe6000004180c */
[----:B------:R-:W-:Y:S02]  /*ad10*/  FMUL.FTZ R73, R2, R73 ;  /* 0x0000004902497220 */ /* 0x000fe40000410000 */
[----:B------:R-:W-:Y:S02]  /*ad20*/  FMUL.FTZ R74, R0, R74 ;  /* 0x0000004a004a7220 */ /* 0x000fe40000410000 */
[C---:B------:R-:W-:Y:S01]  /*ad30*/  FMUL.FTZ R20, R2.reuse, R120 ;  /* 0x0000007802147220 */ /* 0x040fe20000410000 */
[C---:B------:R-:W-:Y:S04]  /*ad40*/  HMMA.16816.F32.BF16 R16, R104.reuse, R22, R16 ;  /* 0x000000166810723c */ /* 0x040fe80000041810 */
[----:B------:R-:W-:Y:S02]  /*ad50*/  FMUL.FTZ R21, R2, R121 ;  /* 0x0000007902157220 */ /* 0x000fe40000410000 */
[--C-:B--2---:R-:W-:Y:S02]  /*ad60*/  FFMA.FTZ R102, R150, c[0x0][0x2d0], -R103.reuse ;  /* 0x0000b40096667a23 */ /* 0x104fe40000010867 */
[C---:B------:R-:W-:Y:S02]  /*ad70*/  FMUL.FTZ R22, R0.reuse, R122 ;  /* 0x0000007a00167220 */ /* 0x040fe40000410000 */
[----:B------:R2:W5:Y:S02]  /*ad80*/  MUFU.EX2 R183, R102 ;  /* 0x0000006600b77308 */ /* 0x0005640000000800 */
[C---:B------:R-:W-:Y:S02]  /*ad90*/  FMUL.FTZ R23, R0.reuse, R123 ;  /* 0x0000007b00177220 */ /* 0x040fe40000410000 */
[----:B------:R-:W-:Y:S01]  /*ada0*/  LDSM.16.MT88.4 R120, [R189+0x800] ;  /* 0x00080000bd78783b */ /* 0x000fe20000004200 */
[----:B------:R-:W-:Y:S02]  /*adb0*/  FMUL.FTZ R75, R0, R75 ;  /* 0x0000004b004b7220 */ /* 0x000fe40000410000 */
[C---:B------:R-:W-:Y:S02]  /*adc0*/  FMUL.FTZ R76, R2.reuse, R76 ;  /* 0x0000004c024c7220 */ /* 0x040fe40000410000 */
[C---:B------:R-:W-:Y:S03]  /*add0*/  HMMA.16816.F32.BF16 R20, R104.reuse, R28, R20 ;  /* 0x0000001c6814723c */ /* 0x040fe60000041814 */
[----:B------:R-:W-:Y:S02]  /*ade0*/  FMUL.FTZ R77, R2, R77 ;  /* 0x0000004d024d7220 */ /* 0x000fe40000410000 */
        /* <DEDUP_REMOVED lines=8> */
[----:B--2---:R-:W-:Y:S02]  /*ae70*/  FFMA.FTZ R102, R151, c[0x0][0x2d0], -R103 ;  /* 0x0000b40097667a23 */ /* 0x004fe40000010867 */
[C---:B------:R-:W-:Y:S02]  /*ae80*/  FMUL.FTZ R80, R2.reuse, R80 ;  /* 0x0000005002507220 */ /* 0x040fe40000410000 */
[C---:B-1----:R-:W-:Y:S01]  /*ae90*/  HMMA.16816.F32.BF16 R28, R104.reuse, R108, R28 ;  /* 0x0000006c681c723c */ /* 0x042fe2000004181c */
[----:B------:R1:W-:Y:S02]  /*aea0*/  MUFU.EX2 R182, R102 ;  /* 0x0000006600b67308 */ /* 0x0003e40000000800 */
[----:B------:R-:W-:Y:S01]  /*aeb0*/  LDSM.16.MT88.4 R148, [R189+0x3800] ;  /* 0x00380000bd94783b */ /* 0x000fe20000004200 */
[----:B------:R-:W-:Y:S02]  /*aec0*/  FMUL.FTZ R81, R2, R81 ;  /* 0x0000005102517220 */ /* 0x000fe40000410000 */
[C---:B------:R-:W-:Y:S02]  /*aed0*/  FMUL.FTZ R82, R0.reuse, R82 ;  /* 0x0000005200527220 */ /* 0x040fe40000410000 */
[C---:B------:R-:W-:Y:S03]  /*aee0*/  HMMA.16816.F32.BF16 R32, R104.reuse, R110, R32 ;  /* 0x0000006e6820723c */ /* 0x040fe60000041820 */
[----:B------:R-:W2:Y:S01]  /*aef0*/  LDSM.16.MT88.4 R108, [R189+0x2000] ;  /* 0x00200000bd6c783b */ /* 0x000ea20000004200 */
[----:B------:R-:W-:Y:S02]  /*af00*/  FMUL.FTZ R83, R0, R83 ;  /* 0x0000005300537220 */ /* 0x000fe40000410000 */
[C---:B------:R-:W-:Y:S02]  /*af10*/  FMUL.FTZ R84, R2.reuse, R84 ;  /* 0x0000005402547220 */ /* 0x040fe40000410000 */
[C---:B----4-:R-:W-:Y:S04]  /*af20*/  HMMA.16816.F32.BF16 R36, R104.reuse, R112, R36 ;  /* 0x000000706824723c */ /* 0x050fe80000041824 */
[----:B------:R-:W-:Y:S02]  /*af30*/  FMUL.FTZ R85, R2, R85 ;  /* 0x0000005502557220 */ /* 0x000fe40000410000 */
[----:B------:R-:W-:Y:S02]  /*af40*/  FMUL.FTZ R86, R0, R86 ;  /* 0x0000005600567220 */ /* 0x000fe40000410000 */
[C---:B------:R-:W-:Y:S01]  /*af50*/  HMMA.16816.F32.BF16 R40, R104.reuse, R114, R40 ;  /* 0x000000726828723c */ /* 0x040fe20000041828 */
[----:B------:R-:W4:Y:S03]  /*af60*/  LDSM.16.MT88.4 R112, [R188+0x2000] ;  /* 0x00200000bc70783b */ /* 0x000f260000004200 */
[--C-:B-1----:R-:W-:Y:S02]  /*af70*/  FFMA.FTZ R102, R152, c[0x0][0x2d0], -R3.reuse ;  /* 0x0000b40098667a23 */ /* 0x102fe40000010803 */
[----:B------:R-:W-:Y:S02]  /*af80*/  FMUL.FTZ R87, R0, R87 ;  /* 0x0000005700577220 */ /* 0x000fe40000410000 */
[C---:B------:R-:W-:Y:S01]  /*af90*/  HMMA.16816.F32.BF16 R44, R104.reuse, R116, R44 ;  /* 0x00000074682c723c */ /* 0x040fe2000004182c */
[----:B------:R1:W1:Y:S03]  /*afa0*/  MUFU.EX2 R171, R102 ;  /* 0x0000006600ab7308 */ /* 0x0002660000000800 */
[C---:B------:R-:W-:Y:S02]  /*afb0*/  FMUL.FTZ R88, R2.reuse, R88 ;  /* 0x0000005802587220 */ /* 0x040fe40000410000 */
[----:B------:R-:W-:Y:S02]  /*afc0*/  FMUL.FTZ R89, R2, R89 ;  /* 0x0000005902597220 */ /* 0x000fe40000410000 */
[C---:B------:R-:W-:Y:S01]  /*afd0*/  HMMA.16816.F32.BF16 R48, R104.reuse, R118, R48 ;  /* 0x000000766830723c */ /* 0x040fe20000041830 */
[----:B------:R-:W3:Y:S03]  /*afe0*/  LDSM.16.MT88.4 R116, [R185+0x4000] ;  /* 0x00400000b974783b */ /* 0x000ee60000004200 */
[C---:B------:R-:W-:Y:S02]  /*aff0*/  FMUL.FTZ R90, R0.reuse, R90 ;  /* 0x0000005a005a7220 */ /* 0x040fe40000410000 */
[----:B------:R-:W-:Y:S02]  /*b000*/  FMUL.FTZ R91, R0, R91 ;  /* 0x0000005b005b7220 */ /* 0x000fe40000410000 */
[C---:B------:R-:W-:Y:S01]  /*b010*/  FMUL.FTZ R92, R2.reuse, R92 ;  /* 0x0000005c025c7220 */ /* 0x040fe20000410000 */
[C---:B--2---:R-:W-:Y:S03]  /*b020*/  HMMA.16816.F32.BF16 R52, R104.reuse, R108, R52 ;  /* 0x0000006c6834723c */ /* 0x044fe60000041834 */
[----:B------:R-:W-:Y:S02]  /*b030*/  FMUL.FTZ R93, R2, R93 ;  /* 0x0000005d025d7220 */ /* 0x000fe40000410000 */
[C---:B------:R-:W-:Y:S02]  /*b040*/  FMUL.FTZ R94, R0.reuse, R94 ;  /* 0x0000005e005e7220 */ /* 0x040fe40000410000 */
[----:B-1----:R-:W-:Y:S01]  /*b050*/  FFMA.FTZ R102, R153, c[0x0][0x2d0], -R3 ;  /* 0x0000b40099667a23 */ /* 0x002fe20000010803 */
[C---:B------:R-:W-:Y:S01]  /*b060*/  HMMA.16816.F32.BF16 R56, R104.reuse, R110, R56 ;  /* 0x0000006e6838723c */ /* 0x040fe20000041838 */
[----:B------:R-:W1:Y:S02]  /*b070*/  LDSM.16.MT88.4 R108, [R186+0x4000] ;  /* 0x00400000ba6c783b */ /* 0x000e640000004200 */
[----:B------:R2:W1:Y:S01]  /*b080*/  MUFU.EX2 R170, R102 ;  /* 0x0000006600aa7308 */ /* 0x0004620000000800 */
[----:B------:R-:W-:Y:S02]  /*b090*/  FMUL.FTZ R95, R0, R95 ;  /* 0x0000005f005f7220 */ /* 0x000fe40000410000 */
[C---:B------:R-:W-:Y:S02]  /*b0a0*/  FMUL.FTZ R96, R2.reuse, R96 ;  /* 0x0000006002607220 */ /* 0x040fe40000410000 */
[C---:B----4-:R-:W-:Y:S04]  /*b0b0*/  HMMA.16816.F32.BF16 R60, R104.reuse, R112, R60 ;  /* 0x00000070683c723c */ /* 0x050fe8000004183c */
[----:B------:R-:W-:Y:S02]  /*b0c0*/  FMUL.FTZ R97, R2, R97 ;  /* 0x0000006102617220 */ /* 0x000fe40000410000 */
[C---:B------:R-:W-:Y:S02]  /*b0d0*/  FMUL.FTZ R98, R0.reuse, R98 ;  /* 0x0000006200627220 */ /* 0x040fe40000410000 */
[C---:B------:R-:W-:Y:S01]  /*b0e0*/  HMMA.16816.F32.BF16 R64, R104.reuse, R114, R64 ;  /* 0x000000726840723c */ /* 0x040fe20000041840 */
[----:B------:R-:W4:Y:S03]  /*b0f0*/  LDSM.16.MT88.4 R112, [R189+0x4000] ;  /* 0x00400000bd70783b */ /* 0x000f260000004200 */
[----:B------:R-:W-:Y:S02]  /*b100*/  FMUL.FTZ R99, R0, R99 ;  /* 0x0000006300637220 */ /* 0x000fe40000410000 */
[----:B------:R-:W-:Y:S02]  /*b110*/  FFMA.FTZ R2, R2, R226, R214 ;  /* 0x000000e202027223 */ /* 0x000fe400000100d6 */
[C---:B---3--:R-:W-:Y:S04]  /*b120*/  HMMA.16816.F32.BF16 R68, R104.reuse, R116, R68 ;  /* 0x000000746844723c */ /* 0x048fe80000041844 */
[----:B--2---:R-:W-:Y:S02]  /*b130*/  FFMA.FTZ R102, R154, c[0x0][0x2d0], -R103 ;  /* 0x0000b4009a667a23 */ /* 0x004fe40000010867 */
[----:B------:R-:W-:Y:S02]  /*b140*/  FFMA.FTZ R0, R0, R227, R177 ;  /* 0x000000e300007223 */ /* 0x000fe400000100b1 */
[C---:B------:R-:W-:Y:S01]  /*b150*/  HMMA.16816.F32.BF16 R72, R104.reuse, R118, R72 ;  /* 0x000000766848723c */ /* 0x040fe20000041848 */
[----:B------:R-:W2:Y:S01]  /*b160*/  LDSM.16.MT88.4 R116, [R188+0x4000] ;  /* 0x00400000bc74783b */ /* 0x000ea20000004200 */
[----:B------:R3:W2:Y:S02]  /*b170*/  MUFU.EX2 R181, R102 ;  /* 0x0000006600b57308 */ /* 0x0006a40000000800 */
[----:B------:R-:W-:Y:S02]  /*b180*/  FADD.FTZ R2, R213, R2 ;  /* 0x00000002d5027221 */ /* 0x000fe40000010000 */
[----:B------:R-:W-:Y:S02]  /*b190*/  FADD.FTZ R0, R176, R0 ;  /* 0x00000000b0007221 */ /* 0x000fe40000010000 */
[----:B------:R-:W-:Y:S01]  /*b1a0*/  FADD.FTZ R2, R212, R2 ;  /* 0x00000002d4027221 */ /* 0x000fe20000010000 */
[C---:B-1----:R-:W-:Y:S03]  /*b1b0*/  HMMA.16816.F32.BF16 R76, R104.reuse, R108, R76 ;  /* 0x0000006c684c723c */ /* 0x042fe6000004184c */
[----:B------:R-:W-:Y:S02]  /*b1c0*/  FADD.FTZ R0, R175, R0 ;  /* 0x00000000af007221 */ /* 0x000fe40000010000 */
[----:B------:R-:W-:Y:S02]  /*b1d0*/  FADD.FTZ R2, R211, R2 ;  /* 0x00000002d3027221 */ /* 0x000fe40000010000 */
[----:B------:R-:W-:Y:S01]  /*b1e0*/  FADD.FTZ R0, R174, R0 ;  /* 0x00000000ae007221 */ /* 0x000fe20000010000 */
[C---:B------:R-:W-:Y:S01]  /*b1f0*/  HMMA.16816.F32.BF16 R80, R104.reuse, R110, R80 ;  /* 0x0000006e6850723c */ /* 0x040fe20000041850 */
[----:B------:R-:W1:Y:S03]  /*b200*/  LDSM.16.MT88.4 R108, [R185+0x800] ;  /* 0x00080000b96c783b */ /* 0x000e660000004200 */
[----:B------:R-:W-:Y:S02]  /*b210*/  FADD.FTZ R2, R210, R2 ;  /* 0x00000002d2027221 */ /* 0x000fe40000010000 */
[----:B------:R-:W-:Y:S02]  /*b220*/  FADD.FTZ R0, R173, R0 ;  /* 0x00000000ad007221 */ /* 0x000fe40000010000 */
[C---:B----4-:R-:W-:Y:S04]  /*b230*/  HMMA.16816.F32.BF16 R84, R104.reuse, R112, R84 ;  /* 0x000000706854723c */ /* 0x050fe80000041854 */
[----:B---3--:R-:W-:Y:S02]  /*b240*/  FFMA.FTZ R102, R155, c[0x0][0x2d0], -R103 ;  /* 0x0000b4009b667a23 */ /* 0x008fe40000010867 */
[----:B------:R-:W-:Y:S01]  /*b250*/  LDSM.16.MT88.4 R152, [R188+0x3800] ;  /* 0x00380000bc98783b */ /* 0x000fe20000004200 */
[----:B------:R-:W-:Y:S01]  /*b260*/  FADD.FTZ R2, R209, R2 ;  /* 0x00000002d1027221 */ /* 0x000fe20000010000 */
[C---:B------:R-:W-:Y:S01]  /*b270*/  HMMA.16816.F32.BF16 R88, R104.reuse, R114, R88 ;  /* 0x000000726858723c */ /* 0x040fe20000041858 */
[----:B------:R3:W4:Y:S03]  /*b280*/  MUFU.EX2 R180, R102 ;  /* 0x0000006600b47308 */ /* 0x0007260000000800 */
[----:B------:R-:W-:Y:S02]  /*b290*/  FADD.FTZ R0, R172, R0 ;  /* 0x00000000ac007221 */ /* 0x000fe40000010000 */
[----:B------:R-:W1:Y:S01]  /*b2a0*/  LDSM.16.MT88.4 R112, [R186+0x800] ;  /* 0x00080000ba70783b */ /* 0x000e620000004200 */
[----:B-----5:R-:W-:Y:S01]  /*b2b0*/  FADD.FTZ R2, R183, R2 ;  /* 0x00000002b7027221 */ /* 0x020fe20000010000 */
[C---:B--2---:R-:W-:Y:S04]  /*b2c0*/  HMMA.16816.F32.BF16 R92, R104.reuse, R116, R92 ;  /* 0x00000074685c723c */ /* 0x044fe8000004185c */
[----:B------:R-:W-:Y:S02]  /*b2d0*/  FADD.FTZ R0, R171, R0 ;  /* 0x00000000ab007221 */ /* 0x000fe40000010000 */
[----:B------:R-:W-:Y:S02]  /*b2e0*/  FADD.FTZ R2, R182, R2 ;  /* 0x00000002b6027221 */ /* 0x000fe40000010000 */
[----:B------:R-:W-:Y:S01]  /*b2f0*/  HMMA.16816.F32.BF16 R96, R104, R118, R96 ;  /* 0x000000766860723c */ /* 0x000fe20000041860 */
[----:B------:R-:W2:Y:S03]  /*b300*/  LDSM.16.MT88.4 R116, [R188+0x2800] ;  /* 0x00280000bc74783b */ /* 0x000ea60000004200 */
[----:B------:R-:W-:Y:S02]  /*b310*/  FADD.FTZ R0, R170, R0 ;  /* 0x00000000aa007221 */ /* 0x000fe40000010000 */
[----:B------:R-:W-:Y:S01]  /*b320*/  FADD.FTZ R2, R181, R2 ;  /* 0x00000002b5027221 */ /* 0x000fe20000010000 */
[----:B------:R-:W-:Y:S02]  /*b330*/  F2FP.BF16.PACK_AB R104, R209, R210 ;  /* 0x000000d2d168723e */ /* 0x000fe400000010ff */
[----:B------:R-:W-:Y:S03]  /*b340*/  F2FP.BF16.PACK_AB R105, R172, R173 ;  /* 0x000000adac69723e */ /* 0x000fe600000010ff */
[----:B------:R-:W-:Y:S01]  /*b350*/  F2FP.BF16.PACK_AB R106, R182, R183 ;  /* 0x000000b7b66a723e */ /* 0x000fe200000010ff */
[--C-:B---3--:R-:W-:Y:S01]  /*b360*/  FFMA.FTZ R102, R156, c[0x0][0x2d0], -R3.reuse ;  /* 0x0000b4009c667a23 */ /* 0x108fe20000010803 */
[----:B------:R-:W-:Y:S01]  /*b370*/  F2FP.BF16.PACK_AB R107, R170, R171 ;  /* 0x000000abaa6b723e */ /* 0x000fe200000010ff */
[----:B----4-:R-:W-:Y:S02]  /*b380*/  FADD.FTZ R2, R180, R2 ;  /* 0x00000002b4027221 */ /* 0x010fe40000010000 */
[----:B------:R3:W4:Y:S04]  /*b390*/  MUFU.EX2 R165, R102 ;  /* 0x0000006600a57308 */ /* 0x0007280000000800 */
[C---:B-1----:R-:W-:Y:S08]  /*b3a0*/  HMMA.16816.F32.BF16 R4, R104.reuse, R108, R4 ;  /* 0x0000006c6804723c */ /* 0x042ff00000041804 */
[C---:B------:R-:W-:Y:S01]  /*b3b0*/  HMMA.16816.F32.BF16 R8, R104.reuse, R110, R8 ;  /* 0x0000006e6808723c */ /* 0x040fe20000041808 */
[----:B------:R-:W1:Y:S07]  /*b3c0*/  LDSM.16.MT88.4 R108, [R185+0x4800] ;  /* 0x00480000b96c783b */ /* 0x000e6e0000004200 */
[C---:B------:R-:W-:Y:S04]  /*b3d0*/  HMMA.16816.F32.BF16 R12, R104.reuse, R112, R12 ;  /* 0x00000070680c723c */ /* 0x040fe8000004180c */
[----:B---3--:R-:W-:Y:S02]  /*b3e0*/  FFMA.FTZ R102, R157, c[0x0][0x2d0], -R3 ;  /* 0x0000b4009d667a23 */ /* 0x008fe40000010803 */
[----:B----4-:R-:W-:Y:S02]  /*b3f0*/  FADD.FTZ R0, R165, R0 ;  /* 0x00000000a5007221 */ /* 0x010fe40000010000 */
[C---:B------:R-:W-:Y:S01]  /*b400*/  HMMA.16816.F32.BF16 R16, R104.reuse, R114, R16 ;  /* 0x000000726810723c */ /* 0x040fe20000041810 */
[----:B------:R-:W3:Y:S01]  /*b410*/  LDSM.16.MT88.4 R112, [R186+0x4800] ;  /* 0x00480000ba70783b */ /* 0x000ee20000004200 */
[----:B------:R4:W5:Y:S06]  /*b420*/  MUFU.EX2 R164, R102 ;  /* 0x0000006600a47308 */ /* 0x00096c0000000800 */
[C---:B------:R-:W-:Y:S08]  /*b430*/  HMMA.16816.F32.BF16 R20, R104.reuse, R120, R20 ;  /* 0x000000786814723c */ /* 0x040ff00000041814 */
[C---:B------:R-:W-:Y:S01]  /*b440*/  HMMA.16816.F32.BF16 R24, R104.reuse, R122, R24 ;  /* 0x0000007a6818723c */ /* 0x040fe20000041818 */
[----:B------:R-:W-:Y:S07]  /*b450*/  LDSM.16.MT88.4 R120, [R188+0x4800] ;  /* 0x00480000bc78783b */ /* 0x000fee0000004200 */
[C---:B------:R-:W-:Y:S04]  /*b460*/  HMMA.16816.F32.BF16 R28, R104.reuse, R124, R28 ;  /* 0x0000007c681c723c */ /* 0x040fe8000004181c */
[--C-:B----4-:R-:W-:Y:S02]  /*b470*/  FFMA.FTZ R102, R158, c[0x0][0x2d0], -R103.reuse ;  /* 0x0000b4009e667a23 */ /* 0x110fe40000010867 */
[----:B-----5:R-:W-:Y:S02]  /*b480*/  FADD.FTZ R0, R164, R0 ;  /* 0x00000000a4007221 */ /* 0x020fe40000010000 */
[C---:B------:R-:W-:Y:S01]  /*b490*/  HMMA.16816.F32.BF16 R32, R104.reuse, R126, R32 ;  /* 0x0000007e6820723c */ /* 0x040fe20000041820 */
[----:B------:R-:W-:Y:S01]  /*b4a0*/  LDSM.16.MT88.4 R124, [R186+0x1000] ;  /* 0x00100000ba7c783b */ /* 0x000fe20000004200 */
[----:B------:R4:W5:Y:S06]  /*b4b0*/  MUFU.EX2 R179, R102 ;  /* 0x0000006600b37308 */ /* 0x00096c0000000800 */
[C---:B------:R-:W-:Y:S08]  /*b4c0*/  HMMA.16816.F32.BF16 R36, R104.reuse, R128, R36 ;  /* 0x000000806824723c */ /* 0x040ff00000041824 */
[C---:B------:R-:W-:Y:S01]  /*b4d0*/  HMMA.16816.F32.BF16 R40, R104.reuse, R130, R40 ;  /* 0x000000826828723c */ /* 0x040fe20000041828 */
[----:B------:R-:W-:Y:S07]  /*b4e0*/  LDSM.16.MT88.4 R128, [R188+0x1000] ;  /* 0x00100000bc80783b */ /* 0x000fee0000004200 */
[C---:B------:R-:W-:Y:S04]  /*b4f0*/  HMMA.16816.F32.BF16 R44, R104.reuse, R132, R44 ;  /* 0x00000084682c723c */ /* 0x040fe8000004182c */
[----:B----4-:R-:W-:Y:S02]  /*b500*/  FFMA.FTZ R102, R159, c[0x0][0x2d0], -R103 ;  /* 0x0000b4009f667a23 */ /* 0x010fe40000010867 */
[----:B------:R-:W-:Y:S01]  /*b510*/  LDSM.16.MT88.4 R156, [R185+0x5800] ;  /* 0x00580000b99c783b */ /* 0x000fe20000004200 */
[----:B-----5:R-:W-:Y:S01]  /*b520*/  FADD.FTZ R2, R179, R2 ;  /* 0x00000002b3027221 */ /* 0x020fe20000010000 */
[C---:B------:R-:W-:Y:S01]  /*b530*/  HMMA.16816.F32.BF16 R48, R104.reuse, R134, R48 ;  /* 0x000000866830723c */ /* 0x040fe20000041830 */
[----:B------:R4:W5:Y:S05]  /*b540*/  MUFU.EX2 R178, R102 ;  /* 0x0000006600b27308 */ /* 0x00096a0000000800 */
[----:B------:R-:W-:Y:S02]  /*b550*/  LDSM.16.MT88.4 R132, [R188+0x1800] ;  /* 0x00180000bc84783b */ /* 0x000fe40000004200 */
[C---:B------:R-:W-:Y:S08]  /*b560*/  HMMA.16816.F32.BF16 R52, R104.reuse, R140, R52 ;  /* 0x0000008c6834723c */ /* 0x040ff00000041834 */
[C---:B------:R-:W-:Y:S01]  /*b570*/  HMMA.16816.F32.BF16 R56, R104.reuse, R142, R56 ;  /* 0x0000008e6838723c */ /* 0x040fe20000041838 */
[----:B------:R-:W-:Y:S07]  /*b580*/  LDSM.16.MT88.4 R140, [R185+0x3800] ;  /* 0x00380000b98c783b */ /* 0x000fee0000004200 */
[C---:B--2---:R-:W-:Y:S04]  /*b590*/  HMMA.16816.F32.BF16 R60, R104.reuse, R116, R60 ;  /* 0x00000074683c723c */ /* 0x044fe8000004183c */
[--C-:B----4-:R-:W-:Y:S02]  /*b5a0*/  FFMA.FTZ R102, R160, c[0x0][0x2d0], -R3.reuse ;  /* 0x0000b400a0667a23 */ /* 0x110fe40000010803 */
[----:B-----5:R-:W-:Y:S02]  /*b5b0*/  FADD.FTZ R2, R178, R2 ;  /* 0x00000002b2027221 */ /* 0x020fe40000010000 */
[C---:B------:R-:W-:Y:S01]  /*b5c0*/  HMMA.16816.F32.BF16 R64, R104.reuse, R118, R64 ;  /* 0x000000766840723c */ /* 0x040fe20000041840 */
[----:B------:R-:W2:Y:S01]  /*b5d0*/  LDSM.16.MT88.4 R116, [R189+0x4800] ;  /* 0x00480000bd74783b */ /* 0x000ea20000004200 */
[----:B------:R4:W5:Y:S06]  /*b5e0*/  MUFU.EX2 R163, R102 ;  /* 0x0000006600a37308 */ /* 0x00096c0000000800 */
[C---:B-1----:R-:W-:Y:S08]  /*b5f0*/  HMMA.16816.F32.BF16 R68, R104.reuse, R108, R68 ;  /* 0x0000006c6844723c */ /* 0x042ff00000041844 */
[C---:B------:R-:W-:Y:S01]  /*b600*/  HMMA.16816.F32.BF16 R72, R104.reuse, R110, R72 ;  /* 0x0000006e6848723c */ /* 0x040fe20000041848 */
[----:B------:R-:W1:Y:S07]  /*b610*/  LDSM.16.MT88.4 R108, [R185+0x1000] ;  /* 0x00100000b96c783b */ /* 0x000e6e0000004200 */
[C---:B---3--:R-:W-:Y:S04]  /*b620*/  HMMA.16816.F32.BF16 R76, R104.reuse, R112, R76 ;  /* 0x00000070684c723c */ /* 0x048fe8000004184c */
[----:B----4-:R-:W-:Y:S02]  /*b630*/  FFMA.FTZ R102, R161, c[0x0][0x2d0], -R3 ;  /* 0x0000b400a1667a23 */ /* 0x010fe40000010803 */
[----:B-----5:R-:W-:Y:S02]  /*b640*/  FADD.FTZ R0, R163, R0 ;  /* 0x00000000a3007221 */ /* 0x020fe40000010000 */
[C---:B------:R-:W-:Y:S01]  /*b650*/  HMMA.16816.F32.BF16 R80, R104.reuse, R114, R80 ;  /* 0x000000726850723c */ /* 0x040fe20000041850 */
[----:B------:R-:W3:Y:S01]  /*b660*/  LDSM.16.MT88.4 R112, [R189+0x1000] ;  /* 0x00100000bd70783b */ /* 0x000ee20000004200 */
[----:B------:R4:W5:Y:S06]  /*b670*/  MUFU.EX2 R162, R102 ;  /* 0x0000006600a27308 */ /* 0x00096c0000000800 */
[C---:B--2---:R-:W-:Y:S08]  /*b680*/  HMMA.16816.F32.BF16 R84, R104.reuse, R116, R84 ;  /* 0x000000746854723c */ /* 0x044ff00000041854 */
[C---:B------:R-:W-:Y:S01]  /*b690*/  HMMA.16816.F32.BF16 R88, R104.reuse, R118, R88 ;  /* 0x000000766858723c */ /* 0x040fe20000041858 */
[----:B------:R-:W2:Y:S07]  /*b6a0*/  LDSM.16.MT88.4 R116, [R185+0x3000] ;  /* 0x00300000b974783b */ /* 0x000eae0000004200 */
[C---:B------:R-:W-:Y:S04]  /*b6b0*/  HMMA.16816.F32.BF16 R92, R104.reuse, R120, R92 ;  /* 0x00000078685c723c */ /* 0x040fe8000004185c */
[--C-:B----4-:R-:W-:Y:S04]  /*b6c0*/  FFMA.FTZ R102, R166, c[0x0][0x2d0], -R103.reuse ;  /* 0x0000b400a6667a23 */ /* 0x110fe80000010867 */
[----:B------:R-:W-:Y:S01]  /*b6d0*/  HMMA.16816.F32.BF16 R96, R104, R122, R96 ;  /* 0x0000007a6860723c */ /* 0x000fe20000041860 */
[----:B------:R4:W-:Y:S01]  /*b6e0*/  MUFU.EX2 R169, R102 ;  /* 0x0000006600a97308 */ /* 0x0009e20000000800 */
[----:B------:R-:W2:Y:S05]  /*b6f0*/  LDSM.16.MT88.4 R120, [R186+0x3000] ;  /* 0x00300000ba78783b */ /* 0x000eaa0000004200 */
[----:B------:R-:W-:Y:S02]  /*b700*/  F2FP.BF16.PACK_AB R104, R180, R181 ;  /* 0x000000b5b468723e */ /* 0x000fe400000010ff */
[----:B------:R-:W-:Y:S03]  /*b710*/  F2FP.BF16.PACK_AB R105, R164, R165 ;  /* 0x000000a5a469723e */ /* 0x000fe600000010ff */
[----:B------:R-:W-:Y:S02]  /*b720*/  F2FP.BF16.PACK_AB R106, R178, R179 ;  /* 0x000000b3b26a723e */ /* 0x000fe400000010ff */
[----:B-----5:R-:W-:Y:S07]  /*b730*/  F2FP.BF16.PACK_AB R107, R162, R163 ;  /* 0x000000a3a26b723e */ /* 0x020fee00000010ff */
[C---:B-1----:R-:W-:Y:S03]  /*b740*/  HMMA.16816.F32.BF16 R4, R104.reuse, R108, R4 ;  /* 0x0000006c6804723c */ /* 0x042fe60000041804 */
[----:B----4-:R-:W-:Y:S05]  /*b750*/  FFMA.FTZ R102, R167, c[0x0][0x2d0], -R103 ;  /* 0x0000b400a7667a23 */ /* 0x010fea0000010867 */
[C---:B------:R-:W-:Y:S01]  /*b760*/  HMMA.16816.F32.BF16 R8, R104.reuse, R110, R8 ;  /* 0x0000006e6808723c */ /* 0x040fe20000041808 */
[----:B------:R-:W1:Y:S01]  /*b770*/  LDSM.16.MT88.4 R108, [R189+0x3000] ;  /* 0x00300000bd6c783b */ /* 0x000e620000004200 */
[----:B------:R4:W5:Y:S06]  /*b780*/  MUFU.EX2 R168, R102 ;  /* 0x0000006600a87308 */ /* 0x00096c0000000800 */
[C---:B------:R-:W-:Y:S08]  /*b790*/  HMMA.16816.F32.BF16 R12, R104.reuse, R124, R12 ;  /* 0x0000007c680c723c */ /* 0x040ff0000004180c */
[C---:B------:R-:W-:Y:S01]  /*b7a0*/  HMMA.16816.F32.BF16 R16, R104.reuse, R126, R16 ;  /* 0x0000007e6810723c */ /* 0x040fe20000041810 */
[----:B------:R-:W-:Y:S07]  /*b7b0*/  LDSM.16.MT88.4 R124, [R189+0x1800] ;  /* 0x00180000bd7c783b */ /* 0x000fee0000004200 */
[C---:B---3--:R-:W-:Y:S04]  /*b7c0*/  HMMA.16816.F32.BF16 R20, R104.reuse, R112, R20 ;  /* 0x000000706814723c */ /* 0x048fe80000041814 */
[--C-:B----4-:R-:W-:Y:S04]  /*b7d0*/  FFMA.FTZ R102, R215, c[0x0][0x2d0], -R3.reuse ;  /* 0x0000b400d7667a23 */ /* 0x110fe80000010803 */
[C---:B------:R-:W-:Y:S01]  /*b7e0*/  HMMA.16816.F32.BF16 R24, R104.reuse, R114, R24 ;  /* 0x000000726818723c */ /* 0x040fe20000041818 */
[----:B------:R3:W-:Y:S01]  /*b7f0*/  MUFU.EX2 R161, R102 ;  /* 0x0000006600a17308 */ /* 0x0007e20000000800 */
[----:B------:R-:W4:Y:S06]  /*b800*/  LDSM.16.MT88.4 R112, [R188+0x3000] ;  /* 0x00300000bc70783b */ /* 0x000f2c0000004200 */
[C---:B------:R-:W-:Y:S08]  /*b810*/  HMMA.16816.F32.BF16 R28, R104.reuse, R128, R28 ;  /* 0x00000080681c723c */ /* 0x040ff0000004181c */
[C---:B------:R-:W-:Y:S08]  /*b820*/  HMMA.16816.F32.BF16 R32, R104.reuse, R130, R32 ;  /* 0x000000826820723c */ /* 0x040ff00000041820 */
[C---:B--2---:R-:W-:Y:S04]  /*b830*/  HMMA.16816.F32.BF16 R36, R104.reuse, R116, R36 ;  /* 0x000000746824723c */ /* 0x044fe80000041824 */
[----:B---3--:R-:W-:Y:S04]  /*b840*/  FFMA.FTZ R102, R216, c[0x0][0x2d0], -R3 ;  /* 0x0000b400d8667a23 */ /* 0x008fe80000010803 */
[C---:B------:R-:W-:Y:S01]  /*b850*/  HMMA.16816.F32.BF16 R40, R104.reuse, R118, R40 ;  /* 0x000000766828723c */ /* 0x040fe20000041828 */
[----:B------:R2:W3:Y:S01]  /*b860*/  MUFU.EX2 R160, R102 ;  /* 0x0000006600a07308 */ /* 0x0004e20000000800 */
[----:B------:R-:W3:Y:S06]  /*b870*/  LDSM.16.MT88.4 R116, [R185+0x5000] ;  /* 0x00500000b974783b */ /* 0x000eec0000004200 */
[C---:B------:R-:W-:Y:S08]  /*b880*/  HMMA.16816.F32.BF16 R44, R104.reuse, R120, R44 ;  /* 0x00000078682c723c */ /* 0x040ff0000004182c */
[C---:B------:R-:W-:Y:S01]  /*b890*/  HMMA.16816.F32.BF16 R48, R104.reuse, R122, R48 ;  /* 0x0000007a6830723c */ /* 0x040fe20000041830 */
[----:B------:R-:W5:Y:S07]  /*b8a0*/  LDSM.16.MT88.4 R120, [R186+0x5000] ;  /* 0x00500000ba78783b */ /* 0x000f6e0000004200 */
[C---:B-1----:R-:W-:Y:S04]  /*b8b0*/  HMMA.16816.F32.BF16 R52, R104.reuse, R108, R52 ;  /* 0x0000006c6834723c */ /* 0x042fe80000041834 */
[--C-:B--2---:R-:W-:Y:S04]  /*b8c0*/  FFMA.FTZ R102, R217, c[0x0][0x2d0], -R103.reuse ;  /* 0x0000b400d9667a23 */ /* 0x104fe80000010867 */
[C---:B------:R-:W-:Y:S01]  /*b8d0*/  HMMA.16816.F32.BF16 R56, R104.reuse, R110, R56 ;  /* 0x0000006e6838723c */ /* 0x040fe20000041838 */
[----:B------:R1:W-:Y:S01]  /*b8e0*/  MUFU.EX2 R167, R102 ;  /* 0x0000006600a77308 */ /* 0x0003e20000000800 */
[----:B------:R-:W2:Y:S06]  /*b8f0*/  LDSM.16.MT88.4 R108, [R189+0x5000] ;  /* 0x00500000bd6c783b */ /* 0x000eac0000004200 */
[C---:B----4-:R-:W-:Y:S08]  /*b900*/  HMMA.16816.F32.BF16 R60, R104.reuse, R112, R60 ;  /* 0x00000070683c723c */ /* 0x050ff0000004183c */
[C---:B------:R-:W-:Y:S01]  /*b910*/  HMMA.16816.F32.BF16 R64, R104.reuse, R114, R64 ;  /* 0x000000726840723c */ /* 0x040fe20000041840 */
[----:B------:R-:W4:Y:S07]  /*b920*/  LDSM.16.MT88.4 R112, [R188+0x5000] ;  /* 0x00500000bc70783b */ /* 0x000f2e0000004200 */
[C---:B---3--:R-:W-:Y:S04]  /*b930*/  HMMA.16816.F32.BF16 R68, R104.reuse, R116, R68 ;  /* 0x000000746844723c */ /* 0x048fe80000041844 */
[----:B-1----:R-:W-:Y:S04]  /*b940*/  FFMA.FTZ R102, R218, c[0x0][0x2d0], -R103 ;  /* 0x0000b400da667a23 */ /* 0x002fe80000010867 */
[C---:B------:R-:W-:Y:S01]  /*b950*/  HMMA.16816.F32.BF16 R72, R104.reuse, R118, R72 ;  /* 0x000000766848723c */ /* 0x040fe20000041848 */
[----:B------:R1:W3:Y:S01]  /*b960*/  MUFU.EX2 R166, R102 ;  /* 0x0000006600a67308 */ /* 0x0002e20000000800 */
[----:B------:R-:W4:Y:S06]  /*b970*/  LDSM.16.MT88.4 R116, [R185+0x1800] ;  /* 0x00180000b974783b */ /* 0x000f2c0000004200 */
[C---:B-----5:R-:W-:Y:S08]  /*b980*/  HMMA.16816.F32.BF16 R76, R104.reuse, R120, R76 ;  /* 0x00000078684c723c */ /* 0x060ff0000004184c */
[C---:B------:R-:W-:Y:S01]  /*b990*/  HMMA.16816.F32.BF16 R80, R104.reuse, R122, R80 ;  /* 0x0000007a6850723c */ /* 0x040fe20000041850 */
[----:B------:R-:W5:Y:S07]  /*b9a0*/  LDSM.16.MT88.4 R120, [R186+0x1800] ;  /* 0x00180000ba78783b */ /* 0x000f6e0000004200 */
[C---:B--2---:R-:W-:Y:S04]  /*b9b0*/  HMMA.16816.F32.BF16 R84, R104.reuse, R108, R84 ;  /* 0x0000006c6854723c */ /* 0x044fe80000041854 */
[--C-:B-1----:R-:W-:Y:S01]  /*b9c0*/  FFMA.FTZ R102, R136, c[0x0][0x2d0], -R3.reuse ;  /* 0x0000b40088667a23 */ /* 0x102fe20000010803 */
[----:B------:R-:W-:Y:S01]  /*b9d0*/  F2FP.BF16.PACK_AB R136, R168, R169 ;  /* 0x000000a9a888723e */ /* 0x000fe200000010ff */
[----:B------:R-:W-:Y:S01]  /*b9e0*/  FFMA.FTZ R3, R137, c[0x0][0x2d0], -R3 ;  /* 0x0000b40089037a23 */ /* 0x000fe20000010803 */
[----:B------:R-:W-:Y:S01]  /*b9f0*/  F2FP.BF16.PACK_AB R137, R160, R161 ;  /* 0x000000a1a089723e */ /* 0x000fe200000010ff */
[C---:B------:R-:W-:Y:S01]  /*ba00*/  HMMA.16816.F32.BF16 R88, R104.reuse, R110, R88 ;  /* 0x0000006e6858723c */ /* 0x040fe20000041858 */
[----:B------:R-:W-:Y:S03]  /*ba10*/  MUFU.EX2 R103, R102 ;  /* 0x0000006600677308 */ /* 0x000fe60000000800 */
[----:B---3--:R-:W-:Y:S04]  /*ba20*/  F2FP.BF16.PACK_AB R138, R166, R167 ;  /* 0x000000a7a68a723e */ /* 0x008fe800000010ff */
[C---:B----4-:R-:W-:Y:S03]  /*ba30*/  HMMA.16816.F32.BF16 R92, R104.reuse, R112, R92 ;  /* 0x00000070685c723c */ /* 0x050fe6000004185c */
[----:B------:R-:W1:Y:S05]  /*ba40*/  MUFU.EX2 R102, R3 ;  /* 0x0000000300667308 */ /* 0x000e6a0000000800 */
[----:B------:R-:W-:Y:S04]  /*ba50*/  HMMA.16816.F32.BF16 R96, R104, R114, R96 ;  /* 0x000000726860723c */ /* 0x000fe80000041860 */
[----:B-1----:R-:W-:Y:S01]  /*ba60*/  F2FP.BF16.PACK_AB R139, R102, R103 ;  /* 0x00000067668b723e */ /* 0x002fe200000010ff */
[----:B------:R-:W-:Y:S02]  /*ba70*/  FADD.FTZ R3, R162, R0 ;  /* 0x00000000a2037221 */ /* 0x000fe40000010000 */
[----:B------:R-:W-:Y:S02]  /*ba80*/  FADD.FTZ R0, R169, R2 ;  /* 0x00000002a9007221 */ /* 0x000fe40000010000 */
[----:B------:R-:W-:Y:S02]  /*ba90*/  FADD.FTZ R3, R161, R3 ;  /* 0x00000003a1037221 */ /* 0x000fe40000010000 */
[C---:B------:R-:W-:Y:S01]  /*baa0*/  HMMA.16816.F32.BF16 R104, R136.reuse, R116, R4 ;  /* 0x000000748868723c */ /* 0x040fe20000041804 */
[----:B------:R-:W1:Y:S04]  /*bab0*/  LDSM.16.MT88.4 R4, [R186+0x5800] ;  /* 0x00580000ba04783b */ /* 0x000e680000004200 */
[----:B------:R-:W-:Y:S02]  /*bac0*/  FADD.FTZ R0, R168, R0 ;  /* 0x00000000a8007221 */ /* 0x000fe40000010000 */
[----:B------:R-:W-:Y:S01]  /*bad0*/  FADD.FTZ R3, R160, R3 ;  /* 0x00000003a0037221 */ /* 0x000fe20000010000 */
[C---:B------:R-:W-:Y:S01]  /*bae0*/  HMMA.16816.F32.BF16 R108, R136.reuse, R118, R8 ;  /* 0x00000076886c723c */ /* 0x040fe20000041808 */
[----:B------:R-:W2:Y:S03]  /*baf0*/  LDSM.16.MT88.4 R8, [R189+0x5800] ;  /* 0x00580000bd08783b */ /* 0x000ea60000004200 */
[----:B------:R-:W-:Y:S02]  /*bb00*/  FADD.FTZ R2, R167, R0 ;  /* 0x00000000a7027221 */ /* 0x000fe40000010000 */
[----:B------:R-:W-:Y:S01]  /*bb10*/  FADD.FTZ R0, R103, R3 ;  /* 0x0000000367007221 */ /* 0x000fe20000010000 */
[----:B------:R-:W-:Y:S01]  /*bb20*/  MOV R103, R100 ;  /* 0x0000006400677202 */ /* 0x000fe20000000f00 */
[C---:B-----5:R-:W-:Y:S01]  /*bb30*/  HMMA.16816.F32.BF16 R112, R136.reuse, R120, R12 ;  /* 0x000000788870723c */ /* 0x060fe2000004180c */
[----:B------:R-:W3:Y:S03]  /*bb40*/  LDSM.16.MT88.4 R12, [R188+0x5800] ;  /* 0x00580000bc0c783b */ /* 0x000ee60000004200 */
        /* <DEDUP_REMOVED lines=23> */
[----:B------:R-:W-:Y:S01]  /*bcc0*/  HMMA.16816.F32.BF16 R96, R136, R14, R96 ;  /* 0x0000000e8860723c */ /* 0x000fe20000041860 */
[----:B------:R-:W-:-:S07]  /*bcd0*/  @P0 BRA `(.L_x_899) ;  /* 0xffffd2b000000947 */ /* 0x000fce000383ffff */
.L_x_898:
[----:B------:R-:W-:Y:S07]  /*bce0*/  @!UPT UIADD3 URZ, URZ, URZ, URZ ;  /* 0x0000003f3f3ff290 */ /* 0x000fee000fffe03f */
[----:B------:R-:W-:Y:S02]  /*bcf0*/  MOV R7, 0x1f ;  /* 0x0000001f00077802 */ /* 0x000fe40000000f00 */
[----:B------:R-:W-:Y:S01]  /*bd00*/  MOV R6, 0xffffffff ;  /* 0xffffffff00067802 */ /* 0x000fe20000000f00 */
[----:B------:R-:W-:Y:S06]  /*bd10*/  BRA.DIV ~URZ, `(.L_x_900) ;  /* 0x000054627f007947 */ /* 0x000fec000b800000 */
[----:B------:R1:W2:Y:S02]  /*bd20*/  SHFL.BFLY PT, R0, R226, 0x2, 0x1f ;  /* 0x0c401f00e2007f89 */ /* 0x0002a400000e0000 */
.L_x_973:
[----:B--2---:R-:W-:Y:S01]  /*bd30*/  FADD.FTZ R0, R0, R226 ;  /* 0x000000e200007221 */ /* 0x004fe20000010000 */
[----:B------:R-:W-:Y:S05]  /*bd40*/  BRA.DIV ~URZ, `(.L_x_901) ;  /* 0x000054927f007947 */ /* 0x000fea000b800000 */
[----:B------:R-:W2:Y:S04]  /*bd50*/  SHFL.BFLY PT, R2, R227, 0x2, 0x1f ;  /* 0x0c401f00e3027f89 */ /* 0x000ea800000e0000 */
[----:B------:R-:W3:Y:S01]  /*bd60*/  SHFL.BFLY PT, R5, R0, 0x1, 0x1f ;  /* 0x0c201f0000057f89 */ /* 0x000ee200000e0000 */
[----:B--2---:R-:W-:-:S02]  /*bd70*/  FADD.FTZ R4, R2, R227 ;  /* 0x000000e302047221 */ /* 0x004fc40000010000 */
[----:B---3--:R-:W-:-:S03]  /*bd80*/  FADD.FTZ R0, R0, R5 ;  /* 0x0000000500007221 */ /* 0x008fc60000010000 */
[----:B------:R2:W3:Y:S04]  /*bd90*/  SHFL.BFLY PT, R3, R4, 0x1, 0x1f ;  /* 0x0c201f0004037f89 */ /* 0x0004e800000e0000 */
.L_x_974:
[----:B------:R-:W-:Y:S01]  /*bda0*/  FSETP.NE.FTZ.AND P1, PT, R0, RZ, PT ;  /* 0x000000ff0000720b */ /* 0x000fe20003f35000 */
[----:B---3--:R-:W-:Y:S01]  /*bdb0*/  FADD.FTZ R3, R3, R4 ;  /* 0x0000000403037221 */ /* 0x008fe20000010000 */
[----:B------:R-:W-:Y:S02]  /*bdc0*/  MOV R2, RZ ;  /* 0x000000ff00027202 */ /* 0x000fe40000000f00 */
[----:B------:R-:W-:Y:S02]  /*bdd0*/  MOV R21, 0xff800000 ;  /* 0xff80000000157802 */ /* 0x000fe40000000f00 */
[----:B------:R-:W-:Y:S02]  /*bde0*/  FSETP.NE.FTZ.AND P0, PT, R3, RZ, PT ;  /* 0x000000ff0300720b */ /* 0x000fe40003f15000 */
[----:B------:R-:W-:-:S05]  /*bdf0*/  MOV R20, 0xff800000 ;  /* 0xff80000000147802 */ /* 0x000fca0000000f00 */
[----:B------:R-:W3:Y:S01]  /*be00*/  @P1 MUFU.RCP R2, R0 ;  /* 0x0000000000021308 */ /* 0x000ee20000001000 */
[----:B--2---:R-:W-:-:S05]  /*be10*/  @P1 MOV R4, 0x3f317218 ;  /* 0x3f31721800041802 */ /* 0x004fca0000000f00 */
[----:B------:R-:W-:Y:S02]  /*be20*/  @P1 FMUL.FTZ R4, R4, c[0x0][0x2d0] ;  /* 0x0000b40004041a20 */ /* 0x000fe40000410000 */
[----:B------:R2:W4:Y:S01]  /*be30*/  @P1 MUFU.LG2 R5, R0 ;  /* 0x0000000000051308 */ /* 0x0005220000000c00 */
[C---:B---3--:R-:W-:Y:S02]  /*be40*/  FMUL.FTZ R144, R2.reuse, R104 ;  /* 0x0000006802907220 */ /* 0x048fe40000410000 */
[C---:B------:R-:W-:Y:S02]  /*be50*/  FMUL.FTZ R145, R2.reuse, R105 ;  /* 0x0000006902917220 */ /* 0x040fe40000410000 */
[C---:B------:R-:W-:Y:S02]  /*be60*/  FMUL.FTZ R102, R2.reuse, R108 ;  /* 0x0000006c02667220 */ /* 0x040fe40000410000 */
[C---:B------:R-:W-:Y:S01]  /*be70*/  FMUL.FTZ R103, R2.reuse, R109 ;  /* 0x0000006d02677220 */ /* 0x040fe20000410000 */
[----:B--2---:R-:W-:Y:S01]  /*be80*/  MOV R0, RZ ;  /* 0x000000ff00007202 */ /* 0x004fe20000000f00 */
[----:B------:R-:W-:-:S02]  /*be90*/  FMUL.FTZ R146, R2, R68 ;  /* 0x0000004402927220 */ /* 0x000fc40000410000 */
[C---:B------:R-:W-:Y:S02]  /*bea0*/  FMUL.FTZ R147, R2.reuse, R69 ;  /* 0x0000004502937220 */ /* 0x040fe40000410000 */
[C---:B------:R-:W-:Y:S01]  /*beb0*/  FMUL.FTZ R104, R2.reuse, R112 ;  /* 0x0000007002687220 */ /* 0x040fe20000410000 */
[----:B------:R-:W2:Y:S01]  /*bec0*/  @P0 MUFU.RCP R0, R3 ;  /* 0x0000000300000308 */ /* 0x000ea20000001000 */
        /* <DEDUP_REMOVED lines=41> */
[----:B------:R3:W5:Y:S01]  /*c160*/  @P0 MUFU.LG2 R2, R3 ;  /* 0x0000000300020308 */ /* 0x0007620000000c00 */
[----:B----4-:R-:W-:Y:S02]  /*c170*/  @P1 FMUL.FTZ R5, R5, 0.69314718246459960938 ;  /* 0x3f31721805051820 */ /* 0x010fe40000410000 */
[----:B--2---:R-:W-:Y:S02]  /*c180*/  FMUL.FTZ R92, R0, R122 ;  /* 0x0000007a005c7220 */ /* 0x004fe40000410000 */
[----:B------:R-:W-:Y:S01]  /*c190*/  @P1 FFMA.FTZ R21, R4, R101, R5 ;  /* 0x0000006504151223 */ /* 0x000fe20000010005 */
[----:B------:R-:W-:Y:S01]  /*c1a0*/  MOV R4, 0x1 ;  /* 0x0000000100047802 */ /* 0x000fe20000000f00 */
[C---:B------:R-:W-:Y:S02]  /*c1b0*/  FMUL.FTZ R93, R0.reuse, R123 ;  /* 0x0000007b005d7220 */ /* 0x040fe40000410000 */
[----:B------:R-:W-:-:S02]  /*c1c0*/  FMUL.FTZ R160, R0, R106 ;  /* 0x0000006a00a07220 */ /* 0x000fc40000410000 */
[C---:B------:R-:W-:Y:S02]  /*c1d0*/  FMUL.FTZ R161, R0.reuse, R107 ;  /* 0x0000006b00a17220 */ /* 0x040fe40000410000 */
[C---:B------:R-:W-:Y:S02]  /*c1e0*/  FMUL.FTZ R84, R0.reuse, R126 ;  /* 0x0000007e00547220 */ /* 0x040fe40000410000 */
[C---:B------:R-:W-:Y:S01]  /*c1f0*/  FMUL.FTZ R85, R0.reuse, R127 ;  /* 0x0000007f00557220 */ /* 0x040fe20000410000 */
[----:B---3--:R-:W-:Y:S01]  /*c200*/  @P0 MOV R3, 0x3f317218 ;  /* 0x3f31721800030802 */ /* 0x008fe20000000f00 */
[C---:B------:R-:W-:Y:S02]  /*c210*/  FMUL.FTZ R122, R0.reuse, R66 ;  /* 0x00000042007a7220 */ /* 0x040fe40000410000 */
[----:B------:R-:W-:Y:S02]  /*c220*/  FMUL.FTZ R123, R0, R67 ;  /* 0x00000043007b7220 */ /* 0x000fe40000410000 */
[----:B-----5:R-:W-:-:S02]  /*c230*/  @P0 FMUL.FTZ R2, R2, 0.69314718246459960938 ;  /* 0x3f31721802020820 */ /* 0x020fc40000410000 */
        /* <DEDUP_REMOVED lines=43> */
.L_x_881:
        /* <DEDUP_REMOVED lines=17> */
.L_x_903:
[----:B------:R-:W-:Y:S05]  /*c600*/  BSYNC B0 ;  /* 0x0000000000007941 */ /* 0x000fea0003800000 */
.L_x_902:
        /* <DEDUP_REMOVED lines=18> */
[----:B------:R-:W-:Y:S01]  /*c730*/  F2FP.BF16.PACK_AB R4, R153, R152 ;  /* 0x000000989904723e */ /* 0x000fe200000010ff */
        /* <DEDUP_REMOVED lines=67> */
[----:B----4-:R-:W2:Y:S01]  /*cb70*/  LDL R8, [R1+0xc] ;  /* 0x00000c0001087983 */ /* 0x010ea20000100800 */
[----:B------:R-:W-:-:S03]  /*cb80*/  F2FP.BF16.PACK_AB R2, R71, R70 ;  /* 0x000000464702723e */ /* 0x000fc600000010ff */
[----:B------:R1:W-:Y:S04]  /*cb90*/  STS [R12+0x8000], R0 ;  /* 0x008000000c007388 */ /* 0x0003e80000000800 */
[----:B------:R3:W-:Y:S04]  /*cba0*/  STS [R12+0x8400], R4 ;  /* 0x008400040c007388 */ /* 0x0007e80000000800 */
[----:B------:R4:W-:Y:S04]  /*cbb0*/  STS [R9+0x8000], R3 ;  /* 0x0080000309007388 */ /* 0x0009e80000000800 */
[----:B------:R4:W-:Y:S01]  /*cbc0*/  STS [R9+0x8400], R2 ;  /* 0x0084000209007388 */ /* 0x0009e20000000800 */
[----:B-1----:R-:W-:-:S02]  /*cbd0*/  F2FP.BF16.PACK_AB R0, R77, R76 ;  /* 0x0000004c4d00723e */ /* 0x002fc400000010ff */
[----:B---3--:R-:W-:-:S03]  /*cbe0*/  F2FP.BF16.PACK_AB R4, R83, R82 ;  /* 0x000000525304723e */ /* 0x008fc600000010ff */
[----:B------:R1:W-:Y:S01]  /*cbf0*/  STS [R11+0x8000], R0 ;  /* 0x008000000b007388 */ /* 0x0003e20000000800 */
[----:B----4-:R-:W-:-:S03]  /*cc00*/  F2FP.BF16.PACK_AB R3, R149, R148 ;  /* 0x000000949503723e */ /* 0x010fc600000010ff */
[----:B------:R3:W-:Y:S01]  /*cc10*/  STS [R11+0x8400], R4 ;  /* 0x008400040b007388 */ /* 0x0007e20000000800 */
[----:B------:R-:W-:-:S03]  /*cc20*/  F2FP.BF16.PACK_AB R2, R79, R78 ;  /* 0x0000004e4f02723e */ /* 0x000fc600000010ff */
[----:B------:R4:W-:Y:S04]  /*cc30*/  STS [R7+0x8000], R3 ;  /* 0x0080000307007388 */ /* 0x0009e80000000800 */
[----:B------:R4:W-:Y:S01]  /*cc40*/  STS [R7+0x8400], R2 ;  /* 0x0084000207007388 */ /* 0x0009e20000000800 */
[----:B------:R-:W-:Y:S02]  /*cc50*/  ISETP.NE.U32.AND P2, PT, RZ, c[0x0][0x508], PT ;  /* 0x00014200ff007a0c */ /* 0x000fe40003f45070 */
[----:B------:R-:W-:Y:S01]  /*cc60*/  ISETP.NE.U32.AND P1, PT, RZ, c[0x0][0x500], PT ;  /* 0x00014000ff007a0c */ /* 0x000fe20003f25070 */
[----:B------:R-:W2:Y:S01]  /*cc70*/  LDL.LU R9, [R1+0x18] ;  /* 0x0000180001097983 */ /* 0x000ea20000300800 */
[----:B------:R-:W-:Y:S01]  /*cc80*/  ISETP.NE.AND.EX P2, PT, RZ, c[0x0][0x50c], PT, P2 ;  /* 0x00014300ff007a0c */ /* 0x000fe20003f45320 */
[----:B------:R-:W-:Y:S01]  /*cc90*/  IMAD.MOV.U32 R12, RZ, RZ, c[0x0][0x388] ;  /* 0x0000e200ff0c7624 */ /* 0x000fe200078e00ff */
[----:B------:R-:W-:-:S02]  /*cca0*/  ISETP.NE.AND.EX P1, PT, RZ, c[0x0][0x504], PT, P1 ;  /* 0x00014100ff007a0c */ /* 0x000fc40003f25310 */
[----:B-1----:R-:W-:-:S05]  /*ccb0*/  F2FP.BF16.PACK_AB R0, R89, R88 ;  /* 0x000000585900723e */ /* 0x002fca00000010ff */
[----:B------:R1:W-:Y:S04]  /*ccc0*/  STS [R6+0x8000], R0 ;  /* 0x0080000006007388 */ /* 0x0003e80000000800 */
[----:B---3--:R-:W-:Y:S02]  /*ccd0*/  @P2 LEA R4, P0, R243, c[0x0][0x508], 0x2 ;  /* 0x00014200f3042a11 */ /* 0x008fe400078010ff */
[----:B----4-:R-:W-:Y:S02]  /*cce0*/  F2FP.BF16.PACK_AB R3, R75, R74 ;  /* 0x0000004a4b03723e */ /* 0x010fe400000010ff */
[----:B------:R-:W-:-:S03]  /*ccf0*/  F2FP.BF16.PACK_AB R2, R81, R80 ;  /* 0x000000505102723e */ /* 0x000fc600000010ff */
[----:B------:R3:W-:Y:S04]  /*cd00*/  STS [R6+0x8400], R3 ;  /* 0x0084000306007388 */ /* 0x0007e80000000800 */
[----:B------:R4:W-:Y:S01]  /*cd10*/  STS [R5+0x8000], R2 ;  /* 0x0080000205007388 */ /* 0x0009e20000000800 */
[----:B-1----:R-:W-:-:S05]  /*cd20*/  F2FP.BF16.PACK_AB R0, R63, R62 ;  /* 0x0000003e3f00723e */ /* 0x002fca00000010ff */
[----:B------:R1:W-:Y:S01]  /*cd30*/  STS [R5+0x8400], R0 ;  /* 0x0084000005007388 */ /* 0x0003e20000000800 */
[----:B---3--:R-:W-:Y:S01]  /*cd40*/  F2FP.BF16.PACK_AB R3, R57, R56 ;  /* 0x000000383903723e */ /* 0x008fe200000010ff */
[----:B------:R-:W-:Y:S02]  /*cd50*/  IMAD.MOV.U32 R6, RZ, RZ, 0x4 ;  /* 0x00000004ff067424 */ /* 0x000fe400078e00ff */
[----:B----4-:R-:W-:Y:S02]  /*cd60*/  IMAD.MOV.U32 R2, RZ, RZ, RZ ;  /* 0x000000ffff027224 */ /* 0x010fe400078e00ff */
[----:B------:R-:W-:Y:S01]  /*cd70*/  STS [R10+0x8000], R3 ;  /* 0x008000030a007388 */ /* 0x000fe20000000800 */
[----:B------:R-:W-:Y:S01]  /*cd80*/  IMAD.WIDE R6, R243, R6, c[0x0][0x500] ;  /* 0x00014000f3067625 */ /* 0x000fe200078e0206 */
[----:B-1----:R-:W-:-:S05]  /*cd90*/  F2FP.BF16.PACK_AB R0, R59, R58 ;  /* 0x0000003a3b00723e */ /* 0x002fca00000010ff */
[----:B------:R1:W-:Y:S04]  /*cda0*/  STS [R10+0x8400], R0 ;  /* 0x008400000a007388 */ /* 0x0003e80000000800 */
[----:B------:R-:W-:Y:S06]  /*cdb0*/  BAR.SYNC.DEFER_BLOCKING 0x1, 0x100 ;  /* 0x0044000000007b1d */ /* 0x000fec0000010000 */
[----:B------:R3:W5:Y:S01]  /*cdc0*/  @P1 LDG.E R2, [R6.64] ;  /* 0x0000000606021981 */ /* 0x000762000c1e1900 */
[----:B--2---:R-:W-:-:S05]  /*cdd0*/  @P2 LEA.HI.X R5, R243, c[0x0][0x50c], R8, 0x2, P0 ;  /* 0x00014300f3052a11 */ /* 0x004fca00000f1408 */
[----:B------:R3:W5:Y:S01]  /*cde0*/  @P2 LDG.E R12, [R4.64] ;  /* 0x00000006040c2981 */ /* 0x000762000c1e1900 */
[----:B------:R-:W-:-:S04]  /*cdf0*/  ISETP.NE.AND P0, PT, R9, RZ, PT ;  /* 0x000000ff0900720c */ /* 0x000fc80003f05270 */
[----:B-1----:R-:W-:Y:S01]  /*ce00*/  SEL R0, R9, c[0x0][0x3d4], P0 ;  /* 0x0000f50009007a07 */ /* 0x002fe20000000000 */
[----:B------:R-:W-:Y:S05]  /*ce10*/  @P2 BRA `(.L_x_906) ;  /* 0x0000004000002947 */ /* 0x000fea0003800000 */
[----:B---3--:R-:W-:Y:S05]  /*ce20*/  @!P1 BRA `(.L_x_906) ;  /* 0x0000003000009947 */ /* 0x008fea0003800000 */
[----:B-----5:R1:W2:Y:S04]  /*ce30*/  LDG.E R12, [R6.64] ;  /* 0x00000006060c7981 */ /* 0x0202a8000c1e1900 */
[----:B-1----:R-:W2:Y:S02]  /*ce40*/  LDG.E R6, [R6.64+0x4] ;  /* 0x0000040606067981 */ /* 0x002ea4000c1e1900 */
[----:B--2---:R-:W-:Y:S02]  /*ce50*/  IADD3 R12, -R12, R6, RZ ;  /* 0x000000060c0c7210 */ /* 0x004fe40007ffe1ff */
.L_x_906:
[----:B---3--:R-:W2:Y:S04]  /*ce60*/  LDL R3, [R1+0x4] ;  /* 0x0000040001037983 */ /* 0x008ea80000100800 */
[----:B------:R-:W3:Y:S04]  /*ce70*/  LDL R22, [R1] ;  /* 0x0000000001167983 */ /* 0x000ee80000100800 */
[----:B------:R-:W4:Y:S04]  /*ce80*/  LDL R13, [R1+0x1c] ;  /* 0x00001c00010d7983 */ /* 0x000f280000100800 */
[----:B------:R-:W4:Y:S01]  /*ce90*/  LDL R23, [R1+0x48] ;  /* 0x0000480001177983 */ /* 0x000f220000100800 */
[----:B------:R-:W-:Y:S01]  /*cea0*/  IMAD.MOV.U32 R10, RZ, RZ, 0x368 ;  /* 0x00000368ff0a7424 */ /* 0x000fe200078e00ff */
[----:B------:R-:W-:-:S04]  /*ceb0*/  ISETP.GT.AND P3, PT, R0, 0x1, PT ;  /* 0x000000010000780c */ /* 0x000fc80003f64270 */
[----:B------:R-:W-:-:S04]  /*cec0*/  SEL R10, R10, 0x328, P3 ;  /* 0x000003280a0a7807 */ /* 0x000fc80001800000 */
[----:B------:R-:W1:Y:S08]  /*ced0*/  LDC.64 R6, c[0x0][R10+0x170] ;  /* 0x00005c000a067b82 */ /* 0x000e700000000a00 */
[----:B------:R-:W3:Y:S08]  /*cee0*/  LDC.64 R14, c[0x0][R10+0x168] ;  /* 0x00005a000a0e7b82 */ /* 0x000ef00000000a00 */
[----:B------:R1:W2:Y:S08]  /*cef0*/  LDC.64 R18, c[0x0][R10+0x178] ;  /* 0x00005e000a127b82 */ /* 0x0002b00000000a00 */
[----:B------:R1:W2:Y:S01]  /*cf00*/  LDC.64 R16, c[0x0][R10+0x160] ;  /* 0x000058000a107b82 */ /* 0x0002a20000000a00 */
[----:B------:R-:W-:Y:S01]  /*cf10*/  ISETP.NE.U32.AND P0, PT, RZ, c[0x0][0x500], PT ;  /* 0x00014000ff007a0c */ /* 0x000fe20003f05070 */
[----:B------:R-:W-:-:S03]  /*cf20*/  IMAD.MOV.U32 R0, RZ, RZ, c[0x0][0x4e8] ;  /* 0x00013a00ff007624 */ /* 0x000fc600078e00ff */
[----:B------:R-:W-:Y:S02]  /*cf30*/  ISETP.NE.AND.EX P0, PT, RZ, c[0x0][0x504], PT, P0 ;  /* 0x00014100ff007a0c */ /* 0x000fe40003f05300 */
[----:B------:R-:W-:Y:S02]  /*cf40*/  ISETP.NE.AND P2, PT, R0, 0x1, PT ;  /* 0x000000010000780c */ /* 0x000fe40003f45270 */
[----:B------:R-:W-:Y:S02]  /*cf50*/  SEL R0, R243, RZ, !P0 ;  /* 0x000000fff3007207 */ /* 0x000fe40004000000 */
[----:B------:R-:W-:Y:S01]  /*cf60*/  SEL R5, R8, RZ, !P0 ;  /* 0x000000ff08057207 */ /* 0x000fe20004000000 */
[----:B------:R-:W2:Y:S02]  /*cf70*/  S2R R24, SR_TID.X ;  /* 0x0000000000187919 */ /* 0x000ea40000002100 */
[----:B-1----:R-:W-:-:S04]  /*cf80*/  IMAD R4, R7, R0, RZ ;  /* 0x0000000007047224 */ /* 0x002fc800078e02ff */
[C---:B------:R-:W-:Y:S02]  /*cf90*/  IMAD R11, R6.reuse, R5, R4 ;  /* 0x00000005060b7224 */ /* 0x040fe400078e0204 */
[----:B------:R-:W-:-:S04]  /*cfa0*/  IMAD.WIDE.U32 R6, R6, R0, RZ ;  /* 0x0000000006067225 */ /* 0x000fc800078e00ff */
[----:B--2---:R-:W-:-:S04]  /*cfb0*/  IMAD.IADD R3, R3, 0x1, R233 ;  /* 0x0000000103037824 */ /* 0x004fc800078e02e9 */
[----:B------:R-:W-:-:S04]  /*cfc0*/  @P2 IMAD.HI.U32 R5, R3, c[0x0][0x4ec], RZ ;  /* 0x00013b0003052a27 */ /* 0x000fc800078e00ff */
[----:B------:R-:W-:Y:S01]  /*cfd0*/  IMAD.MOV.U32 R4, RZ, RZ, R3 ;  /* 0x000000ffff047224 */ /* 0x000fe200078e0003 */
[----:B------:R-:W-:Y:S01]  /*cfe0*/  @P2 SHF.R.U32.HI R4, RZ, c[0x0][0x4f0], R5 ;  /* 0x00013c00ff042a19 */ /* 0x000fe20000011605 */
[----:B---3--:R-:W-:Y:S01]  /*cff0*/  IMAD.WIDE.U32 R8, R14, R22, RZ ;  /* 0x000000160e087225 */ /* 0x008fe200078e00ff */
[----:B----4-:R-:W-:-:S03]  /*d000*/  SEL R5, R13, RZ, P3 ;  /* 0x000000ff0d057207 */ /* 0x010fc60001800000 */
[----:B------:R-:W-:Y:S02]  /*d010*/  IMAD R10, R15, R22, RZ ;  /* 0x000000160f0a7224 */ /* 0x000fe400078e02ff */
        /* <DEDUP_REMOVED lines=20> */
[----:B------:R-:W-:Y:S01]  /*d160*/  SHF.R.S32.HI R15, RZ, 0x1f, R24 ;  /* 0x0000001fff0f7819 */ /* 0x000fe20000011418 */
[----:B------:R-:W-:Y:S01]  /*d170*/  IMAD.IADD R5, R5, 0x1, R7 ;  /* 0x0000000105057824 */ /* 0x000fe200078e0207 */
[C---:B------:R-:W-:Y:S02]  /*d180*/  LEA R8, P0, R4.reuse, R8, 0x2 ;  /* 0x0000000804087211 */ /* 0x040fe400078010ff */
[----:B------:R-:W-:Y:S02]  /*d190*/  SEL R9, R9, c[0x0][0x454], P3 ;  /* 0x0001150009097a07 */ /* 0x000fe40001800000 */
[----:B------:R-:W-:Y:S02]  /*d1a0*/  LEA.HI R15, R15, R24, RZ, 0x5 ;  /* 0x000000180f0f7211 */ /* 0x000fe400078f28ff */
[----:B------:R-:W-:Y:S02]  /*d1b0*/  LEA.HI.X R4, R4, R9, R5, 0x2, P0 ;  /* 0x0000000904047211 */ /* 0x000fe400000f1405 */
[----:B------:R-:W-:Y:S01]  /*d1c0*/  LOP3.LUT R15, R15, 0xffffffe0, RZ, 0xc0, !PT ;  /* 0xffffffe00f0f7812 */ /* 0x000fe200078ec0ff */
[----:B------:R-:W-:Y:S01]  /*d1d0*/  SHFL.IDX PT, R10, R8, RZ, 0x1c1f ;  /* 0x001c1fff080a7589 */ /* 0x000fe200000e0000 */
[----:B------:R-:W-:-:S03]  /*d1e0*/  IMAD.IADD R5, R23, 0x1, R233 ;  /* 0x0000000117057824 */ /* 0x000fc600078e02e9 */
[----:B------:R-:W1:Y:S01]  /*d1f0*/  SHFL.IDX PT, R11, R4, RZ, 0x1c1f ;  /* 0x001c1fff040b7589 */ /* 0x000e6200000e0000 */
[----:B------:R-:W-:-:S03]  /*d200*/  IMAD.IADD R15, R24, 0x1, -R15 ;  /* 0x00000001180f7824 */ /* 0x000fc600078e0a0f */
        /* <DEDUP_REMOVED lines=62> */
.L_x_975:
[----:B------:R-:W-:Y:S05]  /*d5f0*/  BRA.DIV ~URZ, `(.L_x_909) ;  /* 0x00003d527f007947 */ /* 0x000fea000b800000 */
[----:B------:R3:W4:Y:S02]  /*d600*/  SHFL.IDX PT, R0, R13, RZ, 0x181f ;  /* 0x00181fff0d007589 */ /* 0x00072400000e0000 */
.L_x_976:
[----:B------:R-:W-:Y:S01]  /*d610*/  ISETP.GE.AND P0, PT, R11, R4, PT ;  /* 0x000000040b00720c */ /* 0x000fe20003f06270 */
[----:B------:R-:W-:-:S12]  /*d620*/  BSSY B0, `(.L_x_910) ;  /* 0x0000010000007945 */ /* 0x000fd80003800000 */
[----:B------:R-:W-:Y:S05]  /*d630*/  @P0 BRA `(.L_x_911) ;  /* 0x000000e000000947 */ /* 0x000fea0003800000 */
[----:B------:R-:W5:Y:S04]  /*d640*/  LDL R14, [R1+0x14] ;  /* 0x00001400010e7983 */ /* 0x000f680000100800 */
[----:B---3--:R-:W3:Y:S01]  /*d650*/  LDL R5, [R1+0x10] ;  /* 0x0000100001057983 */ /* 0x008ee20000100800 */
        /* <DEDUP_REMOVED lines=12> */
.L_x_911:
[----:B------:R-:W-:Y:S05]  /*d720*/  BSYNC B0 ;  /* 0x0000000000007941 */ /* 0x000fea0003800000 */
.L_x_910:
[----:B------:R-:W-:Y:S05]  /*d730*/  BRA.DIV ~URZ, `(.L_x_912) ;  /* 0x00003c727f007947 */ /* 0x000fea000b800000 */
[----:B--2---:R2:W1:Y:S04]  /*d740*/  SHFL.IDX PT, R10, R12, 0x1, 0x181f ;  /* 0x00381f000c0a7f89 */ /* 0x00446800000e0000 */
[----:B----4-:R2:W4:Y:S02]  /*d750*/  SHFL.IDX PT, R0, R13, 0x1, 0x181f ;  /* 0x00381f000d007f89 */ /* 0x01052400000e0000 */
.L_x_977:
[----:B------:R-:W-:Y:S01]  /*d760*/  IADD3 R2, R11, 0x20, RZ ;  /* 0x000000200b027810 */ /* 0x000fe20007ffe0ff */
[----:B------:R-:W-:Y:S03]  /*d770*/  BSSY B0, `(.L_x_913) ;  /* 0x0000011000007945 */ /* 0x000fe60003800000 */
[----:B------:R-:W-:-:S13]  /*d780*/  ISETP.GE.AND P0, PT, R2, R4, PT ;  /* 0x000000040200720c */ /* 0x000fda0003f06270 */
[----:B------:R-:W-:Y:S05]  /*d790*/  @P0 BRA `(.L_x_914) ;  /* 0x000000e000000947 */ /* 0x000fea0003800000 */
[----:B------:R-:W5:Y:S04]  /*d7a0*/  LDL R14, [R1+0x14] ;  /* 0x00001400010e7983 */ /* 0x000f680000100800 */
[----:B--2---:R-:W2:Y:S01]  /*d7b0*/  LDL R5, [R1+0x10] ;  /* 0x0000100001057983 */ /* 0x004ea20000100800 */
        /* <DEDUP_REMOVED lines=12> */
.L_x_914:
[----:B------:R-:W-:Y:S05]  /*d880*/  BSYNC B0 ;  /* 0x0000000000007941 */ /* 0x000fea0003800000 */
.L_x_913:
[----:B------:R-:W-:Y:S05]  /*d890*/  BRA.DIV ~URZ, `(.L_x_915) ;  /* 0x00003bd27f007947 */ /* 0x000fea000b800000 */
[----:B-1----:R1:W2:Y:S02]  /*d8a0*/  SHFL.IDX PT, R10, R12, 0x2, 0x181f ;  /* 0x00581f000c0a7f89 */ /* 0x0022a400000e0000 */
.L_x_978:
[----:B------:R-:W-:Y:S05]  /*d8b0*/  BRA.DIV ~URZ, `(.L_x_916) ;  /* 0x00003c227f007947 */ /* 0x000fea000b800000 */
[----:B----4-:R4:W1:Y:S02]  /*d8c0*/  SHFL.IDX PT, R0, R13, 0x2, 0x181f ;  /* 0x00581f000d007f89 */ /* 0x01086400000e0000 */
.L_x_979:
[----:B------:R-:W-:Y:S01]  /*d8d0*/  IADD3 R2, R11, 0x40, RZ ;  /* 0x000000400b027810 */ /* 0x000fe20007ffe0ff */
[----:B------:R-:W-:Y:S03]  /*d8e0*/  BSSY B0, `(.L_x_917) ;  /* 0x0000011000007945 */ /* 0x000fe60003800000 */
[----:B------:R-:W-:-:S13]  /*d8f0*/  ISETP.GE.AND P0, PT, R2, R4, PT ;  /* 0x000000040200720c */ /* 0x000fda0003f06270 */
[----:B------:R-:W-:Y:S05]  /*d900*/  @P0 BRA `(.L_x_918) ;  /* 0x000000e000000947 */ /* 0x000fea0003800000 */
[----:B------:R-:W5:Y:S04]  /*d910*/  LDL R14, [R1+0x14] ;  /* 0x00001400010e7983 */ /* 0x000f680000100800 */
[----:B---3--:R-:W3:Y:S01]  /*d920*/  LDL R5, [R1+0x10] ;  /* 0x0000100001057983 */ /* 0x008ee20000100800 */
        /* <DEDUP_REMOVED lines=12> */
.L_x_918:
[----:B------:R-:W-:Y:S05]  /*d9f0*/  BSYNC B0 ;  /* 0x0000000000007941 */ /* 0x000fea0003800000 */
.L_x_917:
[----:B------:R-:W-:Y:S05]  /*da00*/  BRA.DIV ~URZ, `(.L_x_919) ;  /* 0x00003b327f007947 */ /* 0x000fea000b800000 */
[----:B-1----:R1:W3:Y:S04]  /*da10*/  SHFL.IDX PT, R6, R12, 0x3, 0x181f ;  /* 0x00781f000c067f89 */ /* 0x0022e800000e0000 */
[----:B------:R1:W4:Y:S02]  /*da20*/  SHFL.IDX PT, R0, R13, 0x3, 0x181f ;  /* 0x00781f000d007f89 */ /* 0x00032400000e0000 */
.L_x_980:
        /* <DEDUP_REMOVED lines=14> */
[----:B------:R-:W4:Y:S01]  /*db10*/  LDL R7, [R1+0x10] ;  /* 0x0000100001077983 */ /* 0x000f220000100800 */
[----:B---3--:R-:W-:-:S04]  /*db20*/  LEA R2, P0, R239, R0, 0x1 ;  /* 0x00000000ef027211 */ /* 0x008fc800078008ff */
[----:B----4-:R-:W-:-:S05]  /*db30*/  LEA.HI.X R3, R239, R6, R7, 0x1, P0 ;  /* 0x00000006ef037211 */ /* 0x010fca00000f0c07 */
[----:B------:R3:W-:Y:S01]  /*db40*/  ST.E.128 [R2.64], R60 ;  /* 0x0000003c02007985 */ /* 0x0007e2000c101d06 */
[----:B------:R-:W-:Y:S05]  /*db50*/  BRA `(.L_x_920) ;  /* 0x00001f4000007947 */ /* 0x000fea0003800000 */
.L_x_907:
        /* <DEDUP_REMOVED lines=34> */
.L_x_981:
[----:B------:R-:W-:Y:S05]  /*dd80*/  BRA.DIV ~URZ, `(.L_x_922) ;  /* 0x000038e27f007947 */ /* 0x000fea000b800000 */
[----:B------:R3:W4:Y:S02]  /*dd90*/  SHFL.IDX PT, R0, R33, RZ, 0x1c1f ;  /* 0x001c1fff21007589 */ /* 0x00072400000e0000 */
.L_x_982:
        /* <DEDUP_REMOVED lines=48> */
[----:B------:R-:W-:Y:S02]  /*e0a0*/  ISETP.GE.AND P6, PT, R16, c[0x0][0x3c8], PT ;  /* 0x0000f20010007a0c */ /* 0x000fe40003fc6270 */
[C---:B------:R-:W-:Y:S02]  /*e0b0*/  IADD3 R87, R229.reuse, 0xb0, RZ ;  /* 0x000000b0e5577810 */ /* 0x040fe40007ffe0ff */
[C---:B------:R-:W-:Y:S01]  /*e0c0*/  IADD3 R5, R229.reuse, 0xb8, RZ ;  /* 0x000000b8e5057810 */ /* 0x040fe20007ffe0ff */
[----:B----4-:R-:W-:Y:S01]  /*e0d0*/  @!P4 IMAD.MOV.U32 R6, RZ, RZ, R0 ;  /* 0x000000ffff06c224 */ /* 0x010fe200078e0000 */
[----:B------:R-:W-:Y:S01]  /*e0e0*/  IADD3 R90, R229, 0xb0, RZ ;  /* 0x000000b0e55a7810 */ /* 0x000fe20007ffe0ff */
[----:B--2---:R-:W-:Y:S01]  /*e0f0*/  @!P4 IMAD.MOV.U32 R7, RZ, RZ, R4 ;  /* 0x000000ffff07c224 */ /* 0x004fe200078e0004 */
[----:B------:R-:W-:-:S02]  /*e100*/  @!P2 LEA R2, P3, R13, R0, 0x2 ;  /* 0x000000000d02a211 */ /* 0x000fc400078610ff */
[C---:B------:R-:W-:Y:S01]  /*e110*/  IADD3 R55, R229.reuse, 0xb8, RZ ;  /* 0x000000b8e5377810 */ /* 0x040fe20007ffe0ff */
[----:B------:R-:W-:Y:S01]  /*e120*/  @!P4 IMAD.WIDE R6, R229, 0x4, R6 ;  /* 0x00000004e506c825 */ /* 0x000fe200078e0206 */
[----:B------:R-:W-:Y:S02]  /*e130*/  @!P2 LEA.HI.X R3, R13, R4, R35, 0x2, P3 ;  /* 0x000000040d03a211 */ /* 0x000fe400018f1423 */
[----:B------:R-:W-:Y:S02]  /*e140*/  SHF.R.S32.HI R90, RZ, 0x1f, R90 ;  /* 0x0000001fff5a7819 */ /* 0x000fe4000001145a */
[----:B------:R2:W-:Y:S01]  /*e150*/  @!P4 ST.E.64 [R6.64], R144 ;  /* 0x000000900600c985 */ /* 0x0005e2000c101b06 */
[----:B------:R-:W-:-:S03]  /*e160*/  SHF.R.S32.HI R55, RZ, 0x1f, R55 ;  /* 0x0000001fff377819 */ /* 0x000fc60000011437 */
        /* <DEDUP_REMOVED lines=45> */
[----:B------:R-:W-:Y:S02]  /*e440*/  @!P2 LEA.HI.X R3, R25, R4, R46, 0x2, P3 ;  /* 0x000000041903a211 */ /* 0x000fe400018f142e */
[----:B------:R-:W-:Y:S01]  /*e450*/  ISETP.GE.AND P4, PT, R28, c[0x0][0x3c8], PT ;  /* 0x0000f2001c007a0c */ /* 0x000fe20003f86270 */
[----:B------:R2:W-:Y:S01]  /*e460*/  @!P6 ST.E.64 [R6.64], R140 ;  /* 0x0000008c0600e985 */ /* 0x0005e2000c101b06 */
[----:B------:R-:W-:-:S03]  /*e470*/  ISETP.GE.AND P6, PT, R29, c[0x0][0x3c8], PT ;  /* 0x0000f2001d007a0c */ /* 0x000fc60003fc6270 */
[----:B------:R4:W-:Y:S01]  /*e480*/  @!P2 ST.E.64 [R2.64], R142 ;  /* 0x0000008e0200a985 */ /* 0x0009e2000c101b06 */
[CC--:B--2---:R-:W-:Y:S02]  /*e490*/  @!P5 LEA R6, P3, R26.reuse, R0.reuse, 0x2 ;  /* 0x000000001a06d211 */ /* 0x0c4fe400078610ff */
[C---:B----4-:R-:W-:Y:S02]  /*e4a0*/  @!P1 LEA R2, P2, R27.reuse, R0, 0x2 ;  /* 0x000000001b029211 */ /* 0x050fe400078410ff */
[-C--:B------:R-:W-:Y:S02]  /*e4b0*/  @!P5 LEA.HI.X R7, R26, R4.reuse, R47, 0x2, P3 ;  /* 0x000000041a07d211 */ /* 0x080fe400018f142f */
[----:B------:R-:W-:Y:S02]  /*e4c0*/  ISETP.GE.AND P3, PT, R30, c[0x0][0x3c8], PT ;  /* 0x0000f2001e007a0c */ /* 0x000fe40003f66270 */
[----:B------:R-:W-:Y:S01]  /*e4d0*/  @!P1 LEA.HI.X R3, R27, R4, R48, 0x2, P2 ;  /* 0x000000041b039211 */ /* 0x000fe200010f1430 */
[----:B------:R2:W-:Y:S01]  /*e4e0*/  @!P5 ST.E.64 [R6.64], R60 ;  /* 0x0000003c0600d985 */ /* 0x0005e2000c101b06 */
[----:B------:R-:W-:-:S03]  /*e4f0*/  @!P6 LEA R8, P2, R29, R0, 0x2 ;  /* 0x000000001d08e211 */ /* 0x000fc600078410ff */
[----:B------:R4:W-:Y:S01]  /*e500*/  @!P1 ST.E.64 [R2.64], R64 ;  /* 0x0000004002009985 */ /* 0x0009e2000c101b06 */
[----:B------:R-:W-:Y:S02]  /*e510*/  ISETP.GE.AND P1, PT, R31, c[0x0][0x3c8], PT ;  /* 0x0000f2001f007a0c */ /* 0x000fe40003f26270 */
[----:B------:R-:W-:-:S05]  /*e520*/  @!P6 LEA.HI.X R9, R29, R4, R50, 0x2, P2 ;  /* 0x000000041d09e211 */ /* 0x000fca00010f1432 */
[----:B------:R-:W-:Y:S01]  /*e530*/  @!P6 ST.E.64 [R8.64], R146 ;  /* 0x000000920800e985 */ /* 0x000fe2000c101b06 */
[----:B------:R-:W-:Y:S02]  /*e540*/  ISETP.GE.AND P6, PT, R32, c[0x0][0x3c8], PT ;  /* 0x0000f20020007a0c */ /* 0x000fe40003fc6270 */
[-C--:B--2---:R-:W-:Y:S02]  /*e550*/  @!P3 LEA R6, P2, R30, R0.reuse, 0x2 ;  /* 0x000000001e06b211 */ /* 0x084fe400078410ff */
[----:B----4-:R-:W-:Y:S02]  /*e560*/  @!P4 LEA R2, P5, R28, R0, 0x2 ;  /* 0x000000001c02c211 */ /* 0x010fe400078a10ff */
[-C--:B------:R-:W-:Y:S02]  /*e570*/  @!P3 LEA.HI.X R7, R30, R4.reuse, R51, 0x2, P2 ;  /* 0x000000041e07b211 */ /* 0x080fe400010f1433 */
[----:B------:R-:W-:Y:S02]  /*e580*/  @!P4 LEA.HI.X R3, R28, R4, R49, 0x2, P5 ;  /* 0x000000041c03c211 */ /* 0x000fe400028f1431 */
[----:B------:R-:W-:-:S03]  /*e590*/  ISETP.GE.AND P5, PT, R91, c[0x0][0x3c8], PT ;  /* 0x0000f2005b007a0c */ /* 0x000fc60003fa6270 */
[----:B------:R2:W-:Y:S01]  /*e5a0*/  @!P4 ST.E.64 [R2.64], R68 ;  /* 0x000000440200c985 */ /* 0x0005e2000c101b06 */
[----:B------:R-:W-:-:S03]  /*e5b0*/  ISETP.GE.AND P4, PT, R87, c[0x0][0x3c8], PT ;  /* 0x0000f20057007a0c */ /* 0x000fc60003f86270 */
[----:B------:R4:W-:Y:S01]  /*e5c0*/  @!P3 ST.E.64 [R6.64], R72 ;  /* 0x000000480600b985 */ /* 0x0009e2000c101b06 */
[----:B------:R-:W-:Y:S02]  /*e5d0*/  ISETP.GE.AND P3, PT, R5, c[0x0][0x3c8], PT ;  /* 0x0000f20005007a0c */ /* 0x000fe40003f66270 */
[----:B--2---:R-:W-:-:S04]  /*e5e0*/  @!P1 LEA R2, P2, R31, R0, 0x2 ;  /* 0x000000001f029211 */ /* 0x004fc800078410ff */
[----:B------:R-:W-:Y:S02]  /*e5f0*/  @!P1 LEA.HI.X R3, R31, R4, R52, 0x2, P2 ;  /* 0x000000041f039211 */ /* 0x000fe400010f1434 */
[----:B------:R-:W-:-:S03]  /*e600*/  @!P6 LEA R10, P2, R32, R0, 0x2 ;  /* 0x00000000200ae211 */ /* 0x000fc600078410ff */
[----:B------:R2:W-:Y:S01]  /*e610*/  @!P1 ST.E.64 [R2.64], R76 ;  /* 0x0000004c02009985 */ /* 0x0005e2000c101b06 */
[----:B------:R-:W-:Y:S02]  /*e620*/  @!P5 LEA R8, P1, R91, R0, 0x2 ;  /* 0x000000005b08d211 */ /* 0x000fe400078210ff */
[----:B------:R-:W-:Y:S02]  /*e630*/  @!P6 LEA.HI.X R11, R32, R4, R54, 0x2, P2 ;  /* 0x00000004200be211 */ /* 0x000fe400010f1436 */
[----:B----4-:R-:W-:Y:S02]  /*e640*/  @!P4 LEA R6, P2, R87, R0, 0x2 ;  /* 0x000000005706c211 */ /* 0x010fe400078410ff */
        /* <DEDUP_REMOVED lines=8> */
.L_x_924:
[----:B------:R-:W-:Y:S05]  /*e6d0*/  BSYNC B0 ;  /* 0x0000000000007941 */ /* 0x000fea0003800000 */
.L_x_923:
[----:B------:R-:W-:Y:S05]  /*e6e0*/  BRA.DIV ~URZ, `(.L_x_925) ;  /* 0x00002fe27f007947 */ /* 0x000fea000b800000 */
[----:B--2---:R2:W1:Y:S04]  /*e6f0*/  SHFL.IDX PT, R4, R12, 0x1, 0x1c1f ;  /* 0x003c1f000c047f89 */ /* 0x00446800000e0000 */
[----:B----4-:R2:W4:Y:S02]  /*e700*/  SHFL.IDX PT, R0, R33, 0x1, 0x1c1f ;  /* 0x003c1f0021007f89 */ /* 0x01052400000e0000 */
.L_x_983:
        /* <DEDUP_REMOVED lines=8> */
[CC--:B----4-:R-:W-:Y:S02]  /*e790*/  @!P2 LEA R10, P6, R14.reuse, R0.reuse, 0x2 ;  /* 0x000000000e0aa211 */ /* 0x0d0fe400078c10ff */
[----:B-12---:R-:W-:Y:S02]  /*e7a0*/  @!P3 LEA R12, P0, R13, R0, 0x2 ;  /* 0x000000000d0cb211 */ /* 0x006fe400078010ff */
[----:B------:R-:W-:Y:S01]  /*e7b0*/  @!P2 LEA.HI.X R11, R14, R4, R34, 0x2, P6 ;  /* 0x000000040e0ba211 */ /* 0x000fe200030f1422 */
[----:B------:R-:W-:Y:S01]  /*e7c0*/  @!P4 IMAD.MOV.U32 R14, RZ, RZ, R0 ;  /* 0x000000ffff0ec224 */ /* 0x000fe200078e0000 */
[----:B------:R-:W-:-:S02]  /*e7d0*/  @!P1 LEA R8, P6, R15, R0, 0x2 ;  /* 0x000000000f089211 */ /* 0x000fc400078c10ff */
[-C--:B------:R-:W-:Y:S02]  /*e7e0*/  @!P3 LEA.HI.X R13, R13, R4.reuse, R35, 0x2, P0 ;  /* 0x000000040d0db211 */ /* 0x080fe400000f1423 */
[----:B------:R-:W-:Y:S01]  /*e7f0*/  @!P1 LEA.HI.X R9, R15, R4, R36, 0x2, P6 ;  /* 0x000000040f099211 */ /* 0x000fe200030f1424 */
[----:B------:R-:W-:Y:S01]  /*e800*/  @!P4 IMAD.MOV.U32 R15, RZ, RZ, R4 ;  /* 0x000000ffff0fc224 */ /* 0x000fe200078e0004 */
[----:B------:R-:W-:Y:S02]  /*e810*/  ISETP.GE.AND P0, PT, R17, c[0x0][0x3c8], PT ;  /* 0x0000f20011007a0c */ /* 0x000fe40003f06270 */
[C---:B------:R-:W-:Y:S01]  /*e820*/  @!P5 LEA R6, P6, R16.reuse, R0, 0x2 ;  /* 0x000000001006d211 */ /* 0x040fe200078c10ff */
[C---:B------:R-:W-:Y:S01]  /*e830*/  @!P4 IMAD.WIDE R14, R229.reuse, 0x4, R14 ;  /* 0x00000004e50ec825 */ /* 0x040fe200078e020e */
[----:B---3--:R-:W-:Y:S02]  /*e840*/  IADD3 R33, R229, 0xb0, RZ ;  /* 0x000000b0e5217810 */ /* 0x008fe40007ffe0ff */
[----:B------:R-:W-:-:S02]  /*e850*/  @!P5 LEA.HI.X R7, R16, R4, R37, 0x2, P6 ;  /* 0x000000041007d211 */ /* 0x000fc400030f1425 */
[----:B------:R-:W-:Y:S01]  /*e860*/  @!P4 ST.E.64 [R14.64], R160 ;  /* 0x000000a00e00c985 */ /* 0x000fe2000c101b06 */
[----:B------:R-:W-:Y:S02]  /*e870*/  ISETP.GE.AND P4, PT, R18, c[0x0][0x3c8], PT ;  /* 0x0000f20012007a0c */ /* 0x000fe40003f86270 */
[----:B------:R-:W-:Y:S01]  /*e880*/  SHF.R.S32.HI R33, RZ, 0x1f, R33 ;  /* 0x0000001fff217819 */ /* 0x000fe20000011421 */
[----:B------:R-:W-:Y:S01]  /*e890*/  @!P3 ST.E.64 [R12.64], R154 ;  /* 0x0000009a0c00b985 */ /* 0x000fe2000c101b06 */
[----:B------:R-:W-:Y:S02]  /*e8a0*/  @!P0 LEA R2, P6, R17, R0, 0x2 ;  /* 0x0000000011028211 */ /* 0x000fe400078c10ff */
[----:B------:R-:W-:Y:S01]  /*e8b0*/  ISETP.GE.AND P3, PT, R19, c[0x0][0x3c8], PT ;  /* 0x0000f20013007a0c */ /* 0x000fe20003f66270 */
[----:B------:R-:W-:Y:S01]  /*e8c0*/  @!P2 ST.E.64 [R10.64], R150 ;  /* 0x000000960a00a985 */ /* 0x000fe2000c101b06 */
[----:B------:R-:W-:Y:S02]  /*e8d0*/  ISETP.GE.AND P2, PT, R21, c[0x0][0x3c8], PT ;  /* 0x0000f20015007a0c */ /* 0x000fe40003f46270 */
[----:B------:R-:W-:Y:S01]  /*e8e0*/  @!P0 LEA.HI.X R3, R17, R4, R38, 0x2, P6 ;  /* 0x0000000411038211 */ /* 0x000fe200030f1426 */
[----:B------:R-:W-:Y:S01]  /*e8f0*/  @!P1 ST.E.64 [R8.64], R106 ;  /* 0x0000006a08009985 */ /* 0x000fe2000c101b06 */
[----:B------:R-:W-:-:S03]  /*e900*/  ISETP.GE.AND P1, PT, R20, c[0x0][0x3c8], PT ;  /* 0x0000f20014007a0c */ /* 0x000fc60003f26270 */
[----:B------:R1:W-:Y:S01]  /*e910*/  @!P5 ST.E.64 [R6.64], R92 ;  /* 0x0000005c0600d985 */ /* 0x0003e2000c101b06 */
[----:B------:R-:W-:-:S03]  /*e920*/  ISETP.GE.AND P5, PT, R22, c[0x0][0x3c8], PT ;  /* 0x0000f20016007a0c */ /* 0x000fc60003fa6270 */
[----:B------:R2:W-:Y:S01]  /*e930*/  @!P0 ST.E.64 [R2.64], R84 ;  /* 0x0000005402008985 */ /* 0x0005e2000c101b06 */
        /* <DEDUP_REMOVED lines=72> */
.L_x_905:
[----:B------:R-:W2:Y:S04]  /*edc0*/  LDL.LU R7, [R1+0x18] ;  /* 0x0000180001077983 */ /* 0x000ea80000300800 */
[----:B------:R-:W3:Y:S01]  /*edd0*/  LDL R6, [R1+0xc] ;  /* 0x00000c0001067983 */ /* 0x000ee20000100800 */
[----:B------:R-:W-:Y:S01]  /*ede0*/  ISETP.NE.U32.AND P1, PT, RZ, c[0x0][0x508], PT ;  /* 0x00014200ff007a0c */ /* 0x000fe20003f25070 */
[----:B------:R-:W-:Y:S01]  /*edf0*/  IMAD.MOV.U32 R4, RZ, RZ, 0x4 ;  /* 0x00000004ff047424 */ /* 0x000fe200078e00ff */
[----:B------:R-:W-:Y:S01]  /*ee00*/  ISETP.NE.U32.AND P2, PT, RZ, c[0x0][0x500], PT ;  /* 0x00014000ff007a0c */ /* 0x000fe20003f45070 */
[----:B------:R-:W-:Y:S01]  /*ee10*/  IMAD.MOV.U32 R0, RZ, RZ, RZ ;  /* 0x000000ffff007224 */ /* 0x000fe200078e00ff */
[----:B------:R-:W-:Y:S01]  /*ee20*/  ISETP.NE.AND.EX P1, PT, RZ, c[0x0][0x50c], PT, P1 ;  /* 0x00014300ff007a0c */ /* 0x000fe20003f25310 */
[----:B------:R-:W-:Y:S01]  /*ee30*/  IMAD.MOV.U32 R18, RZ, RZ, c[0x0][0x388] ;  /* 0x0000e200ff127624 */ /* 0x000fe200078e00ff */
[----:B------:R-:W-:Y:S01]  /*ee40*/  ISETP.NE.AND.EX P2, PT, RZ, c[0x0][0x504], PT, P2 ;  /* 0x00014100ff007a0c */ /* 0x000fe20003f45320 */
[----:B-1----:R-:W-:-:S10]  /*ee50*/  IMAD.WIDE R4, R243, R4, c[0x0][0x500] ;  /* 0x00014000f3047625 */ /* 0x002fd400078e0204 */
[C---:B------:R-:W-:Y:S02]  /*ee60*/  @P1 LEA R2, P0, R243.reuse, c[0x0][0x508], 0x2 ;  /* 0x00014200f3021a11 */ /* 0x040fe400078010ff */
[----:B------:R1:W5:Y:S02]  /*ee70*/  @P2 LDG.E R0, [R4.64] ;  /* 0x0000000604002981 */ /* 0x000364000c1e1900 */
[----:B---3--:R-:W-:-:S05]  /*ee80*/  @P1 LEA.HI.X R3, R243, c[0x0][0x50c], R6, 0x2, P0 ;  /* 0x00014300f3031a11 */ /* 0x008fca00000f1406 */
[----:B------:R1:W5:Y:S01]  /*ee90*/  @P1 LDG.E R18, [R2.64] ;  /* 0x0000000602121981 */ /* 0x000362000c1e1900 */
[----:B--2---:R-:W-:-:S04]  /*eea0*/  ISETP.NE.AND P0, PT, R7, RZ, PT ;  /* 0x000000ff0700720c */ /* 0x004fc80003f05270 */
[----:B------:R-:W-:Y:S01]  /*eeb0*/  SEL R17, R7, c[0x0][0x3d4], P0 ;  /* 0x0000f50007117a07 */ /* 0x000fe20000000000 */
[----:B------:R-:W-:Y:S05]  /*eec0*/  @P1 BRA `(.L_x_926) ;  /* 0x0000004000001947 */ /* 0x000fea0003800000 */
[----:B------:R-:W-:Y:S05]  /*eed0*/  @!P2 BRA `(.L_x_926) ;  /* 0x000000300000a947 */ /* 0x000fea0003800000 */
[----:B-1----:R1:W2:Y:S04]  /*eee0*/  LDG.E R2, [R4.64] ;  /* 0x0000000604027981 */ /* 0x0022a8000c1e1900 */
[----:B-1----:R-:W2:Y:S02]  /*eef0*/  LDG.E R4, [R4.64+0x4] ;  /* 0x0000040604047981 */ /* 0x002ea4000c1e1900 */
[----:B--2--5:R-:W-:Y:S02]  /*ef00*/  IADD3 R18, -R2, R4, RZ ;  /* 0x0000000402127210 */ /* 0x024fe40007ffe1ff */
.L_x_926:
        /* <DEDUP_REMOVED lines=8> */
[----:B------:R-:W-:-:S04]  /*ef90*/  IADD3 R9, R233, R3, RZ ;  /* 0x00000003e9097210 */ /* 0x000fc80007ffe0ff */
[----:B------:R-:W-:-:S13]  /*efa0*/  ISETP.GE.AND P0, PT, R9, R2, PT ;  /* 0x000000020900720c */ /* 0x000fda0003f06270 */
[----:B------:R-:W-:Y:S05]  /*efb0*/  @P0 BRA `(.L_x_928) ;  /* 0x000002d000000947 */ /* 0x000fea0003800000 */
[----:B------:R-:W2:Y:S04]  /*efc0*/  LDL R4, [R1] ;  /* 0x0000000001047983 */ /* 0x000ea80000100800 */
[----:B------:R-:W3:Y:S01]  /*efd0*/  LDL.LU R21, [R1+0x1c] ;  /* 0x00001c0001157983 */ /* 0x000ee20000300800 */
[----:B------:R-:W-:Y:S01]  /*efe0*/  IMAD.MOV.U32 R2, RZ, RZ, 0x368 ;  /* 0x00000368ff027424 */ /* 0x000fe200078e00ff */
[----:B------:R-:W-:-:S04]  /*eff0*/  ISETP.GT.AND P2, PT, R17, 0x1, PT ;  /* 0x000000011100780c */ /* 0x000fc80003f44270 */
[----:B------:R-:W-:-:S04]  /*f000*/  SEL R2, R2, 0x328, P2 ;  /* 0x0000032802027807 */ /* 0x000fc80001000000 */
[----:B------:R1:W4:Y:S08]  /*f010*/  LDC.64 R10, c[0x0][R2+0x170] ;  /* 0x00005c00020a7b82 */ /* 0x0003300000000a00 */
[----:B------:R1:W2:Y:S08]  /*f020*/  LDC.64 R6, c[0x0][R2+0x168] ;  /* 0x00005a0002067b82 */ /* 0x0002b00000000a00 */
[----:B------:R1:W5:Y:S08]  /*f030*/  LDC.64 R14, c[0x0][R2+0x178] ;  /* 0x00005e00020e7b82 */ /* 0x0003700000000a00 */
[----:B------:R1:W2:Y:S02]  /*f040*/  LDC.64 R12, c[0x0][R2+0x160] ;  /* 0x00005800020c7b82 */ /* 0x0002a40000000a00 */
[----:B-1----:R-:W-:-:S02]  /*f050*/  IMAD.MOV.U32 R2, RZ, RZ, c[0x0][0x4e8] ;  /* 0x00013a00ff027624 */ /* 0x002fc400078e00ff */
[----:B----4-:R-:W-:-:S03]  /*f060*/  IMAD R3, R11, R8, RZ ;  /* 0x000000080b037224 */ /* 0x010fc600078e02ff */
[----:B------:R-:W-:Y:S02]  /*f070*/  ISETP.NE.AND P0, PT, R2, 0x1, PT ;  /* 0x000000010200780c */ /* 0x000fe40003f05270 */
[----:B------:R-:W-:-:S11]  /*f080*/  MOV R2, R9 ;  /* 0x0000000900027202 */ /* 0x000fd60000000f00 */
[----:B------:R-:W-:-:S05]  /*f090*/  @P0 IMAD.HI.U32 R19, R9, c[0x0][0x4ec], RZ ;  /* 0x00013b0009130a27 */ /* 0x000fca00078e00ff */
[----:B------:R-:W-:Y:S01]  /*f0a0*/  @P0 SHF.R.U32.HI R2, RZ, c[0x0][0x4f0], R19 ;  /* 0x00013c00ff020a19 */ /* 0x000fe20000011613 */
[-C--:B--2---:R-:W-:Y:S02]  /*f0b0*/  IMAD R11, R7, R4.reuse, RZ ;  /* 0x00000004070b7224 */ /* 0x084fe400078e02ff */
[----:B------:R-:W-:-:S04]  /*f0c0*/  IMAD.WIDE.U32 R6, R6, R4, RZ ;  /* 0x0000000406067225 */ /* 0x000fc800078e00ff */
[----:B------:R-:W-:-:S04]  /*f0d0*/  IMAD.WIDE.U32 R4, R10, R8, RZ ;  /* 0x000000080a047225 */ /* 0x000fc800078e00ff */
[----:B------:R-:W-:Y:S01]  /*f0e0*/  IMAD R10, R10, R20, R3 ;  /* 0x000000140a0a7224 */ /* 0x000fe200078e0203 */
[----:B---3--:R-:W-:Y:S01]  /*f0f0*/  SEL R3, R21, RZ, P2 ;  /* 0x000000ff15037207 */ /* 0x008fe20001000000 */
[----:B------:R-:W-:Y:S01]  /*f100*/  IMAD.IADD R11, R7, 0x1, R11 ;  /* 0x00000001070b7824 */ /* 0x000fe200078e020b */
[----:B------:R-:W-:Y:S01]  /*f110*/  IADD3 R19, P1, P0, R4, R6, R0 ;  /* 0x0000000604137210 */ /* 0x000fe2000783e000 */
[----:B------:R-:W-:Y:S01]  /*f120*/  IMAD.MOV R6, RZ, RZ, -R2 ;  /* 0x000000ffff067224 */ /* 0x000fe200078e0a02 */
[----:B------:R-:W-:Y:S01]  /*f130*/  IADD3 R7, R5, R10, RZ ;  /* 0x0000000a05077210 */ /* 0x000fe20007ffe0ff */
        /* <DEDUP_REMOVED lines=21> */
.L_x_928:
[----:B------:R-:W-:Y:S05]  /*f290*/  BSYNC B0 ;  /* 0x0000000000007941 */ /* 0x000fea0003800000 */
.L_x_927:
[----:B------:R-:W-:-:S13]  /*f2a0*/  ISETP.GT.AND P0, PT, R17, 0x1, PT ;  /* 0x000000011100780c */ /* 0x000fda0003f04270 */
[----:B------:R-:W-:Y:S05]  /*f2b0*/  @P0 BRA `(.L_x_920) ;  /* 0x000007e000000947 */ /* 0x000fea0003800000 */
[----:B-1----:R-:W2:Y:S04]  /*f2c0*/  LDL.LU R2, [R1] ;  /* 0x0000000001027983 */ /* 0x002ea80000300800 */
[----:B------:R-:W3:Y:S01]  /*f2d0*/  LDL R5, [R1+0x40] ;  /* 0x0000400001057983 */ /* 0x000ee20000100800 */
[----:B------:R-:W-:-:S03]  /*f2e0*/  IMAD R4, R16, c[0x0][0x3a0], RZ ;  /* 0x0000e80010047a24 */ /* 0x000fc600078e02ff */
[----:B------:R-:W1:Y:S02]  /*f2f0*/  S2R R10, SR_TID.X ;  /* 0x00000000000a7919 */ /* 0x000e640000002100 */
[----:B-1----:R-:W-:-:S04]  /*f300*/  SHF.R.S32.HI R9, RZ, 0x1f, R10 ;  /* 0x0000001fff097819 */ /* 0x002fc8000001140a */
[----:B------:R-:W-:-:S04]  /*f310*/  LEA.HI R9, R9, R10, RZ, 0x3 ;  /* 0x0000000a09097211 */ /* 0x000fc800078f18ff */
[----:B------:R-:W-:-:S04]  /*f320*/  SHF.R.S32.HI R9, RZ, 0x3, R9 ;  /* 0x00000003ff097819 */ /* 0x000fc80000011409 */
[----:B------:R-:W-:Y:S02]  /*f330*/  IADD3 R11, R9, R233, RZ ;  /* 0x000000e9090b7210 */ /* 0x000fe40007ffe0ff */
[----:B--2---:R-:W-:Y:S02]  /*f340*/  MOV R7, R2 ;  /* 0x0000000200077202 */ /* 0x004fe40000000f00 */
[----:B------:R-:W-:-:S04]  /*f350*/  MOV R2, c[0x0][0x4e8] ;  /* 0x00013a0000027a02 */ /* 0x000fc80000000f00 */
[----:B------:R-:W-:Y:S01]  /*f360*/  ISETP.NE.AND P0, PT, R2, 0x1, PT ;  /* 0x000000010200780c */ /* 0x000fe20003f05270 */
[----:B------:R-:W-:-:S04]  /*f370*/  IMAD.WIDE.U32 R2, R0, c[0x0][0x3a0], RZ ;  /* 0x0000e80000027a25 */ /* 0x000fc800078e00ff */
[----:B------:R-:W-:Y:S01]  /*f380*/  IMAD R0, R0, c[0x0][0x3a4], R4 ;  /* 0x0000e90000007a24 */ /* 0x000fe200078e0204 */
[----:B---3--:R-:W-:Y:S01]  /*f390*/  IADD3 R4, R5, R233, RZ ;  /* 0x000000e905047210 */ /* 0x008fe20007ffe0ff */
[----:B------:R-:W-:-:S03]  /*f3a0*/  IMAD R5, R20, c[0x0][0x3f0], RZ ;  /* 0x0000fc0014057a24 */ /* 0x000fc600078e02ff */
[----:B------:R-:W-:Y:S02]  /*f3b0*/  IADD3 R3, R3, R0, RZ ;  /* 0x0000000003037210 */ /* 0x000fe40007ffe0ff */
[----:B------:R-:W-:Y:S01]  /*f3c0*/  MOV R0, R4 ;  /* 0x0000000400007202 */ /* 0x000fe20000000f00 */
[----:B------:R-:W-:-:S04]  /*f3d0*/  @P0 IMAD.HI.U32 R6, R4, c[0x0][0x4ec], RZ ;  /* 0x00013b0004060a27 */ /* 0x000fc800078e00ff */
[----:B------:R-:W-:Y:S01]  /*f3e0*/  IMAD.WIDE.U32 R2, R7, c[0x0][0x3e8], R2 ;  /* 0x0000fa0007027a25 */ /* 0x000fe200078e0002 */
[----:B------:R-:W-:-:S03]  /*f3f0*/  @P0 SHF.R.U32.HI R0, RZ, c[0x0][0x4f0], R6 ;  /* 0x00013c00ff000a19 */ /* 0x000fc60000011606 */
[----:B------:R-:W-:Y:S01]  /*f400*/  IMAD R3, R7, c[0x0][0x3ec], R3 ;  /* 0x0000fb0007037a24 */ /* 0x000fe200078e0203 */
[----:B------:R-:W-:Y:S01]  /*f410*/  SHF.R.S32.HI R6, RZ, 0x1f, R0 ;  /* 0x0000001fff067819 */ /* 0x000fe20000011400 */
[----:B------:R-:W-:Y:S01]  /*f420*/  IMAD R7, R8, c[0x0][0x3f4], R5 ;  /* 0x0000fd0008077a24 */ /* 0x000fe200078e0205 */
[----:B------:R-:W-:Y:S01]  /*f430*/  IADD3 R5, -R0, RZ, RZ ;  /* 0x000000ff00057210 */ /* 0x000fe20007ffe1ff */
[----:B------:R-:W-:-:S04]  /*f440*/  IMAD.WIDE.U32 R2, R8, c[0x0][0x3f0], R2 ;  /* 0x0000fc0008027a25 */ /* 0x000fc800078e0002 */
[----:B------:R-:W-:Y:S01]  /*f450*/  IMAD R6, R6, c[0x0][0x3e0], RZ ;  /* 0x0000f80006067a24 */ /* 0x000fe200078e02ff */
[----:B------:R-:W-:Y:S01]  /*f460*/  IADD3 R3, R3, R7, RZ ;  /* 0x0000000703037210 */ /* 0x000fe20007ffe0ff */
        /* <DEDUP_REMOVED lines=13> */
.L_x_984:
[----:B------:R-:W-:Y:S05]  /*f540*/  BRA.DIV ~URZ, `(.L_x_930) ;  /* 0x000022b27f007947 */ /* 0x000fea000b800000 */
[----:B------:R3:W4:Y:S02]  /*f550*/  SHFL.IDX PT, R0, R12, RZ, 0x181f ;  /* 0x00181fff0c007589 */ /* 0x00072400000e0000 */
.L_x_985:
[----:B------:R-:W-:Y:S01]  /*f560*/  IMAD R10, R18, c[0x0][0x4e8], RZ ;  /* 0x00013a00120a7a24 */ /* 0x000fe200078e02ff */
[----:B------:R-:W-:Y:S04]  /*f570*/  BSSY B0, `(.L_x_931) ;  /* 0x0000011000007945 */ /* 0x000fe80003800000 */
[----:B------:R-:W-:-:S13]  /*f580*/  ISETP.GE.AND P0, PT, R11, R10, PT ;  /* 0x0000000a0b00720c */ /* 0x000fda0003f06270 */
        /* <DEDUP_REMOVED lines=15> */
.L_x_932:
[----:B------:R-:W-:Y:S05]  /*f680*/  BSYNC B0 ;  /* 0x0000000000007941 */ /* 0x000fea0003800000 */
.L_x_931:
[----:B------:R-:W-:Y:S05]  /*f690*/  BRA.DIV ~URZ, `(.L_x_933) ;  /* 0x000021c27f007947 */ /* 0x000fea000b800000 */
[----:B--2---:R2:W1:Y:S04]  /*f6a0*/  SHFL.IDX PT, R8, R9, 0x1, 0x181f ;  /* 0x00381f0009087f89 */ /* 0x00446800000e0000 */
[----:B----4-:R2:W4:Y:S02]  /*f6b0*/  SHFL.IDX PT, R0, R12, 0x1, 0x181f ;  /* 0x00381f000c007f89 */ /* 0x01052400000e0000 */
.L_x_986:
        /* <DEDUP_REMOVED lines=18> */
.L_x_935:
[----:B------:R-:W-:Y:S05]  /*f7e0*/  BSYNC B0 ;  /* 0x0000000000007941 */ /* 0x000fea0003800000 */
.L_x_934:
[----:B------:R-:W-:Y:S05]  /*f7f0*/  BRA.DIV ~URZ, `(.L_x_936) ;  /* 0x000021227f007947 */ /* 0x000fea000b800000 */
[----:B-1----:R1:W2:Y:S02]  /*f800*/  SHFL.IDX PT, R8, R9, 0x2, 0x181f ;  /* 0x00581f0009087f89 */ /* 0x0022a400000e0000 */
.L_x_987:
[----:B------:R-:W-:Y:S05]  /*f810*/  BRA.DIV ~URZ, `(.L_x_937) ;  /* 0x000021727f007947 */ /* 0x000fea000b800000 */
[----:B----4-:R4:W1:Y:S02]  /*f820*/  SHFL.IDX PT, R0, R12, 0x2, 0x181f ;  /* 0x00581f000c007f89 */ /* 0x01086400000e0000 */
.L_x_988:
        /* <DEDUP_REMOVED lines=18> */
.L_x_939:
[----:B------:R-:W-:Y:S05]  /*f950*/  BSYNC B0 ;  /* 0x0000000000007941 */ /* 0x000fea0003800000 */
.L_x_938:
[----:B------:R-:W-:Y:S05]  /*f960*/  BRA.DIV ~URZ, `(.L_x_940) ;  /* 0x000020827f007947 */ /* 0x000fea000b800000 */
[----:B--2---:R2:W3:Y:S04]  /*f970*/  SHFL.IDX PT, R8, R9, 0x3, 0x181f ;  /* 0x00781f0009087f89 */ /* 0x0044e800000e0000 */
[----:B-1----:R2:W1:Y:S02]  /*f980*/  SHFL.IDX PT, R0, R12, 0x3, 0x181f ;  /* 0x00781f000c007f89 */ /* 0x00246400000e0000 */
.L_x_989:
[----:B------:R-:W-:-:S04]  /*f990*/  IADD3 R11, R11, 0x60, RZ ;  /* 0x000000600b0b7810 */ /* 0x000fc80007ffe0ff */
[----:B------:R-:W-:-:S13]  /*f9a0*/  ISETP.GE.AND P0, PT, R11, R10, PT ;  /* 0x0000000a0b00720c */ /* 0x000fda0003f06270 */
[----:B------:R-:W-:Y:S05]  /*f9b0*/  @P0 BRA `(.L_x_920) ;  /* 0x000000e000000947 */ /* 0x000fea0003800000 */
[----:B--234-:R-:W2:Y:S04]  /*f9c0*/  LDL R12, [R1+0x14] ;  /* 0x00001400010c7983 */ /* 0x01cea80000100800 */
[----:B------:R-:W3:Y:S01]  /*f9d0*/  LDL R9, [R1+0x10] ;  /* 0x0000100001097983 */ /* 0x000ee20000100800 */
        /* <DEDUP_REMOVED lines=12> */
.L_x_920:
[----:B------:R-:W-:Y:S05]  /*faa0*/  BSYNC B1 ;  /* 0x0000000000017941 */ /* 0x000fea0003800000 */
.L_x_904:
        /* <DEDUP_REMOVED lines=8> */
[----:B--2---:R-:W-:Y:S01]  /*fb30*/  IMAD.MOV.U32 R7, RZ, RZ, RZ ;  /* 0x000000ffff077224 */ /* 0x004fe200078e00ff */
[----:B----4-:R-:W-:-:S04]  /*fb40*/  LOP3.LUT R14, R0, 0x1f, RZ, 0xc0, !PT ;  /* 0x0000001f000e7812 */ /* 0x010fc800078ec0ff */
[----:B------:R-:W-:Y:S01]  /*fb50*/  ISETP.NE.AND P5, PT, R14, 0x1f, PT ;  /* 0x0000001f0e00780c */ /* 0x000fe20003fa5270 */
[----:B------:R-:W-:Y:S10]  /*fb60*/  BRA.DIV ~URZ, `(.L_x_942) ;  /* 0x00001f427f007947 */ /* 0x000ff4000b800000 */
[----:B------:R2:W4:Y:S02]  /*fb70*/  SHFL.IDX PT, R9, R86, RZ, 0x1f ;  /* 0x00001fff56097589 */ /* 0x00052400000e0000 */
.L_x_990:
[----:B------:R-:W-:Y:S05]  /*fb80*/  BRA.DIV ~URZ, `(.L_x_943) ;  /* 0x00001f927f007947 */ /* 0x000fea000b800000 */
[----:B---3--:R3:W2:Y:S02]  /*fb90*/  SHFL.IDX PT, R8, R86, 0x1, 0x1f ;  /* 0x00201f0056087f89 */ /* 0x0086a400000e0000 */
.L_x_991:
        /* <DEDUP_REMOVED lines=18> */
.L_x_992:
        /* <DEDUP_REMOVED lines=16> */
.L_x_993:
[----:B---3--:R-:W-:Y:S01]  /*fdc0*/  IMAD R0, R0, c[0x0][0x538], RZ ;  /* 0x00014e0000007a24 */ /* 0x008fe200078e02ff */
[----:B------:R-:W-:Y:S04]  /*fdd0*/  BSSY B1, `(.L_x_946) ;  /* 0x00000c5000017945 */ /* 0x000fe80003800000 */
[----:B--2---:R-:W-:-:S04]  /*fde0*/  IADD3 R8, R0, R8, RZ ;  /* 0x0000000800087210 */ /* 0x004fc80007ffe0ff */
[----:B----4-:R-:W-:-:S13]  /*fdf0*/  ISETP.GT.AND P6, PT, R8, R9, PT ;  /* 0x000000090800720c */ /* 0x010fda0003fc4270 */
[----:B------:R-:W-:Y:S05]  /*fe00*/  @P6 BRA `(.L_x_947) ;  /* 0x0000024000006947 */ /* 0x000fea0003800000 */
.L_x_951:
        /* <DEDUP_REMOVED lines=16> */
.L_x_994:
        /* <DEDUP_REMOVED lines=16> */
.L_x_995:
[----:B--2---:R-:W-:-:S05]  /*10010*/  IMAD R0, R0, c[0x0][0x538], RZ ;  /* 0x00014e0000007a24 */ /* 0x004fca00078e02ff */
[----:B------:R-:W-:-:S04]  /*10020*/  IADD3 R8, R0, R8, RZ ;  /* 0x0000000800087210 */ /* 0x000fc80007ffe0ff */
[----:B------:R-:W-:-:S13]  /*10030*/  ISETP.GT.AND P6, PT, R8, R9, PT ;  /* 0x000000090800720c */ /* 0x000fda0003fc4270 */
[----:B-1----:R-:W-:Y:S05]  /*10040*/  @!P6 BRA `(.L_x_951) ;  /* 0xfffffdc00000e947 */ /* 0x002fea000383ffff */
.L_x_947:
[----:B------:R-:W-:-:S05]  /*10050*/  IADD3 R11, -R0, R8, RZ ;  /* 0x00000008000b7210 */ /* 0x000fca0007ffe1ff */
[----:B------:R-:W-:-:S05]  /*10060*/  IMAD R0, R4, c[0x0][0x538], R11 ;  /* 0x00014e0004007a24 */ /* 0x000fca00078e020b */
[----:B------:R-:W-:Y:S01]  /*10070*/  ISETP.GT.AND P0, PT, R0, R9, PT ;  /* 0x000000090000720c */ /* 0x000fe20003f04270 */
[----:B------:R-:W-:-:S12]  /*10080*/  BRA.DIV ~URZ, `(.L_x_952) ;  /* 0x00001ed27f007947 */ /* 0x000fd8000b800000 */
[----:B------:R-:W-:-:S04]  /*10090*/  VOTE.ANY R12, PT, !P0 ;  /* 0x00000000000c7806 */ /* 0x000fc800040e0100 */
.L_x_996:
[----:B------:R-:W2:Y:S02]  /*100a0*/  POPC R8, R12 ;  /* 0x0000000c00087309 */ /* 0x000ea40000000000 */
[----:B--2---:R-:W-:Y:S01]  /*100b0*/  IADD3 R235, R8, R235, RZ ;  /* 0x000000eb08eb7210 */ /* 0x004fe20007ffe0ff */
[----:B------:R-:W-:Y:S05]  /*100c0*/  BRA.DIV ~URZ, `(.L_x_953) ;  /* 0x00001ee27f007947 */ /* 0x000fea000b800000 */
[----:B------:R2:W3:Y:S04]  /*100d0*/  SHFL.IDX PT, R10, R6, R8, 0x1f ;  /* 0x00001f08060a7589 */ /* 0x0004e800000e0000 */
[----:B------:R2:W4:Y:S02]  /*100e0*/  SHFL.IDX PT, R7, R7, R8, 0x1f ;  /* 0x00001f0807077589 */ /* 0x00052400000e0000 */
.L_x_997:
[----:B------:R-:W-:Y:S01]  /*100f0*/  ISETP.NE.AND P0, PT, R12, RZ, PT ;  /* 0x000000ff0c00720c */ /* 0x000fe20003f05270 */
[----:B------:R-:W-:-:S12]  /*10100*/  BSSY B0, `(.L_x_954) ;  /* 0x0000005000007945 */ /* 0x000fd80003800000 */
[----:B------:R-:W-:Y:S05]  /*10110*/  @!P0 BRA `(.L_x_955) ;  /* 0x0000003000008947 */ /* 0x000fea0003800000 */
[----:B------:R-:W-:Y:S01]  /*10120*/  IADD3 R3, R8, -0x1, RZ ;  /* 0xffffffff08037810 */ /* 0x000fe20007ffe0ff */
[----:B------:R-:W-:Y:S05]  /*10130*/  BRA.DIV ~URZ, `(.L_x_956) ;  /* 0x00001f427f007947 */ /* 0x000fea000b800000 */
[----:B------:R1:W2:Y:S02]  /*10140*/  SHFL.IDX PT, R13, R4, R3, 0x1f ;  /* 0x00001f03040d7589 */ /* 0x0002a400000e0000 */
.L_x_955:
[----:B------:R-:W-:Y:S05]  /*10150*/  BSYNC B0 ;  /* 0x0000000000007941 */ /* 0x000fea0003800000 */
.L_x_954:
        /* <DEDUP_REMOVED lines=66> */
.L_x_958:
        /* <DEDUP_REMOVED lines=66> */
.L_x_959:
[----:B------:R-:W-:Y:S05]  /*109a0*/  BSYNC B0 ;  /* 0x0000000000007941 */ /* 0x000fea0003800000 */
.L_x_957:
[----:B------:R-:W-:-:S04]  /*109b0*/  LOP3.LUT R2, RZ, R2, RZ, 0x33, !PT ;  /* 0x00000002ff027212 */ /* 0x000fc800078e33ff */
[----:B------:R-:W-:Y:S01]  /*109c0*/  IADD3 R233, R2, R10, RZ ;  /* 0x0000000a02e97210 */ /* 0x000fe20007ffe0ff */
[----:B------:R-:W-:Y:S05]  /*109d0*/  BRA `(.L_x_960) ;  /* 0x0000004000007947 */ /* 0x000fea0003800000 */
.L_x_948:
[----:B------:R-:W-:Y:S01]  /*109e0*/  IMAD.MOV.U32 R232, RZ, RZ, R9 ;  /* 0x000000ffffe87224 */ /* 0x000fe200078e0009 */
[----:B------:R-:W-:Y:S01]  /*109f0*/  MOV R234, RZ ;  /* 0x000000ff00ea7202 */ /* 0x000fe20000000f00 */
[----:B------:R-:W-:Y:S01]  /*10a00*/  IMAD.MOV.U32 R233, RZ, RZ, RZ ;  /* 0x000000ffffe97224 */ /* 0x000fe200078e00ff */
[----:B------:R-:W-:Y:S02]  /*10a10*/  MOV R235, c[0x0][0x53c] ;  /* 0x00014f0000eb7a02 */ /* 0x000fe40000000f00 */
.L_x_960:
[----:B------:R-:W-:Y:S05]  /*10a20*/  BSYNC B1 ;  /* 0x0000000000017941 */ /* 0x000fea0003800000 */
.L_x_946:
[----:B------:R-:W-:Y:S01]  /*10a30*/  WARPSYNC 0xffffffff ;  /* 0xffffffff00007948 */ /* 0x000fe20003800000 */
[----:B------:R-:W-:Y:S01]  /*10a40*/  BAR.SYNC.DEFER_BLOCKING 0x4, 0x100 ;  /* 0x0104000000007b1d */ /* 0x000fe20000010000 */
[----:B------:R-:W-:-:S13]  /*10a50*/  ISETP.NE.AND P0, PT, R14, RZ, PT ;  /* 0x000000ff0e00720c */ /* 0x000fda0003f05270 */
[----:B------:R2:W-:Y:S04]  /*10a60*/  @!P0 STS.128 [0x18100], R232 ;  /* 0x018100e8ff008388 */ /* 0x0005e80000000c00 */
[----:B------:R-:W-:Y:S06]  /*10a70*/  BAR.ARV 0x5, 0x100 ;  /* 0x0144000000007b1d */ /* 0x000fec0000002000 */
.L_x_941:
[----:B-1----:R-:W-:-:S13]  /*10a80*/  ISETP.GE.AND P0, PT, R235, c[0x0][0x53c], PT ;  /* 0x00014f00eb007a0c */ /* 0x002fda0003f06270 */
[----:B--23--:R-:W-:Y:S01]  /*10a90*/  @P0 CALL.REL.NOINC `(.L_x_961) ;  /* 0x0000001000000944 */ /* 0x00cfe20003c00000 */
[----:B------:R-:W-:Y:S05]  /*10aa0*/  BRA `(.L_x_962) ;  /* 0xffff0e7000007947 */ /* 0x000fea000383ffff */
.L_x_961:
[----:B------:R-:W-:Y:S05]  /*10ab0*/  EXIT ;  /* 0x000000000000794d */ /* 0x000fea0003800000 */
.L_x_864:
[----:B------:R-:W-:Y:S01]  /*10ac0*/  IMAD.MOV.U32 R0, RZ, RZ, R5 ;  /* 0x000000ffff007224 */ /* 0x000fe200078e0005 */
[----:B------:R-:W-:Y:S02]  /*10ad0*/  MOV R2, 0x1 ;  /* 0x0000000100027802 */ /* 0x000fe40000000f00 */
[----:B------:R-:W-:Y:S02]  /*10ae0*/  MOV R3, 0x10b00 ;  /* 0x00010b0000037802 */ /* 0x000fe40000000f00 */
[----:B--2---:R-:W-:Y:S05]  /*10af0*/  CALL.REL.NOINC `($__internal_20_$__cuda_sm70_shflsync_up_p) ;  /* 0x0000168000007944 */ /* 0x004fea0003c00000 */
[----:B------:R-:W-:Y:S01]  /*10b00*/  MOV R0, R4 ;  /* 0x0000000400007202 */ /* 0x000fe20000000f00 */
[----:B------:R-:W-:Y:S05]  /*10b10*/  BRA `(.L_x_963) ;  /* 0xfffef92000007947 */ /* 0x000fea000383ffff */
.L_x_865:
[----:B------:R-:W-:Y:S01]  /*10b20*/  IMAD.MOV.U32 R0, RZ, RZ, R5 ;  /* 0x000000ffff007224 */ /* 0x000fe200078e0005 */
[----:B------:R-:W-:Y:S02]  /*10b30*/  MOV R2, 0x2 ;  /* 0x0000000200027802 */ /* 0x000fe40000000f00 */
[----:B------:R-:W-:Y:S02]  /*10b40*/  MOV R3, 0x10b60 ;  /* 0x00010b6000037802 */ /* 0x000fe40000000f00 */
[----:B--2---:R-:W-:Y:S05]  /*10b50*/  CALL.REL.NOINC `($__internal_20_$__cuda_sm70_shflsync_up_p) ;  /* 0x0000162000007944 */ /* 0x004fea0003c00000 */
[----:B------:R-:W-:Y:S01]  /*10b60*/  SEL R0, R4, RZ, P4 ;  /* 0x000000ff04007207 */ /* 0x000fe20002000000 */
[----:B------:R-:W-:Y:S01]  /*10b70*/  IMAD.MOV.U32 R2, RZ, RZ, 0x4 ;  /* 0x00000004ff027424 */ /* 0x000fe200078e00ff */
[----:B------:R-:W-:-:S03]  /*10b80*/  MOV R3, 0x10bb0 ;  /* 0x00010bb000037802 */ /* 0x000fc60000000f00 */
[----:B------:R-:W-:Y:S02]  /*10b90*/  IMAD.IADD R0, R5, 0x1, R0 ;  /* 0x0000000105007824 */ /* 0x000fe400078e0200 */
[----:B------:R-:W-:Y:S05]  /*10ba0*/  CALL.REL.NOINC `($__internal_20_$__cuda_sm70_shflsync_up_p) ;  /* 0x000015d000007944 */ /* 0x000fea0003c00000 */
        /* <DEDUP_REMOVED lines=13> */
[----:B------:R-:W-:Y:S01]  /*10c80*/  IMAD.IADD R4, R0, 0x1, R4 ;  /* 0x0000000100047824 */ /* 0x000fe200078e0204 */
[----:B------:R-:W-:-:S03]  /*10c90*/  MOV R0, 0x1f ;  /* 0x0000001f00007802 */ /* 0x000fc60000000f00 */
[----:B------:R-:W-:Y:S02]  /*10ca0*/  IMAD.MOV.U32 R5, RZ, RZ, R4 ;  /* 0x000000ffff057224 */ /* 0x000fe400078e0004 */
[----:B------:R-:W-:Y:S05]  /*10cb0*/  CALL.REL.NOINC `($__internal_19_$__cuda_sm70_shflsync_idx_p) ;  /* 0x0000147000007944 */ /* 0x000fea0003c00000 */
[----:B------:R-:W-:Y:S05]  /*10cc0*/  BRA `(.L_x_964) ;  /* 0xfffef87000007947 */ /* 0x000fea000383ffff */
.L_x_867:
[----:B------:R-:W-:Y:S02]  /*10cd0*/  SEL R0, RZ, 0x1, P0 ;  /* 0x00000001ff007807 */ /* 0x000fe40000000000 */
[----:B------:R-:W-:Y:S02]  /*10ce0*/  MOV R2, 0x10d00 ;  /* 0x00010d0000027802 */ /* 0x000fe40000000f00 */
[----:B------:R-:W-:Y:S05]  /*10cf0*/  CALL.REL.NOINC `($__internal_21_$__cuda_sm70_votesync_ballot) ;  /* 0x000014f000007944 */ /* 0x000fea0003c00000 */
[----:B------:R-:W-:Y:S01]  /*10d00*/  MOV R10, R0 ;  /* 0x00000000000a7202 */ /* 0x000fe20000000f00 */
[----:B------:R-:W-:Y:S05]  /*10d10*/  BRA `(.L_x_965) ;  /* 0xfffef8b000007947 */ /* 0x000fea000383ffff */
.L_x_868:
[----:B------:R-:W-:Y:S01]  /*10d20*/  IMAD.MOV.U32 R5, RZ, RZ, R9 ;  /* 0x000000ffff057224 */ /* 0x000fe200078e0009 */
[----:B------:R-:W-:Y:S01]  /*10d30*/  MOV R3, R7 ;  /* 0x0000000700037202 */ /* 0x000fe20000000f00 */
[----:B------:R-:W-:Y:S01]  /*10d40*/  IMAD.MOV.U32 R0, RZ, RZ, 0x1f ;  /* 0x0000001fff007424 */ /* 0x000fe200078e00ff */
[----:B------:R-:W-:Y:S02]  /*10d50*/  MOV R2, 0x10d70 ;  /* 0x00010d7000027802 */ /* 0x000fe40000000f00 */
[----:B------:R-:W-:Y:S05]  /*10d60*/  CALL.REL.NOINC `($__internal_19_$__cuda_sm70_shflsync_idx_p) ;  /* 0x000013c000007944 */ /* 0x000fea0003c00000 */
[----:B------:R-:W-:Y:S01]  /*10d70*/  IMAD.MOV.U32 R233, RZ, RZ, R0 ;  /* 0x000000ffffe97224 */ /* 0x000fe200078e0000 */
[----:B------:R-:W-:Y:S01]  /*10d80*/  MOV R5, R8 ;  /* 0x0000000800057202 */ /* 0x000fe20000000f00 */
[----:B------:R-:W-:Y:S01]  /*10d90*/  IMAD.MOV.U32 R6, RZ, RZ, RZ ;  /* 0x000000ffff067224 */ /* 0x000fe200078e00ff */
[----:B------:R-:W-:Y:S01]  /*10da0*/  MOV R3, R7 ;  /* 0x0000000700037202 */ /* 0x000fe20000000f00 */
[----:B------:R-:W-:Y:S01]  /*10db0*/  IMAD.MOV.U32 R0, RZ, RZ, 0x1f ;  /* 0x0000001fff007424 */ /* 0x000fe200078e00ff */
[----:B------:R-:W-:-:S02]  /*10dc0*/  MOV R2, 0x10de0 ;  /* 0x00010de000027802 */ /* 0x000fc40000000f00 */
[----:B------:R-:W-:Y:S05]  /*10dd0*/  CALL.REL.NOINC `($__internal_19_$__cuda_sm70_shflsync_idx_p) ;  /* 0x0000135000007944 */ /* 0x000fea0003c00000 */
[----:B------:R-:W-:Y:S01]  /*10de0*/  MOV R9, R0 ;  /* 0x0000000000097202 */ /* 0x000fe20000000f00 */
[----:B------:R-:W-:Y:S05]  /*10df0*/  BRA `(.L_x_966) ;  /* 0xfffef83000007947 */ /* 0x000fea000383ffff */
.L_x_871:
[----:B------:R-:W-:Y:S01]  /*10e00*/  IMAD.MOV.U32 R5, RZ, RZ, R4 ;  /* 0x000000ffff057224 */ /* 0x000fe200078e0004 */
[----:B------:R-:W-:-:S02]  /*10e10*/  MOV R0, 0x1f ;  /* 0x0000001f00007802 */ /* 0x000fc40000000f00 */
[----:B------:R-:W-:Y:S02]  /*10e20*/  MOV R2, 0x10e40 ;  /* 0x00010e4000027802 */ /* 0x000fe40000000f00 */
[----:B-123--:R-:W-:Y:S05]  /*10e30*/  CALL.REL.NOINC `($__internal_19_$__cuda_sm70_shflsync_idx_p) ;  /* 0x000012f000007944 */ /* 0x00efea0003c00000 */
[----:B------:R-:W-:Y:S01]  /*10e40*/  MOV R6, R0 ;  /* 0x0000000000067202 */ /* 0x000fe20000000f00 */
[----:B------:R-:W-:Y:S05]  /*10e50*/  BRA `(.L_x_870) ;  /* 0xfffef83000007947 */ /* 0x000fea000383ffff */
.L_x_882:
[----:B------:R-:W-:Y:S01]  /*10e60*/  IMAD.MOV.U32 R5, RZ, RZ, R11 ;  /* 0x000000ffff057224 */ /* 0x000fe200078e000b */
[----:B------:R-:W-:Y:S01]  /*10e70*/  MOV R3, RZ ;  /* 0x000000ff00037202 */ /* 0x000fe20000000f00 */
[----:B------:R-:W-:Y:S01]  /*10e80*/  IMAD.MOV.U32 R0, RZ, RZ, 0x181f ;  /* 0x0000181fff007424 */ /* 0x000fe200078e00ff */
[----:B------:R-:W-:Y:S02]  /*10e90*/  MOV R2, 0x10eb0 ;  /* 0x00010eb000027802 */ /* 0x000fe40000000f00 */
[----:B------:R-:W-:Y:S05]  /*10ea0*/  CALL.REL.NOINC `($__internal_19_$__cuda_sm70_shflsync_idx_p) ;  /* 0x0000128000007944 */ /* 0x000fea0003c00000 */
[----:B------:R-:W-:Y:S01]  /*10eb0*/  MOV R8, R0 ;  /* 0x0000000000087202 */ /* 0x000fe20000000f00 */
[----:B------:R-:W-:Y:S05]  /*10ec0*/  BRA `(.L_x_967) ;  /* 0xffff1a4000007947 */ /* 0x000fea000383ffff */
.L_x_883:
[----:B------:R-:W-:Y:S01]  /*10ed0*/  IMAD.MOV.U32 R5, RZ, RZ, R14 ;  /* 0x000000ffff057224 */ /* 0x000fe200078e000e */
[----:B------:R-:W-:Y:S01]  /*10ee0*/  MOV R3, RZ ;  /* 0x000000ff00037202 */ /* 0x000fe20000000f00 */
[----:B------:R-:W-:Y:S01]  /*10ef0*/  IMAD.MOV.U32 R0, RZ, RZ, 0x181f ;  /* 0x0000181fff007424 */ /* 0x000fe200078e00ff */
[----:B------:R-:W-:Y:S02]  /*10f00*/  MOV R2, 0x10f20 ;  /* 0x00010f2000027802 */ /* 0x000fe40000000f00 */
[----:B-12---:R-:W-:Y:S05]  /*10f10*/  CALL.REL.NOINC `($__internal_19_$__cuda_sm70_shflsync_idx_p) ;  /* 0x0000121000007944 */ /* 0x006fea0003c00000 */
[----:B------:R-:W-:Y:S05]  /*10f20*/  BRA `(.L_x_968) ;  /* 0xffff1a0000007947 */ /* 0x000fea000383ffff */
.L_x_886:
[----:B--2---:R-:W-:Y:S01]  /*10f30*/  IMAD.MOV.U32 R5, RZ, RZ, R11 ;  /* 0x000000ffff057224 */ /* 0x004fe200078e000b */
[----:B------:R-:W-:Y:S01]  /*10f40*/  MOV R3, 0x1 ;  /* 0x0000000100037802 */ /* 0x000fe20000000f00 */
[----:B----4-:R-:W-:Y:S01]  /*10f50*/  IMAD.MOV.U32 R0, RZ, RZ, 0x181f ;  /* 0x0000181fff007424 */ /* 0x010fe200078e00ff */
[----:B------:R-:W-:-:S02]  /*10f60*/  MOV R2, 0x10f80 ;  /* 0x00010f8000027802 */ /* 0x000fc40000000f00 */
[----:B-1-3--:R-:W-:Y:S05]  /*10f70*/  CALL.REL.NOINC `($__internal_19_$__cuda_sm70_shflsync_idx_p) ;  /* 0x000011b000007944 */ /* 0x00afea0003c00000 */
[----:B------:R-:W-:Y:S01]  /*10f80*/  IMAD.MOV.U32 R8, RZ, RZ, R0 ;  /* 0x000000ffff087224 */ /* 0x000fe200078e0000 */
[----:B------:R-:W-:Y:S01]  /*10f90*/  MOV R3, 0x1 ;  /* 0x0000000100037802 */ /* 0x000fe20000000f00 */
[----:B------:R-:W-:Y:S01]  /*10fa0*/  IMAD.MOV.U32 R5, RZ, RZ, R14 ;  /* 0x000000ffff057224 */ /* 0x000fe200078e000e */
[----:B------:R-:W-:-:S02]  /*10fb0*/  MOV R0, 0x181f ;  /* 0x0000181f00007802 */ /* 0x000fc40000000f00 */
[----:B------:R-:W-:Y:S02]  /*10fc0*/  MOV R2, 0x10fe0 ;  /* 0x00010fe000027802 */ /* 0x000fe40000000f00 */
[----:B------:R-:W-:Y:S05]  /*10fd0*/  CALL.REL.NOINC `($__internal_19_$__cuda_sm70_shflsync_idx_p) ;  /* 0x0000115000007944 */ /* 0x000fea0003c00000 */
[----:B------:R-:W-:Y:S05]  /*10fe0*/  BRA `(.L_x_969) ;  /* 0xffff1ac000007947 */ /* 0x000fea000383ffff */
.L_x_889:
[----:B-1----:R-:W-:Y:S01]  /*10ff0*/  IMAD.MOV.U32 R5, RZ, RZ, R11 ;  /* 0x000000ffff057224 */ /* 0x002fe200078e000b */
[----:B------:R-:W-:Y:S01]  /*11000*/  MOV R3, 0x2 ;  /* 0x0000000200037802 */ /* 0x000fe20000000f00 */
[----:B----4-:R-:W-:Y:S01]  /*11010*/  IMAD.MOV.U32 R0, RZ, RZ, 0x181f ;  /* 0x0000181fff007424 */ /* 0x010fe200078e00ff */
[----:B------:R-:W-:Y:S02]  /*11020*/  MOV R2, 0x11040 ;  /* 0x0001104000027802 */ /* 0x000fe40000000f00 */
[----:B--23--:R-:W-:Y:S05]  /*11030*/  CALL.REL.NOINC `($__internal_19_$__cuda_sm70_shflsync_idx_p) ;  /* 0x000010f000007944 */ /* 0x00cfea0003c00000 */
[----:B------:R-:W-:Y:S01]  /*11040*/  MOV R8, R0 ;  /* 0x0000000000087202 */ /* 0x000fe20000000f00 */
[----:B------:R-:W-:Y:S05]  /*11050*/  BRA `(.L_x_970) ;  /* 0xffff1bc000007947 */ /* 0x000fea000383ffff */
.L_x_890:
[----:B------:R-:W-:Y:S01]  /*11060*/  IMAD.MOV.U32 R5, RZ, RZ, R14 ;  /* 0x000000ffff057224 */ /* 0x000fe200078e000e */
[----:B------:R-:W-:Y:S01]  /*11070*/  MOV R3, 0x2 ;  /* 0x0000000200037802 */ /* 0x000fe20000000f00 */
[----:B----4-:R-:W-:Y:S01]  /*11080*/  IMAD.MOV.U32 R0, RZ, RZ, 0x181f ;  /* 0x0000181fff007424 */ /* 0x010fe200078e00ff */
[----:B------:R-:W-:Y:S02]  /*11090*/  MOV R2, 0x110b0 ;  /* 0x000110b000027802 */ /* 0x000fe40000000f00 */
[----:B-123--:R-:W-:Y:S05]  /*110a0*/  CALL.REL.NOINC `($__internal_19_$__cuda_sm70_shflsync_idx_p) ;  /* 0x0000108000007944 */ /* 0x00efea0003c00000 */
[----:B------:R-:W-:Y:S05]  /*110b0*/  BRA `(.L_x_971) ;  /* 0xffff1b8000007947 */ /* 0x000fea000383ffff */
.L_x_893:
[----:B-1----:R-:W-:Y:S01]  /*110c0*/  IMAD.MOV.U32 R5, RZ, RZ, R11 ;  /* 0x000000ffff057224 */ /* 0x002fe200078e000b */
[----:B------:R-:W-:Y:S01]  /*110d0*/  MOV R3, 0x3 ;  /* 0x0000000300037802 */ /* 0x000fe20000000f00 */
[----:B------:R-:W-:Y:S01]  /*110e0*/  IMAD.MOV.U32 R0, RZ, RZ, 0x181f ;  /* 0x0000181fff007424 */ /* 0x000fe200078e00ff */
[----:B------:R-:W-:-:S02]  /*110f0*/  MOV R2, 0x11110 ;  /* 0x0001111000027802 */ /* 0x000fc40000000f00 */
[----:B--234-:R-:W-:Y:S05]  /*11100*/  CALL.REL.NOINC `($__internal_19_$__cuda_sm70_shflsync_idx_p) ;  /* 0x0000102000007944 */ /* 0x01cfea0003c00000 */
[----:B------:R-:W-:Y:S01]  /*11110*/  IMAD.MOV.U32 R6, RZ, RZ, R0 ;  /* 0x000000ffff067224 */ /* 0x000fe200078e0000 */
[----:B------:R-:W-:Y:S01]  /*11120*/  MOV R3, 0x3 ;  /* 0x0000000300037802 */ /* 0x000fe20000000f00 */
[----:B------:R-:W-:Y:S01]  /*11130*/  IMAD.MOV.U32 R5, RZ, RZ, R14 ;  /* 0x000000ffff057224 */ /* 0x000fe200078e000e */
[----:B------:R-:W-:-:S02]  /*11140*/  MOV R0, 0x181f ;  /* 0x0000181f00007802 */ /* 0x000fc40000000f00 */
[----:B------:R-:W-:Y:S02]  /*11150*/  MOV R2, 0x11170 ;  /* 0x0001117000027802 */ /* 0x000fe40000000f00 */
[----:B------:R-:W-:Y:S05]  /*11160*/  CALL.REL.NOINC `($__internal_19_$__cuda_sm70_shflsync_idx_p) ;  /* 0x00000fc000007944 */ /* 0x000fea0003c00000 */
[----:B------:R-:W-:Y:S05]  /*11170*/  BRA `(.L_x_972) ;  /* 0xffff1c4000007947 */ /* 0x000fea000383ffff */
.L_x_900:
[----:B------:R-:W-:Y:S01]  /*11180*/  IMAD.MOV.U32 R2, RZ, RZ, R226 ;  /* 0x000000ffff027224 */ /* 0x000fe200078e00e2 */
[----:B------:R-:W-:Y:S02]  /*11190*/  MOV R5, 0x2 ;  /* 0x0000000200057802 */ /* 0x000fe40000000f00 */
[----:B------:R-:W-:Y:S02]  /*111a0*/  MOV R3, 0x111c0 ;  /* 0x000111c000037802 */ /* 0x000fe40000000f00 */
[----:B------:R-:W-:Y:S05]  /*111b0*/  CALL.REL.NOINC `($__internal_18_$__cuda_sm70_shflsync_bfly_p) ;  /* 0x00000f2000007944 */ /* 0x000fea0003c00000 */
[----:B------:R-:W-:Y:S01]  /*111c0*/  MOV R0, R5 ;  /* 0x0000000500007202 */ /* 0x000fe20000000f00 */
[----:B------:R-:W-:Y:S05]  /*111d0*/  BRA `(.L_x_973) ;  /* 0xffffab5000007947 */ /* 0x000fea000383ffff */
.L_x_901:
[----:B------:R-:W-:Y:S01]  /*111e0*/  IMAD.MOV.U32 R2, RZ, RZ, R0 ;  /* 0x000000ffff027224 */ /* 0x000fe200078e0000 */
[----:B------:R-:W-:Y:S02]  /*111f0*/  MOV R5, 0x1 ;  /* 0x0000000100057802 */ /* 0x000fe40000000f00 */
[----:B------:R-:W-:Y:S02]  /*11200*/  MOV R3, 0x11220 ;  /* 0x0001122000037802 */ /* 0x000fe40000000f00 */
[----:B-1----:R-:W-:Y:S05]  /*11210*/  CALL.REL.NOINC `($__internal_18_$__cuda_sm70_shflsync_bfly_p) ;  /* 0x00000ec000007944 */ /* 0x002fea0003c00000 */
[----:B------:R-:W-:Y:S01]  /*11220*/  FADD.FTZ R0, R0, R5 ;  /* 0x0000000500007221 */ /* 0x000fe20000010000 */
[----:B------:R-:W-:Y:S02]  /*11230*/  MOV R2, R227 ;  /* 0x000000e300027202 */ /* 0x000fe40000000f00 */
[----:B------:R-:W-:-:S02]  /*11240*/  MOV R5, 0x2 ;  /* 0x0000000200057802 */ /* 0x000fc40000000f00 */
[----:B------:R-:W-:Y:S02]  /*11250*/  MOV R3, 0x11270 ;  /* 0x0001127000037802 */ /* 0x000fe40000000f00 */
[----:B------:R-:W-:Y:S05]  /*11260*/  CALL.REL.NOINC `($__internal_18_$__cuda_sm70_shflsync_bfly_p) ;  /* 0x00000e7000007944 */ /* 0x000fea0003c00000 */
[----:B------:R-:W-:Y:S01]  /*11270*/  FADD.FTZ R4, R227, R5 ;  /* 0x00000005e3047221 */ /* 0x000fe20000010000 */
[----:B------:R-:W-:Y:S02]  /*11280*/  MOV R5, 0x1 ;  /* 0x0000000100057802 */ /* 0x000fe40000000f00 */
[----:B------:R-:W-:Y:S02]  /*11290*/  MOV R3, 0x112c0 ;  /* 0x000112c000037802 */ /* 0x000fe40000000f00 */
[----:B------:R-:W-:Y:S02]  /*112a0*/  MOV R2, R4 ;  /* 0x0000000400027202 */ /* 0x000fe40000000f00 */
[----:B------:R-:W-:Y:S05]  /*112b0*/  CALL.REL.NOINC `($__internal_18_$__cuda_sm70_shflsync_bfly_p) ;  /* 0x00000e2000007944 */ /* 0x000fea0003c00000 */
[----:B------:R-:W-:Y:S01]  /*112c0*/  MOV R3, R5 ;  /* 0x0000000500037202 */ /* 0x000fe20000000f00 */
[----:B------:R-:W-:Y:S05]  /*112d0*/  BRA `(.L_x_974) ;  /* 0xffffaac000007947 */ /* 0x000fea000383ffff */
.L_x_908:
[----:B-1-34-:R-:W-:Y:S01]  /*112e0*/  IMAD.MOV.U32 R5, RZ, RZ, R12 ;  /* 0x000000ffff057224 */ /* 0x01afe200078e000c */
[----:B------:R-:W-:Y:S01]  /*112f0*/  MOV R3, RZ ;  /* 0x000000ff00037202 */ /* 0x000fe20000000f00 */
[----:B------:R-:W-:Y:S01]  /*11300*/  IMAD.MOV.U32 R0, RZ, RZ, 0x181f ;  /* 0x0000181fff007424 */ /* 0x000fe200078e00ff */
[----:B------:R-:W-:Y:S02]  /*11310*/  MOV R2, 0x11330 ;  /* 0x0001133000027802 */ /* 0x000fe40000000f00 */
[----:B------:R-:W-:Y:S05]  /*11320*/  CALL.REL.NOINC `($__internal_19_$__cuda_sm70_shflsync_idx_p) ;  /* 0x00000e0000007944 */ /* 0x000fea0003c00000 */
[----:B------:R-:W-:Y:S01]  /*11330*/  MOV R10, R0 ;  /* 0x00000000000a7202 */ /* 0x000fe20000000f00 */
[----:B------:R-:W-:Y:S05]  /*11340*/  BRA `(.L_x_975) ;  /* 0xffffc2a000007947 */ /* 0x000fea000383ffff */
.L_x_909:
[----:B------:R-:W-:Y:S01]  /*11350*/  IMAD.MOV.U32 R5, RZ, RZ, R13 ;  /* 0x000000ffff057224 */ /* 0x000fe200078e000d */
[----:B------:R-:W-:Y:S01]  /*11360*/  MOV R3, RZ ;  /* 0x000000ff00037202 */ /* 0x000fe20000000f00 */
[----:B------:R-:W-:Y:S01]  /*11370*/  IMAD.MOV.U32 R0, RZ, RZ, 0x181f ;  /* 0x0000181fff007424 */ /* 0x000fe200078e00ff */
[----:B------:R-:W-:-:S02]  /*11380*/  MOV R2, 0x113a0 ;  /* 0x000113a000027802 */ /* 0x000fc40000000f00 */
[----:B-12---:R-:W-:Y:S05]  /*11390*/  CALL.REL.NOINC `($__internal_19_$__cuda_sm70_shflsync_idx_p) ;  /* 0x00000d9000007944 */ /* 0x006fea0003c00000 */
[----:B------:R-:W-:Y:S05]  /*113a0*/  BRA `(.L_x_976) ;  /* 0xffffc26000007947 */ /* 0x000fea000383ffff */
.L_x_912:
[----:B------:R-:W-:Y:S01]  /*113b0*/  IMAD.MOV.U32 R5, RZ, RZ, R12 ;  /* 0x000000ffff057224 */ /* 0x000fe200078e000c */
[----:B--2---:R-:W-:Y:S01]  /*113c0*/  MOV R3, 0x1 ;  /* 0x0000000100037802 */ /* 0x004fe20000000f00 */
        /* <DEDUP_REMOVED lines=10> */
.L_x_915:
[----:B------:R-:W-:Y:S01]  /*11470*/  IMAD.MOV.U32 R5, RZ, RZ, R12 ;  /* 0x000000ffff057224 */ /* 0x000fe200078e000c */
[----:B-1----:R-:W-:Y:S01]  /*11480*/  MOV R3, 0x2 ;  /* 0x0000000200037802 */ /* 0x002fe20000000f00 */
[----:B----4-:R-:W-:Y:S01]  /*11490*/  IMAD.MOV.U32 R0, RZ, RZ, 0x181f ;  /* 0x0000181fff007424 */ /* 0x010fe200078e00ff */
[----:B------:R-:W-:Y:S02]  /*114a0*/  MOV R2, 0x114c0 ;  /* 0x000114c000027802 */ /* 0x000fe40000000f00 */
[----:B--23--:R-:W-:Y:S05]  /*114b0*/  CALL.REL.NOINC `($__internal_19_$__cuda_sm70_shflsync_idx_p) ;  /* 0x00000c7000007944 */ /* 0x00cfea0003c00000 */
[----:B------:R-:W-:Y:S01]  /*114c0*/  MOV R10, R0 ;  /* 0x00000000000a7202 */ /* 0x000fe20000000f00 */
[----:B------:R-:W-:Y:S05]  /*114d0*/  BRA `(.L_x_978) ;  /* 0xffffc3d000007947 */ /* 0x000fea000383ffff */
.L_x_916:
[----:B------:R-:W-:Y:S01]  /*114e0*/  IMAD.MOV.U32 R5, RZ, RZ, R13 ;  /* 0x000000ffff057224 */ /* 0x000fe200078e000d */
[----:B------:R-:W-:Y:S01]  /*114f0*/  MOV R3, 0x2 ;  /* 0x0000000200037802 */ /* 0x000fe20000000f00 */
[----:B----4-:R-:W-:Y:S01]  /*11500*/  IMAD.MOV.U32 R0, RZ, RZ, 0x181f ;  /* 0x0000181fff007424 */ /* 0x010fe200078e00ff */
[----:B------:R-:W-:Y:S02]  /*11510*/  MOV R2, 0x11530 ;  /* 0x0001153000027802 */ /* 0x000fe40000000f00 */
[----:B-123--:R-:W-:Y:S05]  /*11520*/  CALL.REL.NOINC `($__internal_19_$__cuda_sm70_shflsync_idx_p) ;  /* 0x00000c0000007944 */ /* 0x00efea0003c00000 */
[----:B------:R-:W-:Y:S05]  /*11530*/  BRA `(.L_x_979) ;  /* 0xffffc39000007947 */ /* 0x000fea000383ffff */
.L_x_919:
[----:B------:R-:W-:Y:S01]  /*11540*/  IMAD.MOV.U32 R5, RZ, RZ, R12 ;  /* 0x000000ffff057224 */ /* 0x000fe200078e000c */
[----:B-1----:R-:W-:Y:S01]  /*11550*/  MOV R3, 0x3 ;  /* 0x0000000300037802 */ /* 0x002fe20000000f00 */
        /* <DEDUP_REMOVED lines=10> */
.L_x_921:
[----:B------:R-:W-:Y:S01]  /*11600*/  IMAD.MOV.U32 R5, RZ, RZ, R12 ;  /* 0x000000ffff057224 */ /* 0x000fe200078e000c */
[----:B------:R-:W-:Y:S01]  /*11610*/  MOV R3, RZ ;  /* 0x000000ff00037202 */ /* 0x000fe20000000f00 */
[----:B------:R-:W-:Y:S01]  /*11620*/  IMAD.MOV.U32 R0, RZ, RZ, 0x1c1f ;  /* 0x00001c1fff007424 */ /* 0x000fe200078e00ff */
[----:B------:R-:W-:Y:S02]  /*11630*/  MOV R2, 0x11650 ;  /* 0x0001165000027802 */ /* 0x000fe40000000f00 */
[----:B------:R-:W-:Y:S05]  /*11640*/  CALL.REL.NOINC `($__internal_19_$__cuda_sm70_shflsync_idx_p) ;  /* 0x00000ae000007944 */ /* 0x000fea0003c00000 */
[----:B------:R-:W-:Y:S01]  /*11650*/  MOV R4, R0 ;  /* 0x0000000000047202 */ /* 0x000fe20000000f00 */
[----:B------:R-:W-:Y:S05]  /*11660*/  BRA `(.L_x_981) ;  /* 0xffffc71000007947 */ /* 0x000fea000383ffff */
.L_x_922:
[----:B------:R-:W-:Y:S01]  /*11670*/  IMAD.MOV.U32 R5, RZ, RZ, R33 ;  /* 0x000000ffff057224 */ /* 0x000fe200078e0021 */
[----:B------:R-:W-:Y:S01]  /*11680*/  MOV R3, RZ ;  /* 0x000000ff00037202 */ /* 0x000fe20000000f00 */
[----:B------:R-:W-:Y:S01]  /*11690*/  IMAD.MOV.U32 R0, RZ, RZ, 0x1c1f ;  /* 0x00001c1fff007424 */ /* 0x000fe200078e00ff */
[----:B------:R-:W-:Y:S02]  /*116a0*/  MOV R2, 0x116c0 ;  /* 0x000116c000027802 */ /* 0x000fe40000000f00 */
[----:B-12---:R-:W-:Y:S05]  /*116b0*/  CALL.REL.NOINC `($__internal_19_$__cuda_sm70_shflsync_idx_p) ;  /* 0x00000a7000007944 */ /* 0x006fea0003c00000 */
[----:B------:R-:W-:Y:S05]  /*116c0*/  BRA `(.L_x_982) ;  /* 0xffffc6d000007947 */ /* 0x000fea000383ffff */
.L_x_925:
[----:B------:R-:W-:Y:S01]  /*116d0*/  IMAD.MOV.U32 R5, RZ, RZ, R12 ;  /* 0x000000ffff057224 */ /* 0x000fe200078e000c */
[----:B----4-:R-:W-:Y:S01]  /*116e0*/  MOV R3, 0x1 ;  /* 0x0000000100037802 */ /* 0x010fe20000000f00 */
[----:B------:R-:W-:Y:S01]  /*116f0*/  IMAD.MOV.U32 R0, RZ, RZ, 0x1c1f ;  /* 0x00001c1fff007424 */ /* 0x000fe200078e00ff */
[----:B------:R-:W-:-:S02]  /*11700*/  MOV R2, 0x11720 ;  /* 0x0001172000027802 */ /* 0x000fc40000000f00 */
[----:B-123--:R-:W-:Y:S05]  /*11710*/  CALL.REL.NOINC `($__internal_19_$__cuda_sm70_shflsync_idx_p) ;  /* 0x00000a1000007944 */ /* 0x00efea0003c00000 */
[----:B------:R-:W-:Y:S01]  /*11720*/  IMAD.MOV.U32 R4, RZ, RZ, R0 ;  /* 0x000000ffff047224 */ /* 0x000fe200078e0000 */
[----:B------:R-:W-:Y:S01]  /*11730*/  MOV R3, 0x1 ;  /* 0x0000000100037802 */ /* 0x000fe20000000f00 */
[----:B------:R-:W-:Y:S01]  /*11740*/  IMAD.MOV.U32 R5, RZ, RZ, R33 ;  /* 0x000000ffff057224 */ /* 0x000fe200078e0021 */
[----:B------:R-:W-:-:S02]  /*11750*/  MOV R0, 0x1c1f ;  /* 0x00001c1f00007802 */ /* 0x000fc40000000f00 */
[----:B------:R-:W-:Y:S02]  /*11760*/  MOV R2, 0x11780 ;  /* 0x0001178000027802 */ /* 0x000fe40000000f00 */
[----:B------:R-:W-:Y:S05]  /*11770*/  CALL.REL.NOINC `($__internal_19_$__cuda_sm70_shflsync_idx_p) ;  /* 0x000009b000007944 */ /* 0x000fea0003c00000 */
[----:B------:R-:W-:Y:S05]  /*11780*/  BRA `(.L_x_983) ;  /* 0xffffcf8000007947 */ /* 0x000fea000383ffff */
.L_x_929:
[----:B------:R-:W-:Y:S01]  /*11790*/  IMAD.MOV.U32 R5, RZ, RZ, R9 ;  /* 0x000000ffff057224 */ /* 0x000fe200078e0009 */
[----:B------:R-:W-:Y:S01]  /*117a0*/  MOV R3, RZ ;  /* 0x000000ff00037202 */ /* 0x000fe20000000f00 */
[----:B------:R-:W-:Y:S01]  /*117b0*/  IMAD.MOV.U32 R0, RZ, RZ, 0x181f ;  /* 0x0000181fff007424 */ /* 0x000fe200078e00ff */
[----:B------:R-:W-:Y:S02]  /*117c0*/  MOV R2, 0x117e0 ;  /* 0x000117e000027802 */ /* 0x000fe40000000f00 */
[----:B------:R-:W-:Y:S05]  /*117d0*/  CALL.REL.NOINC `($__internal_19_$__cuda_sm70_shflsync_idx_p) ;  /* 0x0000095000007944 */ /* 0x000fea0003c00000 */
[----:B------:R-:W-:Y:S01]  /*117e0*/  MOV R8, R0 ;  /* 0x0000000000087202 */ /* 0x000fe20000000f00 */
[----:B------:R-:W-:Y:S05]  /*117f0*/  BRA `(.L_x_984) ;  /* 0xffffdd4000007947 */ /* 0x000fea000383ffff */
.L_x_930:
[----:B------:R-:W-:Y:S01]  /*11800*/  IMAD.MOV.U32 R5, RZ, RZ, R12 ;  /* 0x000000ffff057224 */ /* 0x000fe200078e000c */
[----:B------:R-:W-:Y:S01]  /*11810*/  MOV R3, RZ ;  /* 0x000000ff00037202 */ /* 0x000fe20000000f00 */
[----:B------:R-:W-:Y:S01]  /*11820*/  IMAD.MOV.U32 R0, RZ, RZ, 0x181f ;  /* 0x0000181fff007424 */ /* 0x000fe200078e00ff */
[----:B------:R-:W-:Y:S02]  /*11830*/  MOV R2, 0x11850 ;  /* 0x0001185000027802 */ /* 0x000fe40000000f00 */
[----:B-12---:R-:W-:Y:S05]  /*11840*/  CALL.REL.NOINC `($__internal_19_$__cuda_sm70_shflsync_idx_p) ;  /* 0x000008e000007944 */ /* 0x006fea0003c00000 */
[----:B------:R-:W-:Y:S05]  /*11850*/  BRA `(.L_x_985) ;  /* 0xffffdd0000007947 */ /* 0x000fea000383ffff */
.L_x_933:
        /* <DEDUP_REMOVED lines=12> */
.L_x_936:
[----:B-1----:R-:W-:Y:S01]  /*11920*/  IMAD.MOV.U32 R5, RZ, RZ, R9 ;  /* 0x000000ffff057224 */ /* 0x002fe200078e0009 */
[----:B------:R-:W-:Y:S01]  /*11930*/  MOV R3, 0x2 ;  /* 0x0000000200037802 */ /* 0x000fe20000000f00 */
[----:B----4-:R-:W-:Y:S01]  /*11940*/  IMAD.MOV.U32 R0, RZ, RZ, 0x181f ;  /* 0x0000181fff007424 */ /* 0x010fe200078e00ff */
[----:B------:R-:W-:Y:S02]  /*11950*/  MOV R2, 0x11970 ;  /* 0x0001197000027802 */ /* 0x000fe40000000f00 */
[----:B--23--:R-:W-:Y:S05]  /*11960*/  CALL.REL.NOINC `($__internal_19_$__cuda_sm70_shflsync_idx_p) ;  /* 0x000007c000007944 */ /* 0x00cfea0003c00000 */
[----:B------:R-:W-:Y:S01]  /*11970*/  MOV R8, R0 ;  /* 0x0000000000087202 */ /* 0x000fe20000000f00 */
[----:B------:R-:W-:Y:S05]  /*11980*/  BRA `(.L_x_987) ;  /* 0xffffde8000007947 */ /* 0x000fea000383ffff */
.L_x_937:
[----:B------:R-:W-:Y:S01]  /*11990*/  IMAD.MOV.U32 R5, RZ, RZ, R12 ;  /* 0x000000ffff057224 */ /* 0x000fe200078e000c */
[----:B------:R-:W-:Y:S01]  /*119a0*/  MOV R3, 0x2 ;  /* 0x0000000200037802 */ /* 0x000fe20000000f00 */
[----:B----4-:R-:W-:Y:S01]  /*119b0*/  IMAD.MOV.U32 R0, RZ, RZ, 0x181f ;  /* 0x0000181fff007424 */ /* 0x010fe200078e00ff */
[----:B------:R-:W-:Y:S02]  /*119c0*/  MOV R2, 0x119e0 ;  /* 0x000119e000027802 */ /* 0x000fe40000000f00 */
[----:B-123--:R-:W-:Y:S05]  /*119d0*/  CALL.REL.NOINC `($__internal_19_$__cuda_sm70_shflsync_idx_p) ;  /* 0x0000075000007944 */ /* 0x00efea0003c00000 */
[----:B------:R-:W-:Y:S05]  /*119e0*/  BRA `(.L_x_988) ;  /* 0xffffde4000007947 */ /* 0x000fea000383ffff */
.L_x_940:
        /* <DEDUP_REMOVED lines=12> */
.L_x_942:
[----:B---3--:R-:W-:Y:S01]  /*11ab0*/  IMAD.MOV.U32 R5, RZ, RZ, R86 ;  /* 0x000000ffff057224 */ /* 0x008fe200078e0056 */
[----:B------:R-:W-:Y:S01]  /*11ac0*/  MOV R3, RZ ;  /* 0x000000ff00037202 */ /* 0x000fe20000000f00 */
[----:B------:R-:W-:Y:S01]  /*11ad0*/  IMAD.MOV.U32 R0, RZ, RZ, 0x1f ;  /* 0x0000001fff007424 */ /* 0x000fe200078e00ff */
[----:B------:R-:W-:Y:S02]  /*11ae0*/  MOV R2, 0x11b00 ;  /* 0x00011b0000027802 */ /* 0x000fe40000000f00 */
[----:B-1----:R-:W-:Y:S05]  /*11af0*/  CALL.REL.NOINC `($__internal_19_$__cuda_sm70_shflsync_idx_p) ;  /* 0x0000063000007944 */ /* 0x002fea0003c00000 */
[----:B------:R-:W-:Y:S01]  /*11b00*/  MOV R9, R0 ;  /* 0x0000000000097202 */ /* 0x000fe20000000f00 */
[----:B------:R-:W-:Y:S05]  /*11b10*/  BRA `(.L_x_990) ;  /* 0xffffe06000007947 */ /* 0x000fea000383ffff */
.L_x_943:
[----:B---3--:R-:W-:Y:S01]  /*11b20*/  IMAD.MOV.U32 R5, RZ, RZ, R86 ;  /* 0x000000ffff057224 */ /* 0x008fe200078e0056 */
[----:B------:R-:W-:Y:S01]  /*11b30*/  MOV R3, 0x1 ;  /* 0x0000000100037802 */ /* 0x000fe20000000f00 */
[----:B------:R-:W-:Y:S01]  /*11b40*/  IMAD.MOV.U32 R0, RZ, RZ, 0x1f ;  /* 0x0000001fff007424 */ /* 0x000fe200078e00ff */
[----:B------:R-:W-:Y:S02]  /*11b50*/  MOV R2, 0x11b70 ;  /* 0x00011b7000027802 */ /* 0x000fe40000000f00 */
[----:B-12-4-:R-:W-:Y:S05]  /*11b60*/  CALL.REL.NOINC `($__internal_19_$__cuda_sm70_shflsync_idx_p) ;  /* 0x000005c000007944 */ /* 0x016fea0003c00000 */
[----:B------:R-:W-:Y:S01]  /*11b70*/  MOV R8, R0 ;  /* 0x0000000000087202 */ /* 0x000fe20000000f00 */
[----:B------:R-:W-:Y:S05]  /*11b80*/  BRA `(.L_x_991) ;  /* 0xffffe01000007947 */ /* 0x000fea000383ffff */
.L_x_944:
[----:B------:R-:W-:Y:S02]  /*11b90*/  MOV R2, 0x1 ;  /* 0x0000000100027802 */ /* 0x000fe40000000f00 */
[----:B------:R-:W-:-:S02]  /*11ba0*/  MOV R3, 0x11bc0 ;  /* 0x00011bc000037802 */ /* 0x000fc40000000f00 */
[----:B--234-:R-:W-:Y:S05]  /*11bb0*/  CALL.REL.NOINC `($__internal_20_$__cuda_sm70_shflsync_up_p) ;  /* 0x000005c000007944 */ /* 0x01cfea0003c00000 */
[----:B------:R-:W-:Y:S05]  /*11bc0*/  BRA `(.L_x_992) ;  /* 0xffffe0f000007947 */ /* 0x000fea000383ffff */
.L_x_945:
[----:B------:R-:W-:Y:S02]  /*11bd0*/  MOV R2, 0x2 ;  /* 0x0000000200027802 */ /* 0x000fe40000000f00 */
[----:B------:R-:W-:-:S02]  /*11be0*/  MOV R3, 0x11c00 ;  /* 0x00011c0000037802 */ /* 0x000fc40000000f00 */
[----:B--2-4-:R-:W-:Y:S05]  /*11bf0*/  CALL.REL.NOINC `($__internal_20_$__cuda_sm70_shflsync_up_p) ;  /* 0x0000058000007944 */ /* 0x014fea0003c00000 */
[----:B------:R-:W-:Y:S01]  /*11c00*/  SEL R3, R4, RZ, P1 ;  /* 0x000000ff04037207 */ /* 0x000fe20000800000 */
[----:B------:R-:W-:-:S04]  /*11c10*/  IMAD.MOV.U32 R2, RZ, RZ, 0x4 ;  /* 0x00000004ff027424 */ /* 0x000fc800078e00ff */
[----:B------:R-:W-:Y:S01]  /*11c20*/  IMAD.IADD R0, R0, 0x1, R3 ;  /* 0x0000000100007824 */ /* 0x000fe200078e0203 */
[----:B------:R-:W-:Y:S02]  /*11c30*/  MOV R3, 0x11c50 ;  /* 0x00011c5000037802 */ /* 0x000fe40000000f00 */
        /* <DEDUP_REMOVED lines=19> */
.L_x_949:
[----:B------:R-:W-:Y:S02]  /*11d70*/  MOV R2, 0x1 ;  /* 0x0000000100027802 */ /* 0x000fe40000000f00 */
[----:B------:R-:W-:Y:S02]  /*11d80*/  MOV R3, 0x11da0 ;  /* 0x00011da000037802 */ /* 0x000fe40000000f00 */
[----:B------:R-:W-:Y:S05]  /*11d90*/  CALL.REL.NOINC `($__internal_20_$__cuda_sm70_shflsync_up_p) ;  /* 0x000003e000007944 */ /* 0x000fea0003c00000 */
[----:B------:R-:W-:Y:S01]  /*11da0*/  MOV R2, R4 ;  /* 0x0000000400027202 */ /* 0x000fe20000000f00 */
[----:B------:R-:W-:Y:S05]  /*11db0*/  BRA `(.L_x_994) ;  /* 0xffffe15000007947 */ /* 0x000fea000383ffff */
.L_x_950:
[----:B------:R-:W-:Y:S02]  /*11dc0*/  MOV R2, 0x2 ;  /* 0x0000000200027802 */ /* 0x000fe40000000f00 */
        /* <DEDUP_REMOVED lines=25> */
.L_x_952:
[----:B------:R-:W-:Y:S02]  /*11f60*/  SEL R0, RZ, 0x1, P0 ;  /* 0x00000001ff007807 */ /* 0x000fe40000000000 */
[----:B------:R-:W-:Y:S02]  /*11f70*/  MOV R2, 0x11f90 ;  /* 0x00011f9000027802 */ /* 0x000fe40000000f00 */
[----:B-1----:R-:W-:Y:S05]  /*11f80*/  CALL.REL.NOINC `($__internal_21_$__cuda_sm70_votesync_ballot) ;  /* 0x0000026000007944 */ /* 0x002fea0003c00000 */
[----:B------:R-:W-:Y:S01]  /*11f90*/  MOV R12, R0 ;  /* 0x00000000000c7202 */ /* 0x000fe20000000f00 */
[----:B------:R-:W-:Y:S05]  /*11fa0*/  BRA `(.L_x_996) ;  /* 0xffffe0f000007947 */ /* 0x000fea000383ffff */
.L_x_953:
[----:B------:R-:W-:Y:S01]  /*11fb0*/  IMAD.MOV.U32 R5, RZ, RZ, R6 ;  /* 0x000000ffff057224 */ /* 0x000fe200078e0006 */
[----:B------:R-:W-:Y:S01]  /*11fc0*/  MOV R3, R8 ;  /* 0x0000000800037202 */ /* 0x000fe20000000f00 */
[----:B------:R-:W-:Y:S01]  /*11fd0*/  IMAD.MOV.U32 R0, RZ, RZ, 0x1f ;  /* 0x0000001fff007424 */ /* 0x000fe200078e00ff */
[----:B------:R-:W-:Y:S02]  /*11fe0*/  MOV R2, 0x12000 ;  /* 0x0001200000027802 */ /* 0x000fe40000000f00 */
[----:B-1----:R-:W-:Y:S05]  /*11ff0*/  CALL.REL.NOINC `($__internal_19_$__cuda_sm70_shflsync_idx_p) ;  /* 0x0000013000007944 */ /* 0x002fea0003c00000 */
[----:B------:R-:W-:Y:S01]  /*12000*/  IMAD.MOV.U32 R10, RZ, RZ, R0 ;  /* 0x000000ffff0a7224 */ /* 0x000fe200078e0000 */
[----:B------:R-:W-:Y:S01]  /*12010*/  MOV R3, R8 ;  /* 0x0000000800037202 */ /* 0x000fe20000000f00 */
[----:B------:R-:W-:Y:S01]  /*12020*/  IMAD.MOV.U32 R5, RZ, RZ, R7 ;  /* 0x000000ffff057224 */ /* 0x000fe200078e0007 */
[----:B------:R-:W-:Y:S02]  /*12030*/  MOV R0, 0x1f ;  /* 0x0000001f00007802 */ /* 0x000fe40000000f00 */
[----:B------:R-:W-:-:S02]  /*12040*/  MOV R2, 0x12060 ;  /* 0x0001206000027802 */ /* 0x000fc40000000f00 */
[----:B------:R-:W-:Y:S05]  /*12050*/  CALL.REL.NOINC `($__internal_19_$__cuda_sm70_shflsync_idx_p) ;  /* 0x000000d000007944 */ /* 0x000fea0003c00000 */
[----:B------:R-:W-:Y:S01]  /*12060*/  MOV R7, R0 ;  /* 0x0000000000077202 */ /* 0x000fe20000000f00 */
[----:B------:R-:W-:Y:S05]  /*12070*/  BRA `(.L_x_997) ;  /* 0xffffe07000007947 */ /* 0x000fea000383ffff */
.L_x_956:
[----:B------:R-:W-:Y:S01]  /*12080*/  IMAD.MOV.U32 R5, RZ, RZ, R4 ;  /* 0x000000ffff057224 */ /* 0x000fe200078e0004 */
[----:B------:R-:W-:-:S02]  /*12090*/  MOV R0, 0x1f ;  /* 0x0000001f00007802 */ /* 0x000fc40000000f00 */
[----:B------:R-:W-:Y:S02]  /*120a0*/  MOV R2, 0x120c0 ;  /* 0x000120c000027802 */ /* 0x000fe40000000f00 */
[----:B-1234-:R-:W-:Y:S05]  /*120b0*/  CALL.REL.NOINC `($__internal_19_$__cuda_sm70_shflsync_idx_p) ;  /* 0x0000007000007944 */ /* 0x01efea0003c00000 */
[----:B------:R-:W-:Y:S01]  /*120c0*/  MOV R13, R0 ;  /* 0x00000000000d7202 */ /* 0x000fe20000000f00 */
[----:B------:R-:W-:Y:S05]  /*120d0*/  BRA `(.L_x_955) ;  /* 0xffffe07000007947 */ /* 0x000fea000383ffff */
        .weak           $__internal_18_$__cuda_sm70_shflsync_bfly_p
        .type           $__internal_18_$__cuda_sm70_shflsync_bfly_p,@function
        .size           $__internal_18_$__cuda_sm70_shflsync_bfly_p,($__internal_19_$__cuda_sm70_shflsync_idx_p - $__internal_18_$__cuda_sm70_shflsync_bfly_p)
$__internal_18_$__cuda_sm70_shflsync_bfly_p:
[----:B------:R-:W-:Y:S04]  /*120e0*/  WARPSYNC R6 ;  /* 0x0000000600007348 */ /* 0x000fe80003800000 */
[----:B------:R1:W2:Y:S02]  /*120f0*/  SHFL.BFLY PT, R5, R2, R5, R7 ;  /* 0x0c00000502057389 */ /* 0x0002a400000e0007 */
[----:B-1----:R-:W-:Y:S02]  /*12100*/  MOV R2, R3 ;  /* 0x0000000300027202 */ /* 0x002fe40000000f00 */
[----:B------:R-:W-:-:S04]  /*12110*/  MOV R3, 0x0 ;  /* 0x0000000000037802 */ /* 0x000fc80000000f00 */
[----:B--2---:R-:W-:Y:S05]  /*12120*/  RET.REL.NODEC R2 `(_ZN7cutlass13device_kernelIN5flash19enable_sm80_to_sm89INS1_16FlashAttnFwdSm80INS1_25CollectiveMainloopFwdSm80ILi8ELi1ELb0EN4cute5tupleIJNS5_1CILi128EEENS7_ILi64EEENS7_ILi192EEEEEELi192ENS_10bfloat16_tEfNS_4arch4Sm80ELb1ELb0ELb1ELb1ELb0ELb0ELb1ELb1EEENS1_21CollectiveEpilogueFwdINS6_IJS8_SA_S9_EEENS6_IJNS7_ILi1EEESI_SI_EEESC_SE_Li256ELb1ELb1ELb1ELb0EEENS1_36VarlenDynamicPersistentTileSchedulerILi128ELi64ELi256ELi256ELb1ELb1ELb0ELb1ELb1ELb1EEEEEEEEEvNT_6ParamsE) ;  /* 0xfffeded002007950 */ /* 0x004fea0003c3ffff */
        .weak           $__internal_19_$__cuda_sm70_shflsync_idx_p
        .type           $__internal_19_$__cuda_sm70_shflsync_idx_p,@function
        .size           $__internal_19_$__cuda_sm70_shflsync_idx_p,($__internal_20_$__cuda_sm70_shflsync_up_p - $__internal_19_$__cuda_sm70_shflsync_idx_p)
$__internal_19_$__cuda_sm70_shflsync_idx_p:
[----:B------:R-:W-:-:S04]  /*12130*/  MOV R87, 0xffffffff ;  /* 0xffffffff00577802 */ /* 0x000fc80000000f00 */
[----:B------:R-:W-:Y:S04]  /*12140*/  WARPSYNC R87 ;  /* 0x0000005700007348 */ /* 0x000fe80003800000 */
[----:B------:R1:W2:Y:S02]  /*12150*/  SHFL.IDX PT, R0, R5, R3, R0 ;  /* 0x0000000305007389 */ /* 0x0002a400000e0000 */
[----:B-1----:R-:W-:-:S04]  /*12160*/  MOV R3, 0x0 ;  /* 0x0000000000037802 */ /* 0x002fc80000000f00 */
[----:B--2---:R-:W-:Y:S05]  /*12170*/  RET.REL.NODEC R2 `(_ZN7cutlass13device_kernelIN5flash19enable_sm80_to_sm89INS1_16FlashAttnFwdSm80INS1_25CollectiveMainloopFwdSm80ILi8ELi1ELb0EN4cute5tupleIJNS5_1CILi128EEENS7_ILi64EEENS7_ILi192EEEEEELi192ENS_10bfloat16_tEfNS_4arch4Sm80ELb1ELb0ELb1ELb1ELb0ELb0ELb1ELb1EEENS1_21CollectiveEpilogueFwdINS6_IJS8_SA_S9_EEENS6_IJNS7_ILi1EEESI_SI_EEESC_SE_Li256ELb1ELb1ELb1ELb0EEENS1_36VarlenDynamicPersistentTileSchedulerILi128ELi64ELi256ELi256ELb1ELb1ELb0ELb1ELb1ELb1EEEEEEEEEvNT_6ParamsE) ;  /* 0xfffede8002007950 */ /* 0x004fea0003c3ffff */
        .weak           $__internal_20_$__cuda_sm70_shflsync_up_p
        .type           $__internal_20_$__cuda_sm70_shflsync_up_p,@function
        .size           $__internal_20_$__cuda_sm70_shflsync_up_p,($__internal_21_$__cuda_sm70_votesync_ballot - $__internal_20_$__cuda_sm70_shflsync_up_p)
$__internal_20_$__cuda_sm70_shflsync_up_p:
[----:B------:R-:W-:Y:S02]  /*12180*/  IMAD.MOV.U32 R4, RZ, RZ, RZ ;  /* 0x000000ffff047224 */ /* 0x000fe400078e00ff */
[----:B------:R-:W-:-:S04]  /*12190*/  IMAD.MOV.U32 R10, RZ, RZ, -0x1 ;  /* 0xffffffffff0a7424 */ /* 0x000fc800078e00ff */
[----:B------:R-:W-:Y:S04]  /*121a0*/  WARPSYNC R10 ;  /* 0x0000000a00007348 */ /* 0x000fe80003800000 */
[----:B------:R1:W2:Y:S02]  /*121b0*/  SHFL.UP PT, R4, R0, R2, R4 ;  /* 0x0400000200047389 */ /* 0x0002a400000e0004 */
[----:B-1----:R-:W-:Y:S02]  /*121c0*/  MOV R2, R3 ;  /* 0x0000000300027202 */ /* 0x002fe40000000f00 */
[----:B------:R-:W-:-:S04]  /*121d0*/  MOV R3, 0x0 ;  /* 0x0000000000037802 */ /* 0x000fc80000000f00 */
[----:B--2---:R-:W-:Y:S05]  /*121e0*/  RET.REL.NODEC R2 `(_ZN7cutlass13device_kernelIN5flash19enable_sm80_to_sm89INS1_16FlashAttnFwdSm80INS1_25CollectiveMainloopFwdSm80ILi8ELi1ELb0EN4cute5tupleIJNS5_1CILi128EEENS7_ILi64EEENS7_ILi192EEEEEELi192ENS_10bfloat16_tEfNS_4arch4Sm80ELb1ELb0ELb1ELb1ELb0ELb0ELb1ELb1EEENS1_21CollectiveEpilogueFwdINS6_IJS8_SA_S9_EEENS6_IJNS7_ILi1EEESI_SI_EEESC_SE_Li256ELb1ELb1ELb1ELb0EEENS1_36VarlenDynamicPersistentTileSchedulerILi128ELi64ELi256ELi256ELb1ELb1ELb0ELb1ELb1ELb1EEEEEEEEEvNT_6ParamsE) ;  /* 0xfffede1002007950 */ /* 0x004fea0003c3ffff */
        .weak           $__internal_21_$__cuda_sm70_votesync_ballot
        .type           $__internal_21_$__cuda_sm70_votesync_ballot,@function
        .size           $__internal_21_$__cuda_sm70_votesync_ballot,(.L_x_2492 - $__internal_21_$__cuda_sm70_votesync_ballot)
$__internal_21_$__cuda_sm70_votesync_ballot:
[----:B------:R-:W-:Y:S01]  /*121f0*/  ISETP.NE.U32.AND P0, PT, R0, 0x1, PT ;  /* 0x000000010000780c */ /* 0x000fe20003f05070 */
[----:B------:R-:W-:-:S04]  /*12200*/  IMAD.MOV.U32 R3, RZ, RZ, -0x1 ;  /* 0xffffffffff037424 */ /* 0x000fc800078e00ff */
[----:B------:R-:W-:Y:S08]  /*12210*/  WARPSYNC R3 ;  /* 0x0000000300007348 */ /* 0x000ff00003800000 */
[----:B------:R-:W-:-:S04]  /*12220*/  VOTE.ANY R0, PT, !P0 ;  /* 0x0000000000007806 */ /* 0x000fc800040e0100 */
[----:B------:R-:W-:Y:S01]  /*12230*/  LOP3.LUT R0, R0, R3, RZ, 0xc0, !PT ;  /* 0x0000000300007212 */ /* 0x000fe200078ec0ff */
[----:B------:R-:W-:-:S04]  /*12240*/  IMAD.MOV.U32 R3, RZ, RZ, 0x0 ;  /* 0x00000000ff037424 */ /* 0x000fc800078e00ff */
[----:B------:R-:W-:Y:S05]  /*12250*/  RET.REL.NODEC R2 `(_ZN7cutlass13device_kernelIN5flash19enable_sm80_to_sm89INS1_16FlashAttnFwdSm80INS1_25CollectiveMainloopFwdSm80ILi8ELi1ELb0EN4cute5tupleIJNS5_1CILi128EEENS7_ILi64EEENS7_ILi192EEEEEELi192ENS_10bfloat16_tEfNS_4arch4Sm80ELb1ELb0ELb1ELb1ELb0ELb0ELb1ELb1EEENS1_21CollectiveEpilogueFwdINS6_IJS8_SA_S9_EEENS6_IJNS7_ILi1EEESI_SI_EEESC_SE_Li256ELb1ELb1ELb1ELb0EEENS1_36VarlenDynamicPersistentTileSchedulerILi128ELi64ELi256ELi256ELb1ELb1ELb0ELb1ELb1ELb1EEEEEEEEEvNT_6ParamsE) ;  /* 0xfffedda002007950 */ /* 0x000fea0003c3ffff */
.L_x_998:
        /* <DEDUP_REMOVED lines=10> */
.L_x_2492:


//--------------------- .text._ZN7cutlass13device_kernelIN5flash19enable_sm80_to_sm89INS1_16FlashAttnFwdSm80INS1_25CollectiveMainloopFwdSm80ILi8ELi1ELb0EN4cute5tupleIJNS5_1CILi128EEENS7_ILi64EEENS7_ILi192EEEEEELi192ENS_10bfloat16_tEfNS_4arch4Sm80ELb1ELb0ELb1ELb1ELb0ELb1ELb1ELb1EEENS1_21CollectiveEpilogueFwdINS6_IJS8_SA_S9_EEENS6_IJNS7_ILi1EEESI_SI_EEESC_SE_Li256ELb1ELb1ELb1ELb0EEENS1_36VarlenDynamicPersistentTileSchedulerILi128ELi64ELi256ELi256ELb1ELb1ELb0ELb1ELb1ELb1EEEEEEEEEvNT_6ParamsE --------------------------
	.section	.text._ZN7cutlass13device_kernelIN5flash19enable_sm80_to_sm89INS1_16FlashAttnFwdSm80INS1_25CollectiveMainloopFwdSm80ILi8ELi1ELb0EN4cute5tupleIJNS5_1CILi128EEENS7_ILi64EEENS7_ILi192EEEEEELi192ENS_10bfloat16_tEfNS_4arch4Sm80ELb1ELb0ELb1ELb1ELb0ELb1ELb1ELb1EEENS1_21CollectiveEpilogueFwdINS6_IJS8_SA_S9_EEENS6_IJNS7_ILi1EEESI_SI_EEESC_SE_Li256ELb1ELb1ELb1ELb0EEENS1_36VarlenDynamicPersistentTileSchedulerILi128ELi64ELi256ELi256ELb1ELb1ELb0ELb1ELb1ELb1EEEEEEEEEvNT_6ParamsE,"ax",@progbits
	.sectioninfo	@"SHI_REGISTERS=255"
	.align	128
.text._ZN7cutlass13device_kernelIN5flash19enable_sm80_to_sm89INS1_16FlashAttnFwdSm80INS1_25CollectiveMainloopFwdSm80ILi8ELi1ELb0EN4cute5tupleIJNS5_1CILi128EEENS7_ILi64EEENS7_ILi192EEEEEELi192ENS_10bfloat16_tEfNS_4arch4Sm80ELb1ELb0ELb1ELb1ELb0ELb1ELb1ELb1EEENS1_21CollectiveEpilogueFwdINS6_IJS8_SA_S9_EEENS6_IJNS7_ILi1EEESI_SI_EEESC_SE_Li256ELb1ELb1ELb1ELb0EEENS1_36VarlenDynamicPersistentTileSchedulerILi128ELi64ELi256ELi256ELb1ELb1ELb0ELb1ELb1ELb1EEEEEEEEEvNT_6ParamsE:
        .type           _ZN7cutlass13device_kernelIN5flash19enable_sm80_to_sm89INS1_16FlashAttnFwdSm80INS1_25CollectiveMainloopFwdSm80ILi8ELi1ELb0EN4cute5tupleIJNS5_1CILi128EEENS7_ILi64EEENS7_ILi192EEEEEELi192ENS_10bfloat16_tEfNS_4arch4Sm80ELb1ELb0ELb1ELb1ELb0ELb1ELb1ELb1EEENS1_21CollectiveEpilogueFwdINS6_IJS8_SA_S9_EEENS6_IJNS7_ILi1EEESI_SI_EEESC_SE_Li256ELb1ELb1ELb1ELb0EEENS1_36VarlenDynamicPersistentTileSchedulerILi128ELi64ELi256ELi256ELb1ELb1ELb0ELb1ELb1ELb1EEEEEEEEEvNT_6ParamsE,@function
        .size           _ZN7cutlass13device_kernelIN5flash19enable_sm80_to_sm89INS1_16FlashAttnFwdSm80INS1_25CollectiveMainloopFwdSm80ILi8ELi1ELb0EN4cute5tupleIJNS5_1CILi128EEENS7_ILi64EEENS7_ILi192EEEEEELi192ENS_10bfloat16_tEfNS_4arch4Sm80ELb1ELb0ELb1ELb1ELb0ELb1ELb1ELb1EEENS1_21CollectiveEpilogueFwdINS6_IJS8_SA_S9_EEENS6_IJNS7_ILi1EEESI_SI_EEESC_SE_Li256ELb1ELb1ELb1ELb0EEENS1_36VarlenDynamicPersistentTileSchedulerILi128ELi64ELi256ELi256ELb1ELb1ELb0ELb1ELb1ELb1EEEEEEEEEvNT_6ParamsE,(.L_x_2497 - _ZN7cutlass13device_kernelIN5flash19enable_sm80_to_sm89INS1_16FlashAttnFwdSm80INS1_25CollectiveMainloopFwdSm80ILi8ELi1ELb0EN4cute5tupleIJNS5_1CILi128EEENS7_ILi64EEENS7_ILi192EEEEEELi192ENS_10bfloat16_tEfNS_4arch4Sm80ELb1ELb0ELb1ELb1ELb0ELb1ELb1ELb1EEENS1_21CollectiveEpilogueFwdINS6_IJS8_SA_S9_EEENS6_IJNS7_ILi1EEESI_SI_EEESC_SE_Li256ELb1ELb1ELb1ELb0EEENS1_36VarlenDynamicPersistentTileSchedulerILi128ELi64ELi256ELi256ELb1ELb1ELb0ELb1ELb1ELb1EEEEEEEEEvNT_6ParamsE)
        .other          _ZN7cutlass13device_kernelIN5flash19enable_sm80_to_sm89INS1_16FlashAttnFwdSm80INS1_25CollectiveMainloopFwdSm80ILi8ELi1ELb0EN4cute5tupleIJNS5_1CILi128EEENS7_ILi64EEENS7_ILi192EEEEEELi192ENS_10bfloat16_tEfNS_4arch4Sm80ELb1ELb0ELb1ELb1ELb0ELb1ELb1ELb1EEENS1_21CollectiveEpilogueFwdINS6_IJS8_SA_S9_EEENS6_IJNS7_ILi1EEESI_SI_EEESC_SE_Li256ELb1ELb1ELb1ELb0EEENS1_36VarlenDynamicPersistentTileSchedulerILi128ELi64ELi256ELi256ELb1ELb1ELb0ELb1ELb1ELb1EEEEEEEEEvNT_6ParamsE,@"STO_CUDA_ENTRY STV_DEFAULT"
_ZN7cutlass13device_kernelIN5flash19enable_sm80_to_sm89INS1_16FlashAttnFwdSm80INS1_25CollectiveMainloopFwdSm80ILi8ELi1ELb0EN4cute5tupleIJNS5_1CILi128EEENS7_ILi64EEENS7_ILi192EEEEEELi192ENS_10bfloat16_tEfNS_4arch4Sm80ELb1ELb0ELb1ELb1ELb0ELb1ELb1ELb1EEENS1_21CollectiveEpilogueFwdINS6_IJS8_SA_S9_EEENS6_IJNS7_ILi1EEESI_SI_EEESC_SE_Li256ELb1ELb1ELb1ELb0EEENS1_36VarlenDynamicPersistentTileSchedulerILi128ELi64ELi256ELi256ELb1ELb1ELb0ELb1ELb1ELb1EEEEEEEEEvNT_6ParamsE:
        /* <DEDUP_REMOVED lines=53> */
.L_x_1004:
        /* <DEDUP_REMOVED lines=17> */
.L_x_1173:
        /* <DEDUP_REMOVED lines=16> */
.L_x_1174:
[----:B---3--:R-:W-:-:S05]  /*0560*/  IMAD R0, R0, c[0x0][0x538], RZ ;  /* 0x00014e0000007a24 */ /* 0x008fca00078e02ff */
[----:B------:R-:W-:-:S04]  /*0570*/  IADD3 R7, R0, R7, RZ ;  /* 0x0000000700077210 */ /* 0x000fc80007ffe0ff */
[----:B------:R-:W-:-:S13]  /*0580*/  ISETP.GT.AND P0, PT, R7, UR4, PT ;  /* 0x0000000407007c0c */ /* 0x000fda000bf04270 */
[----:B-12---:R-:W-:Y:S05]  /*0590*/  @!P0 BRA `(.L_x_1004) ;  /* 0xfffffdb000008947 */ /* 0x006fea000383ffff */
.L_x_1000:
[----:B------:R-:W-:-:S05]  /*05a0*/  IADD3 R11, -R0, R7, RZ ;  /* 0x00000007000b7210 */ /* 0x000fca0007ffe1ff */
[----:B------:R-:W-:-:S05]  /*05b0*/  IMAD R0, R4, c[0x0][0x538], R11 ;  /* 0x00014e0004007a24 */ /* 0x000fca00078e020b */
[----:B------:R-:W-:Y:S01]  /*05c0*/  ISETP.GT.AND P0, PT, R0, UR4, PT ;  /* 0x0000000400007c0c */ /* 0x000fe2000bf04270 */
[----:B------:R-:W-:-:S12]  /*05d0*/  BRA.DIV ~URZ, `(.L_x_1005) ;  /* 0x0001ce627f007947 */ /* 0x000fd8000b800000 */
[----:B------:R-:W-:-:S04]  /*05e0*/  VOTE.ANY R7, PT, !P0 ;  /* 0x0000000000077806 */ /* 0x000fc800040e0100 */
.L_x_1175:
[----:B------:R-:W1:Y:S02]  /*05f0*/  POPC R0, R7 ;  /* 0x0000000700007309 */ /* 0x000e640000000000 */
[----:B-12---:R-:W-:Y:S01]  /*0600*/  IADD3 R251, R0, R6, RZ ;  /* 0x0000000600fb7210 */ /* 0x006fe20007ffe0ff */
[----:B------:R-:W-:Y:S05]  /*0610*/  BRA.DIV ~URZ, `(.L_x_1006) ;  /* 0x0001ce727f007947 */ /* 0x000fea000b800000 */
[----:B------:R1:W2:Y:S01]  /*0620*/  SHFL.IDX PT, R12, R10, R0, 0x1f ;  /* 0x00001f000a0c7589 */ /* 0x0002a200000e0000 */
[----:B------:R-:W-:-:S03]  /*0630*/  MOV R6, RZ ;  /* 0x000000ff00067202 */ /* 0x000fc60000000f00 */
[----:B------:R1:W3:Y:S04]  /*0640*/  SHFL.IDX PT, R10, R8, R0, 0x1f ;  /* 0x00001f00080a7589 */ /* 0x0002e800000e0000 */
.L_x_1176:
[----:B------:R-:W-:Y:S01]  /*0650*/  ISETP.NE.AND P0, PT, R7, RZ, PT ;  /* 0x000000ff0700720c */ /* 0x000fe20003f05270 */
[----:B------:R-:W-:-:S12]  /*0660*/  BSSY B0, `(.L_x_1007) ;  /* 0x0000005000007945 */ /* 0x000fd80003800000 */
[----:B------:R-:W-:Y:S05]  /*0670*/  @!P0 BRA `(.L_x_1008) ;  /* 0x0000003000008947 */ /* 0x000fea0003800000 */
[----:B------:R-:W-:Y:S01]  /*0680*/  IADD3 R5, R0, -0x1, RZ ;  /* 0xffffffff00057810 */ /* 0x000fe20007ffe0ff */
[----:B------:R-:W-:Y:S05]  /*0690*/  BRA.DIV ~URZ, `(.L_x_1009) ;  /* 0x0001ced27f007947 */ /* 0x000fea000b800000 */
[----:B------:R4:W1:Y:S02]  /*06a0*/  SHFL.IDX PT, R6, R4, R5, 0x1f ;  /* 0x00001f0504067589 */ /* 0x00086400000e0000 */
.L_x_1008:
[----:B------:R-:W-:Y:S05]  /*06b0*/  BSYNC B0 ;  /* 0x0000000000007941 */ /* 0x000fea0003800000 */
.L_x_1007:
[----:B---3--:R-:W-:Y:S01]  /*06c0*/  ISETP.NE.AND P0, PT, R10, 0x1, PT ;  /* 0x000000010a00780c */ /* 0x008fe20003f05270 */
[----:B-1----:R-:W-:Y:S01]  /*06d0*/  IMAD R248, R6, c[0x0][0x538], R11 ;  /* 0x00014e0006f87a24 */ /* 0x002fe200078e020b */
[----:B------:R-:W-:Y:S04]  /*06e0*/  BSSY B0, `(.L_x_1010) ;  /* 0x0000085000007945 */ /* 0x000fe80003800000 */
[----:B------:R-:W-:-:S07]  /*06f0*/  IADD3 R9, -R248, UR4, RZ ;  /* 0x00000004f8097c10 */ /* 0x000fce000fffe1ff */
[----:B------:R-:W-:Y:S05]  /*0700*/  @!P0 BRA `(.L_x_1011) ;  /* 0x000003e000008947 */ /* 0x000fea0003800000 */
[-C--:B--2---:R-:W-:Y:S02]  /*0710*/  IABS R0, R12.reuse ;  /* 0x0000000c00007213 */ /* 0x084fe40000000000 */
[----:B------:R-:W-:-:S03]  /*0720*/  IABS R6, R12 ;  /* 0x0000000c00067213 */ /* 0x000fc60000000000 */
[----:B----4-:R-:W-:Y:S01]  /*0730*/  IMAD.MOV.U32 R5, RZ, RZ, R0 ;  /* 0x000000ffff057224 */ /* 0x010fe200078e0000 */
        /* <DEDUP_REMOVED lines=59> */
.L_x_1011:
[----:B------:R-:W-:-:S04]  /*0af0*/  IMAD.MOV.U32 R2, RZ, RZ, 0x4 ;  /* 0x00000004ff027424 */ /* 0x000fc800078e00ff */
[----:B------:R-:W-:-:S05]  /*0b00*/  IMAD.WIDE R2, R251, R2, c[0x0][0x590] ;  /* 0x00016400fb027625 */ /* 0x000fca00078e0202 */
        /* <DEDUP_REMOVED lines=12> */
[----:B----4-:R-:W-:Y:S01]  /*0bd0*/  IMAD R4, R2, R6, RZ ;  /* 0x0000000602047224 */ /* 0x010fe200078e02ff */
        /* <DEDUP_REMOVED lines=53> */
.L_x_1012:
[----:B------:R-:W-:Y:S05]  /*0f30*/  BSYNC B0 ;  /* 0x0000000000007941 */ /* 0x000fea0003800000 */
.L_x_1010:
[----:B------:R-:W-:-:S04]  /*0f40*/  LOP3.LUT R0, RZ, R0, RZ, 0x33, !PT ;  /* 0x00000000ff007212 */ /* 0x000fc800078e33ff */
[----:B------:R-:W-:Y:S01]  /*0f50*/  IADD3 R249, R0, R12, RZ ;  /* 0x0000000c00f97210 */ /* 0x000fe20007ffe0ff */
[----:B------:R-:W-:Y:S05]  /*0f60*/  BRA `(.L_x_1013) ;  /* 0x0000004000007947 */ /* 0x000fea0003800000 */
.L_x_1001:
[----:B--2---:R-:W-:Y:S01]  /*0f70*/  IMAD.MOV.U32 R249, RZ, RZ, RZ ;  /* 0x000000fffff97224 */ /* 0x004fe200078e00ff */
[----:B------:R-:W-:Y:S01]  /*0f80*/  MOV R250, RZ ;  /* 0x000000ff00fa7202 */ /* 0x000fe20000000f00 */
[----:B------:R-:W-:Y:S01]  /*0f90*/  IMAD.U32 R248, RZ, RZ, UR4 ;  /* 0x00000004fff87e24 */ /* 0x000fe2000f8e00ff */
[----:B------:R-:W-:Y:S02]  /*0fa0*/  MOV R251, c[0x0][0x53c] ;  /* 0x00014f0000fb7a02 */ /* 0x000fe40000000f00 */
.L_x_1013:
[----:B------:R-:W-:Y:S01]  /*0fb0*/  ISETP.NE.AND P0, PT, R13, RZ, PT ;  /* 0x000000ff0d00720c */ /* 0x000fe20003f05270 */
[----:B------:R-:W-:-:S12]  /*0fc0*/  WARPSYNC 0xffffffff ;  /* 0xffffffff00007948 */ /* 0x000fd80003800000 */
[----:B------:R1:W-:Y:S04]  /*0fd0*/  @!P0 STS.128 [0x18100], R248 ;  /* 0x018100f8ff008388 */ /* 0x0003e80000000c00 */
[----:B------:R-:W-:Y:S06]  /*0fe0*/  BAR.ARV 0x5, 0x100 ;  /* 0x0144000000007b1d */ /* 0x000fec0000002000 */
.L_x_999:
[----:B-12---:R-:W-:-:S13]  /*0ff0*/  ISETP.GE.AND P0, PT, R251, c[0x0][0x53c], PT ;  /* 0x00014f00fb007a0c */ /* 0x006fda0003f06270 */
[----:B------:R-:W-:Y:S05]  /*1000*/  @P0 EXIT ;  /* 0x000000000000094d */ /* 0x000fea0003800000 */
[----:B------:R-:W1:Y:S02]  /*1010*/  S2R R18, SR_TID.X ;  /* 0x0000000000127919 */ /* 0x000e640000002100 */
[----:B-1----:R-:W-:-:S04]  /*1020*/  SHF.R.S32.HI R13, RZ, 0x1f, R18 ;  /* 0x0000001fff0d7819 */ /* 0x002fc80000011412 */
[CC--:B------:R-:W-:Y:S02]  /*1030*/  LEA.HI R0, R13.reuse, R18.reuse, RZ, 0x4 ;  /* 0x000000120d007211 */ /* 0x0c0fe400078f20ff */
[-C--:B------:R-:W-:Y:S02]  /*1040*/  LEA.HI R10, R13, R18.reuse, RZ, 0x3 ;  /* 0x000000120d0a7211 */ /* 0x080fe400078f18ff */
[----:B------:R-:W-:Y:S02]  /*1050*/  LOP3.LUT R2, R0, 0xfffffff0, RZ, 0xc0, !PT ;  /* 0xfffffff000027812 */ /* 0x000fe400078ec0ff */
[----:B------:R-:W-:Y:S02]  /*1060*/  SHF.R.S32.HI R19, RZ, 0x3, R10 ;  /* 0x00000003ff137819 */ /* 0x000fe4000001140a */
[----:B------:R-:W-:Y:S01]  /*1070*/  LOP3.LUT R3, R10, 0xfffffff8, RZ, 0xc0, !PT ;  /* 0xfffffff80a037812 */ /* 0x000fe200078ec0ff */
[C---:B------:R-:W-:Y:S01]  /*1080*/  IMAD.IADD R2, R18.reuse, 0x1, -R2 ;  /* 0x0000000112027824 */ /* 0x040fe200078e0a02 */
[----:B------:R-:W-:Y:S01]  /*1090*/  SHF.R.S32.HI R4, RZ, 0x4, R0 ;  /* 0x00000004ff047819 */ /* 0x000fe20000011400 */
[----:B------:R-:W-:Y:S01]  /*10a0*/  IMAD.SHL.U32 R5, R19, 0x40, RZ ;  /* 0x0000004013057824 */ /* 0x000fe200078e00ff */
[----:B------:R-:W-:Y:S01]  /*10b0*/  LEA.HI R14, R13, R18, RZ, 0x2 ;  /* 0x000000120d0e7211 */ /* 0x000fe200078f10ff */
[----:B------:R-:W-:Y:S01]  /*10c0*/  IMAD.IADD R9, R18, 0x1, -R3 ;  /* 0x0000000112097824 */ /* 0x000fe200078e0a03 */
[----:B------:R-:W-:-:S02]  /*10d0*/  LEA.HI R0, R0, R4, RZ, 0x1 ;  /* 0x0000000400007211 */ /* 0x000fc400078f08ff */
[----:B------:R-:W-:Y:S01]  /*10e0*/  SHF.R.S32.HI R6, RZ, 0x1f, R2 ;  /* 0x0000001fff067819 */ /* 0x000fe20000011402 */
[C---:B------:R-:W-:Y:S01]  /*10f0*/  IMAD.SHL.U32 R242, R9.reuse, 0x8, RZ ;  /* 0x0000000809f27824 */ /* 0x040fe200078e00ff */
[----:B------:R-:W-:Y:S01]  /*1100*/  LOP3.LUT R3, R0, 0xfffffffe, RZ, 0xc0, !PT ;  /* 0xfffffffe00037812 */ /* 0x000fe200078ec0ff */
[----:B------:R-:W-:Y:S01]  /*1110*/  IMAD.SHL.U32 R8, R9, 0x40, RZ ;  /* 0x0000004009087824 */ /* 0x000fe200078e00ff */
[----:B------:R-:W-:Y:S02]  /*1120*/  LOP3.LUT R0, R5, 0x1c0, RZ, 0xc0, !PT ;  /* 0x000001c005007812 */ /* 0x000fe400078ec0ff */
[----:B------:R-:W-:Y:S01]  /*1130*/  LEA.HI R11, R6, R2, RZ, 0x3 ;  /* 0x00000002060b7211 */ /* 0x000fe200078f18ff */
[----:B------:R-:W-:Y:S01]  /*1140*/  IMAD.IADD R12, R4, 0x1, -R3 ;  /* 0x00000001040c7824 */ /* 0x000fe200078e0a03 */
[----:B------:R-:W-:Y:S02]  /*1150*/  SHF.R.U32.HI R7, RZ, 0x3, R0 ;  /* 0x00000003ff077819 */ /* 0x000fe40000011600 */
[----:B------:R-:W-:-:S02]  /*1160*/  LOP3.LUT R6, R0, 0x38, R242, 0xf8, !PT ;  /* 0x0000003800067812 */ /* 0x000fc400078ef8f2 */
[----:B------:R-:W-:Y:S02]  /*1170*/  LOP3.LUT R5, R11, 0xfffffff8, RZ, 0xc0, !PT ;  /* 0xfffffff80b057812 */ /* 0x000fe400078ec0ff */
[----:B------:R-:W-:Y:S02]  /*1180*/  LOP3.LUT R0, R8, 0x1c0, RZ, 0xc0, !PT ;  /* 0x000001c008007812 */ /* 0x000fe400078ec0ff */
[----:B------:R-:W-:Y:S01]  /*1190*/  LOP3.LUT R8, R6, R7, RZ, 0x3c, !PT ;  /* 0x0000000706087212 */ /* 0x000fe200078e3cff */
[----:B------:R-:W-:Y:S01]  /*11a0*/  IMAD.IADD R6, R2, 0x1, -R5 ;  /* 0x0000000102067824 */ /* 0x000fe200078e0a05 */
[----:B------:R-:W-:Y:S02]  /*11b0*/  LOP3.LUT R2, R0, 0x8, R10, 0xf8, !PT ;  /* 0x0000000800027812 */ /* 0x000fe400078ef80a */
[----:B------:R-:W-:Y:S02]  /*11c0*/  SHF.R.U32.HI R0, RZ, 0x3, R0 ;  /* 0x00000003ff007819 */ /* 0x000fe40000011600 */
[----:B------:R-:W-:-:S02]  /*11d0*/  LEA.HI R3, R13, R18, RZ, 0x5 ;  /* 0x000000120d037211 */ /* 0x000fc400078f28ff */
[--C-:B------:R-:W-:Y:S02]  /*11e0*/  SHF.R.S32.HI R239, RZ, 0x2, R14.reuse ;  /* 0x00000002ffef7819 */ /* 0x100fe4000001140e */
[----:B------:R-:W-:Y:S02]  /*11f0*/  SHF.R.S32.HI R4, RZ, 0x1f, R14 ;  /* 0x0000001fff047819 */ /* 0x000fe4000001140e */
[----:B------:R-:W-:Y:S02]  /*1200*/  LOP3.LUT R15, R2, R0, RZ, 0x3c, !PT ;  /* 0x00000000020f7212 */ /* 0x000fe400078e3cff */
[----:B------:R-:W-:Y:S02]  /*1210*/  LOP3.LUT R0, R3, 0xffffffe0, RZ, 0xc0, !PT ;  /* 0xffffffe003007812 */ /* 0x000fe400078ec0ff */
[--C-:B------:R-:W-:Y:S02]  /*1220*/  SHF.R.S32.HI R7, RZ, 0x5, R3.reuse ;  /* 0x00000005ff077819 */ /* 0x100fe40000011403 */
[----:B------:R-:W-:Y:S01]  /*1230*/  LEA.HI R2, R4, R239, RZ, 0x3 ;  /* 0x000000ef04027211 */ /* 0x000fe200078f18ff */
[----:B------:R-:W-:Y:S01]  /*1240*/  IMAD.IADD R17, R18, 0x1, -R0 ;  /* 0x0000000112117824 */ /* 0x000fe200078e0a00 */
[----:B------:R-:W-:-:S02]  /*1250*/  SHF.R.S32.HI R3, RZ, 0x1f, R3 ;  /* 0x0000001fff037819 */ /* 0x000fc40000011403 */
[----:B------:R-:W-:Y:S01]  /*1260*/  LEA.HI R4, R13, R18, RZ, 0x6 ;  /* 0x000000120d047211 */ /* 0x000fe200078f30ff */
[----:B------:R-:W-:Y:S01]  /*1270*/  IMAD.MOV.U32 R13, RZ, RZ, 0x20 ;  /* 0x00000020ff0d7424 */ /* 0x000fe200078e00ff */
[----:B------:R-:W-:Y:S02]  /*1280*/  LOP3.LUT R2, R2, 0xfffffff8, RZ, 0xc0, !PT ;  /* 0xfffffff802027812 */ /* 0x000fe400078ec0ff */
[----:B------:R-:W-:Y:S01]  /*1290*/  LEA.HI R0, R3, R7, RZ, 0x3 ;  /* 0x0000000703007211 */ /* 0x000fe200078f18ff */
[----:B------:R-:W-:Y:S01]  /*12a0*/  IMAD.SHL.U32 R4, R4, 0x8, RZ ;  /* 0x0000000804047824 */ /* 0x000fe200078e00ff */
[----:B------:R-:W-:Y:S01]  /*12b0*/  SHF.R.S32.HI R10, RZ, 0x1f, R17 ;  /* 0x0000001fff0a7819 */ /* 0x000fe20000011411 */
[----:B------:R-:W-:Y:S01]  /*12c0*/  IMAD.IADD R3, R239, 0x1, -R2 ;  /* 0x00000001ef037824 */ /* 0x000fe200078e0a02 */
[----:B------:R-:W-:Y:S02]  /*12d0*/  LOP3.LUT R0, R0, 0xffffff8, RZ, 0xc0, !PT ;  /* 0x0ffffff800007812 */ /* 0x000fe400078ec0ff */
[----:B------:R-:W-:-:S02]  /*12e0*/  LEA.HI R10, R10, R17, RZ, 0x2 ;  /* 0x000000110a0a7211 */ /* 0x000fc400078f10ff */
[----:B------:R-:W-:Y:S01]  /*12f0*/  LOP3.LUT R212, R8, 0x7ffffe00, R4, 0xf8, !PT ;  /* 0x7ffffe0008d47812 */ /* 0x000fe200078ef804 */
[----:B------:R-:W-:Y:S01]  /*1300*/  IMAD.IADD R5, R7, 0x1, -R0 ;  /* 0x0000000107057824 */ /* 0x000fe200078e0a00 */
[----:B------:R-:W-:Y:S01]  /*1310*/  LOP3.LUT R2, R3, 0x1, RZ, 0xc0, !PT ;  /* 0x0000000103027812 */ /* 0x000fe200078ec0ff */
[----:B------:R-:W-:Y:S01]  /*1320*/  IMAD.SHL.U32 R0, R6, 0x40, RZ ;  /* 0x0000004006007824 */ /* 0x000fe200078e00ff */
[----:B------:R-:W-:Y:S01]  /*1330*/  SHF.R.S32.HI R4, RZ, 0x2, R10 ;  /* 0x00000002ff047819 */ /* 0x000fe2000001140a */
[----:B------:R-:W-:Y:S01]  /*1340*/  IMAD.SHL.U32 R212, R212, 0x2, RZ ;  /* 0x00000002d4d47824 */ /* 0x000fe200078e00ff */
[----:B------:R-:W-:Y:S01]  /*1350*/  ISETP.NE.U32.AND P0, PT, R2, 0x1, PT ;  /* 0x000000010200780c */ /* 0x000fe20003f05070 */
[----:B------:R-:W-:Y:S01]  /*1360*/  IMAD.SHL.U32 R2, R12, 0x8, RZ ;  /* 0x000000080c027824 */ /* 0x000fe200078e00ff */
[----:B------:R-:W-:Y:S01]  /*1370*/  LOP3.LUT R0, R0, 0x1c0, RZ, 0xc0, !PT ;  /* 0x000001c000007812 */ /* 0x000fe200078ec0ff */
[----:B------:R-:W-:Y:S01]  /*1380*/  IMAD R16, R5, 0x10, R4 ;  /* 0x0000001005107824 */ /* 0x000fe200078e0204 */
[----:B------:R-:W-:-:S02]  /*1390*/  LOP3.LUT R5, R14, 0xfffffffc, RZ, 0xc0, !PT ;  /* 0xfffffffc0e057812 */ /* 0x000fc400078ec0ff */
[----:B------:R-:W-:Y:S02]  /*13a0*/  LOP3.LUT R4, R0, 0x8, R2, 0xf8, !PT ;  /* 0x0000000800047812 */ /* 0x000fe400078ef802 */
[----:B------:R-:W-:Y:S01]  /*13b0*/  SHF.R.U32.HI R2, RZ, 0x3, R0 ;  /* 0x00000003ff027819 */ /* 0x000fe20000011600 */
[C---:B------:R-:W-:Y:S01]  /*13c0*/  IMAD.SHL.U32 R0, R3.reuse, 0x40, RZ ;  /* 0x0000004003007824 */ /* 0x040fe200078e00ff */
[----:B------:R-:W-:Y:S01]  /*13d0*/  R2P PR, R3, 0x6 ;  /* 0x0000000603007804 */ /* 0x000fe20000000000 */
[----:B------:R-:W-:Y:S01]  /*13e0*/  IMAD.IADD R18, R18, 0x1, -R5 ;  /* 0x0000000112127824 */ /* 0x000fe200078e0a05 */
[C---:B------:R-:W-:Y:S01]  /*13f0*/  LOP3.LUT P6, RZ, R6.reuse, 0x2, RZ, 0xc0, !PT ;  /* 0x0000000206ff7812 */ /* 0x040fe200078cc0ff */
[----:B------:R-:W-:Y:S01]  /*1400*/  STL [R1+0x4c], R16 ;  /* 0x00004c1001007387 */ /* 0x000fe20000100800 */
[----:B------:R-:W-:Y:S01]  /*1410*/  LOP3.LUT P5, RZ, R6, 0x4, RZ, 0xc0, !PT ;  /* 0x0000000406ff7812 */ /* 0x000fe200078ac0ff */
[----:B------:R-:W-:Y:S01]  /*1420*/  IMAD.SHL.U32 R102, R18, 0x8, RZ ;  /* 0x0000000812667824 */ /* 0x000fe200078e00ff */
[----:B------:R-:W-:Y:S01]  /*1430*/  LOP3.LUT R6, R4, R2, RZ, 0x3c, !PT ;  /* 0x0000000204067212 */ /* 0x000fe200078e3cff */
[----:B------:R-:W-:Y:S01]  /*1440*/  IMAD.SHL.U32 R2, R11, 0x40, RZ ;  /* 0x000000400b027824 */ /* 0x000fe200078e00ff */
[----:B------:R-:W-:Y:S01]  /*1450*/  LOP3.LUT R8, R0, 0x1c0, RZ, 0xc0, !PT ;  /* 0x000001c000087812 */ /* 0x000fe200078ec0ff */
[----:B------:R-:W-:Y:S01]  /*1460*/  IMAD.SHL.U32 R0, R7, 0x400, RZ ;  /* 0x0000040007007824 */ /* 0x000fe200078e00ff */
[----:B------:R-:W-:Y:S01]  /*1470*/  IADD3 R14, R239, 0x40, RZ ;  /* 0x00000040ef0e7810 */ /* 0x000fe20007ffe0ff */
[----:B------:R-:W-:Y:S01]  /*1480*/  IMAD.SHL.U32 R7, R7, 0x200, RZ ;  /* 0x0000020007077824 */ /* 0x000fe200078e00ff */
[----:B------:R-:W-:Y:S01]  /*1490*/  SHF.R.U32.HI R3, RZ, 0x3, R8 ;  /* 0x00000003ff037819 */ /* 0x000fe20000011608 */
[----:B------:R-:W-:Y:S01]  /*14a0*/  IMAD R11, R18, 0x2, R0 ;  /* 0x00000002120b7824 */ /* 0x000fe200078e0200 */
[----:B------:R-:W-:Y:S01]  /*14b0*/  LOP3.LUT R4, R8, 0x18, R102, 0xf8, !PT ;  /* 0x0000001808047812 */ /* 0x000fe200078ef866 */
[----:B------:R1:W-:Y:S01]  /*14c0*/  STL [R1+0x14], R8 ;  /* 0x0000140801007387 */ /* 0x0003e20000100800 */
[----:B------:R-:W-:Y:S01]  /*14d0*/  LOP3.LUT R5, R2, 0xfffffe00, RZ, 0xc0, !PT ;  /* 0xfffffe0002057812 */ /* 0x000fe200078ec0ff */
[----:B------:R-:W-:Y:S01]  /*14e0*/  IMAD R2, R12, 0x200, R15 ;  /* 0x000002000c027824 */ /* 0x000fe200078e020f */
[----:B------:R-:W-:Y:S01]  /*14f0*/  LOP3.LUT R234, R7, R4, R3, 0xf6, !PT ;  /* 0x0000000407ea7212 */ /* 0x000fe200078ef603 */
[----:B------:R-:W-:Y:S01]  /*1500*/  IMAD.MOV.U32 R12, RZ, RZ, 0x40 ;  /* 0x00000040ff0c7424 */ /* 0x000fe200078e00ff */
[-C--:B------:R-:W-:Y:S01]  /*1510*/  IADD3 R4, R6, R5.reuse, R0 ;  /* 0x0000000506047210 */ /* 0x080fe20007ffe000 */
[C---:B------:R-:W-:Y:S01]  /*1520*/  IMAD R0, R9.reuse, 0x20, R19 ;  /* 0x0000002009007824 */ /* 0x040fe200078e0213 */
[----:B------:R-:W-:Y:S01]  /*1530*/  LOP3.LUT P4, RZ, R9, 0x2, RZ, 0xc0, !PT ;  /* 0x0000000209ff7812 */ /* 0x000fe2000788c0ff */
[----:B------:R-:W-:Y:S01]  /*1540*/  IMAD.SHL.U32 R142, R18, 0x4, RZ ;  /* 0x00000004128e7824 */ /* 0x000fe200078e00ff */
[----:B------:R-:W-:-:S02]  /*1550*/  LOP3.LUT R5, R6, R5, RZ, 0xfc, !PT ;  /* 0x0000000506057212 */ /* 0x000fc400078efcff */
[----:B------:R2:W-:Y:S01]  /*1560*/  STL [R1+0x44], R0 ;  /* 0x0000440001007387 */ /* 0x0005e20000100800 */
[----:B------:R-:W-:Y:S02]  /*1570*/  SHF.R.S32.HI R7, RZ, 0x1f, R14 ;  /* 0x0000001fff077819 */ /* 0x000fe4000001140e */
[----:B------:R-:W-:Y:S02]  /*1580*/  LEA R149, R2, 0x6100, 0x1 ;  /* 0x0000610002957811 */ /* 0x000fe400078e08ff */
[----:B------:R-:W-:Y:S02]  /*1590*/  LOP3.LUT P3, RZ, R9, 0x4, RZ, 0xc0, !PT ;  /* 0x0000000409ff7812 */ /* 0x000fe4000786c0ff */
[C---:B------:R-:W-:Y:S02]  /*15a0*/  IADD3 R200, R149.reuse, 0x20, RZ ;  /* 0x0000002095c87810 */ /* 0x040fe40007ffe0ff */
[----:B------:R-:W-:Y:S02]  /*15b0*/  @P4 IADD3 R200, R149, -0x20, RZ ;  /* 0xffffffe095c84810 */ /* 0x000fe40007ffe0ff */
[----:B------:R-:W-:-:S02]  /*15c0*/  LEA R196, R4, 0xc100, 0x1 ;  /* 0x0000c10004c47811 */ /* 0x000fc400078e08ff */
[----:B------:R-:W-:Y:S02]  /*15d0*/  LEA R150, R5, 0x100, 0x1 ;  /* 0x0000010005967811 */ /* 0x000fe400078e08ff */
[----:B-1----:R-:W-:Y:S02]  /*15e0*/  LOP3.LUT R8, R3, R8, RZ, 0xfc, !PT ;  /* 0x0000000803087212 */ /* 0x002fe400078efcff */
[----:B------:R-:W-:Y:S02]  /*15f0*/  LEA.HI R3, R18, R18, RZ, 0x1 ;  /* 0x0000001212037211 */ /* 0x000fe400078f08ff */
[C---:B------:R-:W-:Y:S01]  /*1600*/  IADD3 R145, R142.reuse, 0x20, RZ ;  /* 0x000000208e917810 */ /* 0x040fe20007ffe0ff */
[----:B------:R-:W-:Y:S01]  /*1610*/  IMAD.IADD R11, R11, 0x1, R8 ;  /* 0x000000010b0b7824 */ /* 0x000fe200078e0208 */
[----:B------:R-:W-:Y:S02]  /*1620*/  LOP3.LUT R6, R3, 0x1ffffffe, RZ, 0xc0, !PT ;  /* 0x1ffffffe03067812 */ /* 0x000fe400078ec0ff */
[----:B------:R-:W-:Y:S01]  /*1630*/  LEA.HI R3, R7, R14, RZ, 0x3 ;  /* 0x0000000e07037211 */ /* 0x000fe200078f18ff */
[----:B------:R-:W-:Y:S01]  /*1640*/  IMAD.IADD R107, R142, 0x1, R145 ;  /* 0x000000018e6b7824 */ /* 0x000fe200078e0291 */
[----:B------:R-:W-:Y:S01]  /*1650*/  LOP3.LUT R7, R10, 0x7ffffffc, RZ, 0xc0, !PT ;  /* 0x7ffffffc0a077812 */ /* 0x000fe200078ec0ff */
[----:B--2---:R-:W-:Y:S01]  /*1660*/  IMAD.SHL.U32 R0, R14, 0x40, RZ ;  /* 0x000000400e007824 */ /* 0x004fe200078e00ff */
[----:B------:R-:W-:Y:S01]  /*1670*/  IADD3 R144, R142, 0x40, RZ ;  /* 0x000000408e907810 */ /* 0x000fe20007ffe0ff */
[----:B------:R-:W-:Y:S01]  /*1680*/  IMAD.IADD R6, R18, 0x1, -R6 ;  /* 0x0000000112067824 */ /* 0x000fe200078e0a06 */
[----:B------:R-:W-:Y:S01]  /*1690*/  LEA R234, R234, 0x100, 0x1 ;  /* 0x00000100eaea7811 */ /* 0x000fe200078e08ff */
[----:B------:R-:W-:Y:S01]  /*16a0*/  IMAD.SHL.U32 R3, R3, 0x40, RZ ;  /* 0x0000004003037824 */ /* 0x000fe200078e00ff */
[----:B------:R-:W-:Y:S01]  /*16b0*/  LOP3.LUT R8, R0, 0x1c0, RZ, 0xc0, !PT ;  /* 0x000001c000087812 */ /* 0x000fe200078ec0ff */
[----:B------:R-:W-:Y:S01]  /*16c0*/  IMAD R2, R6, 0x8, R16 ;  /* 0x0000000806027824 */ /* 0x000fe200078e0210 */
[----:B------:R-:W-:Y:S01]  /*16d0*/  SEL R0, R12, 0xffffffc0, !P3 ;  /* 0xffffffc00c007807 */ /* 0x000fe20005800000 */
[----:B------:R-:W-:Y:S01]  /*16e0*/  IMAD.IADD R241, R17, 0x1, -R7 ;  /* 0x0000000111f17824 */ /* 0x000fe200078e0a07 */
[----:B------:R-:W-:Y:S01]  /*16f0*/  SHF.R.U32.HI R8, RZ, 0x3, R8 ;  /* 0x00000003ff087819 */ /* 0x000fe20000011608 */
[----:B------:R-:W-:Y:S01]  /*1700*/  IMAD.IADD R106, R142, 0x1, R144 ;  /* 0x000000018e6a7824 */ /* 0x000fe200078e0290 */
[----:B------:R-:W-:Y:S01]  /*1710*/  SEL R8, R13, 0xffffffe0, !P1 ;  /* 0xffffffe00d087807 */ /* 0x000fe20004800000 */
[----:B------:R-:W-:Y:S01]  /*1720*/  IMAD.IADD R195, R149, 0x1, R0 ;  /* 0x0000000195c37824 */ /* 0x000fe200078e0200 */
[----:B------:R-:W-:Y:S01]  /*1730*/  LEA R6, R11, 0x80, 0x1 ;  /* 0x000000800b067811 */ /* 0x000fe200078e08ff */
[----:B------:R-:W-:Y:S01]  /*1740*/  IMAD.IADD R192, R0, 0x1, R200 ;  /* 0x0000000100c07824 */ /* 0x000fe200078e02c8 */
[----:B------:R-:W-:Y:S01]  /*1750*/  SEL R7, R12, 0xffffffc0, !P2 ;  /* 0xffffffc00c077807 */ /* 0x000fe20005000000 */
[----:B------:R-:W-:Y:S01]  /*1760*/  IMAD.SHL.U32 R241, R241, 0x2, RZ ;  /* 0x00000002f1f17824 */ /* 0x000fe200078e00ff */
[----:B------:R-:W-:Y:S01]  /*1770*/  LOP3.LUT R3, R3, 0xfffffe00, RZ, 0xc0, !PT ;  /* 0xfffffe0003037812 */ /* 0x000fe200078ec0ff */
[C---:B------:R-:W-:Y:S01]  /*1780*/  IMAD.IADD R10, R6.reuse, 0x1, R8 ;  /* 0x00000001060a7824 */ /* 0x040fe200078e0208 */
[C---:B------:R-:W-:Y:S01]  /*1790*/  IADD3 R9, R6.reuse, -0x10, RZ ;  /* 0xfffffff006097810 */ /* 0x040fe20007ffe0ff */
[C-C-:B------:R-:W-:Y:S01]  /*17a0*/  IMAD.IADD R0, R6.reuse, 0x1, R7.reuse ;  /* 0x0000000106007824 */ /* 0x140fe200078e0207 */
[----:B------:R-:W-:Y:S01]  /*17b0*/  @P0 IADD3 R9, R6, 0x10, RZ ;  /* 0x0000001006090810 */ /* 0x000fe20007ffe0ff */
[----:B------:R1:W-:Y:S01]  /*17c0*/  STL [R1+0x40], R3 ;  /* 0x0000400301007387 */ /* 0x0003e20000100800 */
[----:B------:R-:W-:Y:S01]  /*17d0*/  IADD3 R148, R142, 0x10, RZ ;  /* 0x000000108e947810 */ /* 0x000fe20007ffe0ff */
[----:B------:R-:W-:Y:S01]  /*17e0*/  IMAD.IADD R235, R234, 0x1, R7 ;  /* 0x00000001eaeb7824 */ /* 0x000fe200078e0207 */
[C---:B------:R-:W-:Y:S01]  /*17f0*/  IADD3 R147, R142.reuse, 0x30, RZ ;  /* 0x000000308e937810 */ /* 0x040fe20007ffe0ff */
[----:B------:R2:W-:Y:S01]  /*1800*/  STL [R1+0x10], R2 ;  /* 0x0000100201007387 */ /* 0x0005e20000100800 */
[----:B------:R-:W-:-:S02]  /*1810*/  IADD3 R146, R142, 0x50, RZ ;  /* 0x000000508e927810 */ /* 0x000fc40007ffe0ff */
[C---:B------:R-:W-:Y:S01]  /*1820*/  IADD3 R211, R200.reuse, 0x800, RZ ;  /* 0x00000800c8d37810 */ /* 0x040fe20007ffe0ff */
        /* <DEDUP_REMOVED lines=8> */
[C---:B------:R-:W-:Y:S02]  /*18b0*/  IADD3 R205, R200.reuse, 0x3800, RZ ;  /* 0x00003800c8cd7810 */ /* 0x040fe40007ffe0ff */
[C---:B------:R-:W-:Y:S02]  /*18c0*/  IADD3 R204, R200.reuse, 0x4000, RZ ;  /* 0x00004000c8cc7810 */ /* 0x040fe40007ffe0ff */
[C---:B------:R-:W-:Y:S02]  /*18d0*/  IADD3 R203, R200.reuse, 0x4800, RZ ;  /* 0x00004800c8cb7810 */ /* 0x040fe40007ffe0ff */
[----:B-1----:R-:W-:Y:S02]  /*18e0*/  SEL R3, R13, 0xffffffe0, !P6 ;  /* 0xffffffe00d037807 */ /* 0x002fe40007000000 */
[----:B------:R-:W-:Y:S02]  /*18f0*/  IADD3 R202, R200, 0x5000, RZ ;  /* 0x00005000c8ca7810 */ /* 0x000fe40007ffe0ff */
[----:B--2---:R-:W-:Y:S01]  /*1900*/  SEL R2, R12, 0xffffffc0, !P5 ;  /* 0xffffffc00c027807 */ /* 0x004fe20006800000 */
[----:B------:R-:W-:Y:S01]  /*1910*/  IMAD.IADD R197, R196, 0x1, R3 ;  /* 0x00000001c4c57824 */ /* 0x000fe200078e0203 */
[----:B------:R-:W-:Y:S01]  /*1920*/  IADD3 R201, R200, 0x5800, RZ ;  /* 0x00005800c8c97810 */ /* 0x000fe20007ffe0ff */
[----:B------:R-:W-:-:S02]  /*1930*/  IMAD.IADD R151, R3, 0x1, R150 ;  /* 0x0000000103977824 */ /* 0x000fc400078e0296 */
[C---:B------:R-:W-:Y:S02]  /*1940*/  IMAD.IADD R3, R7.reuse, 0x1, R9 ;  /* 0x0000000107037824 */ /* 0x040fe400078e0209 */
[----:B------:R-:W-:Y:S02]  /*1950*/  IMAD.IADD R199, R196, 0x1, R2 ;  /* 0x00000001c4c77824 */ /* 0x000fe400078e0202 */
[----:B---3--:R-:W-:Y:S02]  /*1960*/  IMAD.IADD R0, R7, 0x1, R10 ;  /* 0x0000000107007824 */ /* 0x008fe400078e020a */
[C---:B------:R-:W-:Y:S02]  /*1970*/  IMAD.IADD R194, R2.reuse, 0x1, R150 ;  /* 0x0000000102c27824 */ /* 0x040fe400078e0296 */
[----:B------:R-:W-:Y:S01]  /*1980*/  IMAD.IADD R198, R197, 0x1, R2 ;  /* 0x00000001c5c67824 */ /* 0x000fe200078e0202 */
[----:B------:R1:W-:Y:S01]  /*1990*/  STL [R1+0x38], R0 ;  /* 0x0000380001007387 */ /* 0x0003e20000100800 */
[----:B------:R-:W-:-:S02]  /*19a0*/  IMAD.IADD R193, R2, 0x1, R151 ;  /* 0x0000000102c17824 */ /* 0x000fc400078e0297 */
[----:B-1----:R-:W-:-:S05]  /*19b0*/  IMAD.IADD R0, R8, 0x1, R9 ;  /* 0x0000000108007824 */ /* 0x002fca00078e0209 */
[----:B------:R1:W-:Y:S04]  /*19c0*/  STL [R1+0x28], R0 ;  /* 0x0000280001007387 */ /* 0x0003e80000100800 */
[----:B------:R2:W-:Y:S01]  /*19d0*/  STL [R1+0x34], R3 ;  /* 0x0000340301007387 */ /* 0x0005e20000100800 */
[----:B-1----:R-:W-:-:S05]  /*19e0*/  IMAD.IADD R0, R7, 0x1, R0 ;  /* 0x0000000107007824 */ /* 0x002fca00078e0200 */
[----:B------:R2:W-:Y:S02]  /*19f0*/  STL [R1+0x30], R0 ;  /* 0x0000300001007387 */ /* 0x0005e40000100800 */
.L_x_1172:
[----:B------:R-:W-:-:S04]  /*1a00*/  IMAD.MOV.U32 R13, RZ, RZ, 0x4 ;  /* 0x00000004ff0d7424 */ /* 0x000fc800078e00ff */
[----:B--2---:R-:W-:-:S05]  /*1a10*/  IMAD.WIDE R2, R251, R13, c[0x0][0x588] ;  /* 0x00016200fb027625 */ /* 0x004fca00078e020d */
[----:B------:R-:W2:Y:S01]  /*1a20*/  LDG.E R14, [R2.64] ;  /* 0x00000006020e7981 */ /* 0x000ea2000c1e1900 */
[----:B------:R-:W-:Y:S01]  /*1a30*/  ISETP.NE.U32.AND P4, PT, RZ, c[0x0][0x360], PT ;  /* 0x0000d800ff007a0c */ /* 0x000fe20003f85070 */
[----:B------:R-:W-:Y:S01]  /*1a40*/  CS2R R132, SRZ ;  /* 0x0000000000847805 */ /* 0x000fe2000001ff00 */
        /* <DEDUP_REMOVED lines=8> */
[----:B------:R-:W-:Y:S01]  /*1ad0*/  IMAD.MOV.U32 R12, RZ, RZ, RZ ;  /* 0x000000ffff0c7224 */ /* 0x000fe200078e00ff */
[----:B--2---:R-:W-:Y:S01]  /*1ae0*/  SHF.R.S32.HI R168, RZ, 0x1f, R14 ;  /* 0x0000001fffa87819 */ /* 0x004fe2000001140e */
[----:B------:R1:W-:Y:S01]  /*1af0*/  STL [R1], R14 ;  /* 0x0000000e01007387 */ /* 0x0003e20000100800 */
[C---:B------:R-:W-:Y:S02]  /*1b00*/  @P4 LEA R2, P0, R14.reuse, c[0x0][0x360], 0x2 ;  /* 0x0000d8000e024a11 */ /* 0x040fe400078010ff */
[----:B------:R-:W-:-:S02]  /*1b10*/  @P2 LEA R4, P1, R14, c[0x0][0x370], 0x2 ;  /* 0x0000dc000e042a11 */ /* 0x000fc400078210ff */
[C-C-:B------:R-:W-:Y:S02]  /*1b20*/  @P4 LEA.HI.X R3, R14.reuse, c[0x0][0x364], R168.reuse, 0x2, P0 ;  /* 0x0000d9000e034a11 */ /* 0x140fe400000f14a8 */
[----:B------:R-:W-:-:S03]  /*1b30*/  @P2 LEA.HI.X R5, R14, c[0x0][0x374], R168, 0x2, P1 ;  /* 0x0000dd000e052a11 */ /* 0x000fc600008f14a8 */
[----:B------:R2:W3:Y:S01]  /*1b40*/  @P4 LDG.E R0, [R2.64] ;  /* 0x0000000602004981 */ /* 0x0004e2000c1e1900 */
[----:B------:R-:W-:-:S03]  /*1b50*/  ISETP.NE.U32.AND P0, PT, RZ, c[0x0][0x350], PT ;  /* 0x0000d400ff007a0c */ /* 0x000fc60003f05070 */
[----:B------:R4:W5:Y:S01]  /*1b60*/  @P2 LDG.E R133, [R4.64] ;  /* 0x0000000604852981 */ /* 0x000962000c1e1900 */
[----:B------:R-:W-:Y:S02]  /*1b70*/  ISETP.NE.AND.EX P6, PT, RZ, c[0x0][0x354], PT, P0 ;  /* 0x0000d500ff007a0c */ /* 0x000fe40003fc5300 */
[----:B------:R-:W-:-:S04]  /*1b80*/  LEA R6, P2, R14, c[0x0][0x348], 0x2 ;  /* 0x0000d2000e067a11 */ /* 0x000fc800078410ff */
[----:B------:R-:W-:-:S05]  /*1b90*/  LEA.HI.X R7, R14, c[0x0][0x34c], R168, 0x2, P2 ;  /* 0x0000d3000e077a11 */ /* 0x000fca00010f14a8 */
[----:B------:R1:W5:Y:S01]  /*1ba0*/  @P3 LDG.E R185, [R6.64] ;  /* 0x0000000606b93981 */ /* 0x000362000c1e1900 */
[C---:B--2---:R-:W-:Y:S02]  /*1bb0*/  LEA R2, P0, R14.reuse, c[0x0][0x358], 0x2 ;  /* 0x0000d6000e027a11 */ /* 0x044fe400078010ff */
[C---:B----4-:R-:W-:Y:S02]  /*1bc0*/  LEA R4, P1, R14.reuse, c[0x0][0x350], 0x2 ;  /* 0x0000d4000e047a11 */ /* 0x050fe400078210ff */
[C-C-:B------:R-:W-:Y:S02]  /*1bd0*/  LEA.HI.X R3, R14.reuse, c[0x0][0x35c], R168.reuse, 0x2, P0 ;  /* 0x0000d7000e037a11 */ /* 0x140fe400000f14a8 */
[----:B------:R-:W-:-:S03]  /*1be0*/  LEA.HI.X R5, R14, c[0x0][0x354], R168, 0x2, P1 ;  /* 0x0000d5000e057a11 */ /* 0x000fc600008f14a8 */
[----:B------:R1:W5:Y:S04]  /*1bf0*/  @P5 LDG.E R12, [R2.64] ;  /* 0x00000006020c5981 */ /* 0x000368000c1e1900 */
[----:B------:R1:W5:Y:S01]  /*1c00*/  @P6 LDG.E R132, [R4.64] ;  /* 0x0000000604846981 */ /* 0x000362000c1e1900 */
[----:B------:R-:W-:-:S05]  /*1c10*/  LOP3.LUT R20, R250, 0xffff, RZ, 0xc0, !PT ;  /* 0x0000fffffa147812 */ /* 0x000fca00078ec0ff */
[----:B------:R1:W-:Y:S01]  /*1c20*/  STL [R1+0xc], R20 ;  /* 0x00000c1401007387 */ /* 0x0003e20000100800 */
[----:B------:R-:W-:Y:S03]  /*1c30*/  YIELD ;  /* 0x0000000000007946 */ /* 0x000fe60003800000 */
[----:B---3--:R1:W-:Y:S01]  /*1c40*/  @P4 STL [R1+0x8], R0 ;  /* 0x0000080001004387 */ /* 0x0083e20000100800 */
[----:B------:R-:W-:Y:S05]  /*1c50*/  @P4 BRA `(.L_x_1014) ;  /* 0x0000007000004947 */ /* 0x000fea0003800000 */
[----:B-1----:R-:W-:-:S05]  /*1c60*/  MOV R0, c[0x0][0x168] ;  /* 0x00005a0000007a02 */ /* 0x002fca0000000f00 */
[----:B------:R1:W-:Y:S01]  /*1c70*/  STL [R1+0x8], R0 ;  /* 0x0000080001007387 */ /* 0x0003e20000100800 */
[----:B------:R-:W-:Y:S05]  /*1c80*/  @!P3 BRA `(.L_x_1014) ;  /* 0x000000400000b947 */ /* 0x000fea0003800000 */
[----:B------:R-:W2:Y:S04]  /*1c90*/  LDG.E R8, [R6.64] ;  /* 0x0000000606087981 */ /* 0x000ea8000c1e1900 */
[----:B-1----:R-:W2:Y:S02]  /*1ca0*/  LDG.E R0, [R6.64+0x4] ;  /* 0x0000040606007981 */ /* 0x002ea4000c1e1900 */
[----:B--2---:R-:W-:-:S05]  /*1cb0*/  IADD3 R0, -R8, R0, RZ ;  /* 0x0000000008007210 */ /* 0x004fca0007ffe1ff */
[----:B------:R1:W-:Y:S02]  /*1cc0*/  STL [R1+0x8], R0 ;  /* 0x0000080001007387 */ /* 0x0003e40000100800 */
.L_x_1014:
[----:B------:R-:W-:-:S04]  /*1cd0*/  ISETP.NE.U32.AND P0, PT, RZ, c[0x0][0x368], PT ;  /* 0x0000da00ff007a0c */ /* 0x000fc80003f05070 */
[----:B------:R-:W-:-:S13]  /*1ce0*/  ISETP.NE.AND.EX P0, PT, RZ, c[0x0][0x36c], PT, P0 ;  /* 0x0000db00ff007a0c */ /* 0x000fda0003f05300 */
[----:B------:R-:W-:Y:S05]  /*1cf0*/  @!P0 BRA `(.L_x_1015) ;  /* 0x0000004000008947 */ /* 0x000fea0003800000 */
[----:B-1----:R-:W-:-:S04]  /*1d00*/  LEA R6, P0, R14, c[0x0][0x368], 0x2 ;  /* 0x0000da000e067a11 */ /* 0x002fc800078010ff */
[----:B------:R-:W-:-:S05]  /*1d10*/  LEA.HI.X R7, R14, c[0x0][0x36c], R168, 0x2, P0 ;  /* 0x0000db000e077a11 */ /* 0x000fca00000f14a8 */
[----:B------:R1:W5:Y:S01]  /*1d20*/  LDG.E R6, [R6.64] ;  /* 0x0000000606067981 */ /* 0x000362000c1e1900 */
[----:B------:R-:W-:Y:S05]  /*1d30*/  BRA `(.L_x_1016) ;  /* 0x0000005000007947 */ /* 0x000fea0003800000 */
.L_x_1015:
[----:B-1----:R-:W-:Y:S01]  /*1d40*/  MOV R6, c[0x0][0x1d0] ;  /* 0x0000740000067a02 */ /* 0x002fe20000000f00 */
[----:B------:R-:W-:Y:S05]  /*1d50*/  @!P6 BRA `(.L_x_1016) ;  /* 0x000000300000e947 */ /* 0x000fea0003800000 */
[----:B------:R-:W2:Y:S04]  /*1d60*/  LDG.E R6, [R4.64] ;  /* 0x0000000604067981 */ /* 0x000ea8000c1e1900 */
[----:B------:R-:W2:Y:S02]  /*1d70*/  LDG.E R0, [R4.64+0x4] ;  /* 0x0000040604007981 */ /* 0x000ea4000c1e1900 */
[----:B--2---:R-:W-:Y:S02]  /*1d80*/  IADD3 R6, -R6, R0, RZ ;  /* 0x0000000006067210 */ /* 0x004fe40007ffe1ff */
.L_x_1016:
[----:B------:R2:W3:Y:S04]  /*1d90*/  @P5 LDG.E R5, [R2.64] ;  /* 0x0000000602055981 */ /* 0x0004e8000c1e1900 */
[----:B------:R2:W3:Y:S04]  /*1da0*/  @P5 LDG.E R4, [R2.64+0x4] ;  /* 0x0000040602045981 */ /* 0x0004e8000c1e1900 */
[----:B-1----:R-:W4:Y:S01]  /*1db0*/  LDL R7, [R1+0x8] ;  /* 0x0000080001077983 */ /* 0x002f220000100800 */
[----:B------:R-:W-:-:S04]  /*1dc0*/  ISETP.NE.U32.AND P0, PT, RZ, c[0x0][0x378], PT ;  /* 0x0000de00ff007a0c */ /* 0x000fc80003f05070 */
[----:B------:R-:W-:Y:S01]  /*1dd0*/  ISETP.NE.AND.EX P1, PT, RZ, c[0x0][0x37c], PT, P0 ;  /* 0x0000df00ff007a0c */ /* 0x000fe20003f25300 */
[----:B------:R-:W-:Y:S02]  /*1de0*/  IMAD.MOV.U32 R0, RZ, RZ, c[0x0][0x2c4] ;  /* 0x0000b100ff007624 */ /* 0x000fe400078e00ff */
[----:B------:R-:W-:Y:S02]  /*1df0*/  IMAD.SHL.U32 R249, R249, 0x80, RZ ;  /* 0x00000080f9f97824 */ /* 0x000fe400078e00ff */
[----:B-----5:R-:W-:-:S08]  /*1e00*/  IMAD.MOV.U32 R131, RZ, RZ, R6 ;  /* 0x000000ffff837224 */ /* 0x020fd000078e0006 */
[----:B--2---:R-:W-:-:S04]  /*1e10*/  @P1 LEA R2, P0, R14, c[0x0][0x378], 0x2 ;  /* 0x0000de000e021a11 */ /* 0x004fc800078010ff */
[----:B------:R-:W-:Y:S02]  /*1e20*/  @P1 LEA.HI.X R3, R14, c[0x0][0x37c], R168, 0x2, P0 ;  /* 0x0000df000e031a11 */ /* 0x000fe400000f14a8 */
[----:B------:R-:W-:Y:S01]  /*1e30*/  ISETP.NE.AND P0, PT, R0, 0x1, PT ;  /* 0x000000010000780c */ /* 0x000fe20003f05270 */
[----:B------:R-:W-:Y:S01]  /*1e40*/  IMAD.MOV.U32 R76, RZ, RZ, c[0x0][0x228] ;  /* 0x00008a00ff4c7624 */ /* 0x000fe200078e00ff */
[----:B------:R-:W-:Y:S01]  /*1e50*/  IADD3 R0, R249, 0x7f, RZ ;  /* 0x0000007ff9007810 */ /* 0x000fe20007ffe0ff */
[----:B------:R-:W-:Y:S01]  /*1e60*/  IMAD.IADD R8, R6, 0x1, -R133 ;  /* 0x0000000106087824 */ /* 0x000fe200078e0a85 */
[----:B------:R1:W5:Y:S09]  /*1e70*/  @P1 LDG.E R131, [R2.64] ;  /* 0x0000000602831981 */ /* 0x000372000c1e1900 */
[----:B-1----:R-:W-:-:S05]  /*1e80*/  @P0 IMAD.HI.U32 R2, R0, c[0x0][0x2c8], RZ ;  /* 0x0000b20000020a27 */ /* 0x002fca00078e00ff */
[----:B------:R-:W-:Y:S01]  /*1e90*/  @P0 SHF.R.U32.HI R0, RZ, c[0x0][0x2cc], R2 ;  /* 0x0000b300ff000a19 */ /* 0x000fe20000011602 */
[----:B------:R-:W-:Y:S01]  /*1ea0*/  BSSY B0, `(.L_x_1017) ;  /* 0x0000037000007945 */ /* 0x000fe20003800000 */
[----:B---3--:R-:W-:-:S04]  /*1eb0*/  @P5 IMAD.IADD R76, R4, 0x1, -R5 ;  /* 0x00000001044c5824 */ /* 0x008fc800078e0a05 */
[----:B------:R-:W-:-:S05]  /*1ec0*/  IMAD.IADD R3, R8, 0x1, R76 ;  /* 0x0000000108037824 */ /* 0x000fca00078e024c */
[C---:B----4-:R-:W-:Y:S01]  /*1ed0*/  IADD3 R140, R3.reuse, 0x40, -R7 ;  /* 0x00000040038c7810 */ /* 0x050fe20007ffe807 */
[----:B------:R1:W-:Y:S01]  /*1ee0*/  STL [R1+0x4], R3 ;  /* 0x0000040301007387 */ /* 0x0003e20000100800 */
[----:B------:R-:W-:-:S03]  /*1ef0*/  IADD3 R2, R3, 0x3f, RZ ;  /* 0x0000003f03027810 */ /* 0x000fc60007ffe0ff */
[----:B------:R-:W-:Y:S01]  /*1f00*/  IMAD.IADD R0, R140, 0x1, R0 ;  /* 0x000000018c007824 */ /* 0x000fe200078e0200 */
[----:B------:R-:W-:Y:S02]  /*1f10*/  LOP3.LUT R7, R250, 0xff0000, RZ, 0xc0, !PT ;  /* 0x00ff0000fa077812 */ /* 0x000fe400078ec0ff */
[----:B------:R-:W-:Y:S02]  /*1f20*/  SHF.R.S32.HI R4, RZ, 0x1f, R2 ;  /* 0x0000001fff047819 */ /* 0x000fe40000011402 */
[----:B------:R-:W-:Y:S02]  /*1f30*/  SHF.R.S32.HI R5, RZ, 0x1f, R0 ;  /* 0x0000001fff057819 */ /* 0x000fe40000011400 */
[----:B------:R-:W-:Y:S02]  /*1f40*/  LEA.HI R2, R4, R2, RZ, 0x6 ;  /* 0x0000000204027211 */ /* 0x000fe400078f30ff */
[----:B------:R-:W-:Y:S02]  /*1f50*/  LEA.HI R0, R5, R0, RZ, 0x6 ;  /* 0x0000000005007211 */ /* 0x000fe400078f30ff */
[----:B-1----:R-:W-:-:S04]  /*1f60*/  LOP3.LUT R3, R250, 0xff000000, RZ, 0xc0, !PT ;  /* 0xff000000fa037812 */ /* 0x002fc800078ec0ff */
[----:B------:R-:W-:-:S04]  /*1f70*/  SHF.R.U32.HI R3, RZ, 0x8, R3 ;  /* 0x00000008ff037819 */ /* 0x000fc80000011603 */
[----:B------:R-:W-:-:S04]  /*1f80*/  LEA.HI R3, R7, R3, RZ, 0x10 ;  /* 0x0000000307037211 */ /* 0x000fc800078f80ff */
[----:B------:R-:W-:Y:S02]  /*1f90*/  SHF.R.U32.HI R9, RZ, 0x10, R3 ;  /* 0x00000010ff097819 */ /* 0x000fe40000011603 */
[----:B------:R-:W-:Y:S02]  /*1fa0*/  LOP3.LUT R15, R3, 0xff, RZ, 0xc0, !PT ;  /* 0x000000ff030f7812 */ /* 0x000fe400078ec0ff */
[----:B------:R-:W-:Y:S02]  /*1fb0*/  SHF.R.S32.HI R139, RZ, 0x6, R2 ;  /* 0x00000006ff8b7819 */ /* 0x000fe40000011402 */
[----:B------:R-:W-:Y:S01]  /*1fc0*/  SHF.R.S32.HI R0, RZ, 0x6, R0 ;  /* 0x00000006ff007819 */ /* 0x000fe20000011400 */
[----:B------:R1:W-:Y:S03]  /*1fd0*/  STL [R1+0x1c], R9 ;  /* 0x00001c0901007387 */ /* 0x0003e60000100800 */
[----:B------:R-:W-:Y:S01]  /*1fe0*/  IMNMX R7, R139, R0, PT ;  /* 0x000000008b077217 */ /* 0x000fe20003800200 */
[----:B------:R1:W-:Y:S03]  /*1ff0*/  STL [R1+0x20], R15 ;  /* 0x0000200f01007387 */ /* 0x0003e60000100800 */
[----:B------:R-:W-:-:S02]  /*2000*/  ISETP.GE.AND P0, PT, R7, 0x1, PT ;  /* 0x000000010700780c */ /* 0x000fc40003f06270 */
[----:B------:R-:W-:Y:S01]  /*2010*/  ISETP.NE.AND P1, PT, R9, RZ, PT ;  /* 0x000000ff0900720c */ /* 0x000fe20003f25270 */
[----:B------:R-:W-:-:S03]  /*2020*/  IMAD.MOV.U32 R0, RZ, RZ, RZ ;  /* 0x000000ffff007224 */ /* 0x000fc600078e00ff */
[----:B------:R-:W-:-:S07]  /*2030*/  SEL R130, R9, c[0x0][0x338], P1 ;  /* 0x0000ce0009827a07 */ /* 0x000fce0000800000 */
[----:B------:R-:W-:Y:S05]  /*2040*/  @!P0 BRA `(.L_x_1018) ;  /* 0x000001c000008947 */ /* 0x000fea0003800000 */
[----:B------:R-:W-:Y:S01]  /*2050*/  IABS R2, R130 ;  /* 0x0000008200027213 */ /* 0x000fe20000000000 */
[----:B------:R-:W-:Y:S01]  /*2060*/  IMAD.MOV.U32 R4, RZ, RZ, RZ ;  /* 0x000000ffff047224 */ /* 0x000fe200078e00ff */
[----:B-1----:R-:W-:Y:S02]  /*2070*/  IADD3 R9, R130, -0x1, R7 ;  /* 0xffffffff82097810 */ /* 0x002fe40007ffe007 */
        /* <DEDUP_REMOVED lines=25> */
.L_x_1018:
[----:B------:R-:W-:Y:S05]  /*2210*/  BSYNC B0 ;  /* 0x0000000000007941 */ /* 0x000fea0003800000 */
.L_x_1017:
[----:B------:R-:W2:Y:S01]  /*2220*/  LDL R27, [R1+0x14] ;  /* 0x00001400011b7983 */ /* 0x000ea20000100800 */
[----:B------:R-:W-:Y:S01]  /*2230*/  IMAD R2, R15, R0, RZ ;  /* 0x000000000f027224 */ /* 0x000fe200078e02ff */
[----:B------:R-:W-:Y:S02]  /*2240*/  IADD3 R134, R242, 0x40, RZ ;  /* 0x00000040f2867810 */ /* 0x000fe40007ffe0ff */
[----:B------:R-:W3:Y:S01]  /*2250*/  S2R R4, SR_TID.X ;  /* 0x0000000000047919 */ /* 0x000ee20000002100 */
[----:B------:R-:W-:Y:S01]  /*2260*/  IMAD.IADD R0, R2, 0x1, R0 ;  /* 0x0000000102007824 */ /* 0x000fe200078e0200 */
[----:B------:R-:W-:Y:S01]  /*2270*/  IADD3 R135, R242, 0x80, RZ ;  /* 0x00000080f2877810 */ /* 0x000fe20007ffe0ff */
        /* <DEDUP_REMOVED lines=11> */
[----:B---3--:R-:W-:Y:S02]  /*2330*/  SHF.R.S32.HI R3, RZ, 0x1f, R4 ;  /* 0x0000001fff037819 */ /* 0x008fe40000011404 */
[----:B------:R-:W-:Y:S02]  /*2340*/  @P0 SHF.R.S32.HI R0, RZ, 0x6, R2 ;  /* 0x00000006ff000819 */ /* 0x000fe40000011402 */
[----:B------:R-:W-:Y:S02]  /*2350*/  LEA.HI R2, R3, R4, RZ, 0x5 ;  /* 0x0000000403027211 */ /* 0x000fe400078f28ff */
[----:B------:R-:W-:Y:S02]  /*2360*/  ISETP.GT.AND P0, PT, R0, R125, PT ;  /* 0x0000007d0000720c */ /* 0x000fe40003f04270 */
[----:B------:R-:W-:-:S05]  /*2370*/  SHF.R.S32.HI R2, RZ, 0x5, R2 ;  /* 0x00000005ff027819 */ /* 0x000fca0000011402 */
[----:B------:R-:W-:Y:S01]  /*2380*/  IMAD.SHL.U32 R184, R2, 0x200, RZ ;  /* 0x0000020002b87824 */ /* 0x000fe200078e00ff */
[----:B--2---:R-:W-:-:S05]  /*2390*/  SHF.R.U32.HI R169, RZ, 0x3, R27 ;  /* 0x00000003ffa97819 */ /* 0x004fca000001161b */
[----:B------:R-:W-:Y:S05]  /*23a0*/  @!P0 BRA `(.L_x_1019) ;  /* 0x00004e8000008947 */ /* 0x000fea0003800000 */
[----:B------:R-:W-:Y:S02]  /*23b0*/  ISETP.NE.U32.AND P0, PT, RZ, c[0x0][0x340], PT ;  /* 0x0000d000ff007a0c */ /* 0x000fe40003f05070 */
[----:B------:R-:W-:Y:S02]  /*23c0*/  SHF.R.S32.HI R5, RZ, 0x1f, R4 ;  /* 0x0000001fff057819 */ /* 0x000fe40000011404 */
[----:B------:R-:W-:Y:S02]  /*23d0*/  ISETP.NE.AND.EX P2, PT, RZ, c[0x0][0x344], PT, P0 ;  /* 0x0000d100ff007a0c */ /* 0x000fe40003f45300 */
[----:B------:R-:W-:-:S04]  /*23e0*/  LEA.HI R5, R5, R4, RZ, 0x3 ;  /* 0x0000000405057211 */ /* 0x000fc800078f18ff */
[----:B------:R-:W-:-:S07]  /*23f0*/  SHF.R.S32.HI R5, RZ, 0x3, R5 ;  /* 0x00000003ff057819 */ /* 0x000fce0000011405 */
[----:B------:R-:W-:-:S05]  /*2400*/  @P2 IMAD.WIDE R2, R14, R13, c[0x0][0x340] ;  /* 0x0000d0000e022625 */ /* 0x000fca00078e020d */
[----:B------:R2:W3:Y:S01]  /*2410*/  @P2 LDG.E R8, [R2.64] ;  /* 0x0000000602082981 */ /* 0x0004e2000c1e1900 */
[----:B------:R-:W-:Y:S01]  /*2420*/  IADD3 R124, P0, R5, R12, RZ ;  /* 0x0000000c057c7210 */ /* 0x000fe20007f1e0ff */
[----:B------:R-:W-:Y:S01]  /*2430*/  IMAD.MOV.U32 R13, RZ, RZ, c[0x0][0x238] ;  /* 0x00008e00ff0d7624 */ /* 0x000fe200078e00ff */
[----:B------:R-:W-:Y:S01]  /*2440*/  SHF.R.S32.HI R243, RZ, 0x1f, R242 ;  /* 0x0000001ffff37819 */ /* 0x000fe200000114f2 */
[----:B------:R-:W-:Y:S01]  /*2450*/  IMAD.MOV.U32 R138, RZ, RZ, 0x6 ;  /* 0x00000006ff8a7424 */ /* 0x000fe200078e00ff */
[----:B------:R-:W-:Y:S01]  /*2460*/  IADD3 R57, R0, -0x1, RZ ;  /* 0xffffffff00397810 */ /* 0x000fe20007ffe0ff */
[----:B------:R-:W-:Y:S01]  /*2470*/  IMAD.SHL.U32 R156, R13, 0x40, RZ ;  /* 0x000000400d9c7824 */ /* 0x000fe200078e00ff */
[----:B------:R-:W-:Y:S01]  /*2480*/  IADD3 R100, -R5, R76, RZ ;  /* 0x0000004c05647210 */ /* 0x000fe20007ffe1ff */
[----:B------:R-:W-:Y:S01]  /*2490*/  IMAD.SHL.U32 R157, R13, 0x20, RZ ;  /* 0x000000200d9d7824 */ /* 0x000fe200078e00ff */
[----:B------:R-:W-:Y:S01]  /*24a0*/  SEL R10, R168, RZ, !P5 ;  /* 0x000000ffa80a7207 */ /* 0x000fe20006800000 */
[----:B------:R-:W-:Y:S01]  /*24b0*/  IMAD.WIDE.U32 R158, R239, c[0x0][0x1e0], RZ ;  /* 0x00007800ef9e7a25 */ /* 0x000fe200078e00ff */
[----:B------:R-:W-:-:S02]  /*24c0*/  SEL R11, R14, RZ, !P5 ;  /* 0x000000ff0e0b7207 */ /* 0x000fc40006800000 */
[----:B------:R-:W-:Y:S01]  /*24d0*/  SHF.L.U64.HI R152, R13, R138, c[0x0][0x23c] ;  /* 0x00008f000d987619 */ /* 0x000fe2000001028a */
[----:B------:R-:W-:Y:S01]  /*24e0*/  IMAD R7, R57, -0x40, R100 ;  /* 0xffffffc039077824 */ /* 0x000fe200078e0264 */
[----:B------:R-:W-:Y:S01]  /*24f0*/  ISETP.GE.AND P5, PT, R242, c[0x0][0x1d4], PT ;  /* 0x00007500f2007a0c */ /* 0x000fe20003fa6270 */
[----:B------:R-:W-:Y:S01]  /*2500*/  IMAD R0, R10, c[0x0][0x248], RZ ;  /* 0x000092000a007a24 */ /* 0x000fe200078e02ff */
[----:B------:R-:W-:Y:S01]  /*2510*/  ISETP.GE.AND P4, PT, R134, c[0x0][0x1d4], PT ;  /* 0x0000750086007a0c */ /* 0x000fe20003f86270 */
[----:B------:R-:W-:Y:S01]  /*2520*/  IMAD.MOV.U32 R160, RZ, RZ, c[0x0][0x27c] ;  /* 0x00009f00ffa07624 */ /* 0x000fe200078e00ff */
[----:B------:R-:W-:Y:S02]  /*2530*/  ISETP.GE.AND P1, PT, R7, 0x1, PT ;  /* 0x000000010700780c */ /* 0x000fe40003f26270 */
[----:B------:R-:W-:Y:S02]  /*2540*/  ISETP.GE.AND P3, PT, R135, c[0x0][0x1d4], PT ;  /* 0x0000750087007a0c */ /* 0x000fe40003f66270 */
[----:B------:R-:W-:-:S02]  /*2550*/  MOV R141, 0x5 ;  /* 0x00000005008d7802 */ /* 0x000fc40000000f00 */
[----:B--2---:R-:W-:Y:S02]  /*2560*/  SHF.R.S32.HI R2, RZ, 0x1f, R5 ;  /* 0x0000001fff027819 */ /* 0x004fe40000011405 */
[----:B------:R-:W-:Y:S02]  /*2570*/  SHF.L.U64.HI R141, R13, R141, c[0x0][0x23c] ;  /* 0x00008f000d8d7619 */ /* 0x000fe4000001028d */
[----:B------:R-:W-:Y:S01]  /*2580*/  LEA.HI.X.SX32 R127, R12, R2, 0x1, P0 ;  /* 0x000000020c7f7211 */ /* 0x000fe200000f0eff */
[----:B------:R-:W-:Y:S01]  /*2590*/  IMAD.WIDE.U32 R2, R124, c[0x0][0x238], R242 ;  /* 0x00008e007c027a25 */ /* 0x000fe200078e00f2 */
[----:B------:R-:W-:Y:S02]  /*25a0*/  SHF.R.S32.HI R103, RZ, 0x1f, R102 ;  /* 0x0000001fff677819 */ /* 0x000fe40000011466 */
[----:B------:R-:W-:Y:S01]  /*25b0*/  SHF.R.S32.HI R143, RZ, 0x1f, R142 ;  /* 0x0000001fff8f7819 */ /* 0x000fe2000001148e */
[----:B------:R-:W-:Y:S01]  /*25c0*/  IMAD R4, R127, c[0x0][0x238], RZ ;  /* 0x00008e007f047a24 */ /* 0x000fe200078e02ff */
[----:B-----5:R-:W-:-:S03]  /*25d0*/  SHF.R.S32.HI R23, RZ, 0x1f, R131 ;  /* 0x0000001fff177819 */ /* 0x020fc60000011483 */
[----:B------:R-:W-:-:S04]  /*25e0*/  IMAD R4, R124, c[0x0][0x23c], R4 ;  /* 0x00008f007c047a24 */ /* 0x000fc800078e0204 */
[----:B------:R-:W-:Y:S02]  /*25f0*/  IMAD.IADD R3, R3, 0x1, R4 ;  /* 0x0000000103037824 */ /* 0x000fe400078e0204 */
[----:B------:R-:W-:Y:S02]  /*2600*/  IMAD R4, R11, c[0x0][0x24c], R0 ;  /* 0x000093000b047a24 */ /* 0x000fe400078e0200 */
[----:B------:R-:W-:-:S04]  /*2610*/  IMAD.WIDE.U32 R2, R20, c[0x0][0x240], R2 ;  /* 0x0000900014027a25 */ /* 0x000fc800078e0002 */
[----:B------:R-:W-:Y:S02]  /*2620*/  IMAD R3, R20, c[0x0][0x244], R3 ;  /* 0x0000910014037a24 */ /* 0x000fe400078e0203 */
[----:B------:R-:W-:Y:S02]  /*2630*/  IMAD R0, R152, R57, RZ ;  /* 0x0000003998007224 */ /* 0x000fe400078e02ff */
[----:B------:R-:W-:Y:S01]  /*2640*/  IMAD.WIDE.U32 R94, R11, c[0x0][0x248], R2 ;  /* 0x000092000b5e7a25 */ /* 0x000fe200078e0002 */
[----:B------:R-:W-:-:S03]  /*2650*/  SHF.R.S32.HI R2, RZ, 0x1f, R57 ;  /* 0x0000001fff027819 */ /* 0x000fc60000011439 */
[----:B------:R-:W-:Y:S02]  /*2660*/  IMAD.IADD R85, R95, 0x1, R4 ;  /* 0x000000015f557824 */ /* 0x000fe400078e0204 */
[----:B------:R-:W-:Y:S02]  /*2670*/  IMAD.MOV.U32 R84, RZ, RZ, R94 ;  /* 0x000000ffff547224 */ /* 0x000fe400078e005e */
[----:B------:R-:W-:Y:S01]  /*2680*/  IMAD R2, R2, R156, R0 ;  /* 0x0000009c02027224 */ /* 0x000fe200078e0200 */
[----:B------:R-:W-:Y:S01]  /*2690*/  IADD3 R0, R6, R132, RZ ;  /* 0x0000008406007210 */ /* 0x000fe20007ffe0ff */
[----:B------:R-:W-:-:S03]  /*26a0*/  IMAD.WIDE.U32 R4, R57, R156, R84 ;  /* 0x0000009c39047225 */ /* 0x000fc600078e0054 */
[----:B------:R-:W-:Y:S01]  /*26b0*/  SHF.R.S32.HI R12, RZ, 0x1f, R0 ;  /* 0x0000001fff0c7819 */ /* 0x000fe20000011400 */
[----:B-1----:R-:W-:Y:S01]  /*26c0*/  IMAD.IADD R9, R5, 0x1, R2 ;  /* 0x0000000105097824 */ /* 0x002fe200078e0202 */
[----:B------:R-:W-:-:S03]  /*26d0*/  @P1 LEA R2, P0, R4, c[0x0][0x220], 0x1 ;  /* 0x0000880004021a11 */ /* 0x000fc600078008ff */
[----:B------:R-:W-:Y:S01]  /*26e0*/  IMAD R5, R12, c[0x0][0x1e0], RZ ;  /* 0x000078000c057a24 */ /* 0x000fe200078e02ff */
[----:B------:R-:W-:Y:S02]  /*26f0*/  @P1 LEA.HI.X R3, R4, c[0x0][0x224], R9, 0x1, P0 ;  /* 0x0000890004031a11 */ /* 0x000fe400000f0c09 */
[----:B------:R-:W-:Y:S01]  /*2700*/  ISETP.GT.AND P0, PT, R7, 0x20, PT ;  /* 0x000000200700780c */ /* 0x000fe20003f04270 */
[C---:B------:R-:W-:Y:S02]  /*2710*/  IMAD.WIDE.U32 R6, R0.reuse, c[0x0][0x1e0], RZ ;  /* 0x0000780000067a25 */ /* 0x040fe400078e00ff */
[----:B------:R-:W-:Y:S01]  /*2720*/  @!PT LDS RZ, [RZ] ;  /* 0x00000000fffff984 */ /* 0x000fe20000000800 */
[----:B------:R-:W-:Y:S01]  /*2730*/  @!PT LDS RZ, [RZ] ;  /* 0x00000000fffff984 */ /* 0x000fe20000000800 */
[----:B------:R-:W-:Y:S01]  /*2740*/  @!PT LDS RZ, [RZ] ;  /* 0x00000000fffff984 */ /* 0x000fe20000000800 */
[----:B------:R1:W-:Y:S02]  /*2750*/  @P1 LDGSTS.E.BYPASS.LTC128B.128 [R212+0x6100], [R2.64], !P5 ;  /* 0x0610000002d41fae */ /* 0x0003e4000e901d46 */
[----:B------:R-:W-:Y:S02]  /*2760*/  IMAD R5, R0, c[0x0][0x1e4], R5 ;  /* 0x0000790000057a24 */ /* 0x000fe400078e0205 */
[----:B------:R1:W-:Y:S02]  /*2770*/  @P1 LDGSTS.E.BYPASS.LTC128B.128 [R212+0x8100], [R2.64+0x80], !P4 ;  /* 0x0810008002d41fae */ /* 0x0003e4000e101d46 */
[----:B------:R-:W-:Y:S01]  /*2780*/  IMAD.IADD R5, R7, 0x1, R5 ;  /* 0x0000000107057824 */ /* 0x000fe200078e0205 */
[----:B------:R-:W-:Y:S01]  /*2790*/  SHF.R.S32.HI R7, RZ, 0x1f, R239 ;  /* 0x0000001fff077819 */ /* 0x000fe200000114ef */
[----:B------:R1:W-:Y:S02]  /*27a0*/  @P1 LDGSTS.E.BYPASS.LTC128B.128 [R212+0xa100], [R2.64+0x100], !P3 ;  /* 0x0a10010002d41fae */ /* 0x0003e4000d901d46 */
[----:B-1----:R-:W-:-:S02]  /*27b0*/  @P0 IADD3 R3, P1, R157, R4, RZ ;  /* 0x000000049d030210 */ /* 0x002fc40007f3e0ff */
[----:B------:R-:W-:-:S03]  /*27c0*/  MOV R4, R6 ;  /* 0x0000000600047202 */ /* 0x000fc60000000f00 */
[----:B------:R-:W-:Y:S01]  /*27d0*/  @P0 IMAD.X R6, R9, 0x1, R141, P1 ;  /* 0x0000000109060824 */ /* 0x000fe200008e068d */
[----:B------:R-:W-:Y:S01]  /*27e0*/  @P0 LEA R2, P1, R3, c[0x0][0x220], 0x1 ;  /* 0x0000880003020a11 */ /* 0x000fe200078208ff */
[----:B------:R-:W-:-:S03]  /*27f0*/  IMAD.WIDE.U32 R4, R20, c[0x0][0x1e8], R4 ;  /* 0x00007a0014047a25 */ /* 0x000fc600078e0004 */
[----:B------:R-:W-:Y:S01]  /*2800*/  @P0 LEA.HI.X R3, R3, c[0x0][0x224], R6, 0x1, P1 ;  /* 0x0000890003030a11 */ /* 0x000fe200008f0c06 */
[----:B------:R-:W-:-:S04]  /*2810*/  IMAD R5, R20, c[0x0][0x1ec], R5 ;  /* 0x00007b0014057a24 */ /* 0x000fc800078e0205 */
[----:B------:R1:W-:Y:S04]  /*2820*/  @P0 LDGSTS.E.BYPASS.LTC128B.128 [R212+0x7100], [R2.64], !P5 ;  /* 0x0710000002d40fae */ /* 0x0003e8000e901d46 */
[----:B------:R1:W-:Y:S04]  /*2830*/  @P0 LDGSTS.E.BYPASS.LTC128B.128 [R212+0x9100], [R2.64+0x80], !P4 ;  /* 0x0910008002d40fae */ /* 0x0003e8000e101d46 */
[----:B------:R1:W-:Y:S04]  /*2840*/  @P0 LDGSTS.E.BYPASS.LTC128B.128 [R212+0xb100], [R2.64+0x100], !P3 ;  /* 0x0b10010002d40fae */ /* 0x0003e8000d901d46 */
[----:B------:R-:W0:Y:S01]  /*2850*/  LDGDEPBAR ;  /* 0x00000000000079af */ /* 0x000e220000000000 */
[----:B------:R-:W-:Y:S01]  /*2860*/  WARPSYNC 0xffffffff ;  /* 0xffffffff00007948 */ /* 0x000fe20003800000 */
[----:B-1----:R-:W-:-:S04]  /*2870*/  IMAD R2, R7, c[0x0][0x1e0], RZ ;  /* 0x0000780007027a24 */ /* 0x002fc800078e02ff */
[----:B------:R-:W-:-:S05]  /*2880*/  IMAD R2, R239, c[0x0][0x1e4], R2 ;  /* 0x00007900ef027a24 */ /* 0x000fca00078e0202 */
[----:B------:R-:W-:Y:S02]  /*2890*/  IADD3 R126, R159, R2, RZ ;  /* 0x000000029f7e7210 */ /* 0x000fe40007ffe0ff */
[----:B---3--:R-:W-:Y:S01]  /*28a0*/  @P2 SHF.R.S32.HI R6, RZ, 0x1f, R8 ;  /* 0x0000001fff062819 */ /* 0x008fe20000011408 */
[----:B------:R-:W-:Y:S01]  /*28b0*/  @!P2 IMAD.MOV.U32 R6, RZ, RZ, R168 ;  /* 0x000000ffff06a224 */ /* 0x000fe200078e00a8 */
[----:B------:R-:W-:Y:S02]  /*28c0*/  @!P2 MOV R8, R14 ;  /* 0x0000000e0008a202 */ /* 0x000fe40000000f00 */
[----:B------:R-:W-:Y:S02]  /*28d0*/  ISETP.GE.AND P2, PT, R102, c[0x0][0x27c], PT ;  /* 0x00009f0066007a0c */ /* 0x000fe40003f46270 */
[----:B------:R-:W-:Y:S02]  /*28e0*/  SEL R19, R6, RZ, !P6 ;  /* 0x000000ff06137207 */ /* 0x000fe40007000000 */
[----:B------:R-:W-:-:S03]  /*28f0*/  SEL R18, R8, RZ, !P6 ;  /* 0x000000ff08127207 */ /* 0x000fc60007000000 */
[----:B------:R-:W-:Y:S02]  /*2900*/  IMAD R3, R19, c[0x0][0x1f0], RZ ;  /* 0x00007c0013037a24 */ /* 0x000fe400078e02ff */
[----:B------:R-:W-:-:S04]  /*2910*/  IMAD.WIDE.U32 R72, R18, c[0x0][0x1f0], R4 ;  /* 0x00007c0012487a25 */ /* 0x000fc800078e0004 */
[----:B------:R-:W-:Y:S02]  /*2920*/  IMAD R3, R18, c[0x0][0x1f4], R3 ;  /* 0x00007d0012037a24 */ /* 0x000fe400078e0203 */
[----:B------:R-:W-:Y:S02]  /*2930*/  IMAD.SHL.U32 R4, R160, 0x2, RZ ;  /* 0x00000002a0047824 */ /* 0x000fe400078e00ff */
[----:B------:R-:W-:Y:S02]  /*2940*/  IMAD.IADD R74, R73, 0x1, R3 ;  /* 0x00000001494a7824 */ /* 0x000fe400078e0203 */
[----:B------:R-:W-:Y:S01]  /*2950*/  IADD3 R129, P0, R239, R0, RZ ;  /* 0x00000000ef817210 */ /* 0x000fe20007f1e0ff */
[----:B------:R-:W-:Y:S01]  /*2960*/  IMAD.WIDE.U32 R2, R20, c[0x0][0x260], R242 ;  /* 0x0000980014027a25 */ /* 0x000fe200078e00f2 */
[----:B------:R-:W-:Y:S01]  /*2970*/  ISETP.GE.AND P1, PT, R160, 0x1, PT ;  /* 0x00000001a000780c */ /* 0x000fe20003f26270 */
[----:B------:R-:W-:Y:S01]  /*2980*/  BAR.SYNC.DEFER_BLOCKING 0x0 ;  /* 0x0000000000007b1d */ /* 0x000fe20000010000 */
[----:B------:R-:W-:Y:S01]  /*2990*/  ISETP.GE.AND P1, PT, R107, c[0x0][0x27c], PT ;  /* 0x00009f006b007a0c */ /* 0x000fe20003f26270 */
[----:B------:R-:W-:Y:S01]  /*29a0*/  IMAD R0, R10, c[0x0][0x268], RZ ;  /* 0x00009a000a007a24 */ /* 0x000fe200078e02ff */
[----:B------:R-:W-:Y:S01]  /*29b0*/  IADD3 R17, -R4, c[0x0][0x1d4], RZ ;  /* 0x0000750004117a10 */ /* 0x000fe20007ffe1ff */
[----:B------:R-:W-:Y:S01]  /*29c0*/  IMAD.X R128, R12, 0x1, R7, P0 ;  /* 0x000000010c807824 */ /* 0x000fe200000e0607 */
[----:B------:R-:W-:Y:S01]  /*29d0*/  ISETP.GE.AND P0, PT, R106, c[0x0][0x27c], PT ;  /* 0x00009f006a007a0c */ /* 0x000fe20003f06270 */
[----:B------:R-:W-:Y:S01]  /*29e0*/  IMAD R3, R20, c[0x0][0x264], R3 ;  /* 0x0000990014037a24 */ /* 0x000fe200078e0203 */
[CC--:B------:R-:W-:Y:S01]  /*29f0*/  SEL R16, R4.reuse, R17.reuse, !P2 ;  /* 0x0000001104107207 */ /* 0x0c0fe20005000000 */
[----:B------:R-:W-:Y:S01]  /*2a00*/  IMAD R26, R11, c[0x0][0x26c], R0 ;  /* 0x00009b000b1a7a24 */ /* 0x000fe200078e0200 */
[CC--:B------:R-:W-:Y:S01]  /*2a10*/  SEL R14, R4.reuse, R17.reuse, !P1 ;  /* 0x00000011040e7207 */ /* 0x0c0fe20004800000 */
[----:B------:R-:W-:Y:S01]  /*2a20*/  IMAD R0, R7, c[0x0][0x280], RZ ;  /* 0x0000a00007007a24 */ /* 0x000fe200078e02ff */
[----:B------:R-:W-:Y:S01]  /*2a30*/  SEL R17, R4, R17, !P0 ;  /* 0x0000001104117207 */ /* 0x000fe20004000000 */
[----:B------:R-:W-:Y:S01]  /*2a40*/  IMAD.WIDE.U32 R78, R11, c[0x0][0x268], R2 ;  /* 0x00009a000b4e7a25 */ /* 0x000fe200078e0002 */
[----:B------:R-:W-:Y:S01]  /*2a50*/  SEL R15, RZ, c[0x0][0x27c], !P2 ;  /* 0x00009f00ff0f7a07 */ /* 0x000fe20005000000 */
[----:B------:R-:W-:-:S02]  /*2a60*/  ULDC.U8 UR4, c[0x0][0x298] ;  /* 0x0000a60000047ab9 */ /* 0x000fc40000000000 */
[----:B------:R-:W-:Y:S01]  /*2a70*/  IMAD.WIDE.U32 R2, R20, c[0x0][0x210], R102 ;  /* 0x0000840014027a25 */ /* 0x000fe200078e0066 */
[----:B------:R-:W-:-:S03]  /*2a80*/  ISETP.NE.AND P6, PT, RZ, UR4, PT ;  /* 0x00000004ff007c0c */ /* 0x000fc6000bfc5270 */
[----:B------:R-:W-:Y:S02]  /*2a90*/  IMAD R8, R7, c[0x0][0x290], RZ ;  /* 0x0000a40007087a24 */ /* 0x000fe400078e02ff */
[----:B------:R-:W-:-:S04]  /*2aa0*/  IMAD.WIDE.U32 R4, R239, c[0x0][0x280], R142 ;  /* 0x0000a000ef047a25 */ /* 0x000fc800078e008e */
[C---:B------:R-:W-:Y:S02]  /*2ab0*/  IMAD R0, R239.reuse, c[0x0][0x284], R0 ;  /* 0x0000a100ef007a24 */ /* 0x040fe400078e0200 */
[----:B------:R-:W-:-:S04]  /*2ac0*/  IMAD.WIDE.U32 R12, R239, c[0x0][0x280], R102 ;  /* 0x0000a000ef0c7a25 */ /* 0x000fc800078e0066 */
[----:B------:R-:W-:Y:S01]  /*2ad0*/  IMAD R11, R20, c[0x0][0x214], R3 ;  /* 0x00008500140b7a24 */ /* 0x000fe200078e0203 */
[----:B------:R-:W-:Y:S01]  /*2ae0*/  SHF.R.S32.HI R20, RZ, 0x1f, R16 ;  /* 0x0000001fff147819 */ /* 0x000fe20000011410 */
[----:B------:R-:W-:Y:S02]  /*2af0*/  IMAD.MOV.U32 R10, RZ, RZ, R2 ;  /* 0x000000ffff0a7224 */ /* 0x000fe400078e0002 */
[----:B------:R-:W-:Y:S01]  /*2b00*/  IMAD.WIDE.U32 R6, R239, c[0x0][0x290], R142 ;  /* 0x0000a400ef067a25 */ /* 0x000fe200078e008e */
[----:B------:R-:W-:-:S03]  /*2b10*/  LEA.HI R22, R20, R16, RZ, 0x4 ;  /* 0x0000001014167211 */ /* 0x000fc600078f20ff */
[C---:B------:R-:W-:Y:S02]  /*2b20*/  IMAD R8, R239.reuse, c[0x0][0x294], R8 ;  /* 0x0000a500ef087a24 */ /* 0x040fe400078e0208 */
[----:B------:R-:W-:-:S04]  /*2b30*/  IMAD.WIDE.U32 R2, R239, c[0x0][0x290], R102 ;  /* 0x0000a400ef027a25 */ /* 0x000fc800078e0066 */
[----:B------:R-:W-:Y:S02]  /*2b40*/  IMAD.IADD R9, R5, 0x1, R0 ;  /* 0x0000000105097824 */ /* 0x000fe400078e0200 */
[----:B------:R-:W-:Y:S01]  /*2b50*/  IMAD.IADD R5, R0, 0x1, R13 ;  /* 0x0000000100057824 */ /* 0x000fe200078e020d */
[----:B------:R-:W-:Y:S01]  /*2b60*/  SHF.R.S32.HI R13, RZ, 0x1f, R14 ;  /* 0x0000001fff0d7819 */ /* 0x000fe2000001140e */
[----:B------:R-:W-:Y:S02]  /*2b70*/  IMAD.IADD R0, R102, 0x1, R15 ;  /* 0x0000000166007824 */ /* 0x000fe400078e020f */
[----:B------:R-:W-:Y:S01]  /*2b80*/  IMAD.IADD R7, R7, 0x1, R8 ;  /* 0x0000000107077824 */ /* 0x000fe200078e0208 */
[----:B------:R-:W-:Y:S01]  /*2b90*/  LEA.HI R20, R13, R14, RZ, 0x4 ;  /* 0x0000000e0d147211 */ /* 0x000fe200078f20ff */
[----:B------:R-:W-:Y:S01]  /*2ba0*/  IMAD.IADD R3, R8, 0x1, R3 ;  /* 0x0000000108037824 */ /* 0x000fe200078e0203 */
[----:B------:R-:W-:Y:S01]  /*2bb0*/  SEL R13, RZ, c[0x0][0x27c], !P0 ;  /* 0x00009f00ff0d7a07 */ /* 0x000fe20004000000 */
[----:B------:R-:W-:-:S02]  /*2bc0*/  IMAD.MOV.U32 R8, RZ, RZ, R4 ;  /* 0x000000ffff087224 */ /* 0x000fc400078e0004 */
[----:B------:R-:W-:Y:S01]  /*2bd0*/  IMAD.MOV.U32 R4, RZ, RZ, R12 ;  /* 0x000000ffff047224 */ /* 0x000fe200078e000c */
[----:B------:R-:W-:Y:S01]  /*2be0*/  SHF.R.S32.HI R12, RZ, 0x1f, R0 ;  /* 0x0000001fff0c7819 */ /* 0x000fe20000011400 */
[----:B------:R-:W-:Y:S02]  /*2bf0*/  IMAD R14, R19, c[0x0][0x218], RZ ;  /* 0x00008600130e7a24 */ /* 0x000fe400078e02ff */
[----:B------:R-:W-:Y:S01]  /*2c00*/  IMAD.IADD R13, R106, 0x1, R13 ;  /* 0x000000016a0d7824 */ /* 0x000fe200078e020d */
[-C--:B------:R-:W-:Y:S01]  /*2c10*/  LEA.HI R15, R12, R0.reuse, RZ, 0x3 ;  /* 0x000000000c0f7211 */ /* 0x080fe200078f18ff */
[----:B------:R-:W-:Y:S01]  /*2c20*/  IMAD R25, R18, c[0x0][0x21c], R14 ;  /* 0x0000870012197a24 */ /* 0x000fe200078e020e */
[----:B------:R-:W-:Y:S01]  /*2c30*/  LEA.HI R21, R12, R0, RZ, 0x6 ;  /* 0x000000000c157211 */ /* 0x000fe200078f30ff */
[----:B------:R-:W-:Y:S01]  /*2c40*/  IMAD.WIDE.U32 R96, R18, c[0x0][0x218], R10 ;  /* 0x0000860012607a25 */ /* 0x000fe200078e000a */
[----:B------:R-:W-:Y:S02]  /*2c50*/  SEL R0, RZ, c[0x0][0x27c], !P1 ;  /* 0x00009f00ff007a07 */ /* 0x000fe40004800000 */
[----:B------:R-:W-:Y:S01]  /*2c60*/  SHF.R.S32.HI R12, RZ, 0x1f, R17 ;  /* 0x0000001fff0c7819 */ /* 0x000fe20000011411 */
[----:B------:R-:W-:Y:S01]  /*2c70*/  IMAD.SHL.U32 R11, R21, 0x40, RZ ;  /* 0x00000040150b7824 */ /* 0x000fe200078e00ff */
[----:B------:R-:W-:Y:S01]  /*2c80*/  SHF.R.S32.HI R10, RZ, 0x1f, R13 ;  /* 0x0000001fff0a7819 */ /* 0x000fe2000001140d */
[----:B------:R-:W-:Y:S01]  /*2c90*/  IMAD.IADD R0, R107, 0x1, R0 ;  /* 0x000000016b007824 */ /* 0x000fe200078e0200 */
[----:B------:R-:W-:Y:S01]  /*2ca0*/  LEA.HI R19, R12, R17, RZ, 0x4 ;  /* 0x000000110c137211 */ /* 0x000fe200078f20ff */
[----:B------:R-:W-:Y:S01]  /*2cb0*/  IMAD.MOV.U32 R153, RZ, RZ, c[0x0][0x1e0] ;  /* 0x00007800ff997624 */ /* 0x000fe200078e00ff */
[----:B------:R-:W-:Y:S01]  /*2cc0*/  LOP3.LUT R17, R11, 0x7ffff000, RZ, 0xc0, !PT ;  /* 0x7ffff0000b117812 */ /* 0x000fe200078ec0ff */
[----:B------:R-:W-:Y:S01]  /*2cd0*/  IMAD.MOV.U32 R154, RZ, RZ, c[0x0][0x280] ;  /* 0x0000a000ff9a7624 */ /* 0x000fe200078e00ff */
[----:B------:R-:W-:Y:S01]  /*2ce0*/  SHF.R.S32.HI R12, RZ, 0x1f, R0 ;  /* 0x0000001fff0c7819 */ /* 0x000fe20000011400 */
[----:B------:R-:W-:Y:S01]  /*2cf0*/  IMAD.MOV.U32 R155, RZ, RZ, c[0x0][0x290] ;  /* 0x0000a400ff9b7624 */ /* 0x000fe200078e00ff */
[----:B------:R-:W-:Y:S01]  /*2d00*/  LEA.HI R18, R10, R13, RZ, 0x6 ;  /* 0x0000000d0a127211 */ /* 0x000fe200078f30ff */
[----:B------:R-:W-:Y:S01]  /*2d10*/  IMAD.WIDE.U32 R92, R131, c[0x0][0x280], R8 ;  /* 0x0000a000835c7a25 */ /* 0x000fe200078e0008 */
[----:B------:R-:W-:-:S02]  /*2d20*/  LEA.HI R14, R12, R0, RZ, 0x3 ;  /* 0x000000000c0e7211 */ /* 0x000fc400078f18ff */
[----:B------:R-:W-:Y:S01]  /*2d30*/  LEA.HI R0, R12, R0, RZ, 0x6 ;  /* 0x000000000c007211 */ /* 0x000fe200078f30ff */
[----:B------:R-:W-:Y:S01]  /*2d40*/  IMAD.WIDE.U32 R90, R131, c[0x0][0x290], R6 ;  /* 0x0000a400835a7a25 */ /* 0x000fe200078e0006 */
[C---:B------:R-:W-:Y:S02]  /*2d50*/  LOP3.LUT R11, R27.reuse, 0x38, R14, 0xf8, !PT ;  /* 0x000000381b0b7812 */ /* 0x040fe400078ef80e */
[----:B------:R-:W-:Y:S01]  /*2d60*/  LEA.HI R12, R10, R13, RZ, 0x3 ;  /* 0x0000000d0a0c7211 */ /* 0x000fe200078f18ff */
[----:B------:R-:W-:Y:S01]  /*2d70*/  IMAD.SHL.U32 R0, R0, 0x40, RZ ;  /* 0x0000004000007824 */ /* 0x000fe200078e00ff */
[----:B------:R-:W-:Y:S01]  /*2d80*/  LOP3.LUT R16, R27, 0x38, R15, 0xf8, !PT ;  /* 0x000000381b107812 */ /* 0x000fe200078ef80f */
[C---:B------:R-:W-:Y:S01]  /*2d90*/  IMAD.WIDE.U32 R88, R131.reuse, c[0x0][0x280], R4 ;  /* 0x0000a00083587a25 */ /* 0x040fe200078e0004 */
[----:B------:R-:W-:Y:S02]  /*2da0*/  SHF.R.S32.HI R13, RZ, 0x4, R20 ;  /* 0x00000004ff0d7819 */ /* 0x000fe40000011414 */
[----:B------:R-:W-:Y:S01]  /*2db0*/  LOP3.LUT R10, R0, 0x7ffff000, RZ, 0xc0, !PT ;  /* 0x7ffff000000a7812 */ /* 0x000fe200078ec0ff */
[----:B------:R-:W-:Y:S01]  /*2dc0*/  IMAD.WIDE.U32 R86, R131, c[0x0][0x290], R2 ;  /* 0x0000a40083567a25 */ /* 0x000fe200078e0002 */
[----:B------:R-:W-:-:S02]  /*2dd0*/  LOP3.LUT R0, R11, R169, RZ, 0x3c, !PT ;  /* 0x000000a90b007212 */ /* 0x000fc400078e3cff */
[----:B------:R-:W-:Y:S01]  /*2de0*/  SHF.R.S32.HI R11, RZ, 0x4, R22 ;  /* 0x00000004ff0b7819 */ /* 0x000fe20000011416 */
[----:B------:R-:W-:Y:S01]  /*2df0*/  IMAD.IADD R82, R79, 0x1, R26 ;  /* 0x000000014f527824 */ /* 0x000fe200078e021a */
[----:B------:R-:W-:Y:S01]  /*2e00*/  LOP3.LUT R16, R16, R169, RZ, 0x3c, !PT ;  /* 0x000000a910107212 */ /* 0x000fe200078e3cff */
[----:B------:R-:W-:Y:S01]  /*2e10*/  IMAD.IADD R121, R97, 0x1, R25 ;  /* 0x0000000161797824 */ /* 0x000fe200078e0219 */
[--C-:B------:R-:W-:Y:S02]  /*2e20*/  IADD3 R22, R0, R10, R184.reuse ;  /* 0x0000000a00167210 */ /* 0x100fe40007ffe0b8 */
[----:B------:R-:W-:Y:S02]  /*2e30*/  SHF.R.S32.HI R0, RZ, 0x4, R19 ;  /* 0x00000004ff007819 */ /* 0x000fe40000011413 */
[----:B------:R-:W-:Y:S01]  /*2e40*/  IADD3 R24, R16, R17, R184 ;  /* 0x0000001110187210 */ /* 0x000fe20007ffe0b8 */
[----:B------:R-:W-:Y:S01]  /*2e50*/  IMAD.SHL.U32 R16, R18, 0x40, RZ ;  /* 0x0000004012107824 */ /* 0x000fe200078e00ff */
[----:B------:R-:W-:Y:S01]  /*2e60*/  LEA.HI.SX32 R11, R15, R11, 0x1d ;  /* 0x0000000b0f0b7211 */ /* 0x000fe200078feaff */
[----:B------:R-:W-:Y:S01]  /*2e70*/  IMAD.SHL.U32 R116, R22, 0x2, RZ ;  /* 0x0000000216747824 */ /* 0x000fe200078e00ff */
[----:B------:R-:W-:Y:S01]  /*2e80*/  LEA.HI.SX32 R10, R14, R13, 0x1d ;  /* 0x0000000d0e0a7211 */ /* 0x000fe200078feaff */
[----:B------:R-:W-:Y:S01]  /*2e90*/  IMAD.SHL.U32 R117, R24, 0x2, RZ ;  /* 0x0000000218757824 */ /* 0x000fe200078e00ff */
[----:B------:R-:W-:Y:S01]  /*2ea0*/  LEA.HI.SX32 R0, R12, R0, 0x1d ;  /* 0x000000000c007211 */ /* 0x000fe200078feaff */
[----:B------:R-:W-:Y:S01]  /*2eb0*/  IMAD.SHL.U32 R80, R11, 0x8, RZ ;  /* 0x000000080b507824 */ /* 0x000fe200078e00ff */
[----:B------:R-:W-:Y:S01]  /*2ec0*/  SHF.R.S32.HI R13, RZ, 0x1f, R11 ;  /* 0x0000001fff0d7819 */ /* 0x000fe2000001140b */
[----:B------:R-:W-:Y:S01]  /*2ed0*/  IMAD.SHL.U32 R77, R10, 0x8, RZ ;  /* 0x000000080a4d7824 */ /* 0x000fe200078e00ff */
[----:B------:R-:W-:Y:S01]  /*2ee0*/  SHF.R.S32.HI R17, RZ, 0x1f, R0 ;  /* 0x0000001fff117819 */ /* 0x000fe20000011400 */
[----:B------:R-:W-:Y:S01]  /*2ef0*/  IMAD.SHL.U32 R81, R0, 0x8, RZ ;  /* 0x0000000800517824 */ /* 0x000fe200078e00ff */
[----:B------:R-:W-:-:S02]  /*2f00*/  LOP3.LUT R21, R16, 0x7ffff000, RZ, 0xc0, !PT ;  /* 0x7ffff00010157812 */ /* 0x000fc400078ec0ff */
[----:B------:R-:W-:Y:S02]  /*2f10*/  SHF.R.S32.HI R16, RZ, 0x1f, R10 ;  /* 0x0000001fff107819 */ /* 0x000fe4000001140a */
[----:B------:R-:W-:Y:S02]  /*2f20*/  LEA.HI R19, R13, R11, RZ, 0x3 ;  /* 0x0000000b0d137211 */ /* 0x000fe400078f18ff */
[----:B------:R-:W-:Y:S02]  /*2f30*/  LOP3.LUT R18, R27, 0x38, R12, 0xf8, !PT ;  /* 0x000000381b127812 */ /* 0x000fe400078ef80c */
[----:B------:R-:W-:Y:S02]  /*2f40*/  LEA.HI R11, R17, R0, RZ, 0x3 ;  /* 0x00000000110b7211 */ /* 0x000fe400078f18ff */
[----:B------:R-:W-:Y:S02]  /*2f50*/  LOP3.LUT R0, R27, 0x38, R77, 0xf8, !PT ;  /* 0x000000381b007812 */ /* 0x000fe400078ef84d */
[----:B------:R-:W-:-:S02]  /*2f60*/  LEA.HI R16, R16, R10, RZ, 0x3 ;  /* 0x0000000a10107211 */ /* 0x000fc400078f18ff */
[-C--:B------:R-:W-:Y:S01]  /*2f70*/  LOP3.LUT R20, R18, R169.reuse, RZ, 0x3c, !PT ;  /* 0x000000a912147212 */ /* 0x080fe200078e3cff */
[----:B------:R-:W-:Y:S01]  /*2f80*/  IMAD.SHL.U32 R18, R19, 0x200, RZ ;  /* 0x0000020013127824 */ /* 0x000fe200078e00ff */
[C---:B------:R-:W-:Y:S01]  /*2f90*/  LOP3.LUT R10, R27.reuse, 0x38, R80, 0xf8, !PT ;  /* 0x000000381b0a7812 */ /* 0x040fe200078ef850 */
[----:B------:R-:W-:Y:S01]  /*2fa0*/  IMAD.SHL.U32 R16, R16, 0x200, RZ ;  /* 0x0000020010107824 */ /* 0x000fe200078e00ff */
[----:B------:R-:W-:Y:S02]  /*2fb0*/  LOP3.LUT R13, R27, 0x38, R81, 0xf8, !PT ;  /* 0x000000381b0d7812 */ /* 0x000fe400078ef851 */
[-C--:B------:R-:W-:Y:S01]  /*2fc0*/  LOP3.LUT R17, R0, R169.reuse, RZ, 0x3c, !PT ;  /* 0x000000a900117212 */ /* 0x080fe200078e3cff */
[----:B------:R-:W-:Y:S01]  /*2fd0*/  IMAD.SHL.U32 R0, R11, 0x200, RZ ;  /* 0x000002000b007824 */ /* 0x000fe200078e00ff */
[-C--:B------:R-:W-:Y:S02]  /*2fe0*/  LOP3.LUT R19, R10, R169.reuse, RZ, 0x3c, !PT ;  /* 0x000000a90a137212 */ /* 0x080fe400078e3cff */
        /* <DEDUP_REMOVED lines=10> */
[C---:B------:R-:W-:Y:S01]  /*3090*/  IMAD R10, R131.reuse, c[0x0][0x284], R0 ;  /* 0x0000a100830a7a24 */ /* 0x040fe200078e0200 */
[----:B------:R-:W-:Y:S01]  /*30a0*/  IADD3 R123, P1, P0, R72, R158, R102 ;  /* 0x0000009e487b7210 */ /* 0x000fe2000783e066 */
[----:B------:R-:W-:Y:S01]  /*30b0*/  IMAD R0, R131, c[0x0][0x294], R11 ;  /* 0x0000a50083007a24 */ /* 0x000fe200078e020b */
[----:B------:R-:W-:Y:S01]  /*30c0*/  LOP3.LUT R99, R15, 0xfffffff8, RZ, 0xc0, !PT ;  /* 0xfffffff80f637812 */ /* 0x000fe200078ec0ff */
[----:B------:R-:W-:Y:S01]  /*30d0*/  IMAD.IADD R120, R93, 0x1, R10 ;  /* 0x000000015d787824 */ /* 0x000fe200078e020a */
[----:B------:R-:W-:Y:S01]  /*30e0*/  LOP3.LUT R98, R14, 0xfffffff8, RZ, 0xc0, !PT ;  /* 0xfffffff80e627812 */ /* 0x000fe200078ec0ff */
[----:B------:R-:W-:Y:S01]  /*30f0*/  IMAD.IADD R118, R10, 0x1, R89 ;  /* 0x000000010a767824 */ /* 0x000fe200078e0259 */
[----:B------:R-:W-:Y:S01]  /*3100*/  LOP3.LUT R83, R12, 0xfffffff8, RZ, 0xc0, !PT ;  /* 0xfffffff80c537812 */ /* 0x000fe200078ec0ff */
[----:B------:R-:W-:Y:S01]  /*3110*/  IMAD.IADD R119, R91, 0x1, R0 ;  /* 0x000000015b777824 */ /* 0x000fe200078e0200 */
[CC--:B------:R-:W-:Y:S01]  /*3120*/  SHF.L.U64.HI R136, R153.reuse, R138.reuse, c[0x0][0x1e4] ;  /* 0x0000790099887619 */ /* 0x0c0fe2000001028a */
[----:B------:R-:W-:Y:S01]  /*3130*/  IMAD.SHL.U32 R153, R153, 0x40, RZ ;  /* 0x0000004099997824 */ /* 0x000fe200078e00ff */
[CC--:B------:R-:W-:Y:S01]  /*3140*/  SHF.L.U64.HI R137, R154.reuse, R138.reuse, c[0x0][0x284] ;  /* 0x0000a1009a897619 */ /* 0x0c0fe2000001028a */
[----:B------:R-:W-:Y:S01]  /*3150*/  IMAD.SHL.U32 R154, R154, 0x40, RZ ;  /* 0x000000409a9a7824 */ /* 0x000fe200078e00ff */
[C---:B------:R-:W-:Y:S01]  /*3160*/  SHF.L.U64.HI R138, R155.reuse, R138, c[0x0][0x294] ;  /* 0x0000a5009b8a7619 */ /* 0x040fe2000001028a */
[----:B------:R-:W-:Y:S01]  /*3170*/  IMAD.SHL.U32 R155, R155, 0x40, RZ ;  /* 0x000000409b9b7824 */ /* 0x000fe200078e00ff */
[----:B------:R-:W-:Y:S01]  /*3180*/  IADD3.X R122, R74, R126, R103, P1, P0 ;  /* 0x0000007e4a7a7210 */ /* 0x000fe20000fe0467 */
[----:B------:R-:W-:Y:S01]  /*3190*/  IMAD.IADD R109, R0, 0x1, R87 ;  /* 0x00000001006d7824 */ /* 0x000fe200078e0257 */
[----:B------:R-:W-:Y:S01]  /*31a0*/  SHF.R.S32.HI R115, RZ, 0x1f, R99 ;  /* 0x0000001fff737819 */ /* 0x000fe20000011463 */
[----:B------:R-:W-:Y:S01]  /*31b0*/  IMAD.SHL.U32 R108, R20, 0x2, RZ ;  /* 0x00000002146c7824 */ /* 0x000fe200078e00ff */
[----:B------:R-:W-:Y:S01]  /*31c0*/  SHF.R.S32.HI R114, RZ, 0x1f, R98 ;  /* 0x0000001fff727819 */ /* 0x000fe20000011462 */
[----:B------:R-:W-:Y:S01]  /*31d0*/  IMAD.SHL.U32 R105, R18, 0x2, RZ ;  /* 0x0000000212697824 */ /* 0x000fe200078e00ff */
[----:B------:R-:W-:Y:S01]  /*31e0*/  SHF.R.S32.HI R113, RZ, 0x1f, R83 ;  /* 0x0000001fff717819 */ /* 0x000fe20000011453 */
[----:B------:R-:W-:Y:S01]  /*31f0*/  IMAD.SHL.U32 R104, R16, 0x2, RZ ;  /* 0x0000000210687824 */ /* 0x000fe200078e00ff */
[----:B------:R-:W-:Y:S01]  /*3200*/  SHF.R.S32.HI R112, RZ, 0x1f, R80 ;  /* 0x0000001fff707819 */ /* 0x000fe20000011450 */
[----:B------:R-:W-:Y:S01]  /*3210*/  IMAD.SHL.U32 R101, R13, 0x2, RZ ;  /* 0x000000020d657824 */ /* 0x000fe200078e00ff */
[----:B------:R-:W-:-:S02]  /*3220*/  SHF.R.S32.HI R111, RZ, 0x1f, R77 ;  /* 0x0000001fff6f7819 */ /* 0x000fc4000001144d */
[----:B------:R-:W-:Y:S02]  /*3230*/  SHF.R.S32.HI R110, RZ, 0x1f, R81 ;  /* 0x0000001fff6e7819 */ /* 0x000fe40000011451 */
.L_x_1044:
        /* <DEDUP_REMOVED lines=85> */
.L_x_1024:
[----:B------:R-:W-:Y:S05]  /*3790*/  BSYNC B0 ;  /* 0x0000000000007941 */ /* 0x000fea0003800000 */
.L_x_1023:
        /* <DEDUP_REMOVED lines=89> */
.L_x_1027:
[----:B------:R-:W-:Y:S05]  /*3d30*/  BSYNC B0 ;  /* 0x0000000000007941 */ /* 0x000fea0003800000 */
.L_x_1026:
        /* <DEDUP_REMOVED lines=56> */
.L_x_1029:
[----:B------:R-:W-:Y:S05]  /*40c0*/  BSYNC B0 ;  /* 0x0000000000007941 */ /* 0x000fea0003800000 */
.L_x_1028:
        /* <DEDUP_REMOVED lines=56> */
.L_x_1031:
[----:B------:R-:W-:Y:S05]  /*4450*/  BSYNC B0 ;  /* 0x0000000000007941 */ /* 0x000fea0003800000 */
.L_x_1030:
        /* <DEDUP_REMOVED lines=57> */
.L_x_1033:
[----:B------:R-:W-:Y:S05]  /*47f0*/  BSYNC B0 ;  /* 0x0000000000007941 */ /* 0x000fea0003800000 */
.L_x_1032:
        /* <DEDUP_REMOVED lines=57> */
.L_x_1035:
[----:B------:R-:W-:Y:S05]  /*4b90*/  BSYNC B0 ;  /* 0x0000000000007941 */ /* 0x000fea0003800000 */
.L_x_1034:
        /* <DEDUP_REMOVED lines=57> */
.L_x_1022:
        /* <DEDUP_REMOVED lines=47> */
.L_x_1037:
[----:B------:R-:W-:Y:S05]  /*5220*/  BSYNC B0 ;  /* 0x0000000000007941 */ /* 0x000fea0003800000 */
.L_x_1036:
        /* <DEDUP_REMOVED lines=149> */
.L_x_1039:
[----:B------:R-:W-:Y:S05]  /*5b80*/  BSYNC B0 ;  /* 0x0000000000007941 */ /* 0x000fea0003800000 */
.L_x_1038:
        /* <DEDUP_REMOVED lines=115> */
.L_x_1041:
[----:B------:R-:W-:Y:S05]  /*62c0*/  BSYNC B0 ;  /* 0x0000000000007941 */ /* 0x000fea0003800000 */
.L_x_1040:
[----:B------:R-:W-:Y:S11]  /*62d0*/  ISETP.GE.AND P0, PT, R106, c[0x0][0x1d4], PT ;  /* 0x000075006a007a0c */ /* 0x000ff60003f06270 */
[----:B------:R-:W-:Y:S02]  /*62e0*/  @!UPT UIADD3 URZ, URZ, URZ, URZ ;  /* 0x0000003f3f3ff290 */ /* 0x000fe4000fffe03f */
[----:B------:R-:W-:-:S05]  /*62f0*/  @P0 BRA `(.L_x_1025) ;  /* 0x000008a000000947 */ /* 0x000fca0003800000 */
[----:B------:R-:W-:Y:S01]  /*6300*/  IADD3 R9, P1, P0, R72, R65, R83 ;  /* 0x0000004148097210 */ /* 0x000fe2000783e053 */
[----:B-1----:R-:W1:Y:S03]  /*6310*/  LDS.128 R12, [R101+0x6100] ;  /* 0x00610000650c7984 */ /* 0x002e660000000c00 */
[----:B------:R-:W-:Y:S02]  /*6320*/  IADD3.X R10, R74, R64, R113, P1, P0 ;  /* 0x000000404a0a7210 */ /* 0x000fe40000fe0471 */
[----:B------:R-:W-:Y:S02]  /*6330*/  ISETP.GE.AND P0, PT, R106, c[0x0][0x27c], PT ;  /* 0x00009f006a007a0c */ /* 0x000fe40003f06270 */
[C---:B------:R-:W-:Y:S01]  /*6340*/  LEA R44, P1, R9.reuse, c[0x0][0x1c8], 0x1 ;  /* 0x00007200092c7a11 */ /* 0x040fe200078208ff */
[----:B------:R-:W2:Y:S03]  /*6350*/  LDS.128 R36, [R108+0x6100] ;  /* 0x006100006c247984 */ /* 0x000ea60000000c00 */
        /* <DEDUP_REMOVED lines=10> */
[--C-:B------:R-:W-:Y:S02]  /*6400*/  @!P0 SHF.R.U32.HI R3, RZ, 0x10, R53.reuse ;  /* 0x00000010ff038819 */ /* 0x100fe40000011635 */
[----:B------:R-:W-:Y:S02]  /*6410*/  @!P0 SHF.R.U64 R6, R52, 0x10, R53 ;  /* 0x0000001034068819 */ /* 0x000fe40000001235 */
[C---:B------:R-:W-:Y:S02]  /*6420*/  @!P0 PRMT R24, R43.reuse, 0x5410, R3 ;  /* 0x000054102b188816 */ /* 0x040fe40000000003 */
[----:B------:R-:W-:Y:S01]  /*6430*/  @!P0 PRMT R6, R43, 0x5432, R6 ;  /* 0x000054322b068816 */ /* 0x000fe20000000006 */
[----:B-1----:R-:W-:Y:S01]  /*6440*/  @!P0 IMAD.U32 R3, R13, 0x10000, RZ ;  /* 0x000100000d038824 */ /* 0x002fe200078e00ff */
[----:B------:R-:W-:Y:S01]  /*6450*/  @!P0 SHF.R.U32.HI R7, RZ, 0x10, R55 ;  /* 0x00000010ff078819 */ /* 0x000fe20000011637 */
[----:B------:R-:W-:Y:S01]  /*6460*/  @!P0 IMAD.U32 R22, R24, 0x10000, RZ ;  /* 0x0001000018168824 */ /* 0x000fe200078e00ff */
[C---:B------:R-:W-:Y:S01]  /*6470*/  @!P0 LOP3.LUT R20, R6.reuse, 0xffff0000, RZ, 0xc0, !PT ;  /* 0xffff000006148812 */ /* 0x040fe200078ec0ff */
[----:B------:R-:W-:Y:S01]  /*6480*/  @!P0 IMAD.U32 R18, R6, 0x10000, RZ ;  /* 0x0001000006128824 */ /* 0x000fe200078e00ff */
[----:B------:R-:W-:Y:S01]  /*6490*/  @!P0 PRMT R16, R56, 0x5410, R7 ;  /* 0x0000541038108816 */ /* 0x000fe20000000007 */
[----:B------:R-:W-:Y:S01]  /*64a0*/  @!P0 FMUL.FTZ R7, R3, R22 ;  /* 0x0000001603078220 */ /* 0x000fe20000410000 */
[----:B------:R-:W-:Y:S01]  /*64b0*/  @!P0 PRMT R10, R26, 0x5410, R5 ;  /* 0x000054101a0a8816 */ /* 0x000fe20000000005 */
[----:B--2---:R-:W-:Y:S01]  /*64c0*/  @!P0 IMAD.U32 R23, R37, 0x10000, RZ ;  /* 0x0001000025178824 */ /* 0x004fe200078e00ff */
[C---:B------:R-:W-:Y:S01]  /*64d0*/  @!P0 SHF.L.U32 R19, R36.reuse, 0x10, RZ ;  /* 0x0000001024138819 */ /* 0x040fe200000006ff */
[-C--:B------:R-:W-:Y:S01]  /*64e0*/  @!P0 FMUL.FTZ R3, R3, R0.reuse ;  /* 0x0000000003038220 */ /* 0x080fe20000410000 */
[----:B------:R-:W-:Y:S01]  /*64f0*/  @!P0 LOP3.LUT R21, R36, 0xffff0000, RZ, 0xc0, !PT ;  /* 0xffff000024158812 */ /* 0x000fe200078ec0ff */
[----:B------:R-:W-:Y:S01]  /*6500*/  @!P0 FFMA.FTZ R49, R23, R0, -R7 ;  /* 0x0000000017318223 */ /* 0x000fe20000010807 */
[----:B------:R-:W-:Y:S01]  /*6510*/  @!P0 LOP3.LUT R25, R37, 0xffff0000, RZ, 0xc0, !PT ;  /* 0xffff000025198812 */ /* 0x000fe200078ec0ff */
[----:B------:R-:W-:Y:S01]  /*6520*/  @!P0 IMAD.U32 R0, R12, 0x10000, RZ ;  /* 0x000100000c008824 */ /* 0x000fe200078e00ff */
[----:B------:R-:W-:Y:S01]  /*6530*/  @!P0 LOP3.LUT R29, R38, 0xffff0000, RZ, 0xc0, !PT ;  /* 0xffff0000261d8812 */ /* 0x000fe200078ec0ff */
[----:B------:R-:W-:Y:S01]  /*6540*/  @!P0 IMAD.U32 R6, R2, 0x10000, RZ ;  /* 0x0001000002068824 */ /* 0x000fe200078e00ff */
[C---:B------:R-:W-:Y:S01]  /*6550*/  @!P0 SHF.L.U32 R31, R39.reuse, 0x10, RZ ;  /* 0x00000010271f8819 */ /* 0x040fe200000006ff */
[----:B------:R-:W-:Y:S01]  /*6560*/  @!P0 IMAD.U32 R27, R38, 0x10000, RZ ;  /* 0x00010000261b8824 */ /* 0x000fe200078e00ff */
[----:B------:R-:W-:Y:S02]  /*6570*/  @!P0 LOP3.LUT R33, R39, 0xffff0000, RZ, 0xc0, !PT ;  /* 0xffff000027218812 */ /* 0x000fe400078ec0ff */
[----:B------:R-:W-:Y:S01]  /*6580*/  @!P0 LOP3.LUT R5, R2, 0xffff0000, RZ, 0xc0, !PT ;  /* 0xffff000002058812 */ /* 0x000fe200078ec0ff */
[----:B------:R-:W-:Y:S01]  /*6590*/  @!P0 FMUL.FTZ R2, R0, R18 ;  /* 0x0000001200028220 */ /* 0x000fe20000410000 */
[----:B------:R-:W-:Y:S01]  /*65a0*/  @!P0 SHF.L.U32 R30, R16, 0x10, RZ ;  /* 0x00000010101e8819 */ /* 0x000fe200000006ff */
[-C--:B------:R-:W-:Y:S01]  /*65b0*/  @!P0 FMUL.FTZ R0, R0, R6.reuse ;  /* 0x0000000600008220 */ /* 0x080fe20000410000 */
[----:B------:R-:W-:Y:S01]  /*65c0*/  @!P0 LOP3.LUT R24, R24, 0xffff0000, RZ, 0xc0, !PT ;  /* 0xffff000018188812 */ /* 0x000fe200078ec0ff */
[----:B------:R-:W-:Y:S01]  /*65d0*/  @!P0 FFMA.FTZ R48, R19, R6, -R2 ;  /* 0x0000000613308223 */ /* 0x000fe20000010802 */
[----:B------:R-:W-:Y:S01]  /*65e0*/  @!P0 LOP3.LUT R6, R14, 0xffff0000, RZ, 0xc0, !PT ;  /* 0xffff00000e068812 */ /* 0x000fe200078ec0ff */
[----:B------:R-:W-:Y:S01]  /*65f0*/  @!P0 FFMA.FTZ R0, R18, R19, R0 ;  /* 0x0000001312008223 */ /* 0x000fe20000010000 */
[----:B------:R-:W-:Y:S02]  /*6600*/  @!P0 LOP3.LUT R9, R15, 0xffff0000, RZ, 0xc0, !PT ;  /* 0xffff00000f098812 */ /* 0x000fe400078ec0ff */
[----:B------:R-:W-:Y:S02]  /*6610*/  @!P0 LOP3.LUT R32, R16, 0xffff0000, RZ, 0xc0, !PT ;  /* 0xffff000010208812 */ /* 0x000fe400078ec0ff */
[----:B------:R-:W-:Y:S02]  /*6620*/  @!P0 LOP3.LUT R16, R10, 0xffff0000, RZ, 0xc0, !PT ;  /* 0xffff00000a108812 */ /* 0x000fe400078ec0ff */
[----:B------:R-:W-:Y:S01]  /*6630*/  @!P0 SHF.R.U64 R8, R54, 0x10, R55 ;  /* 0x0000001036088819 */ /* 0x000fe20000001237 */
[----:B------:R-:W-:Y:S03]  /*6640*/  @!P0 FMUL.FTZ R34, R9, R32 ;  /* 0x0000002009228220 */ /* 0x000fe60000410000 */
[----:B------:R-:W-:Y:S01]  /*6650*/  @!P0 PRMT R17, R56, 0x5432, R8 ;  /* 0x0000543238118816 */ /* 0x000fe20000000008 */
[----:B------:R-:W-:Y:S01]  /*6660*/  @!P0 FFMA.FTZ R34, R33, R16, -R34 ;  /* 0x0000001021228223 */ /* 0x000fe20000010822 */
[----:B------:R-:W-:Y:S02]  /*6670*/  @!P0 PRMT R8, R26, 0x5432, R4 ;  /* 0x000054321a088816 */ /* 0x000fe40000000004 */
[C---:B------:R-:W-:Y:S01]  /*6680*/  @!P0 LOP3.LUT R28, R17.reuse, 0xffff0000, RZ, 0xc0, !PT ;  /* 0xffff0000111c8812 */ /* 0x040fe200078ec0ff */
[----:B------:R-:W-:Y:S01]  /*6690*/  @!P0 IMAD.U32 R26, R17, 0x10000, RZ ;  /* 0x00010000111a8824 */ /* 0x000fe200078e00ff */
[----:B------:R-:W-:Y:S01]  /*66a0*/  @!P0 LOP3.LUT R4, R12, 0xffff0000, RZ, 0xc0, !PT ;  /* 0xffff00000c048812 */ /* 0x000fe200078ec0ff */
[----:B------:R-:W-:Y:S02]  /*66b0*/  @!P0 IMAD.U32 R17, R10, 0x10000, RZ ;  /* 0x000100000a118824 */ /* 0x000fe400078e00ff */
[C---:B------:R-:W-:Y:S01]  /*66c0*/  @!P0 IMAD.U32 R10, R8.reuse, 0x10000, RZ ;  /* 0x00010000080a8824 */ /* 0x040fe200078e00ff */
[----:B------:R-:W-:Y:S01]  /*66d0*/  @!P0 LOP3.LUT R8, R8, 0xffff0000, RZ, 0xc0, !PT ;  /* 0xffff000008088812 */ /* 0x000fe200078ec0ff */
[C---:B------:R-:W-:Y:S02]  /*66e0*/  @!P0 FMUL.FTZ R7, R4.reuse, R20 ;  /* 0x0000001404078220 */ /* 0x040fe40000410000 */
[-C--:B------:R-:W-:Y:S01]  /*66f0*/  @!P0 FMUL.FTZ R2, R4, R5.reuse ;  /* 0x0000000504028220 */ /* 0x080fe20000410000 */
[----:B------:R-:W-:Y:S01]  /*6700*/  @!P0 LOP3.LUT R4, R13, 0xffff0000, RZ, 0xc0, !PT ;  /* 0xffff00000d048812 */ /* 0x000fe200078ec0ff */
[----:B------:R-:W-:Y:S02]  /*6710*/  @!P0 FFMA.FTZ R47, R21, R5, -R7 ;  /* 0x00000005152f8223 */ /* 0x000fe40000010807 */
[----:B------:R-:W-:Y:S02]  /*6720*/  @!P0 IMAD.U32 R5, R14, 0x10000, RZ ;  /* 0x000100000e058824 */ /* 0x000fe400078e00ff */
[----:B------:R-:W-:Y:S02]  /*6730*/  @!P0 IMAD.U32 R7, R15, 0x10000, RZ ;  /* 0x000100000f078824 */ /* 0x000fe400078e00ff */
        /* <DEDUP_REMOVED lines=18> */
[----:B------:R-:W-:Y:S02]  /*6860*/  @!P0 FMUL.FTZ R5, R5, R10 ;  /* 0x0000000a05058220 */ /* 0x000fe40000410000 */
[----:B------:R-:W-:Y:S02]  /*6870*/  @!P0 FFMA.FTZ R3, R22, R23, R3 ;  /* 0x0000001716038223 */ /* 0x000fe40000010003 */
[----:B------:R-:W-:Y:S01]  /*6880*/  @!P0 FMUL.FTZ R6, R6, R8 ;  /* 0x0000000806068220 */ /* 0x000fe20000410000 */
[----:B------:R1:W-:Y:S01]  /*6890*/  STG.E.128 [R44.64], R36 ;  /* 0x000000242c007986 */ /* 0x0003e2000c101d06 */
        /* <DEDUP_REMOVED lines=22> */
.L_x_1021:
[----:B------:R-:W-:Y:S05]  /*6a00*/  IMAD R0, R57, -0x40, R76 ;  /* 0xffffffc039007824 */ /* 0x000fea00078e024c */
[----:B------:R-:W-:Y:S04]  /*6a10*/  IMNMX R0, R0, 0x40, PT ;  /* 0x0000004000007817 */ /* 0x000fe80003800200 */
[----:B------:R-:W-:Y:S11]  /*6a20*/  ISETP.GE.AND P0, PT, R239, R0, PT ;  /* 0x00000000ef00720c */ /* 0x000ff60003f06270 */
[----:B------:R-:W-:Y:S02]  /*6a30*/  @!UPT UIADD3 URZ, URZ, URZ, URZ ;  /* 0x0000003f3f3ff290 */ /* 0x000fe4000fffe03f */
[----:B------:R-:W-:-:S05]  /*6a40*/  @P0 BRA `(.L_x_1025) ;  /* 0x0000015000000947 */ /* 0x000fca0003800000 */
[C---:B------:R-:W-:Y:S02]  /*6a50*/  ISETP.GE.AND P0, PT, R102.reuse, c[0x0][0x1d4], PT ;  /* 0x0000750066007a0c */ /* 0x040fe40003f06270 */
        /* <DEDUP_REMOVED lines=20> */
.L_x_1025:
[----:B------:R-:W-:Y:S05]  /*6ba0*/  BSYNC B1 ;  /* 0x0000000000017941 */ /* 0x000fea0003800000 */
.L_x_1020:
        /* <DEDUP_REMOVED lines=77> */
.L_x_1043:
[----:B-1----:R-:W-:Y:S05]  /*7080*/  BSYNC B0 ;  /* 0x0000000000007941 */ /* 0x002fea0003800000 */
.L_x_1042:
        /* <DEDUP_REMOVED lines=26> */
.L_x_1019:
[----:B------:R-:W-:Y:S01]  /*7230*/  IMAD.MOV.U32 R0, RZ, RZ, c[0x0][0x2c4] ;  /* 0x0000b100ff007624 */ /* 0x000fe200078e00ff */
[----:B------:R-:W-:Y:S01]  /*7240*/  LOP3.LUT R240, R240, 0xfffffffd, RZ, 0xc0, !PT ;  /* 0xfffffffdf0f07812 */ /* 0x000fe200078ec0ff */
[----:B------:R-:W-:Y:S01]  /*7250*/  BSSY B0, `(.L_x_1045) ;  /* 0x000002b000007945 */ /* 0x000fe20003800000 */
[----:B------:R-:W-:-:S02]  /*7260*/  IMAD.IADD R10, R132, 0x1, R133 ;  /* 0x00000001840a7824 */ /* 0x000fc400078e0285 */
[----:B------:R-:W-:Y:S02]  /*7270*/  ISETP.NE.AND P3, PT, R0, 0x1, PT ;  /* 0x000000010000780c */ /* 0x000fe40003f65270 */
[----:B------:R-:W-:-:S11]  /*7280*/  IADD3 R0, R249, 0x7f, RZ ;  /* 0x0000007ff9007810 */ /* 0x000fd60007ffe0ff */
[----:B-1----:R-:W-:Y:S01]  /*7290*/  @P3 IMAD.HI.U32 R2, R0, c[0x0][0x2c8], RZ ;  /* 0x0000b20000023a27 */ /* 0x002fe200078e00ff */
[----:B------:R-:W-:-:S04]  /*72a0*/  @P3 LOP3.LUT R240, R240, 0x2, RZ, 0xfc, !PT ;  /* 0x00000002f0f03812 */ /* 0x000fc800078efcff */
[----:B------:R-:W-:-:S05]  /*72b0*/  @P3 SHF.R.U32.HI R0, RZ, c[0x0][0x2cc], R2 ;  /* 0x0000b300ff003a19 */ /* 0x000fca0000011602 */
[----:B------:R-:W-:-:S05]  /*72c0*/  IMAD.IADD R0, R140, 0x1, R0 ;  /* 0x000000018c007824 */ /* 0x000fca00078e0200 */
[----:B------:R-:W-:-:S04]  /*72d0*/  SHF.R.S32.HI R2, RZ, 0x1f, R0 ;  /* 0x0000001fff027819 */ /* 0x000fc80000011400 */
[----:B------:R-:W-:-:S04]  /*72e0*/  LEA.HI R0, R2, R0, RZ, 0x6 ;  /* 0x0000000002007211 */ /* 0x000fc800078f30ff */
[----:B------:R-:W-:-:S04]  /*72f0*/  SHF.R.S32.HI R0, RZ, 0x6, R0 ;  /* 0x00000006ff007819 */ /* 0x000fc80000011400 */
[----:B------:R-:W-:Y:S01]  /*7300*/  IMNMX R6, R139, R0, PT ;  /* 0x000000008b067217 */ /* 0x000fe20003800200 */
[----:B------:R-:W-:-:S03]  /*7310*/  IMAD.MOV.U32 R0, RZ, RZ, RZ ;  /* 0x000000ffff007224 */ /* 0x000fc600078e00ff */
[----:B------:R-:W-:-:S13]  /*7320*/  ISETP.GE.AND P0, PT, R6, 0x1, PT ;  /* 0x000000010600780c */ /* 0x000fda0003f06270 */
[----:B------:R-:W-:Y:S05]  /*7330*/  @!P0 BRA `(.L_x_1046) ;  /* 0x000001c000008947 */ /* 0x000fea0003800000 */
[----:B------:R-:W-:Y:S01]  /*7340*/  IABS R2, R130 ;  /* 0x0000008200027213 */ /* 0x000fe20000000000 */
        /* <DEDUP_REMOVED lines=27> */
.L_x_1046:
[----:B------:R-:W-:Y:S05]  /*7500*/  BSYNC B0 ;  /* 0x0000000000007941 */ /* 0x000fea0003800000 */
.L_x_1045:
        /* <DEDUP_REMOVED lines=53> */
[----:B------:R-:W-:-:S04]  /*7860*/  IMNMX R18, R6, R2, PT ;  /* 0x0000000206127217 */ /* 0x000fc80003800200 */
[----:B------:R-:W-:Y:S01]  /*7870*/  ISETP.GT.AND P0, PT, R18, R238, PT ;  /* 0x000000ee1200720c */ /* 0x000fe20003f04270 */
[----:B------:R1:W-:-:S12]  /*7880*/  STL [R1+0x18], R18 ;  /* 0x0000181201007387 */ /* 0x0003d80000100800 */
[----:B------:R-:W-:Y:S05]  /*7890*/  @!P0 BRA `(.L_x_1047) ;  /* 0x000113a000008947 */ /* 0x000fea0003800000 */
[----:B------:R-:W2:Y:S04]  /*78a0*/  LDL R19, [R1] ;  /* 0x0000000001137983 */ /* 0x000ea80000100800 */
[----:B------:R-:W3:Y:S04]  /*78b0*/  LDL R7, [R1+0x44] ;  /* 0x0000440001077983 */ /* 0x000ee80000100800 */
[----:B------:R-:W4:Y:S01]  /*78c0*/  LDL R20, [R1+0xc] ;  /* 0x00000c0001147983 */ /* 0x000f220000100800 */
[----:B------:R-:W-:-:S04]  /*78d0*/  ISETP.NE.U32.AND P0, PT, RZ, c[0x0][0x340], PT ;  /* 0x0000d000ff007a0c */ /* 0x000fc80003f05070 */
[----:B------:R-:W-:-:S13]  /*78e0*/  ISETP.NE.AND.EX P1, PT, RZ, c[0x0][0x344], PT, P0 ;  /* 0x0000d100ff007a0c */ /* 0x000fda0003f25300 */
[----:B------:R-:W-:Y:S01]  /*78f0*/  @P1 IMAD.MOV.U32 R2, RZ, RZ, 0x4 ;  /* 0x00000004ff021424 */ /* 0x000fe200078e00ff */
[----:B------:R-:W1:Y:S01]  /*7900*/  S2R R4, SR_TID.X ;  /* 0x0000000000047919 */ /* 0x000e620000002100 */
[----:B------:R-:W-:Y:S02]  /*7910*/  SHF.R.S32.HI R0, RZ, 0x1f, R185 ;  /* 0x0000001fff007819 */ /* 0x000fe400000114b9 */
[----:B------:R-:W-:-:S03]  /*7920*/  ISETP.NE.U32.AND P2, PT, RZ, c[0x0][0x348], PT ;  /* 0x0000d200ff007a0c */ /* 0x000fc60003f45070 */
[----:B------:R-:W-:-:S04]  /*7930*/  IMAD R0, R0, c[0x0][0x178], RZ ;  /* 0x00005e0000007a24 */ /* 0x000fc800078e02ff */
[----:B------:R-:W-:Y:S01]  /*7940*/  IMAD R0, R185, c[0x0][0x17c], R0 ;  /* 0x00005f00b9007a24 */ /* 0x000fe200078e0200 */
[----:B-1----:R-:W-:-:S04]  /*7950*/  SHF.R.S32.HI R17, RZ, 0x1f, R4 ;  /* 0x0000001fff117819 */ /* 0x002fc80000011404 */
[----:B------:R-:W-:Y:S01]  /*7960*/  LEA.HI R17, R17, R4, RZ, 0x3 ;  /* 0x0000000411117211 */ /* 0x000fe200078f18ff */
[----:B--2---:R-:W-:-:S05]  /*7970*/  @P1 IMAD.WIDE R2, R19, R2, c[0x0][0x340] ;  /* 0x0000d00013021625 */ /* 0x004fca00078e0202 */
[----:B------:R1:W2:Y:S01]  /*7980*/  @P1 LDG.E R14, [R2.64] ;  /* 0x00000006020e1981 */ /* 0x0002a2000c1e1900 */
[----:B------:R-:W-:Y:S01]  /*7990*/  SHF.R.S32.HI R17, RZ, 0x3, R17 ;  /* 0x00000003ff117819 */ /* 0x000fe20000011411 */
[----:B------:R-:W-:Y:S01]  /*79a0*/  IMAD.WIDE.U32 R4, R185, c[0x0][0x178], RZ ;  /* 0x00005e00b9047a25 */ /* 0x000fe200078e00ff */
[----:B---3--:R-:W-:-:S03]  /*79b0*/  IADD3 R12, R7, R249, RZ ;  /* 0x000000f9070c7210 */ /* 0x008fc60007ffe0ff */
[----:B------:R-:W-:Y:S02]  /*79c0*/  IMAD.IADD R5, R5, 0x1, R0 ;  /* 0x0000000105057824 */ /* 0x000fe400078e0200 */
[----:B------:R-:W-:-:S04]  /*79d0*/  @P3 IMAD.HI.U32 R9, R12, c[0x0][0x2c8], RZ ;  /* 0x0000b2000c093a27 */ /* 0x000fc800078e00ff */
[----:B----4-:R-:W-:Y:S01]  /*79e0*/  IMAD.WIDE.U32 R4, R20, c[0x0][0x1b8], R4 ;  /* 0x00006e0014047a25 */ /* 0x010fe200078e0004 */
[----:B-1----:R-:W-:Y:S02]  /*79f0*/  SHF.R.S32.HI R3, RZ, 0x1f, R17 ;  /* 0x0000001fff037819 */ /* 0x002fe40000011411 */
[----:B------:R-:W-:-:S04]  /*7a00*/  IADD3 R2, P0, R17, R10, RZ ;  /* 0x0000000a11027210 */ /* 0x000fc80007f1e0ff */
[----:B------:R-:W-:Y:S02]  /*7a10*/  LEA.HI.X.SX32 R8, R10, R3, 0x1, P0 ;  /* 0x000000030a087211 */ /* 0x000fe400000f0eff */
[----:B------:R-:W-:-:S04]  /*7a20*/  ISETP.NE.AND.EX P0, PT, RZ, c[0x0][0x34c], PT, P2 ;  /* 0x0000d300ff007a0c */ /* 0x000fc80003f05320 */
[----:B------:R-:W-:Y:S01]  /*7a30*/  SEL R6, R168, RZ, !P0 ;  /* 0x000000ffa8067207 */ /* 0x000fe20004000000 */
[----:B------:R-:W-:Y:S01]  /*7a40*/  IMAD R5, R20, c[0x0][0x1bc], R5 ;  /* 0x00006f0014057a24 */ /* 0x000fe200078e0205 */
[----:B------:R-:W-:Y:S01]  /*7a50*/  SEL R3, R19, RZ, !P0 ;  /* 0x000000ff13037207 */ /* 0x000fe20004000000 */
[----:B------:R-:W-:Y:S02]  /*7a60*/  IMAD.MOV.U32 R0, RZ, RZ, R12 ;  /* 0x000000ffff007224 */ /* 0x000fe400078e000c */
[----:B------:R-:W-:Y:S01]  /*7a70*/  IMAD R6, R6, c[0x0][0x1c0], RZ ;  /* 0x0000700006067a24 */ /* 0x000fe200078e02ff */
[----:B------:R-:W-:Y:S01]  /*7a80*/  @P3 SHF.R.U32.HI R0, RZ, c[0x0][0x2cc], R9 ;  /* 0x0000b300ff003a19 */ /* 0x000fe20000011609 */
[----:B------:R-:W-:Y:S01]  /*7a90*/  IMAD.WIDE.U32 R4, R3, c[0x0][0x1c0], R4 ;  /* 0x0000700003047a25 */ /* 0x000fe200078e0004 */
[----:B------:R-:W-:-:S03]  /*7aa0*/  SHF.R.S32.HI R7, RZ, 0x1f, R242 ;  /* 0x0000001fff077819 */ /* 0x000fc600000114f2 */
[----:B------:R-:W-:Y:S01]  /*7ab0*/  IMAD R10, R3, c[0x0][0x1c4], R6 ;  /* 0x00007100030a7a24 */ /* 0x000fe200078e0206 */
[----:B------:R-:W-:Y:S01]  /*7ac0*/  SHF.R.S32.HI R13, RZ, 0x1f, R0 ;  /* 0x0000001fff0d7819 */ /* 0x000fe20000011400 */
[----:B------:R-:W-:Y:S02]  /*7ad0*/  IMAD.MOV.U32 R6, RZ, RZ, R242 ;  /* 0x000000ffff067224 */ /* 0x000fe400078e00f2 */
[C---:B------:R-:W-:Y:S02]  /*7ae0*/  IMAD R16, R8.reuse, c[0x0][0x1e0], RZ ;  /* 0x0000780008107a24 */ /* 0x040fe400078e02ff */
[----:B------:R-:W-:Y:S01]  /*7af0*/  IMAD R15, R8, c[0x0][0x208], RZ ;  /* 0x00008200080f7a24 */ /* 0x000fe200078e02ff */
[----:B------:R-:W-:Y:S01]  /*7b00*/  IADD3 R3, R5, R10, RZ ;  /* 0x0000000a05037210 */ /* 0x000fe20007ffe0ff */
[----:B------:R-:W-:-:S04]  /*7b10*/  IMAD.WIDE.U32 R8, R2, c[0x0][0x1e0], R6 ;  /* 0x0000780002087a25 */ /* 0x000fc800078e0006 */
[----:B------:R-:W-:-:S04]  /*7b20*/  IMAD.WIDE.U32 R10, R2, c[0x0][0x208], R6 ;  /* 0x00008200020a7a25 */ /* 0x000fc800078e0006 */
[C---:B------:R-:W-:Y:S02]  /*7b30*/  IMAD R16, R2.reuse, c[0x0][0x1e4], R16 ;  /* 0x0000790002107a24 */ /* 0x040fe400078e0210 */
[----:B------:R-:W-:Y:S02]  /*7b40*/  IMAD R15, R2, c[0x0][0x20c], R15 ;  /* 0x00008300020f7a24 */ /* 0x000fe400078e020f */
[----:B------:R-:W-:Y:S01]  /*7b50*/  IMAD.MOV.U32 R2, RZ, RZ, R4 ;  /* 0x000000ffff027224 */ /* 0x000fe200078e0004 */
[C---:B------:R-:W-:Y:S01]  /*7b60*/  IADD3 R4, -R0.reuse, RZ, RZ ;  /* 0x000000ff00047210 */ /* 0x040fe20007ffe1ff */
[----:B------:R-:W-:Y:S02]  /*7b70*/  IMAD R5, R13, c[0x0][0x1b0], RZ ;  /* 0x00006c000d057a24 */ /* 0x000fe400078e02ff */
[----:B------:R-:W-:-:S04]  /*7b80*/  IMAD.WIDE.U32 R2, R0, c[0x0][0x1b0], R2 ;  /* 0x00006c0000027a25 */ /* 0x000fc800078e0002 */
[----:B------:R-:W-:Y:S02]  /*7b90*/  IMAD R13, R0, c[0x0][0x1b4], R5 ;  /* 0x00006d00000d7a24 */ /* 0x000fe400078e0205 */
[----:B------:R-:W-:Y:S02]  /*7ba0*/  IMAD R0, R4, c[0x0][0x2c4], R12 ;  /* 0x0000b10004007a24 */ /* 0x000fe400078e020c */
[----:B------:R-:W-:Y:S01]  /*7bb0*/  IMAD.IADD R5, R9, 0x1, R16 ;  /* 0x0000000109057824 */ /* 0x000fe200078e0210 */
[----:B------:R-:W-:Y:S02]  /*7bc0*/  IADD3 R9, R11, R15, RZ ;  /* 0x0000000f0b097210 */ /* 0x000fe40007ffe0ff */
[----:B------:R-:W-:Y:S02]  /*7bd0*/  SHF.R.S32.HI R11, RZ, 0x1f, R0 ;  /* 0x0000001fff0b7819 */ /* 0x000fe40000011400 */
[----:B------:R-:W-:Y:S02]  /*7be0*/  ISETP.GE.AND P0, PT, R242, c[0x0][0x1d4], PT ;  /* 0x00007500f2007a0c */ /* 0x000fe40003f06270 */
[----:B------:R-:W-:Y:S01]  /*7bf0*/  ISETP.GE.AND P6, PT, R134, c[0x0][0x1d4], PT ;  /* 0x0000750086007a0c */ /* 0x000fe20003fc6270 */
[----:B------:R-:W-:Y:S01]  /*7c00*/  IMAD.IADD R3, R3, 0x1, R13 ;  /* 0x0000000103037824 */ /* 0x000fe200078e020d */
[----:B------:R-:W-:Y:S01]  /*7c10*/  MOV R4, R8 ;  /* 0x0000000800047202 */ /* 0x000fe20000000f00 */
[----:B------:R-:W-:Y:S01]  /*7c20*/  IMAD R12, R11, c[0x0][0x1a8], RZ ;  /* 0x00006a000b0c7a24 */ /* 0x000fe200078e02ff */
[----:B------:R-:W-:Y:S01]  /*7c30*/  SEL R13, RZ, 0xffffffff, P6 ;  /* 0xffffffffff0d7807 */ /* 0x000fe20003000000 */
[----:B------:R-:W-:Y:S01]  /*7c40*/  IMAD.MOV.U32 R8, RZ, RZ, R10 ;  /* 0x000000ffff087224 */ /* 0x000fe200078e000a */
[----:B------:R-:W-:Y:S01]  /*7c50*/  LOP3.LUT R240, R240, 0xfffffffe, RZ, 0xc0, !PT ;  /* 0xfffffffef0f07812 */ /* 0x000fe200078ec0ff */
[C---:B------:R-:W-:Y:S01]  /*7c60*/  IMAD R12, R0.reuse, c[0x0][0x1ac], R12 ;  /* 0x00006b00000c7a24 */ /* 0x040fe200078e020c */
[----:B------:R-:W-:Y:S01]  /*7c70*/  SEL R15, RZ, 0x1, P0 ;  /* 0x00000001ff0f7807 */ /* 0x000fe20000000000 */
[----:B------:R-:W-:Y:S01]  /*7c80*/  IMAD.WIDE.U32 R2, R0, c[0x0][0x1a8], R2 ;  /* 0x00006a0000027a25 */ /* 0x000fe200078e0002 */
[----:B------:R-:W-:-:S03]  /*7c90*/  SHF.L.U32 R13, R13, 0x1, RZ ;  /* 0x000000010d0d7819 */ /* 0x000fc600000006ff */
[----:B------:R-:W-:Y:S01]  /*7ca0*/  IMAD.WIDE.U32 R10, R20, c[0x0][0x1e8], R4 ;  /* 0x00007a00140a7a25 */ /* 0x000fe200078e0004 */
[----:B------:R-:W-:-:S03]  /*7cb0*/  @P0 LOP3.LUT R240, R240, 0x1, RZ, 0xfc, !PT ;  /* 0x00000001f0f00812 */ /* 0x000fc600078efcff */
[----:B------:R-:W-:Y:S01]  /*7cc0*/  IMAD.WIDE.U32 R4, R20, c[0x0][0x210], R8 ;  /* 0x0000840014047a25 */ /* 0x000fe200078e0008 */
[----:B------:R-:W-:Y:S02]  /*7cd0*/  LOP3.LUT R8, R13, 0x2, R15, 0xe2, !PT ;  /* 0x000000020d087812 */ /* 0x000fe400078ee20f */
[----:B------:R-:W-:Y:S01]  /*7ce0*/  LEA R15, P0, R2, c[0x0][0x160], 0x1 ;  /* 0x00005800020f7a11 */ /* 0x000fe200078008ff */
[----:B------:R-:W-:Y:S01]  /*7cf0*/  IMAD.IADD R3, R3, 0x1, R12 ;  /* 0x0000000103037824 */ /* 0x000fe200078e020c */
[----:B------:R-:W-:-:S04]  /*7d00*/  ISETP.NE.U32.AND P2, PT, RZ, c[0x0][0x350], PT ;  /* 0x0000d400ff007a0c */ /* 0x000fc80003f45070 */
[----:B------:R-:W-:Y:S02]  /*7d10*/  LEA.HI.X R13, R2, c[0x0][0x164], R3, 0x1, P0 ;  /* 0x00005900020d7a11 */ /* 0x000fe400000f0c03 */
[----:B------:R-:W-:Y:S01]  /*7d20*/  ISETP.NE.AND.EX P0, PT, RZ, c[0x0][0x354], PT, P2 ;  /* 0x0000d500ff007a0c */ /* 0x000fe20003f05320 */
[C---:B------:R-:W-:Y:S02]  /*7d30*/  IMAD R11, R20.reuse, c[0x0][0x1ec], R11 ;  /* 0x00007b00140b7a24 */ /* 0x040fe400078e020b */
[----:B------:R-:W-:Y:S01]  /*7d40*/  IMAD R5, R20, c[0x0][0x214], R5 ;  /* 0x0000850014057a24 */ /* 0x000fe200078e0205 */
[----:B------:R-:W-:-:S04]  /*7d50*/  ISETP.GE.AND P5, PT, R135, c[0x0][0x1d4], PT ;  /* 0x0000750087007a0c */ /* 0x000fc80003fa6270 */
[----:B------:R-:W-:Y:S02]  /*7d60*/  SEL R3, RZ, 0x4, P5 ;  /* 0x00000004ff037807 */ /* 0x000fe40002800000 */
[----:B------:R-:W-:Y:S02]  /*7d70*/  ISETP.GE.AND P3, PT, R242, c[0x0][0x198], PT ;  /* 0x00006600f2007a0c */ /* 0x000fe40003f66270 */
[----:B------:R-:W-:Y:S02]  /*7d80*/  ISETP.GE.AND P2, PT, R134, c[0x0][0x198], PT ;  /* 0x0000660086007a0c */ /* 0x000fe40003f46270 */
[----:B------:R-:W-:Y:S02]  /*7d90*/  ISETP.GE.AND P4, PT, R135, c[0x0][0x198], PT ;  /* 0x0000660087007a0c */ /* 0x000fe40003f86270 */
[----:B------:R-:W-:Y:S02]  /*7da0*/  LOP3.LUT R105, R8, R3, RZ, 0xfc, !PT ;  /* 0x0000000308697212 */ /* 0x000fe400078efcff */
[----:B------:R-:W-:-:S02]  /*7db0*/  IADD3 R101, R18, -0x1, RZ ;  /* 0xffffffff12657810 */ /* 0x000fc40007ffe0ff */
[----:B--2---:R-:W-:Y:S02]  /*7dc0*/  @P1 SHF.R.S32.HI R0, RZ, 0x1f, R14 ;  /* 0x0000001fff001819 */ /* 0x004fe4000001140e */
[----:B------:R-:W-:Y:S01]  /*7dd0*/  @!P1 MOV R0, R168 ;  /* 0x000000a800009202 */ /* 0x000fe20000000f00 */
[----:B------:R-:W-:-:S03]  /*7de0*/  @!P1 IMAD.MOV.U32 R14, RZ, RZ, R19 ;  /* 0x000000ffff0e9224 */ /* 0x000fc600078e0013 */
[----:B------:R-:W-:Y:S02]  /*7df0*/  SEL R2, R0, RZ, !P0 ;  /* 0x000000ff00027207 */ /* 0x000fe40004000000 */
[----:B------:R-:W-:-:S03]  /*7e00*/  SEL R0, R14, RZ, !P0 ;  /* 0x000000ff0e007207 */ /* 0x000fc60004000000 */
[C---:B------:R-:W-:Y:S02]  /*7e10*/  IMAD R12, R2.reuse, c[0x0][0x1f0], RZ ;  /* 0x00007c00020c7a24 */ /* 0x040fe400078e02ff */
[----:B------:R-:W-:Y:S02]  /*7e20*/  IMAD R9, R2, c[0x0][0x218], RZ ;  /* 0x0000860002097a24 */ /* 0x000fe400078e02ff */
[----:B------:R-:W-:-:S04]  /*7e30*/  IMAD.WIDE.U32 R226, R0, c[0x0][0x1f0], R10 ;  /* 0x00007c0000e27a25 */ /* 0x000fc800078e000a */
[----:B------:R-:W-:-:S04]  /*7e40*/  IMAD.WIDE.U32 R230, R0, c[0x0][0x218], R4 ;  /* 0x0000860000e67a25 */ /* 0x000fc800078e0004 */
[C---:B------:R-:W-:Y:S02]  /*7e50*/  IMAD R2, R0.reuse, c[0x0][0x1f4], R12 ;  /* 0x00007d0000027a24 */ /* 0x040fe400078e020c */
[----:B------:R-:W-:Y:S01]  /*7e60*/  IMAD R0, R0, c[0x0][0x21c], R9 ;  /* 0x0000870000007a24 */ /* 0x000fe200078e0209 */
[----:B------:R-:W-:Y:S01]  /*7e70*/  IADD3 R11, R17, R249, RZ ;  /* 0x000000f9110b7210 */ /* 0x000fe20007ffe0ff */
[----:B------:R-:W-:-:S03]  /*7e80*/  IMAD.IADD R232, R227, 0x1, R2 ;  /* 0x00000001e3e87824 */ /* 0x000fc600078e0202 */
[----:B------:R-:W-:Y:S01]  /*7e90*/  IADD3 R233, R231, R0, RZ ;  /* 0x00000000e7e97210 */ /* 0x000fe20007ffe0ff */
[----:B------:R-:W-:Y:S05]  /*7ea0*/  BRA.DIV ~URZ, `(.L_x_1048) ;  /* 0x000157227f007947 */ /* 0x000fea000b800000 */
[----:B------:R1:W2:Y:S02]  /*7eb0*/  SHFL.IDX PT, R10, R13, RZ, 0x181f ;  /* 0x00181fff0d0a7589 */ /* 0x0002a400000e0000 */
.L_x_1177:
[----:B------:R-:W-:Y:S05]  /*7ec0*/  BRA.DIV ~URZ, `(.L_x_1049) ;  /* 0x000157727f007947 */ /* 0x000fea000b800000 */
[----:B------:R3:W4:Y:S02]  /*7ed0*/  SHFL.IDX PT, R0, R15, RZ, 0x181f ;  /* 0x00181fff0f007589 */ /* 0x00072400000e0000 */
.L_x_1178:
[----:B---3--:R-:W3:Y:S01]  /*7ee0*/  LDL R2, [R1+0x8] ;  /* 0x0000080001027983 */ /* 0x008ee20000100800 */
[----:B------:R-:W-:Y:S01]  /*7ef0*/  BSSY B0, `(.L_x_1050) ;  /* 0x0000012000007945 */ /* 0x000fe20003800000 */
[----:B------:R-:W-:Y:S02]  /*7f00*/  SHF.R.S32.HI R12, RZ, 0x1f, R134 ;  /* 0x0000001fff0c7819 */ /* 0x000fe40000011486 */
[----:B------:R-:W-:Y:S01]  /*7f10*/  SHF.R.S32.HI R14, RZ, 0x1f, R135 ;  /* 0x0000001fff0e7819 */ /* 0x000fe20000011487 */
[----:B---3--:R-:W-:-:S05]  /*7f20*/  IMAD R30, R2, c[0x0][0x2c4], RZ ;  /* 0x0000b100021e7a24 */ /* 0x008fca00078e02ff */
        /* <DEDUP_REMOVED lines=14> */
.L_x_1051:
[----:B------:R-:W-:Y:S05]  /*8010*/  BSYNC B0 ;  /* 0x0000000000007941 */ /* 0x000fea0003800000 */
.L_x_1050:
[----:B------:R-:W-:Y:S05]  /*8020*/  BRA.DIV ~URZ, `(.L_x_1052) ;  /* 0x000156827f007947 */ /* 0x000fea000b800000 */
[----:B--2---:R2:W3:Y:S04]  /*8030*/  SHFL.IDX PT, R10, R13, 0x1, 0x181f ;  /* 0x00381f000d0a7f89 */ /* 0x0044e800000e0000 */
[----:B----4-:R2:W4:Y:S02]  /*8040*/  SHFL.IDX PT, R0, R15, 0x1, 0x181f ;  /* 0x00381f000f007f89 */ /* 0x01052400000e0000 */
.L_x_1179:
[----:B------:R-:W-:Y:S01]  /*8050*/  IADD3 R2, R11, 0x20, RZ ;  /* 0x000000200b027810 */ /* 0x000fe20007ffe0ff */
[----:B------:R-:W-:Y:S03]  /*8060*/  BSSY B0, `(.L_x_1053) ;  /* 0x000000f000007945 */ /* 0x000fe60003800000 */
[----:B------:R-:W-:-:S13]  /*8070*/  ISETP.GE.AND P0, PT, R2, R30, PT ;  /* 0x0000001e0200720c */ /* 0x000fda0003f06270 */
[----:B------:R-:W-:Y:S05]  /*8080*/  @P0 BRA `(.L_x_1054) ;  /* 0x000000c000000947 */ /* 0x000fea0003800000 */
[----:B----4-:R-:W-:-:S04]  /*8090*/  LEA R8, P0, R242, R0, 0x1 ;  /* 0x00000000f2087211 */ /* 0x010fc800078008ff */
[----:B---3--:R-:W-:Y:S02]  /*80a0*/  LEA.HI.X R9, R242, R10, R7, 0x1, P0 ;  /* 0x0000000af2097211 */ /* 0x008fe400000f0c07 */
        /* <DEDUP_REMOVED lines=10> */
.L_x_1054:
[----:B------:R-:W-:Y:S05]  /*8150*/  BSYNC B0 ;  /* 0x0000000000007941 */ /* 0x000fea0003800000 */
.L_x_1053:
[----:B------:R-:W-:Y:S05]  /*8160*/  BRA.DIV ~URZ, `(.L_x_1055) ;  /* 0x000156127f007947 */ /* 0x000fea000b800000 */
[----:B---3--:R3:W1:Y:S02]  /*8170*/  SHFL.IDX PT, R10, R13, 0x2, 0x181f ;  /* 0x00581f000d0a7f89 */ /* 0x00866400000e0000 */
.L_x_1180:
[----:B------:R-:W-:Y:S05]  /*8180*/  BRA.DIV ~URZ, `(.L_x_1056) ;  /* 0x000156627f007947 */ /* 0x000fea000b800000 */
[----:B----4-:R4:W2:Y:S02]  /*8190*/  SHFL.IDX PT, R0, R15, 0x2, 0x181f ;  /* 0x00581f000f007f89 */ /* 0x0108a400000e0000 */
.L_x_1181:
[----:B------:R-:W-:Y:S01]  /*81a0*/  IADD3 R2, R11, 0x40, RZ ;  /* 0x000000400b027810 */ /* 0x000fe20007ffe0ff */
[----:B------:R-:W-:Y:S03]  /*81b0*/  BSSY B0, `(.L_x_1057) ;  /* 0x000000f000007945 */ /* 0x000fe60003800000 */
[----:B------:R-:W-:-:S13]  /*81c0*/  ISETP.GE.AND P0, PT, R2, R30, PT ;  /* 0x0000001e0200720c */ /* 0x000fda0003f06270 */
[----:B------:R-:W-:Y:S05]  /*81d0*/  @P0 BRA `(.L_x_1058) ;  /* 0x000000c000000947 */ /* 0x000fea0003800000 */
[----:B--2---:R-:W-:-:S04]  /*81e0*/  LEA R8, P0, R242, R0, 0x1 ;  /* 0x00000000f2087211 */ /* 0x004fc800078008ff */
        /* <DEDUP_REMOVED lines=11> */
.L_x_1058:
[----:B------:R-:W-:Y:S05]  /*82a0*/  BSYNC B0 ;  /* 0x0000000000007941 */ /* 0x000fea0003800000 */
.L_x_1057:
[----:B------:R-:W-:Y:S05]  /*82b0*/  BRA.DIV ~URZ, `(.L_x_1059) ;  /* 0x000155a27f007947 */ /* 0x000fea000b800000 */
[----:B-1----:R1:W3:Y:S04]  /*82c0*/  SHFL.IDX PT, R8, R13, 0x3, 0x181f ;  /* 0x00781f000d087f89 */ /* 0x0022e800000e0000 */
[----:B--2---:R1:W2:Y:S02]  /*82d0*/  SHFL.IDX PT, R0, R15, 0x3, 0x181f ;  /* 0x00781f000f007f89 */ /* 0x0042a400000e0000 */
.L_x_1182:
[----:B----4-:R-:W4:Y:S01]  /*82e0*/  LDL R126, [R1+0x4] ;  /* 0x00000400017e7983 */ /* 0x010f220000100800 */
[----:B------:R-:W-:Y:S01]  /*82f0*/  IADD3 R2, R11, 0x60, RZ ;  /* 0x000000600b027810 */ /* 0x000fe20007ffe0ff */
[----:B------:R-:W-:Y:S01]  /*8300*/  IMAD.MOV.U32 R10, RZ, RZ, c[0x0][0x2c4] ;  /* 0x0000b100ff0a7624 */ /* 0x000fe200078e00ff */
[----:B------:R-:W-:Y:S01]  /*8310*/  SHF.R.S32.HI R108, RZ, 0x1f, R101 ;  /* 0x0000001fff6c7819 */ /* 0x000fe20000011465 */
[----:B------:R-:W1:Y:S01]  /*8320*/  S2R R9, SR_TID.X ;  /* 0x0000000000097919 */ /* 0x000e620000002100 */
[----:B------:R-:W-:-:S03]  /*8330*/  ISETP.GE.AND P0, PT, R2, R30, PT ;  /* 0x0000001e0200720c */ /* 0x000fc60003f06270 */
[----:B------:R-:W-:-:S04]  /*8340*/  IMAD R6, R108, c[0x0][0x1e0], RZ ;  /* 0x000078006c067a24 */ /* 0x000fc800078e02ff */
[----:B------:R-:W-:-:S06]  /*8350*/  IMAD R6, R101, c[0x0][0x1e4], R6 ;  /* 0x0000790065067a24 */ /* 0x000fcc00078e0206 */
[----:B--2---:R-:W-:-:S04]  /*8360*/  @!P0 LEA R4, P1, R242, R0, 0x1 ;  /* 0x00000000f2048211 */ /* 0x004fc800078208ff */
[----:B---3--:R-:W-:Y:S02]  /*8370*/  @!P0 LEA.HI.X R5, R242, R8, R7, 0x1, P1 ;  /* 0x00000008f2058211 */ /* 0x008fe400008f0c07 */
[----:B------:R-:W-:-:S03]  /*8380*/  @!P0 LEA R2, P1, R134, R0, 0x1 ;  /* 0x0000000086028211 */ /* 0x000fc600078208ff */
[----:B------:R-:W-:Y:S01]  /*8390*/  @!PT LDS RZ, [RZ] ;  /* 0x00000000fffff984 */ /* 0x000fe20000000800 */
[----:B------:R-:W-:Y:S01]  /*83a0*/  @!PT LDS RZ, [RZ] ;  /* 0x00000000fffff984 */ /* 0x000fe20000000800 */
[----:B------:R-:W-:Y:S01]  /*83b0*/  @!PT LDS RZ, [RZ] ;  /* 0x00000000fffff984 */ /* 0x000fe20000000800 */
[----:B------:R4:W-:Y:S01]  /*83c0*/  @!P0 LDGSTS.E.BYPASS.LTC128B.128 [R212+0xf100], [R4.64], !P3 ;  /* 0x0f10000004d48fae */ /* 0x0009e2000d901d46 */
[----:B-1----:R-:W-:Y:S02]  /*83d0*/  SHF.R.S32.HI R109, RZ, 0x1f, R9 ;  /* 0x0000001fff6d7819 */ /* 0x002fe40000011409 */
[----:B------:R-:W-:Y:S02]  /*83e0*/  @!P0 LEA.HI.X R3, R134, R8, R12, 0x1, P1 ;  /* 0x0000000886038211 */ /* 0x000fe400008f0c0c */
[----:B------:R-:W-:Y:S02]  /*83f0*/  LEA.HI R109, R109, R9, RZ, 0x3 ;  /* 0x000000096d6d7211 */ /* 0x000fe400078f18ff */
[----:B------:R-:W-:Y:S01]  /*8400*/  LOP3.LUT P3, RZ, R240, 0x1, RZ, 0xc0, !PT ;  /* 0x00000001f0ff7812 */ /* 0x000fe2000786c0ff */
[----:B------:R1:W-:Y:S01]  /*8410*/  @!P0 LDGSTS.E.BYPASS.LTC128B.128 [R212+0x13100], [R2.64], !P2 ;  /* 0x1310000002d48fae */ /* 0x0003e2000d101d46 */
[----:B------:R-:W-:Y:S02]  /*8420*/  SHF.R.S32.HI R109, RZ, 0x3, R109 ;  /* 0x00000003ff6d7819 */ /* 0x000fe4000001146d */
[----:B-1----:R-:W-:-:S04]  /*8430*/  @!P0 LEA R2, P1, R135, R0, 0x1 ;  /* 0x0000000087028211 */ /* 0x002fc800078208ff */
[----:B------:R-:W-:-:S05]  /*8440*/  @!P0 LEA.HI.X R3, R135, R8, R14, 0x1, P1 ;  /* 0x0000000887038211 */ /* 0x000fca00008f0c0e */
[----:B------:R1:W-:Y:S01]  /*8450*/  @!P0 LDGSTS.E.BYPASS.LTC128B.128 [R212+0x17100], [R2.64], !P4 ;  /* 0x1710000002d48fae */ /* 0x0003e2000e101d46 */
[----:B------:R-:W-:-:S03]  /*8460*/  ISETP.NE.AND P4, PT, R10, 0x1, PT ;  /* 0x000000010a00780c */ /* 0x000fc60003f85270 */
[----:B------:R-:W0:Y:S01]  /*8470*/  LDGDEPBAR ;  /* 0x00000000000079af */ /* 0x000e220000000000 */
[----:B------:R-:W-:Y:S01]  /*8480*/  WARPSYNC 0xffffffff ;  /* 0xffffffff00007948 */ /* 0x000fe20003800000 */
[----:B-1----:R-:W-:Y:S02]  /*8490*/  IMAD.MOV.U32 R3, RZ, RZ, 0x20 ;  /* 0x00000020ff037424 */ /* 0x002fe400078e00ff */
[----:B------:R-:W-:Y:S01]  /*84a0*/  BAR.SYNC.DEFER_BLOCKING 0x0 ;  /* 0x0000000000007b1d */ /* 0x000fe20000010000 */
[----:B----4-:R-:W-:-:S04]  /*84b0*/  IMAD.IADD R4, R126, 0x1, -R109 ;  /* 0x000000017e047824 */ /* 0x010fc800078e0a6d */
[C---:B------:R-:W-:Y:S02]  /*84c0*/  IMAD R0, R101.reuse, -0x40, R4 ;  /* 0xffffffc065007824 */ /* 0x040fe400078e0204 */
[----:B------:R-:W-:-:S03]  /*84d0*/  IMAD.WIDE.U32 R4, R101, c[0x0][0x1e0], RZ ;  /* 0x0000780065047a25 */ /* 0x000fc600078e00ff */
[C---:B------:R-:W-:Y:S01]  /*84e0*/  ISETP.GE.AND P1, PT, R0.reuse, 0x1, PT ;  /* 0x000000010000780c */ /* 0x040fe20003f26270 */
[----:B------:R-:W-:Y:S01]  /*84f0*/  IMAD.IADD R2, R5, 0x1, R6 ;  /* 0x0000000105027824 */ /* 0x000fe200078e0206 */
[----:B------:R-:W-:Y:S01]  /*8500*/  ISETP.GE.AND P0, PT, R0, 0x21, PT ;  /* 0x000000210000780c */ /* 0x000fe20003f06270 */
[----:B------:R-:W-:Y:S01]  /*8510*/  IMAD.WIDE.U32 R6, R3, c[0x0][0x1e0], RZ ;  /* 0x0000780003067a25 */ /* 0x000fe200078e00ff */
[----:B------:R-:W-:-:S03]  /*8520*/  LEA R0, P2, R4, R226, 0x6 ;  /* 0x000000e204007211 */ /* 0x000fc600078430ff */
[----:B------:R-:W-:Y:S01]  /*8530*/  IMAD R3, R3, c[0x0][0x1e4], RZ ;  /* 0x0000790003037a24 */ /* 0x000fe200078e02ff */
[----:B------:R-:W-:-:S05]  /*8540*/  LEA.HI.X R2, R4, R232, R2, 0x6, P2 ;  /* 0x000000e804027211 */ /* 0x000fca00010f3402 */
[----:B------:R-:W-:-:S04]  /*8550*/  @P1 LEA R4, P2, R0, c[0x0][0x1c8], 0x1 ;  /* 0x0000720000041a11 */ /* 0x000fc800078408ff */
        /* <DEDUP_REMOVED lines=19> */
.L_x_1060:
        /* <DEDUP_REMOVED lines=8> */
[----:B------:R-:W-:Y:S01]  /*8710*/  IMAD R2, R0, c[0x0][0x280], RZ ;  /* 0x0000a00000027a24 */ /* 0x000fe200078e02ff */
[----:B------:R-:W-:Y:S01]  /*8720*/  LOP3.LUT R110, R110, 0xfffffffc, RZ, 0xc0, !PT ;  /* 0xfffffffc6e6e7812 */ /* 0x000fe200078ec0ff */
[----:B------:R-:W-:-:S02]  /*8730*/  IMAD R0, R0, c[0x0][0x290], RZ ;  /* 0x0000a40000007a24 */ /* 0x000fc400078e02ff */
[C---:B------:R-:W-:Y:S01]  /*8740*/  IMAD R7, R131.reuse, c[0x0][0x284], R2 ;  /* 0x0000a10083077a24 */ /* 0x040fe200078e0202 */
[----:B------:R-:W-:Y:S01]  /*8750*/  IADD3 R110, -R110, R9, RZ ;  /* 0x000000096e6e7210 */ /* 0x000fe20007ffe1ff */
[C---:B------:R-:W-:Y:S02]  /*8760*/  IMAD R6, R131.reuse, c[0x0][0x294], R0 ;  /* 0x0000a50083067a24 */ /* 0x040fe400078e0200 */
[----:B------:R-:W-:Y:S01]  /*8770*/  IMAD.WIDE.U32 R2, R131, c[0x0][0x290], RZ ;  /* 0x0000a40083027a25 */ /* 0x000fe200078e00ff */
[----:B------:R-:W-:-:S03]  /*8780*/  IADD3 R7, R7, R5, RZ ;  /* 0x0000000507077210 */ /* 0x000fc60007ffe0ff */
[----:B------:R-:W-:Y:S02]  /*8790*/  IMAD R0, R110, 0x40, R26 ;  /* 0x000000406e007824 */ /* 0x000fe400078e021a */
[----:B------:R-:W-:Y:S01]  /*87a0*/  IMAD.IADD R6, R6, 0x1, R3 ;  /* 0x0000000106067824 */ /* 0x000fe200078e0203 */
[----:B------:R-:W-:Y:S05]  /*87b0*/  @!P0 BRA `(.L_x_1062) ;  /* 0x0000368000008947 */ /* 0x000fea0003800000 */
[----:B------:R-:W-:Y:S01]  /*87c0*/  @P4 IMAD.HI.U32 R3, R0, c[0x0][0x2c8], RZ ;  /* 0x0000b20000034a27 */ /* 0x000fe200078e00ff */
[----:B------:R-:W-:Y:S01]  /*87d0*/  BSSY B0, `(.L_x_1063) ;  /* 0x0000068000007945 */ /* 0x000fe20003800000 */
[----:B------:R-:W-:Y:S01]  /*87e0*/  SHF.R.S32.HI R46, RZ, 0x1f, R145 ;  /* 0x0000001fff2e7819 */ /* 0x000fe20000011491 */
[----:B------:R-:W-:Y:S01]  /*87f0*/  CS2R R66, SRZ ;  /* 0x0000000000427805 */ /* 0x000fe2000001ff00 */
[----:B------:R-:W-:Y:S01]  /*8800*/  IMAD.MOV.U32 R5, RZ, RZ, R7 ;  /* 0x000000ffff057224 */ /* 0x000fe200078e0007 */
[----:B------:R-:W-:Y:S01]  /*8810*/  @P4 SHF.R.U32.HI R0, RZ, c[0x0][0x2cc], R3 ;  /* 0x0000b300ff004a19 */ /* 0x000fe20000011603 */
[----:B------:R-:W-:Y:S01]  /*8820*/  IMAD.MOV.U32 R7, RZ, RZ, R6 ;  /* 0x000000ffff077224 */ /* 0x000fe200078e0006 */
[----:B------:R-:W-:Y:S01]  /*8830*/  SHF.R.S32.HI R47, RZ, 0x1f, R147 ;  /* 0x0000001fff2f7819 */ /* 0x000fe20000011493 */
[----:B------:R-:W-:Y:S01]  /*8840*/  IMAD.MOV.U32 R6, RZ, RZ, R2 ;  /* 0x000000ffff067224 */ /* 0x000fe200078e0002 */
[----:B------:R-:W-:Y:S01]  /*8850*/  SHF.R.S32.HI R3, RZ, 0x1f, R0 ;  /* 0x0000001fff037819 */ /* 0x000fe20000011400 */
[----:B------:R-:W-:Y:S01]  /*8860*/  IMAD.WIDE.U32 R4, R0, c[0x0][0x280], R4 ;  /* 0x0000a00000047a25 */ /* 0x000fe200078e0004 */
[----:B------:R-:W-:Y:S01]  /*8870*/  SHF.R.S32.HI R52, RZ, 0x1f, R144 ;  /* 0x0000001fff347819 */ /* 0x000fe20000011490 */
[----:B------:R-:W-:Y:S01]  /*8880*/  CS2R R42, SRZ ;  /* 0x00000000002a7805 */ /* 0x000fe2000001ff00 */
[----:B------:R-:W-:Y:S01]  /*8890*/  SHF.R.S32.HI R53, RZ, 0x1f, R146 ;  /* 0x0000001fff357819 */ /* 0x000fe20000011492 */
[C---:B------:R-:W-:Y:S01]  /*88a0*/  IMAD R8, R3.reuse, c[0x0][0x280], RZ ;  /* 0x0000a00003087a24 */ /* 0x040fe200078e02ff */
[----:B------:R-:W-:Y:S01]  /*88b0*/  LEA R39, P0, R4, c[0x0][0x270], 0x1 ;  /* 0x00009c0004277a11 */ /* 0x000fe200078008ff */
[----:B------:R-:W-:Y:S01]  /*88c0*/  IMAD R9, R3, c[0x0][0x290], RZ ;  /* 0x0000a40003097a24 */ /* 0x000fe200078e02ff */
[----:B------:R-:W-:Y:S01]  /*88d0*/  SHF.R.S32.HI R38, RZ, 0x1f, R148 ;  /* 0x0000001fff267819 */ /* 0x000fe20000011494 */
[C---:B------:R-:W-:Y:S01]  /*88e0*/  IMAD R8, R0.reuse, c[0x0][0x284], R8 ;  /* 0x0000a10000087a24 */ /* 0x040fe200078e0208 */
[----:B------:R-:W-:Y:S01]  /*88f0*/  CS2R R34, SRZ ;  /* 0x0000000000227805 */ /* 0x000fe2000001ff00 */
[----:B------:R-:W-:Y:S01]  /*8900*/  IMAD.WIDE.U32 R2, R0, c[0x0][0x290], R6 ;  /* 0x0000a40000027a25 */ /* 0x000fe200078e0006 */
[----:B------:R-:W-:Y:S01]  /*8910*/  CS2R R28, SRZ ;  /* 0x00000000001c7805 */ /* 0x000fe2000001ff00 */
[----:B------:R-:W-:Y:S01]  /*8920*/  CS2R R22, SRZ ;  /* 0x0000000000167805 */ /* 0x000fe2000001ff00 */
[----:B------:R-:W-:Y:S01]  /*8930*/  CS2R R12, SRZ ;  /* 0x00000000000c7805 */ /* 0x000fe2000001ff00 */
[----:B------:R-:W-:Y:S01]  /*8940*/  IMAD.IADD R5, R5, 0x1, R8 ;  /* 0x0000000105057824 */ /* 0x000fe200078e0208 */
[----:B------:R-:W-:Y:S01]  /*8950*/  LEA R40, P1, R2, c[0x0][0x288], 0x1 ;  /* 0x0000a20002287a11 */ /* 0x000fe200078208ff */
[----:B------:R-:W-:Y:S01]  /*8960*/  IMAD R0, R0, c[0x0][0x294], R9 ;  /* 0x0000a50000007a24 */ /* 0x000fe200078e0209 */
[----:B------:R-:W-:Y:S01]  /*8970*/  CS2R R10, SRZ ;  /* 0x00000000000a7805 */ /* 0x000fe2000001ff00 */
[----:B------:R-:W-:Y:S01]  /*8980*/  CS2R R44, SRZ ;  /* 0x00000000002c7805 */ /* 0x000fe2000001ff00 */
[----:B------:R-:W-:Y:S01]  /*8990*/  LEA.HI.X R31, R4, c[0x0][0x274], R5, 0x1, P0 ;  /* 0x00009d00041f7a11 */ /* 0x000fe200000f0c05 */
[----:B------:R-:W-:Y:S01]  /*89a0*/  IMAD.IADD R0, R3, 0x1, R0 ;  /* 0x0000000103007824 */ /* 0x000fe200078e0200 */
[----:B------:R-:W-:Y:S01]  /*89b0*/  ISETP.GE.AND P0, PT, R26, R30, PT ;  /* 0x0000001e1a00720c */ /* 0x000fe20003f06270 */
[----:B------:R1:W2:Y:S01]  /*89c0*/  SHFL.IDX PT, R4, R39, RZ, 0x1c1f ;  /* 0x001c1fff27047589 */ /* 0x0002a200000e0000 */
[----:B------:R-:W-:Y:S01]  /*89d0*/  CS2R R36, SRZ ;  /* 0x0000000000247805 */ /* 0x000fe2000001ff00 */
[----:B------:R-:W-:Y:S01]  /*89e0*/  CS2R R32, SRZ ;  /* 0x0000000000207805 */ /* 0x000fe2000001ff00 */
[----:B------:R-:W-:Y:S01]  /*89f0*/  LEA.HI.X R27, R2, c[0x0][0x28c], R0, 0x1, P1 ;  /* 0x0000a300021b7a11 */ /* 0x000fe200008f0c00 */
[----:B------:R1:W3:Y:S01]  /*8a00*/  SHFL.IDX PT, R5, R31, RZ, 0x1c1f ;  /* 0x001c1fff1f057589 */ /* 0x0002e200000e0000 */
[----:B------:R-:W-:Y:S01]  /*8a10*/  CS2R R24, SRZ ;  /* 0x0000000000187805 */ /* 0x000fe2000001ff00 */
[----:B------:R-:W-:Y:S01]  /*8a20*/  CS2R R8, SRZ ;  /* 0x0000000000087805 */ /* 0x000fe2000001ff00 */
[----:B------:R-:W-:Y:S01]  /*8a30*/  CS2R R6, SRZ ;  /* 0x0000000000067805 */ /* 0x000fe2000001ff00 */
[----:B------:R1:W4:Y:S04]  /*8a40*/  SHFL.IDX PT, R2, R40, RZ, 0x1c1f ;  /* 0x001c1fff28027589 */ /* 0x00032800000e0000 */
[----:B------:R1:W1:Y:S01]  /*8a50*/  SHFL.IDX PT, R3, R27, RZ, 0x1c1f ;  /* 0x001c1fff1b037589 */ /* 0x00026200000e0000 */
[----:B------:R-:W-:Y:S05]  /*8a60*/  @P0 BRA `(.L_x_1064) ;  /* 0x000003e000000947 */ /* 0x000fea0003800000 */
[----:B------:R-:W-:Y:S01]  /*8a70*/  ISETP.GE.AND P0, PT, R148, c[0x0][0x27c], PT ;  /* 0x00009f0094007a0c */ /* 0x000fe20003f06270 */
[----:B------:R-:W-:Y:S01]  /*8a80*/  CS2R R12, SRZ ;  /* 0x00000000000c7805 */ /* 0x000fe2000001ff00 */
[----:B------:R-:W-:Y:S01]  /*8a90*/  ISETP.GE.AND P2, PT, R145, c[0x0][0x27c], PT ;  /* 0x00009f0091007a0c */ /* 0x000fe20003f46270 */
[----:B------:R-:W-:-:S10]  /*8aa0*/  CS2R R8, SRZ ;  /* 0x0000000000087805 */ /* 0x000fd4000001ff00 */
[C---:B------:R-:W-:Y:S01]  /*8ab0*/  @!P0 IMAD.SHL.U32 R0, R148.reuse, 0x2, RZ ;  /* 0x0000000294008824 */ /* 0x040fe200078e00ff */
[----:B------:R-:W-:-:S04]  /*8ac0*/  @!P0 SHF.L.U64.HI R7, R148, 0x1, R38 ;  /* 0x0000000194078819 */ /* 0x000fc80000010226 */
[----:B--2---:R-:W-:-:S05]  /*8ad0*/  @!P0 IADD3 R10, P1, R4, R0, RZ ;  /* 0x00000000040a8210 */ /* 0x004fca0007f3e0ff */
[----:B---3--:R-:W-:Y:S01]  /*8ae0*/  @!P0 IMAD.X R11, R5, 0x1, R7, P1 ;  /* 0x00000001050b8824 */ /* 0x008fe200008e0607 */
[----:B----4-:R-:W-:Y:S01]  /*8af0*/  @!P0 IADD3 R6, P1, R2, R0, RZ ;  /* 0x0000000002068210 */ /* 0x010fe20007f3e0ff */
[----:B------:R-:W-:-:S03]  /*8b00*/  @!P2 IMAD.SHL.U32 R14, R145, 0x2, RZ ;  /* 0x00000002910ea824 */ /* 0x000fc600078e00ff */
[----:B------:R2:W5:Y:S01]  /*8b10*/  @!P0 LD.E.64 R12, [R10.64] ;  /* 0x000000060a0c8980 */ /* 0x000562000c101b00 */
[----:B-1----:R-:W-:Y:S01]  /*8b20*/  @!P0 IMAD.X R7, R3, 0x1, R7, P1 ;  /* 0x0000000103078824 */ /* 0x002fe200008e0607 */
[----:B------:R-:W-:-:S04]  /*8b30*/  @!P2 SHF.L.U64.HI R0, R145, 0x1, R46 ;  /* 0x000000019100a819 */ /* 0x000fc8000001022e */
[----:B------:R1:W5:Y:S01]  /*8b40*/  @!P0 LD.E.64 R8, [R6.64] ;  /* 0x0000000606088980 */ /* 0x000362000c101b00 */
[----:B------:R-:W-:Y:S01]  /*8b50*/  ISETP.GE.AND P0, PT, R147, c[0x0][0x27c], PT ;  /* 0x00009f0093007a0c */ /* 0x000fe20003f06270 */
[----:B------:R-:W-:Y:S01]  /*8b60*/  CS2R R22, SRZ ;  /* 0x0000000000167805 */ /* 0x000fe2000001ff00 */
[----:B------:R-:W-:Y:S01]  /*8b70*/  CS2R R24, SRZ ;  /* 0x0000000000187805 */ /* 0x000fe2000001ff00 */
[----:B--2---:R-:W-:-:S05]  /*8b80*/  @!P2 IADD3 R10, P1, R4, R14, RZ ;  /* 0x0000000e040aa210 */ /* 0x004fca0007f3e0ff */
[----:B------:R-:W-:Y:S01]  /*8b90*/  @!P2 IMAD.X R11, R5, 0x1, R0, P1 ;  /* 0x00000001050ba824 */ /* 0x000fe200008e0600 */
[----:B-1----:R-:W-:-:S04]  /*8ba0*/  @!P2 IADD3 R6, P1, R2, R14, RZ ;  /* 0x0000000e0206a210 */ /* 0x002fc80007f3e0ff */
[----:B------:R-:W-:Y:S01]  /*8bb0*/  @!P0 IMAD.SHL.U32 R14, R147, 0x2, RZ ;  /* 0x00000002930e8824 */ /* 0x000fe200078e00ff */
[----:B------:R1:W5:Y:S01]  /*8bc0*/  @!P2 LD.E.64 R22, [R10.64] ;  /* 0x000000060a16a980 */ /* 0x000362000c101b00 */
[----:B------:R-:W-:Y:S01]  /*8bd0*/  @!P2 IMAD.X R7, R3, 0x1, R0, P1 ;  /* 0x000000010307a824 */ /* 0x000fe200008e0600 */
[----:B------:R-:W-:Y:S02]  /*8be0*/  ISETP.GE.AND P1, PT, R144, c[0x0][0x27c], PT ;  /* 0x00009f0090007a0c */ /* 0x000fe40003f26270 */
[----:B------:R-:W-:Y:S02]  /*8bf0*/  @!P0 SHF.L.U64.HI R0, R147, 0x1, R47 ;  /* 0x0000000193008819 */ /* 0x000fe4000001022f */
[----:B------:R2:W5:Y:S01]  /*8c00*/  @!P2 LD.E.64 R24, [R6.64] ;  /* 0x000000060618a980 */ /* 0x000562000c101b00 */
[----:B------:R-:W-:Y:S01]  /*8c10*/  CS2R R28, SRZ ;  /* 0x00000000001c7805 */ /* 0x000fe2000001ff00 */
[----:B------:R-:W-:Y:S01]  /*8c20*/  CS2R R32, SRZ ;  /* 0x0000000000207805 */ /* 0x000fe2000001ff00 */
[----:B-1----:R-:W-:-:S05]  /*8c30*/  @!P0 IADD3 R10, P2, R4, R14, RZ ;  /* 0x0000000e040a8210 */ /* 0x002fca0007f5e0ff */
[----:B------:R-:W-:Y:S01]  /*8c40*/  @!P0 IMAD.X R11, R5, 0x1, R0, P2 ;  /* 0x00000001050b8824 */ /* 0x000fe200010e0600 */
[----:B--2---:R-:W-:Y:S01]  /*8c50*/  @!P0 IADD3 R6, P2, R2, R14, RZ ;  /* 0x0000000e02068210 */ /* 0x004fe20007f5e0ff */
[----:B------:R-:W-:-:S03]  /*8c60*/  @!P1 IMAD.SHL.U32 R14, R144, 0x2, RZ ;  /* 0x00000002900e9824 */ /* 0x000fc600078e00ff */
[----:B------:R1:W5:Y:S01]  /*8c70*/  @!P0 LD.E.64 R28, [R10.64] ;  /* 0x000000060a1c8980 */ /* 0x000362000c101b00 */
[----:B------:R-:W-:Y:S01]  /*8c80*/  @!P0 IMAD.X R7, R3, 0x1, R0, P2 ;  /* 0x0000000103078824 */ /* 0x000fe200010e0600 */
[-C--:B------:R-:W-:Y:S02]  /*8c90*/  @!P1 IADD3 R16, P3, R4, R14.reuse, RZ ;  /* 0x0000000e04109210 */ /* 0x080fe40007f7e0ff */
[----:B------:R-:W-:Y:S02]  /*8ca0*/  @!P1 SHF.L.U64.HI R0, R144, 0x1, R52 ;  /* 0x0000000190009819 */ /* 0x000fe40000010234 */
[----:B------:R2:W5:Y:S01]  /*8cb0*/  @!P0 LD.E.64 R32, [R6.64] ;  /* 0x0000000606208980 */ /* 0x000562000c101b00 */
[----:B------:R-:W-:Y:S02]  /*8cc0*/  @!P1 IADD3 R14, P0, R2, R14, RZ ;  /* 0x0000000e020e9210 */ /* 0x000fe40007f1e0ff */
[----:B------:R-:W-:-:S03]  /*8cd0*/  ISETP.GE.AND P2, PT, R142, c[0x0][0x27c], PT ;  /* 0x00009f008e007a0c */ /* 0x000fc60003f46270 */
[--C-:B------:R-:W-:Y:S01]  /*8ce0*/  @!P1 IMAD.X R15, R3, 0x1, R0.reuse, P0 ;  /* 0x00000001030f9824 */ /* 0x100fe200000e0600 */
[----:B------:R-:W-:Y:S01]  /*8cf0*/  ISETP.GE.AND P0, PT, R146, c[0x0][0x27c], PT ;  /* 0x00009f0092007a0c */ /* 0x000fe20003f06270 */
[----:B------:R-:W-:-:S08]  /*8d00*/  @!P1 IMAD.X R17, R5, 0x1, R0, P3 ;  /* 0x0000000105119824 */ /* 0x000fd000018e0600 */
[----:B------:R-:W-:Y:S01]  /*8d10*/  @!P2 IMAD.WIDE R20, R142, 0x2, R4 ;  /* 0x000000028e14a825 */ /* 0x000fe200078e0204 */
[----:B-1----:R-:W-:-:S03]  /*8d20*/  CS2R R10, SRZ ;  /* 0x00000000000a7805 */ /* 0x002fc6000001ff00 */
[----:B------:R-:W-:Y:S01]  /*8d30*/  @!P2 IMAD.WIDE R18, R142, 0x2, R2 ;  /* 0x000000028e12a825 */ /* 0x000fe200078e0202 */
[----:B--2---:R-:W-:-:S03]  /*8d40*/  CS2R R6, SRZ ;  /* 0x0000000000067805 */ /* 0x004fc6000001ff00 */
[----:B------:R-:W-:Y:S01]  /*8d50*/  @!P0 IMAD.SHL.U32 R0, R146, 0x2, RZ ;  /* 0x0000000292008824 */ /* 0x000fe200078e00ff */
[----:B------:R1:W5:Y:S04]  /*8d60*/  @!P2 LD.E.64 R10, [R20.64] ;  /* 0x00000006140aa980 */ /* 0x000368000c101b00 */
[----:B------:R2:W5:Y:S01]  /*8d70*/  @!P2 LD.E.64 R6, [R18.64] ;  /* 0x000000061206a980 */ /* 0x000562000c101b00 */
[----:B------:R-:W-:Y:S01]  /*8d80*/  @!P0 IADD3 R4, P2, R4, R0, RZ ;  /* 0x0000000004048210 */ /* 0x000fe20007f5e0ff */
[----:B------:R-:W-:Y:S01]  /*8d90*/  CS2R R34, SRZ ;  /* 0x0000000000227805 */ /* 0x000fe2000001ff00 */
[----:B------:R-:W-:Y:S01]  /*8da0*/  CS2R R36, SRZ ;  /* 0x0000000000247805 */ /* 0x000fe2000001ff00 */
[----:B------:R-:W-:Y:S01]  /*8db0*/  CS2R R42, SRZ ;  /* 0x00000000002a7805 */ /* 0x000fe2000001ff00 */
[----:B------:R-:W-:-:S03]  /*8dc0*/  CS2R R44, SRZ ;  /* 0x00000000002c7805 */ /* 0x000fc6000001ff00 */
[----:B------:R1:W5:Y:S04]  /*8dd0*/  @!P1 LD.E.64 R34, [R16.64] ;  /* 0x0000000610229980 */ /* 0x000368000c101b00 */
[----:B------:R1:W5:Y:S01]  /*8de0*/  @!P1 LD.E.64 R36, [R14.64] ;  /* 0x000000060e249980 */ /* 0x000362000c101b00 */
[----:B--2---:R-:W-:-:S05]  /*8df0*/  @!P0 SHF.L.U64.HI R18, R146, 0x1, R53 ;  /* 0x0000000192128819 */ /* 0x004fca0000010235 */
[----:B------:R-:W-:Y:S01]  /*8e00*/  @!P0 IMAD.X R5, R5, 0x1, R18, P2 ;  /* 0x0000000105058824 */ /* 0x000fe200010e0612 */
[----:B------:R-:W-:-:S04]  /*8e10*/  @!P0 IADD3 R2, P2, R2, R0, RZ ;  /* 0x0000000002028210 */ /* 0x000fc80007f5e0ff */
[----:B------:R1:W5:Y:S01]  /*8e20*/  @!P0 LD.E.64 R42, [R4.64] ;  /* 0x00000006042a8980 */ /* 0x000362000c101b00 */
[----:B------:R-:W-:-:S05]  /*8e30*/  @!P0 IMAD.X R3, R3, 0x1, R18, P2 ;  /* 0x0000000103038824 */ /* 0x000fca00010e0612 */
[----:B------:R1:W5:Y:S03]  /*8e40*/  @!P0 LD.E.64 R44, [R2.64] ;  /* 0x00000006022c8980 */ /* 0x000366000c101b00 */
.L_x_1064:
[----:B------:R-:W-:Y:S05]  /*8e50*/  BSYNC B0 ;  /* 0x0000000000007941 */ /* 0x000fea0003800000 */
.L_x_1063:
[----:B------:R-:W-:Y:S01]  /*8e60*/  IADD3 R0, R26, 0x40, RZ ;  /* 0x000000401a007810 */ /* 0x000fe20007ffe0ff */
[----:B-1--45:R-:W-:Y:S01]  /*8e70*/  IMAD.MOV.U32 R2, RZ, RZ, R34 ;  /* 0x000000ffff027224 */ /* 0x032fe200078e0022 */
[----:B------:R-:W-:Y:S01]  /*8e80*/  MOV R14, R6 ;  /* 0x00000006000e7202 */ /* 0x000fe20000000f00 */
[----:B--2---:R-:W-:Y:S01]  /*8e90*/  IMAD.MOV.U32 R4, RZ, RZ, R42 ;  /* 0x000000ffff047224 */ /* 0x004fe200078e002a */
[----:B------:R-:W-:Y:S01]  /*8ea0*/  ISETP.GE.AND P0, PT, R0, R30, PT ;  /* 0x0000001e0000720c */ /* 0x000fe20003f06270 */
[----:B------:R-:W-:Y:S01]  /*8eb0*/  IMAD.MOV.U32 R0, RZ, RZ, R35 ;  /* 0x000000ffff007224 */ /* 0x000fe200078e0023 */
[----:B---3--:R1:W2:Y:S01]  /*8ec0*/  SHFL.IDX PT, R5, R31, 0x1, 0x1c1f ;  /* 0x003c1f001f057f89 */ /* 0x0082a200000e0000 */
        /* <DEDUP_REMOVED lines=38> */
[----:B------:R3:W4:Y:S01]  /*9130*/  SHFL.IDX PT, R2, R40, 0x1, 0x1c1f ;  /* 0x003c1f0028027f89 */ /* 0x00072200000e0000 */
[----:B------:R-:W-:Y:S01]  /*9140*/  CS2R R56, SRZ ;  /* 0x0000000000387805 */ /* 0x000fe2000001ff00 */
[----:B------:R-:W-:Y:S01]  /*9150*/  CS2R R50, SRZ ;  /* 0x0000000000327805 */ /* 0x000fe2000001ff00 */
[----:B-1----:R-:W-:Y:S01]  /*9160*/  PRMT R31, R0, 0x5410, R14 ;  /* 0x00005410001f7816 */ /* 0x002fe2000000000e */
[----:B------:R1:W2:Y:S04]  /*9170*/  SHFL.IDX PT, R4, R39, 0x1, 0x1c1f ;  /* 0x003c1f0027047f89 */ /* 0x0002a800000e0000 */
[----:B------:R2:W4:Y:S01]  /*9180*/  SHFL.IDX PT, R3, R27, 0x1, 0x1c1f ;  /* 0x003c1f001b037f89 */ /* 0x00052200000e0000 */
[----:B---3--:R-:W-:Y:S01]  /*9190*/  CS2R R40, SRZ ;  /* 0x0000000000287805 */ /* 0x008fe2000001ff00 */
[----:B-1----:R-:W-:Y:S01]  /*91a0*/  PRMT R39, R15, 0x5410, R16 ;  /* 0x000054100f277816 */ /* 0x002fe20000000010 */
[----:B--2---:R-:W-:Y:S01]  /*91b0*/  CS2R R26, SRZ ;  /* 0x00000000001a7805 */ /* 0x004fe2000001ff00 */
[----:B------:R-:W-:Y:S05]  /*91c0*/  @P0 BRA `(.L_x_1066) ;  /* 0x000003e000000947 */ /* 0x000fea0003800000 */
[----:B----4-:R-:W-:Y:S01]  /*91d0*/  ISETP.GE.AND P0, PT, R148, c[0x0][0x27c], PT ;  /* 0x00009f0094007a0c */ /* 0x010fe20003f06270 */
[----:B------:R-:W-:Y:S01]  /*91e0*/  CS2R R48, SRZ ;  /* 0x0000000000307805 */ /* 0x000fe2000001ff00 */
[----:B------:R-:W-:Y:S01]  /*91f0*/  ISETP.GE.AND P2, PT, R145, c[0x0][0x27c], PT ;  /* 0x00009f0091007a0c */ /* 0x000fe20003f46270 */
[----:B------:R-:W-:-:S10]  /*9200*/  CS2R R50, SRZ ;  /* 0x0000000000327805 */ /* 0x000fd4000001ff00 */
[C---:B------:R-:W-:Y:S01]  /*9210*/  @!P0 IMAD.SHL.U32 R0, R148.reuse, 0x2, RZ ;  /* 0x0000000294008824 */ /* 0x040fe200078e00ff */
[----:B------:R-:W-:-:S04]  /*9220*/  @!P0 SHF.L.U64.HI R15, R148, 0x1, R38 ;  /* 0x00000001940f8819 */ /* 0x000fc80000010226 */
[----:B------:R-:W-:-:S05]  /*9230*/  @!P0 IADD3 R16, P1, R4, R0, RZ ;  /* 0x0000000004108210 */ /* 0x000fca0007f3e0ff */
        /* <DEDUP_REMOVED lines=8> */
[----:B------:R-:W-:Y:S01]  /*92c0*/  CS2R R56, SRZ ;  /* 0x0000000000387805 */ /* 0x000fe2000001ff00 */
[----:B-1----:R-:W-:Y:S02]  /*92d0*/  @!P2 IADD3 R16, P1, R4, R0, RZ ;  /* 0x000000000410a210 */ /* 0x002fe40007f3e0ff */
[----:B--2---:R-:W-:-:S05]  /*92e0*/  @!P2 SHF.L.U64.HI R15, R145, 0x1, R46 ;  /* 0x00000001910fa819 */ /* 0x004fca000001022e */
[--C-:B------:R-:W-:Y:S01]  /*92f0*/  @!P2 IMAD.X R17, R5, 0x1, R15.reuse, P1 ;  /* 0x000000010511a824 */ /* 0x100fe200008e060f */
[----:B------:R-:W-:Y:S02]  /*9300*/  @!P2 IADD3 R14, P1, R2, R0, RZ ;  /* 0x00000000020ea210 */ /* 0x000fe40007f3e0ff */
[----:B------:R-:W-:Y:S02]  /*9310*/  @!P0 IMAD.SHL.U32 R0, R147, 0x2, RZ ;  /* 0x0000000293008824 */ /* 0x000fe400078e00ff */
[----:B------:R1:W5:Y:S01]  /*9320*/  @!P2 LD.E.64 R54, [R16.64] ;  /* 0x000000061036a980 */ /* 0x000362000c101b00 */
[----:B------:R-:W-:Y:S01]  /*9330*/  @!P2 IMAD.X R15, R3, 0x1, R15, P1 ;  /* 0x00000001030fa824 */ /* 0x000fe200008e060f */
[----:B------:R-:W-:-:S04]  /*9340*/  ISETP.GE.AND P1, PT, R144, c[0x0][0x27c], PT ;  /* 0x00009f0090007a0c */ /* 0x000fc80003f26270 */
[----:B------:R2:W5:Y:S01]  /*9350*/  @!P2 LD.E.64 R56, [R14.64] ;  /* 0x000000060e38a980 */ /* 0x000562000c101b00 */
[----:B------:R-:W-:Y:S01]  /*9360*/  CS2R R58, SRZ ;  /* 0x00000000003a7805 */ /* 0x000fe2000001ff00 */
[----:B------:R-:W-:Y:S01]  /*9370*/  CS2R R60, SRZ ;  /* 0x00000000003c7805 */ /* 0x000fe2000001ff00 */
[----:B-1----:R-:W-:Y:S02]  /*9380*/  @!P0 IADD3 R16, P2, R4, R0, RZ ;  /* 0x0000000004108210 */ /* 0x002fe40007f5e0ff */
[----:B--2---:R-:W-:-:S05]  /*9390*/  @!P0 SHF.L.U64.HI R15, R147, 0x1, R47 ;  /* 0x00000001930f8819 */ /* 0x004fca000001022f */
[----:B------:R-:W-:Y:S01]  /*93a0*/  @!P0 IMAD.X R17, R5, 0x1, R15, P2 ;  /* 0x0000000105118824 */ /* 0x000fe200010e060f */
[----:B------:R-:W-:Y:S01]  /*93b0*/  @!P0 IADD3 R14, P2, R2, R0, RZ ;  /* 0x00000000020e8210 */ /* 0x000fe20007f5e0ff */
        /* <DEDUP_REMOVED lines=8> */
[----:B--2---:R-:W-:-:S05]  /*9440*/  @!P1 IADD3 R14, P0, R2, R18, RZ ;  /* 0x00000012020e9210 */ /* 0x004fca0007f1e0ff */
[----:B------:R-:W-:Y:S01]  /*9450*/  @!P1 IMAD.X R15, R3, 0x1, R0, P0 ;  /* 0x00000001030f9824 */ /* 0x000fe200000e0600 */
[----:B------:R-:W-:Y:S02]  /*9460*/  ISETP.GE.AND P0, PT, R146, c[0x0][0x27c], PT ;  /* 0x00009f0092007a0c */ /* 0x000fe40003f06270 */
[----:B-1----:R-:W-:Y:S02]  /*9470*/  @!P1 IADD3 R16, P3, R4, R18, RZ ;  /* 0x0000001204109210 */ /* 0x002fe40007f7e0ff */
[----:B------:R-:W-:-:S04]  /*9480*/  @!P2 IMAD.WIDE R20, R142, 0x2, R4 ;  /* 0x000000028e14a825 */ /* 0x000fc800078e0204 */
[----:B------:R-:W-:Y:S01]  /*9490*/  @!P1 IMAD.X R17, R5, 0x1, R0, P3 ;  /* 0x0000000105119824 */ /* 0x000fe200018e0600 */
[----:B------:R1:W5:Y:S01]  /*94a0*/  @!P2 LD.E.64 R26, [R20.64] ;  /* 0x00000006141aa980 */ /* 0x000362000c101b00 */
[----:B------:R-:W-:-:S04]  /*94b0*/  @!P2 IMAD.WIDE R18, R142, 0x2, R2 ;  /* 0x000000028e12a825 */ /* 0x000fc800078e0202 */
[----:B------:R-:W-:Y:S01]  /*94c0*/  @!P0 IMAD.SHL.U32 R0, R146, 0x2, RZ ;  /* 0x0000000292008824 */ /* 0x000fe200078e00ff */
[----:B------:R2:W5:Y:S04]  /*94d0*/  @!P2 LD.E.64 R40, [R18.64] ;  /* 0x000000061228a980 */ /* 0x000568000c101b00 */
[----:B------:R-:W-:Y:S01]  /*94e0*/  @!P0 IADD3 R4, P2, R4, R0, RZ ;  /* 0x0000000004048210 */ /* 0x000fe20007f5e0ff */
[----:B------:R-:W-:Y:S01]  /*94f0*/  CS2R R62, SRZ ;  /* 0x00000000003e7805 */ /* 0x000fe2000001ff00 */
[----:B------:R-:W-:Y:S01]  /*9500*/  CS2R R66, SRZ ;  /* 0x0000000000427805 */ /* 0x000fe2000001ff00 */
[----:B------:R-:W-:-:S04]  /*9510*/  CS2R R64, SRZ ;  /* 0x0000000000407805 */ /* 0x000fc8000001ff00 */
[----:B------:R3:W5:Y:S01]  /*9520*/  @!P1 LD.E.64 R62, [R14.64] ;  /* 0x000000060e3e9980 */ /* 0x000762000c101b00 */
[----:B--2---:R-:W-:-:S05]  /*9530*/  @!P0 SHF.L.U64.HI R18, R146, 0x1, R53 ;  /* 0x0000000192128819 */ /* 0x004fca0000010235 */
[----:B------:R-:W-:Y:S01]  /*9540*/  @!P0 IMAD.X R5, R5, 0x1, R18, P2 ;  /* 0x0000000105058824 */ /* 0x000fe200010e0612 */
[----:B------:R-:W-:Y:S01]  /*9550*/  @!P0 IADD3 R2, P2, R2, R0, RZ ;  /* 0x0000000002028210 */ /* 0x000fe20007f5e0ff */
[----:B-1----:R-:W-:-:S03]  /*9560*/  CS2R R20, SRZ ;  /* 0x0000000000147805 */ /* 0x002fc6000001ff00 */
[----:B------:R3:W5:Y:S01]  /*9570*/  @!P0 LD.E.64 R66, [R4.64] ;  /* 0x0000000604428980 */ /* 0x000762000c101b00 */
[----:B------:R-:W-:-:S03]  /*9580*/  @!P0 IMAD.X R3, R3, 0x1, R18, P2 ;  /* 0x0000000103038824 */ /* 0x000fc600010e0612 */
[----:B------:R3:W5:Y:S04]  /*9590*/  @!P1 LD.E.64 R20, [R16.64] ;  /* 0x0000000610149980 */ /* 0x000768000c101b00 */
[----:B------:R3:W5:Y:S02]  /*95a0*/  @!P0 LD.E.64 R64, [R2.64] ;  /* 0x0000000602408980 */ /* 0x000764000c101b00 */
.L_x_1066:
[----:B----4-:R-:W-:Y:S05]  /*95b0*/  BSYNC B0 ;  /* 0x0000000000007941 */ /* 0x010fea0003800000 */
.L_x_1065:
[----:B-----5:R-:W-:Y:S01]  /*95c0*/  IMAD.MOV.U32 R0, RZ, RZ, R66 ;  /* 0x000000ffff007224 */ /* 0x020fe200078e0042 */
[----:B------:R-:W-:-:S04]  /*95d0*/  DEPBAR.LE SB0, 0x1 ;  /* 0x000080400000791a */ /* 0x000fc80000000000 */
[----:B---3--:R-:W-:Y:S01]  /*95e0*/  IMAD.MOV.U32 R4, RZ, RZ, R67 ;  /* 0x000000ffff047224 */ /* 0x008fe200078e0043 */
        /* <DEDUP_REMOVED lines=54> */
[----:B------:R-:W-:Y:S02]  /*9950*/  PRMT R10, R31, 0x5432, R4 ;  /* 0x000054321f0a7816 */ /* 0x000fe40000000004 */
[----:B------:R-:W-:Y:S02]  /*9960*/  LOP3.LUT R31, R0, 0xffff0000, RZ, 0xc0, !PT ;  /* 0xffff0000001f7812 */ /* 0x000fe400078ec0ff */
        /* <DEDUP_REMOVED lines=37> */
.L_x_1070:
[----:B------:R-:W-:Y:S05]  /*9bc0*/  BSYNC B0 ;  /* 0x0000000000007941 */ /* 0x000fea0003800000 */
.L_x_1069:
        /* <DEDUP_REMOVED lines=8> */
[C---:B------:R-:W-:Y:S02]  /*9c50*/  PRMT R0, R39.reuse, 0x5410, R2 ;  /* 0x0000541027007816 */ /* 0x040fe40000000002 */
        /* <DEDUP_REMOVED lines=40> */
.L_x_1072:
[----:B------:R-:W-:Y:S05]  /*9ee0*/  BSYNC B0 ;  /* 0x0000000000007941 */ /* 0x000fea0003800000 */
.L_x_1071:
        /* <DEDUP_REMOVED lines=49> */
.L_x_1074:
[----:B------:R-:W-:Y:S05]  /*a200*/  BSYNC B0 ;  /* 0x0000000000007941 */ /* 0x000fea0003800000 */
.L_x_1073:
        /* <DEDUP_REMOVED lines=49> */
.L_x_1076:
[----:B------:R-:W-:Y:S05]  /*a520*/  BSYNC B0 ;  /* 0x0000000000007941 */ /* 0x000fea0003800000 */
.L_x_1075:
        /* <DEDUP_REMOVED lines=49> */
.L_x_1078:
[----:B------:R-:W-:Y:S05]  /*a840*/  BSYNC B0 ;  /* 0x0000000000007941 */ /* 0x000fea0003800000 */
.L_x_1077:
        /* <DEDUP_REMOVED lines=48> */
.L_x_1068:
[----:B------:R-:W-:Y:S05]  /*ab50*/  BSYNC B1 ;  /* 0x0000000000017941 */ /* 0x000fea0003800000 */
.L_x_1067:
[----:B------:R-:W-:-:S04]  /*ab60*/  IADD3 R0, R239, 0x40, RZ ;  /* 0x00000040ef007810 */ /* 0x000fc80007ffe0ff */
        /* <DEDUP_REMOVED lines=51> */
.L_x_1081:
[----:B------:R-:W-:Y:S05]  /*aea0*/  BSYNC B0 ;  /* 0x0000000000007941 */ /* 0x000fea0003800000 */
.L_x_1080:
        /* <DEDUP_REMOVED lines=49> */
.L_x_1083:
[----:B------:R-:W-:Y:S05]  /*b1c0*/  BSYNC B0 ;  /* 0x0000000000007941 */ /* 0x000fea0003800000 */
.L_x_1082:
        /* <DEDUP_REMOVED lines=49> */
.L_x_1085:
[----:B------:R-:W-:Y:S05]  /*b4e0*/  BSYNC B0 ;  /* 0x0000000000007941 */ /* 0x000fea0003800000 */
.L_x_1084:
        /* <DEDUP_REMOVED lines=49> */
.L_x_1087:
[----:B------:R-:W-:Y:S05]  /*b800*/  BSYNC B0 ;  /* 0x0000000000007941 */ /* 0x000fea0003800000 */
.L_x_1086:
        /* <DEDUP_REMOVED lines=49> */
.L_x_1089:
[----:B------:R-:W-:Y:S05]  /*bb20*/  BSYNC B0 ;  /* 0x0000000000007941 */ /* 0x000fea0003800000 */
.L_x_1088:
        /* <DEDUP_REMOVED lines=49> */
.L_x_1062:
[----:B------:R-:W-:Y:S01]  /*be40*/  @P4 IMAD.HI.U32 R3, R0, c[0x0][0x2c8], RZ ;  /* 0x0000b20000034a27 */ /* 0x000fe200078e00ff */
[----:B------:R-:W-:Y:S01]  /*be50*/  SHF.R.S32.HI R84, RZ, 0x1f, R106 ;  /* 0x0000001fff547819 */ /* 0x000fe2000001146a */
[----:B------:R-:W-:Y:S01]  /*be60*/  BSSY B0, `(.L_x_1090) ;  /* 0x000004c000007945 */ /* 0x000fe20003800000 */
[----:B------:R-:W-:Y:S01]  /*be70*/  SHF.R.S32.HI R80, RZ, 0x1f, R107 ;  /* 0x0000001fff507819 */ /* 0x000fe2000001146b */
[----:B------:R-:W-:Y:S01]  /*be80*/  IMAD.MOV.U32 R5, RZ, RZ, R7 ;  /* 0x000000ffff057224 */ /* 0x000fe200078e0007 */
[----:B------:R-:W-:Y:S01]  /*be90*/  @P4 SHF.R.U32.HI R0, RZ, c[0x0][0x2cc], R3 ;  /* 0x0000b300ff004a19 */ /* 0x000fe20000011603 */
[----:B------:R-:W-:Y:S01]  /*bea0*/  IMAD.MOV.U32 R7, RZ, RZ, R6 ;  /* 0x000000ffff077224 */ /* 0x000fe200078e0006 */
[----:B------:R-:W-:Y:S01]  /*beb0*/  LEA.HI R85, R84, R106, RZ, 0x3 ;  /* 0x0000006a54557211 */ /* 0x000fe200078f18ff */
[----:B------:R-:W-:Y:S01]  /*bec0*/  IMAD.MOV.U32 R6, RZ, RZ, R2 ;  /* 0x000000ffff067224 */ /* 0x000fe200078e0002 */
[----:B------:R-:W-:Y:S01]  /*bed0*/  SHF.R.S32.HI R3, RZ, 0x1f, R0 ;  /* 0x0000001fff037819 */ /* 0x000fe20000011400 */
[----:B------:R-:W-:Y:S01]  /*bee0*/  IMAD.WIDE.U32 R4, R0, c[0x0][0x280], R4 ;  /* 0x0000a00000047a25 */ /* 0x000fe200078e0004 */
[----:B------:R-:W-:Y:S01]  /*bef0*/  LEA.HI R81, R80, R107, RZ, 0x3 ;  /* 0x0000006b50517211 */ /* 0x000fe200078f18ff */
[----:B------:R-:W-:Y:S01]  /*bf00*/  CS2R R74, SRZ ;  /* 0x00000000004a7805 */ /* 0x000fe2000001ff00 */
[----:B------:R-:W-:Y:S01]  /*bf10*/  SHF.R.S32.HI R29, RZ, 0x1f, R102 ;  /* 0x0000001fff1d7819 */ /* 0x000fe20000011466 */
[C---:B------:R-:W-:Y:S01]  /*bf20*/  IMAD R8, R3.reuse, c[0x0][0x280], RZ ;  /* 0x0000a00003087a24 */ /* 0x040fe200078e02ff */
[----:B------:R-:W-:Y:S01]  /*bf30*/  LEA R31, P0, R4, c[0x0][0x270], 0x1 ;  /* 0x00009c00041f7a11 */ /* 0x000fe200078008ff */
[----:B------:R-:W-:Y:S01]  /*bf40*/  IMAD R9, R3, c[0x0][0x290], RZ ;  /* 0x0000a40003097a24 */ /* 0x000fe200078e02ff */
[----:B------:R-:W-:Y:S01]  /*bf50*/  CS2R R46, SRZ ;  /* 0x00000000002e7805 */ /* 0x000fe2000001ff00 */
[C---:B------:R-:W-:Y:S01]  /*bf60*/  IMAD R8, R0.reuse, c[0x0][0x284], R8 ;  /* 0x0000a10000087a24 */ /* 0x040fe200078e0208 */
[----:B------:R-:W-:Y:S01]  /*bf70*/  CS2R R44, SRZ ;  /* 0x00000000002c7805 */ /* 0x000fe2000001ff00 */
[----:B------:R-:W-:Y:S01]  /*bf80*/  IMAD.WIDE.U32 R2, R0, c[0x0][0x290], R6 ;  /* 0x0000a40000027a25 */ /* 0x000fe200078e0006 */
[----:B------:R1:W2:Y:S01]  /*bf90*/  SHFL.IDX PT, R20, R31, RZ, 0x1c1f ;  /* 0x001c1fff1f147589 */ /* 0x0002a200000e0000 */
        /* <DEDUP_REMOVED lines=10> */
[----:B------:R-:W-:Y:S01]  /*c040*/  CS2R R42, SRZ ;  /* 0x00000000002a7805 */ /* 0x000fe2000001ff00 */
[----:B------:R-:W-:Y:S01]  /*c050*/  CS2R R40, SRZ ;  /* 0x0000000000287805 */ /* 0x000fe2000001ff00 */
[----:B------:R1:W3:Y:S01]  /*c060*/  SHFL.IDX PT, R21, R28, RZ, 0x1c1f ;  /* 0x001c1fff1c157589 */ /* 0x0002e200000e0000 */
[----:B------:R-:W-:Y:S01]  /*c070*/  LEA.HI.X R27, R2, c[0x0][0x28c], R0, 0x1, P1 ;  /* 0x0000a300021b7a11 */ /* 0x000fe200008f0c00 */
[----:B------:R-:W-:Y:S01]  /*c080*/  CS2R R10, SRZ ;  /* 0x00000000000a7805 */ /* 0x000fe2000001ff00 */
[----:B------:R-:W-:Y:S01]  /*c090*/  CS2R R8, SRZ ;  /* 0x0000000000087805 */ /* 0x000fe2000001ff00 */
[----:B------:R1:W4:Y:S01]  /*c0a0*/  SHFL.IDX PT, R2, R32, RZ, 0x1c1f ;  /* 0x001c1fff20027589 */ /* 0x00032200000e0000 */
[----:B------:R-:W-:Y:S01]  /*c0b0*/  CS2R R6, SRZ ;  /* 0x0000000000067805 */ /* 0x000fe2000001ff00 */
[----:B------:R-:W-:Y:S01]  /*c0c0*/  CS2R R4, SRZ ;  /* 0x0000000000047805 */ /* 0x000fe2000001ff00 */
[----:B------:R-:W-:Y:S01]  /*c0d0*/  SHF.R.S32.HI R77, RZ, 0x3, R85 ;  /* 0x00000003ff4d7819 */ /* 0x000fe20000011455 */
[----:B------:R1:W1:Y:S01]  /*c0e0*/  SHFL.IDX PT, R3, R27, RZ, 0x1c1f ;  /* 0x001c1fff1b037589 */ /* 0x00026200000e0000 */
[----:B------:R-:W-:Y:S01]  /*c0f0*/  SHF.R.S32.HI R59, RZ, 0x3, R81 ;  /* 0x00000003ff3b7819 */ /* 0x000fe20000011451 */
[----:B------:R-:W-:Y:S05]  /*c100*/  @P0 BRA `(.L_x_1091) ;  /* 0x0000021000000947 */ /* 0x000fea0003800000 */
[----:B------:R-:W-:Y:S01]  /*c110*/  ISETP.GE.AND P0, PT, R102, c[0x0][0x27c], PT ;  /* 0x00009f0066007a0c */ /* 0x000fe20003f06270 */
[----:B------:R-:W-:Y:S01]  /*c120*/  CS2R R18, SRZ ;  /* 0x0000000000127805 */ /* 0x000fe2000001ff00 */
[----:B------:R-:W-:Y:S01]  /*c130*/  ISETP.GE.AND P2, PT, R107, c[0x0][0x27c], PT ;  /* 0x00009f006b007a0c */ /* 0x000fe20003f46270 */
[----:B------:R-:W-:Y:S01]  /*c140*/  CS2R R16, SRZ ;  /* 0x0000000000107805 */ /* 0x000fe2000001ff00 */
[----:B------:R-:W-:Y:S01]  /*c150*/  CS2R R10, SRZ ;  /* 0x00000000000a7805 */ /* 0x000fe2000001ff00 */
[----:B------:R-:W-:Y:S01]  /*c160*/  CS2R R8, SRZ ;  /* 0x0000000000087805 */ /* 0x000fe2000001ff00 */
[----:B------:R-:W-:Y:S01]  /*c170*/  CS2R R46, SRZ ;  /* 0x00000000002e7805 */ /* 0x000fe2000001ff00 */
[----:B------:R-:W-:-:S06]  /*c180*/  CS2R R44, SRZ ;  /* 0x00000000002c7805 */ /* 0x000fcc000001ff00 */
[C---:B------:R-:W-:Y:S01]  /*c190*/  @!P0 IMAD.SHL.U32 R4, R102.reuse, 0x2, RZ ;  /* 0x0000000266048824 */ /* 0x040fe200078e00ff */
[----:B------:R-:W-:-:S04]  /*c1a0*/  @!P0 SHF.L.U64.HI R0, R102, 0x1, R29 ;  /* 0x0000000166008819 */ /* 0x000fc8000001021d */
[-C--:B--2---:R-:W-:Y:S02]  /*c1b0*/  @!P0 IADD3 R24, P1, R20, R4.reuse, RZ ;  /* 0x0000000414188210 */ /* 0x084fe40007f3e0ff */
[----:B----4-:R-:W-:Y:S02]  /*c1c0*/  @!P0 IADD3 R22, P3, R2, R4, RZ ;  /* 0x0000000402168210 */ /* 0x010fe40007f7e0ff */
[----:B---3--:R-:W-:Y:S02]  /*c1d0*/  @!P0 IADD3.X R25, R21, R0, RZ, P1, !PT ;  /* 0x0000000015198210 */ /* 0x008fe40000ffe4ff */
[----:B------:R-:W-:Y:S01]  /*c1e0*/  ISETP.GE.AND P1, PT, R106, c[0x0][0x27c], PT ;  /* 0x00009f006a007a0c */ /* 0x000fe20003f26270 */
[----:B-1----:R-:W-:Y:S01]  /*c1f0*/  @!P0 IMAD.X R23, R3, 0x1, R0, P3 ;  /* 0x0000000103178824 */ /* 0x002fe200018e0600 */
[----:B------:R-:W-:-:S05]  /*c200*/  @!P2 SHF.L.U32 R4, R59, 0x3, RZ ;  /* 0x000000033b04a819 */ /* 0x000fca00000006ff */
[----:B------:R-:W-:-:S04]  /*c210*/  @!P2 IMAD.WIDE R12, R4, 0x2, R20 ;  /* 0x00000002040ca825 */ /* 0x000fc800078e0214 */
[----:B------:R-:W-:Y:S01]  /*c220*/  @!P2 IMAD.WIDE R6, R4, 0x2, R2 ;  /* 0x000000020406a825 */ /* 0x000fe200078e0202 */
[----:B------:R1:W5:Y:S03]  /*c230*/  @!P2 LD.E.128 R16, [R12.64] ;  /* 0x000000060c10a980 */ /* 0x000366000c101d00 */
[----:B------:R-:W-:Y:S01]  /*c240*/  @!P1 IMAD.SHL.U32 R0, R77, 0x8, RZ ;  /* 0x000000084d009824 */ /* 0x000fe200078e00ff */
[----:B------:R2:W5:Y:S03]  /*c250*/  @!P2 LD.E.128 R8, [R6.64] ;  /* 0x000000060608a980 */ /* 0x000566000c101d00 */
[C---:B------:R-:W-:Y:S01]  /*c260*/  @!P1 IMAD.WIDE R4, R0.reuse, 0x2, R20 ;  /* 0x0000000200049825 */ /* 0x040fe200078e0214 */
[----:B------:R-:W-:Y:S01]  /*c270*/  CS2R R42, SRZ ;  /* 0x00000000002a7805 */ /* 0x000fe2000001ff00 */
[----:B------:R-:W-:Y:S01]  /*c280*/  CS2R R40, SRZ ;  /* 0x0000000000287805 */ /* 0x000fe2000001ff00 */
[----:B------:R-:W-:Y:S01]  /*c290*/  CS2R R14, SRZ ;  /* 0x00000000000e7805 */ /* 0x000fe2000001ff00 */
[----:B------:R-:W-:Y:S01]  /*c2a0*/  @!P1 IMAD.WIDE R2, R0, 0x2, R2 ;  /* 0x0000000200029825 */ /* 0x000fe200078e0202 */
[----:B------:R3:W5:Y:S04]  /*c2b0*/  @!P1 LD.E.128 R44, [R4.64] ;  /* 0x00000006042c9980 */ /* 0x000768000c101d00 */
[----:B------:R4:W5:Y:S01]  /*c2c0*/  @!P1 LD.E.128 R40, [R2.64] ;  /* 0x0000000602289980 */ /* 0x000962000c101d00 */
[----:B-1----:R-:W-:Y:S01]  /*c2d0*/  CS2R R12, SRZ ;  /* 0x00000000000c7805 */ /* 0x002fe2000001ff00 */
[----:B--2---:R-:W-:-:S05]  /*c2e0*/  CS2R R6, SRZ ;  /* 0x0000000000067805 */ /* 0x004fca000001ff00 */
[----:B------:R4:W5:Y:S01]  /*c2f0*/  @!P0 LD.E.128 R12, [R24.64] ;  /* 0x00000006180c8980 */ /* 0x000962000c101d00 */
[----:B---3--:R-:W-:-:S06]  /*c300*/  CS2R R4, SRZ ;  /* 0x0000000000047805 */ /* 0x008fcc000001ff00 */
[----:B------:R4:W5:Y:S02]  /*c310*/  @!P0 LD.E.128 R4, [R22.64] ;  /* 0x0000000616048980 */ /* 0x000964000c101d00 */
.L_x_1091:
[----:B------:R-:W-:Y:S05]  /*c320*/  BSYNC B0 ;  /* 0x0000000000007941 */ /* 0x000fea0003800000 */
.L_x_1090:
[----:B------:R-:W-:Y:S01]  /*c330*/  IADD3 R0, R26, 0x40, RZ ;  /* 0x000000401a007810 */ /* 0x000fe20007ffe0ff */
[----:B----45:R-:W-:Y:S01]  /*c340*/  IMAD.MOV.U32 R2, RZ, RZ, R44 ;  /* 0x000000ffff027224 */ /* 0x030fe200078e002c */
[----:B------:R-:W-:Y:S01]  /*c350*/  MOV R23, R7 ;  /* 0x0000000700177202 */ /* 0x000fe20000000f00 */
[----:B--2---:R-:W-:Y:S01]  /*c360*/  IMAD.MOV.U32 R20, RZ, RZ, R46 ;  /* 0x000000ffff147224 */ /* 0x004fe200078e002e */
[----:B------:R-:W-:Y:S01]  /*c370*/  ISETP.GE.AND P0, PT, R0, R30, PT ;  /* 0x0000001e0000720c */ /* 0x000fe20003f06270 */
[----:B------:R-:W-:Y:S01]  /*c380*/  IMAD.MOV.U32 R0, RZ, RZ, R45 ;  /* 0x000000ffff007224 */ /* 0x000fe200078e002d */
[----:B---3--:R-:W2:Y:S01]  /*c390*/  SHFL.IDX PT, R21, R28, 0x1, 0x1c1f ;  /* 0x003c1f001c157f89 */ /* 0x008ea200000e0000 */
[----:B-1----:R-:W-:Y:S01]  /*c3a0*/  IMAD.MOV.U32 R3, RZ, RZ, R47 ;  /* 0x000000ffff037224 */ /* 0x002fe200078e002f */
        /* <DEDUP_REMOVED lines=37> */
[----:B------:R-:W1:Y:S01]  /*c600*/  SHFL.IDX PT, R2, R32, 0x1, 0x1c1f ;  /* 0x003c1f0020027f89 */ /* 0x000e6200000e0000 */
        /* <DEDUP_REMOVED lines=21> */
[----:B------:R-:W-:Y:S02]  /*c760*/  @!P0 SHF.L.U64.HI R23, R102, 0x1, R29 ;  /* 0x0000000166178819 */ /* 0x000fe4000001021d */
[----:B------:R-:W-:Y:S02]  /*c770*/  @!P2 SHF.L.U32 R26, R59, 0x3, RZ ;  /* 0x000000033b1aa819 */ /* 0x000fe400000006ff */
[-C--:B------:R-:W-:Y:S02]  /*c780*/  @!P0 IADD3 R24, P1, R20, R0.reuse, RZ ;  /* 0x0000000014188210 */ /* 0x080fe40007f3e0ff */
[----:B-1----:R-:W-:Y:S01]  /*c790*/  @!P0 IADD3 R22, P3, R2, R0, RZ ;  /* 0x0000000002168210 */ /* 0x002fe20007f7e0ff */
[----:B------:R-:W-:Y:S01]  /*c7a0*/  @!P2 IMAD.WIDE R28, R26, 0x2, R20 ;  /* 0x000000021a1ca825 */ /* 0x000fe200078e0214 */
[----:B------:R-:W-:Y:S02]  /*c7b0*/  @!P0 IADD3.X R25, R21, R23, RZ, P1, !PT ;  /* 0x0000001715198210 */ /* 0x000fe40000ffe4ff */
[----:B------:R-:W-:Y:S01]  /*c7c0*/  ISETP.GE.AND P1, PT, R106, c[0x0][0x27c], PT ;  /* 0x00009f006a007a0c */ /* 0x000fe20003f26270 */
[----:B------:R-:W-:Y:S01]  /*c7d0*/  @!P0 IMAD.X R23, R3, 0x1, R23, P3 ;  /* 0x0000000103178824 */ /* 0x000fe200018e0617 */
[----:B------:R-:W-:Y:S01]  /*c7e0*/  CS2R R70, SRZ ;  /* 0x0000000000467805 */ /* 0x000fe2000001ff00 */
[----:B------:R-:W-:Y:S01]  /*c7f0*/  @!P2 IMAD.WIDE R26, R26, 0x2, R2 ;  /* 0x000000021a1aa825 */ /* 0x000fe200078e0202 */
[----:B------:R-:W-:Y:S01]  /*c800*/  CS2R R68, SRZ ;  /* 0x0000000000447805 */ /* 0x000fe2000001ff00 */
[----:B------:R-:W-:Y:S01]  /*c810*/  CS2R R50, SRZ ;  /* 0x0000000000327805 */ /* 0x000fe2000001ff00 */
[----:B------:R-:W-:Y:S01]  /*c820*/  CS2R R48, SRZ ;  /* 0x0000000000307805 */ /* 0x000fe2000001ff00 */
[----:B------:R-:W-:Y:S01]  /*c830*/  CS2R R54, SRZ ;  /* 0x0000000000367805 */ /* 0x000fe2000001ff00 */
[----:B------:R-:W-:Y:S01]  /*c840*/  CS2R R52, SRZ ;  /* 0x0000000000347805 */ /* 0x000fe2000001ff00 */
[----:B------:R1:W5:Y:S04]  /*c850*/  @!P2 LD.E.128 R60, [R28.64] ;  /* 0x000000061c3ca980 */ /* 0x000368000c101d00 */
[----:B------:R-:W-:Y:S01]  /*c860*/  @!P1 IMAD.SHL.U32 R0, R77, 0x8, RZ ;  /* 0x000000084d009824 */ /* 0x000fe200078e00ff */
[----:B------:R1:W5:Y:S03]  /*c870*/  @!P2 LD.E.128 R64, [R26.64] ;  /* 0x000000061a40a980 */ /* 0x000366000c101d00 */
[C---:B------:R-:W-:Y:S01]  /*c880*/  @!P1 IMAD.WIDE R20, R0.reuse, 0x2, R20 ;  /* 0x0000000200149825 */ /* 0x040fe200078e0214 */
[----:B------:R1:W5:Y:S03]  /*c890*/  @!P0 LD.E.128 R48, [R24.64] ;  /* 0x0000000618308980 */ /* 0x000366000c101d00 */
[----:B------:R-:W-:Y:S01]  /*c8a0*/  @!P1 IMAD.WIDE R2, R0, 0x2, R2 ;  /* 0x0000000200029825 */ /* 0x000fe200078e0202 */
[----:B------:R1:W5:Y:S04]  /*c8b0*/  @!P1 LD.E.128 R72, [R20.64] ;  /* 0x0000000614489980 */ /* 0x000368000c101d00 */
[----:B------:R1:W5:Y:S04]  /*c8c0*/  @!P1 LD.E.128 R68, [R2.64] ;  /* 0x0000000602449980 */ /* 0x000368000c101d00 */
[----:B------:R1:W5:Y:S02]  /*c8d0*/  @!P0 LD.E.128 R52, [R22.64] ;  /* 0x0000000616348980 */ /* 0x000364000c101d00 */
.L_x_1093:
[----:B--2-4-:R-:W-:Y:S05]  /*c8e0*/  BSYNC B0 ;  /* 0x0000000000007941 */ /* 0x014fea0003800000 */
.L_x_1092:
        /* <DEDUP_REMOVED lines=157> */
.L_x_1097:
[----:B------:R-:W-:Y:S05]  /*d2c0*/  BSYNC B0 ;  /* 0x0000000000007941 */ /* 0x000fea0003800000 */
.L_x_1096:
        /* <DEDUP_REMOVED lines=113> */
.L_x_1099:
[----:B------:R-:W-:Y:S05]  /*d9e0*/  BSYNC B0 ;  /* 0x0000000000007941 */ /* 0x000fea0003800000 */
.L_x_1098:
[----:B------:R-:W-:-:S13]  /*d9f0*/  ISETP.GE.AND P0, PT, R106, c[0x0][0x27c], PT ;  /* 0x00009f006a007a0c */ /* 0x000fda0003f06270 */
        /* <DEDUP_REMOVED lines=111> */
.L_x_1095:
[----:B------:R-:W-:Y:S05]  /*e0f0*/  BSYNC B1 ;  /* 0x0000000000017941 */ /* 0x000fea0003800000 */
.L_x_1094:
[----:B------:R-:W-:-:S04]  /*e100*/  IADD3 R0, R239, 0x40, RZ ;  /* 0x00000040ef007810 */ /* 0x000fc80007ffe0ff */
[----:B------:R-:W-:-:S13]  /*e110*/  ISETP.GE.AND P0, PT, R0, R76, PT ;  /* 0x0000004c0000720c */ /* 0x000fda0003f06270 */
[----:B------:R-:W-:Y:S05]  /*e120*/  @P0 BRA `(.L_x_1079) ;  /* 0x0000158000000947 */ /* 0x000fea0003800000 */
[----:B------:R3:W5:Y:S01]  /*e130*/  LDL R35, [R1+0x40] ;  /* 0x0000400001237983 */ /* 0x0007620000100800 */
[----:B------:R-:W-:Y:S01]  /*e140*/  ISETP.GE.AND P0, PT, R102, c[0x0][0x27c], PT ;  /* 0x00009f0066007a0c */ /* 0x000fe20003f06270 */
[----:B------:R-:W-:Y:S01]  /*e150*/  BSSY B0, `(.L_x_1100) ;  /* 0x0000073000007945 */ /* 0x000fe20003800000 */
[C---:B------:R-:W-:Y:S02]  /*e160*/  IADD3 R36, R239.reuse, 0x40, RZ ;  /* 0x00000040ef247810 */ /* 0x040fe40007ffe0ff */
[----:B------:R-:W-:-:S03]  /*e170*/  IADD3 R37, R239, 0x40, RZ ;  /* 0x00000040ef257810 */ /* 0x000fc60007ffe0ff */
[----:B------:R-:W-:Y:S02]  /*e180*/  IMAD.SHL.U32 R36, R36, 0x40, RZ ;  /* 0x0000004024247824 */ /* 0x000fe400078e00ff */
[----:B------:R-:W-:-:S03]  /*e190*/  IMAD.SHL.U32 R37, R37, 0x40, RZ ;  /* 0x0000004025257824 */ /* 0x000fc600078e00ff */
[----:B------:R-:W-:Y:S02]  /*e1a0*/  LOP3.LUT R36, R36, 0x1c0, RZ, 0xc0, !PT ;  /* 0x000001c024247812 */ /* 0x000fe400078ec0ff */
[----:B------:R-:W-:Y:S02]  /*e1b0*/  LOP3.LUT R37, R37, 0x1c0, RZ, 0xc0, !PT ;  /* 0x000001c025257812 */ /* 0x000fe400078ec0ff */
[----:B------:R-:W-:Y:S01]  /*e1c0*/  SHF.R.U32.HI R36, RZ, 0x3, R36 ;  /* 0x00000003ff247819 */ /* 0x000fe20000011624 */
[----:B------:R-:W-:Y:S05]  /*e1d0*/  @P0 BRA `(.L_x_1101) ;  /* 0x000006a000000947 */ /* 0x000fea0003800000 */
[----:B------:R-:W-:Y:S01]  /*e1e0*/  IMAD.MOV.U32 R3, RZ, RZ, c[0x0][0x27c] ;  /* 0x00009f00ff037624 */ /* 0x000fe200078e00ff */
[----:B------:R-:W-:Y:S02]  /*e1f0*/  LOP3.LUT R0, R37, 0x38, R102, 0xf8, !PT ;  /* 0x0000003825007812 */ /* 0x000fe400078ef866 */
[----:B--2---:R-:W-:Y:S02]  /*e200*/  SHF.R.U64 R13, R52, 0x10, R53 ;  /* 0x00000010340d7819 */ /* 0x004fe40000001235 */
[----:B------:R-:W-:-:S02]  /*e210*/  LEA.HI R3, R3, R110, RZ, 0x1d ;  /* 0x0000006e03037211 */ /* 0x000fc400078fe8ff */
[----:B-----5:R-:W-:Y:S02]  /*e220*/  LOP3.LUT R0, R35, R0, R36, 0xf6, !PT ;  /* 0x0000000023007212 */ /* 0x020fe400078ef624 */
[----:B------:R-:W-:Y:S01]  /*e230*/  SHF.R.S32.HI R4, RZ, 0x1f, R3 ;  /* 0x0000001fff047819 */ /* 0x000fe20000011403 */
[----:B------:R-:W-:Y:S01]  /*e240*/  IMAD.SHL.U32 R2, R3, 0x8, RZ ;  /* 0x0000000803027824 */ /* 0x000fe200078e00ff */
[----:B------:R-:W-:Y:S02]  /*e250*/  LEA R29, R0, 0xc100, 0x1 ;  /* 0x0000c100001d7811 */ /* 0x000fe400078e08ff */
[----:B------:R-:W-:Y:S02]  /*e260*/  LEA.HI R3, R4, R3, RZ, 0x3 ;  /* 0x0000000304037211 */ /* 0x000fe400078f18ff */
[----:B------:R-:W-:Y:S01]  /*e270*/  LOP3.LUT R2, R37, 0x38, R2, 0xf8, !PT ;  /* 0x0000003825027812 */ /* 0x000fe200078ef802 */
[----:B------:R-:W2:Y:S01]  /*e280*/  LDS.128 R8, [R29] ;  /* 0x000000001d087984 */ /* 0x000ea20000000c00 */
[----:B------:R-:W-:Y:S01]  /*e290*/  PRMT R16, R90, 0x5432, R13 ;  /* 0x000054325a107816 */ /* 0x000fe2000000000d */
[----:B------:R-:W-:Y:S01]  /*e2a0*/  IMAD.SHL.U32 R3, R3, 0x400, RZ ;  /* 0x0000040003037824 */ /* 0x000fe200078e00ff */
[----:B------:R-:W-:-:S02]  /*e2b0*/  LOP3.LUT R2, R2, R36, RZ, 0x3c, !PT ;  /* 0x0000002402027212 */ /* 0x000fc400078e3cff */
[--C-:B------:R-:W-:Y:S02]  /*e2c0*/  SHF.R.U64 R14, R54, 0x10, R55.reuse ;  /* 0x00000010360e7819 */ /* 0x100fe40000001237 */
[----:B------:R-:W-:Y:S02]  /*e2d0*/  LOP3.LUT R0, R3, 0x7fffe000, RZ, 0xc0, !PT ;  /* 0x7fffe00003007812 */ /* 0x000fe400078ec0ff */
[----:B------:R-:W-:Y:S02]  /*e2e0*/  SHF.R.U32.HI R19, RZ, 0x10, R55 ;  /* 0x00000010ff137819 */ /* 0x000fe40000011637 */
[----:B------:R-:W-:Y:S02]  /*e2f0*/  IADD3 R0, R2, R0, R35 ;  /* 0x0000000002007210 */ /* 0x000fe40007ffe023 */
[----:B------:R-:W-:Y:S02]  /*e300*/  SHF.R.U64 R3, R50, 0x10, R51 ;  /* 0x0000001032037819 */ /* 0x000fe40000001233 */
[----:B------:R-:W-:Y:S01]  /*e310*/  SHF.R.U32.HI R15, RZ, 0x10, R53 ;  /* 0x00000010ff0f7819 */ /* 0x000fe20000011635 */
[----:B------:R-:W-:Y:S01]  /*e320*/  IMAD.SHL.U32 R28, R0, 0x2, RZ ;  /* 0x00000002001c7824 */ /* 0x000fe200078e00ff */
[----:B------:R-:W-:-:S02]  /*e330*/  SHF.R.U64 R0, R48, 0x10, R49 ;  /* 0x0000001030007819 */ /* 0x000fc40000001231 */
[----:B------:R-:W-:Y:S02]  /*e340*/  SHF.L.U32 R30, R16, 0x10, RZ ;  /* 0x00000010101e7819 */ /* 0x000fe400000006ff */
[----:B------:R-:W4:Y:S01]  /*e350*/  LDS.128 R4, [R28+0xc100] ;  /* 0x00c100001c047984 */ /* 0x000f220000000c00 */
[----:B------:R-:W-:Y:S02]  /*e360*/  PRMT R18, R92, 0x5432, R0 ;  /* 0x000054325c127816 */ /* 0x000fe40000000000 */
[----:B------:R-:W-:Y:S02]  /*e370*/  SHF.R.U32.HI R2, RZ, 0x10, R49 ;  /* 0x00000010ff027819 */ /* 0x000fe40000011631 */
[----:B------:R-:W-:Y:S01]  /*e380*/  SHF.R.U32.HI R12, RZ, 0x10, R51 ;  /* 0x00000010ff0c7819 */ /* 0x000fe20000011633 */
[----:B------:R-:W-:Y:S01]  /*e390*/  IMAD.U32 R31, R18, 0x10000, RZ ;  /* 0x00010000121f7824 */ /* 0x000fe200078e00ff */
[C---:B------:R-:W-:Y:S02]  /*e3a0*/  PRMT R23, R91.reuse, 0x5432, R14 ;  /* 0x000054325b177816 */ /* 0x040fe4000000000e */
[----:B------:R-:W-:-:S02]  /*e3b0*/  PRMT R22, R91, 0x5410, R19 ;  /* 0x000054105b167816 */ /* 0x000fc40000000013 */
[C---:B------:R-:W-:Y:S02]  /*e3c0*/  PRMT R25, R93.reuse, 0x5432, R3 ;  /* 0x000054325d197816 */ /* 0x040fe40000000003 */
        /* <DEDUP_REMOVED lines=10> */
[----:B------:R-:W-:Y:S01]  /*e470*/  SHF.L.U32 R32, R22, 0x10, RZ ;  /* 0x0000001016207819 */ /* 0x000fe200000006ff */
[----:B------:R-:W-:Y:S01]  /*e480*/  IMAD.U32 R12, R11, 0x10000, RZ ;  /* 0x000100000b0c7824 */ /* 0x000fe200078e00ff */
[----:B------:R-:W-:-:S02]  /*e490*/  LOP3.LUT R34, R16, 0xffff0000, RZ, 0xc0, !PT ;  /* 0xffff000010227812 */ /* 0x000fc400078ec0ff */
[----:B------:R-:W-:Y:S02]  /*e4a0*/  LOP3.LUT R15, R15, 0xffff0000, RZ, 0xc0, !PT ;  /* 0xffff00000f0f7812 */ /* 0x000fe400078ec0ff */
[----:B------:R-:W-:Y:S01]  /*e4b0*/  LOP3.LUT R11, R11, 0xffff0000, RZ, 0xc0, !PT ;  /* 0xffff00000b0b7812 */ /* 0x000fe200078ec0ff */
[C---:B----4-:R-:W-:Y:S01]  /*e4c0*/  IMAD.U32 R10, R4.reuse, 0x10000, RZ ;  /* 0x00010000040a7824 */ /* 0x050fe200078e00ff */
[----:B------:R-:W-:Y:S01]  /*e4d0*/  LOP3.LUT R9, R4, 0xffff0000, RZ, 0xc0, !PT ;  /* 0xffff000004097812 */ /* 0x000fe200078ec0ff */
[C---:B------:R-:W-:Y:S01]  /*e4e0*/  IMAD.U32 R4, R6.reuse, 0x10000, RZ ;  /* 0x0001000006047824 */ /* 0x040fe200078e00ff */
[----:B------:R-:W-:Y:S01]  /*e4f0*/  LOP3.LUT R3, R6, 0xffff0000, RZ, 0xc0, !PT ;  /* 0xffff000006037812 */ /* 0x000fe200078ec0ff */
[C---:B------:R-:W-:Y:S01]  /*e500*/  FMUL.FTZ R27, R10.reuse, R30 ;  /* 0x0000001e0a1b7220 */ /* 0x040fe20000410000 */
[----:B------:R-:W-:Y:S01]  /*e510*/  LOP3.LUT R0, R7, 0xffff0000, RZ, 0xc0, !PT ;  /* 0xffff000007007812 */ /* 0x000fe200078ec0ff */
[-C--:B------:R-:W-:Y:S02]  /*e520*/  FMUL.FTZ R6, R10, R31.reuse ;  /* 0x0000001f0a067220 */ /* 0x080fe40000410000 */
[C---:B------:R-:W-:Y:S01]  /*e530*/  IMAD.U32 R8, R5.reuse, 0x10000, RZ ;  /* 0x0001000005087824 */ /* 0x040fe200078e00ff */
[----:B------:R-:W-:Y:S01]  /*e540*/  LOP3.LUT R5, R5, 0xffff0000, RZ, 0xc0, !PT ;  /* 0xffff000005057812 */ /* 0x000fe200078ec0ff */
[----:B------:R-:W-:-:S02]  /*e550*/  FFMA.FTZ R31, R21, R31, -R27 ;  /* 0x0000001f151f7223 */ /* 0x000fc4000001081b */
[----:B------:R-:W-:Y:S02]  /*e560*/  IMAD.U32 R2, R7, 0x10000, RZ ;  /* 0x0001000007027824 */ /* 0x000fe400078e00ff */
[C---:B------:R-:W-:Y:S01]  /*e570*/  IMAD.U32 R27, R17.reuse, 0x10000, RZ ;  /* 0x00010000111b7824 */ /* 0x040fe200078e00ff */
[----:B------:R-:W-:Y:S01]  /*e580*/  LOP3.LUT R17, R17, 0xffff0000, RZ, 0xc0, !PT ;  /* 0xffff000011117812 */ /* 0x000fe200078ec0ff */
[----:B------:R-:W-:Y:S02]  /*e590*/  FFMA.FTZ R30, R21, R30, R6 ;  /* 0x0000001e151e7223 */ /* 0x000fe40000010006 */
[----:B------:R-:W-:Y:S02]  /*e5a0*/  IMAD.U32 R21, R24, 0x10000, RZ ;  /* 0x0001000018157824 */ /* 0x000fe400078e00ff */
[C---:B------:R-:W-:Y:S02]  /*e5b0*/  FMUL.FTZ R10, R8.reuse, R33 ;  /* 0x00000021080a7220 */ /* 0x040fe40000410000 */
[----:B------:R-:W-:-:S02]  /*e5c0*/  FMUL.FTZ R7, R8, R27 ;  /* 0x0000001b08077220 */ /* 0x000fc40000410000 */
[CC--:B------:R-:W-:Y:S02]  /*e5d0*/  FMUL.FTZ R6, R2.reuse, R32.reuse ;  /* 0x0000002002067220 */ /* 0x0c0fe40000410000 */
[----:B------:R-:W-:Y:S02]  /*e5e0*/  FMUL.FTZ R2, R2, R21 ;  /* 0x0000001502027220 */ /* 0x000fe40000410000 */
[C---:B------:R-:W-:Y:S02]  /*e5f0*/  FFMA.FTZ R27, R19.reuse, R27, -R10 ;  /* 0x0000001b131b7223 */ /* 0x040fe4000001080a */
[----:B------:R-:W-:Y:S01]  /*e600*/  FFMA.FTZ R19, R19, R33, R7 ;  /* 0x0000002113137223 */ /* 0x000fe20000010007 */
[----:B------:R-:W-:Y:S01]  /*e610*/  LOP3.LUT R7, R18, 0xffff0000, RZ, 0xc0, !PT ;  /* 0xffff000012077812 */ /* 0x000fe200078ec0ff */
[----:B------:R-:W-:Y:S02]  /*e620*/  FFMA.FTZ R16, R12, R32, R2 ;  /* 0x000000200c107223 */ /* 0x000fe40000010002 */
[----:B------:R-:W-:-:S02]  /*e630*/  FMUL.FTZ R2, R9, R34 ;  /* 0x0000002209027220 */ /* 0x000fc40000410000 */
        /* <DEDUP_REMOVED lines=36> */
.L_x_1101:
[----:B------:R-:W-:Y:S05]  /*e880*/  BSYNC B0 ;  /* 0x0000000000007941 */ /* 0x000fea0003800000 */
.L_x_1100:
[----:B------:R-:W-:Y:S01]  /*e890*/  ISETP.GE.AND P0, PT, R107, c[0x0][0x27c], PT ;  /* 0x00009f006b007a0c */ /* 0x000fe20003f06270 */
[----:B------:R-:W-:-:S12]  /*e8a0*/  BSSY B0, `(.L_x_1102) ;  /* 0x0000070000007945 */ /* 0x000fd80003800000 */
[----:B------:R-:W-:Y:S05]  /*e8b0*/  @P0 BRA `(.L_x_1103) ;  /* 0x000006e000000947 */ /* 0x000fea0003800000 */
[----:B------:R-:W-:Y:S01]  /*e8c0*/  IMAD.MOV.U32 R0, RZ, RZ, c[0x0][0x27c] ;  /* 0x00009f00ff007624 */ /* 0x000fe200078e00ff */
[----:B------:R-:W-:Y:S02]  /*e8d0*/  LEA.HI R3, R80, R107, RZ, 0x6 ;  /* 0x0000006b50037211 */ /* 0x000fe400078f30ff */
[----:B------:R-:W-:Y:S02]  /*e8e0*/  LOP3.LUT R2, R37, 0x38, R81, 0xf8, !PT ;  /* 0x0000003825027812 */ /* 0x000fe400078ef851 */
[----:B------:R-:W-:Y:S01]  /*e8f0*/  LEA.HI R0, R0, R59, RZ, 0x1d ;  /* 0x0000003b00007211 */ /* 0x000fe200078fe8ff */
[----:B--2---:R-:W-:Y:S01]  /*e900*/  IMAD.SHL.U32 R5, R3, 0x80, RZ ;  /* 0x0000008003057824 */ /* 0x004fe200078e00ff */
[----:B------:R-:W-:Y:S02]  /*e910*/  LOP3.LUT R2, R2, R36, RZ, 0x3c, !PT ;  /* 0x0000002402027212 */ /* 0x000fe400078e3cff */
[----:B------:R-:W-:Y:S01]  /*e920*/  SHF.R.S32.HI R3, RZ, 0x1f, R0 ;  /* 0x0000001fff037819 */ /* 0x000fe20000011400 */
[----:B------:R-:W-:Y:S01]  /*e930*/  IMAD.SHL.U32 R4, R0, 0x8, RZ ;  /* 0x0000000800047824 */ /* 0x000fe200078e00ff */
[----:B------:R-:W-:-:S02]  /*e940*/  LOP3.LUT R5, R5, 0xffffe000, RZ, 0xc0, !PT ;  /* 0xffffe00005057812 */ /* 0x000fc400078ec0ff */
[----:B------:R-:W-:Y:S02]  /*e950*/  LEA.HI R3, R3, R0, RZ, 0x3 ;  /* 0x0000000003037211 */ /* 0x000fe400078f18ff */
[----:B-----5:R-:W-:Y:S02]  /*e960*/  IADD3 R0, R2, R5, R35 ;  /* 0x0000000502007210 */ /* 0x020fe40007ffe023 */
        /* <DEDUP_REMOVED lines=14> */
[----:B------:R-:W4:Y:S01]  /*ea50*/  LDS.128 R4, [R28+0xc100] ;  /* 0x00c100001c047984 */ /* 0x000f220000000c00 */
[----:B------:R-:W-:-:S02]  /*ea60*/  PRMT R18, R96, 0x5432, R0 ;  /* 0x0000543260127816 */ /* 0x000fc40000000000 */
[----:B------:R-:W-:Y:S02]  /*ea70*/  SHF.R.U64 R3, R62, 0x10, R63 ;  /* 0x000000103e037819 */ /* 0x000fe4000000123f */
[----:B------:R-:W-:Y:S01]  /*ea80*/  SHF.R.U32.HI R15, RZ, 0x10, R65 ;  /* 0x00000010ff0f7819 */ /* 0x000fe20000011641 */
[----:B------:R-:W-:Y:S01]  /*ea90*/  IMAD.U32 R31, R18, 0x10000, RZ ;  /* 0x00010000121f7824 */ /* 0x000fe200078e00ff */
[----:B------:R-:W-:Y:S02]  /*eaa0*/  SHF.R.U32.HI R2, RZ, 0x10, R61 ;  /* 0x00000010ff027819 */ /* 0x000fe4000001163d */
[----:B------:R-:W-:Y:S02]  /*eab0*/  SHF.R.U32.HI R12, RZ, 0x10, R63 ;  /* 0x00000010ff0c7819 */ /* 0x000fe4000001163f */
[C---:B------:R-:W-:Y:S02]  /*eac0*/  PRMT R23, R95.reuse, 0x5432, R14 ;  /* 0x000054325f177816 */ /* 0x040fe4000000000e */
[----:B------:R-:W-:-:S02]  /*ead0*/  PRMT R22, R95, 0x5410, R19 ;  /* 0x000054105f167816 */ /* 0x000fc40000000013 */
[C---:B------:R-:W-:Y:S02]  /*eae0*/  PRMT R25, R97.reuse, 0x5432, R3 ;  /* 0x0000543261197816 */ /* 0x040fe40000000003 */
[----:B------:R-:W-:Y:S01]  /*eaf0*/  PRMT R15, R94, 0x5410, R15 ;  /* 0x000054105e0f7816 */ /* 0x000fe2000000000f */
[----:B------:R-:W-:Y:S01]  /*eb00*/  IMAD.U32 R32, R22, 0x10000, RZ ;  /* 0x0001000016207824 */ /* 0x000fe200078e00ff */
[----:B------:R-:W-:Y:S02]  /*eb10*/  PRMT R17, R96, 0x5410, R2 ;  /* 0x0000541060117816 */ /* 0x000fe40000000002 */
[----:B------:R-:W-:Y:S01]  /*eb20*/  PRMT R24, R97, 0x5410, R12 ;  /* 0x0000541061187816 */ /* 0x000fe2000000000c */
[C---:B------:R-:W-:Y:S01]  /*eb30*/  IMAD.U32 R33, R15.reuse, 0x10000, RZ ;  /* 0x000100000f217824 */ /* 0x040fe200078e00ff */
[----:B------:R-:W-:Y:S02]  /*eb40*/  LOP3.LUT R34, R16, 0xffff0000, RZ, 0xc0, !PT ;  /* 0xffff000010227812 */ /* 0x000fe400078ec0ff */
        /* <DEDUP_REMOVED lines=9> */
[C---:B----4-:R-:W-:Y:S01]  /*ebe0*/  IMAD.U32 R10, R4.reuse, 0x10000, RZ ;  /* 0x00010000040a7824 */ /* 0x050fe200078e00ff */
        /* <DEDUP_REMOVED lines=59> */
.L_x_1103:
[----:B------:R-:W-:Y:S05]  /*efa0*/  BSYNC B0 ;  /* 0x0000000000007941 */ /* 0x000fea0003800000 */
.L_x_1102:
[----:B------:R-:W-:-:S13]  /*efb0*/  ISETP.GE.AND P0, PT, R106, c[0x0][0x27c], PT ;  /* 0x00009f006a007a0c */ /* 0x000fda0003f06270 */
        /* <DEDUP_REMOVED lines=35> */
[----:B------:R-:W-:Y:S02]  /*f1f0*/  PRMT R25, R104, 0x5432, R3 ;  /* 0x0000543268197816 */ /* 0x000fe40000000003 */
        /* <DEDUP_REMOVED lines=75> */
.L_x_1079:
[----:B------:R-:W-:Y:S05]  /*f6b0*/  BSYNC B2 ;  /* 0x0000000000027941 */ /* 0x000fea0003800000 */
.L_x_1061:
[----:B------:R-:W-:Y:S01]  /*f6c0*/  IMAD R0, R108, c[0x0][0x208], RZ ;  /* 0x000082006c007a24 */ /* 0x000fe200078e02ff */
[----:B------:R-:W-:-:S04]  /*f6d0*/  DEPBAR.LE SB0, 0x0 ;  /* 0x000080000000791a */ /* 0x000fc80000000000 */
[C---:B-12---:R-:W-:Y:S01]  /*f6e0*/  IMAD.WIDE.U32 R4, R101.reuse, c[0x0][0x208], RZ ;  /* 0x0000820065047a25 */ /* 0x046fe200078e00ff */
[----:B------:R-:W-:Y:S03]  /*f6f0*/  BAR.SYNC.DEFER_BLOCKING 0x0 ;  /* 0x0000000000007b1d */ /* 0x000fe60000010000 */
[C---:B------:R-:W-:Y:S01]  /*f700*/  IMAD R2, R101.reuse, c[0x0][0x20c], R0 ;  /* 0x0000830065027a24 */ /* 0x040fe200078e0200 */
[----:B------:R-:W-:Y:S01]  /*f710*/  LEA R0, P1, R4, R230, 0x6 ;  /* 0x000000e604007211 */ /* 0x000fe200078230ff */
[----:B------:R-:W-:Y:S01]  /*f720*/  IMAD R100, R101, -0x40, R126 ;  /* 0xffffffc065647824 */ /* 0x000fe200078e027e */
        /* <DEDUP_REMOVED lines=14> */
[C---:B------:R-:W-:Y:S02]  /*f810*/  ISETP.LT.OR P0, PT, R0.reuse, 0x1, P2 ;  /* 0x000000010000780c */ /* 0x040fe40001701670 */
[----:B------:R-:W-:Y:S01]  /*f820*/  LOP3.LUT P1, RZ, R105, 0x2, RZ, 0xc0, !PT ;  /* 0x0000000269ff7812 */ /* 0x000fe2000782c0ff */
[----:B------:R-:W4:Y:S04]  /*f830*/  LDSM.16.M88.4 R16, [R149+0x800] ;  /* 0x000800009510783b */ /* 0x000f280000000200 */
[----:B------:R-:W3:Y:S04]  /*f840*/  LDSM.16.M88.4 R24, [R149+0x1000] ;  /* 0x001000009518783b */ /* 0x000ee80000000200 */
[----:B-----5:R-:W1:Y:S04]  /*f850*/  LDSM.16.M88.4 R32, [R149+0x1800] ;  /* 0x001800009520783b */ /* 0x020e680000000200 */
        /* <DEDUP_REMOVED lines=17> */
[C---:B----4-:R-:W-:Y:S02]  /*f970*/  HMMA.16816.F32.BF16 R40, R8.reuse, R16, RZ ;  /* 0x000000100828723c */ /* 0x050fe400000418ff */
[----:B------:R2:W-:Y:S04]  /*f980*/  LDGSTS.E.BYPASS.LTC128B.128 [R212+0x4100], [R2.64+0x100], !P3 ;  /* 0x0410010002d47fae */ /* 0x0005e8000d901d46 */
[----:B------:R4:W-:Y:S02]  /*f990*/  LDGSTS.E.BYPASS.LTC128B.128 [R212+0x1100], [R12.64], !P2 ;  /* 0x011000000cd47fae */ /* 0x0009e4000d101d46 */
[C---:B------:R-:W-:Y:S02]  /*f9a0*/  HMMA.16816.F32.BF16 R36, R8.reuse, R22, RZ ;  /* 0x000000160824723c */ /* 0x040fe400000418ff */
[----:B------:R4:W-:Y:S04]  /*f9b0*/  LDGSTS.E.BYPASS.LTC128B.128 [R212+0x3100], [R12.64+0x80], !P1 ;  /* 0x031000800cd47fae */ /* 0x0009e8000c901d46 */
[----:B------:R4:W-:Y:S02]  /*f9c0*/  LDGSTS.E.BYPASS.LTC128B.128 [R212+0x5100], [R12.64+0x100], !P0 ;  /* 0x051001000cd47fae */ /* 0x0009e4000c101d46 */
[C---:B---3--:R-:W-:Y:S02]  /*f9d0*/  HMMA.16816.F32.BF16 R48, R8.reuse, R24, RZ ;  /* 0x000000180830723c */ /* 0x048fe400000418ff */
[----:B------:R-:W-:Y:S04]  /*f9e0*/  LDSM.16.M88.4 R20, [R199] ;  /* 0x00000000c714783b */ /* 0x000fe80000000200 */
[----:B------:R-:W3:Y:S02]  /*f9f0*/  LDSM.16.M88.4 R64, [R195] ;  /* 0x00000000c340783b */ /* 0x000ee40000000200 */
        /* <DEDUP_REMOVED lines=9> */
[----:B----4-:R-:W-:Y:S08]  /*fa90*/  HMMA.16816.F32.BF16 R12, R8, R34, RZ ;  /* 0x00000022080c723c */ /* 0x010ff000000418ff */
[C---:B------:R-:W-:Y:S08]  /*faa0*/  HMMA.16816.F32.BF16 R8, R4.reuse, R44, R28 ;  /* 0x0000002c0408723c */ /* 0x040ff0000004181c */
[C---:B------:R-:W-:Y:S08]  /*fab0*/  HMMA.16816.F32.BF16 R32, R4.reuse, R56, R40 ;  /* 0x000000380420723c */ /* 0x040ff00000041828 */
[C---:B------:R-:W-:Y:S08]  /*fac0*/  HMMA.16816.F32.BF16 R28, R4.reuse, R46, R36 ;  /* 0x0000002e041c723c */ /* 0x040ff00000041824 */
[C---:B------:R-:W-:Y:S01]  /*fad0*/  HMMA.16816.F32.BF16 R40, R4.reuse, R60, R48 ;  /* 0x0000003c0428723c */ /* 0x040fe20000041830 */
[----:B------:R-:W1:Y:S07]  /*fae0*/  LDSM.16.M88.4 R48, [R195+0x1800] ;  /* 0x00180000c330783b */ /* 0x000e6e0000000200 */
[C---:B------:R-:W-:Y:S01]  /*faf0*/  HMMA.16816.F32.BF16 R36, R4.reuse, R58, R16 ;  /* 0x0000003a0424723c */ /* 0x040fe20000041810 */
[----:B------:R-:W-:Y:S04]  /*fb00*/  LDSM.16.M88.4 R16, [R198] ;  /* 0x00000000c610783b */ /* 0x000fe80000000200 */
[----:B------:R-:W4:Y:S03]  /*fb10*/  LDSM.16.M88.4 R56, [R192] ;  /* 0x00000000c038783b */ /* 0x000f260000000200 */
[C---:B------:R-:W-:Y:S01]  /*fb20*/  HMMA.16816.F32.BF16 R44, R4.reuse, R62, R24 ;  /* 0x0000003e042c723c */ /* 0x040fe20000041818 */
[----:B------:R-:W1:Y:S07]  /*fb30*/  LDSM.16.M88.4 R60, [R192+0x1800] ;  /* 0x00180000c03c783b */ /* 0x000e6e0000000200 */
[C---:B------:R-:W-:Y:S08]  /*fb40*/  HMMA.16816.F32.BF16 R52, R4.reuse, R68, R52 ;  /* 0x000000440434723c */ /* 0x040ff00000041834 */
[----:B------:R-:W-:Y:S01]  /*fb50*/  HMMA.16816.F32.BF16 R24, R4, R70, R12 ;  /* 0x000000460418723c */ /* 0x000fe2000004180c */
[----:B------:R-:W-:Y:S04]  /*fb60*/  LDSM.16.M88.4 R12, [R196+0x4000] ;  /* 0x00400000c40c783b */ /* 0x000fe80000000200 */
[----:B------:R-:W1:Y:S03]  /*fb70*/  LDSM.16.M88.4 R68, [R149+0x2000] ;  /* 0x002000009544783b */ /* 0x000e660000000200 */
[C---:B---3--:R-:W-:Y:S08]  /*fb80*/  HMMA.16816.F32.BF16 R8, R20.reuse, R64, R8 ;  /* 0x000000401408723c */ /* 0x048ff00000041808 */
        /* <DEDUP_REMOVED lines=10> */
[C---:B----4-:R-:W-:Y:S01]  /*fc30*/  HMMA.16816.F32.BF16 R24, R16.reuse, R56, R8 ;  /* 0x000000381018723c */ /* 0x050fe20000041808 */
        /* <DEDUP_REMOVED lines=198> */
.L_x_1105:
[----:B--234-:R-:W-:Y:S05]  /*108a0*/  BSYNC B0 ;  /* 0x0000000000007941 */ /* 0x01cfea0003800000 */
.L_x_1104:
[----:B-1----:R-:W2:Y:S04]  /*108b0*/  LDL R0, [R1+0x10] ;  /* 0x0000100001007983 */ /* 0x002ea80000100800 */
[----:B------:R-:W3:Y:S01]  /*108c0*/  LDL R188, [R1+0x8] ;  /* 0x0000080001bc7983 */ /* 0x000ee20000100800 */
[----:B------:R-:W-:-:S03]  /*108d0*/  IMAD.IADD R3, R100, 0x1, -R241 ;  /* 0x0000000164037824 */ /* 0x000fc600078e0af1 */
[----:B------:R-:W-:Y:S04]  /*108e0*/  LDSM.16.MT88.4 R28, [R150] ;  /* 0x00000000961c783b */ /* 0x000fe80000004200 */
[----:B------:R-:W-:Y:S04]  /*108f0*/  LDSM.16.MT88.4 R32, [R194+0x2000] ;  /* 0x00200000c220783b */ /* 0x000fe80000004200 */
[----:B------:R-:W-:Y:S04]  /*10900*/  LDSM.16.MT88.4 R36, [R193+0x2000] ;  /* 0x00200000c124783b */ /* 0x000fe80000004200 */
[----:B------:R-:W0:Y:S01]  /*10910*/  LDGDEPBAR ;  /* 0x00000000000079af */ /* 0x000e220000000000 */
[----:B--2---:R-:W-:-:S04]  /*10920*/  IMAD.IADD R0, R0, 0x1, R249 ;  /* 0x0000000100007824 */ /* 0x004fc800078e02f9 */
[----:B------:R-:W-:-:S05]  /*10930*/  @P4 IMAD.HI.U32 R2, R0, c[0x0][0x2c8], RZ ;  /* 0x0000b20000024a27 */ /* 0x000fca00078e00ff */
[----:B------:R-:W-:-:S05]  /*10940*/  @P4 SHF.R.U32.HI R0, RZ, c[0x0][0x2cc], R2 ;  /* 0x0000b300ff004a19 */ /* 0x000fca0000011602 */
[----:B------:R-:W1:Y:S04]  /*10950*/  SHFL.IDX PT, R2, R0, RZ, 0x1c1f ;  /* 0x001c1fff00027589 */ /* 0x000e6800000e0000 */
[----:B------:R2:W4:Y:S02]  /*10960*/  SHFL.IDX PT, R4, R0, 0x1, 0x1c1f ;  /* 0x003c1f0000047f89 */ /* 0x00052400000e0000 */
[----:B--2---:R-:W-:-:S04]  /*10970*/  IMAD.MOV.U32 R0, RZ, RZ, -0x40 ;  /* 0xffffffc0ff007424 */ /* 0x004fc800078e00ff */
[----:B------:R-:W-:-:S05]  /*10980*/  IMAD R0, R101, R0, 0x1 ;  /* 0x0000000165007424 */ /* 0x000fca00078e0200 */
[----:B------:R-:W-:-:S05]  /*10990*/  IADD3 R0, -R241, R0, R126 ;  /* 0x00000000f1007210 */ /* 0x000fca0007ffe17e */
[----:B---3--:R-:W-:-:S04]  /*109a0*/  IMAD.IADD R0, R0, 0x1, -R188 ;  /* 0x0000000100007824 */ /* 0x008fc800078e0abc */
[C---:B-1----:R-:W-:Y:S02]  /*109b0*/  IMAD.IADD R2, R0.reuse, 0x1, R2 ;  /* 0x0000000100027824 */ /* 0x042fe400078e0202 */
[----:B----4-:R-:W-:-:S03]  /*109c0*/  IMAD.IADD R0, R0, 0x1, R4 ;  /* 0x0000000100007824 */ /* 0x010fc600078e0204 */
[C---:B------:R-:W-:Y:S02]  /*109d0*/  IMNMX R2, R3.reuse, R2, PT ;  /* 0x0000000203027217 */ /* 0x040fe40003800200 */
[----:B------:R-:W-:Y:S02]  /*109e0*/  IMNMX R0, R3, R0, PT ;  /* 0x0000000003007217 */ /* 0x000fe40003800200 */
[C---:B------:R-:W-:Y:S02]  /*109f0*/  ISETP.GT.AND P0, PT, R2.reuse, RZ, PT ;  /* 0x000000ff0200720c */ /* 0x040fe40003f04270 */
[C---:B------:R-:W-:Y:S02]  /*10a00*/  ISETP.GT.AND P1, PT, R2.reuse, 0x1, PT ;  /* 0x000000010200780c */ /* 0x040fe40003f24270 */
[----:B------:R-:W-:Y:S02]  /*10a10*/  FSEL R6, R81, -INF , P0 ;  /* 0xff80000051067808 */ /* 0x000fe40000000000 */
[----:B------:R-:W-:-:S02]  /*10a20*/  ISETP.GT.AND P0, PT, R2, 0x9, PT ;  /* 0x000000090200780c */ /* 0x000fc40003f04270 */
        /* <DEDUP_REMOVED lines=16> */
[----:B------:R-:W-:Y:S02]  /*10b30*/  ISETP.GT.AND P2, PT, R2, 0x28, PT ;  /* 0x000000280200780c */ /* 0x000fe40003f44270 */
[----:B------:R-:W-:-:S02]  /*10b40*/  FSEL R116, R24, -INF , P0 ;  /* 0xff80000018747808 */ /* 0x000fc40000000000 */
[C---:B------:R-:W-:Y:S02]  /*10b50*/  ISETP.GT.AND P1, PT, R2.reuse, 0x30, PT ;  /* 0x000000300200780c */ /* 0x040fe40003f24270 */
[----:B------:R-:W-:Y:S02]  /*10b60*/  ISETP.GT.AND P0, PT, R2, 0x31, PT ;  /* 0x000000310200780c */ /* 0x000fe40003f04270 */
[----:B------:R-:W-:Y:S02]  /*10b70*/  FMNMX.FTZ R3, R12, R3, !PT ;  /* 0x000000030c037209 */ /* 0x000fe40007810000 */
[----:B------:R-:W-:Y:S02]  /*10b80*/  FSEL R104, R25, -INF , P3 ;  /* 0xff80000019687808 */ /* 0x000fe40001800000 */
[----:B------:R-:W-:Y:S02]  /*10b90*/  ISETP.GT.AND P3, PT, R2, 0x29, PT ;  /* 0x000000290200780c */ /* 0x000fe40003f64270 */
[----:B------:R-:W-:-:S02]  /*10ba0*/  FSEL R124, R18, -INF , P2 ;  /* 0xff800000127c7808 */ /* 0x000fc40001000000 */
[----:B------:R-:W-:Y:S02]  /*10bb0*/  FSEL R236, R16, -INF , P1 ;  /* 0xff80000010ec7808 */ /* 0x000fe40000800000 */
[----:B------:R-:W-:Y:S02]  /*10bc0*/  ISETP.GT.AND P2, PT, R2, 0x39, PT ;  /* 0x000000390200780c */ /* 0x000fe40003f44270 */
[----:B------:R-:W-:Y:S02]  /*10bd0*/  FSEL R244, R10, -INF , P0 ;  /* 0xff8000000af47808 */ /* 0x000fe40000000000 */
[C---:B------:R-:W-:Y:S02]  /*10be0*/  ISETP.GT.AND P1, PT, R0.reuse, RZ, PT ;  /* 0x000000ff0000720c */ /* 0x040fe40003f24270 */
[----:B------:R-:W-:Y:S02]  /*10bf0*/  ISETP.GT.AND P0, PT, R0, 0x1, PT ;  /* 0x000000010000780c */ /* 0x000fe40003f04270 */
[----:B------:R-:W-:-:S02]  /*10c00*/  FMNMX.FTZ R3, R41, R3, !PT ;  /* 0x0000000329037209 */ /* 0x000fc40007810000 */
[----:B------:R-:W-:Y:S02]  /*10c10*/  FSEL R125, R17, -INF , P3 ;  /* 0xff800000117d7808 */ /* 0x000fe40001800000 */
[----:B------:R-:W-:Y:S02]  /*10c20*/  ISETP.GT.AND P3, PT, R2, 0x38, PT ;  /* 0x000000380200780c */ /* 0x000fe40003f64270 */
[----:B------:R-:W-:Y:S02]  /*10c30*/  FSEL R246, R8, -INF , P2 ;  /* 0xff80000008f67808 */ /* 0x000fe40001000000 */
[----:B------:R-:W-:Y:S02]  /*10c40*/  ISETP.GT.AND P2, PT, R0, 0x8, PT ;  /* 0x000000080000780c */ /* 0x000fe40003f44270 */
[----:B------:R-:W-:Y:S02]  /*10c50*/  FSEL R8, R80, -INF , P1 ;  /* 0xff80000050087808 */ /* 0x000fe40000800000 */
[----:B------:R-:W-:-:S02]  /*10c60*/  FSEL R10, R72, -INF , P0 ;  /* 0xff800000480a7808 */ /* 0x000fc40000000000 */
[----:B------:R-:W-:Y:S02]  /*10c70*/  FMNMX.FTZ R3, R42, R3, !PT ;  /* 0x000000032a037209 */ /* 0x000fe40007810000 */
[----:B------:R-:W-:Y:S02]  /*10c80*/  FSEL R245, R9, -INF , P3 ;  /* 0xff80000009f57808 */ /* 0x000fe40001800000 */
        /* <DEDUP_REMOVED lines=45> */
[C---:B------:R-:W-:Y:S01]  /*10f60*/  ISETP.GT.AND P1, PT, R0.reuse, 0x38, PT ;  /* 0x000000380000780c */ /* 0x040fe20003f24270 */
        /* <DEDUP_REMOVED lines=59> */
[----:B------:R-:W5:Y:S07]  /*11320*/  LDSM.16.MT88.4 R8, [R193+0x4000] ;  /* 0x00400000c108783b */ /* 0x000f6e0000004200 */
[----:B------:R-:W-:Y:S01]  /*11330*/  HMMA.16816.F32.BF16 R112, R4, R16, RZ ;  /* 0x000000100470723c */ /* 0x000fe200000418ff */
[----:B-1----:R-:W-:-:S07]  /*11340*/  FFMA.FTZ R3, R47, c[0x0][0x2d0], -R2 ;  /* 0x0000b4002f037a23 */ /* 0x002fce0000010802 */
        /* <DEDUP_REMOVED lines=10> */
[----:B------:R-:W-:Y:S01]  /*113f0*/  LDSM.16.MT88.4 R28, [R194+0x800] ;  /* 0x00080000c21c783b */ /* 0x000fe20000004200 */
[----:B--2---:R-:W-:-:S06]  /*11400*/  FFMA.FTZ R3, R43, c[0x0][0x2d0], -R0 ;  /* 0x0000b4002b037a23 */ /* 0x004fcc0000010800 */
[C---:B------:R-:W-:Y:S01]  /*11410*/  HMMA.16816.F32.BF16 R56, R4.reuse, R32, RZ ;  /* 0x000000200438723c */ /* 0x040fe200000418ff */
[----:B------:R2:W1:Y:S07]  /*11420*/  MUFU.EX2 R252, R3 ;  /* 0x0000000300fc7308 */ /* 0x00046e0000000800 */
[C---:B------:R-:W-:Y:S01]  /*11430*/  HMMA.16816.F32.BF16 R52, R4.reuse, R34, RZ ;  /* 0x000000220434723c */ /* 0x040fe200000418ff */
[----:B------:R-:W1:Y:S07]  /*11440*/  LDSM.16.MT88.4 R32, [R151+0x800] ;  /* 0x000800009720783b */ /* 0x000e6e0000004200 */
[----:B---3--:R-:W-:Y:S01]  /*11450*/  HMMA.16816.F32.BF16 R96, R4, R20, RZ ;  /* 0x000000140460723c */ /* 0x008fe200000418ff */
[----:B--2---:R-:W-:-:S04]  /*11460*/  FFMA.FTZ R3, R45, c[0x0][0x2d0], -R0 ;  /* 0x0000b4002d037a23 */ /* 0x004fc80000010800 */
[----:B------:R2:W-:Y:S03]  /*11470*/  MUFU.EX2 R250, R3 ;  /* 0x0000000300fa7308 */ /* 0x0005e60000000800 */
[C---:B------:R-:W-:Y:S01]  /*11480*/  HMMA.16816.F32.BF16 R128, R4.reuse, R22, RZ ;  /* 0x000000160480723c */ /* 0x040fe200000418ff */
[----:B------:R-:W3:Y:S07]  /*11490*/  LDSM.16.MT88.4 R20, [R193+0x800] ;  /* 0x00080000c114783b */ /* 0x000eee0000004200 */
[----:B----4-:R-:W-:Y:S01]  /*114a0*/  HMMA.16816.F32.BF16 R136, R4, R12, RZ ;  /* 0x0000000c0488723c */ /* 0x010fe200000418ff */
[----:B--2---:R-:W-:-:S07]  /*114b0*/  FFMA.FTZ R3, R44, c[0x0][0x2d0], -R0 ;  /* 0x0000b4002c037a23 */ /* 0x004fce0000010800 */
[C---:B------:R-:W-:Y:S01]  /*114c0*/  HMMA.16816.F32.BF16 R156, R4.reuse, R14, RZ ;  /* 0x0000000e049c723c */ /* 0x040fe200000418ff */
[----:B------:R-:W2:Y:S01]  /*114d0*/  LDSM.16.MT88.4 R12, [R151+0x2800] ;  /* 0x00280000970c783b */ /* 0x000ea20000004200 */
[----:B------:R4:W1:Y:S06]  /*114e0*/  MUFU.EX2 R189, R3 ;  /* 0x0000000300bd7308 */ /* 0x00086c0000000800 */
[C---:B-----5:R-:W-:Y:S08]  /*114f0*/  HMMA.16816.F32.BF16 R160, R4.reuse, R8, RZ ;  /* 0x0000000804a0723c */ /* 0x060ff000000418ff */
[----:B------:R-:W-:Y:S01]  /*11500*/  HMMA.16816.F32.BF16 R152, R4, R10, RZ ;  /* 0x0000000a0498723c */ /* 0x000fe200000418ff */
[----:B------:R-:W5:Y:S01]  /*11510*/  LDSM.16.MT88.4 R8, [R194+0x2800] ;  /* 0x00280000c208783b */ /* 0x000f620000004200 */
[----:B----4-:R-:W-:-:S04]  /*11520*/  FFMA.FTZ R3, R104, c[0x0][0x2d0], -R2 ;  /* 0x0000b40068037a23 */ /* 0x010fc80000010802 */
[----:B------:R4:W-:Y:S02]  /*11530*/  MUFU.EX2 R224, R3 ;  /* 0x0000000300e07308 */ /* 0x0009e40000000800 */
[C---:B------:R-:W-:Y:S08]  /*11540*/  HMMA.16816.F32.BF16 R48, R4.reuse, R36, RZ ;  /* 0x000000240430723c */ /* 0x040ff000000418ff */
[----:B------:R-:W-:Y:S01]  /*11550*/  HMMA.16816.F32.BF16 R36, R4, R38, RZ ;  /* 0x000000260424723c */ /* 0x000fe200000418ff */
[----:B----4-:R-:W-:-:S07]  /*11560*/  FFMA.FTZ R3, R116, c[0x0][0x2d0], -R2 ;  /* 0x0000b40074037a23 */ /* 0x010fce0000010802 */
[C---:B-1----:R-:W-:Y:S01]  /*11570*/  HMMA.16816.F32.BF16 R40, R4.reuse, R16, RZ ;  /* 0x000000100428723c */ /* 0x042fe200000418ff */
[----:B------:R1:W4:Y:S07]  /*11580*/  MUFU.EX2 R215, R3 ;  /* 0x0000000300d77308 */ /* 0x00032e0000000800 */
        /* <DEDUP_REMOVED lines=10> */
[----:B------:R-:W2:Y:S01]  /*11630*/  LDSM.16.MT88.4 R24, [R193+0x2800] ;  /* 0x00280000c118783b */ /* 0x000ea20000004200 */
[----:B-1----:R-:W-:-:S04]  /*11640*/  FFMA.FTZ R3, R125, c[0x0][0x2d0], -R2 ;  /* 0x0000b4007d037a23 */ /* 0x002fc80000010802 */
[----:B------:R1:W-:Y:S01]  /*11650*/  MUFU.EX2 R213, R3 ;  /* 0x0000000300d57308 */ /* 0x0003e20000000800 */
[----:B------:R-:W-:Y:S01]  /*11660*/  IMAD.MOV.U32 R71, RZ, RZ, R167 ;  /* 0x000000ffff477224 */ /* 0x000fe200078e00a7 */
[----:B------:R-:W-:Y:S01]  /*11670*/  HMMA.16816.F32.BF16 R180, R4, R34, R92 ;  /* 0x0000002204b4723c */ /* 0x000fe2000004185c */
[----:B------:R-:W-:Y:S02]  /*11680*/  IMAD.MOV.U32 R70, RZ, RZ, R166 ;  /* 0x000000ffff467224 */ /* 0x000fe400078e00a6 */
[----:B------:R-:W-:Y:S02]  /*11690*/  IMAD.MOV.U32 R69, RZ, RZ, R165 ;  /* 0x000000ffff457224 */ /* 0x000fe400078e00a5 */
[----:B------:R-:W-:-:S03]  /*116a0*/  IMAD.MOV.U32 R68, RZ, RZ, R164 ;  /* 0x000000ffff447224 */ /* 0x000fc600078e00a4 */
[----:B------:R-:W-:Y:S01]  /*116b0*/  HMMA.16816.F32.BF16 R120, R4, R28, R120 ;  /* 0x0000001c0478723c */ /* 0x000fe20000041878 */
[----:B-1----:R-:W-:-:S07]  /*116c0*/  FFMA.FTZ R3, R105, c[0x0][0x2d0], -R0 ;  /* 0x0000b40069037a23 */ /* 0x002fce0000010800 */
        /* <DEDUP_REMOVED lines=8> */
[C---:B-----5:R-:W-:Y:S08]  /*11750*/  HMMA.16816.F32.BF16 R84, R4.reuse, R8, R56 ;  /* 0x000000080454723c */ /* 0x060ff00000041838 */
[C---:B------:R-:W-:Y:S01]  /*11760*/  HMMA.16816.F32.BF16 R64, R4.reuse, R10, R52 ;  /* 0x0000000a0440723c */ /* 0x040fe20000041834 */
[----:B------:R-:W5:Y:S07]  /*11770*/  LDSM.16.MT88.4 R8, [R193+0x4800] ;  /* 0x00480000c108783b */ /* 0x000f6e0000004200 */
[C---:B------:R-:W-:Y:S08]  /*11780*/  HMMA.16816.F32.BF16 R52, R4.reuse, R24, R48 ;  /* 0x000000180434723c */ /* 0x040ff00000041830 */
[C---:B------:R-:W-:Y:S01]  /*11790*/  HMMA.16816.F32.BF16 R56, R4.reuse, R26, R36 ;  /* 0x0000001a0438723c */ /* 0x040fe20000041824 */
[----:B------:R-:W4:Y:S07]  /*117a0*/  LDSM.16.MT88.4 R24, [R194+0x1000] ;  /* 0x00100000c218783b */ /* 0x000f2e0000004200 */
[C---:B-1----:R-:W-:Y:S07]  /*117b0*/  HMMA.16816.F32.BF16 R36, R4.reuse, R30, R128 ;  /* 0x0000001e0424723c */ /* 0x042fee0000041880 */
[----:B------:R-:W-:Y:S01]  /*117c0*/  IMAD.MOV.U32 R129, RZ, RZ, R141 ;  /* 0x000000ffff817224 */ /* 0x000fe200078e008d */
[----:B---3--:R-:W-:Y:S01]  /*117d0*/  HMMA.16816.F32.BF16 R44, R4, R20, R40 ;  /* 0x00000014042c723c */ /* 0x008fe20000041828 */
[----:B------:R1:W-:Y:S01]  /*117e0*/  MUFU.EX2 R141, R3 ;  /* 0x00000003008d7308 */ /* 0x0003e20000000800 */
[----:B------:R-:W-:-:S02]  /*117f0*/  IMAD.MOV.U32 R128, RZ, RZ, R140 ;  /* 0x000000ffff807224 */ /* 0x000fc400078e008c */
[----:B------:R-:W-:Y:S02]  /*11800*/  IMAD.MOV.U32 R130, RZ, RZ, R127 ;  /* 0x000000ffff827224 */ /* 0x000fe400078e007f */
[----:B------:R-:W-:Y:S02]  /*11810*/  IMAD.MOV.U32 R131, RZ, RZ, R190 ;  /* 0x000000ffff837224 */ /* 0x000fe400078e00be */
[C---:B------:R-:W-:Y:S01]  /*11820*/  HMMA.16816.F32.BF16 R48, R4.reuse, R28, R96 ;  /* 0x0000001c0430723c */ /* 0x040fe20000041860 */
[----:B------:R-:W-:Y:S06]  /*11830*/  LDSM.16.MT88.4 R28, [R151+0x1000] ;  /* 0x00100000971c783b */ /* 0x000fec0000004200 */
[----:B------:R-:W-:Y:S01]  /*11840*/  IMAD.MOV.U32 R99, RZ, RZ, R70 ;  /* 0x000000ffff637224 */ /* 0x000fe200078e0046 */
[----:B--2---:R-:W-:Y:S01]  /*11850*/  HMMA.16816.F32.BF16 R40, R4, R12, R136 ;  /* 0x0000000c0428723c */ /* 0x004fe20000041888 */
[----:B-1----:R-:W-:-:S02]  /*11860*/  FFMA.FTZ R3, R117, c[0x0][0x2d0], -R0 ;  /* 0x0000b40075037a23 */ /* 0x002fc40000010800 */
[----:B------:R-:W-:Y:S02]  /*11870*/  IMAD.MOV.U32 R97, RZ, RZ, R223 ;  /* 0x000000ffff617224 */ /* 0x000fe400078e00df */
[----:B------:R1:W2:Y:S01]  /*11880*/  MUFU.EX2 R140, R3 ;  /* 0x00000003008c7308 */ /* 0x0002a20000000800 */
[----:B------:R-:W-:Y:S02]  /*11890*/  IMAD.MOV.U32 R98, RZ, RZ, R222 ;  /* 0x000000ffff627224 */ /* 0x000fe400078e00de */
[----:B------:R-:W-:Y:S01]  /*118a0*/  HMMA.16816.F32.BF16 R216, R4, R16, R108 ;  /* 0x0000001004d8723c */ /* 0x000fe2000004186c */
[----:B------:R-:W-:Y:S02]  /*118b0*/  IMAD.MOV.U32 R139, RZ, RZ, R68 ;  /* 0x000000ffff8b7224 */ /* 0x000fe400078e0044 */
[----:B------:R-:W-:Y:S02]  /*118c0*/  IMAD.MOV.U32 R138, RZ, RZ, R69 ;  /* 0x000000ffff8a7224 */ /* 0x000fe400078e0045 */
[----:B------:R-:W-:-:S02]  /*118d0*/  IMAD.MOV.U32 R137, RZ, RZ, R71 ;  /* 0x000000ffff897224 */ /* 0x000fc400078e0047 */
[----:B------:R-:W-:Y:S01]  /*118e0*/  IMAD.MOV.U32 R136, RZ, RZ, R221 ;  /* 0x000000ffff887224 */ /* 0x000fe200078e00dd */
[----:B------:R-:W-:Y:S01]  /*118f0*/  HMMA.16816.F32.BF16 R112, R4, R18, R80 ;  /* 0x000000120470723c */ /* 0x000fe20000041850 */
[----:B------:R-:W3:Y:S01]  /*11900*/  LDSM.16.MT88.4 R16, [R150+0x1000] ;  /* 0x001000009610783b */ /* 0x000ee20000004200 */
[----:B------:R-:W-:Y:S02]  /*11910*/  IMAD.MOV.U32 R96, RZ, RZ, R220 ;  /* 0x000000ffff607224 */ /* 0x000fe400078e00dc */
[----:B-1----:R-:W-:-:S04]  /*11920*/  FFMA.FTZ R3, R118, c[0x0][0x2d0], -R0 ;  /* 0x0000b40076037a23 */ /* 0x002fc80000010800 */
[C---:B------:R-:W-:Y:S01]  /*11930*/  HMMA.16816.F32.BF16 R68, R4.reuse, R14, R156 ;  /* 0x0000000e0444723c */ /* 0x040fe2000004189c */
[----:B------:R-:W1:Y:S01]  /*11940*/  LDSM.16.MT88.4 R12, [R193+0x1000] ;  /* 0x00100000c10c783b */ /* 0x000e620000004200 */
[----:B------:R2:W-:Y:S05]  /*11950*/  MUFU.EX2 R105, R3 ;  /* 0x0000000300697308 */ /* 0x0005ea0000000800 */
[----:B------:R-:W-:Y:S01]  /*11960*/  IMAD.MOV.U32 R156, RZ, RZ, R126 ;  /* 0x000000ffff9c7224 */ /* 0x000fe200078e007e */
[----:B------:R-:W-:Y:S01]  /*11970*/  HMMA.16816.F32.BF16 R164, R4, R32, R60 ;  /* 0x0000002004a4723c */ /* 0x000fe2000004183c */
[----:B------:R-:W-:Y:S02]  /*11980*/  IMAD.MOV.U32 R159, RZ, RZ, R191 ;  /* 0x000000ffff9f7224 */ /* 0x000fe400078e00bf */
[----:B------:R-:W-:-:S02]  /*11990*/  IMAD.MOV.U32 R158, RZ, RZ, R189 ;  /* 0x000000ffff9e7224 */ /* 0x000fc400078e00bd */
[----:B------:R-:W-:-:S03]  /*119a0*/  IMAD.MOV.U32 R157, RZ, RZ, R188 ;  /* 0x000000ffff9d7224 */ /* 0x000fc600078e00bc */
[----:B-----5:R-:W-:Y:S01]  /*119b0*/  HMMA.16816.F32.BF16 R72, R4, R8, R160 ;  /* 0x000000080448723c */ /* 0x020fe200000418a0 */
[----:B--2---:R-:W-:-:S04]  /*119c0*/  FFMA.FTZ R3, R119, c[0x0][0x2d0], -R0 ;  /* 0x0000b40077037a23 */ /* 0x004fc80000010800 */
[----:B------:R2:W5:Y:S03]  /*119d0*/  MUFU.EX2 R104, R3 ;  /* 0x0000000300687308 */ /* 0x0005660000000800 */
[C---:B------:R-:W-:Y:S01]  /*119e0*/  HMMA.16816.F32.BF16 R60, R4.reuse, R10, R152 ;  /* 0x0000000a043c723c */ /* 0x040fe20000041898 */
[----:B------:R-:W1:Y:S07]  /*119f0*/  LDSM.16.MT88.4 R8, [R150+0x3000] ;  /* 0x003000009608783b */ /* 0x000e6e0000004200 */
[----:B------:R-:W-:Y:S01]  /*11a00*/  HMMA.16816.F32.BF16 R32, R4, R22, R132 ;  /* 0x000000160420723c */ /* 0x000fe20000041884 */
[----:B------:R-:W-:Y:S01]  /*11a10*/  LDSM.16.MT88.4 R20, [R194+0x3000] ;  /* 0x00300000c214783b */ /* 0x000fe20000004200 */
[----:B--2---:R-:W-:-:S05]  /*11a20*/  FFMA.FTZ R3, R236, c[0x0][0x2d0], -R2 ;  /* 0x0000b400ec037a23 */ /* 0x004fca0000010802 */
[----:B----4-:R-:W-:Y:S01]  /*11a30*/  F2FP.BF16.PACK_AB R4, R215, R224 ;  /* 0x000000e0d704723e */ /* 0x010fe200000010ff */
[----:B------:R-:W-:Y:S01]  /*11a40*/  IMAD.MOV.U32 R236, RZ, RZ, R156 ;  /* 0x000000ffffec7224 */ /* 0x000fe200078e009c */
[----:B------:R-:W-:Y:S02]  /*11a50*/  F2FP.BF16.PACK_AB R5, R140, R141 ;  /* 0x0000008d8c05723e */ /* 0x000fe400000010ff */
[----:B------:R-:W-:Y:S02]  /*11a60*/  F2FP.BF16.PACK_AB R6, R213, R214 ;  /* 0x000000d6d506723e */ /* 0x000fe400000010ff */
[----:B-----5:R-:W-:-:S07]  /*11a70*/  F2FP.BF16.PACK_AB R7, R104, R105 ;  /* 0x000000696807723e */ /* 0x020fce00000010ff */
[C---:B------:R-:W-:Y:S01]  /*11a80*/  HMMA.16816.F32.BF16 R124, R4.reuse, R24, R120 ;  /* 0x00000018047c723c */ /* 0x040fe20000041878 */
[----:B------:R-:W-:Y:S07]  /*11a90*/  LDSM.16.MT88.4 R120, [R151+0x1800] ;  /* 0x001800009778783b */ /* 0x000fee0000004200 */
[C---:B------:R-:W-:Y:S01]  /*11aa0*/  HMMA.16816.F32.BF16 R80, R4.reuse, R26, R176 ;  /* 0x0000001a0450723c */ /* 0x040fe200000418b0 */
[----:B------:R-:W2:Y:S07]  /*11ab0*/  LDSM.16.MT88.4 R24, [R193+0x3000] ;  /* 0x00300000c118783b */ /* 0x000eae0000004200 */
[C---:B---3--:R-:W-:Y:S08]  /*11ac0*/  HMMA.16816.F32.BF16 R108, R4.reuse, R16, R168 ;  /* 0x00000010046c723c */ /* 0x048ff000000418a8 */
[C---:B------:R-:W-:Y:S01]  /*11ad0*/  HMMA.16816.F32.BF16 R76, R4.reuse, R18, R76 ;  /* 0x00000012044c723c */ /* 0x040fe2000004184c */
[----:B------:R-:W3:Y:S07]  /*11ae0*/  LDSM.16.MT88.4 R16, [R151+0x3000] ;  /* 0x003000009710783b */ /* 0x000eee0000004200 */
[C---:B-1----:R-:W-:Y:S08]  /*11af0*/  HMMA.16816.F32.BF16 R132, R4.reuse, R12, R184 ;  /* 0x0000000c0484723c */ /* 0x042ff000000418b8 */
[C---:B------:R-:W-:Y:S01]  /*11b00*/  HMMA.16816.F32.BF16 R172, R4.reuse, R14, R172 ;  /* 0x0000000e04ac723c */ /* 0x040fe200000418ac */
[----:B------:R-:W1:Y:S07]  /*11b10*/  LDSM.16.MT88.4 R12, [R150+0x5000] ;  /* 0x00500000960c783b */ /* 0x000e6e0000004200 */
[C---:B------:R-:W-:Y:S08]  /*11b20*/  HMMA.16816.F32.BF16 R216, R4.reuse, R8, R216 ;  /* 0x0000000804d8723c */ /* 0x040ff000000418d8 */
[C---:B------:R-:W-:Y:S01]  /*11b30*/  HMMA.16816.F32.BF16 R220, R4.reuse, R10, R112 ;  /* 0x0000000a04dc723c */ /* 0x040fe20000041870 */
[----:B------:R-:W4:Y:S04]  /*11b40*/  LDSM.16.MT88.4 R8, [R151+0x5000] ;  /* 0x005000009708783b */ /* 0x000f280000004200 */
[----:B------:R-:W-:Y:S03]  /*11b50*/  LDSM.16.MT88.4 R112, [R150+0x1800] ;  /* 0x001800009670783b */ /* 0x000fe60000004200 */
[C---:B--2---:R-:W-:Y:S01]  /*11b60*/  HMMA.16816.F32.BF16 R176, R4.reuse, R24, R52 ;  /* 0x0000001804b0723c */ /* 0x044fe20000041834 */
[----:B------:R2:W-:Y:S06]  /*11b70*/  MUFU.EX2 R24, R3 ;  /* 0x0000000300187308 */ /* 0x0005ec0000000800 */
[----:B------:R-:W-:Y:S01]  /*11b80*/  IMAD.MOV.U32 R25, RZ, RZ, R139 ;  /* 0x000000ffff197224 */ /* 0x000fe200078e008b */
[C---:B------:R-:W-:Y:S01]  /*11b90*/  HMMA.16816.F32.BF16 R168, R4.reuse, R26, R56 ;  /* 0x0000001a04a8723c */ /* 0x040fe20000041838 */
[----:B------:R-:W-:Y:S06]  /*11ba0*/  LDSM.16.MT88.4 R56, [R194+0x3800] ;  /* 0x00380000c238783b */ /* 0x000fec0000004200 */
[----:B------:R-:W-:Y:S01]  /*11bb0*/  IMAD.MOV.U32 R27, RZ, RZ, R157 ;  /* 0x000000ffff1b7224 */ /* 0x000fe200078e009d */
[----:B---3--:R-:W-:Y:S01]  /*11bc0*/  HMMA.16816.F32.BF16 R188, R4, R16, R92 ;  /* 0x0000001004bc723c */ /* 0x008fe2000004185c */
[----:B--2---:R-:W-:-:S02]  /*11bd0*/  FFMA.FTZ R3, R244, c[0x0][0x2d0], -R2 ;  /* 0x0000b400f4037a23 */ /* 0x004fc40000010802 */
[----:B------:R-:W-:Y:S02]  /*11be0*/  IMAD.MOV.U32 R26, RZ, RZ, R158 ;  /* 0x000000ffff1a7224 */ /* 0x000fe400078e009e */
[----:B------:R-:W-:-:S03]  /*11bf0*/  IMAD.MOV.U32 R244, RZ, RZ, R159 ;  /* 0x000000fffff47224 */ /* 0x000fc600078e009f */
[C---:B------:R-:W-:Y:S01]  /*11c00*/  HMMA.16816.F32.BF16 R88, R4.reuse, R18, R88 ;  /* 0x000000120458723c */ /* 0x040fe20000041858 */
[----:B------:R-:W2:Y:S07]  /*11c10*/  LDSM.16.MT88.4 R16, [R194+0x5000] ;  /* 0x00500000c210783b */ /* 0x000eae0000004200 */
[C---:B------:R-:W-:Y:S08]  /*11c20*/  HMMA.16816.F32.BF16 R116, R4.reuse, R28, R164 ;  /* 0x0000001c0474723c */ /* 0x040ff000000418a4 */
[C---:B-1----:R-:W-:Y:S01]  /*11c30*/  HMMA.16816.F32.BF16 R156, R4.reuse, R12, R48 ;  /* 0x0000000c049c723c */ /* 0x042fe20000041830 */
[----:B------:R-:W-:Y:S07]  /*11c40*/  LDSM.16.MT88.4 R48, [R151+0x3800] ;  /* 0x003800009730783b */ /* 0x000fee0000004200 */
[C---:B------:R-:W-:Y:S01]  /*11c50*/  HMMA.16816.F32.BF16 R92, R4.reuse, R14, R36 ;  /* 0x0000000e045c723c */ /* 0x040fe20000041824 */
[----:B------:R-:W1:Y:S07]  /*11c60*/  LDSM.16.MT88.4 R12, [R193+0x5000] ;  /* 0x00500000c10c783b */ /* 0x000e6e0000004200 */
[C---:B------:R-:W-:Y:S08]  /*11c70*/  HMMA.16816.F32.BF16 R28, R4.reuse, R30, R180 ;  /* 0x0000001e041c723c */ /* 0x040ff000000418b4 */
[C---:B------:R-:W-:Y:S01]  /*11c80*/  HMMA.16816.F32.BF16 R180, R4.reuse, R22, R64 ;  /* 0x0000001604b4723c */ /* 0x040fe20000041840 */
[----:B------:R3:W5:Y:S01]  /*11c90*/  MUFU.EX2 R23, R3 ;  /* 0x0000000300177308 */ /* 0x0007620000000800 */
[----:B------:R-:W-:Y:S06]  /*11ca0*/  LDSM.16.MT88.4 R64, [R193+0x3800] ;  /* 0x00380000c140783b */ /* 0x000fec0000004200 */
[C---:B------:R-:W-:Y:S08]  /*11cb0*/  HMMA.16816.F32.BF16 R184, R4.reuse, R20, R84 ;  /* 0x0000001404b8723c */ /* 0x040ff00000041854 */
[----:B----4-:R-:W-:Y:S01]  /*11cc0*/  HMMA.16816.F32.BF16 R32, R4, R10, R32 ;  /* 0x0000000a0420723c */ /* 0x010fe20000041820 */
[----:B---3--:R-:W-:-:S02]  /*11cd0*/  FFMA.FTZ R3, R245, c[0x0][0x2d0], -R2 ;  /* 0x0000b400f5037a23 */ /* 0x008fc40000010802 */
[----:B------:R-:W-:Y:S02]  /*11ce0*/  FFMA.FTZ R2, R246, c[0x0][0x2d0], -R2 ;  /* 0x0000b400f6027a23 */ /* 0x000fe40000010802 */
[----:B------:R3:W-:Y:S01]  /*11cf0*/  MUFU.EX2 R22, R3 ;  /* 0x0000000300167308 */ /* 0x0007e20000000800 */
[----:B------:R-:W-:Y:S02]  /*11d00*/  IMAD.MOV.U32 R246, RZ, RZ, R138 ;  /* 0x000000fffff67224 */ /* 0x000fe400078e008a */
[----:B------:R-:W-:Y:S01]  /*11d10*/  IMAD.MOV.U32 R11, RZ, RZ, R129 ;  /* 0x000000ffff0b7224 */ /* 0x000fe200078e0081 */
[----:B------:R-:W-:Y:S01]  /*11d20*/  HMMA.16816.F32.BF16 R84, R4, R8, R44 ;  /* 0x000000080454723c */ /* 0x000fe2000004182c */
[----:B------:R-:W-:-:S03]  /*11d30*/  IMAD.MOV.U32 R245, RZ, RZ, R136 ;  /* 0x000000fffff57224 */ /* 0x000fc600078e0088 */
[----:B------:R4:W1:Y:S04]  /*11d40*/  MUFU.EX2 R21, R2 ;  /* 0x0000000200157308 */ /* 0x0008680000000800 */
[----:B--2---:R-:W-:Y:S01]  /*11d50*/  HMMA.16816.F32.BF16 R152, R4, R16, R40 ;  /* 0x000000100498723c */ /* 0x004fe20000041828 */
[----:B------:R-:W-:Y:S01]  /*11d60*/  LDSM.16.MT88.4 R40, [R150+0x3800] ;  /* 0x003800009628783b */ /* 0x000fe20000004200 */
[----:B---3--:R-:W-:-:S03]  /*11d70*/  IMAD.MOV.U32 R3, RZ, RZ, R137 ;  /* 0x000000ffff037224 */ /* 0x008fc600078e0089 */
[----:B------:R-:W-:Y:S03]  /*11d80*/  LDSM.16.MT88.4 R136, [R193+0x1800] ;  /* 0x00180000c188783b */ /* 0x000fe60000004200 */
[C---:B------:R-:W-:Y:S01]  /*11d90*/  HMMA.16816.F32.BF16 R16, R4.reuse, R18, R68 ;  /* 0x000000120410723c */ /* 0x040fe20000041844 */
[----:B----4-:R-:W-:Y:S02]  /*11da0*/  FFMA.FTZ R2, R225, c[0x0][0x2d0], -R0 ;  /* 0x0000b400e1027a23 */ /* 0x010fe40000010800 */
[----:B------:R-:W-:Y:S02]  /*11db0*/  IMAD.MOV.U32 R225, RZ, RZ, R128 ;  /* 0x000000ffffe17224 */ /* 0x000fe400078e0080 */
[----:B------:R2:W-:Y:S03]  /*11dc0*/  MUFU.EX2 R20, R2 ;  /* 0x0000000200147308 */ /* 0x0005e60000000800 */
[C---:B-1----:R-:W-:Y:S01]  /*11dd0*/  HMMA.16816.F32.BF16 R164, R4.reuse, R12, R72 ;  /* 0x0000000c04a4723c */ /* 0x042fe20000041848 */
[----:B------:R-:W-:Y:S07]  /*11de0*/  LDSM.16.MT88.4 R72, [R150+0x5800] ;  /* 0x005800009648783b */ /* 0x000fee0000004200 */
[----:B------:R-:W-:Y:S01]  /*11df0*/  HMMA.16816.F32.BF16 R160, R4, R14, R60 ;  /* 0x0000000e04a0723c */ /* 0x000fe2000004183c */
[----:B------:R-:W-:Y:S01]  /*11e00*/  LDSM.16.MT88.4 R12, [R193+0x5800] ;  /* 0x00580000c10c783b */ /* 0x000fe20000004200 */
[----:B--2---:R-:W-:-:S02]  /*11e10*/  FFMA.FTZ R2, R228, c[0x0][0x2d0], -R0 ;  /* 0x0000b400e4027a23 */ /* 0x004fc40000010800 */
[----:B------:R-:W-:Y:S02]  /*11e20*/  IMAD.MOV.U32 R228, RZ, RZ, R130 ;  /* 0x000000ffffe47224 */ /* 0x000fe400078e0082 */
[----:B------:R1:W2:Y:S01]  /*11e30*/  MUFU.EX2 R10, R2 ;  /* 0x00000002000a7308 */ /* 0x0002a20000000800 */
[----:B------:R-:W-:Y:S02]  /*11e40*/  IMAD.MOV.U32 R7, RZ, RZ, R99 ;  /* 0x000000ffff077224 */ /* 0x000fe400078e0063 */
[----:B------:R-:W-:-:S04]  /*11e50*/  @P4 IMAD.HI.U32 R4, R249, c[0x0][0x2c8], RZ ;  /* 0x0000b200f9044a27 */ /* 0x000fc800078e00ff */
[--C-:B-1----:R-:W-:Y:S02]  /*11e60*/  FFMA.FTZ R2, R229, c[0x0][0x2d0], -R0.reuse ;  /* 0x0000b400e5027a23 */ /* 0x102fe40000010800 */
[----:B------:R-:W-:Y:S02]  /*11e70*/  IMAD.MOV.U32 R229, RZ, RZ, R131 ;  /* 0x000000ffffe57224 */ /* 0x000fe400078e0083 */
[----:B------:R-:W1:Y:S01]  /*11e80*/  LDSM.16.MT88.4 R128, [R194+0x1800] ;  /* 0x00180000c280783b */ /* 0x000e620000004200 */
[----:B------:R-:W-:Y:S01]  /*11e90*/  FFMA.FTZ R0, R237, c[0x0][0x2d0], -R0 ;  /* 0x0000b400ed007a23 */ /* 0x000fe20000010800 */
[----:B------:R3:W-:Y:S01]  /*11ea0*/  MUFU.EX2 R9, R2 ;  /* 0x0000000200097308 */ /* 0x0007e20000000800 */
[----:B------:R-:W-:Y:S01]  /*11eb0*/  IMAD.MOV.U32 R237, RZ, RZ, R96 ;  /* 0x000000ffffed7224 */ /* 0x000fe200078e0060 */
[----:B-----5:R-:W-:-:S06]  /*11ec0*/  F2FP.BF16.PACK_AB R96, R23, R24 ;  /* 0x000000181760723e */ /* 0x020fcc00000010ff */
[----:B------:R4:W5:Y:S01]  /*11ed0*/  MUFU.EX2 R8, R0 ;  /* 0x0000000000087308 */ /* 0x0009620000000800 */
[----:B---3--:R-:W-:Y:S01]  /*11ee0*/  IMAD.MOV.U32 R2, RZ, RZ, R98 ;  /* 0x000000ffff027224 */ /* 0x008fe200078e0062 */
[----:B------:R-:W-:-:S03]  /*11ef0*/  F2FP.BF16.PACK_AB R98, R21, R22 ;  /* 0x000000161562723e */ /* 0x000fc600000010ff */
[----:B------:R-:W-:Y:S02]  /*11f00*/  FADD.FTZ R2, R2, R7 ;  /* 0x0000000702027221 */ /* 0x000fe40000010000 */
[----:B----4-:R-:W-:Y:S01]  /*11f10*/  IMAD.MOV.U32 R0, RZ, RZ, R97 ;  /* 0x000000ffff007224 */ /* 0x010fe200078e0061 */
[----:B--2---:R-:W-:Y:S01]  /*11f20*/  F2FP.BF16.PACK_AB R97, R10, R20 ;  /* 0x000000140a61723e */ /* 0x004fe200000010ff */
[----:B------:R-:W-:Y:S01]  /*11f30*/  FADD.FTZ R2, R229, R2 ;  /* 0x00000002e5027221 */ /* 0x000fe20000010000 */
[----:B-----5:R-:W-:Y:S01]  /*11f40*/  F2FP.BF16.PACK_AB R99, R8, R9 ;  /* 0x000000090863723e */ /* 0x020fe200000010ff */
        /* <DEDUP_REMOVED lines=9> */
[----:B-1----:R-:W-:Y:S01]  /*11fe0*/  HMMA.16816.F32.BF16 R124, R96, R128, R124 ;  /* 0x00000080607c723c */ /* 0x002fe2000004187c */
[----:B------:R-:W-:-:S02]  /*11ff0*/  FADD.FTZ R2, R252, R0 ;  /* 0x00000000fc027221 */ /* 0x000fc40000010000 */
[----:B------:R-:W-:Y:S01]  /*12000*/  IMAD.MOV.U32 R0, RZ, RZ, R249 ;  /* 0x000000ffff007224 */ /* 0x000fe200078e00f9 */
[----:B------:R-:W-:Y:S01]  /*12010*/  @P4 SHF.R.U32.HI R0, RZ, c[0x0][0x2cc], R4 ;  /* 0x0000b300ff004a19 */ /* 0x000fe20000011604 */
[----:B------:R-:W-:Y:S02]  /*12020*/  FADD.FTZ R2, R250, R2 ;  /* 0x00000002fa027221 */ /* 0x000fe40000010000 */
[----:B------:R-:W-:Y:S01]  /*12030*/  FADD.FTZ R3, R244, R3 ;  /* 0x00000003f4037221 */ /* 0x000fe20000010000 */
[C---:B------:R-:W-:Y:S01]  /*12040*/  HMMA.16816.F32.BF16 R128, R96.reuse, R130, R80 ;  /* 0x000000826080723c */ /* 0x040fe20000041850 */
[----:B------:R-:W1:Y:S01]  /*12050*/  LDSM.16.MT88.4 R80, [R151+0x5800] ;  /* 0x005800009750783b */ /* 0x000e620000004200 */
[----:B------:R-:W-:Y:S01]  /*12060*/  FADD.FTZ R2, R26, R2 ;  /* 0x000000021a027221 */ /* 0x000fe20000010000 */
[----:B------:R-:W-:Y:S01]  /*12070*/  IADD3 R0, R0, R236, -R27 ;  /* 0x000000ec00007210 */ /* 0x000fe20007ffe81b */
[----:B------:R-:W-:Y:S02]  /*12080*/  FADD.FTZ R3, R224, R3 ;  /* 0x00000003e0037221 */ /* 0x000fe40000010000 */
[----:B------:R-:W-:Y:S01]  /*12090*/  FADD.FTZ R2, R141, R2 ;  /* 0x000000028d027221 */ /* 0x000fe20000010000 */
[----:B------:R-:W-:Y:S01]  /*120a0*/  SHF.R.S32.HI R4, RZ, 0x1f, R0 ;  /* 0x0000001fff047819 */ /* 0x000fe20000011400 */
[----:B------:R-:W-:Y:S01]  /*120b0*/  HMMA.16816.F32.BF16 R48, R96, R50, R88 ;  /* 0x000000326030723c */ /* 0x000fe20000041858 */
[----:B------:R-:W2:Y:S01]  /*120c0*/  LDSM.16.MT88.4 R88, [R194+0x5800] ;  /* 0x00580000c258783b */ /* 0x000ea20000004200 */
[----:B------:R-:W-:Y:S01]  /*120d0*/  FADD.FTZ R3, R215, R3 ;  /* 0x00000003d7037221 */ /* 0x000fe20000010000 */
[----:B------:R-:W-:Y:S01]  /*120e0*/  LEA.HI R4, R4, R0, RZ, 0x6 ;  /* 0x0000000004047211 */ /* 0x000fe200078f30ff */
[----:B------:R-:W-:-:S02]  /*120f0*/  FADD.FTZ R2, R140, R2 ;  /* 0x000000028c027221 */ /* 0x000fc40000010000 */
[----:B------:R-:W-:Y:S02]  /*12100*/  FADD.FTZ R3, R214, R3 ;  /* 0x00000003d6037221 */ /* 0x000fe40000010000 */
[----:B------:R-:W-:Y:S01]  /*12110*/  FADD.FTZ R0, R105, R2 ;  /* 0x0000000269007221 */ /* 0x000fe20000010000 */
[C---:B------:R-:W-:Y:S01]  /*12120*/  HMMA.16816.F32.BF16 R108, R96.reuse, R112, R108 ;  /* 0x00000070606c723c */ /* 0x040fe2000004186c */
[----:B------:R-:W-:Y:S01]  /*12130*/  FADD.FTZ R2, R213, R3 ;  /* 0x00000003d5027221 */ /* 0x000fe20000010000 */
[----:B------:R-:W-:Y:S01]  /*12140*/  SHF.R.S32.HI R3, RZ, 0x6, R4 ;  /* 0x00000006ff037819 */ /* 0x000fe20000011404 */
[----:B------:R-:W-:Y:S01]  /*12150*/  FADD.FTZ R0, R104, R0 ;  /* 0x0000000068007221 */ /* 0x000fe20000010000 */
[----:B------:R-:W-:Y:S01]  /*12160*/  IADD3 R213, R25, -0x2, RZ ;  /* 0xfffffffe19d57810 */ /* 0x000fe20007ffe0ff */
        /* <DEDUP_REMOVED lines=12> */
[C---:B-1----:R-:W-:Y:S08]  /*12230*/  HMMA.16816.F32.BF16 R76, R96.reuse, R80, R84 ;  /* 0x00000050604c723c */ /* 0x042ff00000041854 */
        /* <DEDUP_REMOVED lines=16> */
[----:B------:R-:W-:Y:S01]  /*12340*/  @!UPT UIADD3 URZ, URZ, URZ, URZ ;  /* 0x0000003f3f3ff290 */ /* 0x000fe2000fffe03f */
[----:B------:R-:W-:Y:S11]  /*12350*/  @!P0 BRA `(.L_x_1106) ;  /* 0x0000332000008947 */ /* 0x000ff60003800000 */
[----:B------:R-:W-:Y:S02]  /*12360*/  MOV R104, R100 ;  /* 0x0000006400687202 */ /* 0x000fe40000000f00 */
[----:B------:R-:W-:-:S02]  /*12370*/  MOV R3, R101 ;  /* 0x0000006500037202 */ /* 0x000fc40000000f00 */
[----:B------:R-:W-:-:S07]  /*12380*/  MOV R188, R213 ;  /* 0x000000d500bc7202 */ /* 0x000fce0000000f00 */
.L_x_1107:
[----:B------:R-:W-:Y:S04]  /*12390*/  DEPBAR.LE SB0, 0x0 ;  /* 0x000080000000791a */ /* 0x000fe80000000000 */
[----:B------:R-:W-:Y:S01]  /*123a0*/  WARPSYNC 0xffffffff ;  /* 0xffffffff00007948 */ /* 0x000fe20003800000 */
[----:B------:R-:W-:Y:S01]  /*123b0*/  BAR.SYNC.DEFER_BLOCKING 0x0 ;  /* 0x0000000000007b1d */ /* 0x000fe20000010000 */
[----:B------:R-:W-:Y:S02]  /*123c0*/  ISETP.GT.AND P0, PT, R238, R188, PT ;  /* 0x000000bcee00720c */ /* 0x000fe40003f04270 */
[----:B------:R-:W-:Y:S02]  /*123d0*/  LOP3.LUT P4, RZ, R240, 0x1, RZ, 0xc0, !PT ;  /* 0x00000001f0ff7812 */ /* 0x000fe4000788c0ff */
[----:B------:R-:W-:Y:S09]  /*123e0*/  MOV R191, c[0x0][0x2c4] ;  /* 0x0000b10000bf7a02 */ /* 0x000ff20000000f00 */
[----:B------:R-:W-:Y:S01]  /*123f0*/  @!P0 SHF.R.S32.HI R0, RZ, 0x1f, R188 ;  /* 0x0000001fff008819 */ /* 0x000fe200000114bc */
[----:B------:R-:W-:Y:S01]  /*12400*/  @!P0 IMAD.WIDE.U32 R12, R188, c[0x0][0x208], RZ ;  /* 0x00008200bc0c8a25 */ /* 0x000fe200078e00ff */
[----:B------:R-:W-:Y:S03]  /*12410*/  @!P0 IADD3 R140, P2, R230, 0x40, RZ ;  /* 0x00000040e68c8810 */ /* 0x000fe60007f5e0ff */
[----:B------:R-:W-:Y:S01]  /*12420*/  @!P0 IMAD R0, R0, c[0x0][0x208], RZ ;  /* 0x0000820000008a24 */ /* 0x000fe200078e02ff */
[----:B------:R-:W-:Y:S03]  /*12430*/  @!P0 IADD3.X R31, RZ, R233, RZ, P2, !PT ;  /* 0x000000e9ff1f8210 */ /* 0x000fe600017fe4ff */
[----:B------:R-:W-:Y:S01]  /*12440*/  @!P0 IMAD R0, R188, c[0x0][0x20c], R0 ;  /* 0x00008300bc008a24 */ /* 0x000fe200078e0200 */
[----:B------:R-:W-:Y:S04]  /*12450*/  LDSM.16.M88.4 R32, [R196] ;  /* 0x00000000c420783b */ /* 0x000fe80000000200 */
[----:B------:R-:W-:Y:S02]  /*12460*/  @!P0 IADD3 R2, R13, R0, RZ ;  /* 0x000000000d028210 */ /* 0x000fe40007ffe0ff */
[----:B------:R-:W-:Y:S02]  /*12470*/  @!P0 SHF.L.U32 R0, R12, 0x6, RZ ;  /* 0x000000060c008819 */ /* 0x000fe400000006ff */
[----:B------:R-:W1:Y:S01]  /*12480*/  LDSM.16.M88.4 R8, [R149] ;  /* 0x000000009508783b */ /* 0x000e620000000200 */
[----:B------:R-:W-:Y:S02]  /*12490*/  @!P0 MOV R13, c[0x0][0x208] ;  /* 0x00008200000d8a02 */ /* 0x000fe40000000f00 */
[----:B------:R-:W-:Y:S02]  /*124a0*/  @!P0 IADD3 R100, P2, R0, R140, RZ ;  /* 0x0000008c00648210 */ /* 0x000fe40007f5e0ff */
[C---:B------:R-:W-:Y:S02]  /*124b0*/  @!P0 LEA R28, P1, R13.reuse, R0, 0x5 ;  /* 0x000000000d1c8211 */ /* 0x040fe400078228ff */
[----:B------:R-:W-:Y:S01]  /*124c0*/  @!P0 SHF.L.U64.HI R2, R12, 0x6, R2 ;  /* 0x000000060c028819 */ /* 0x000fe20000010202 */
[----:B------:R-:W2:Y:S01]  /*124d0*/  LDSM.16.M88.4 R16, [R149+0x800] ;  /* 0x000800009510783b */ /* 0x000ea20000000200 */
[----:B------:R-:W-:Y:S02]  /*124e0*/  @!P0 MOV R12, c[0x0][0x20c] ;  /* 0x00008300000c8a02 */ /* 0x000fe40000000f00 */
[----:B------:R-:W-:Y:S02]  /*124f0*/  @!P0 IADD3.X R141, R2, R31, RZ, P2, !PT ;  /* 0x0000001f028d8210 */ /* 0x000fe400017fe4ff */
[C---:B------:R-:W-:Y:S02]  /*12500*/  @!P0 LEA R180, P2, R100.reuse, c[0x0][0x1f8], 0x1 ;  /* 0x00007e0064b48a11 */ /* 0x040fe400078408ff */
[----:B------:R-:W-:Y:S01]  /*12510*/  @!P0 LEA.HI.X R29, R13, R2, R12, 0x5, P1 ;  /* 0x000000020d1d8211 */ /* 0x000fe200008f2c0c */
[----:B------:R-:W3:Y:S01]  /*12520*/  LDSM.16.M88.4 R24, [R149+0x1000] ;  /* 0x001000009518783b */ /* 0x000ee20000000200 */
[----:B------:R-:W-:Y:S02]  /*12530*/  @!P0 LEA.HI.X R181, R100, c[0x0][0x1fc], R141, 0x1, P2 ;  /* 0x00007f0064b58a11 */ /* 0x000fe400010f0c8d */
[----:B------:R-:W-:Y:S02]  /*12540*/  @!P0 IADD3 R20, P1, R0, R230, RZ ;  /* 0x000000e600148210 */ /* 0x000fe40007f3e0ff */
[----:B------:R-:W-:Y:S02]  /*12550*/  @!P0 IADD3 R141, P2, R28, R140, RZ ;  /* 0x0000008c1c8d8210 */ /* 0x000fe40007f5e0ff */
[----:B------:R-:W-:Y:S01]  /*12560*/  @!P0 IADD3.X R21, R2, R233, RZ, P1, !PT ;  /* 0x000000e902158210 */ /* 0x000fe20000ffe4ff */
[----:B------:R-:W4:Y:S01]  /*12570*/  LDSM.16.M88.4 R152, [R149+0x1800] ;  /* 0x001800009598783b */ /* 0x000f220000000200 */
[----:B------:R-:W-:Y:S02]  /*12580*/  @!P0 IADD3.X R184, R29, R31, RZ, P2, !PT ;  /* 0x0000001f1db88210 */ /* 0x000fe400017fe4ff */
[C---:B------:R-:W-:Y:S04]  /*12590*/  @!P0 LEA R182, P1, R20.reuse, c[0x0][0x1f8], 0x1 ;  /* 0x00007e0014b68a11 */ /* 0x040fe800078208ff */
[----:B------:R-:W-:Y:S01]  /*125a0*/  @!P0 LEA.HI.X R183, R20, c[0x0][0x1fc], R21, 0x1, P1 ;  /* 0x00007f0014b78a11 */ /* 0x000fe200008f0c15 */
[----:B------:R-:W-:Y:S01]  /*125b0*/  LDSM.16.M88.4 R156, [R197] ;  /* 0x00000000c59c783b */ /* 0x000fe20000000200 */
[----:B------:R-:W-:Y:S04]  /*125c0*/  @!P0 IADD3 R30, P1, R230, 0x80, RZ ;  /* 0x00000080e61e8810 */ /* 0x000fe80007f3e0ff */
[----:B------:R-:W-:Y:S02]  /*125d0*/  @!P0 IADD3.X R105, RZ, R233, RZ, P1, !PT ;  /* 0x000000e9ff698210 */ /* 0x000fe40000ffe4ff */
[-C--:B------:R-:W-:Y:S01]  /*125e0*/  @!P0 IADD3 R101, P1, R0, R30.reuse, RZ ;  /* 0x0000001e00658210 */ /* 0x080fe20007f3e0ff */
[C---:B-1----:R-:W-:Y:S01]  /*125f0*/  HMMA.16816.F32.BF16 R4, R32.reuse, R8, RZ ;  /* 0x000000082004723c */ /* 0x042fe200000418ff */
[----:B------:R-:W1:Y:S02]  /*12600*/  LDSM.16.M88.4 R160, [R200] ;  /* 0x00000000c8a0783b */ /* 0x000e640000000200 */
[C---:B------:R-:W-:Y:S02]  /*12610*/  @!P0 LEA R176, P3, R101.reuse, c[0x0][0x1f8], 0x1 ;  /* 0x00007e0065b08a11 */ /* 0x040fe400078608ff */
[-C--:B------:R-:W-:Y:S02]  /*12620*/  @!P0 IADD3.X R140, R2, R105.reuse, RZ, P1, !PT ;  /* 0x00000069028c8210 */ /* 0x080fe40000ffe4ff */
[C---:B------:R-:W-:Y:S01]  /*12630*/  @!P0 IADD3 R2, P1, R28.reuse, R30, RZ ;  /* 0x0000001e1c028210 */ /* 0x040fe20007f3e0ff */
[C---:B------:R-:W-:Y:S01]  /*12640*/  HMMA.16816.F32.BF16 R8, R32.reuse, R10, RZ ;  /* 0x0000000a2008723c */ /* 0x040fe200000418ff */
[----:B------:R-:W5:Y:S03]  /*12650*/  LDSM.16.M88.4 R164, [R211] ;  /* 0x00000000d3a4783b */ /* 0x000f660000000200 */
[----:B------:R-:W-:Y:S02]  /*12660*/  @!P0 LEA.HI.X R177, R101, c[0x0][0x1fc], R140, 0x1, P3 ;  /* 0x00007f0065b18a11 */ /* 0x000fe400018f0c8c */
[----:B------:R-:W-:Y:S02]  /*12670*/  @!P0 IADD3 R0, P2, R28, R230, RZ ;  /* 0x000000e61c008210 */ /* 0x000fe40007f5e0ff */
[C---:B--2---:R-:W-:Y:S01]  /*12680*/  HMMA.16816.F32.BF16 R12, R32.reuse, R16, RZ ;  /* 0x00000010200c723c */ /* 0x044fe200000418ff */
[----:B------:R-:W2:Y:S01]  /*12690*/  LDSM.16.M88.4 R168, [R210] ;  /* 0x00000000d2a8783b */ /* 0x000ea20000000200 */
[----:B------:R-:W-:Y:S02]  /*126a0*/  ISETP.NE.AND P3, PT, R191, 0x1, PT ;  /* 0x00000001bf00780c */ /* 0x000fe40003f65270 */
[C---:B------:R-:W-:Y:S02]  /*126b0*/  @!P0 IADD3.X R105, R29.reuse, R105, RZ, P1, !PT ;  /* 0x000000691d698210 */ /* 0x040fe40000ffe4ff */
[C---:B------:R-:W-:Y:S02]  /*126c0*/  @!P0 LEA R178, P1, R0.reuse, c[0x0][0x1f8], 0x1 ;  /* 0x00007e0000b28a11 */ /* 0x040fe400078208ff */
[C---:B------:R-:W-:Y:S01]  /*126d0*/  HMMA.16816.F32.BF16 R16, R32.reuse, R18, RZ ;  /* 0x000000122010723c */ /* 0x040fe200000418ff */
[----:B------:R-:W2:Y:S03]  /*126e0*/  LDSM.16.M88.4 R172, [R209] ;  /* 0x00000000d1ac783b */ /* 0x000ea60000000200 */
[----:B------:R-:W-:Y:S02]  /*126f0*/  @!P0 IADD3.X R100, R29, R233, RZ, P2, !PT ;  /* 0x000000e91d648210 */ /* 0x000fe400017fe4ff */
[C---:B------:R-:W-:Y:S02]  /*12700*/  @!P0 LEA R140, P2, R141.reuse, c[0x0][0x1f8], 0x1 ;  /* 0x00007e008d8c8a11 */ /* 0x040fe400078408ff */
[C---:B---3--:R-:W-:Y:S01]  /*12710*/  HMMA.16816.F32.BF16 R20, R32.reuse, R24, RZ ;  /* 0x000000182014723c */ /* 0x048fe200000418ff */
[----:B------:R-:W-:Y:S01]  /*12720*/  @!PT LDS RZ, [RZ] ;  /* 0x00000000fffff984 */ /* 0x000fe20000000800 */
[----:B------:R-:W-:Y:S01]  /*12730*/  @!PT LDS RZ, [RZ] ;  /* 0x00000000fffff984 */ /* 0x000fe20000000800 */
[----:B------:R-:W-:Y:S01]  /*12740*/  @!PT LDS RZ, [RZ] ;  /* 0x00000000fffff984 */ /* 0x000fe20000000800 */
[----:B------:R2:W-:Y:S03]  /*12750*/  @!P0 LDGSTS.E.BYPASS.LTC128B.128 [R212+0x100], [R182.64], !P4 ;  /* 0x00100000b6d48fae */ /* 0x0005e6000e101d46 */
[----:B------:R-:W-:Y:S02]  /*12760*/  @!P0 LEA.HI.X R179, R0, c[0x0][0x1fc], R100, 0x1, P1 ;  /* 0x00007f0000b38a11 */ /* 0x000fe400008f0c64 */
[----:B------:R-:W-:Y:S02]  /*12770*/  @!P0 LEA.HI.X R141, R141, c[0x0][0x1fc], R184, 0x1, P2 ;  /* 0x00007f008d8d8a11 */ /* 0x000fe400010f0cb8 */
[C---:B------:R-:W-:Y:S01]  /*12780*/  HMMA.16816.F32.BF16 R24, R32.reuse, R26, RZ ;  /* 0x0000001a2018723c */ /* 0x040fe200000418ff */
[----:B------:R2:W-:Y:S03]  /*12790*/  @!P0 LDGSTS.E.BYPASS.LTC128B.128 [R212+0x2100], [R180.64], !P6 ;  /* 0x02100000b4d48fae */ /* 0x0005e6000f101d46 */
[C---:B------:R-:W-:Y:S04]  /*127a0*/  @!P0 LEA R100, P1, R2.reuse, c[0x0][0x1f8], 0x1 ;  /* 0x00007e0002648a11 */ /* 0x040fe800078208ff */
[C---:B----4-:R-:W-:Y:S01]  /*127b0*/  HMMA.16816.F32.BF16 R28, R32.reuse, R152, RZ ;  /* 0x00000098201c723c */ /* 0x050fe200000418ff */
[----:B------:R4:W-:Y:S03]  /*127c0*/  @!P0 LDGSTS.E.BYPASS.LTC128B.128 [R212+0x4100], [R176.64], !P5 ;  /* 0x04100000b0d48fae */ /* 0x0009e6000e901d46 */
[----:B------:R-:W-:Y:S04]  /*127d0*/  @!P0 LEA.HI.X R101, R2, c[0x0][0x1fc], R105, 0x1, P1 ;  /* 0x00007f0002658a11 */ /* 0x000fe800008f0c69 */
[----:B------:R-:W-:Y:S01]  /*127e0*/  HMMA.16816.F32.BF16 R32, R32, R154, RZ ;  /* 0x0000009a2020723c */ /* 0x000fe200000418ff */
[----:B------:R4:W-:Y:S07]  /*127f0*/  @!P0 LDGSTS.E.BYPASS.LTC128B.128 [R212+0x1100], [R178.64], !P4 ;  /* 0x01100000b2d48fae */ /* 0x0009ee000e101d46 */
[C---:B-1----:R-:W-:Y:S01]  /*12800*/  HMMA.16816.F32.BF16 R4, R156.reuse, R160, R4 ;  /* 0x000000a09c04723c */ /* 0x042fe20000041804 */
[----:B------:R-:W3:Y:S04]  /*12810*/  LDL R213, [R1+0x10] ;  /* 0x0000100001d57983 */ /* 0x000ee80000100800 */
[----:B------:R-:W3:Y:S03]  /*12820*/  LDL R190, [R1+0x4] ;  /* 0x0000040001be7983 */ /* 0x000ee60000100800 */
[C---:B------:R-:W-:Y:S01]  /*12830*/  HMMA.16816.F32.BF16 R8, R156.reuse, R162, R8 ;  /* 0x000000a29c08723c */ /* 0x040fe20000041808 */
[----:B------:R1:W-:Y:S07]  /*12840*/  @!P0 LDGSTS.E.BYPASS.LTC128B.128 [R212+0x3100], [R140.64], !P6 ;  /* 0x031000008cd48fae */ /* 0x0003ee000f101d46 */
[C---:B-----5:R-:W-:Y:S01]  /*12850*/  HMMA.16816.F32.BF16 R12, R156.reuse, R164, R12 ;  /* 0x000000a49c0c723c */ /* 0x060fe2000004180c */
[----:B------:R5:W-:Y:S07]  /*12860*/  @!P0 LDGSTS.E.BYPASS.LTC128B.128 [R212+0x5100], [R100.64], !P5 ;  /* 0x0510000064d48fae */ /* 0x000bee000e901d46 */
[C---:B------:R-:W-:Y:S01]  /*12870*/  HMMA.16816.F32.BF16 R16, R156.reuse, R166, R16 ;  /* 0x000000a69c10723c */ /* 0x040fe20000041810 */
[----:B------:R-:W-:Y:S07]  /*12880*/  LDSM.16.M88.4 R152, [R199] ;  /* 0x00000000c798783b */ /* 0x000fee0000000200 */
[C---:B--2---:R-:W-:Y:S01]  /*12890*/  HMMA.16816.F32.BF16 R20, R156.reuse, R168, R20 ;  /* 0x000000a89c14723c */ /* 0x044fe20000041814 */
[----:B----4-:R-:W2:Y:S07]  /*128a0*/  LDSM.16.M88.4 R176, [R195] ;  /* 0x00000000c3b0783b */ /* 0x010eae0000000200 */
[C---:B------:R-:W-:Y:S01]  /*128b0*/  HMMA.16816.F32.BF16 R24, R156.reuse, R170, R24 ;  /* 0x000000aa9c18723c */ /* 0x040fe20000041818 */
[----:B------:R-:W4:Y:S07]  /*128c0*/  LDSM.16.M88.4 R180, [R195+0x800] ;  /* 0x00080000c3b4783b */ /* 0x000f2e0000000200 */
[C---:B------:R-:W-:Y:S01]  /*128d0*/  HMMA.16816.F32.BF16 R28, R156.reuse, R172, R28 ;  /* 0x000000ac9c1c723c */ /* 0x040fe2000004181c */
[----:B------:R-:W0:Y:S07]  /*128e0*/  LDGDEPBAR ;  /* 0x00000000000079af */ /* 0x000e2e0000000000 */
[----:B------:R-:W-:Y:S01]  /*128f0*/  HMMA.16816.F32.BF16 R32, R156, R174, R32 ;  /* 0x000000ae9c20723c */ /* 0x000fe20000041820 */
[----:B------:R-:W1:Y:S08]  /*12900*/  LDSM.16.M88.4 R184, [R195+0x1000] ;  /* 0x00100000c3b8783b */ /* 0x000e700000000200 */
[----:B------:R-:W1:Y:S01]  /*12910*/  LDSM.16.M88.4 R160, [R195+0x1800] ;  /* 0x00180000c3a0783b */ /* 0x000e620000000200 */
[C---:B--2---:R-:W-:Y:S07]  /*12920*/  HMMA.16816.F32.BF16 R4, R152.reuse, R176, R4 ;  /* 0x000000b09804723c */ /* 0x044fee0000041804 */
[----:B------:R-:W-:Y:S01]  /*12930*/  LDSM.16.M88.4 R164, [R198] ;  /* 0x00000000c6a4783b */ /* 0x000fe20000000200 */
[C---:B------:R-:W-:Y:S07]  /*12940*/  HMMA.16816.F32.BF16 R8, R152.reuse, R178, R8 ;  /* 0x000000b29808723c */ /* 0x040fee0000041808 */
[----:B------:R-:W2:Y:S01]  /*12950*/  LDSM.16.M88.4 R168, [R192] ;  /* 0x00000000c0a8783b */ /* 0x000ea20000000200 */
[C---:B----4-:R-:W-:Y:S07]  /*12960*/  HMMA.16816.F32.BF16 R12, R152.reuse, R180, R12 ;  /* 0x000000b4980c723c */ /* 0x050fee000004180c */
[----:B------:R-:W4:Y:S01]  /*12970*/  LDSM.16.M88.4 R156, [R192+0x800] ;  /* 0x00080000c09c783b */ /* 0x000f220000000200 */
[C---:B------:R-:W-:Y:S07]  /*12980*/  HMMA.16816.F32.BF16 R16, R152.reuse, R182, R16 ;  /* 0x000000b69810723c */ /* 0x040fee0000041810 */
[----:B------:R-:W4:Y:S01]  /*12990*/  LDSM.16.M88.4 R172, [R192+0x1000] ;  /* 0x00100000c0ac783b */ /* 0x000f220000000200 */
[C---:B-1----:R-:W-:Y:S07]  /*129a0*/  HMMA.16816.F32.BF16 R20, R152.reuse, R184, R20 ;  /* 0x000000b89814723c */ /* 0x042fee0000041814 */
[----:B------:R-:W1:Y:S01]  /*129b0*/  LDSM.16.M88.4 R176, [R192+0x1800] ;  /* 0x00180000c0b0783b */ /* 0x000e620000000200 */
[C---:B------:R-:W-:Y:S07]  /*129c0*/  HMMA.16816.F32.BF16 R24, R152.reuse, R186, R24 ;  /* 0x000000ba9818723c */ /* 0x040fee0000041818 */
[----:B------:R-:W-:Y:S01]  /*129d0*/  LDSM.16.M88.4 R180, [R196+0x4000] ;  /* 0x00400000c4b4783b */ /* 0x000fe20000000200 */
[C---:B------:R-:W-:Y:S07]  /*129e0*/  HMMA.16816.F32.BF16 R28, R152.reuse, R160, R28 ;  /* 0x000000a0981c723c */ /* 0x040fee000004181c */
[----:B------:R-:W1:Y:S01]  /*129f0*/  LDSM.16.M88.4 R184, [R149+0x2000] ;  /* 0x0020000095b8783b */ /* 0x000e620000000200 */
[----:B------:R-:W-:Y:S07]  /*12a00*/  HMMA.16816.F32.BF16 R32, R152, R162, R32 ;  /* 0x000000a29820723c */ /* 0x000fee0000041820 */
[----:B------:R-:W1:Y:S01]  /*12a10*/  LDSM.16.M88.4 R152, [R149+0x2800] ;  /* 0x002800009598783b */ /* 0x000e620000000200 */
[C---:B--2---:R-:W-:Y:S07]  /*12a20*/  HMMA.16816.F32.BF16 R4, R164.reuse, R168, R4 ;  /* 0x000000a8a404723c */ /* 0x044fee0000041804 */
[----:B------:R-:W2:Y:S01]  /*12a30*/  LDSM.16.M88.4 R160, [R149+0x3000] ;  /* 0x0030000095a0783b */ /* 0x000ea20000000200 */
[C---:B------:R-:W-:Y:S07]  /*12a40*/  HMMA.16816.F32.BF16 R8, R164.reuse, R170, R8 ;  /* 0x000000aaa408723c */ /* 0x040fee0000041808 */
[----:B------:R-:W-:Y:S01]  /*12a50*/  LDSM.16.M88.4 R168, [R197+0x4000] ;  /* 0x00400000c5a8783b */ /* 0x000fe20000000200 */
[C---:B----4-:R-:W-:Y:S07]  /*12a60*/  HMMA.16816.F32.BF16 R12, R164.reuse, R156, R12 ;  /* 0x0000009ca40c723c */ /* 0x050fee000004180c */
[----:B------:R-:W4:Y:S01]  /*12a70*/  LDL R189, [R1+0x8] ;  /* 0x0000080001bd7983 */ /* 0x000f220000100800 */
[C---:B------:R-:W-:Y:S03]  /*12a80*/  HMMA.16816.F32.BF16 R16, R164.reuse, R158, R16 ;  /* 0x0000009ea410723c */ /* 0x040fe60000041810 */
[----:B------:R-:W2:Y:S05]  /*12a90*/  LDSM.16.M88.4 R156, [R149+0x3800] ;  /* 0x00380000959c783b */ /* 0x000eaa0000000200 */
[C---:B------:R-:W-:Y:S08]  /*12aa0*/  HMMA.16816.F32.BF16 R20, R164.reuse, R172, R20 ;  /* 0x000000aca414723c */ /* 0x040ff00000041814 */
[C---:B------:R-:W-:Y:S01]  /*12ab0*/  HMMA.16816.F32.BF16 R24, R164.reuse, R174, R24 ;  /* 0x000000aea418723c */ /* 0x040fe20000041818 */
[----:B------:R-:W2:Y:S07]  /*12ac0*/  LDSM.16.M88.4 R172, [R208] ;  /* 0x00000000d0ac783b */ /* 0x000eae0000000200 */
[C---:B-1----:R-:W-:Y:S08]  /*12ad0*/  HMMA.16816.F32.BF16 R28, R164.reuse, R176, R28 ;  /* 0x000000b0a41c723c */ /* 0x042ff0000004181c */
[----:B------:R-:W-:Y:S01]  /*12ae0*/  HMMA.16816.F32.BF16 R32, R164, R178, R32 ;  /* 0x000000b2a420723c */ /* 0x000fe20000041820 */
[----:B------:R-:W-:Y:S07]  /*12af0*/  LDSM.16.M88.4 R164, [R206] ;  /* 0x00000000cea4783b */ /* 0x000fee0000000200 */
[C---:B------:R-:W-:Y:S01]  /*12b00*/  HMMA.16816.F32.BF16 R4, R180.reuse, R184, R4 ;  /* 0x000000b8b404723c */ /* 0x040fe20000041804 */
[----:B------:R-:W-:Y:S07]  /*12b10*/  LDSM.16.M88.4 R176, [R199+0x4000] ;  /* 0x00400000c7b0783b */ /* 0x000fee0000000200 */
[C---:B------:R-:W-:Y:S01]  /*12b20*/  HMMA.16816.F32.BF16 R8, R180.reuse, R186, R8 ;  /* 0x000000bab408723c */ /* 0x040fe20000041808 */
[----:B------:R-:W-:Y:S07]  /*12b30*/  LDSM.16.M88.4 R184, [R195+0x2000] ;  /* 0x00200000c3b8783b */ /* 0x000fee0000000200 */
[C---:B------:R-:W-:Y:S08]  /*12b40*/  HMMA.16816.F32.BF16 R12, R180.reuse, R152, R12 ;  /* 0x00000098b40c723c */ /* 0x040ff0000004180c */
[C---:B------:R-:W-:Y:S01]  /*12b50*/  HMMA.16816.F32.BF16 R16, R180.reuse, R154, R16 ;  /* 0x0000009ab410723c */ /* 0x040fe20000041810 */
[----:B------:R-:W1:Y:S07]  /*12b60*/  LDSM.16.M88.4 R152, [R207] ;  /* 0x00000000cf98783b */ /* 0x000e6e0000000200 */
[C---:B--2---:R-:W-:Y:S08]  /*12b70*/  HMMA.16816.F32.BF16 R20, R180.reuse, R160, R20 ;  /* 0x000000a0b414723c */ /* 0x044ff00000041814 */
[C---:B------:R-:W-:Y:S01]  /*12b80*/  HMMA.16816.F32.BF16 R24, R180.reuse, R162, R24 ;  /* 0x000000a2b418723c */ /* 0x040fe20000041818 */
[----:B------:R-:W2:Y:S07]  /*12b90*/  LDSM.16.M88.4 R160, [R205] ;  /* 0x00000000cda0783b */ /* 0x000eae0000000200 */
[C---:B------:R-:W-:Y:S08]  /*12ba0*/  HMMA.16816.F32.BF16 R28, R180.reuse, R156, R28 ;  /* 0x0000009cb41c723c */ /* 0x040ff0000004181c */
[----:B------:R-:W-:Y:S01]  /*12bb0*/  HMMA.16816.F32.BF16 R32, R180, R158, R32 ;  /* 0x0000009eb420723c */ /* 0x000fe20000041820 */
[----:B------:R-:W2:Y:S07]  /*12bc0*/  LDSM.16.M88.4 R156, [R195+0x2800] ;  /* 0x00280000c39c783b */ /* 0x000eae0000000200 */
[C---:B------:R-:W-:Y:S01]  /*12bd0*/  HMMA.16816.F32.BF16 R4, R168.reuse, R172, R4 ;  /* 0x000000aca804723c */ /* 0x040fe20000041804 */
[----:B------:R-:W2:Y:S07]  /*12be0*/  LDSM.16.M88.4 R180, [R195+0x3000] ;  /* 0x00300000c3b4783b */ /* 0x000eae0000000200 */
        /* <DEDUP_REMOVED lines=8> */
[C---:B--2---:R-:W-:Y:S08]  /*12c70*/  HMMA.16816.F32.BF16 R28, R168.reuse, R160, R28 ;  /* 0x000000a0a81c723c */ /* 0x044ff0000004181c */
[----:B------:R-:W-:Y:S01]  /*12c80*/  HMMA.16816.F32.BF16 R32, R168, R162, R32 ;  /* 0x000000a2a820723c */ /* 0x000fe20000041820 */
[----:B------:R-:W1:Y:S07]  /*12c90*/  LDSM.16.M88.4 R160, [R192+0x2000] ;  /* 0x00200000c0a0783b */ /* 0x000e6e0000000200 */
[C---:B------:R-:W-:Y:S01]  /*12ca0*/  HMMA.16816.F32.BF16 R4, R176.reuse, R184, R4 ;  /* 0x000000b8b004723c */ /* 0x040fe20000041804 */
[----:B------:R-:W2:Y:S07]  /*12cb0*/  LDSM.16.M88.4 R168, [R192+0x3000] ;  /* 0x00300000c0a8783b */ /* 0x000eae0000000200 */
[C---:B------:R-:W-:Y:S01]  /*12cc0*/  HMMA.16816.F32.BF16 R8, R176.reuse, R186, R8 ;  /* 0x000000bab008723c */ /* 0x040fe20000041808 */
[----:B------:R-:W1:Y:S07]  /*12cd0*/  LDSM.16.M88.4 R184, [R192+0x3800] ;  /* 0x00380000c0b8783b */ /* 0x000e6e0000000200 */
[C---:B------:R-:W-:Y:S08]  /*12ce0*/  HMMA.16816.F32.BF16 R12, R176.reuse, R156, R12 ;  /* 0x0000009cb00c723c */ /* 0x040ff0000004180c */
[C---:B------:R-:W-:Y:S01]  /*12cf0*/  HMMA.16816.F32.BF16 R16, R176.reuse, R158, R16 ;  /* 0x0000009eb010723c */ /* 0x040fe20000041810 */
[----:B------:R-:W-:Y:S07]  /*12d00*/  LDSM.16.M88.4 R156, [R196+0x8000] ;  /* 0x00800000c49c783b */ /* 0x000fee0000000200 */
[C---:B------:R-:W-:Y:S08]  /*12d10*/  HMMA.16816.F32.BF16 R20, R176.reuse, R180, R20 ;  /* 0x000000b4b014723c */ /* 0x040ff00000041814 */
[C---:B------:R-:W-:Y:S01]  /*12d20*/  HMMA.16816.F32.BF16 R24, R176.reuse, R182, R24 ;  /* 0x000000b6b018723c */ /* 0x040fe20000041818 */
[----:B------:R-:W2:Y:S07]  /*12d30*/  LDSM.16.M88.4 R180, [R149+0x4000] ;  /* 0x0040000095b4783b */ /* 0x000eae0000000200 */
[C---:B---3--:R-:W-:Y:S08]  /*12d40*/  HMMA.16816.F32.BF16 R28, R176.reuse, R172, R28 ;  /* 0x000000acb01c723c */ /* 0x048ff0000004181c */
[----:B------:R-:W-:Y:S01]  /*12d50*/  HMMA.16816.F32.BF16 R32, R176, R174, R32 ;  /* 0x000000aeb020723c */ /* 0x000fe20000041820 */
[----:B------:R-:W3:Y:S07]  /*12d60*/  LDSM.16.M88.4 R172, [R149+0x4800] ;  /* 0x0048000095ac783b */ /* 0x000eee0000000200 */
[C---:B-1----:R-:W-:Y:S01]  /*12d70*/  HMMA.16816.F32.BF16 R4, R152.reuse, R160, R4 ;  /* 0x000000a09804723c */ /* 0x042fe20000041804 */
[----:B------:R-:W1:Y:S07]  /*12d80*/  LDSM.16.M88.4 R176, [R149+0x5000] ;  /* 0x0050000095b0783b */ /* 0x000e6e0000000200 */
[C---:B------:R-:W-:Y:S01]  /*12d90*/  HMMA.16816.F32.BF16 R8, R152.reuse, R162, R8 ;  /* 0x000000a29808723c */ /* 0x040fe20000041808 */
[----:B------:R-:W1:Y:S07]  /*12da0*/  LDSM.16.M88.4 R160, [R149+0x5800] ;  /* 0x0058000095a0783b */ /* 0x000e6e0000000200 */
[C---:B------:R-:W-:Y:S08]  /*12db0*/  HMMA.16816.F32.BF16 R12, R152.reuse, R164, R12 ;  /* 0x000000a4980c723c */ /* 0x040ff0000004180c */
[C---:B------:R-:W-:Y:S01]  /*12dc0*/  HMMA.16816.F32.BF16 R16, R152.reuse, R166, R16 ;  /* 0x000000a69810723c */ /* 0x040fe20000041810 */
[----:B------:R-:W-:Y:S07]  /*12dd0*/  LDSM.16.M88.4 R164, [R197+0x8000] ;  /* 0x00800000c5a4783b */ /* 0x000fee0000000200 */
[C---:B--2---:R-:W-:Y:S08]  /*12de0*/  HMMA.16816.F32.BF16 R20, R152.reuse, R168, R20 ;  /* 0x000000a89814723c */ /* 0x044ff00000041814 */
[C---:B------:R-:W-:Y:S01]  /*12df0*/  HMMA.16816.F32.BF16 R24, R152.reuse, R170, R24 ;  /* 0x000000aa9818723c */ /* 0x040fe20000041818 */
[----:B------:R-:W2:Y:S07]  /*12e00*/  LDSM.16.M88.4 R168, [R204] ;  /* 0x00000000cca8783b */ /* 0x000eae0000000200 */
[C---:B------:R-:W-:Y:S08]  /*12e10*/  HMMA.16816.F32.BF16 R28, R152.reuse, R184, R28 ;  /* 0x000000b8981c723c */ /* 0x040ff0000004181c */
[----:B------:R-:W-:Y:S01]  /*12e20*/  HMMA.16816.F32.BF16 R32, R152, R186, R32 ;  /* 0x000000ba9820723c */ /* 0x000fe20000041820 */
[----:B------:R-:W2:Y:S07]  /*12e30*/  LDSM.16.M88.4 R152, [R203] ;  /* 0x00000000cb98783b */ /* 0x000eae0000000200 */
[C---:B------:R-:W-:Y:S01]  /*12e40*/  HMMA.16816.F32.BF16 R4, R156.reuse, R180, R4 ;  /* 0x000000b49c04723c */ /* 0x040fe20000041804 */
[----:B------:R-:W2:Y:S07]  /*12e50*/  LDSM.16.M88.4 R184, [R202] ;  /* 0x00000000cab8783b */ /* 0x000eae0000000200 */
[C---:B------:R-:W-:Y:S01]  /*12e60*/  HMMA.16816.F32.BF16 R8, R156.reuse, R182, R8 ;  /* 0x000000b69c08723c */ /* 0x040fe20000041808 */
[----:B------:R-:W-:Y:S07]  /*12e70*/  LDSM.16.M88.4 R180, [R195+0x4000] ;  /* 0x00400000c3b4783b */ /* 0x000fee0000000200 */
[C---:B---3--:R-:W-:Y:S08]  /*12e80*/  HMMA.16816.F32.BF16 R12, R156.reuse, R172, R12 ;  /* 0x000000ac9c0c723c */ /* 0x048ff0000004180c */
[C---:B------:R-:W-:Y:S01]  /*12e90*/  HMMA.16816.F32.BF16 R16, R156.reuse, R174, R16 ;  /* 0x000000ae9c10723c */ /* 0x040fe20000041810 */
[----:B------:R-:W3:Y:S07]  /*12ea0*/  LDSM.16.M88.4 R172, [R201] ;  /* 0x00000000c9ac783b */ /* 0x000eee0000000200 */
[C---:B-1----:R-:W-:Y:S08]  /*12eb0*/  HMMA.16816.F32.BF16 R20, R156.reuse, R176, R20 ;  /* 0x000000b09c14723c */ /* 0x042ff00000041814 */
[C---:B------:R-:W-:Y:S01]  /*12ec0*/  HMMA.16816.F32.BF16 R24, R156.reuse, R178, R24 ;  /* 0x000000b29c18723c */ /* 0x040fe20000041818 */
[----:B------:R-:W1:Y:S07]  /*12ed0*/  LDSM.16.M88.4 R176, [R199+0x8000] ;  /* 0x00800000c7b0783b */ /* 0x000e6e0000000200 */
[C---:B------:R-:W-:Y:S08]  /*12ee0*/  HMMA.16816.F32.BF16 R28, R156.reuse, R160, R28 ;  /* 0x000000a09c1c723c */ /* 0x040ff0000004181c */
[----:B------:R-:W-:Y:S01]  /*12ef0*/  HMMA.16816.F32.BF16 R32, R156, R162, R32 ;  /* 0x000000a29c20723c */ /* 0x000fe20000041820 */
[----:B------:R-:W-:Y:S07]  /*12f00*/  LDSM.16.M88.4 R156, [R195+0x5000] ;  /* 0x00500000c39c783b */ /* 0x000fee0000000200 */
[C---:B--2---:R-:W-:Y:S01]  /*12f10*/  HMMA.16816.F32.BF16 R4, R164.reuse, R168, R4 ;  /* 0x000000a8a404723c */ /* 0x044fe20000041804 */
[----:B------:R-:W-:Y:S07]  /*12f20*/  LDSM.16.M88.4 R160, [R195+0x5800] ;  /* 0x00580000c3a0783b */ /* 0x000fee0000000200 */
[C---:B------:R-:W-:Y:S01]  /*12f30*/  HMMA.16816.F32.BF16 R8, R164.reuse, R170, R8 ;  /* 0x000000aaa408723c */ /* 0x040fe20000041808 */
[----:B------:R-:W-:Y:S07]  /*12f40*/  LDSM.16.M88.4 R168, [R198+0x8000] ;  /* 0x00800000c6a8783b */ /* 0x000fee0000000200 */
[C---:B------:R-:W-:Y:S08]  /*12f50*/  HMMA.16816.F32.BF16 R12, R164.reuse, R152, R12 ;  /* 0x00000098a40c723c */ /* 0x040ff0000004180c */
[C---:B------:R-:W-:Y:S01]  /*12f60*/  HMMA.16816.F32.BF16 R16, R164.reuse, R154, R16 ;  /* 0x0000009aa410723c */ /* 0x040fe20000041810 */
[----:B------:R-:W2:Y:S07]  /*12f70*/  LDSM.16.M88.4 R152, [R195+0x4800] ;  /* 0x00480000c398783b */ /* 0x000eae0000000200 */
[C---:B------:R-:W-:Y:S08]  /*12f80*/  HMMA.16816.F32.BF16 R20, R164.reuse, R184, R20 ;  /* 0x000000b8a414723c */ /* 0x040ff00000041814 */
[C---:B------:R-:W-:Y:S01]  /*12f90*/  HMMA.16816.F32.BF16 R24, R164.reuse, R186, R24 ;  /* 0x000000baa418723c */ /* 0x040fe20000041818 */
[----:B------:R-:W4:Y:S07]  /*12fa0*/  LDSM.16.M88.4 R184, [R192+0x4000] ;  /* 0x00400000c0b8783b */ /* 0x000f2e0000000200 */
[C---:B---3--:R-:W-:Y:S08]  /*12fb0*/  HMMA.16816.F32.BF16 R28, R164.reuse, R172, R28 ;  /* 0x000000aca41c723c */ /* 0x048ff0000004181c */
[----:B------:R-:W-:Y:S08]  /*12fc0*/  HMMA.16816.F32.BF16 R32, R164, R174, R32 ;  /* 0x000000aea420723c */ /* 0x000ff00000041820 */
[C---:B-1----:R-:W-:Y:S08]  /*12fd0*/  HMMA.16816.F32.BF16 R4, R176.reuse, R180, R4 ;  /* 0x000000b4b004723c */ /* 0x042ff00000041804 */
[C---:B------:R-:W-:Y:S08]  /*12fe0*/  HMMA.16816.F32.BF16 R8, R176.reuse, R182, R8 ;  /* 0x000000b6b008723c */ /* 0x040ff00000041808 */
[C---:B--2---:R-:W-:Y:S08]  /*12ff0*/  HMMA.16816.F32.BF16 R12, R176.reuse, R152, R12 ;  /* 0x00000098b00c723c */ /* 0x044ff0000004180c */
[C---:B------:R-:W-:Y:S01]  /*13000*/  HMMA.16816.F32.BF16 R16, R176.reuse, R154, R16 ;  /* 0x0000009ab010723c */ /* 0x040fe20000041810 */
[----:B------:R-:W1:Y:S07]  /*13010*/  LDSM.16.M88.4 R152, [R192+0x4800] ;  /* 0x00480000c098783b */ /* 0x000e6e0000000200 */
[C---:B------:R-:W-:Y:S08]  /*13020*/  HMMA.16816.F32.BF16 R20, R176.reuse, R156, R20 ;  /* 0x0000009cb014723c */ /* 0x040ff00000041814 */
[C---:B------:R-:W-:Y:S08]  /*13030*/  HMMA.16816.F32.BF16 R24, R176.reuse, R158, R24 ;  /* 0x0000009eb018723c */ /* 0x040ff00000041818 */
[C---:B------:R-:W-:Y:S08]  /*13040*/  HMMA.16816.F32.BF16 R28, R176.reuse, R160, R28 ;  /* 0x000000a0b01c723c */ /* 0x040ff0000004181c */
[----:B------:R-:W-:Y:S08]  /*13050*/  HMMA.16816.F32.BF16 R32, R176, R162, R32 ;  /* 0x000000a2b020723c */ /* 0x000ff00000041820 */
[C---:B----4-:R-:W-:Y:S08]  /*13060*/  HMMA.16816.F32.BF16 R4, R168.reuse, R184, R4 ;  /* 0x000000b8a804723c */ /* 0x050ff00000041804 */
[C---:B------:R-:W-:Y:S08]  /*13070*/  HMMA.16816.F32.BF16 R8, R168.reuse, R186, R8 ;  /* 0x000000baa808723c */ /* 0x040ff00000041808 */
[C---:B-1----:R-:W-:Y:S08]  /*13080*/  HMMA.16816.F32.BF16 R12, R168.reuse, R152, R12 ;  /* 0x00000098a80c723c */ /* 0x042ff0000004180c */
[C---:B------:R-:W-:Y:S04]  /*13090*/  HMMA.16816.F32.BF16 R16, R168.reuse, R154, R16 ;  /* 0x0000009aa810723c */ /* 0x040fe80000041810 */
[----:B------:R-:W-:Y:S04]  /*130a0*/  FMUL.FTZ R0, R4, c[0x0][0x320] ;  /* 0x0000c80004007a20 */ /* 0x000fe80000410000 */
[----:B------:R1:W-:Y:S01]  /*130b0*/  MUFU.TANH R161, R0 ;  /* 0x0000000000a17308 */ /* 0x0003e20000002400 */
[----:B------:R-:W-:Y:S09]  /*130c0*/  FMUL.FTZ R2, R11, c[0x0][0x320] ;  /* 0x0000c8000b027a20 */ /* 0x000ff20000410000 */
[----:B------:R-:W-:Y:S01]  /*130d0*/  MUFU.TANH R152, R2 ;  /* 0x0000000200987308 */ /* 0x000fe20000002400 */
[----:B-1----:R-:W-:Y:S09]  /*130e0*/  FMUL.FTZ R0, R5, c[0x0][0x320] ;  /* 0x0000c80005007a20 */ /* 0x002ff20000410000 */
[----:B------:R1:W2:Y:S02]  /*130f0*/  MUFU.TANH R160, R0 ;  /* 0x0000000000a07308 */ /* 0x0002a40000002400 */
[----:B-1----:R-:W-:Y:S08]  /*13100*/  FMUL.FTZ R0, R6, c[0x0][0x320] ;  /* 0x0000c80006007a20 */ /* 0x002ff00000410000 */
[----:B------:R1:W-:Y:S02]  /*13110*/  MUFU.TANH R159, R0 ;  /* 0x00000000009f7308 */ /* 0x0003e40000002400 */
[----:B-1----:R-:W-:Y:S02]  /*13120*/  FMUL.FTZ R0, R7, c[0x0][0x320] ;  /* 0x0000c80007007a20 */ /* 0x002fe40000410000 */
[----:B------:R-:W1:Y:S06]  /*13130*/  LDSM.16.M88.4 R4, [R192+0x5000] ;  /* 0x00500000c004783b */ /* 0x000e6c0000000200 */
[----:B------:R3:W-:Y:S02]  /*13140*/  MUFU.TANH R158, R0 ;  /* 0x00000000009e7308 */ /* 0x0007e40000002400 */
[----:B---3--:R-:W-:Y:S08]  /*13150*/  FMUL.FTZ R0, R8, c[0x0][0x320] ;  /* 0x0000c80008007a20 */ /* 0x008ff00000410000 */
[----:B------:R3:W4:Y:S01]  /*13160*/  MUFU.TANH R157, R0 ;  /* 0x00000000009d7308 */ /* 0x0007220000002400 */
[C---:B-1----:R-:W-:Y:S07]  /*13170*/  HMMA.16816.F32.BF16 R20, R168.reuse, R4, R20 ;  /* 0x00000004a814723c */ /* 0x042fee0000041814 */
[----:B------:R-:W-:Y:S01]  /*13180*/  MOV R5, 0xffffffc0 ;  /* 0xffffffc000057802 */ /* 0x000fe20000000f00 */
[C---:B------:R-:W-:Y:S04]  /*13190*/  HMMA.16816.F32.BF16 R24, R168.reuse, R6, R24 ;  /* 0x00000006a818723c */ /* 0x040fe80000041818 */
[----:B---3--:R-:W-:Y:S04]  /*131a0*/  FMUL.FTZ R0, R9, c[0x0][0x320] ;  /* 0x0000c80009007a20 */ /* 0x008fe80000410000 */
[----:B------:R1:W3:Y:S08]  /*131b0*/  MUFU.TANH R156, R0 ;  /* 0x00000000009c7308 */ /* 0x0002f00000002400 */
[----:B------:R-:W-:Y:S04]  /*131c0*/  FMUL.FTZ R4, R21, c[0x0][0x320] ;  /* 0x0000c80015047a20 */ /* 0x000fe80000410000 */
[----:B------:R-:W-:Y:S01]  /*131d0*/  MUFU.TANH R6, R4 ;  /* 0x0000000400067308 */ /* 0x000fe20000002400 */
[----:B-1----:R-:W-:Y:S02]  /*131e0*/  FMUL.FTZ R0, R10, c[0x0][0x320] ;  /* 0x0000c8000a007a20 */ /* 0x002fe40000410000 */
[----:B------:R-:W1:Y:S01]  /*131f0*/  LDSM.16.M88.4 R8, [R192+0x5800] ;  /* 0x00580000c008783b */ /* 0x000e620000000200 */
[----:B------:R-:W-:Y:S06]  /*13200*/  DEPBAR.LE SB0, 0x0 ;  /* 0x000080000000791a */ /* 0x000fec0000000000 */
[----:B------:R2:W-:Y:S01]  /*13210*/  MUFU.TANH R153, R0 ;  /* 0x0000000000997308 */ /* 0x0005e20000002400 */
[----:B------:R-:W-:Y:S01]  /*13220*/  BAR.SYNC.DEFER_BLOCKING 0x0 ;  /* 0x0000000000007b1d */ /* 0x000fe20000010000 */
[----:B--2---:R-:W-:Y:S08]  /*13230*/  FMUL.FTZ R0, R12, c[0x0][0x320] ;  /* 0x0000c8000c007a20 */ /* 0x004ff00000410000 */
[----:B------:R2:W2:Y:S01]  /*13240*/  MUFU.TANH R141, R0 ;  /* 0x00000000008d7308 */ /* 0x0004a20000002400 */
[C---:B-1----:R-:W-:Y:S08]  /*13250*/  HMMA.16816.F32.BF16 R28, R168.reuse, R8, R28 ;  /* 0x00000008a81c723c */ /* 0x042ff0000004181c */
[----:B------:R-:W-:Y:S04]  /*13260*/  HMMA.16816.F32.BF16 R32, R168, R10, R32 ;  /* 0x0000000aa820723c */ /* 0x000fe80000041820 */
[----:B--2---:R-:W-:Y:S04]  /*13270*/  FMUL.FTZ R0, R13, c[0x0][0x320] ;  /* 0x0000c8000d007a20 */ /* 0x004fe80000410000 */
[----:B------:R1:W-:Y:S04]  /*13280*/  MUFU.TANH R140, R0 ;  /* 0x00000000008c7308 */ /* 0x0003e80000002400 */
[----:B-1----:R-:W-:Y:S06]  /*13290*/  FMUL.FTZ R0, R14, c[0x0][0x320] ;  /* 0x0000c8000e007a20 */ /* 0x002fec0000410000 */
[----:B------:R1:W-:Y:S02]  /*132a0*/  MUFU.TANH R105, R0 ;  /* 0x0000000000697308 */ /* 0x0003e40000002400 */
[----:B-1----:R-:W-:Y:S08]  /*132b0*/  FMUL.FTZ R0, R15, c[0x0][0x320] ;  /* 0x0000c8000f007a20 */ /* 0x002ff00000410000 */
[----:B-----5:R1:W-:Y:S02]  /*132c0*/  MUFU.TANH R101, R0 ;  /* 0x0000000000657308 */ /* 0x0203e40000002400 */
[----:B-1----:R-:W-:Y:S08]  /*132d0*/  FMUL.FTZ R0, R16, c[0x0][0x320] ;  /* 0x0000c80010007a20 */ /* 0x002ff00000410000 */
[----:B------:R1:W2:Y:S02]  /*132e0*/  MUFU.TANH R13, R0 ;  /* 0x00000000000d7308 */ /* 0x0002a40000002400 */
[----:B-1----:R-:W-:Y:S08]  /*132f0*/  FMUL.FTZ R0, R17, c[0x0][0x320] ;  /* 0x0000c80011007a20 */ /* 0x002ff00000410000 */
[----:B------:R1:W-:Y:S02]  /*13300*/  MUFU.TANH R100, R0 ;  /* 0x0000000000647308 */ /* 0x0003e40000002400 */
[----:B-1----:R-:W-:Y:S08]  /*13310*/  FMUL.FTZ R0, R18, c[0x0][0x320] ;  /* 0x0000c80012007a20 */ /* 0x002ff00000410000 */
[----:B------:R1:W5:Y:S02]  /*13320*/  MUFU.TANH R17, R0 ;  /* 0x0000000000117308 */ /* 0x0003640000002400 */
[----:B-1----:R-:W-:Y:S08]  /*13330*/  FMUL.FTZ R0, R19, c[0x0][0x320] ;  /* 0x0000c80013007a20 */ /* 0x002ff00000410000 */
[----:B------:R1:W1:Y:S02]  /*13340*/  MUFU.TANH R16, R0 ;  /* 0x0000000000107308 */ /* 0x0002640000002400 */
[----:B-1----:R-:W-:Y:S08]  /*13350*/  FMUL.FTZ R0, R20, c[0x0][0x320] ;  /* 0x0000c80014007a20 */ /* 0x002ff00000410000 */
[----:B------:R1:W-:Y:S02]  /*13360*/  MUFU.TANH R18, R0 ;  /* 0x0000000000127308 */ /* 0x0003e40000002400 */
[----:B-1----:R-:W-:Y:S02]  /*13370*/  IADD3 R0, R213, R249, RZ ;  /* 0x000000f9d5007210 */ /* 0x002fe40007ffe0ff */
[----:B------:R-:W-:Y:S03]  /*13380*/  IADD3 R213, R188, -0x1, RZ ;  /* 0xffffffffbcd57810 */ /* 0x000fe60007ffe0ff */
[----:B------:R-:W-:Y:S05]  /*13390*/  @P3 IMAD.HI.U32 R2, R0, c[0x0][0x2c8], RZ ;  /* 0x0000b20000023a27 */ /* 0x000fea00078e00ff */
[----:B------:R-:W-:Y:S01]  /*133a0*/  @P3 SHF.R.U32.HI R0, RZ, c[0x0][0x2cc], R2 ;  /* 0x0000b300ff003a19 */ /* 0x000fe20000011602 */
[----:B------:R-:W-:Y:S04]  /*133b0*/  FMUL.FTZ R2, R22, c[0x0][0x320] ;  /* 0x0000c80016027a20 */ /* 0x000fe80000410000 */
[----:B------:R1:W-:Y:S01]  /*133c0*/  MUFU.TANH R154, R2 ;  /* 0x00000002009a7308 */ /* 0x0003e20000002400 */
[----:B------:R-:W-:Y:S08]  /*133d0*/  SHFL.IDX PT, R4, R0, 0x1, 0x1c1f ;  /* 0x003c1f0000047f89 */ /* 0x000ff000000e0000 */
[----:B-1----:R1:W2:Y:S02]  /*133e0*/  SHFL.IDX PT, R2, R0, RZ, 0x1c1f ;  /* 0x001c1fff00027589 */ /* 0x0022a400000e0000 */
[----:B-1----:R-:W-:Y:S04]  /*133f0*/  FMUL.FTZ R0, R23, c[0x0][0x320] ;  /* 0x0000c80017007a20 */ /* 0x002fe80000410000 */
[----:B------:R1:W-:Y:S02]  /*13400*/  MUFU.TANH R19, R0 ;  /* 0x0000000000137308 */ /* 0x0003e40000002400 */
[----:B-1----:R-:W-:Y:S02]  /*13410*/  IMAD R0, R188, R5, 0x1 ;  /* 0x00000001bc007424 */ /* 0x002fe400078e0205 */
[----:B------:R-:W-:Y:S03]  /*13420*/  FMUL.FTZ R5, R24, c[0x0][0x320] ;  /* 0x0000c80018057a20 */ /* 0x000fe60000410000 */
[----:B------:R-:W-:Y:S03]  /*13430*/  IADD3 R0, R190, R0, -R241 ;  /* 0x00000000be007210 */ /* 0x000fe60007ffe8f1 */
[----:B------:R1:W1:Y:S02]  /*13440*/  MUFU.TANH R12, R5 ;  /* 0x00000005000c7308 */ /* 0x0002640000002400 */
[----:B------:R-:W-:Y:S05]  /*13450*/  IMAD.IADD R0, R0, 0x1, -R189 ;  /* 0x0000000100007824 */ /* 0x000fea00078e0abd */
[C---:B--2---:R-:W-:Y:S02]  /*13460*/  IADD3 R2, R0.reuse, R2, RZ ;  /* 0x0000000200027210 */ /* 0x044fe40007ffe0ff */
[----:B------:R-:W-:Y:S01]  /*13470*/  IADD3 R0, R0, R4, RZ ;  /* 0x0000000400007210 */ /* 0x000fe20007ffe0ff */
[----:B------:R-:W-:Y:S01]  /*13480*/  FMUL.FTZ R4, R26, c[0x0][0x320] ;  /* 0x0000c8001a047a20 */ /* 0x000fe20000410000 */
[C---:B------:R-:W-:Y:S02]  /*13490*/  ISETP.GT.AND P2, PT, R2.reuse, 0x1, PT ;  /* 0x000000010200780c */ /* 0x040fe40003f44270 */
[----:B------:R-:W-:Y:S01]  /*134a0*/  ISETP.GT.AND P3, PT, R2, 0x8, PT ;  /* 0x000000080200780c */ /* 0x000fe20003f64270 */
[----:B------:R2:W-:Y:S01]  /*134b0*/  MUFU.TANH R15, R4 ;  /* 0x00000004000f7308 */ /* 0x0005e20000002400 */
[----:B------:R-:W-:Y:S02]  /*134c0*/  FSEL R21, R160, -INF , P2 ;  /* 0xff800000a0157808 */ /* 0x000fe40001000000 */
[----:B----4-:R-:W-:Y:S02]  /*134d0*/  FSEL R22, R157, -INF , P3 ;  /* 0xff8000009d167808 */ /* 0x010fe40001800000 */
[C---:B------:R-:W-:Y:S02]  /*134e0*/  ISETP.GT.AND P0, PT, R2.reuse, RZ, PT ;  /* 0x000000ff0200720c */ /* 0x040fe40003f04270 */
[C---:B------:R-:W-:Y:S01]  /*134f0*/  ISETP.GT.AND P2, PT, R2.reuse, 0x9, PT ;  /* 0x000000090200780c */ /* 0x040fe20003f44270 */
[----:B-1----:R-:W-:Y:S01]  /*13500*/  FMUL.FTZ R5, R25, c[0x0][0x320] ;  /* 0x0000c80019057a20 */ /* 0x002fe20000410000 */
[----:B------:R-:W-:Y:S02]  /*13510*/  ISETP.GT.AND P3, PT, R2, 0x10, PT ;  /* 0x000000100200780c */ /* 0x000fe40003f64270 */
[----:B------:R-:W-:Y:S01]  /*13520*/  ISETP.GT.AND P1, PT, R0, RZ, PT ;  /* 0x000000ff0000720c */ /* 0x000fe20003f24270 */
[----:B------:R1:W-:Y:S01]  /*13530*/  MUFU.TANH R8, R5 ;  /* 0x0000000500087308 */ /* 0x0003e20000002400 */
[----:B------:R-:W-:Y:S02]  /*13540*/  FSEL R20, R161, -INF , P0 ;  /* 0xff800000a1147808 */ /* 0x000fe40000000000 */
[----:B---3--:R-:W-:Y:S02]  /*13550*/  FSEL R23, R156, -INF , P2 ;  /* 0xff8000009c177808 */ /* 0x008fe40001000000 */
[----:B------:R-:W-:Y:S02]  /*13560*/  FSEL R156, R141, -INF , P3 ;  /* 0xff8000008d9c7808 */ /* 0x000fe40001800000 */
[----:B------:R-:W-:Y:S02]  /*13570*/  ISETP.GT.AND P3, PT, R2, 0x18, PT ;  /* 0x000000180200780c */ /* 0x000fe40003f64270 */
[----:B------:R-:W-:Y:S02]  /*13580*/  ISETP.GT.AND P0, PT, R0, 0x1, PT ;  /* 0x000000010000780c */ /* 0x000fe40003f04270 */
[----:B------:R-:W-:Y:S01]  /*13590*/  FSEL R26, R159, -INF , P1 ;  /* 0xff8000009f1a7808 */ /* 0x000fe20000800000 */
[----:B--2---:R-:W-:Y:S01]  /*135a0*/  FMUL.FTZ R4, R28, c[0x0][0x320] ;  /* 0x0000c8001c047a20 */ /* 0x004fe20000410000 */
[----:B------:R-:W-:Y:S02]  /*135b0*/  ISETP.GT.AND P1, PT, R0, 0x8, PT ;  /* 0x000000080000780c */ /* 0x000fe40003f24270 */
[----:B------:R-:W-:Y:S01]  /*135c0*/  FSEL R25, R158, -INF , P0 ;  /* 0xff8000009e197808 */ /* 0x000fe20000000000 */
[----:B------:R2:W3:Y:S01]  /*135d0*/  MUFU.TANH R7, R4 ;  /* 0x0000000400077308 */ /* 0x0004e20000002400 */
[----:B------:R-:W-:Y:S02]  /*135e0*/  FSEL R158, R13, -INF , P3 ;  /* 0xff8000000d9e7808 */ /* 0x000fe40001800000 */
[----:B------:R-:W-:Y:S02]  /*135f0*/  FSEL R24, R153, -INF , P1 ;  /* 0xff80000099187808 */ /* 0x000fe40000800000 */
[C---:B------:R-:W-:Y:S02]  /*13600*/  ISETP.GT.AND P1, PT, R0.reuse, 0x10, PT ;  /* 0x000000100000780c */ /* 0x040fe40003f24270 */
[C---:B------:R-:W-:Y:S01]  /*13610*/  ISETP.GT.AND P0, PT, R0.reuse, 0x9, PT ;  /* 0x000000090000780c */ /* 0x040fe20003f04270 */
[----:B-1----:R-:W-:Y:S01]  /*13620*/  FMUL.FTZ R5, R27, c[0x0][0x320] ;  /* 0x0000c8001b057a20 */ /* 0x002fe20000410000 */
[----:B------:R-:W-:Y:S02]  /*13630*/  FSEL R160, R105, -INF , P1 ;  /* 0xff80000069a07808 */ /* 0x000fe40000800000 */
[----:B------:R-:W-:Y:S01]  /*13640*/  ISETP.GT.AND P1, PT, R0, 0x18, PT ;  /* 0x000000180000780c */ /* 0x000fe20003f24270 */
[----:B------:R1:W-:Y:S01]  /*13650*/  MUFU.TANH R14, R5 ;  /* 0x00000005000e7308 */ /* 0x0003e20000002400 */
[----:B------:R-:W-:Y:S02]  /*13660*/  FSEL R27, R152, -INF , P0 ;  /* 0xff800000981b7808 */ /* 0x000fe40000000000 */
[----:B-----5:R-:W-:Y:S02]  /*13670*/  FSEL R162, R17, -INF , P1 ;  /* 0xff80000011a27808 */ /* 0x020fe40000800000 */
[----:B------:R-:W-:Y:S02]  /*13680*/  ISETP.GT.AND P1, PT, R2, 0x21, PT ;  /* 0x000000210200780c */ /* 0x000fe40003f24270 */
[----:B------:R-:W-:Y:S02]  /*13690*/  ISETP.GT.AND P0, PT, R0, 0x11, PT ;  /* 0x000000110000780c */ /* 0x000fe40003f04270 */
[----:B------:R-:W-:Y:S01]  /*136a0*/  FSEL R168, R6, -INF , P1 ;  /* 0xff80000006a87808 */ /* 0x000fe20000800000 */
[----:B------:R-:W-:Y:S01]  /*136b0*/  FMUL.FTZ R6, R33, c[0x0][0x320] ;  /* 0x0000c80021067a20 */ /* 0x000fe20000410000 */
[----:B------:R-:W-:Y:S02]  /*136c0*/  ISETP.GT.AND P2, PT, R2, 0x11, PT ;  /* 0x000000110200780c */ /* 0x000fe40003f44270 */
[----:B--2---:R-:W-:Y:S01]  /*136d0*/  FMNMX.FTZ R4, R20, R3, !PT ;  /* 0x0000000314047209 */ /* 0x004fe20007810000 */
[----:B------:R2:W-:Y:S01]  /*136e0*/  MUFU.TANH R11, R6 ;  /* 0x00000006000b7308 */ /* 0x0005e20000002400 */
[----:B------:R-:W-:Y:S02]  /*136f0*/  FSEL R161, R101, -INF , P0 ;  /* 0xff80000065a17808 */ /* 0x000fe40000000000 */
[----:B------:R-:W-:Y:S02]  /*13700*/  FMNMX.FTZ R4, R21, R4, !PT ;  /* 0x0000000415047209 */ /* 0x000fe40007810000 */
[----:B------:R-:W-:Y:S02]  /*13710*/  ISETP.GT.AND P0, PT, R0, 0x19, PT ;  /* 0x000000190000780c */ /* 0x000fe40003f04270 */
[----:B------:R-:W-:Y:S02]  /*13720*/  FMNMX.FTZ R4, R22, R4, !PT ;  /* 0x0000000416047209 */ /* 0x000fe40007810000 */
[----:B------:R-:W-:Y:S01]  /*13730*/  FSEL R157, R140, -INF , P2 ;  /* 0xff8000008c9d7808 */ /* 0x000fe20001000000 */
[----:B-1----:R-:W-:Y:S01]  /*13740*/  FMUL.FTZ R5, R29, c[0x0][0x320] ;  /* 0x0000c8001d057a20 */ /* 0x002fe20000410000 */
[----:B------:R-:W-:Y:S02]  /*13750*/  FMNMX.FTZ R4, R23, R4, !PT ;  /* 0x0000000417047209 */ /* 0x000fe40007810000 */
[----:B------:R-:W-:Y:S01]  /*13760*/  FSEL R163, R16, -INF , P0 ;  /* 0xff80000010a37808 */ /* 0x000fe20000000000 */
[----:B------:R1:W4:Y:S01]  /*13770*/  MUFU.TANH R13, R5 ;  /* 0x00000005000d7308 */ /* 0x0003220000002400 */
[----:B------:R-:W-:Y:S02]  /*13780*/  FMNMX.FTZ R4, R156, R4, !PT ;  /* 0x000000049c047209 */ /* 0x000fe40007810000 */
[C---:B------:R-:W-:Y:S02]  /*13790*/  ISETP.GT.AND P0, PT, R2.reuse, 0x28, PT ;  /* 0x000000280200780c */ /* 0x040fe40003f04270 */
[----:B------:R-:W-:Y:S02]  /*137a0*/  FMNMX.FTZ R4, R157, R4, !PT ;  /* 0x000000049d047209 */ /* 0x000fe40007810000 */
[----:B------:R-:W-:Y:S02]  /*137b0*/  ISETP.GT.AND P2, PT, R2, 0x19, PT ;  /* 0x000000190200780c */ /* 0x000fe40003f44270 */
[----:B------:R-:W-:Y:S01]  /*137c0*/  FSEL R169, R12, -INF , P0 ;  /* 0xff8000000ca97808 */ /* 0x000fe20000000000 */
[----:B--2---:R-:W-:Y:S01]  /*137d0*/  FMUL.FTZ R6, R30, c[0x0][0x320] ;  /* 0x0000c8001e067a20 */ /* 0x004fe20000410000 */
[----:B------:R-:W-:Y:S02]  /*137e0*/  FSEL R159, R100, -INF , P2 ;  /* 0xff800000649f7808 */ /* 0x000fe40001000000 */
[----:B------:R-:W-:Y:S01]  /*137f0*/  FMNMX.FTZ R4, R158, R4, !PT ;  /* 0x000000049e047209 */ /* 0x000fe20007810000 */
[----:B------:R2:W-:Y:S01]  /*13800*/  MUFU.TANH R12, R6 ;  /* 0x00000006000c7308 */ /* 0x0005e20000002400 */
[----:B------:R-:W-:Y:S02]  /*13810*/  ISETP.GT.AND P2, PT, R2, 0x20, PT ;  /* 0x000000200200780c */ /* 0x000fe40003f44270 */
[----:B------:R-:W-:Y:S02]  /*13820*/  FMNMX.FTZ R4, R159, R4, !PT ;  /* 0x000000049f047209 */ /* 0x000fe40007810000 */
[----:B------:R-:W-:Y:S02]  /*13830*/  FSEL R164, R18, -INF , P2 ;  /* 0xff80000012a47808 */ /* 0x000fe40001000000 */
[----:B------:R-:W-:Y:S02]  /*13840*/  ISETP.GT.AND P1, PT, R2, 0x30, PT ;  /* 0x000000300200780c */ /* 0x000fe40003f24270 */
[----:B------:R-:W-:Y:S01]  /*13850*/  FMNMX.FTZ R4, R164, R4, !PT ;  /* 0x00000004a4047209 */ /* 0x000fe20007810000 */
[----:B-1----:R-:W-:Y:S01]  /*13860*/  FMUL.FTZ R5, R32, c[0x0][0x320] ;  /* 0x0000c80020057a20 */ /* 0x002fe20000410000 */
[C---:B------:R-:W-:Y:S02]  /*13870*/  ISETP.GT.AND P3, PT, R2.reuse, 0x38, PT ;  /* 0x000000380200780c */ /* 0x040fe40003f64270 */
[----:B------:R-:W-:Y:S01]  /*13880*/  ISETP.GT.AND P2, PT, R2, 0x29, PT ;  /* 0x000000290200780c */ /* 0x000fe20003f44270 */
[----:B------:R1:W5:Y:S01]  /*13890*/  MUFU.TANH R9, R5 ;  /* 0x0000000500097308 */ /* 0x0003620000002400 */
[----:B------:R-:W-:Y:S02]  /*138a0*/  FMNMX.FTZ R4, R168, R4, !PT ;  /* 0x00000004a8047209 */ /* 0x000fe40007810000 */
[----:B---3--:R-:W-:Y:S01]  /*138b0*/  FSEL R190, R7, -INF , P1 ;  /* 0xff80000007be7808 */ /* 0x008fe20000800000 */
[----:B------:R-:W-:Y:S01]  /*138c0*/  FMUL.FTZ R7, R34, c[0x0][0x320] ;  /* 0x0000c80022077a20 */ /* 0x000fe20000410000 */
[----:B------:R-:W-:Y:S01]  /*138d0*/  FSEL R170, R8, -INF , P2 ;  /* 0xff80000008aa7808 */ /* 0x000fe20001000000 */
[----:B------:R-:W-:Y:S01]  /*138e0*/  FMUL.FTZ R8, R35, c[0x0][0x320] ;  /* 0x0000c80023087a20 */ /* 0x000fe20000410000 */
[C---:B------:R-:W-:Y:S02]  /*138f0*/  ISETP.GT.AND P0, PT, R2.reuse, 0x31, PT ;  /* 0x000000310200780c */ /* 0x040fe40003f04270 */
[----:B------:R-:W-:Y:S01]  /*13900*/  ISETP.GT.AND P1, PT, R2, 0x39, PT ;  /* 0x000000390200780c */ /* 0x000fe20003f24270 */
[----:B--2---:R-:W-:Y:S01]  /*13910*/  FMUL.FTZ R6, R31, c[0x0][0x320] ;  /* 0x0000c8001f067a20 */ /* 0x004fe20000410000 */
[----:B------:R-:W-:Y:S01]  /*13920*/  FMNMX.FTZ R2, R169, R4, !PT ;  /* 0x00000004a9027209 */ /* 0x000fe20007810000 */
[----:B------:R-:W-:Y:S01]  /*13930*/  MUFU.TANH R8, R8 ;  /* 0x0000000800087308 */ /* 0x000fe20000002400 */
[----:B----4-:R-:W-:Y:S02]  /*13940*/  FSEL R187, R13, -INF , P0 ;  /* 0xff8000000dbb7808 */ /* 0x010fe40000000000 */
[----:B------:R-:W-:Y:S02]  /*13950*/  FMNMX.FTZ R2, R170, R2, !PT ;  /* 0x00000002aa027209 */ /* 0x000fe40007810000 */
[----:B------:R-:W-:Y:S02]  /*13960*/  ISETP.GT.AND P0, PT, R0, 0x20, PT ;  /* 0x000000200000780c */ /* 0x000fe40003f04270 */
[----:B------:R-:W-:Y:S02]  /*13970*/  FMNMX.FTZ R2, R190, R2, !PT ;  /* 0x00000002be027209 */ /* 0x000fe40007810000 */
[----:B------:R-:W-:Y:S01]  /*13980*/  FSEL R214, R11, -INF , P1 ;  /* 0xff8000000bd67808 */ /* 0x000fe20000800000 */
[----:B------:R-:W2:Y:S01]  /*13990*/  MUFU.TANH R10, R6 ;  /* 0x00000006000a7308 */ /* 0x000ea20000002400 */
[----:B------:R-:W-:Y:S02]  /*139a0*/  FMNMX.FTZ R2, R187, R2, !PT ;  /* 0x00000002bb027209 */ /* 0x000fe40007810000 */
[----:B-1----:R-:W-:Y:S02]  /*139b0*/  FMNMX.FTZ R5, R26, R104, !PT ;  /* 0x000000681a057209 */ /* 0x002fe40007810000 */
[----:B-----5:R-:W-:Y:S02]  /*139c0*/  FSEL R191, R9, -INF , P3 ;  /* 0xff80000009bf7808 */ /* 0x020fe40001800000 */
[----:B------:R-:W-:Y:S02]  /*139d0*/  FMNMX.FTZ R5, R25, R5, !PT ;  /* 0x0000000519057209 */ /* 0x000fe40007810000 */
[----:B------:R-:W-:Y:S01]  /*139e0*/  FMNMX.FTZ R2, R191, R2, !PT ;  /* 0x00000002bf027209 */ /* 0x000fe20007810000 */
[----:B------:R1:W3:Y:S01]  /*139f0*/  MUFU.TANH R9, R7 ;  /* 0x0000000700097308 */ /* 0x0002e20000002400 */
[----:B------:R-:W-:Y:S02]  /*13a00*/  FMNMX.FTZ R5, R24, R5, !PT ;  /* 0x0000000518057209 */ /* 0x000fe40007810000 */
[----:B------:R-:W-:Y:S02]  /*13a10*/  ISETP.GT.AND P1, PT, R0, 0x21, PT ;  /* 0x000000210000780c */ /* 0x000fe40003f24270 */
[----:B------:R-:W-:Y:S02]  /*13a20*/  FMNMX.FTZ R5, R27, R5, !PT ;  /* 0x000000051b057209 */ /* 0x000fe40007810000 */
[----:B------:R-:W-:Y:S02]  /*13a30*/  FSEL R165, R154, -INF , P0 ;  /* 0xff8000009aa57808 */ /* 0x000fe40000000000 */
[----:B------:R-:W-:Y:S02]  /*13a40*/  FMNMX.FTZ R4, R160, R5, !PT ;  /* 0x00000005a0047209 */ /* 0x000fe40007810000 */
[----:B------:R-:W-:Y:S02]  /*13a50*/  FMNMX.FTZ R2, R214, R2, !PT ;  /* 0x00000002d6027209 */ /* 0x000fe40007810000 */
[----:B------:R-:W-:Y:S02]  /*13a60*/  FMNMX.FTZ R4, R161, R4, !PT ;  /* 0x00000004a1047209 */ /* 0x000fe40007810000 */
[----:B------:R-:W-:Y:S02]  /*13a70*/  ISETP.GT.AND P2, PT, R188, R238, PT ;  /* 0x000000eebc00720c */ /* 0x000fe40003f44270 */
[----:B------:R-:W-:Y:S02]  /*13a80*/  FMNMX.FTZ R4, R162, R4, !PT ;  /* 0x00000004a2047209 */ /* 0x000fe40007810000 */
[----:B------:R-:W-:Y:S02]  /*13a90*/  FSEL R166, R19, -INF , P1 ;  /* 0xff80000013a67808 */ /* 0x000fe40000800000 */
[----:B------:R-:W-:Y:S02]  /*13aa0*/  FMNMX.FTZ R4, R163, R4, !PT ;  /* 0x00000004a3047209 */ /* 0x000fe40007810000 */
[C---:B------:R-:W-:Y:S01]  /*13ab0*/  ISETP.GT.AND P0, PT, R0.reuse, 0x28, PT ;  /* 0x000000280000780c */ /* 0x040fe20003f04270 */
[----:B-1----:R-:W1:Y:S01]  /*13ac0*/  SHFL.BFLY PT, R7, R2, 0x2, 0x1f ;  /* 0x0c401f0002077f89 */ /* 0x002e6200000e0000 */
[----:B------:R-:W-:Y:S02]  /*13ad0*/  FMNMX.FTZ R4, R165, R4, !PT ;  /* 0x00000004a5047209 */ /* 0x000fe40007810000 */
[----:B------:R-:W-:Y:S02]  /*13ae0*/  FSEL R167, R15, -INF , P0 ;  /* 0xff8000000fa77808 */ /* 0x000fe40000000000 */
[----:B------:R-:W-:Y:S02]  /*13af0*/  ISETP.GT.AND P1, PT, R0, 0x29, PT ;  /* 0x000000290000780c */ /* 0x000fe40003f24270 */
[----:B------:R-:W-:Y:S02]  /*13b00*/  FMNMX.FTZ R4, R166, R4, !PT ;  /* 0x00000004a6047209 */ /* 0x000fe40007810000 */
[----:B------:R-:W-:Y:S02]  /*13b10*/  FSEL R178, R14, -INF , P1 ;  /* 0xff8000000eb27808 */ /* 0x000fe40000800000 */
[----:B------:R-:W-:Y:S02]  /*13b20*/  ISETP.GT.AND P0, PT, R0, 0x30, PT ;  /* 0x000000300000780c */ /* 0x000fe40003f04270 */
[----:B------:R-:W-:Y:S02]  /*13b30*/  FMNMX.FTZ R4, R167, R4, !PT ;  /* 0x00000004a7047209 */ /* 0x000fe40007810000 */
[----:B------:R-:W-:Y:S02]  /*13b40*/  FSEL R189, R12, -INF , P0 ;  /* 0xff8000000cbd7808 */ /* 0x000fe40000000000 */
[----:B------:R-:W-:Y:S02]  /*13b50*/  ISETP.GT.AND P3, PT, R0, 0x31, PT ;  /* 0x000000310000780c */ /* 0x000fe40003f64270 */
[----:B------:R-:W-:Y:S02]  /*13b60*/  FMNMX.FTZ R4, R178, R4, !PT ;  /* 0x00000004b2047209 */ /* 0x000fe40007810000 */
[----:B------:R-:W-:Y:S02]  /*13b70*/  @P2 SHF.R.S32.HI R6, RZ, 0x1f, R213 ;  /* 0x0000001fff062819 */ /* 0x000fe400000114d5 */
[----:B--2---:R-:W-:Y:S02]  /*13b80*/  FSEL R215, R10, -INF , P3 ;  /* 0xff8000000ad77808 */ /* 0x004fe40001800000 */
[----:B------:R-:W-:Y:S01]  /*13b90*/  ISETP.GT.AND P1, PT, R0, 0x38, PT ;  /* 0x000000380000780c */ /* 0x000fe20003f24270 */
[----:B------:R-:W-:Y:S01]  /*13ba0*/  @P2 IMAD R6, R6, c[0x0][0x1e0], RZ ;  /* 0x0000780006062a24 */ /* 0x000fe200078e02ff */
[----:B------:R-:W-:Y:S02]  /*13bb0*/  ISETP.GT.AND P0, PT, R0, 0x39, PT ;  /* 0x000000390000780c */ /* 0x000fe40003f04270 */
[----:B------:R-:W-:Y:S01]  /*13bc0*/  FMNMX.FTZ R0, R189, R4, !PT ;  /* 0x00000004bd007209 */ /* 0x000fe20007810000 */
[----:B------:R-:W-:Y:S01]  /*13bd0*/  @P2 IMAD.WIDE.U32 R4, R213, c[0x0][0x1e0], RZ ;  /* 0x00007800d5042a25 */ /* 0x000fe200078e00ff */
[----:B---3--:R-:W-:Y:S02]  /*13be0*/  FSEL R216, R9, -INF , P1 ;  /* 0xff80000009d87808 */ /* 0x008fe40000800000 */
[----:B------:R-:W-:Y:S01]  /*13bf0*/  FMNMX.FTZ R0, R215, R0, !PT ;  /* 0x00000000d7007209 */ /* 0x000fe20007810000 */
[----:B------:R-:W-:Y:S01]  /*13c00*/  @P2 IMAD R6, R213, c[0x0][0x1e4], R6 ;  /* 0x00007900d5062a24 */ /* 0x000fe200078e0206 */
[----:B------:R-:W-:Y:S02]  /*13c10*/  FSEL R105, R8, -INF , P0 ;  /* 0xff80000008697808 */ /* 0x000fe40000000000 */
[----:B------:R-:W-:Y:S02]  /*13c20*/  FMNMX.FTZ R0, R216, R0, !PT ;  /* 0x00000000d8007209 */ /* 0x000fe40007810000 */
[----:B-1----:R-:W-:Y:S02]  /*13c30*/  FMNMX.FTZ R9, R2, R7, !PT ;  /* 0x0000000702097209 */ /* 0x002fe40007810000 */
[----:B------:R-:W-:Y:S02]  /*13c40*/  @P2 IADD3 R2, R5, R6, RZ ;  /* 0x0000000605022210 */ /* 0x000fe40007ffe0ff */
[----:B------:R-:W-:Y:S01]  /*13c50*/  FMNMX.FTZ R0, R105, R0, !PT ;  /* 0x0000000069007209 */ /* 0x000fe20007810000 */
[----:B------:R-:W1:Y:S01]  /*13c60*/  SHFL.BFLY PT, R17, R9, 0x1, 0x1f ;  /* 0x0c201f0009117f89 */ /* 0x000e6200000e0000 */
[C---:B------:R-:W-:Y:S02]  /*13c70*/  @P2 SHF.L.U32 R5, R4.reuse, 0x6, RZ ;  /* 0x0000000604052819 */ /* 0x040fe400000006ff */
[----:B------:R-:W-:Y:S02]  /*13c80*/  @P2 SHF.L.U64.HI R4, R4, 0x6, R2 ;  /* 0x0000000604042819 */ /* 0x000fe40000010202 */
[----:B------:R-:W-:Y:S02]  /*13c90*/  @P2 MOV R6, c[0x0][0x1e0] ;  /* 0x0000780000062a02 */ /* 0x000fe40000000f00 */
[C---:B------:R-:W-:Y:S01]  /*13ca0*/  @P2 IADD3 R8, P1, R5.reuse, R226, RZ ;  /* 0x000000e205082210 */ /* 0x040fe20007f3e0ff */
[----:B------:R-:W2:Y:S01]  /*13cb0*/  SHFL.BFLY PT, R2, R0, 0x2, 0x1f ;  /* 0x0c401f0000027f89 */ /* 0x000ea200000e0000 */
[----:B------:R-:W-:Y:S02]  /*13cc0*/  @P2 MOV R10, c[0x0][0x1e4] ;  /* 0x00007900000a2a02 */ /* 0x000fe40000000f00 */
[----:B------:R-:W-:Y:S02]  /*13cd0*/  @P2 LEA R7, P0, R6, R5, 0x5 ;  /* 0x0000000506072211 */ /* 0x000fe400078028ff */
[----:B------:R-:W-:Y:S02]  /*13ce0*/  @P2 IADD3.X R11, R4, R232, RZ, P1, !PT ;  /* 0x000000e8040b2210 */ /* 0x000fe40000ffe4ff */
[----:B------:R-:W-:Y:S02]  /*13cf0*/  @P2 LEA R18, P1, R8, c[0x0][0x1c8], 0x1 ;  /* 0x0000720008122a11 */ /* 0x000fe400078208ff */
[----:B------:R-:W-:Y:S02]  /*13d00*/  @P2 LEA.HI.X R6, R6, R4, R10, 0x5, P0 ;  /* 0x0000000406062211 */ /* 0x000fe400000f2c0a */
[----:B------:R-:W-:Y:S02]  /*13d10*/  @P2 IADD3 R10, P0, R226, 0x40, RZ ;  /* 0x00000040e20a2810 */ /* 0x000fe40007f1e0ff */
[----:B------:R-:W-:Y:S02]  /*13d20*/  @P2 LEA.HI.X R19, R8, c[0x0][0x1cc], R11, 0x1, P1 ;  /* 0x0000730008132a11 */ /* 0x000fe400008f0c0b */
[----:B------:R-:W-:Y:S02]  /*13d30*/  @P2 IADD3.X R12, RZ, R232, RZ, P0, !PT ;  /* 0x000000e8ff0c2210 */ /* 0x000fe400007fe4ff */
[----:B------:R-:W-:Y:S01]  /*13d40*/  @P2 IADD3 R8, P1, R5, R10, RZ ;  /* 0x0000000a05082210 */ /* 0x000fe20007f3e0ff */
[----:B------:R3:W-:Y:S01]  /*13d50*/  @P2 LDGSTS.E.BYPASS.LTC128B.128 [R212+0x6100], [R18.64], !P4 ;  /* 0x0610000012d42fae */ /* 0x0007e2000e101d46 */
[----:B------:R-:W-:Y:S02]  /*13d60*/  @P2 IADD3 R11, P3, R226, 0x80, RZ ;  /* 0x00000080e20b2810 */ /* 0x000fe40007f7e0ff */
[----:B-1----:R-:W-:Y:S02]  /*13d70*/  FMNMX.FTZ R101, R9, R17, !PT ;  /* 0x0000001109657209 */ /* 0x002fe40007810000 */
[----:B------:R-:W-:Y:S01]  /*13d80*/  @P2 IADD3.X R15, R4, R12, RZ, P1, !PT ;  /* 0x0000000c040f2210 */ /* 0x000fe20000ffe4ff */
[----:B------:R-:W-:Y:S01]  /*13d90*/  @P2 IMAD.X R13, RZ, RZ, R232, P3 ;  /* 0x000000ffff0d2224 */ /* 0x000fe200018e06e8 */
[----:B--2---:R-:W-:Y:S02]  /*13da0*/  FMNMX.FTZ R0, R0, R2, !PT ;  /* 0x0000000200007209 */ /* 0x004fe40007810000 */
[C---:B------:R-:W-:Y:S02]  /*13db0*/  @P2 LEA R16, P1, R8.reuse, c[0x0][0x1c8], 0x1 ;  /* 0x0000720008102a11 */ /* 0x040fe400078208ff */
[----:B------:R-:W-:Y:S01]  /*13dc0*/  @P2 IADD3 R5, P0, R5, R11, RZ ;  /* 0x0000000b05052210 */ /* 0x000fe20007f1e0ff */
[----:B------:R-:W1:Y:S01]  /*13dd0*/  SHFL.BFLY PT, R2, R0, 0x1, 0x1f ;  /* 0x0c201f0000027f89 */ /* 0x000e6200000e0000 */
[----:B------:R-:W-:Y:S01]  /*13de0*/  @P2 LEA.HI.X R17, R8, c[0x0][0x1cc], R15, 0x1, P1 ;  /* 0x0000730008112a11 */ /* 0x000fe200008f0c0f */
[C---:B------:R-:W-:Y:S01]  /*13df0*/  FMUL.FTZ R8, R101.reuse, c[0x0][0x2d0] ;  /* 0x0000b40065087a20 */ /* 0x040fe20000410000 */
[----:B------:R-:W-:Y:S02]  /*13e00*/  FSETP.NEU.FTZ.AND P1, PT, R101, -INF , PT ;  /* 0xff8000006500780b */ /* 0x000fe40003f3d000 */
[----:B------:R-:W-:Y:S02]  /*13e10*/  @P2 IADD3.X R4, R4, R13, RZ, P0, !PT ;  /* 0x0000000d04042210 */ /* 0x000fe400007fe4ff */
[C---:B------:R-:W-:Y:S01]  /*13e20*/  @P2 LEA R14, P0, R5.reuse, c[0x0][0x1c8], 0x1 ;  /* 0x00007200050e2a11 */ /* 0x040fe200078008ff */
[----:B------:R2:W-:Y:S01]  /*13e30*/  @P2 LDGSTS.E.BYPASS.LTC128B.128 [R212+0x8100], [R16.64], !P6 ;  /* 0x0810000010d42fae */ /* 0x0005e2000f101d46 */
[----:B------:R-:W-:Y:S02]  /*13e40*/  FSEL R140, R8, RZ, P1 ;  /* 0x000000ff088c7208 */ /* 0x000fe40000800000 */
[----:B------:R-:W-:Y:S02]  /*13e50*/  @P2 LEA.HI.X R15, R5, c[0x0][0x1cc], R4, 0x1, P0 ;  /* 0x00007300050f2a11 */ /* 0x000fe400000f0c04 */
[C---:B------:R-:W-:Y:S01]  /*13e60*/  @P2 IADD3 R4, P0, R7.reuse, R10, RZ ;  /* 0x0000000a07042210 */ /* 0x040fe20007f1e0ff */
[--C-:B------:R-:W-:Y:S02]  /*13e70*/  FFMA.FTZ R8, R20, c[0x0][0x2d0], -R140.reuse ;  /* 0x0000b40014087a23 */ /* 0x100fe4000001088c */
[----:B------:R4:W-:Y:S01]  /*13e80*/  @P2 LDGSTS.E.BYPASS.LTC128B.128 [R212+0xa100], [R14.64], !P5 ;  /* 0x0a1000000ed42fae */ /* 0x0009e2000e901d46 */
[C---:B------:R-:W-:Y:S01]  /*13e90*/  @P2 IADD3.X R10, R6.reuse, R12, RZ, P0, !PT ;  /* 0x0000000c060a2210 */ /* 0x040fe200007fe4ff */
[----:B------:R5:W-:Y:S01]  /*13ea0*/  MUFU.EX2 R223, R8 ;  /* 0x0000000800df7308 */ /* 0x000be20000000800 */
[C---:B------:R-:W-:Y:S04]  /*13eb0*/  @P2 IADD3 R5, P0, R7.reuse, R11, RZ ;  /* 0x0000000b07052210 */ /* 0x040fe80007f1e0ff */
[----:B------:R-:W-:Y:S02]  /*13ec0*/  @P2 IADD3.X R11, R6, R13, RZ, P0, !PT ;  /* 0x0000000d060b2210 */ /* 0x000fe400007fe4ff */
[----:B-1----:R-:W-:Y:S01]  /*13ed0*/  FMNMX.FTZ R100, R0, R2, !PT ;  /* 0x0000000200647209 */ /* 0x002fe20007810000 */
[--C-:B------:R-:W-:Y:S01]  /*13ee0*/  FFMA.FTZ R0, R22, c[0x0][0x2d0], -R140.reuse ;  /* 0x0000b40016007a23 */ /* 0x100fe2000001088c */
[----:B------:R-:W-:Y:S03]  /*13ef0*/  @P2 IADD3 R7, P0, R7, R226, RZ ;  /* 0x000000e207072210 */ /* 0x000fe60007f1e0ff */
[----:B------:R1:W-:Y:S01]  /*13f00*/  MUFU.EX2 R222, R0 ;  /* 0x0000000000de7308 */ /* 0x0003e20000000800 */
[----:B------:R-:W-:Y:S01]  /*13f10*/  @P2 IADD3.X R9, R6, R232, RZ, P0, !PT ;  /* 0x000000e806092210 */ /* 0x000fe200007fe4ff */
[----:B------:R-:W-:Y:S01]  /*13f20*/  FMUL.FTZ R2, R100, c[0x0][0x2d0] ;  /* 0x0000b40064027a20 */ /* 0x000fe20000410000 */
[C---:B------:R-:W-:Y:S04]  /*13f30*/  @P2 LEA R6, P0, R7.reuse, c[0x0][0x1c8], 0x1 ;  /* 0x0000720007062a11 */ /* 0x040fe800078008ff */
[----:B------:R-:W-:Y:S01]  /*13f40*/  @P2 LEA.HI.X R7, R7, c[0x0][0x1cc], R9, 0x1, P0 ;  /* 0x0000730007072a11 */ /* 0x000fe200000f0c09 */
[--C-:B------:R-:W-:Y:S04]  /*13f50*/  FFMA.FTZ R9, R21, c[0x0][0x2d0], -R140.reuse ;  /* 0x0000b40015097a23 */ /* 0x100fe8000001088c */
[----:B------:R2:W2:Y:S01]  /*13f60*/  MUFU.EX2 R224, R9 ;  /* 0x0000000900e07308 */ /* 0x0004a20000000800 */
[C---:B-----5:R-:W-:Y:S01]  /*13f70*/  @P2 LEA R8, P0, R4.reuse, c[0x0][0x1c8], 0x1 ;  /* 0x0000720004082a11 */ /* 0x060fe200078008ff */
[----:B------:R5:W-:Y:S01]  /*13f80*/  @P2 LDGSTS.E.BYPASS.LTC128B.128 [R212+0x7100], [R6.64], !P4 ;  /* 0x0710000006d42fae */ /* 0x000be2000e101d46 */
[----:B-1----:R-:W-:Y:S07]  /*13f90*/  FFMA.FTZ R0, R23, c[0x0][0x2d0], -R140 ;  /* 0x0000b40017007a23 */ /* 0x002fee000001088c */
[----:B------:R-:W1:Y:S01]  /*13fa0*/  MUFU.EX2 R221, R0 ;  /* 0x0000000000dd7308 */ /* 0x000e620000000800 */
[----:B--2---:R-:W-:Y:S02]  /*13fb0*/  @P2 LEA.HI.X R9, R4, c[0x0][0x1cc], R10, 0x1, P0 ;  /* 0x0000730004092a11 */ /* 0x004fe400000f0c0a */
[C---:B------:R-:W-:Y:S02]  /*13fc0*/  @P2 LEA R4, P0, R5.reuse, c[0x0][0x1c8], 0x1 ;  /* 0x0000720005042a11 */ /* 0x040fe400078008ff */
[----:B------:R-:W-:Y:S01]  /*13fd0*/  F2FP.BF16.PACK_AB R152, R224, R223 ;  /* 0x000000dfe098723e */ /* 0x000fe200000010ff */
[----:B------:R2:W-:Y:S01]  /*13fe0*/  @P2 LDGSTS.E.BYPASS.LTC128B.128 [R212+0x9100], [R8.64], !P6 ;  /* 0x0910000008d42fae */ /* 0x0005e2000f101d46 */
[----:B------:R-:W-:Y:S02]  /*13ff0*/  @P2 LEA.HI.X R5, R5, c[0x0][0x1cc], R11, 0x1, P0 ;  /* 0x0000730005052a11 */ /* 0x000fe400000f0c0b */
[----:B------:R-:W-:Y:S04]  /*14000*/  FSETP.NEU.FTZ.AND P0, PT, R100, -INF , PT ;  /* 0xff8000006400780b */ /* 0x000fe80003f1d000 */
[----:B------:R-:W-:Y:S01]  /*14010*/  FSEL R141, R2, RZ, P0 ;  /* 0x000000ff028d7208 */ /* 0x000fe20000000000 */
[----:B------:R2:W-:Y:S01]  /*14020*/  @P2 LDGSTS.E.BYPASS.LTC128B.128 [R212+0xb100], [R4.64], !P5 ;  /* 0x0b10000004d42fae */ /* 0x0005e2000e901d46 */
[----:B-1----:R-:W-:Y:S03]  /*14030*/  F2FP.BF16.PACK_AB R154, R221, R222 ;  /* 0x000000dedd9a723e */ /* 0x002fe600000010ff */
[--C-:B------:R-:W-:Y:S02]  /*14040*/  FFMA.FTZ R0, R26, c[0x0][0x2d0], -R141.reuse ;  /* 0x0000b4001a007a23 */ /* 0x100fe4000001088d */
[--C-:B------:R-:W-:Y:S02]  /*14050*/  FFMA.FTZ R2, R27, c[0x0][0x2d0], -R141.reuse ;  /* 0x0000b4001b027a23 */ /* 0x100fe4000001088d */
[----:B------:R1:W-:Y:S01]  /*14060*/  MUFU.EX2 R218, R0 ;  /* 0x0000000000da7308 */ /* 0x0003e20000000800 */
[----:B----4-:R-:W4:Y:S08]  /*14070*/  LDSM.16.MT88.4 R12, [R150] ;  /* 0x00000000960c783b */ /* 0x010f300000004200 */
[----:B------:R-:W2:Y:S01]  /*14080*/  LDSM.16.MT88.4 R20, [R151] ;  /* 0x000000009714783b */ /* 0x000ea20000004200 */
[----:B------:R3:W-:Y:S07]  /*14090*/  MUFU.EX2 R217, R2 ;  /* 0x0000000200d97308 */ /* 0x0007ee0000000800 */
[----:B------:R-:W2:Y:S01]  /*140a0*/  LDSM.16.MT88.4 R28, [R194] ;  /* 0x00000000c21c783b */ /* 0x000ea20000004200 */
[--C-:B-1----:R-:W-:Y:S07]  /*140b0*/  FFMA.FTZ R0, R25, c[0x0][0x2d0], -R141.reuse ;  /* 0x0000b40019007a23 */ /* 0x102fee000001088d */
[----:B------:R-:W0:Y:S01]  /*140c0*/  LDGDEPBAR ;  /* 0x00000000000079af */ /* 0x000e220000000000 */
[----:B------:R1:W1:Y:S01]  /*140d0*/  MUFU.EX2 R220, R0 ;  /* 0x0000000000dc7308 */ /* 0x0002620000000800 */
[----:B---3--:R-:W-:Y:S02]  /*140e0*/  FSEL R2, R100, RZ, P0 ;  /* 0x000000ff64027208 */ /* 0x008fe40000000000 */
[----:B------:R-:W-:Y:S02]  /*140f0*/  ISETP.GT.AND P0, PT, R188, R225, PT ;  /* 0x000000e1bc00720c */ /* 0x000fe40003f04270 */
[----:B------:R-:W-:Y:S01]  /*14100*/  MOV R188, R213 ;  /* 0x000000d500bc7202 */ /* 0x000fe20000000f00 */
[----:B-1----:R-:W-:Y:S01]  /*14110*/  FFMA.FTZ R0, R24, c[0x0][0x2d0], -R141 ;  /* 0x0000b40018007a23 */ /* 0x002fe2000001088d */
[----:B------:R-:W-:Y:S03]  /*14120*/  F2FP.BF16.PACK_AB R153, R220, R218 ;  /* 0x000000dadc99723e */ /* 0x000fe600000010ff */
[----:B------:R1:W3:Y:S02]  /*14130*/  MUFU.EX2 R219, R0 ;  /* 0x0000000000db7308 */ /* 0x0002e40000000800 */
[----:B-1----:R-:W-:Y:S02]  /*14140*/  FSEL R0, R101, RZ, P1 ;  /* 0x000000ff65007208 */ /* 0x002fe40000800000 */
[----:B---3--:R-:W-:Y:S03]  /*14150*/  F2FP.BF16.PACK_AB R155, R217, R219 ;  /* 0x000000dbd99b723e */ /* 0x008fe600000010ff */
[----:B------:R-:W-:Y:S04]  /*14160*/  FADD.FTZ R0, -R0, R3 ;  /* 0x0000000300007221 */ /* 0x000fe80000010100 */
[----:B------:R-:W-:Y:S04]  /*14170*/  FMUL.FTZ R0, R0, c[0x0][0x2d0] ;  /* 0x0000b40000007a20 */ /* 0x000fe80000410000 */
[----:B------:R1:W2:Y:S02]  /*14180*/  MUFU.EX2 R3, R0 ;  /* 0x0000000000037308 */ /* 0x0002a40000000800 */
[----:B-1----:R-:W-:Y:S02]  /*14190*/  FADD.FTZ R0, -R2, R104 ;  /* 0x0000006802007221 */ /* 0x002fe40000010100 */
[C---:B--2---:R-:W-:Y:S02]  /*141a0*/  FMUL.FTZ R4, R3.reuse, R108 ;  /* 0x0000006c03047220 */ /* 0x044fe40000410000 */
[----:B------:R-:W-:Y:S02]  /*141b0*/  FMUL.FTZ R0, R0, c[0x0][0x2d0] ;  /* 0x0000b40000007a20 */ /* 0x000fe40000410000 */
[C---:B------:R-:W-:Y:S02]  /*141c0*/  FMUL.FTZ R5, R3.reuse, R109 ;  /* 0x0000006d03057220 */ /* 0x040fe40000410000 */
[C---:B------:R-:W-:Y:S02]  /*141d0*/  FMUL.FTZ R8, R3.reuse, R112 ;  /* 0x0000007003087220 */ /* 0x040fe40000410000 */
[----:B------:R-:W5:Y:S01]  /*141e0*/  MUFU.EX2 R0, R0 ;  /* 0x0000000000007308 */ /* 0x000f620000000800 */
[C---:B------:R-:W-:Y:S02]  /*141f0*/  FMUL.FTZ R9, R3.reuse, R113 ;  /* 0x0000007103097220 */ /* 0x040fe40000410000 */
[--C-:B------:R-:W-:Y:S02]  /*14200*/  FFMA.FTZ R2, R156, c[0x0][0x2d0], -R140.reuse ;  /* 0x0000b4009c027a23 */ /* 0x100fe4000001088c */
        /* <DEDUP_REMOVED lines=8> */
[C---:B------:R-:W-:Y:S02]  /*14290*/  FMUL.FTZ R37, R3.reuse, R37 ;  /* 0x0000002503257220 */ /* 0x040fe40000410000 */
[C---:B------:R-:W-:Y:S02]  /*142a0*/  FMUL.FTZ R40, R3.reuse, R40 ;  /* 0x0000002803287220 */ /* 0x040fe40000410000 */
[C---:B------:R-:W-:Y:S02]  /*142b0*/  FMUL.FTZ R41, R3.reuse, R41 ;  /* 0x0000002903297220 */ /* 0x040fe40000410000 */
[C---:B-----5:R-:W-:Y:S02]  /*142c0*/  FMUL.FTZ R6, R0.reuse, R110 ;  /* 0x0000006e00067220 */ /* 0x060fe40000410000 */
[C---:B------:R-:W-:Y:S02]  /*142d0*/  FMUL.FTZ R7, R0.reuse, R111 ;  /* 0x0000006f00077220 */ /* 0x040fe40000410000 */
[----:B------:R-:W2:Y:S01]  /*142e0*/  LDSM.16.MT88.4 R108, [R193] ;  /* 0x00000000c16c783b */ /* 0x000ea20000004200 */
[C---:B------:R-:W-:Y:S02]  /*142f0*/  FMUL.FTZ R10, R0.reuse, R114 ;  /* 0x00000072000a7220 */ /* 0x040fe40000410000 */
[C---:B------:R-:W-:Y:S02]  /*14300*/  FMUL.FTZ R11, R0.reuse, R115 ;  /* 0x00000073000b7220 */ /* 0x040fe40000410000 */
[C---:B----4-:R-:W-:Y:S03]  /*14310*/  HMMA.16816.F32.BF16 R4, R152.reuse, R12, R4 ;  /* 0x0000000c9804723c */ /* 0x050fe60000041804 */
[----:B------:R-:W3:Y:S02]  /*14320*/  LDSM.16.MT88.4 R112, [R150+0x2000] ;  /* 0x002000009670783b */ /* 0x000ee40000004200 */
[C---:B------:R-:W-:Y:S02]  /*14330*/  FMUL.FTZ R18, R0.reuse, R122 ;  /* 0x0000007a00127220 */ /* 0x040fe40000410000 */
[C---:B------:R-:W-:Y:S01]  /*14340*/  FMUL.FTZ R12, R3.reuse, R116 ;  /* 0x00000074030c7220 */ /* 0x040fe20000410000 */
[C---:B------:R-:W-:Y:S04]  /*14350*/  HMMA.16816.F32.BF16 R8, R152.reuse, R14, R8 ;  /* 0x0000000e9808723c */ /* 0x040fe80000041808 */
[----:B------:R-:W-:Y:S02]  /*14360*/  FMUL.FTZ R13, R3, R117 ;  /* 0x00000075030d7220 */ /* 0x000fe40000410000 */
[C---:B------:R-:W-:Y:S02]  /*14370*/  FMUL.FTZ R19, R0.reuse, R123 ;  /* 0x0000007b00137220 */ /* 0x040fe40000410000 */
[C---:B------:R-:W-:Y:S01]  /*14380*/  FMUL.FTZ R14, R0.reuse, R118 ;  /* 0x00000076000e7220 */ /* 0x040fe20000410000 */
[----:B------:R-:W-:Y:S03]  /*14390*/  LDSM.16.MT88.4 R120, [R194+0x800] ;  /* 0x00080000c278783b */ /* 0x000fe60000004200 */
[C---:B------:R-:W-:Y:S02]  /*143a0*/  FMUL.FTZ R15, R0.reuse, R119 ;  /* 0x00000077000f7220 */ /* 0x040fe40000410000 */
[--C-:B-1----:R-:W-:Y:S02]  /*143b0*/  FFMA.FTZ R2, R157, c[0x0][0x2d0], -R140.reuse ;  /* 0x0000b4009d027a23 */ /* 0x102fe4000001088c */
[C---:B------:R-:W-:Y:S01]  /*143c0*/  FMUL.FTZ R26, R0.reuse, R130 ;  /* 0x00000082001a7220 */ /* 0x040fe20000410000 */
[----:B------:R-:W1:Y:S01]  /*143d0*/  LDSM.16.MT88.4 R116, [R151+0x2000] ;  /* 0x002000009774783b */ /* 0x000e620000004200 */
[C---:B------:R-:W-:Y:S01]  /*143e0*/  FMUL.FTZ R27, R0.reuse, R131 ;  /* 0x00000083001b7220 */ /* 0x040fe20000410000 */
[C---:B------:R-:W-:Y:S01]  /*143f0*/  HMMA.16816.F32.BF16 R12, R152.reuse, R20, R12 ;  /* 0x00000014980c723c */ /* 0x040fe2000004180c */
[----:B------:R4:W5:Y:S02]  /*14400*/  MUFU.EX2 R185, R2 ;  /* 0x0000000200b97308 */ /* 0x0009640000000800 */
[C---:B------:R-:W-:Y:S02]  /*14410*/  FMUL.FTZ R34, R0.reuse, R138 ;  /* 0x0000008a00227220 */ /* 0x040fe40000410000 */
[C---:B------:R-:W-:Y:S01]  /*14420*/  FMUL.FTZ R35, R0.reuse, R139 ;  /* 0x0000008b00237220 */ /* 0x040fe20000410000 */
[----:B------:R-:W-:Y:S01]  /*14430*/  LDSM.16.MT88.4 R128, [R150+0x2800] ;  /* 0x002800009680783b */ /* 0x000fe20000004200 */
[C---:B------:R-:W-:Y:S01]  /*14440*/  FMUL.FTZ R20, R3.reuse, R124 ;  /* 0x0000007c03147220 */ /* 0x040fe20000410000 */
[C---:B------:R-:W-:Y:S04]  /*14450*/  HMMA.16816.F32.BF16 R16, R152.reuse, R22, R16 ;  /* 0x000000169810723c */ /* 0x040fe80000041810 */
[C---:B------:R-:W-:Y:S02]  /*14460*/  FMUL.FTZ R21, R3.reuse, R125 ;  /* 0x0000007d03157220 */ /* 0x040fe40000410000 */
[C---:B------:R-:W-:Y:S01]  /*14470*/  FMUL.FTZ R38, R0.reuse, R38 ;  /* 0x0000002600267220 */ /* 0x040fe20000410000 */
[----:B------:R-:W-:Y:S01]  /*14480*/  LDSM.16.MT88.4 R136, [R194+0x2800] ;  /* 0x00280000c288783b */ /* 0x000fe20000004200 */
[C---:B------:R-:W-:Y:S04]  /*14490*/  FMUL.FTZ R22, R0.reuse, R126 ;  /* 0x0000007e00167220 */ /* 0x040fe80000410000 */
[C---:B------:R-:W-:Y:S02]  /*144a0*/  FMUL.FTZ R23, R0.reuse, R127 ;  /* 0x0000007f00177220 */ /* 0x040fe40000410000 */
[C---:B------:R-:W-:Y:S01]  /*144b0*/  FMUL.FTZ R39, R0.reuse, R39 ;  /* 0x0000002700277220 */ /* 0x040fe20000410000 */
[----:B------:R-:W-:Y:S01]  /*144c0*/  LDSM.16.MT88.4 R124, [R193+0x800] ;  /* 0x00080000c17c783b */ /* 0x000fe20000004200 */
[----:B------:R-:W-:Y:S02]  /*144d0*/  FMUL.FTZ R42, R0, R42 ;  /* 0x0000002a002a7220 */ /* 0x000fe40000410000 */
[--C-:B----4-:R-:W-:Y:S01]  /*144e0*/  FFMA.FTZ R2, R158, c[0x0][0x2d0], -R140.reuse ;  /* 0x0000b4009e027a23 */ /* 0x110fe2000001088c */
[C---:B------:R-:W-:Y:S03]  /*144f0*/  HMMA.16816.F32.BF16 R20, R152.reuse, R28, R20 ;  /* 0x0000001c9814723c */ /* 0x040fe60000041814 */
[----:B------:R4:W-:Y:S01]  /*14500*/  MUFU.EX2 R184, R2 ;  /* 0x0000000200b87308 */ /* 0x0009e20000000800 */
[C---:B------:R-:W-:Y:S02]  /*14510*/  FMUL.FTZ R43, R0.reuse, R43 ;  /* 0x0000002b002b7220 */ /* 0x040fe40000410000 */
[C---:B------:R-:W-:Y:S02]  /*14520*/  FMUL.FTZ R44, R3.reuse, R44 ;  /* 0x0000002c032c7220 */ /* 0x040fe40000410000 */
[C---:B------:R-:W-:Y:S04]  /*14530*/  HMMA.16816.F32.BF16 R24, R152.reuse, R30, R24 ;  /* 0x0000001e9818723c */ /* 0x040fe80000041818 */
[C---:B------:R-:W-:Y:S02]  /*14540*/  FMUL.FTZ R28, R3.reuse, R132 ;  /* 0x00000084031c7220 */ /* 0x040fe40000410000 */
[C---:B------:R-:W-:Y:S02]  /*14550*/  FMUL.FTZ R29, R3.reuse, R133 ;  /* 0x00000085031d7220 */ /* 0x040fe40000410000 */
[C---:B------:R-:W-:Y:S04]  /*14560*/  FMUL.FTZ R30, R0.reuse, R134 ;  /* 0x00000086001e7220 */ /* 0x040fe80000410000 */
[C---:B------:R-:W-:Y:S02]  /*14570*/  FMUL.FTZ R31, R0.reuse, R135 ;  /* 0x00000087001f7220 */ /* 0x040fe40000410000 */
[----:B------:R-:W-:Y:S01]  /*14580*/  LDSM.16.MT88.4 R132, [R151+0x2800] ;  /* 0x002800009784783b */ /* 0x000fe20000004200 */
[----:B------:R-:W-:Y:S02]  /*14590*/  FMUL.FTZ R45, R3, R45 ;  /* 0x0000002d032d7220 */ /* 0x000fe40000410000 */
[C---:B------:R-:W-:Y:S02]  /*145a0*/  FMUL.FTZ R46, R0.reuse, R46 ;  /* 0x0000002e002e7220 */ /* 0x040fe40000410000 */
[C---:B--2---:R-:W-:Y:S03]  /*145b0*/  HMMA.16816.F32.BF16 R28, R152.reuse, R108, R28 ;  /* 0x0000006c981c723c */ /* 0x044fe6000004181c */
[--C-:B----4-:R-:W-:Y:S02]  /*145c0*/  FFMA.FTZ R2, R159, c[0x0][0x2d0], -R140.reuse ;  /* 0x0000b4009f027a23 */ /* 0x110fe4000001088c */
[----:B------:R-:W-:Y:S01]  /*145d0*/  LDSM.16.MT88.4 R156, [R150+0x3800] ;  /* 0x00380000969c783b */ /* 0x000fe20000004200 */
[C---:B------:R-:W-:Y:S01]  /*145e0*/  FMUL.FTZ R47, R0.reuse, R47 ;  /* 0x0000002f002f7220 */ /* 0x040fe20000410000 */
[----:B------:R2:W-:Y:S01]  /*145f0*/  MUFU.EX2 R183, R2 ;  /* 0x0000000200b77308 */ /* 0x0005e20000000800 */
[C---:B------:R-:W-:Y:S04]  /*14600*/  HMMA.16816.F32.BF16 R32, R152.reuse, R110, R32 ;  /* 0x0000006e9820723c */ /* 0x040fe80000041820 */
[C---:B------:R-:W-:Y:S01]  /*14610*/  FMUL.FTZ R48, R3.reuse, R48 ;  /* 0x0000003003307220 */ /* 0x040fe20000410000 */
[----:B------:R-:W4:Y:S01]  /*14620*/  LDSM.16.MT88.4 R108, [R194+0x2000] ;  /* 0x00200000c26c783b */ /* 0x000f220000004200 */
[C---:B------:R-:W-:Y:S02]  /*14630*/  FMUL.FTZ R49, R3.reuse, R49 ;  /* 0x0000003103317220 */ /* 0x040fe40000410000 */
[C---:B---3--:R-:W-:Y:S04]  /*14640*/  HMMA.16816.F32.BF16 R36, R152.reuse, R112, R36 ;  /* 0x000000709824723c */ /* 0x048fe80000041824 */
[C---:B------:R-:W-:Y:S02]  /*14650*/  FMUL.FTZ R50, R0.reuse, R50 ;  /* 0x0000003200327220 */ /* 0x040fe40000410000 */
[----:B------:R-:W-:Y:S02]  /*14660*/  FMUL.FTZ R51, R0, R51 ;  /* 0x0000003300337220 */ /* 0x000fe40000410000 */
[C---:B------:R-:W-:Y:S01]  /*14670*/  HMMA.16816.F32.BF16 R40, R152.reuse, R114, R40 ;  /* 0x000000729828723c */ /* 0x040fe20000041828 */
[----:B------:R-:W3:Y:S03]  /*14680*/  LDSM.16.MT88.4 R112, [R193+0x2000] ;  /* 0x00200000c170783b */ /* 0x000ee60000004200 */
[C---:B------:R-:W-:Y:S02]  /*14690*/  FMUL.FTZ R52, R3.reuse, R52 ;  /* 0x0000003403347220 */ /* 0x040fe40000410000 */
[C---:B------:R-:W-:Y:S02]  /*146a0*/  FMUL.FTZ R53, R3.reuse, R53 ;  /* 0x0000003503357220 */ /* 0x040fe40000410000 */
[C---:B-1----:R-:W-:Y:S04]  /*146b0*/  HMMA.16816.F32.BF16 R44, R152.reuse, R116, R44 ;  /* 0x00000074982c723c */ /* 0x042fe8000004182c */
[--C-:B--2---:R-:W-:Y:S02]  /*146c0*/  FFMA.FTZ R2, R160, c[0x0][0x2d0], -R141.reuse ;  /* 0x0000b400a0027a23 */ /* 0x104fe4000001088d */
[C---:B------:R-:W-:Y:S02]  /*146d0*/  FMUL.FTZ R54, R0.reuse, R54 ;  /* 0x0000003600367220 */ /* 0x040fe40000410000 */
[C---:B------:R-:W-:Y:S01]  /*146e0*/  HMMA.16816.F32.BF16 R48, R152.reuse, R118, R48 ;  /* 0x000000769830723c */ /* 0x040fe20000041830 */
[----:B------:R-:W1:Y:S01]  /*146f0*/  LDSM.16.MT88.4 R116, [R150+0x4000] ;  /* 0x004000009674783b */ /* 0x000e620000004200 */
[----:B------:R2:W-:Y:S02]  /*14700*/  MUFU.EX2 R182, R2 ;  /* 0x0000000200b67308 */ /* 0x0005e40000000800 */
[C---:B------:R-:W-:Y:S02]  /*14710*/  FMUL.FTZ R55, R0.reuse, R55 ;  /* 0x0000003700377220 */ /* 0x040fe40000410000 */
[C---:B------:R-:W-:Y:S02]  /*14720*/  FMUL.FTZ R56, R3.reuse, R56 ;  /* 0x0000003803387220 */ /* 0x040fe40000410000 */
[C---:B------:R-:W-:Y:S04]  /*14730*/  FMUL.FTZ R57, R3.reuse, R57 ;  /* 0x0000003903397220 */ /* 0x040fe80000410000 */
[C---:B------:R-:W-:Y:S01]  /*14740*/  FMUL.FTZ R58, R0.reuse, R58 ;  /* 0x0000003a003a7220 */ /* 0x040fe20000410000 */
[C---:B----4-:R-:W-:Y:S03]  /*14750*/  HMMA.16816.F32.BF16 R52, R152.reuse, R108, R52 ;  /* 0x0000006c9834723c */ /* 0x050fe60000041834 */
[C---:B------:R-:W-:Y:S02]  /*14760*/  FMUL.FTZ R59, R0.reuse, R59 ;  /* 0x0000003b003b7220 */ /* 0x040fe40000410000 */
[C---:B------:R-:W-:Y:S02]  /*14770*/  FMUL.FTZ R60, R3.reuse, R60 ;  /* 0x0000003c033c7220 */ /* 0x040fe40000410000 */
[----:B------:R-:W-:Y:S02]  /*14780*/  FMUL.FTZ R61, R3, R61 ;  /* 0x0000003d033d7220 */ /* 0x000fe40000410000 */
[C---:B------:R-:W-:Y:S01]  /*14790*/  FMUL.FTZ R62, R0.reuse, R62 ;  /* 0x0000003e003e7220 */ /* 0x040fe20000410000 */
[C---:B------:R-:W-:Y:S01]  /*147a0*/  HMMA.16816.F32.BF16 R56, R152.reuse, R110, R56 ;  /* 0x0000006e9838723c */ /* 0x040fe20000041838 */
[----:B------:R-:W4:Y:S02]  /*147b0*/  LDSM.16.MT88.4 R108, [R151+0x4000] ;  /* 0x00400000976c783b */ /* 0x000f240000004200 */
[C---:B------:R-:W-:Y:S02]  /*147c0*/  FMUL.FTZ R63, R0.reuse, R63 ;  /* 0x0000003f003f7220 */ /* 0x040fe40000410000 */
[--C-:B--2---:R-:W-:Y:S02]  /*147d0*/  FFMA.FTZ R2, R161, c[0x0][0x2d0], -R141.reuse ;  /* 0x0000b400a1027a23 */ /* 0x104fe4000001088d */
[C---:B------:R-:W-:Y:S02]  /*147e0*/  FMUL.FTZ R64, R3.reuse, R64 ;  /* 0x0000004003407220 */ /* 0x040fe40000410000 */
[C---:B------:R-:W-:Y:S01]  /*147f0*/  FMUL.FTZ R65, R3.reuse, R65 ;  /* 0x0000004103417220 */ /* 0x040fe20000410000 */
[C---:B---3--:R-:W-:Y:S01]  /*14800*/  HMMA.16816.F32.BF16 R60, R152.reuse, R112, R60 ;  /* 0x00000070983c723c */ /* 0x048fe2000004183c */
[----:B------:R2:W3:Y:S02]  /*14810*/  MUFU.EX2 R181, R2 ;  /* 0x0000000200b57308 */ /* 0x0004e40000000800 */
[C---:B------:R-:W-:Y:S02]  /*14820*/  FMUL.FTZ R66, R0.reuse, R66 ;  /* 0x0000004200427220 */ /* 0x040fe40000410000 */
[C---:B------:R-:W-:Y:S02]  /*14830*/  FMUL.FTZ R67, R0.reuse, R67 ;  /* 0x0000004300437220 */ /* 0x040fe40000410000 */
[C---:B------:R-:W-:Y:S02]  /*14840*/  FMUL.FTZ R68, R3.reuse, R68 ;  /* 0x0000004403447220 */ /* 0x040fe40000410000 */
[C---:B------:R-:W-:Y:S03]  /*14850*/  FMUL.FTZ R69, R3.reuse, R69 ;  /* 0x0000004503457220 */ /* 0x040fe60000410000 */
[C---:B------:R-:W-:Y:S01]  /*14860*/  HMMA.16816.F32.BF16 R64, R152.reuse, R114, R64 ;  /* 0x000000729840723c */ /* 0x040fe20000041840 */
[----:B------:R-:W3:Y:S02]  /*14870*/  LDSM.16.MT88.4 R112, [R194+0x4000] ;  /* 0x00400000c270783b */ /* 0x000ee40000004200 */
[C---:B------:R-:W-:Y:S02]  /*14880*/  FMUL.FTZ R70, R0.reuse, R70 ;  /* 0x0000004600467220 */ /* 0x040fe40000410000 */
[C---:B------:R-:W-:Y:S02]  /*14890*/  FMUL.FTZ R71, R0.reuse, R71 ;  /* 0x0000004700477220 */ /* 0x040fe40000410000 */
[C---:B------:R-:W-:Y:S02]  /*148a0*/  FMUL.FTZ R72, R3.reuse, R72 ;  /* 0x0000004803487220 */ /* 0x040fe40000410000 */
[C---:B------:R-:W-:Y:S03]  /*148b0*/  FMUL.FTZ R73, R3.reuse, R73 ;  /* 0x0000004903497220 */ /* 0x040fe60000410000 */
[C---:B-1----:R-:W-:Y:S03]  /*148c0*/  HMMA.16816.F32.BF16 R68, R152.reuse, R116, R68 ;  /* 0x000000749844723c */ /* 0x042fe60000041844 */
[C---:B------:R-:W-:Y:S02]  /*148d0*/  FMUL.FTZ R74, R0.reuse, R74 ;  /* 0x0000004a004a7220 */ /* 0x040fe40000410000 */
[----:B------:R-:W-:Y:S02]  /*148e0*/  FMUL.FTZ R75, R0, R75 ;  /* 0x0000004b004b7220 */ /* 0x000fe40000410000 */
[--C-:B--2---:R-:W-:Y:S02]  /*148f0*/  FFMA.FTZ R2, R162, c[0x0][0x2d0], -R141.reuse ;  /* 0x0000b400a2027a23 */ /* 0x104fe4000001088d */
[C---:B------:R-:W-:Y:S02]  /*14900*/  FMUL.FTZ R76, R3.reuse, R76 ;  /* 0x0000004c034c7220 */ /* 0x040fe40000410000 */
[----:B------:R1:W-:Y:S01]  /*14910*/  MUFU.EX2 R180, R2 ;  /* 0x0000000200b47308 */ /* 0x0003e20000000800 */
[C---:B------:R-:W-:Y:S01]  /*14920*/  HMMA.16816.F32.BF16 R72, R152.reuse, R118, R72 ;  /* 0x000000769848723c */ /* 0x040fe20000041848 */
[----:B------:R-:W-:Y:S02]  /*14930*/  LDSM.16.MT88.4 R116, [R151+0x800] ;  /* 0x000800009774783b */ /* 0x000fe40000004200 */
        /* <DEDUP_REMOVED lines=9> */
[--C-:B-1----:R-:W-:Y:S02]  /*149d0*/  FFMA.FTZ R2, R163, c[0x0][0x2d0], -R141.reuse ;  /* 0x0000b400a3027a23 */ /* 0x102fe4000001088d */
[----:B------:R-:W-:Y:S01]  /*149e0*/  LDSM.16.MT88.4 R160, [R151+0x3800] ;  /* 0x0038000097a0783b */ /* 0x000fe20000004200 */
[C---:B------:R-:W-:Y:S01]  /*149f0*/  HMMA.16816.F32.BF16 R80, R152.reuse, R110, R80 ;  /* 0x0000006e9850723c */ /* 0x040fe20000041850 */
[----:B------:R1:W2:Y:S02]  /*14a00*/  MUFU.EX2 R179, R2 ;  /* 0x0000000200b37308 */ /* 0x0002a40000000800 */
[C---:B------:R-:W-:Y:S02]  /*14a10*/  FMUL.FTZ R85, R3.reuse, R85 ;  /* 0x0000005503557220 */ /* 0x040fe40000410000 */
[C---:B------:R-:W-:Y:S02]  /*14a20*/  FMUL.FTZ R86, R0.reuse, R86 ;  /* 0x0000005600567220 */ /* 0x040fe40000410000 */
[----:B------:R-:W4:Y:S01]  /*14a30*/  LDSM.16.MT88.4 R108, [R193+0x4000] ;  /* 0x00400000c16c783b */ /* 0x000f220000004200 */
[C---:B------:R-:W-:Y:S04]  /*14a40*/  FMUL.FTZ R87, R0.reuse, R87 ;  /* 0x0000005700577220 */ /* 0x040fe80000410000 */
[C---:B------:R-:W-:Y:S02]  /*14a50*/  FMUL.FTZ R88, R3.reuse, R88 ;  /* 0x0000005803587220 */ /* 0x040fe40000410000 */
[C---:B------:R-:W-:Y:S01]  /*14a60*/  FMUL.FTZ R89, R3.reuse, R89 ;  /* 0x0000005903597220 */ /* 0x040fe20000410000 */
        /* <DEDUP_REMOVED lines=10> */
[----:B------:R-:W-:Y:S03]  /*14b10*/  FMUL.FTZ R97, R3, R97 ;  /* 0x0000006103617220 */ /* 0x000fe60000410000 */
[C---:B------:R-:W-:Y:S02]  /*14b20*/  FMUL.FTZ R98, R0.reuse, R98 ;  /* 0x0000006200627220 */ /* 0x040fe40000410000 */
[----:B------:R-:W-:Y:S02]  /*14b30*/  FMUL.FTZ R99, R0, R99 ;  /* 0x0000006300637220 */ /* 0x000fe40000410000 */
[----:B-1----:R-:W-:Y:S02]  /*14b40*/  FFMA.FTZ R2, R164, c[0x0][0x2d0], -R140 ;  /* 0x0000b400a4027a23 */ /* 0x002fe4000001088c */
[--C-:B------:R-:W-:Y:S01]  /*14b50*/  FFMA.FTZ R104, R165, c[0x0][0x2d0], -R141.reuse ;  /* 0x0000b400a5687a23 */ /* 0x100fe2000001088d */
[C---:B----4-:R-:W-:Y:S01]  /*14b60*/  HMMA.16816.F32.BF16 R92, R152.reuse, R108, R92 ;  /* 0x0000006c985c723c */ /* 0x050fe2000004185c */
[----:B------:R1:W-:Y:S02]  /*14b70*/  MUFU.EX2 R177, R2 ;  /* 0x0000000200b17308 */ /* 0x0003e40000000800 */
[----:B------:R-:W-:Y:S04]  /*14b80*/  FFMA.FTZ R0, R0, R237, R218 ;  /* 0x000000ed00007223 */ /* 0x000fe800000100da */
[----:B-----5:R-:W-:Y:S01]  /*14b90*/  F2FP.BF16.PACK_AB R108, R185, R186 ;  /* 0x000000bab96c723e */ /* 0x020fe200000010ff */
[----:B------:R-:W-:Y:S03]  /*14ba0*/  HMMA.16816.F32.BF16 R96, R152, R110, R96 ;  /* 0x0000006e9860723c */ /* 0x000fe60000041860 */
[----:B------:R-:W4:Y:S01]  /*14bb0*/  MUFU.EX2 R173, R104 ;  /* 0x0000006800ad7308 */ /* 0x000f220000000800 */
[----:B------:R-:W-:Y:S01]  /*14bc0*/  F2FP.BF16.PACK_AB R109, R181, R182 ;  /* 0x000000b6b56d723e */ /* 0x000fe200000010ff */
[----:B------:R-:W-:Y:S02]  /*14bd0*/  FADD.FTZ R0, R220, R0 ;  /* 0x00000000dc007221 */ /* 0x000fe40000010000 */
[----:B------:R-:W-:Y:S02]  /*14be0*/  F2FP.BF16.PACK_AB R110, R183, R184 ;  /* 0x000000b8b76e723e */ /* 0x000fe400000010ff */
[----:B--2---:R-:W-:Y:S03]  /*14bf0*/  F2FP.BF16.PACK_AB R111, R179, R180 ;  /* 0x000000b4b36f723e */ /* 0x004fe600000010ff */
[----:B------:R-:W-:Y:S04]  /*14c00*/  FADD.FTZ R0, R219, R0 ;  /* 0x00000000db007221 */ /* 0x000fe80000010000 */
[C---:B---3--:R-:W-:Y:S05]  /*14c10*/  HMMA.16816.F32.BF16 R4, R108.reuse, R112, R4 ;  /* 0x000000706c04723c */ /* 0x048fea0000041804 */
[----:B-1----:R-:W-:Y:S02]  /*14c20*/  FFMA.FTZ R2, R168, c[0x0][0x2d0], -R140 ;  /* 0x0000b400a8027a23 */ /* 0x002fe4000001088c */
[----:B------:R-:W-:Y:S01]  /*14c30*/  FADD.FTZ R0, R217, R0 ;  /* 0x00000000d9007221 */ /* 0x000fe20000010000 */
[C---:B------:R-:W-:Y:S01]  /*14c40*/  HMMA.16816.F32.BF16 R8, R108.reuse, R114, R8 ;  /* 0x000000726c08723c */ /* 0x040fe20000041808 */
[----:B------:R-:W1:Y:S01]  /*14c50*/  LDSM.16.MT88.4 R112, [R193+0x2800] ;  /* 0x00280000c170783b */ /* 0x000e620000004200 */
[----:B------:R2:W-:Y:S02]  /*14c60*/  MUFU.EX2 R176, R2 ;  /* 0x0000000200b07308 */ /* 0x0005e40000000800 */
[----:B------:R-:W-:Y:S04]  /*14c70*/  FADD.FTZ R0, R182, R0 ;  /* 0x00000000b6007221 */ /* 0x000fe80000010000 */
[C---:B------:R-:W-:Y:S04]  /*14c80*/  HMMA.16816.F32.BF16 R12, R108.reuse, R116, R12 ;  /* 0x000000746c0c723c */ /* 0x040fe8000004180c */
[----:B------:R-:W-:Y:S04]  /*14c90*/  FADD.FTZ R0, R181, R0 ;  /* 0x00000000b5007221 */ /* 0x000fe80000010000 */
[C---:B------:R-:W-:Y:S01]  /*14ca0*/  HMMA.16816.F32.BF16 R16, R108.reuse, R118, R16 ;  /* 0x000000766c10723c */ /* 0x040fe20000041810 */
[----:B------:R-:W3:Y:S03]  /*14cb0*/  LDSM.16.MT88.4 R116, [R150+0x4800] ;  /* 0x004800009674783b */ /* 0x000ee60000004200 */
[----:B------:R-:W-:Y:S04]  /*14cc0*/  FADD.FTZ R0, R180, R0 ;  /* 0x00000000b4007221 */ /* 0x000fe80000010000 */
[C---:B------:R-:W-:Y:S04]  /*14cd0*/  HMMA.16816.F32.BF16 R20, R108.reuse, R120, R20 ;  /* 0x000000786c14723c */ /* 0x040fe80000041814 */
[----:B--2---:R-:W-:Y:S02]  /*14ce0*/  FFMA.FTZ R2, R169, c[0x0][0x2d0], -R140 ;  /* 0x0000b400a9027a23 */ /* 0x004fe4000001088c */
[----:B------:R-:W-:Y:S02]  /*14cf0*/  FADD.FTZ R0, R179, R0 ;  /* 0x00000000b3007221 */ /* 0x000fe40000010000 */
[C---:B------:R-:W-:Y:S01]  /*14d00*/  HMMA.16816.F32.BF16 R24, R108.reuse, R122, R24 ;  /* 0x0000007a6c18723c */ /* 0x040fe20000041818 */
[----:B------:R-:W2:Y:S01]  /*14d10*/  LDSM.16.MT88.4 R120, [R151+0x4800] ;  /* 0x004800009778783b */ /* 0x000ea20000004200 */
[----:B------:R5:W-:Y:S02]  /*14d20*/  MUFU.EX2 R175, R2 ;  /* 0x0000000200af7308 */ /* 0x000be40000000800 */
[----:B----4-:R-:W-:Y:S04]  /*14d30*/  FADD.FTZ R0, R173, R0 ;  /* 0x00000000ad007221 */ /* 0x010fe80000010000 */
[C---:B------:R-:W-:Y:S08]  /*14d40*/  HMMA.16816.F32.BF16 R28, R108.reuse, R124, R28 ;  /* 0x0000007c6c1c723c */ /* 0x040ff0000004181c */
[C---:B------:R-:W-:Y:S01]  /*14d50*/  HMMA.16816.F32.BF16 R32, R108.reuse, R126, R32 ;  /* 0x0000007e6c20723c */ /* 0x040fe20000041820 */
[----:B------:R-:W4:Y:S07]  /*14d60*/  LDSM.16.MT88.4 R124, [R194+0x4800] ;  /* 0x00480000c27c783b */ /* 0x000f2e0000004200 */
[C---:B------:R-:W-:Y:S04]  /*14d70*/  HMMA.16816.F32.BF16 R36, R108.reuse, R128, R36 ;  /* 0x000000806c24723c */ /* 0x040fe80000041824 */
[----:B-----5:R-:W-:Y:S04]  /*14d80*/  FFMA.FTZ R2, R170, c[0x0][0x2d0], -R140 ;  /* 0x0000b400aa027a23 */ /* 0x020fe8000001088c */
[C---:B------:R-:W-:Y:S01]  /*14d90*/  HMMA.16816.F32.BF16 R40, R108.reuse, R130, R40 ;  /* 0x000000826c28723c */ /* 0x040fe20000041828 */
[----:B------:R-:W-:Y:S01]  /*14da0*/  LDSM.16.MT88.4 R128, [R194+0x1000] ;  /* 0x00100000c280783b */ /* 0x000fe20000004200 */
[----:B------:R5:W-:Y:S06]  /*14db0*/  MUFU.EX2 R174, R2 ;  /* 0x0000000200ae7308 */ /* 0x000bec0000000800 */
[C---:B------:R-:W-:Y:S08]  /*14dc0*/  HMMA.16816.F32.BF16 R44, R108.reuse, R132, R44 ;  /* 0x000000846c2c723c */ /* 0x040ff0000004182c */
[C---:B------:R-:W-:Y:S01]  /*14dd0*/  HMMA.16816.F32.BF16 R48, R108.reuse, R134, R48 ;  /* 0x000000866c30723c */ /* 0x040fe20000041830 */
[----:B------:R-:W-:Y:S07]  /*14de0*/  LDSM.16.MT88.4 R132, [R150+0x3000] ;  /* 0x003000009684783b */ /* 0x000fee0000004200 */
[C---:B------:R-:W-:Y:S04]  /*14df0*/  HMMA.16816.F32.BF16 R52, R108.reuse, R136, R52 ;  /* 0x000000886c34723c */ /* 0x040fe80000041834 */
[--C-:B-----5:R-:W-:Y:S04]  /*14e00*/  FFMA.FTZ R2, R166, c[0x0][0x2d0], -R141.reuse ;  /* 0x0000b400a6027a23 */ /* 0x120fe8000001088d */
[C---:B------:R-:W-:Y:S01]  /*14e10*/  HMMA.16816.F32.BF16 R56, R108.reuse, R138, R56 ;  /* 0x0000008a6c38723c */ /* 0x040fe20000041838 */
[----:B------:R5:W2:Y:S01]  /*14e20*/  MUFU.EX2 R172, R2 ;  /* 0x0000000200ac7308 */ /* 0x000aa20000000800 */
[----:B------:R-:W-:Y:S06]  /*14e30*/  LDSM.16.MT88.4 R136, [R151+0x3000] ;  /* 0x003000009788783b */ /* 0x000fec0000004200 */
[C---:B-1----:R-:W-:Y:S08]  /*14e40*/  HMMA.16816.F32.BF16 R60, R108.reuse, R112, R60 ;  /* 0x000000706c3c723c */ /* 0x042ff0000004183c */
[C---:B------:R-:W-:Y:S01]  /*14e50*/  HMMA.16816.F32.BF16 R64, R108.reuse, R114, R64 ;  /* 0x000000726c40723c */ /* 0x040fe20000041840 */
[----:B------:R-:W1:Y:S07]  /*14e60*/  LDSM.16.MT88.4 R112, [R193+0x4800] ;  /* 0x00480000c170783b */ /* 0x000e6e0000004200 */
[C---:B---3--:R-:W-:Y:S04]  /*14e70*/  HMMA.16816.F32.BF16 R68, R108.reuse, R116, R68 ;  /* 0x000000746c44723c */ /* 0x048fe80000041844 */
[--C-:B-----5:R-:W-:Y:S02]  /*14e80*/  FFMA.FTZ R2, R167, c[0x0][0x2d0], -R141.reuse ;  /* 0x0000b400a7027a23 */ /* 0x120fe4000001088d */
[----:B--2---:R-:W-:Y:S02]  /*14e90*/  FADD.FTZ R0, R172, R0 ;  /* 0x00000000ac007221 */ /* 0x004fe40000010000 */
[C---:B------:R-:W-:Y:S01]  /*14ea0*/  HMMA.16816.F32.BF16 R72, R108.reuse, R118, R72 ;  /* 0x000000766c48723c */ /* 0x040fe20000041848 */
[----:B------:R2:W3:Y:S01]  /*14eb0*/  MUFU.EX2 R171, R2 ;  /* 0x0000000200ab7308 */ /* 0x0004e20000000800 */
[----:B------:R-:W5:Y:S06]  /*14ec0*/  LDSM.16.MT88.4 R116, [R150+0x1000] ;  /* 0x001000009674783b */ /* 0x000f6c0000004200 */
[C---:B------:R-:W-:Y:S08]  /*14ed0*/  HMMA.16816.F32.BF16 R76, R108.reuse, R120, R76 ;  /* 0x000000786c4c723c */ /* 0x040ff0000004184c */
[C---:B------:R-:W-:Y:S01]  /*14ee0*/  HMMA.16816.F32.BF16 R80, R108.reuse, R122, R80 ;  /* 0x0000007a6c50723c */ /* 0x040fe20000041850 */
[----:B------:R-:W5:Y:S07]  /*14ef0*/  LDSM.16.MT88.4 R120, [R151+0x1000] ;  /* 0x001000009778783b */ /* 0x000f6e0000004200 */
[C---:B----4-:R-:W-:Y:S04]  /*14f00*/  HMMA.16816.F32.BF16 R84, R108.reuse, R124, R84 ;  /* 0x0000007c6c54723c */ /* 0x050fe80000041854 */
[--C-:B--2---:R-:W-:Y:S02]  /*14f10*/  FFMA.FTZ R2, R178, c[0x0][0x2d0], -R141.reuse ;  /* 0x0000b400b2027a23 */ /* 0x104fe4000001088d */
[----:B---3--:R-:W-:Y:S02]  /*14f20*/  FADD.FTZ R0, R171, R0 ;  /* 0x00000000ab007221 */ /* 0x008fe40000010000 */
[C---:B------:R-:W-:Y:S01]  /*14f30*/  HMMA.16816.F32.BF16 R88, R108.reuse, R126, R88 ;  /* 0x0000007e6c58723c */ /* 0x040fe20000041858 */
[----:B------:R2:W3:Y:S01]  /*14f40*/  MUFU.EX2 R170, R2 ;  /* 0x0000000200aa7308 */ /* 0x0004e20000000800 */
[----:B------:R-:W4:Y:S06]  /*14f50*/  LDSM.16.MT88.4 R124, [R193+0x1000] ;  /* 0x00100000c17c783b */ /* 0x000f2c0000004200 */
[C---:B-1----:R-:W-:Y:S08]  /*14f60*/  HMMA.16816.F32.BF16 R92, R108.reuse, R112, R92 ;  /* 0x000000706c5c723c */ /* 0x042ff0000004185c */
[----:B------:R-:W-:Y:S01]  /*14f70*/  HMMA.16816.F32.BF16 R96, R108, R114, R96 ;  /* 0x000000726c60723c */ /* 0x000fe20000041860 */
[----:B------:R-:W1:Y:S06]  /*14f80*/  LDSM.16.MT88.4 R112, [R194+0x3000] ;  /* 0x00300000c270783b */ /* 0x000e6c0000004200 */
[----:B------:R-:W-:Y:S02]  /*14f90*/  F2FP.BF16.PACK_AB R108, R176, R177 ;  /* 0x000000b1b06c723e */ /* 0x000fe400000010ff */
[----:B------:R-:W-:Y:S03]  /*14fa0*/  F2FP.BF16.PACK_AB R110, R174, R175 ;  /* 0x000000afae6e723e */ /* 0x000fe600000010ff */
[----:B------:R-:W-:Y:S01]  /*14fb0*/  F2FP.BF16.PACK_AB R109, R172, R173 ;  /* 0x000000adac6d723e */ /* 0x000fe200000010ff */
[----:B--2---:R-:W-:Y:S01]  /*14fc0*/  FFMA.FTZ R2, R190, c[0x0][0x2d0], -R140 ;  /* 0x0000b400be027a23 */ /* 0x004fe2000001088c */
[C---:B---3--:R-:W-:Y:S01]  /*14fd0*/  F2FP.BF16.PACK_AB R111, R170.reuse, R171 ;  /* 0x000000abaa6f723e */ /* 0x048fe200000010ff */
[----:B------:R-:W-:Y:S02]  /*14fe0*/  FADD.FTZ R0, R170, R0 ;  /* 0x00000000aa007221 */ /* 0x000fe40000010000 */
[----:B------:R2:W-:Y:S04]  /*14ff0*/  MUFU.EX2 R169, R2 ;  /* 0x0000000200a97308 */ /* 0x0005e80000000800 */
[C---:B-----5:R-:W-:Y:S08]  /*15000*/  HMMA.16816.F32.BF16 R4, R108.reuse, R116, R4 ;  /* 0x000000746c04723c */ /* 0x060ff00000041804 */
[C---:B------:R-:W-:Y:S01]  /*15010*/  HMMA.16816.F32.BF16 R8, R108.reuse, R118, R8 ;  /* 0x000000766c08723c */ /* 0x040fe20000041808 */
[----:B------:R-:W3:Y:S07]  /*15020*/  LDSM.16.MT88.4 R116, [R193+0x3000] ;  /* 0x00300000c174783b */ /* 0x000eee0000004200 */
[C---:B------:R-:W-:Y:S04]  /*15030*/  HMMA.16816.F32.BF16 R12, R108.reuse, R120, R12 ;  /* 0x000000786c0c723c */ /* 0x040fe8000004180c */
[--C-:B--2---:R-:W-:Y:S04]  /*15040*/  FFMA.FTZ R2, R187, c[0x0][0x2d0], -R140.reuse ;  /* 0x0000b400bb027a23 */ /* 0x104fe8000001088c */
[C---:B------:R-:W-:Y:S01]  /*15050*/  HMMA.16816.F32.BF16 R16, R108.reuse, R122, R16 ;  /* 0x0000007a6c10723c */ /* 0x040fe20000041810 */
[----:B------:R-:W2:Y:S01]  /*15060*/  LDSM.16.MT88.4 R120, [R150+0x5000] ;  /* 0x005000009678783b */ /* 0x000ea20000004200 */
[----:B------:R-:W5:Y:S06]  /*15070*/  MUFU.EX2 R168, R2 ;  /* 0x0000000200a87308 */ /* 0x000f6c0000000800 */
[C---:B------:R-:W-:Y:S08]  /*15080*/  HMMA.16816.F32.BF16 R20, R108.reuse, R128, R20 ;  /* 0x000000806c14723c */ /* 0x040ff00000041814 */
[C---:B------:R-:W-:Y:S01]  /*15090*/  HMMA.16816.F32.BF16 R24, R108.reuse, R130, R24 ;  /* 0x000000826c18723c */ /* 0x040fe20000041818 */
[----:B------:R-:W-:Y:S07]  /*150a0*/  LDSM.16.MT88.4 R128, [R194+0x1800] ;  /* 0x00180000c280783b */ /* 0x000fee0000004200 */
[C---:B----4-:R-:W-:Y:S04]  /*150b0*/  HMMA.16816.F32.BF16 R28, R108.reuse, R124, R28 ;  /* 0x0000007c6c1c723c */ /* 0x050fe8000004181c */
[----:B-----5:R-:W-:Y:S01]  /*150c0*/  F2FP.BF16.PACK_AB R152, R168, R169 ;  /* 0x000000a9a898723e */ /* 0x020fe200000010ff */
[--C-:B------:R-:W-:Y:S02]  /*150d0*/  FFMA.FTZ R2, R191, c[0x0][0x2d0], -R140.reuse ;  /* 0x0000b400bf027a23 */ /* 0x100fe4000001088c */
[----:B------:R-:W-:Y:S01]  /*150e0*/  FFMA.FTZ R140, R214, c[0x0][0x2d0], -R140 ;  /* 0x0000b400d68c7a23 */ /* 0x000fe2000001088c */
[C---:B------:R-:W-:Y:S01]  /*150f0*/  HMMA.16816.F32.BF16 R32, R108.reuse, R126, R32 ;  /* 0x0000007e6c20723c */ /* 0x040fe20000041820 */
[----:B------:R-:W4:Y:S01]  /*15100*/  LDSM.16.MT88.4 R124, [R151+0x5000] ;  /* 0x00500000977c783b */ /* 0x000f220000004200 */
[----:B------:R5:W-:Y:S06]  /*15110*/  MUFU.EX2 R167, R2 ;  /* 0x0000000200a77308 */ /* 0x000bec0000000800 */
[C---:B------:R-:W-:Y:S04]  /*15120*/  HMMA.16816.F32.BF16 R36, R108.reuse, R132, R36 ;  /* 0x000000846c24723c */ /* 0x040fe80000041824 */
[----:B------:R-:W1:Y:S04]  /*15130*/  MUFU.EX2 R166, R140 ;  /* 0x0000008c00a67308 */ /* 0x000e680000000800 */
[C---:B------:R-:W-:Y:S08]  /*15140*/  HMMA.16816.F32.BF16 R40, R108.reuse, R134, R40 ;  /* 0x000000866c28723c */ /* 0x040ff00000041828 */
[C---:B------:R-:W-:Y:S04]  /*15150*/  HMMA.16816.F32.BF16 R44, R108.reuse, R136, R44 ;  /* 0x000000886c2c723c */ /* 0x040fe8000004182c */
[--C-:B-----5:R-:W-:Y:S04]  /*15160*/  FFMA.FTZ R2, R189, c[0x0][0x2d0], -R141.reuse ;  /* 0x0000b400bd027a23 */ /* 0x120fe8000001088d */
[C---:B------:R-:W-:Y:S01]  /*15170*/  HMMA.16816.F32.BF16 R48, R108.reuse, R138, R48 ;  /* 0x0000008a6c30723c */ /* 0x040fe20000041830 */
[----:B------:R-:W-:Y:S01]  /*15180*/  LDSM.16.MT88.4 R136, [R193+0x1800] ;  /* 0x00180000c188783b */ /* 0x000fe20000004200 */
[----:B------:R5:W-:Y:S02]  /*15190*/  MUFU.EX2 R165, R2 ;  /* 0x0000000200a57308 */ /* 0x000be40000000800 */
[----:B-1----:R-:W-:Y:S04]  /*151a0*/  F2FP.BF16.PACK_AB R154, R166, R167 ;  /* 0x000000a7a69a723e */ /* 0x002fe800000010ff */
[C---:B------:R-:W-:Y:S08]  /*151b0*/  HMMA.16816.F32.BF16 R52, R108.reuse, R112, R52 ;  /* 0x000000706c34723c */ /* 0x040ff00000041834 */
[C---:B------:R-:W-:Y:S01]  /*151c0*/  HMMA.16816.F32.BF16 R56, R108.reuse, R114, R56 ;  /* 0x000000726c38723c */ /* 0x040fe20000041838 */
[----:B------:R-:W1:Y:S07]  /*151d0*/  LDSM.16.MT88.4 R112, [R194+0x5000] ;  /* 0x00500000c270783b */ /* 0x000e6e0000004200 */
[C---:B---3--:R-:W-:Y:S04]  /*151e0*/  HMMA.16816.F32.BF16 R60, R108.reuse, R116, R60 ;  /* 0x000000746c3c723c */ /* 0x048fe8000004183c */
[--C-:B-----5:R-:W-:Y:S04]  /*151f0*/  FFMA.FTZ R2, R215, c[0x0][0x2d0], -R141.reuse ;  /* 0x0000b400d7027a23 */ /* 0x120fe8000001088d */
[C---:B------:R-:W-:Y:S01]  /*15200*/  HMMA.16816.F32.BF16 R64, R108.reuse, R118, R64 ;  /* 0x000000766c40723c */ /* 0x040fe20000041840 */
[----:B------:R-:W3:Y:S01]  /*15210*/  LDSM.16.MT88.4 R116, [R193+0x5000] ;  /* 0x00500000c174783b */ /* 0x000ee20000004200 */
[----:B------:R-:W5:Y:S06]  /*15220*/  MUFU.EX2 R164, R2 ;  /* 0x0000000200a47308 */ /* 0x000f6c0000000800 */
[C---:B--2---:R-:W-:Y:S08]  /*15230*/  HMMA.16816.F32.BF16 R68, R108.reuse, R120, R68 ;  /* 0x000000786c44723c */ /* 0x044ff00000041844 */
[C---:B------:R-:W-:Y:S01]  /*15240*/  HMMA.16816.F32.BF16 R72, R108.reuse, R122, R72 ;  /* 0x0000007a6c48723c */ /* 0x040fe20000041848 */
[----:B------:R-:W2:Y:S07]  /*15250*/  LDSM.16.MT88.4 R120, [R150+0x1800] ;  /* 0x001800009678783b */ /* 0x000eae0000004200 */
[C---:B----4-:R-:W-:Y:S04]  /*15260*/  HMMA.16816.F32.BF16 R76, R108.reuse, R124, R76 ;  /* 0x0000007c6c4c723c */ /* 0x050fe8000004184c */
[----:B-----5:R-:W-:Y:S01]  /*15270*/  F2FP.BF16.PACK_AB R153, R164, R165 ;  /* 0x000000a5a499723e */ /* 0x020fe200000010ff */
[--C-:B------:R-:W-:Y:S02]  /*15280*/  FFMA.FTZ R2, R216, c[0x0][0x2d0], -R141.reuse ;  /* 0x0000b400d8027a23 */ /* 0x100fe4000001088d */
[----:B------:R-:W-:Y:S01]  /*15290*/  FFMA.FTZ R141, R105, c[0x0][0x2d0], -R141 ;  /* 0x0000b400698d7a23 */ /* 0x000fe2000001088d */
[C---:B------:R-:W-:Y:S01]  /*152a0*/  HMMA.16816.F32.BF16 R80, R108.reuse, R126, R80 ;  /* 0x0000007e6c50723c */ /* 0x040fe20000041850 */
[----:B------:R-:W4:Y:S01]  /*152b0*/  LDSM.16.MT88.4 R124, [R151+0x1800] ;  /* 0x00180000977c783b */ /* 0x000f220000004200 */
[----:B------:R5:W-:Y:S06]  /*152c0*/  MUFU.EX2 R140, R2 ;  /* 0x00000002008c7308 */ /* 0x000bec0000000800 */
[C---:B-1----:R-:W-:Y:S04]  /*152d0*/  HMMA.16816.F32.BF16 R84, R108.reuse, R112, R84 ;  /* 0x000000706c54723c */ /* 0x042fe80000041854 */
[----:B------:R-:W1:Y:S04]  /*152e0*/  MUFU.EX2 R104, R141 ;  /* 0x0000008d00687308 */ /* 0x000e680000000800 */
[C---:B------:R-:W-:Y:S08]  /*152f0*/  HMMA.16816.F32.BF16 R88, R108.reuse, R114, R88 ;  /* 0x000000726c58723c */ /* 0x040ff00000041858 */
[C---:B---3--:R-:W-:Y:S04]  /*15300*/  HMMA.16816.F32.BF16 R92, R108.reuse, R116, R92 ;  /* 0x000000746c5c723c */ /* 0x048fe8000004185c */
[----:B-----5:R-:W-:Y:S02]  /*15310*/  FFMA.FTZ R2, R3, R236, R223 ;  /* 0x000000ec03027223 */ /* 0x020fe400000100df */
[----:B------:R-:W-:Y:S02]  /*15320*/  FADD.FTZ R3, R165, R0 ;  /* 0x00000000a5037221 */ /* 0x000fe40000010000 */
[----:B------:R-:W-:Y:S04]  /*15330*/  HMMA.16816.F32.BF16 R96, R108, R118, R96 ;  /* 0x000000766c60723c */ /* 0x000fe80000041860 */
[----:B-1----:R-:W-:Y:S01]  /*15340*/  F2FP.BF16.PACK_AB R155, R104, R140 ;  /* 0x0000008c689b723e */ /* 0x002fe200000010ff */
[----:B------:R-:W-:Y:S02]  /*15350*/  FADD.FTZ R2, R224, R2 ;  /* 0x00000002e0027221 */ /* 0x000fe40000010000 */
[----:B------:R-:W-:Y:S02]  /*15360*/  FADD.FTZ R3, R164, R3 ;  /* 0x00000003a4037221 */ /* 0x000fe40000010000 */
[----:B------:R-:W-:Y:S02]  /*15370*/  FADD.FTZ R2, R222, R2 ;  /* 0x00000002de027221 */ /* 0x000fe40000010000 */
[C---:B--2---:R-:W-:Y:S01]  /*15380*/  HMMA.16816.F32.BF16 R108, R152.reuse, R120, R4 ;  /* 0x00000078986c723c */ /* 0x044fe20000041804 */
[----:B------:R-:W1:Y:S04]  /*15390*/  LDSM.16.MT88.4 R4, [R194+0x3800] ;  /* 0x00380000c204783b */ /* 0x000e680000004200 */
[----:B------:R-:W-:Y:S03]  /*153a0*/  FADD.FTZ R2, R221, R2 ;  /* 0x00000002dd027221 */ /* 0x000fe60000010000 */
[C---:B------:R-:W-:Y:S01]  /*153b0*/  HMMA.16816.F32.BF16 R112, R152.reuse, R122, R8 ;  /* 0x0000007a9870723c */ /* 0x040fe20000041808 */
[----:B------:R-:W2:Y:S03]  /*153c0*/  LDSM.16.MT88.4 R8, [R193+0x3800] ;  /* 0x00380000c108783b */ /* 0x000ea60000004200 */
[----:B------:R-:W-:Y:S04]  /*153d0*/  FADD.FTZ R2, R186, R2 ;  /* 0x00000002ba027221 */ /* 0x000fe80000010000 */
[C---:B----4-:R-:W-:Y:S01]  /*153e0*/  HMMA.16816.F32.BF16 R116, R152.reuse, R124, R12 ;  /* 0x0000007c9874723c */ /* 0x050fe2000004180c */
[----:B------:R-:W3:Y:S03]  /*153f0*/  LDSM.16.MT88.4 R12, [R150+0x5800] ;  /* 0x00580000960c783b */ /* 0x000ee60000004200 */
[----:B------:R-:W-:Y:S04]  /*15400*/  FADD.FTZ R2, R185, R2 ;  /* 0x00000002b9027221 */ /* 0x000fe80000010000 */
[C---:B------:R-:W-:Y:S01]  /*15410*/  HMMA.16816.F32.BF16 R120, R152.reuse, R126, R16 ;  /* 0x0000007e9878723c */ /* 0x040fe20000041810 */
[----:B------:R-:W4:Y:S03]  /*15420*/  LDSM.16.MT88.4 R16, [R151+0x5800] ;  /* 0x005800009710783b */ /* 0x000f260000004200 */
[----:B------:R-:W-:Y:S04]  /*15430*/  FADD.FTZ R2, R184, R2 ;  /* 0x00000002b8027221 */ /* 0x000fe80000010000 */
[C---:B------:R-:W-:Y:S01]  /*15440*/  HMMA.16816.F32.BF16 R124, R152.reuse, R128, R20 ;  /* 0x00000080987c723c */ /* 0x040fe20000041814 */
[----:B------:R-:W5:Y:S03]  /*15450*/  LDSM.16.MT88.4 R20, [R194+0x5800] ;  /* 0x00580000c214783b */ /* 0x000f660000004200 */
        /* <DEDUP_REMOVED lines=21> */
[C---:B------:R-:W-:Y:S01]  /*155b0*/  HMMA.16816.F32.BF16 R56, R152.reuse, R6, R56 ;  /* 0x000000069838723c */ /* 0x040fe20000041838 */
[----:B------:R-:W1:Y:S07]  /*155c0*/  LDSM.16.MT88.4 R4, [R193+0x5800] ;  /* 0x00580000c104783b */ /* 0x000e6e0000004200 */
[C---:B--2---:R-:W-:Y:S08]  /*155d0*/  HMMA.16816.F32.BF16 R60, R152.reuse, R8, R60 ;  /* 0x00000008983c723c */ /* 0x044ff0000004183c */
[C---:B------:R-:W-:Y:S08]  /*155e0*/  HMMA.16816.F32.BF16 R64, R152.reuse, R10, R64 ;  /* 0x0000000a9840723c */ /* 0x040ff00000041840 */
[C---:B---3--:R-:W-:Y:S08]  /*155f0*/  HMMA.16816.F32.BF16 R68, R152.reuse, R12, R68 ;  /* 0x0000000c9844723c */ /* 0x048ff00000041844 */
[C---:B------:R-:W-:Y:S08]  /*15600*/  HMMA.16816.F32.BF16 R72, R152.reuse, R14, R72 ;  /* 0x0000000e9848723c */ /* 0x040ff00000041848 */
[C---:B----4-:R-:W-:Y:S08]  /*15610*/  HMMA.16816.F32.BF16 R76, R152.reuse, R16, R76 ;  /* 0x00000010984c723c */ /* 0x050ff0000004184c */
[C---:B------:R-:W-:Y:S08]  /*15620*/  HMMA.16816.F32.BF16 R80, R152.reuse, R18, R80 ;  /* 0x000000129850723c */ /* 0x040ff00000041850 */
[C---:B-----5:R-:W-:Y:S08]  /*15630*/  HMMA.16816.F32.BF16 R84, R152.reuse, R20, R84 ;  /* 0x000000149854723c */ /* 0x060ff00000041854 */
[C---:B------:R-:W-:Y:S08]  /*15640*/  HMMA.16816.F32.BF16 R88, R152.reuse, R22, R88 ;  /* 0x000000169858723c */ /* 0x040ff00000041858 */
[C---:B-1----:R-:W-:Y:S08]  /*15650*/  HMMA.16816.F32.BF16 R92, R152.reuse, R4, R92 ;  /* 0x00000004985c723c */ /* 0x042ff0000004185c */
[----:B------:R-:W-:Y:S01]  /*15660*/  HMMA.16816.F32.BF16 R96, R152, R6, R96 ;  /* 0x000000069860723c */ /* 0x000fe20000041860 */
[----:B------:R-:W-:-:S07]  /*15670*/  @P0 BRA `(.L_x_1107) ;  /* 0xffffcd1000000947 */ /* 0x000fce000383ffff */
.L_x_1106:
[----:B------:R-:W-:-:S13]  /*15680*/  ISETP.GE.AND P0, PT, R213, R238, PT ;  /* 0x000000eed500720c */ /* 0x000fda0003f06270 */
[----:B------:R-:W-:Y:S05]  /*15690*/  @!P0 BRA `(.L_x_1108) ;  /* 0x00002d9000008947 */ /* 0x000fea0003800000 */
[----:B------:R-:W-:Y:S02]  /*156a0*/  MOV R105, R100 ;  /* 0x0000006400697202 */ /* 0x000fe40000000f00 */
[----:B------:R-:W-:Y:S02]  /*156b0*/  MOV R104, R101 ;  /* 0x0000006500687202 */ /* 0x000fe40000000f00 */
.L_x_1109:
[----:B------:R-:W-:Y:S04]  /*156c0*/  DEPBAR.LE SB0, 0x0 ;  /* 0x000080000000791a */ /* 0x000fe80000000000 */
[----:B------:R-:W-:Y:S01]  /*156d0*/  WARPSYNC 0xffffffff ;  /* 0xffffffff00007948 */ /* 0x000fe20003800000 */
[----:B------:R-:W-:Y:S01]  /*156e0*/  BAR.SYNC.DEFER_BLOCKING 0x0 ;  /* 0x0000000000007b1d */ /* 0x000fe20000010000 */
[----:B------:R-:W-:Y:S01]  /*156f0*/  SHF.R.S32.HI R0, RZ, 0x1f, R213 ;  /* 0x0000001fff007819 */ /* 0x000fe200000114d5 */
[C---:B------:R-:W-:Y:S01]  /*15700*/  IMAD.WIDE.U32 R2, R213.reuse, c[0x0][0x208], RZ ;  /* 0x00008200d5027a25 */ /* 0x040fe200078e00ff */
[----:B------:R-:W-:Y:S02]  /*15710*/  MOV R12, c[0x0][0x208] ;  /* 0x00008200000c7a02 */ /* 0x000fe40000000f00 */
[----:B------:R-:W-:Y:S01]  /*15720*/  IADD3 R22, P0, R230, 0x40, RZ ;  /* 0x00000040e6167810 */ /* 0x000fe20007f1e0ff */
[----:B------:R-:W-:Y:S01]  /*15730*/  IMAD R0, R0, c[0x0][0x208], RZ ;  /* 0x0000820000007a24 */ /* 0x000fe200078e02ff */
[----:B------:R-:W-:Y:S02]  /*15740*/  MOV R20, c[0x0][0x20c] ;  /* 0x0000830000147a02 */ /* 0x000fe40000000f00 */
[----:B------:R-:W-:Y:S01]  /*15750*/  IADD3.X R29, RZ, R233, RZ, P0, !PT ;  /* 0x000000e9ff1d7210 */ /* 0x000fe200007fe4ff */
[----:B------:R-:W-:Y:S01]  /*15760*/  IMAD R0, R213, c[0x0][0x20c], R0 ;  /* 0x00008300d5007a24 */ /* 0x000fe200078e0200 */
[----:B------:R-:W-:Y:S04]  /*15770*/  IADD3 R23, P1, R230, 0x80, RZ ;  /* 0x00000080e6177810 */ /* 0x000fe80007f3e0ff */
[----:B------:R-:W-:Y:S02]  /*15780*/  IADD3 R0, R3, R0, RZ ;  /* 0x0000000003007210 */ /* 0x000fe40007ffe0ff */
[C---:B------:R-:W-:Y:S02]  /*15790*/  SHF.L.U32 R3, R2.reuse, 0x6, RZ ;  /* 0x0000000602037819 */ /* 0x040fe400000006ff */
[----:B------:R-:W-:Y:S02]  /*157a0*/  SHF.L.U64.HI R0, R2, 0x6, R0 ;  /* 0x0000000602007819 */ /* 0x000fe40000010200 */
[C---:B------:R-:W-:Y:S02]  /*157b0*/  LEA R2, P2, R12.reuse, R3, 0x5 ;  /* 0x000000030c027211 */ /* 0x040fe400078428ff */
[-C--:B------:R-:W-:Y:S01]  /*157c0*/  IADD3.X R30, RZ, R233.reuse, RZ, P1, !PT ;  /* 0x000000e9ff1e7210 */ /* 0x080fe20000ffe4ff */
[----:B------:R-:W-:Y:S01]  /*157d0*/  LDSM.16.M88.4 R32, [R196] ;  /* 0x00000000c420783b */ /* 0x000fe20000000200 */
[----:B------:R-:W-:Y:S02]  /*157e0*/  LEA.HI.X R20, R12, R0, R20, 0x5, P2 ;  /* 0x000000000c147211 */ /* 0x000fe400010f2c14 */
[C---:B------:R-:W-:Y:S02]  /*157f0*/  IADD3 R12, P0, R3.reuse, R230, RZ ;  /* 0x000000e6030c7210 */ /* 0x040fe40007f1e0ff */
[----:B------:R-:W-:Y:S02]  /*15800*/  IADD3 R21, P2, R3, R22, RZ ;  /* 0x0000001603157210 */ /* 0x000fe40007f5e0ff */
[----:B------:R-:W-:Y:S01]  /*15810*/  LEA R176, P4, R12, c[0x0][0x1f8], 0x1 ;  /* 0x00007e000cb07a11 */ /* 0x000fe200078808ff */
[----:B------:R-:W1:Y:S01]  /*15820*/  LDSM.16.M88.4 R8, [R149] ;  /* 0x000000009508783b */ /* 0x000e620000000200 */
[----:B------:R-:W-:Y:S02]  /*15830*/  IADD3.X R13, R0, R233, RZ, P0, !PT ;  /* 0x000000e9000d7210 */ /* 0x000fe400007fe4ff */
[----:B------:R-:W-:Y:S02]  /*15840*/  LEA R180, P1, R21, c[0x0][0x1f8], 0x1 ;  /* 0x00007e0015b47a11 */ /* 0x000fe400078208ff */
[----:B------:R-:W-:Y:S02]  /*15850*/  LEA.HI.X R177, R12, c[0x0][0x1fc], R13, 0x1, P4 ;  /* 0x00007f000cb17a11 */ /* 0x000fe400020f0c0d */
[----:B------:R-:W-:Y:S01]  /*15860*/  LOP3.LUT P4, RZ, R240, 0x1, RZ, 0xc0, !PT ;  /* 0x00000001f0ff7812 */ /* 0x000fe2000788c0ff */
[----:B------:R-:W2:Y:S01]  /*15870*/  LDSM.16.M88.4 R16, [R149+0x800] ;  /* 0x000800009510783b */ /* 0x000ea20000000200 */
[C---:B------:R-:W-:Y:S02]  /*15880*/  IADD3.X R28, R0.reuse, R29, RZ, P2, !PT ;  /* 0x0000001d001c7210 */ /* 0x040fe400017fe4ff */
[-C--:B------:R-:W-:Y:S02]  /*15890*/  IADD3 R3, P3, R3, R23.reuse, RZ ;  /* 0x0000001703037210 */ /* 0x080fe40007f7e0ff */
[----:B------:R-:W-:Y:S02]  /*158a0*/  LEA.HI.X R181, R21, c[0x0][0x1fc], R28, 0x1, P1 ;  /* 0x00007f0015b57a11 */ /* 0x000fe400008f0c1c */
[C---:B------:R-:W-:Y:S01]  /*158b0*/  LEA R178, P0, R3.reuse, c[0x0][0x1f8], 0x1 ;  /* 0x00007e0003b27a11 */ /* 0x040fe200078008ff */
[----:B------:R-:W3:Y:S01]  /*158c0*/  LDSM.16.M88.4 R24, [R149+0x1000] ;  /* 0x001000009518783b */ /* 0x000ee20000000200 */
[----:B------:R-:W-:Y:S04]  /*158d0*/  IADD3.X R0, R0, R30, RZ, P3, !PT ;  /* 0x0000001e00007210 */ /* 0x000fe80001ffe4ff */
[----:B------:R-:W-:Y:S02]  /*158e0*/  LEA.HI.X R179, R3, c[0x0][0x1fc], R0, 0x1, P0 ;  /* 0x00007f0003b37a11 */ /* 0x000fe400000f0c00 */
[C---:B------:R-:W-:Y:S01]  /*158f0*/  IADD3 R3, P1, R2.reuse, R22, RZ ;  /* 0x0000001602037210 */ /* 0x040fe20007f3e0ff */
[----:B------:R-:W4:Y:S01]  /*15900*/  LDSM.16.M88.4 R152, [R149+0x1800] ;  /* 0x001800009598783b */ /* 0x000f220000000200 */
[C---:B------:R-:W-:Y:S02]  /*15910*/  IADD3 R0, P0, R2.reuse, R23, RZ ;  /* 0x0000001702007210 */ /* 0x040fe40007f1e0ff */
[----:B------:R-:W-:Y:S02]  /*15920*/  IADD3 R2, P2, R2, R230, RZ ;  /* 0x000000e602027210 */ /* 0x000fe40007f5e0ff */
[----:B------:R-:W-:Y:S02]  /*15930*/  IADD3.X R31, R20, R29, RZ, P1, !PT ;  /* 0x0000001d141f7210 */ /* 0x000fe40000ffe4ff */
[----:B------:R-:W-:Y:S01]  /*15940*/  LEA R28, P3, R2, c[0x0][0x1f8], 0x1 ;  /* 0x00007e00021c7a11 */ /* 0x000fe200078608ff */
[----:B------:R-:W-:Y:S01]  /*15950*/  LDSM.16.M88.4 R156, [R197] ;  /* 0x00000000c59c783b */ /* 0x000fe20000000200 */
[C---:B------:R-:W-:Y:S02]  /*15960*/  LEA R140, P1, R3.reuse, c[0x0][0x1f8], 0x1 ;  /* 0x00007e00038c7a11 */ /* 0x040fe400078208ff */
[----:B------:R-:W-:Y:S02]  /*15970*/  IADD3.X R29, R20, R233, RZ, P2, !PT ;  /* 0x000000e9141d7210 */ /* 0x000fe400017fe4ff */
[----:B------:R-:W-:Y:S02]  /*15980*/  LEA.HI.X R141, R3, c[0x0][0x1fc], R31, 0x1, P1 ;  /* 0x00007f00038d7a11 */ /* 0x000fe400008f0c1f */
[----:B------:R-:W-:Y:S01]  /*15990*/  LEA.HI.X R29, R2, c[0x0][0x1fc], R29, 0x1, P3 ;  /* 0x00007f00021d7a11 */ /* 0x000fe200018f0c1d */
[C---:B-1----:R-:W-:Y:S01]  /*159a0*/  HMMA.16816.F32.BF16 R4, R32.reuse, R8, RZ ;  /* 0x000000082004723c */ /* 0x042fe200000418ff */
[----:B------:R-:W1:Y:S02]  /*159b0*/  LDSM.16.M88.4 R160, [R200] ;  /* 0x00000000c8a0783b */ /* 0x000e640000000200 */
[----:B------:R-:W-:Y:S02]  /*159c0*/  IADD3.X R30, R20, R30, RZ, P0, !PT ;  /* 0x0000001e141e7210 */ /* 0x000fe400007fe4ff */
[C---:B------:R-:W-:Y:S03]  /*159d0*/  LEA R100, P0, R0.reuse, c[0x0][0x1f8], 0x1 ;  /* 0x00007e0000647a11 */ /* 0x040fe600078008ff */
[C---:B------:R-:W-:Y:S01]  /*159e0*/  HMMA.16816.F32.BF16 R8, R32.reuse, R10, RZ ;  /* 0x0000000a2008723c */ /* 0x040fe200000418ff */
[----:B------:R-:W5:Y:S03]  /*159f0*/  LDSM.16.M88.4 R164, [R211] ;  /* 0x00000000d3a4783b */ /* 0x000f660000000200 */
[----:B------:R-:W-:Y:S02]  /*15a00*/  LEA.HI.X R101, R0, c[0x0][0x1fc], R30, 0x1, P0 ;  /* 0x00007f0000657a11 */ /* 0x000fe400000f0c1e */
[C---:B------:R-:W-:Y:S02]  /*15a10*/  ISETP.GT.AND P0, PT, R213.reuse, R238, PT ;  /* 0x000000eed500720c */ /* 0x040fe40003f04270 */
[C---:B--2---:R-:W-:Y:S01]  /*15a20*/  HMMA.16816.F32.BF16 R12, R32.reuse, R16, RZ ;  /* 0x00000010200c723c */ /* 0x044fe200000418ff */
[----:B------:R-:W2:Y:S03]  /*15a30*/  LDSM.16.M88.4 R168, [R210] ;  /* 0x00000000d2a8783b */ /* 0x000ea60000000200 */
[----:B------:R-:W-:Y:S04]  /*15a40*/  IADD3 R213, R213, -0x1, RZ ;  /* 0xffffffffd5d57810 */ /* 0x000fe80007ffe0ff */
        /* <DEDUP_REMOVED lines=17> */
[----:B-1----:R-:W1:Y:S01]  /*15b60*/  LDSM.16.M88.4 R180, [R195] ;  /* 0x00000000c3b4783b */ /* 0x002e620000000200 */
[C---:B------:R-:W-:Y:S07]  /*15b70*/  HMMA.16816.F32.BF16 R4, R156.reuse, R160, R4 ;  /* 0x000000a09c04723c */ /* 0x040fee0000041804 */
[----:B------:R-:W3:Y:S01]  /*15b80*/  LDSM.16.M88.4 R184, [R195+0x800] ;  /* 0x00080000c3b8783b */ /* 0x000ee20000000200 */
[C---:B------:R-:W-:Y:S07]  /*15b90*/  HMMA.16816.F32.BF16 R8, R156.reuse, R162, R8 ;  /* 0x000000a29c08723c */ /* 0x040fee0000041808 */
[----:B------:R-:W4:Y:S01]  /*15ba0*/  LDSM.16.M88.4 R152, [R195+0x1000] ;  /* 0x00100000c398783b */ /* 0x000f220000000200 */
[C---:B-----5:R-:W-:Y:S07]  /*15bb0*/  HMMA.16816.F32.BF16 R12, R156.reuse, R164, R12 ;  /* 0x000000a49c0c723c */ /* 0x060fee000004180c */
[----:B------:R-:W5:Y:S01]  /*15bc0*/  LDSM.16.M88.4 R188, [R195+0x1800] ;  /* 0x00180000c3bc783b */ /* 0x000f620000000200 */
[C---:B------:R-:W-:Y:S07]  /*15bd0*/  HMMA.16816.F32.BF16 R16, R156.reuse, R166, R16 ;  /* 0x000000a69c10723c */ /* 0x040fee0000041810 */
[----:B------:R-:W-:Y:S01]  /*15be0*/  LDSM.16.M88.4 R160, [R198] ;  /* 0x00000000c6a0783b */ /* 0x000fe20000000200 */
[C---:B--2---:R-:W-:Y:S07]  /*15bf0*/  HMMA.16816.F32.BF16 R20, R156.reuse, R168, R20 ;  /* 0x000000a89c14723c */ /* 0x044fee0000041814 */
[----:B------:R-:W2:Y:S01]  /*15c00*/  LDSM.16.M88.4 R164, [R192] ;  /* 0x00000000c0a4783b */ /* 0x000ea20000000200 */
[C---:B------:R-:W-:Y:S07]  /*15c10*/  HMMA.16816.F32.BF16 R24, R156.reuse, R170, R24 ;  /* 0x000000aa9c18723c */ /* 0x040fee0000041818 */
[----:B------:R-:W2:Y:S01]  /*15c20*/  LDSM.16.M88.4 R168, [R192+0x800] ;  /* 0x00080000c0a8783b */ /* 0x000ea20000000200 */
[C---:B------:R-:W-:Y:S08]  /*15c30*/  HMMA.16816.F32.BF16 R28, R156.reuse, R172, R28 ;  /* 0x000000ac9c1c723c */ /* 0x040ff0000004181c */
[----:B------:R-:W-:Y:S01]  /*15c40*/  HMMA.16816.F32.BF16 R32, R156, R174, R32 ;  /* 0x000000ae9c20723c */ /* 0x000fe20000041820 */
[----:B------:R-:W2:Y:S07]  /*15c50*/  LDSM.16.M88.4 R156, [R192+0x1000] ;  /* 0x00100000c09c783b */ /* 0x000eae0000000200 */
[C---:B-1----:R-:W-:Y:S01]  /*15c60*/  HMMA.16816.F32.BF16 R4, R176.reuse, R180, R4 ;  /* 0x000000b4b004723c */ /* 0x042fe20000041804 */
[----:B------:R-:W1:Y:S07]  /*15c70*/  LDSM.16.M88.4 R172, [R192+0x1800] ;  /* 0x00180000c0ac783b */ /* 0x000e6e0000000200 */
[C---:B------:R-:W-:Y:S01]  /*15c80*/  HMMA.16816.F32.BF16 R8, R176.reuse, R182, R8 ;  /* 0x000000b6b008723c */ /* 0x040fe20000041808 */
[----:B------:R-:W-:Y:S07]  /*15c90*/  LDSM.16.M88.4 R180, [R149+0x2000] ;  /* 0x0020000095b4783b */ /* 0x000fee0000000200 */
[C---:B---3--:R-:W-:Y:S08]  /*15ca0*/  HMMA.16816.F32.BF16 R12, R176.reuse, R184, R12 ;  /* 0x000000b8b00c723c */ /* 0x048ff0000004180c */
[C---:B------:R-:W-:Y:S01]  /*15cb0*/  HMMA.16816.F32.BF16 R16, R176.reuse, R186, R16 ;  /* 0x000000bab010723c */ /* 0x040fe20000041810 */
[----:B------:R-:W-:Y:S07]  /*15cc0*/  LDSM.16.M88.4 R184, [R149+0x2800] ;  /* 0x0028000095b8783b */ /* 0x000fee0000000200 */
[C---:B----4-:R-:W-:Y:S08]  /*15cd0*/  HMMA.16816.F32.BF16 R20, R176.reuse, R152, R20 ;  /* 0x00000098b014723c */ /* 0x050ff00000041814 */
[C---:B------:R-:W-:Y:S01]  /*15ce0*/  HMMA.16816.F32.BF16 R24, R176.reuse, R154, R24 ;  /* 0x0000009ab018723c */ /* 0x040fe20000041818 */
[----:B------:R-:W3:Y:S07]  /*15cf0*/  LDSM.16.M88.4 R152, [R196+0x4000] ;  /* 0x00400000c498783b */ /* 0x000eee0000000200 */
[C---:B-----5:R-:W-:Y:S08]  /*15d00*/  HMMA.16816.F32.BF16 R28, R176.reuse, R188, R28 ;  /* 0x000000bcb01c723c */ /* 0x060ff0000004181c */
[----:B------:R-:W-:Y:S01]  /*15d10*/  HMMA.16816.F32.BF16 R32, R176, R190, R32 ;  /* 0x000000beb020723c */ /* 0x000fe20000041820 */
[----:B------:R-:W4:Y:S07]  /*15d20*/  LDSM.16.M88.4 R176, [R149+0x3000] ;  /* 0x0030000095b0783b */ /* 0x000f2e0000000200 */
[C---:B--2---:R-:W-:Y:S01]  /*15d30*/  HMMA.16816.F32.BF16 R4, R160.reuse, R164, R4 ;  /* 0x000000a4a004723c */ /* 0x044fe20000041804 */
[----:B------:R-:W2:Y:S07]  /*15d40*/  LDSM.16.M88.4 R188, [R149+0x3800] ;  /* 0x0038000095bc783b */ /* 0x000eae0000000200 */
[C---:B------:R-:W-:Y:S01]  /*15d50*/  HMMA.16816.F32.BF16 R8, R160.reuse, R166, R8 ;  /* 0x000000a6a008723c */ /* 0x040fe20000041808 */
[----:B------:R-:W-:Y:S07]  /*15d60*/  LDSM.16.M88.4 R164, [R208] ;  /* 0x00000000d0a4783b */ /* 0x000fee0000000200 */
[C---:B------:R-:W-:Y:S08]  /*15d70*/  HMMA.16816.F32.BF16 R12, R160.reuse, R168, R12 ;  /* 0x000000a8a00c723c */ /* 0x040ff0000004180c */
[C---:B------:R-:W-:Y:S01]  /*15d80*/  HMMA.16816.F32.BF16 R16, R160.reuse, R170, R16 ;  /* 0x000000aaa010723c */ /* 0x040fe20000041810 */
[----:B------:R-:W-:Y:S07]  /*15d90*/  LDSM.16.M88.4 R168, [R207] ;  /* 0x00000000cfa8783b */ /* 0x000fee0000000200 */
[C---:B------:R-:W-:Y:S08]  /*15da0*/  HMMA.16816.F32.BF16 R20, R160.reuse, R156, R20 ;  /* 0x0000009ca014723c */ /* 0x040ff00000041814 */
[C---:B------:R-:W-:Y:S01]  /*15db0*/  HMMA.16816.F32.BF16 R24, R160.reuse, R158, R24 ;  /* 0x0000009ea018723c */ /* 0x040fe20000041818 */
[----:B------:R-:W5:Y:S07]  /*15dc0*/  LDSM.16.M88.4 R156, [R197+0x4000] ;  /* 0x00400000c59c783b */ /* 0x000f6e0000000200 */
[C---:B-1----:R-:W-:Y:S08]  /*15dd0*/  HMMA.16816.F32.BF16 R28, R160.reuse, R172, R28 ;  /* 0x000000aca01c723c */ /* 0x042ff0000004181c */
[----:B------:R-:W-:Y:S01]  /*15de0*/  HMMA.16816.F32.BF16 R32, R160, R174, R32 ;  /* 0x000000aea020723c */ /* 0x000fe20000041820 */
[----:B------:R-:W1:Y:S07]  /*15df0*/  LDSM.16.M88.4 R160, [R206] ;  /* 0x00000000cea0783b */ /* 0x000e6e0000000200 */
[C---:B---3--:R-:W-:Y:S01]  /*15e00*/  HMMA.16816.F32.BF16 R4, R152.reuse, R180, R4 ;  /* 0x000000b49804723c */ /* 0x048fe20000041804 */
[----:B------:R-:W3:Y:S07]  /*15e10*/  LDSM.16.M88.4 R172, [R205] ;  /* 0x00000000cdac783b */ /* 0x000eee0000000200 */
[C---:B------:R-:W-:Y:S01]  /*15e20*/  HMMA.16816.F32.BF16 R8, R152.reuse, R182, R8 ;  /* 0x000000b69808723c */ /* 0x040fe20000041808 */
[----:B------:R-:W-:Y:S07]  /*15e30*/  LDSM.16.M88.4 R180, [R195+0x2000] ;  /* 0x00200000c3b4783b */ /* 0x000fee0000000200 */
[C---:B------:R-:W-:Y:S08]  /*15e40*/  HMMA.16816.F32.BF16 R12, R152.reuse, R184, R12 ;  /* 0x000000b8980c723c */ /* 0x040ff0000004180c */
[C---:B------:R-:W-:Y:S01]  /*15e50*/  HMMA.16816.F32.BF16 R16, R152.reuse, R186, R16 ;  /* 0x000000ba9810723c */ /* 0x040fe20000041810 */
[----:B------:R-:W-:Y:S07]  /*15e60*/  LDSM.16.M88.4 R184, [R195+0x2800] ;  /* 0x00280000c3b8783b */ /* 0x000fee0000000200 */
[C---:B----4-:R-:W-:Y:S08]  /*15e70*/  HMMA.16816.F32.BF16 R20, R152.reuse, R176, R20 ;  /* 0x000000b09814723c */ /* 0x050ff00000041814 */
[C---:B------:R-:W-:Y:S01]  /*15e80*/  HMMA.16816.F32.BF16 R24, R152.reuse, R178, R24 ;  /* 0x000000b29818723c */ /* 0x040fe20000041818 */
[----:B------:R-:W4:Y:S07]  /*15e90*/  LDSM.16.M88.4 R176, [R199+0x4000] ;  /* 0x00400000c7b0783b */ /* 0x000f2e0000000200 */
[C---:B--2---:R-:W-:Y:S08]  /*15ea0*/  HMMA.16816.F32.BF16 R28, R152.reuse, R188, R28 ;  /* 0x000000bc981c723c */ /* 0x044ff0000004181c */
[----:B------:R-:W-:Y:S01]  /*15eb0*/  HMMA.16816.F32.BF16 R32, R152, R190, R32 ;  /* 0x000000be9820723c */ /* 0x000fe20000041820 */
[----:B------:R-:W2:Y:S07]  /*15ec0*/  LDSM.16.M88.4 R152, [R195+0x3000] ;  /* 0x00300000c398783b */ /* 0x000eae0000000200 */
[C---:B-----5:R-:W-:Y:S01]  /*15ed0*/  HMMA.16816.F32.BF16 R4, R156.reuse, R164, R4 ;  /* 0x000000a49c04723c */ /* 0x060fe20000041804 */
[----:B------:R-:W-:Y:S07]  /*15ee0*/  LDSM.16.M88.4 R188, [R192+0x2800] ;  /* 0x00280000c0bc783b */ /* 0x000fee0000000200 */
[C---:B------:R-:W-:Y:S01]  /*15ef0*/  HMMA.16816.F32.BF16 R8, R156.reuse, R166, R8 ;  /* 0x000000a69c08723c */ /* 0x040fe20000041808 */
[----:B------:R-:W-:Y:S07]  /*15f00*/  LDSM.16.M88.4 R164, [R198+0x4000] ;  /* 0x00400000c6a4783b */ /* 0x000fee0000000200 */
[C---:B------:R-:W-:Y:S08]  /*15f10*/  HMMA.16816.F32.BF16 R12, R156.reuse, R168, R12 ;  /* 0x000000a89c0c723c */ /* 0x040ff0000004180c */
[C---:B------:R-:W-:Y:S01]  /*15f20*/  HMMA.16816.F32.BF16 R16, R156.reuse, R170, R16 ;  /* 0x000000aa9c10723c */ /* 0x040fe20000041810 */
[----:B------:R-:W-:Y:S07]  /*15f30*/  LDSM.16.M88.4 R168, [R192+0x2000] ;  /* 0x00200000c0a8783b */ /* 0x000fee0000000200 */
[C---:B-1----:R-:W-:Y:S08]  /*15f40*/  HMMA.16816.F32.BF16 R20, R156.reuse, R160, R20 ;  /* 0x000000a09c14723c */ /* 0x042ff00000041814 */
[C---:B------:R-:W-:Y:S01]  /*15f50*/  HMMA.16816.F32.BF16 R24, R156.reuse, R162, R24 ;  /* 0x000000a29c18723c */ /* 0x040fe20000041818 */
[----:B------:R-:W1:Y:S07]  /*15f60*/  LDSM.16.M88.4 R160, [R195+0x3800] ;  /* 0x00380000c3a0783b */ /* 0x000e6e0000000200 */
[C---:B---3--:R-:W-:Y:S08]  /*15f70*/  HMMA.16816.F32.BF16 R28, R156.reuse, R172, R28 ;  /* 0x000000ac9c1c723c */ /* 0x048ff0000004181c */
[----:B------:R-:W-:Y:S01]  /*15f80*/  HMMA.16816.F32.BF16 R32, R156, R174, R32 ;  /* 0x000000ae9c20723c */ /* 0x000fe20000041820 */
[----:B------:R-:W3:Y:S07]  /*15f90*/  LDSM.16.M88.4 R156, [R192+0x3000] ;  /* 0x00300000c09c783b */ /* 0x000eee0000000200 */
[C---:B----4-:R-:W-:Y:S01]  /*15fa0*/  HMMA.16816.F32.BF16 R4, R176.reuse, R180, R4 ;  /* 0x000000b4b004723c */ /* 0x050fe20000041804 */
[----:B------:R-:W4:Y:S07]  /*15fb0*/  LDSM.16.M88.4 R172, [R192+0x3800] ;  /* 0x00380000c0ac783b */ /* 0x000f2e0000000200 */
[C---:B------:R-:W-:Y:S01]  /*15fc0*/  HMMA.16816.F32.BF16 R8, R176.reuse, R182, R8 ;  /* 0x000000b6b008723c */ /* 0x040fe20000041808 */
[----:B------:R-:W-:Y:S07]  /*15fd0*/  LDSM.16.M88.4 R180, [R196+0x8000] ;  /* 0x00800000c4b4783b */ /* 0x000fee0000000200 */
[C---:B------:R-:W-:Y:S08]  /*15fe0*/  HMMA.16816.F32.BF16 R12, R176.reuse, R184, R12 ;  /* 0x000000b8b00c723c */ /* 0x040ff0000004180c */
[C---:B------:R-:W-:Y:S01]  /*15ff0*/  HMMA.16816.F32.BF16 R16, R176.reuse, R186, R16 ;  /* 0x000000bab010723c */ /* 0x040fe20000041810 */
[----:B------:R-:W5:Y:S07]  /*16000*/  LDSM.16.M88.4 R184, [R149+0x4000] ;  /* 0x0040000095b8783b */ /* 0x000f6e0000000200 */
[C---:B--2---:R-:W-:Y:S08]  /*16010*/  HMMA.16816.F32.BF16 R20, R176.reuse, R152, R20 ;  /* 0x00000098b014723c */ /* 0x044ff00000041814 */
[C---:B------:R-:W-:Y:S01]  /*16020*/  HMMA.16816.F32.BF16 R24, R176.reuse, R154, R24 ;  /* 0x0000009ab018723c */ /* 0x040fe20000041818 */
[----:B------:R-:W2:Y:S07]  /*16030*/  LDSM.16.M88.4 R152, [R149+0x4800] ;  /* 0x004800009598783b */ /* 0x000eae0000000200 */
[C---:B-1----:R-:W-:Y:S08]  /*16040*/  HMMA.16816.F32.BF16 R28, R176.reuse, R160, R28 ;  /* 0x000000a0b01c723c */ /* 0x042ff0000004181c */
[----:B------:R-:W-:Y:S01]  /*16050*/  HMMA.16816.F32.BF16 R32, R176, R162, R32 ;  /* 0x000000a2b020723c */ /* 0x000fe20000041820 */
[----:B------:R-:W1:Y:S07]  /*16060*/  LDSM.16.M88.4 R160, [R149+0x5000] ;  /* 0x0050000095a0783b */ /* 0x000e6e0000000200 */
[C---:B------:R-:W-:Y:S01]  /*16070*/  HMMA.16816.F32.BF16 R4, R164.reuse, R168, R4 ;  /* 0x000000a8a404723c */ /* 0x040fe20000041804 */
[----:B------:R-:W-:Y:S07]  /*16080*/  LDSM.16.M88.4 R176, [R197+0x8000] ;  /* 0x00800000c5b0783b */ /* 0x000fee0000000200 */
[C---:B------:R-:W-:Y:S01]  /*16090*/  HMMA.16816.F32.BF16 R8, R164.reuse, R170, R8 ;  /* 0x000000aaa408723c */ /* 0x040fe20000041808 */
[----:B------:R-:W1:Y:S07]  /*160a0*/  LDSM.16.M88.4 R168, [R149+0x5800] ;  /* 0x0058000095a8783b */ /* 0x000e6e0000000200 */
[C---:B------:R-:W-:Y:S08]  /*160b0*/  HMMA.16816.F32.BF16 R12, R164.reuse, R188, R12 ;  /* 0x000000bca40c723c */ /* 0x040ff0000004180c */
[C---:B------:R-:W-:Y:S01]  /*160c0*/  HMMA.16816.F32.BF16 R16, R164.reuse, R190, R16 ;  /* 0x000000bea410723c */ /* 0x040fe20000041810 */
[----:B------:R-:W1:Y:S07]  /*160d0*/  LDSM.16.M88.4 R188, [R204] ;  /* 0x00000000ccbc783b */ /* 0x000e6e0000000200 */
[C---:B---3--:R-:W-:Y:S08]  /*160e0*/  HMMA.16816.F32.BF16 R20, R164.reuse, R156, R20 ;  /* 0x0000009ca414723c */ /* 0x048ff00000041814 */
[C---:B------:R-:W-:Y:S01]  /*160f0*/  HMMA.16816.F32.BF16 R24, R164.reuse, R158, R24 ;  /* 0x0000009ea418723c */ /* 0x040fe20000041818 */
[----:B------:R-:W3:Y:S07]  /*16100*/  LDSM.16.M88.4 R156, [R203] ;  /* 0x00000000cb9c783b */ /* 0x000eee0000000200 */
[C---:B----4-:R-:W-:Y:S08]  /*16110*/  HMMA.16816.F32.BF16 R28, R164.reuse, R172, R28 ;  /* 0x000000aca41c723c */ /* 0x050ff0000004181c */
[----:B------:R-:W-:Y:S01]  /*16120*/  HMMA.16816.F32.BF16 R32, R164, R174, R32 ;  /* 0x000000aea420723c */ /* 0x000fe20000041820 */
[----:B------:R-:W4:Y:S07]  /*16130*/  LDSM.16.M88.4 R164, [R202] ;  /* 0x00000000caa4783b */ /* 0x000f2e0000000200 */
[C---:B-----5:R-:W-:Y:S01]  /*16140*/  HMMA.16816.F32.BF16 R4, R180.reuse, R184, R4 ;  /* 0x000000b8b404723c */ /* 0x060fe20000041804 */
[----:B------:R-:W-:Y:S07]  /*16150*/  LDSM.16.M88.4 R172, [R199+0x8000] ;  /* 0x00800000c7ac783b */ /* 0x000fee0000000200 */
[C---:B------:R-:W-:Y:S01]  /*16160*/  HMMA.16816.F32.BF16 R8, R180.reuse, R186, R8 ;  /* 0x000000bab408723c */ /* 0x040fe20000041808 */
[----:B------:R-:W-:Y:S07]  /*16170*/  LDSM.16.M88.4 R184, [R195+0x4000] ;  /* 0x00400000c3b8783b */ /* 0x000fee0000000200 */
[C---:B--2---:R-:W-:Y:S08]  /*16180*/  HMMA.16816.F32.BF16 R12, R180.reuse, R152, R12 ;  /* 0x00000098b40c723c */ /* 0x044ff0000004180c */
[C---:B------:R-:W-:Y:S01]  /*16190*/  HMMA.16816.F32.BF16 R16, R180.reuse, R154, R16 ;  /* 0x0000009ab410723c */ /* 0x040fe20000041810 */
[----:B------:R-:W2:Y:S07]  /*161a0*/  LDSM.16.M88.4 R152, [R201] ;  /* 0x00000000c998783b */ /* 0x000eae0000000200 */
[C---:B-1----:R-:W-:Y:S08]  /*161b0*/  HMMA.16816.F32.BF16 R20, R180.reuse, R160, R20 ;  /* 0x000000a0b414723c */ /* 0x042ff00000041814 */
[C---:B------:R-:W-:Y:S01]  /*161c0*/  HMMA.16816.F32.BF16 R24, R180.reuse, R162, R24 ;  /* 0x000000a2b418723c */ /* 0x040fe20000041818 */
[----:B------:R-:W1:Y:S07]  /*161d0*/  LDSM.16.M88.4 R160, [R195+0x4800] ;  /* 0x00480000c3a0783b */ /* 0x000e6e0000000200 */
[C---:B------:R-:W-:Y:S08]  /*161e0*/  HMMA.16816.F32.BF16 R28, R180.reuse, R168, R28 ;  /* 0x000000a8b41c723c */ /* 0x040ff0000004181c */
[----:B------:R-:W-:Y:S01]  /*161f0*/  HMMA.16816.F32.BF16 R32, R180, R170, R32 ;  /* 0x000000aab420723c */ /* 0x000fe20000041820 */
[----:B------:R-:W5:Y:S07]  /*16200*/  LDSM.16.M88.4 R168, [R195+0x5000] ;  /* 0x00500000c3a8783b */ /* 0x000f6e0000000200 */
[C---:B------:R-:W-:Y:S01]  /*16210*/  HMMA.16816.F32.BF16 R4, R176.reuse, R188, R4 ;  /* 0x000000bcb004723c */ /* 0x040fe20000041804 */
[----:B------:R-:W-:Y:S07]  /*16220*/  LDSM.16.M88.4 R180, [R198+0x8000] ;  /* 0x00800000c6b4783b */ /* 0x000fee0000000200 */
[C---:B------:R-:W-:Y:S01]  /*16230*/  HMMA.16816.F32.BF16 R8, R176.reuse, R190, R8 ;  /* 0x000000beb008723c */ /* 0x040fe20000041808 */
[----:B------:R-:W-:Y:S07]  /*16240*/  LDSM.16.M88.4 R188, [R192+0x4000] ;  /* 0x00400000c0bc783b */ /* 0x000fee0000000200 */
[C---:B---3--:R-:W-:Y:S08]  /*16250*/  HMMA.16816.F32.BF16 R12, R176.reuse, R156, R12 ;  /* 0x0000009cb00c723c */ /* 0x048ff0000004180c */
[C---:B------:R-:W-:Y:S01]  /*16260*/  HMMA.16816.F32.BF16 R16, R176.reuse, R158, R16 ;  /* 0x0000009eb010723c */ /* 0x040fe20000041810 */
[----:B------:R-:W3:Y:S07]  /*16270*/  LDSM.16.M88.4 R156, [R195+0x5800] ;  /* 0x00580000c39c783b */ /* 0x000eee0000000200 */
[C---:B----4-:R-:W-:Y:S08]  /*16280*/  HMMA.16816.F32.BF16 R20, R176.reuse, R164, R20 ;  /* 0x000000a4b014723c */ /* 0x050ff00000041814 */
[C---:B------:R-:W-:Y:S08]  /*16290*/  HMMA.16816.F32.BF16 R24, R176.reuse, R166, R24 ;  /* 0x000000a6b018723c */ /* 0x040ff00000041818 */
[C---:B--2---:R-:W-:Y:S08]  /*162a0*/  HMMA.16816.F32.BF16 R28, R176.reuse, R152, R28 ;  /* 0x00000098b01c723c */ /* 0x044ff0000004181c */
[----:B------:R-:W-:Y:S01]  /*162b0*/  HMMA.16816.F32.BF16 R32, R176, R154, R32 ;  /* 0x0000009ab020723c */ /* 0x000fe20000041820 */
[----:B------:R-:W2:Y:S07]  /*162c0*/  LDSM.16.M88.4 R152, [R192+0x4800] ;  /* 0x00480000c098783b */ /* 0x000eae0000000200 */
[C---:B------:R-:W-:Y:S08]  /*162d0*/  HMMA.16816.F32.BF16 R4, R172.reuse, R184, R4 ;  /* 0x000000b8ac04723c */ /* 0x040ff00000041804 */
[C---:B------:R-:W-:Y:S08]  /*162e0*/  HMMA.16816.F32.BF16 R8, R172.reuse, R186, R8 ;  /* 0x000000baac08723c */ /* 0x040ff00000041808 */
[C---:B-1----:R-:W-:Y:S08]  /*162f0*/  HMMA.16816.F32.BF16 R12, R172.reuse, R160, R12 ;  /* 0x000000a0ac0c723c */ /* 0x042ff0000004180c */
[C---:B------:R-:W-:Y:S08]  /*16300*/  HMMA.16816.F32.BF16 R16, R172.reuse, R162, R16 ;  /* 0x000000a2ac10723c */ /* 0x040ff00000041810 */
[C---:B-----5:R-:W-:Y:S08]  /*16310*/  HMMA.16816.F32.BF16 R20, R172.reuse, R168, R20 ;  /* 0x000000a8ac14723c */ /* 0x060ff00000041814 */
[C---:B------:R-:W-:Y:S08]  /*16320*/  HMMA.16816.F32.BF16 R24, R172.reuse, R170, R24 ;  /* 0x000000aaac18723c */ /* 0x040ff00000041818 */
[C---:B---3--:R-:W-:Y:S08]  /*16330*/  HMMA.16816.F32.BF16 R28, R172.reuse, R156, R28 ;  /* 0x0000009cac1c723c */ /* 0x048ff0000004181c */
[----:B------:R-:W-:Y:S08]  /*16340*/  HMMA.16816.F32.BF16 R32, R172, R158, R32 ;  /* 0x0000009eac20723c */ /* 0x000ff00000041820 */
[C---:B------:R-:W-:Y:S08]  /*16350*/  HMMA.16816.F32.BF16 R4, R180.reuse, R188, R4 ;  /* 0x000000bcb404723c */ /* 0x040ff00000041804 */
        /* <DEDUP_REMOVED lines=153> */
[----:B------:R-:W-:Y:S01]  /*16cf0*/  FMUL.FTZ R48, R2, R48 ;  /* 0x0000003002307220 */ /* 0x000fe20000410000 */
[----:B------:R-:W-:Y:S01]  /*16d00*/  @P0 IADD3 R8, P2, R226, 0x80, RZ ;  /* 0x00000080e2080810 */ /* 0x000fe20007f5e0ff */
[C---:B------:R-:W-:Y:S01]  /*16d10*/  FMUL.FTZ R49, R2.reuse, R49 ;  /* 0x0000003102317220 */ /* 0x040fe20000410000 */
[----:B------:R-:W-:Y:S01]  /*16d20*/  @P0 LEA.HI.X R17, R7, c[0x0][0x1cc], R9, 0x1, P3 ;  /* 0x0000730007110a11 */ /* 0x000fe200018f0c09 */
[----:B------:R-:W-:Y:S01]  /*16d30*/  FMUL.FTZ R52, R2, R52 ;  /* 0x0000003402347220 */ /* 0x000fe20000410000 */
[----:B------:R-:W-:Y:S01]  /*16d40*/  @P0 IADD3.X R15, RZ, R232, RZ, P2, !PT ;  /* 0x000000e8ff0f0210 */ /* 0x000fe200017fe4ff */
[----:B------:R1:W-:Y:S01]  /*16d50*/  MUFU.EX2 R219, R104 ;  /* 0x0000006800db7308 */ /* 0x0003e20000000800 */
[----:B------:R-:W-:Y:S01]  /*16d60*/  @P0 IADD3 R9, P4, R4, R14, RZ ;  /* 0x0000000e04090210 */ /* 0x000fe20007f9e0ff */
[C---:B------:R-:W-:Y:S01]  /*16d70*/  FMUL.FTZ R53, R2.reuse, R53 ;  /* 0x0000003502357220 */ /* 0x040fe20000410000 */
[----:B------:R-:W-:Y:S01]  /*16d80*/  @P0 IADD3.X R7, RZ, R232, RZ, P1, !PT ;  /* 0x000000e8ff070210 */ /* 0x000fe20000ffe4ff */
[----:B------:R-:W-:Y:S01]  /*16d90*/  FMUL.FTZ R56, R2, R56 ;  /* 0x0000003802387220 */ /* 0x000fe20000410000 */
[----:B------:R-:W-:Y:S01]  /*16da0*/  @P0 IADD3 R4, P2, R4, R8, RZ ;  /* 0x0000000804040210 */ /* 0x000fe20007f5e0ff */
[C---:B------:R-:W-:Y:S01]  /*16db0*/  FMUL.FTZ R57, R2.reuse, R57 ;  /* 0x0000003902397220 */ /* 0x040fe20000410000 */
[----:B------:R-:W-:Y:S01]  /*16dc0*/  @P0 LEA R12, P3, R9, c[0x0][0x1c8], 0x1 ;  /* 0x00007200090c0a11 */ /* 0x000fe200078608ff */
[----:B------:R-:W-:Y:S01]  /*16dd0*/  FMUL.FTZ R60, R2, R60 ;  /* 0x0000003c023c7220 */ /* 0x000fe20000410000 */
[----:B--2---:R-:W-:Y:S01]  /*16de0*/  @P0 LEA R10, P1, R4, c[0x0][0x1c8], 0x1 ;  /* 0x00007200040a0a11 */ /* 0x004fe200078208ff */
[----:B------:R-:W2:Y:S01]  /*16df0*/  MUFU.EX2 R0, R0 ;  /* 0x0000000000007308 */ /* 0x000ea20000000800 */
[C---:B------:R-:W-:Y:S01]  /*16e00*/  @P0 IADD3.X R11, R3.reuse, R7, RZ, P4, !PT ;  /* 0x00000007030b0210 */ /* 0x040fe200027fe4ff */
[C---:B------:R-:W-:Y:S01]  /*16e10*/  FMUL.FTZ R61, R2.reuse, R61 ;  /* 0x0000003d023d7220 */ /* 0x040fe20000410000 */
[----:B------:R-:W-:Y:S01]  /*16e20*/  @P0 IADD3.X R3, R3, R15, RZ, P2, !PT ;  /* 0x0000000f03030210 */ /* 0x000fe200017fe4ff */
[C---:B------:R-:W-:Y:S01]  /*16e30*/  FMUL.FTZ R64, R2.reuse, R64 ;  /* 0x0000004002407220 */ /* 0x040fe20000410000 */
[----:B---3--:R-:W-:Y:S01]  /*16e40*/  @P0 LEA.HI.X R13, R9, c[0x0][0x1cc], R11, 0x1, P3 ;  /* 0x00007300090d0a11 */ /* 0x008fe200018f0c0b */
[----:B------:R-:W-:Y:S01]  /*16e50*/  FMUL.FTZ R65, R2, R65 ;  /* 0x0000004102417220 */ /* 0x000fe20000410000 */
[----:B------:R-:W-:Y:S01]  /*16e60*/  @P0 LEA.HI.X R11, R4, c[0x0][0x1cc], R3, 0x1, P1 ;  /* 0x00007300040b0a11 */ /* 0x000fe200008f0c03 */
[--C-:B------:R-:W-:Y:S01]  /*16e70*/  FFMA.FTZ R3, R152, c[0x0][0x2d0], -R105.reuse ;  /* 0x0000b40098037a23 */ /* 0x100fe20000010869 */
[----:B------:R-:W-:Y:S01]  /*16e80*/  @P0 IADD3 R18, P2, R6, R14, RZ ;  /* 0x0000000e06120210 */ /* 0x000fe20007f5e0ff */
[----:B------:R-:W-:Y:S01]  /*16e90*/  FMUL.FTZ R68, R2, R68 ;  /* 0x0000004402447220 */ /* 0x000fe20000410000 */
[C---:B------:R-:W-:Y:S01]  /*16ea0*/  @P0 IADD3 R9, P3, R6.reuse, R226, RZ ;  /* 0x000000e206090210 */ /* 0x040fe20007f7e0ff */
[----:B------:R3:W4:Y:S01]  /*16eb0*/  MUFU.EX2 R220, R3 ;  /* 0x0000000300dc7308 */ /* 0x0007220000000800 */
[----:B------:R-:W-:Y:S01]  /*16ec0*/  @P0 IADD3 R14, P1, R6, R8, RZ ;  /* 0x00000008060e0210 */ /* 0x000fe20007f3e0ff */
[----:B-1----:R-:W-:Y:S01]  /*16ed0*/  FFMA.FTZ R104, R155, c[0x0][0x2d0], -R105 ;  /* 0x0000b4009b687a23 */ /* 0x002fe20000010869 */
[C---:B------:R-:W-:Y:S01]  /*16ee0*/  @P0 IADD3.X R7, R5.reuse, R7, RZ, P2, !PT ;  /* 0x0000000705070210 */ /* 0x040fe200017fe4ff */
[C---:B------:R-:W-:Y:S01]  /*16ef0*/  FMUL.FTZ R69, R2.reuse, R69 ;  /* 0x0000004502457220 */ /* 0x040fe20000410000 */
[C---:B------:R-:W-:Y:S01]  /*16f00*/  @P0 IADD3.X R19, R5.reuse, R15, RZ, P1, !PT ;  /* 0x0000000f05130210 */ /* 0x040fe20000ffe4ff */
[C---:B------:R-:W-:Y:S01]  /*16f10*/  FMUL.FTZ R72, R2.reuse, R72 ;  /* 0x0000004802487220 */ /* 0x040fe20000410000 */
[----:B------:R-:W-:Y:S01]  /*16f20*/  @P0 IADD3.X R5, R5, R232, RZ, P3, !PT ;  /* 0x000000e805050210 */ /* 0x000fe20001ffe4ff */
[----:B------:R-:W-:Y:S01]  /*16f30*/  FMUL.FTZ R73, R2, R73 ;  /* 0x0000004902497220 */ /* 0x000fe20000410000 */
[----:B------:R-:W-:Y:S01]  /*16f40*/  LOP3.LUT P3, RZ, R240, 0x1, RZ, 0xc0, !PT ;  /* 0x00000001f0ff7812 */ /* 0x000fe2000786c0ff */
[----:B------:R1:W-:Y:S01]  /*16f50*/  MUFU.EX2 R218, R104 ;  /* 0x0000006800da7308 */ /* 0x0003e20000000800 */
[C---:B------:R-:W-:Y:S01]  /*16f60*/  @P0 LEA R8, P4, R9.reuse, c[0x0][0x1c8], 0x1 ;  /* 0x0000720009080a11 */ /* 0x040fe200078808ff */
[----:B--2---:R-:W-:Y:S01]  /*16f70*/  FMUL.FTZ R26, R0, R130 ;  /* 0x00000082001a7220 */ /* 0x004fe20000410000 */
[----:B------:R-:W-:Y:S01]  /*16f80*/  @P0 LEA R6, P2, R18, c[0x0][0x1c8], 0x1 ;  /* 0x0000720012060a11 */ /* 0x000fe200078408ff */
[C---:B------:R-:W-:Y:S01]  /*16f90*/  FMUL.FTZ R27, R0.reuse, R131 ;  /* 0x00000083001b7220 */ /* 0x040fe20000410000 */
[----:B------:R-:W-:Y:S01]  /*16fa0*/  @P0 LEA.HI.X R9, R9, c[0x0][0x1cc], R5, 0x1, P4 ;  /* 0x0000730009090a11 */ /* 0x000fe200020f0c05 */
[----:B------:R-:W-:Y:S01]  /*16fb0*/  FMUL.FTZ R34, R0, R138 ;  /* 0x0000008a00227220 */ /* 0x000fe20000410000 */
[----:B------:R-:W-:Y:S01]  /*16fc0*/  @P0 LEA.HI.X R7, R18, c[0x0][0x1cc], R7, 0x1, P2 ;  /* 0x0000730012070a11 */ /* 0x000fe200010f0c07 */
[----:B------:R-:W-:Y:S01]  /*16fd0*/  FMUL.FTZ R18, R0, R122 ;  /* 0x0000007a00127220 */ /* 0x000fe20000410000 */
[----:B------:R-:W-:Y:S01]  /*16fe0*/  @P0 LEA R4, P1, R14, c[0x0][0x1c8], 0x1 ;  /* 0x000072000e040a11 */ /* 0x000fe200078208ff */
[----:B------:R-:W-:Y:S02]  /*16ff0*/  FMUL.FTZ R35, R0, R139 ;  /* 0x0000008b00237220 */ /* 0x000fe40000410000 */
[----:B------:R2:W-:Y:S01]  /*17000*/  @P0 LDGSTS.E.BYPASS.LTC128B.128 [R212+0x6100], [R16.64], !P3 ;  /* 0x0610000010d40fae */ /* 0x0005e2000d901d46 */
[----:B------:R-:W-:Y:S01]  /*17010*/  @P0 LEA.HI.X R5, R14, c[0x0][0x1cc], R19, 0x1, P1 ;  /* 0x000073000e050a11 */ /* 0x000fe200008f0c13 */
[----:B---3--:R-:W-:Y:S02]  /*17020*/  FMUL.FTZ R3, R100, c[0x0][0x2d0] ;  /* 0x0000b40064037a20 */ /* 0x008fe40000410000 */
[----:B------:R-:W-:Y:S02]  /*17030*/  FMUL.FTZ R19, R0, R123 ;  /* 0x0000007b00137220 */ /* 0x000fe40000410000 */
[--C-:B------:R-:W-:Y:S02]  /*17040*/  FFMA.FTZ R15, R161, c[0x0][0x2d0], -R3.reuse ;  /* 0x0000b400a10f7a23 */ /* 0x100fe40000010803 */
[----:B------:R3:W-:Y:S01]  /*17050*/  @P0 LDGSTS.E.BYPASS.LTC128B.128 [R212+0x8100], [R12.64], !P6 ;  /* 0x081000000cd40fae */ /* 0x0007e2000f101d46 */
[--C-:B------:R-:W-:Y:S01]  /*17060*/  FFMA.FTZ R14, R160, c[0x0][0x2d0], -R3.reuse ;  /* 0x0000b400a00e7a23 */ /* 0x100fe20000010803 */
[----:B------:R-:W-:Y:S01]  /*17070*/  MUFU.EX2 R189, R15 ;  /* 0x0000000f00bd7308 */ /* 0x000fe20000000800 */
[----:B------:R-:W-:Y:S02]  /*17080*/  FMUL.FTZ R38, R0, R38 ;  /* 0x0000002600267220 */ /* 0x000fe40000410000 */
[--C-:B-1----:R-:W-:Y:S02]  /*17090*/  FFMA.FTZ R104, R162, c[0x0][0x2d0], -R3.reuse ;  /* 0x0000b400a2687a23 */ /* 0x102fe40000010803 */
[C---:B------:R-:W-:Y:S01]  /*170a0*/  FMUL.FTZ R39, R0.reuse, R39 ;  /* 0x0000002700277220 */ /* 0x040fe20000410000 */
[----:B------:R1:W-:Y:S01]  /*170b0*/  @P0 LDGSTS.E.BYPASS.LTC128B.128 [R212+0xa100], [R10.64], !P5 ;  /* 0x0a1000000ad40fae */ /* 0x0003e2000e901d46 */
[C---:B------:R-:W-:Y:S02]  /*170c0*/  FMUL.FTZ R42, R0.reuse, R42 ;  /* 0x0000002a002a7220 */ /* 0x040fe40000410000 */
[C---:B------:R-:W-:Y:S01]  /*170d0*/  FMUL.FTZ R43, R0.reuse, R43 ;  /* 0x0000002b002b7220 */ /* 0x040fe20000410000 */
[----:B------:R3:W5:Y:S01]  /*170e0*/  MUFU.EX2 R188, R14 ;  /* 0x0000000e00bc7308 */ /* 0x0007620000000800 */
[C---:B------:R-:W-:Y:S02]  /*170f0*/  FMUL.FTZ R46, R0.reuse, R46 ;  /* 0x0000002e002e7220 */ /* 0x040fe40000410000 */
[C---:B------:R-:W-:Y:S01]  /*17100*/  FMUL.FTZ R47, R0.reuse, R47 ;  /* 0x0000002f002f7220 */ /* 0x040fe20000410000 */
[----:B------:R4:W-:Y:S01]  /*17110*/  @P0 LDGSTS.E.BYPASS.LTC128B.128 [R212+0x7100], [R8.64], !P3 ;  /* 0x0710000008d40fae */ /* 0x0009e2000d901d46 */
[----:B------:R-:W-:Y:S02]  /*17120*/  FMUL.FTZ R50, R0, R50 ;  /* 0x0000003200327220 */ /* 0x000fe40000410000 */
[C---:B--2---:R-:W-:Y:S02]  /*17130*/  FMUL.FTZ R16, R2.reuse, R120 ;  /* 0x0000007802107220 */ /* 0x044fe40000410000 */
[----:B------:R-:W-:Y:S01]  /*17140*/  FMUL.FTZ R17, R2, R121 ;  /* 0x0000007902117220 */ /* 0x000fe20000410000 */
[----:B------:R2:W-:Y:S01]  /*17150*/  MUFU.EX2 R185, R104 ;  /* 0x0000006800b97308 */ /* 0x0005e20000000800 */
[C---:B------:R-:W-:Y:S01]  /*17160*/  FMUL.FTZ R51, R0.reuse, R51 ;  /* 0x0000003300337220 */ /* 0x040fe20000410000 */
[----:B------:R5:W-:Y:S01]  /*17170*/  @P0 LDGSTS.E.BYPASS.LTC128B.128 [R212+0x9100], [R6.64], !P6 ;  /* 0x0910000006d40fae */ /* 0x000be2000f101d46 */
[C---:B------:R-:W-:Y:S02]  /*17180*/  FMUL.FTZ R54, R0.reuse, R54 ;  /* 0x0000003600367220 */ /* 0x040fe40000410000 */
[C---:B------:R-:W-:Y:S02]  /*17190*/  FMUL.FTZ R55, R0.reuse, R55 ;  /* 0x0000003700377220 */ /* 0x040fe40000410000 */
[C---:B------:R-:W-:Y:S02]  /*171a0*/  FMUL.FTZ R58, R0.reuse, R58 ;  /* 0x0000003a003a7220 */ /* 0x040fe40000410000 */
[C---:B------:R-:W-:Y:S01]  /*171b0*/  FMUL.FTZ R59, R0.reuse, R59 ;  /* 0x0000003b003b7220 */ /* 0x040fe20000410000 */
[----:B------:R5:W-:Y:S01]  /*171c0*/  @P0 LDGSTS.E.BYPASS.LTC128B.128 [R212+0xb100], [R4.64], !P5 ;  /* 0x0b10000004d40fae */ /* 0x000be2000e901d46 */
[C---:B------:R-:W-:Y:S02]  /*171d0*/  FMUL.FTZ R62, R0.reuse, R62 ;  /* 0x0000003e003e7220 */ /* 0x040fe40000410000 */
[C---:B-1----:R-:W-:Y:S02]  /*171e0*/  FMUL.FTZ R10, R0.reuse, R114 ;  /* 0x00000072000a7220 */ /* 0x042fe40000410000 */
[C---:B------:R-:W-:Y:S02]  /*171f0*/  FMUL.FTZ R11, R0.reuse, R115 ;  /* 0x00000073000b7220 */ /* 0x040fe40000410000 */
[C---:B------:R-:W-:Y:S01]  /*17200*/  FMUL.FTZ R63, R0.reuse, R63 ;  /* 0x0000003f003f7220 */ /* 0x040fe20000410000 */
[----:B---3--:R-:W1:Y:S01]  /*17210*/  LDSM.16.MT88.4 R12, [R150] ;  /* 0x00000000960c783b */ /* 0x008e620000004200 */
[----:B------:R-:W-:Y:S02]  /*17220*/  FMUL.FTZ R66, R0, R66 ;  /* 0x0000004200427220 */ /* 0x000fe40000410000 */
[--C-:B----4-:R-:W-:Y:S02]  /*17230*/  FFMA.FTZ R8, R153, c[0x0][0x2d0], -R3.reuse ;  /* 0x0000b40099087a23 */ /* 0x110fe40000010803 */
[----:B------:R-:W-:Y:S02]  /*17240*/  FMUL.FTZ R9, R2, R113 ;  /* 0x0000007102097220 */ /* 0x000fe40000410000 */
[----:B------:R3:W-:Y:S01]  /*17250*/  MUFU.EX2 R187, R8 ;  /* 0x0000000800bb7308 */ /* 0x0007e20000000800 */
[----:B------:R-:W4:Y:S01]  /*17260*/  LDSM.16.MT88.4 R20, [R151] ;  /* 0x000000009714783b */ /* 0x000f220000004200 */
[--C-:B--2---:R-:W-:Y:S02]  /*17270*/  FFMA.FTZ R104, R163, c[0x0][0x2d0], -R3.reuse ;  /* 0x0000b400a3687a23 */ /* 0x104fe40000010803 */
[----:B-----5:R-:W-:Y:S01]  /*17280*/  FMUL.FTZ R6, R0, R110 ;  /* 0x0000006e00067220 */ /* 0x020fe20000410000 */
[----:B------:R-:W-:Y:S01]  /*17290*/  F2FP.BF16.PACK_AB R110, R220, R221 ;  /* 0x000000dddc6e723e */ /* 0x000fe200000010ff */
[C---:B------:R-:W-:Y:S02]  /*172a0*/  FMUL.FTZ R7, R0.reuse, R111 ;  /* 0x0000006f00077220 */ /* 0x040fe40000410000 */
[C---:B------:R-:W-:Y:S01]  /*172b0*/  FMUL.FTZ R67, R0.reuse, R67 ;  /* 0x0000004300437220 */ /* 0x040fe20000410000 */
[----:B------:R-:W2:Y:S01]  /*172c0*/  LDSM.16.MT88.4 R28, [R194] ;  /* 0x00000000c21c783b */ /* 0x000ea20000004200 */
[----:B------:R5:W-:Y:S01]  /*172d0*/  MUFU.EX2 R184, R104 ;  /* 0x0000006800b87308 */ /* 0x000be20000000800 */
[----:B------:R-:W-:Y:S02]  /*172e0*/  FMUL.FTZ R70, R0, R70 ;  /* 0x0000004600467220 */ /* 0x000fe40000410000 */
[----:B------:R-:W-:Y:S02]  /*172f0*/  FFMA.FTZ R4, R159, c[0x0][0x2d0], -R3 ;  /* 0x0000b4009f047a23 */ /* 0x000fe40000010803 */
[----:B------:R-:W-:Y:S01]  /*17300*/  FMUL.FTZ R5, R2, R109 ;  /* 0x0000006d02057220 */ /* 0x000fe20000410000 */
[----:B------:R-:W-:Y:S01]  /*17310*/  F2FP.BF16.PACK_AB R109, R188, R189 ;  /* 0x000000bdbc6d723e */ /* 0x000fe200000010ff */
[----:B------:R-:W-:Y:S01]  /*17320*/  LDSM.16.MT88.4 R120, [R151+0x2000] ;  /* 0x002000009778783b */ /* 0x000fe20000004200 */
[C---:B------:R-:W-:Y:S02]  /*17330*/  FMUL.FTZ R71, R0.reuse, R71 ;  /* 0x0000004700477220 */ /* 0x040fe40000410000 */
[----:B------:R-:W1:Y:S01]  /*17340*/  MUFU.EX2 R186, R4 ;  /* 0x0000000400ba7308 */ /* 0x000e620000000800 */
[C---:B------:R-:W-:Y:S02]  /*17350*/  FMUL.FTZ R74, R0.reuse, R74 ;  /* 0x0000004a004a7220 */ /* 0x040fe40000410000 */
[----:B------:R-:W-:Y:S02]  /*17360*/  FMUL.FTZ R75, R0, R75 ;  /* 0x0000004b004b7220 */ /* 0x000fe40000410000 */
[C---:B---3--:R-:W-:Y:S01]  /*17370*/  FMUL.FTZ R8, R2.reuse, R112 ;  /* 0x0000007002087220 */ /* 0x048fe20000410000 */
[----:B------:R-:W-:Y:S01]  /*17380*/  LDSM.16.MT88.4 R128, [R193+0x800] ;  /* 0x00080000c180783b */ /* 0x000fe20000004200 */
[C---:B------:R-:W-:Y:S02]  /*17390*/  FMUL.FTZ R76, R2.reuse, R76 ;  /* 0x0000004c024c7220 */ /* 0x040fe40000410000 */
[----:B------:R-:W-:Y:S02]  /*173a0*/  FMUL.FTZ R77, R2, R77 ;  /* 0x0000004d024d7220 */ /* 0x000fe40000410000 */
[C---:B------:R-:W-:Y:S02]  /*173b0*/  FMUL.FTZ R78, R0.reuse, R78 ;  /* 0x0000004e004e7220 */ /* 0x040fe40000410000 */
[----:B------:R-:W-:Y:S01]  /*173c0*/  FMUL.FTZ R79, R0, R79 ;  /* 0x0000004f004f7220 */ /* 0x000fe20000410000 */
[----:B------:R-:W3:Y:S01]  /*173d0*/  LDSM.16.MT88.4 R112, [R193] ;  /* 0x00000000c170783b */ /* 0x000ee20000004200 */
[--C-:B-----5:R-:W-:Y:S02]  /*173e0*/  FFMA.FTZ R104, R164, c[0x0][0x2d0], -R105.reuse ;  /* 0x0000b400a4687a23 */ /* 0x120fe40000010869 */
[C---:B------:R-:W-:Y:S02]  /*173f0*/  FMUL.FTZ R80, R2.reuse, R80 ;  /* 0x0000005002507220 */ /* 0x040fe40000410000 */
[----:B------:R5:W2:Y:S01]  /*17400*/  MUFU.EX2 R216, R104 ;  /* 0x0000006800d87308 */ /* 0x000aa20000000800 */
[----:B------:R-:W-:Y:S02]  /*17410*/  FMUL.FTZ R81, R2, R81 ;  /* 0x0000005102517220 */ /* 0x000fe40000410000 */
[----:B------:R-:W-:Y:S01]  /*17420*/  LDSM.16.MT88.4 R136, [R151+0x2800] ;  /* 0x002800009788783b */ /* 0x000fe20000004200 */
[----:B------:R-:W-:Y:S01]  /*17430*/  FMUL.FTZ R82, R0, R82 ;  /* 0x0000005200527220 */ /* 0x000fe20000410000 */
[----:B-1----:R-:W-:Y:S01]  /*17440*/  F2FP.BF16.PACK_AB R111, R186, R187 ;  /* 0x000000bbba6f723e */ /* 0x002fe200000010ff */
        /* <DEDUP_REMOVED lines=8> */
[----:B------:R-:W-:Y:S02]  /*174d0*/  FMUL.FTZ R86, R0, R86 ;  /* 0x0000005600567220 */ /* 0x000fe40000410000 */
[C---:B------:R-:W-:Y:S04]  /*174e0*/  HMMA.16816.F32.BF16 R8, R108.reuse, R14, R8 ;  /* 0x0000000e6c08723c */ /* 0x040fe80000041808 */
[C---:B------:R-:W-:Y:S01]  /*174f0*/  FMUL.FTZ R12, R2.reuse, R116 ;  /* 0x00000074020c7220 */ /* 0x040fe20000410000 */
[----:B------:R-:W-:Y:S01]  /*17500*/  LDSM.16.MT88.4 R160, [R151+0x3800] ;  /* 0x0038000097a0783b */ /* 0x000fe20000004200 */
[----:B------:R-:W-:Y:S02]  /*17510*/  FMUL.FTZ R13, R2, R117 ;  /* 0x00000075020d7220 */ /* 0x000fe40000410000 */
[C---:B------:R-:W-:Y:S04]  /*17520*/  FMUL.FTZ R14, R0.reuse, R118 ;  /* 0x00000076000e7220 */ /* 0x040fe80000410000 */
[C---:B------:R-:W-:Y:S01]  /*17530*/  FMUL.FTZ R15, R0.reuse, R119 ;  /* 0x00000077000f7220 */ /* 0x040fe20000410000 */
[----:B------:R-:W0:Y:S01]  /*17540*/  LDGDEPBAR ;  /* 0x00000000000079af */ /* 0x000e220000000000 */
[----:B-----5:R-:W-:Y:S02]  /*17550*/  FFMA.FTZ R104, R165, c[0x0][0x2d0], -R105 ;  /* 0x0000b400a5687a23 */ /* 0x020fe40000010869 */
[----:B------:R-:W-:Y:S02]  /*17560*/  FMUL.FTZ R87, R0, R87 ;  /* 0x0000005700577220 */ /* 0x000fe40000410000 */
[----:B------:R1:W-:Y:S01]  /*17570*/  MUFU.EX2 R217, R104 ;  /* 0x0000006800d97308 */ /* 0x0003e20000000800 */
[C---:B----4-:R-:W-:Y:S02]  /*17580*/  HMMA.16816.F32.BF16 R12, R108.reuse, R20, R12 ;  /* 0x000000146c0c723c */ /* 0x050fe4000004180c */
[----:B------:R-:W4:Y:S01]  /*17590*/  LDSM.16.MT88.4 R116, [R150+0x2000] ;  /* 0x002000009674783b */ /* 0x000f220000004200 */
[C---:B------:R-:W-:Y:S02]  /*175a0*/  FMUL.FTZ R88, R2.reuse, R88 ;  /* 0x0000005802587220 */ /* 0x040fe40000410000 */
[C---:B------:R-:W-:Y:S02]  /*175b0*/  FMUL.FTZ R89, R2.reuse, R89 ;  /* 0x0000005902597220 */ /* 0x040fe40000410000 */
        /* <DEDUP_REMOVED lines=8> */
[----:B------:R-:W-:Y:S02]  /*17640*/  FMUL.FTZ R91, R0, R91 ;  /* 0x0000005b005b7220 */ /* 0x000fe40000410000 */
[C---:B--2---:R-:W-:Y:S01]  /*17650*/  HMMA.16816.F32.BF16 R20, R108.reuse, R28, R20 ;  /* 0x0000001c6c14723c */ /* 0x044fe20000041814 */
[----:B------:R1:W2:Y:S02]  /*17660*/  MUFU.EX2 R183, R104 ;  /* 0x0000006800b77308 */ /* 0x0002a40000000800 */
[C---:B------:R-:W-:Y:S02]  /*17670*/  FMUL.FTZ R92, R2.reuse, R92 ;  /* 0x0000005c025c7220 */ /* 0x040fe40000410000 */
[C---:B------:R-:W-:Y:S02]  /*17680*/  FMUL.FTZ R93, R2.reuse, R93 ;  /* 0x0000005d025d7220 */ /* 0x040fe40000410000 */
[C---:B------:R-:W-:Y:S01]  /*17690*/  FMUL.FTZ R28, R2.reuse, R132 ;  /* 0x00000084021c7220 */ /* 0x040fe20000410000 */
[C---:B------:R-:W-:Y:S04]  /*176a0*/  HMMA.16816.F32.BF16 R24, R108.reuse, R30, R24 ;  /* 0x0000001e6c18723c */ /* 0x040fe80000041818 */
[----:B------:R-:W-:Y:S02]  /*176b0*/  FMUL.FTZ R29, R2, R133 ;  /* 0x00000085021d7220 */ /* 0x000fe40000410000 */
[C---:B------:R-:W-:Y:S02]  /*176c0*/  FMUL.FTZ R94, R0.reuse, R94 ;  /* 0x0000005e005e7220 */ /* 0x040fe40000410000 */
[C---:B------:R-:W-:Y:S04]  /*176d0*/  FMUL.FTZ R30, R0.reuse, R134 ;  /* 0x00000086001e7220 */ /* 0x040fe80000410000 */
[C---:B------:R-:W-:Y:S02]  /*176e0*/  FMUL.FTZ R31, R0.reuse, R135 ;  /* 0x00000087001f7220 */ /* 0x040fe40000410000 */
[----:B------:R-:W-:Y:S01]  /*176f0*/  LDSM.16.MT88.4 R132, [R150+0x2800] ;  /* 0x002800009684783b */ /* 0x000fe20000004200 */
[----:B------:R-:W-:Y:S02]  /*17700*/  FMUL.FTZ R95, R0, R95 ;  /* 0x0000005f005f7220 */ /* 0x000fe40000410000 */
[----:B-1----:R-:W-:Y:S02]  /*17710*/  FFMA.FTZ R104, R167, c[0x0][0x2d0], -R3 ;  /* 0x0000b400a7687a23 */ /* 0x002fe40000010803 */
[C---:B---3--:R-:W-:Y:S02]  /*17720*/  HMMA.16816.F32.BF16 R28, R108.reuse, R112, R28 ;  /* 0x000000706c1c723c */ /* 0x048fe4000004181c */
[----:B------:R1:W3:Y:S01]  /*17730*/  MUFU.EX2 R182, R104 ;  /* 0x0000006800b67308 */ /* 0x0002e20000000800 */
[----:B------:R-:W-:Y:S01]  /*17740*/  LDSM.16.MT88.4 R164, [R194+0x3800] ;  /* 0x00380000c2a4783b */ /* 0x000fe20000004200 */
[C---:B------:R-:W-:Y:S02]  /*17750*/  FMUL.FTZ R96, R2.reuse, R96 ;  /* 0x0000006002607220 */ /* 0x040fe40000410000 */
[----:B------:R-:W-:Y:S02]  /*17760*/  FMUL.FTZ R97, R2, R97 ;  /* 0x0000006102617220 */ /* 0x000fe40000410000 */
[C---:B------:R-:W-:Y:S03]  /*17770*/  HMMA.16816.F32.BF16 R32, R108.reuse, R114, R32 ;  /* 0x000000726c20723c */ /* 0x040fe60000041820 */
[----:B------:R-:W5:Y:S01]  /*17780*/  LDSM.16.MT88.4 R112, [R194+0x2000] ;  /* 0x00200000c270783b */ /* 0x000f620000004200 */
[C---:B------:R-:W-:Y:S02]  /*17790*/  FMUL.FTZ R98, R0.reuse, R98 ;  /* 0x0000006200627220 */ /* 0x040fe40000410000 */
[----:B------:R-:W-:Y:S02]  /*177a0*/  FMUL.FTZ R99, R0, R99 ;  /* 0x0000006300637220 */ /* 0x000fe40000410000 */
[C---:B----4-:R-:W-:Y:S04]  /*177b0*/  HMMA.16816.F32.BF16 R36, R108.reuse, R116, R36 ;  /* 0x000000746c24723c */ /* 0x050fe80000041824 */
[----:B------:R-:W-:Y:S02]  /*177c0*/  FFMA.FTZ R2, R2, R236, R223 ;  /* 0x000000ec02027223 */ /* 0x000fe400000100df */
[----:B------:R-:W-:Y:S02]  /*177d0*/  FFMA.FTZ R0, R0, R237, R189 ;  /* 0x000000ed00007223 */ /* 0x000fe400000100bd */
[C---:B------:R-:W-:Y:S01]  /*177e0*/  HMMA.16816.F32.BF16 R40, R108.reuse, R118, R40 ;  /* 0x000000766c28723c */ /* 0x040fe20000041828 */
[----:B------:R-:W4:Y:S03]  /*177f0*/  LDSM.16.MT88.4 R116, [R193+0x2000] ;  /* 0x00200000c174783b */ /* 0x000f260000004200 */
[--C-:B-1----:R-:W-:Y:S02]  /*17800*/  FFMA.FTZ R104, R168, c[0x0][0x2d0], -R105.reuse ;  /* 0x0000b400a8687a23 */ /* 0x102fe40000010869 */
[----:B------:R-:W-:Y:S02]  /*17810*/  FADD.FTZ R2, R222, R2 ;  /* 0x00000002de027221 */ /* 0x000fe40000010000 */
[C---:B------:R-:W-:Y:S01]  /*17820*/  HMMA.16816.F32.BF16 R44, R108.reuse, R120, R44 ;  /* 0x000000786c2c723c */ /* 0x040fe2000004182c */
[----:B------:R1:W1:Y:S03]  /*17830*/  MUFU.EX2 R215, R104 ;  /* 0x0000006800d77308 */ /* 0x0002660000000800 */
[----:B------:R-:W-:Y:S02]  /*17840*/  FADD.FTZ R0, R188, R0 ;  /* 0x00000000bc007221 */ /* 0x000fe40000010000 */
[----:B------:R-:W-:Y:S02]  /*17850*/  FADD.FTZ R2, R221, R2 ;  /* 0x00000002dd027221 */ /* 0x000fe40000010000 */
[C---:B------:R-:W-:Y:S01]  /*17860*/  HMMA.16816.F32.BF16 R48, R108.reuse, R122, R48 ;  /* 0x0000007a6c30723c */ /* 0x040fe20000041830 */
[----:B------:R-:W3:Y:S03]  /*17870*/  LDSM.16.MT88.4 R120, [R150+0x4000] ;  /* 0x004000009678783b */ /* 0x000ee60000004200 */
[----:B------:R-:W-:Y:S02]  /*17880*/  FADD.FTZ R0, R187, R0 ;  /* 0x00000000bb007221 */ /* 0x000fe40000010000 */
[----:B------:R-:W-:Y:S02]  /*17890*/  FADD.FTZ R2, R220, R2 ;  /* 0x00000002dc027221 */ /* 0x000fe40000010000 */
[----:B------:R-:W-:Y:S01]  /*178a0*/  FADD.FTZ R0, R186, R0 ;  /* 0x00000000ba007221 */ /* 0x000fe20000010000 */
[C---:B-----5:R-:W-:Y:S03]  /*178b0*/  HMMA.16816.F32.BF16 R52, R108.reuse, R112, R52 ;  /* 0x000000706c34723c */ /* 0x060fe60000041834 */
[----:B------:R-:W-:Y:S02]  /*178c0*/  FADD.FTZ R2, R219, R2 ;  /* 0x00000002db027221 */ /* 0x000fe40000010000 */
[----:B------:R-:W-:Y:S02]  /*178d0*/  FADD.FTZ R0, R185, R0 ;  /* 0x00000000b9007221 */ /* 0x000fe40000010000 */
[----:B-1----:R-:W-:Y:S01]  /*178e0*/  FFMA.FTZ R104, R169, c[0x0][0x2d0], -R105 ;  /* 0x0000b400a9687a23 */ /* 0x002fe20000010869 */
[C---:B------:R-:W-:Y:S01]  /*178f0*/  HMMA.16816.F32.BF16 R56, R108.reuse, R114, R56 ;  /* 0x000000726c38723c */ /* 0x040fe20000041838 */
[----:B------:R-:W1:Y:S02]  /*17900*/  LDSM.16.MT88.4 R112, [R151+0x4000] ;  /* 0x004000009770783b */ /* 0x000e640000004200 */
[----:B------:R5:W5:Y:S01]  /*17910*/  MUFU.EX2 R214, R104 ;  /* 0x0000006800d67308 */ /* 0x000b620000000800 */
[----:B------:R-:W-:Y:S02]  /*17920*/  FADD.FTZ R2, R218, R2 ;  /* 0x00000002da027221 */ /* 0x000fe40000010000 */
[----:B------:R-:W-:Y:S02]  /*17930*/  FADD.FTZ R0, R184, R0 ;  /* 0x00000000b8007221 */ /* 0x000fe40000010000 */
[C---:B----4-:R-:W-:Y:S04]  /*17940*/  HMMA.16816.F32.BF16 R60, R108.reuse, R116, R60 ;  /* 0x000000746c3c723c */ /* 0x050fe8000004183c */
[----:B------:R-:W-:Y:S02]  /*17950*/  FADD.FTZ R2, R216, R2 ;  /* 0x00000002d8027221 */ /* 0x000fe40000010000 */
[----:B--2---:R-:W-:Y:S02]  /*17960*/  FADD.FTZ R0, R183, R0 ;  /* 0x00000000b7007221 */ /* 0x004fe40000010000 */
[C---:B------:R-:W-:Y:S01]  /*17970*/  HMMA.16816.F32.BF16 R64, R108.reuse, R118, R64 ;  /* 0x000000766c40723c */ /* 0x040fe20000041840 */
[----:B------:R-:W2:Y:S03]  /*17980*/  LDSM.16.MT88.4 R116, [R194+0x4000] ;  /* 0x00400000c274783b */ /* 0x000ea60000004200 */
[----:B------:R-:W-:Y:S02]  /*17990*/  FADD.FTZ R2, R217, R2 ;  /* 0x00000002d9027221 */ /* 0x000fe40000010000 */
[----:B---3--:R-:W-:Y:S02]  /*179a0*/  FADD.FTZ R0, R182, R0 ;  /* 0x00000000b6007221 */ /* 0x008fe40000010000 */
[C---:B------:R-:W-:Y:S04]  /*179b0*/  HMMA.16816.F32.BF16 R68, R108.reuse, R120, R68 ;  /* 0x000000786c44723c */ /* 0x040fe80000041844 */
[--C-:B-----5:R-:W-:Y:S02]  /*179c0*/  FFMA.FTZ R104, R170, c[0x0][0x2d0], -R3.reuse ;  /* 0x0000b400aa687a23 */ /* 0x120fe40000010803 */
[----:B------:R-:W-:Y:S02]  /*179d0*/  FADD.FTZ R2, R215, R2 ;  /* 0x00000002d7027221 */ /* 0x000fe40000010000 */
[C---:B------:R-:W-:Y:S01]  /*179e0*/  HMMA.16816.F32.BF16 R72, R108.reuse, R122, R72 ;  /* 0x0000007a6c48723c */ /* 0x040fe20000041848 */
[----:B------:R-:W3:Y:S01]  /*179f0*/  LDSM.16.MT88.4 R120, [R193+0x4000] ;  /* 0x00400000c178783b */ /* 0x000ee20000004200 */
[----:B------:R4:W5:Y:S02]  /*17a00*/  MUFU.EX2 R177, R104 ;  /* 0x0000006800b17308 */ /* 0x0009640000000800 */
[----:B------:R-:W-:Y:S04]  /*17a10*/  FADD.FTZ R2, R214, R2 ;  /* 0x00000002d6027221 */ /* 0x000fe80000010000 */
[C---:B-1----:R-:W-:Y:S08]  /*17a20*/  HMMA.16816.F32.BF16 R76, R108.reuse, R112, R76 ;  /* 0x000000706c4c723c */ /* 0x042ff0000004184c */
[C---:B------:R-:W-:Y:S01]  /*17a30*/  HMMA.16816.F32.BF16 R80, R108.reuse, R114, R80 ;  /* 0x000000726c50723c */ /* 0x040fe20000041850 */
[----:B------:R-:W1:Y:S07]  /*17a40*/  LDSM.16.MT88.4 R112, [R150+0x800] ;  /* 0x000800009670783b */ /* 0x000e6e0000004200 */
[C---:B--2---:R-:W-:Y:S04]  /*17a50*/  HMMA.16816.F32.BF16 R84, R108.reuse, R116, R84 ;  /* 0x000000746c54723c */ /* 0x044fe80000041854 */
[----:B----4-:R-:W-:Y:S02]  /*17a60*/  FFMA.FTZ R104, R171, c[0x0][0x2d0], -R3 ;  /* 0x0000b400ab687a23 */ /* 0x010fe40000010803 */
[----:B------:R-:W-:Y:S01]  /*17a70*/  LDSM.16.MT88.4 R168, [R193+0x3800] ;  /* 0x00380000c1a8783b */ /* 0x000fe20000004200 */
[----:B-----5:R-:W-:Y:S01]  /*17a80*/  FADD.FTZ R0, R177, R0 ;  /* 0x00000000b1007221 */ /* 0x020fe20000010000 */
[C---:B------:R-:W-:Y:S01]  /*17a90*/  HMMA.16816.F32.BF16 R88, R108.reuse, R118, R88 ;  /* 0x000000766c58723c */ /* 0x040fe20000041858 */
[----:B------:R2:W4:Y:S05]  /*17aa0*/  MUFU.EX2 R176, R104 ;  /* 0x0000006800b07308 */ /* 0x00052a0000000800 */
[----:B------:R-:W5:Y:S02]  /*17ab0*/  LDSM.16.MT88.4 R116, [R194+0x800] ;  /* 0x00080000c274783b */ /* 0x000f640000004200 */
[C---:B---3--:R-:W-:Y:S08]  /*17ac0*/  HMMA.16816.F32.BF16 R92, R108.reuse, R120, R92 ;  /* 0x000000786c5c723c */ /* 0x048ff0000004185c */
[----:B------:R-:W-:Y:S01]  /*17ad0*/  HMMA.16816.F32.BF16 R96, R108, R122, R96 ;  /* 0x0000007a6c60723c */ /* 0x000fe20000041860 */
[----:B------:R-:W3:Y:S06]  /*17ae0*/  LDSM.16.MT88.4 R120, [R194+0x2800] ;  /* 0x00280000c278783b */ /* 0x000eec0000004200 */
[----:B------:R-:W-:Y:S02]  /*17af0*/  F2FP.BF16.PACK_AB R108, R218, R219 ;  /* 0x000000dbda6c723e */ /* 0x000fe400000010ff */
[----:B------:R-:W-:Y:S03]  /*17b00*/  F2FP.BF16.PACK_AB R109, R184, R185 ;  /* 0x000000b9b86d723e */ /* 0x000fe600000010ff */
[----:B------:R-:W-:Y:S01]  /*17b10*/  F2FP.BF16.PACK_AB R110, R217, R216 ;  /* 0x000000d8d96e723e */ /* 0x000fe200000010ff */
[--C-:B--2---:R-:W-:Y:S01]  /*17b20*/  FFMA.FTZ R104, R172, c[0x0][0x2d0], -R105.reuse ;  /* 0x0000b400ac687a23 */ /* 0x104fe20000010869 */
[----:B------:R-:W-:Y:S01]  /*17b30*/  F2FP.BF16.PACK_AB R111, R182, R183 ;  /* 0x000000b7b66f723e */ /* 0x000fe200000010ff */
[----:B----4-:R-:W-:Y:S02]  /*17b40*/  FADD.FTZ R0, R176, R0 ;  /* 0x00000000b0007221 */ /* 0x010fe40000010000 */
[----:B------:R2:W4:Y:S04]  /*17b50*/  MUFU.EX2 R191, R104 ;  /* 0x0000006800bf7308 */ /* 0x0005280000000800 */
[C---:B-1----:R-:W-:Y:S08]  /*17b60*/  HMMA.16816.F32.BF16 R4, R108.reuse, R112, R4 ;  /* 0x000000706c04723c */ /* 0x042ff00000041804 */
[C---:B------:R-:W-:Y:S01]  /*17b70*/  HMMA.16816.F32.BF16 R8, R108.reuse, R114, R8 ;  /* 0x000000726c08723c */ /* 0x040fe20000041808 */
[----:B------:R-:W1:Y:S07]  /*17b80*/  LDSM.16.MT88.4 R112, [R193+0x2800] ;  /* 0x00280000c170783b */ /* 0x000e6e0000004200 */
[C---:B------:R-:W-:Y:S04]  /*17b90*/  HMMA.16816.F32.BF16 R12, R108.reuse, R124, R12 ;  /* 0x0000007c6c0c723c */ /* 0x040fe8000004180c */
[----:B--2---:R-:W-:Y:S02]  /*17ba0*/  FFMA.FTZ R104, R173, c[0x0][0x2d0], -R105 ;  /* 0x0000b400ad687a23 */ /* 0x004fe40000010869 */
[----:B----4-:R-:W-:Y:S02]  /*17bb0*/  FADD.FTZ R2, R191, R2 ;  /* 0x00000002bf027221 */ /* 0x010fe40000010000 */
[C---:B------:R-:W-:Y:S01]  /*17bc0*/  HMMA.16816.F32.BF16 R16, R108.reuse, R126, R16 ;  /* 0x0000007e6c10723c */ /* 0x040fe20000041810 */
[----:B------:R-:W-:Y:S01]  /*17bd0*/  LDSM.16.MT88.4 R124, [R151+0x4800] ;  /* 0x00480000977c783b */ /* 0x000fe20000004200 */
[----:B------:R2:W4:Y:S06]  /*17be0*/  MUFU.EX2 R190, R104 ;  /* 0x0000006800be7308 */ /* 0x00052c0000000800 */
[C---:B-----5:R-:W-:Y:S08]  /*17bf0*/  HMMA.16816.F32.BF16 R20, R108.reuse, R116, R20 ;  /* 0x000000746c14723c */ /* 0x060ff00000041814 */
[C---:B------:R-:W-:Y:S01]  /*17c00*/  HMMA.16816.F32.BF16 R24, R108.reuse, R118, R24 ;  /* 0x000000766c18723c */ /* 0x040fe20000041818 */
[----:B------:R-:W5:Y:S07]  /*17c10*/  LDSM.16.MT88.4 R116, [R150+0x4800] ;  /* 0x004800009674783b */ /* 0x000f6e0000004200 */
[C---:B------:R-:W-:Y:S04]  /*17c20*/  HMMA.16816.F32.BF16 R28, R108.reuse, R128, R28 ;  /* 0x000000806c1c723c */ /* 0x040fe8000004181c */
[--C-:B--2---:R-:W-:Y:S02]  /*17c30*/  FFMA.FTZ R104, R174, c[0x0][0x2d0], -R3.reuse ;  /* 0x0000b400ae687a23 */ /* 0x104fe40000010803 */
[----:B----4-:R-:W-:Y:S02]  /*17c40*/  FADD.FTZ R2, R190, R2 ;  /* 0x00000002be027221 */ /* 0x010fe40000010000 */
[C---:B------:R-:W-:Y:S01]  /*17c50*/  HMMA.16816.F32.BF16 R32, R108.reuse, R130, R32 ;  /* 0x000000826c20723c */ /* 0x040fe20000041820 */
[----:B------:R-:W-:Y:S01]  /*17c60*/  LDSM.16.MT88.4 R128, [R151+0x1000] ;  /* 0x001000009780783b */ /* 0x000fe20000004200 */
[----:B------:R2:W4:Y:S06]  /*17c70*/  MUFU.EX2 R175, R104 ;  /* 0x0000006800af7308 */ /* 0x00052c0000000800 */
[C---:B------:R-:W-:Y:S08]  /*17c80*/  HMMA.16816.F32.BF16 R36, R108.reuse, R132, R36 ;  /* 0x000000846c24723c */ /* 0x040ff00000041824 */
[C---:B------:R-:W-:Y:S01]  /*17c90*/  HMMA.16816.F32.BF16 R40, R108.reuse, R134, R40 ;  /* 0x000000866c28723c */ /* 0x040fe20000041828 */
[----:B------:R-:W-:Y:S07]  /*17ca0*/  LDSM.16.MT88.4 R132, [R193+0x1000] ;  /* 0x00100000c184783b */ /* 0x000fee0000004200 */
[C---:B------:R-:W-:Y:S04]  /*17cb0*/  HMMA.16816.F32.BF16 R44, R108.reuse, R136, R44 ;  /* 0x000000886c2c723c */ /* 0x040fe8000004182c */
[----:B--2---:R-:W-:Y:S02]  /*17cc0*/  FFMA.FTZ R104, R178, c[0x0][0x2d0], -R3 ;  /* 0x0000b400b2687a23 */ /* 0x004fe40000010803 */
[----:B----4-:R-:W-:Y:S02]  /*17cd0*/  FADD.FTZ R0, R175, R0 ;  /* 0x00000000af007221 */ /* 0x010fe40000010000 */
[C---:B------:R-:W-:Y:S01]  /*17ce0*/  HMMA.16816.F32.BF16 R48, R108.reuse, R138, R48 ;  /* 0x0000008a6c30723c */ /* 0x040fe20000041830 */
[----:B------:R-:W-:Y:S01]  /*17cf0*/  LDSM.16.MT88.4 R136, [R150+0x3000] ;  /* 0x003000009688783b */ /* 0x000fe20000004200 */
[----:B------:R2:W4:Y:S06]  /*17d00*/  MUFU.EX2 R174, R104 ;  /* 0x0000006800ae7308 */ /* 0x00052c0000000800 */
[C---:B---3--:R-:W-:Y:S08]  /*17d10*/  HMMA.16816.F32.BF16 R52, R108.reuse, R120, R52 ;  /* 0x000000786c34723c */ /* 0x048ff00000041834 */
[C---:B------:R-:W-:Y:S01]  /*17d20*/  HMMA.16816.F32.BF16 R56, R108.reuse, R122, R56 ;  /* 0x0000007a6c38723c */ /* 0x040fe20000041838 */
[----:B------:R-:W3:Y:S07]  /*17d30*/  LDSM.16.MT88.4 R120, [R194+0x4800] ;  /* 0x00480000c278783b */ /* 0x000eee0000004200 */
[C---:B-1----:R-:W-:Y:S04]  /*17d40*/  HMMA.16816.F32.BF16 R60, R108.reuse, R112, R60 ;  /* 0x000000706c3c723c */ /* 0x042fe8000004183c */
[--C-:B--2---:R-:W-:Y:S04]  /*17d50*/  FFMA.FTZ R104, R179, c[0x0][0x2d0], -R105.reuse ;  /* 0x0000b400b3687a23 */ /* 0x104fe80000010869 */
[C---:B------:R-:W-:Y:S01]  /*17d60*/  HMMA.16816.F32.BF16 R64, R108.reuse, R114, R64 ;  /* 0x000000726c40723c */ /* 0x040fe20000041840 */
[----:B------:R-:W1:Y:S01]  /*17d70*/  LDSM.16.MT88.4 R112, [R193+0x4800] ;  /* 0x00480000c170783b */ /* 0x000e620000004200 */
[----:B------:R2:W-:Y:S06]  /*17d80*/  MUFU.EX2 R181, R104 ;  /* 0x0000006800b57308 */ /* 0x0005ec0000000800 */
[C---:B-----5:R-:W-:Y:S08]  /*17d90*/  HMMA.16816.F32.BF16 R68, R108.reuse, R116, R68 ;  /* 0x000000746c44723c */ /* 0x060ff00000041844 */
[C---:B------:R-:W-:Y:S01]  /*17da0*/  HMMA.16816.F32.BF16 R72, R108.reuse, R118, R72 ;  /* 0x000000766c48723c */ /* 0x040fe20000041848 */
[----:B------:R-:W5:Y:S07]  /*17db0*/  LDSM.16.MT88.4 R116, [R150+0x1000] ;  /* 0x001000009674783b */ /* 0x000f6e0000004200 */
[C---:B------:R-:W-:Y:S04]  /*17dc0*/  HMMA.16816.F32.BF16 R76, R108.reuse, R124, R76 ;  /* 0x0000007c6c4c723c */ /* 0x040fe8000004184c */
[----:B--2---:R-:W-:Y:S04]  /*17dd0*/  FFMA.FTZ R104, R180, c[0x0][0x2d0], -R105 ;  /* 0x0000b400b4687a23 */ /* 0x004fe80000010869 */
[C---:B------:R-:W-:Y:S01]  /*17de0*/  HMMA.16816.F32.BF16 R80, R108.reuse, R126, R80 ;  /* 0x0000007e6c50723c */ /* 0x040fe20000041850 */
[----:B------:R-:W2:Y:S01]  /*17df0*/  LDSM.16.MT88.4 R124, [R194+0x1000] ;  /* 0x00100000c27c783b */ /* 0x000ea20000004200 */
[----:B------:R4:W2:Y:S06]  /*17e00*/  MUFU.EX2 R180, R104 ;  /* 0x0000006800b47308 */ /* 0x0008ac0000000800 */
[C---:B---3--:R-:W-:Y:S08]  /*17e10*/  HMMA.16816.F32.BF16 R84, R108.reuse, R120, R84 ;  /* 0x000000786c54723c */ /* 0x048ff00000041854 */
[C---:B------:R-:W-:Y:S01]  /*17e20*/  HMMA.16816.F32.BF16 R88, R108.reuse, R122, R88 ;  /* 0x0000007a6c58723c */ /* 0x040fe20000041858 */
[----:B------:R-:W3:Y:S07]  /*17e30*/  LDSM.16.MT88.4 R120, [R194+0x3000] ;  /* 0x00300000c278783b */ /* 0x000eee0000004200 */
[C---:B-1----:R-:W-:Y:S04]  /*17e40*/  HMMA.16816.F32.BF16 R92, R108.reuse, R112, R92 ;  /* 0x000000706c5c723c */ /* 0x042fe8000004185c */
[--C-:B----4-:R-:W-:Y:S04]  /*17e50*/  FFMA.FTZ R104, R224, c[0x0][0x2d0], -R3.reuse ;  /* 0x0000b400e0687a23 */ /* 0x110fe80000010803 */
[----:B------:R-:W-:Y:S01]  /*17e60*/  HMMA.16816.F32.BF16 R96, R108, R114, R96 ;  /* 0x000000726c60723c */ /* 0x000fe20000041860 */
[----:B------:R-:W1:Y:S01]  /*17e70*/  LDSM.16.MT88.4 R112, [R193+0x3000] ;  /* 0x00300000c170783b */ /* 0x000e620000004200 */
[----:B------:R4:W-:Y:S05]  /*17e80*/  MUFU.EX2 R173, R104 ;  /* 0x0000006800ad7308 */ /* 0x0009ea0000000800 */
[----:B------:R-:W-:Y:S02]  /*17e90*/  F2FP.BF16.PACK_AB R108, R214, R215 ;  /* 0x000000d7d66c723e */ /* 0x000fe400000010ff */
[----:B------:R-:W-:Y:S03]  /*17ea0*/  F2FP.BF16.PACK_AB R109, R176, R177 ;  /* 0x000000b1b06d723e */ /* 0x000fe600000010ff */
[----:B------:R-:W-:Y:S02]  /*17eb0*/  F2FP.BF16.PACK_AB R110, R190, R191 ;  /* 0x000000bfbe6e723e */ /* 0x000fe400000010ff */
[----:B------:R-:W-:Y:S07]  /*17ec0*/  F2FP.BF16.PACK_AB R111, R174, R175 ;  /* 0x000000afae6f723e */ /* 0x000fee00000010ff */
[C---:B-----5:R-:W-:Y:S03]  /*17ed0*/  HMMA.16816.F32.BF16 R4, R108.reuse, R116, R4 ;  /* 0x000000746c04723c */ /* 0x060fe60000041804 */
[----:B----4-:R-:W-:Y:S05]  /*17ee0*/  FFMA.FTZ R104, R225, c[0x0][0x2d0], -R3 ;  /* 0x0000b400e1687a23 */ /* 0x010fea0000010803 */
[C---:B------:R-:W-:Y:S01]  /*17ef0*/  HMMA.16816.F32.BF16 R8, R108.reuse, R118, R8 ;  /* 0x000000766c08723c */ /* 0x040fe20000041808 */
[----:B------:R-:W4:Y:S01]  /*17f00*/  LDSM.16.MT88.4 R116, [R150+0x5000] ;  /* 0x005000009674783b */ /* 0x000f220000004200 */
[----:B------:R5:W1:Y:S06]  /*17f10*/  MUFU.EX2 R172, R104 ;  /* 0x0000006800ac7308 */ /* 0x000a6c0000000800 */
[C---:B------:R-:W-:Y:S08]  /*17f20*/  HMMA.16816.F32.BF16 R12, R108.reuse, R128, R12 ;  /* 0x000000806c0c723c */ /* 0x040ff0000004180c */
[C---:B------:R-:W-:Y:S01]  /*17f30*/  HMMA.16816.F32.BF16 R16, R108.reuse, R130, R16 ;  /* 0x000000826c10723c */ /* 0x040fe20000041810 */
[----:B------:R-:W-:Y:S07]  /*17f40*/  LDSM.16.MT88.4 R128, [R194+0x1800] ;  /* 0x00180000c280783b */ /* 0x000fee0000004200 */
[C---:B--2---:R-:W-:Y:S04]  /*17f50*/  HMMA.16816.F32.BF16 R20, R108.reuse, R124, R20 ;  /* 0x0000007c6c14723c */ /* 0x044fe80000041814 */
[--C-:B-----5:R-:W-:Y:S04]  /*17f60*/  FFMA.FTZ R104, R229, c[0x0][0x2d0], -R105.reuse ;  /* 0x0000b400e5687a23 */ /* 0x120fe80000010869 */
[C---:B------:R-:W-:Y:S01]  /*17f70*/  HMMA.16816.F32.BF16 R24, R108.reuse, R126, R24 ;  /* 0x0000007e6c18723c */ /* 0x040fe20000041818 */
[----:B------:R-:W2:Y:S01]  /*17f80*/  LDSM.16.MT88.4 R124, [R151+0x5000] ;  /* 0x00500000977c783b */ /* 0x000ea20000004200 */
[----:B------:R5:W-:Y:S06]  /*17f90*/  MUFU.EX2 R179, R104 ;  /* 0x0000006800b37308 */ /* 0x000bec0000000800 */
[C---:B------:R-:W-:Y:S08]  /*17fa0*/  HMMA.16816.F32.BF16 R28, R108.reuse, R132, R28 ;  /* 0x000000846c1c723c */ /* 0x040ff0000004181c */
[C---:B------:R-:W-:Y:S08]  /*17fb0*/  HMMA.16816.F32.BF16 R32, R108.reuse, R134, R32 ;  /* 0x000000866c20723c */ /* 0x040ff00000041820 */
[C---:B------:R-:W-:Y:S04]  /*17fc0*/  HMMA.16816.F32.BF16 R36, R108.reuse, R136, R36 ;  /* 0x000000886c24723c */ /* 0x040fe80000041824 */
[----:B-----5:R-:W-:Y:S04]  /*17fd0*/  FFMA.FTZ R104, R228, c[0x0][0x2d0], -R105 ;  /* 0x0000b400e4687a23 */ /* 0x020fe80000010869 */
[C---:B------:R-:W-:Y:S01]  /*17fe0*/  HMMA.16816.F32.BF16 R40, R108.reuse, R138, R40 ;  /* 0x0000008a6c28723c */ /* 0x040fe20000041828 */
[----:B------:R-:W-:Y:S01]  /*17ff0*/  LDSM.16.MT88.4 R136, [R193+0x1800] ;  /* 0x00180000c188783b */ /* 0x000fe20000004200 */
[----:B------:R-:W5:Y:S06]  /*18000*/  MUFU.EX2 R178, R104 ;  /* 0x0000006800b27308 */ /* 0x000f6c0000000800 */
[C---:B------:R-:W-:Y:S07]  /*18010*/  HMMA.16816.F32.BF16 R44, R108.reuse, R152, R44 ;  /* 0x000000986c2c723c */ /* 0x040fee000004182c */
[----:B------:R-:W-:Y:S01]  /*18020*/  F2FP.BF16.PACK_AB R152, R180, R181 ;  /* 0x000000b5b498723e */ /* 0x000fe200000010ff */
[C---:B------:R-:W-:Y:S04]  /*18030*/  HMMA.16816.F32.BF16 R48, R108.reuse, R154, R48 ;  /* 0x0000009a6c30723c */ /* 0x040fe80000041830 */
[----:B-1----:R-:W-:Y:S04]  /*18040*/  F2FP.BF16.PACK_AB R153, R172, R173 ;  /* 0x000000adac99723e */ /* 0x002fe800000010ff */
[C---:B---3--:R-:W-:Y:S04]  /*18050*/  HMMA.16816.F32.BF16 R52, R108.reuse, R120, R52 ;  /* 0x000000786c34723c */ /* 0x048fe80000041834 */
[----:B-----5:R-:W-:Y:S01]  /*18060*/  F2FP.BF16.PACK_AB R154, R178, R179 ;  /* 0x000000b3b29a723e */ /* 0x020fe200000010ff */
[--C-:B------:R-:W-:Y:S02]  /*18070*/  FFMA.FTZ R104, R140, c[0x0][0x2d0], -R3.reuse ;  /* 0x0000b4008c687a23 */ /* 0x100fe40000010803 */
[----:B------:R-:W-:Y:S01]  /*18080*/  FFMA.FTZ R3, R141, c[0x0][0x2d0], -R3 ;  /* 0x0000b4008d037a23 */ /* 0x000fe20000010803 */
[C---:B------:R-:W-:Y:S01]  /*18090*/  HMMA.16816.F32.BF16 R56, R108.reuse, R122, R56 ;  /* 0x0000007a6c38723c */ /* 0x040fe20000041838 */
[----:B------:R-:W1:Y:S01]  /*180a0*/  LDSM.16.MT88.4 R120, [R194+0x5000] ;  /* 0x00500000c278783b */ /* 0x000e620000004200 */
[----:B------:R-:W-:Y:S06]  /*180b0*/  MUFU.EX2 R105, R104 ;  /* 0x0000006800697308 */ /* 0x000fec0000000800 */
[C---:B------:R-:W-:Y:S04]  /*180c0*/  HMMA.16816.F32.BF16 R60, R108.reuse, R112, R60 ;  /* 0x000000706c3c723c */ /* 0x040fe8000004183c */
[----:B------:R-:W3:Y:S04]  /*180d0*/  MUFU.EX2 R104, R3 ;  /* 0x0000000300687308 */ /* 0x000ee80000000800 */
[C---:B------:R-:W-:Y:S01]  /*180e0*/  HMMA.16816.F32.BF16 R64, R108.reuse, R114, R64 ;  /* 0x000000726c40723c */ /* 0x040fe20000041840 */
[----:B------:R-:W5:Y:S07]  /*180f0*/  LDSM.16.MT88.4 R112, [R193+0x5000] ;  /* 0x00500000c170783b */ /* 0x000f6e0000004200 */
[C---:B----4-:R-:W-:Y:S08]  /*18100*/  HMMA.16816.F32.BF16 R68, R108.reuse, R116, R68 ;  /* 0x000000746c44723c */ /* 0x050ff00000041844 */
[C---:B------:R-:W-:Y:S01]  /*18110*/  HMMA.16816.F32.BF16 R72, R108.reuse, R118, R72 ;  /* 0x000000766c48723c */ /* 0x040fe20000041848 */
[----:B------:R-:W4:Y:S03]  /*18120*/  LDSM.16.MT88.4 R116, [R150+0x1800] ;  /* 0x001800009674783b */ /* 0x000f260000004200 */
[----:B---3--:R-:W-:Y:S01]  /*18130*/  F2FP.BF16.PACK_AB R155, R104, R105 ;  /* 0x00000069689b723e */ /* 0x008fe200000010ff */
[----:B------:R-:W-:Y:S02]  /*18140*/  FADD.FTZ R3, R174, R0 ;  /* 0x00000000ae037221 */ /* 0x000fe40000010000 */
[----:B------:R-:W-:Y:S01]  /*18150*/  FADD.FTZ R0, R181, R2 ;  /* 0x00000002b5007221 */ /* 0x000fe20000010000 */
[C---:B--2---:R-:W-:Y:S04]  /*18160*/  HMMA.16816.F32.BF16 R76, R108.reuse, R124, R76 ;  /* 0x0000007c6c4c723c */ /* 0x044fe8000004184c */
[----:B------:R-:W-:Y:S02]  /*18170*/  FADD.FTZ R3, R173, R3 ;  /* 0x00000003ad037221 */ /* 0x000fe40000010000 */
[----:B------:R-:W-:Y:S02]  /*18180*/  FADD.FTZ R0, R180, R0 ;  /* 0x00000000b4007221 */ /* 0x000fe40000010000 */
[C---:B------:R-:W-:Y:S01]  /*18190*/  HMMA.16816.F32.BF16 R80, R108.reuse, R126, R80 ;  /* 0x0000007e6c50723c */ /* 0x040fe20000041850 */
[----:B------:R-:W2:Y:S03]  /*181a0*/  LDSM.16.MT88.4 R124, [R151+0x1800] ;  /* 0x00180000977c783b */ /* 0x000ea60000004200 */
[----:B------:R-:W-:Y:S02]  /*181b0*/  FADD.FTZ R3, R172, R3 ;  /* 0x00000003ac037221 */ /* 0x000fe40000010000 */
[----:B------:R-:W-:Y:S02]  /*181c0*/  FADD.FTZ R2, R179, R0 ;  /* 0x00000000b3027221 */ /* 0x000fe40000010000 */
[C---:B-1----:R-:W-:Y:S04]  /*181d0*/  HMMA.16816.F32.BF16 R84, R108.reuse, R120, R84 ;  /* 0x000000786c54723c */ /* 0x042fe80000041854 */
[----:B------:R-:W-:Y:S01]  /*181e0*/  FADD.FTZ R0, R105, R3 ;  /* 0x0000000369007221 */ /* 0x000fe20000010000 */
[----:B------:R-:W-:Y:S01]  /*181f0*/  MOV R105, R100 ;  /* 0x0000006400697202 */ /* 0x000fe20000000f00 */
[----:B------:R-:W-:Y:S02]  /*18200*/  FADD.FTZ R236, R178, R2 ;  /* 0x00000002b2ec7221 */ /* 0x000fe40000010000 */
[C---:B------:R-:W-:Y:S04]  /*18210*/  HMMA.16816.F32.BF16 R88, R108.reuse, R122, R88 ;  /* 0x0000007a6c58723c */ /* 0x040fe80000041858 */
[----:B------:R-:W-:Y:S01]  /*18220*/  FADD.FTZ R237, R104, R0 ;  /* 0x0000000068ed7221 */ /* 0x000fe20000010000 */
[----:B------:R-:W-:Y:S03]  /*18230*/  MOV R104, R101 ;  /* 0x0000006500687202 */ /* 0x000fe60000000f00 */
[C---:B-----5:R-:W-:Y:S08]  /*18240*/  HMMA.16816.F32.BF16 R92, R108.reuse, R112, R92 ;  /* 0x000000706c5c723c */ /* 0x060ff0000004185c */
[----:B------:R-:W-:Y:S08]  /*18250*/  HMMA.16816.F32.BF16 R96, R108, R114, R96 ;  /* 0x000000726c60723c */ /* 0x000ff00000041860 */
[C---:B----4-:R-:W-:Y:S01]  /*18260*/  HMMA.16816.F32.BF16 R108, R152.reuse, R116, R4 ;  /* 0x00000074986c723c */ /* 0x050fe20000041804 */
        /* <DEDUP_REMOVED lines=21> */
[C---:B---3--:R-:W-:Y:S08]  /*183c0*/  HMMA.16816.F32.BF16 R76, R152.reuse, R8, R76 ;  /* 0x00000008984c723c */ /* 0x048ff0000004184c */
[C---:B------:R-:W-:Y:S08]  /*183d0*/  HMMA.16816.F32.BF16 R80, R152.reuse, R10, R80 ;  /* 0x0000000a9850723c */ /* 0x040ff00000041850 */
[C---:B--2---:R-:W-:Y:S08]  /*183e0*/  HMMA.16816.F32.BF16 R84, R152.reuse, R12, R84 ;  /* 0x0000000c9854723c */ /* 0x044ff00000041854 */
[C---:B------:R-:W-:Y:S08]  /*183f0*/  HMMA.16816.F32.BF16 R88, R152.reuse, R14, R88 ;  /* 0x0000000e9858723c */ /* 0x040ff00000041858 */
[C---:B-1----:R-:W-:Y:S08]  /*18400*/  HMMA.16816.F32.BF16 R92, R152.reuse, R4, R92 ;  /* 0x00000004985c723c */ /* 0x042ff0000004185c */
[----:B------:R-:W-:Y:S01]  /*18410*/  HMMA.16816.F32.BF16 R96, R152, R6, R96 ;  /* 0x000000069860723c */ /* 0x000fe20000041860 */
[----:B------:R-:W-:-:S07]  /*18420*/  @P0 BRA `(.L_x_1109) ;  /* 0xffffd29000000947 */ /* 0x000fce000383ffff */
.L_x_1108:
[----:B------:R-:W-:Y:S07]  /*18430*/  @!UPT UIADD3 URZ, URZ, URZ, URZ ;  /* 0x0000003f3f3ff290 */ /* 0x000fee000fffe03f */
[----:B------:R-:W-:Y:S02]  /*18440*/  MOV R7, 0x1f ;  /* 0x0000001f00077802 */ /* 0x000fe40000000f00 */
[----:B------:R-:W-:Y:S01]  /*18450*/  MOV R6, 0xffffffff ;  /* 0xffffffff00067802 */ /* 0x000fe20000000f00 */
[----:B------:R-:W-:Y:S06]  /*18460*/  BRA.DIV ~URZ, `(.L_x_1110) ;  /* 0x000054c27f007947 */ /* 0x000fec000b800000 */
[----:B------:R1:W2:Y:S02]  /*18470*/  SHFL.BFLY PT, R0, R236, 0x2, 0x1f ;  /* 0x0c401f00ec007f89 */ /* 0x0002a400000e0000 */
.L_x_1183:
[----:B--2---:R-:W-:Y:S01]  /*18480*/  FADD.FTZ R0, R0, R236 ;  /* 0x000000ec00007221 */ /* 0x004fe20000010000 */
[----:B------:R-:W-:Y:S05]  /*18490*/  BRA.DIV ~URZ, `(.L_x_1111) ;  /* 0x000054f27f007947 */ /* 0x000fea000b800000 */
[----:B------:R-:W2:Y:S04]  /*184a0*/  SHFL.BFLY PT, R2, R237, 0x2, 0x1f ;  /* 0x0c401f00ed027f89 */ /* 0x000ea800000e0000 */
[----:B------:R-:W3:Y:S01]  /*184b0*/  SHFL.BFLY PT, R5, R0, 0x1, 0x1f ;  /* 0x0c201f0000057f89 */ /* 0x000ee200000e0000 */
[----:B--2---:R-:W-:-:S02]  /*184c0*/  FADD.FTZ R4, R2, R237 ;  /* 0x000000ed02047221 */ /* 0x004fc40000010000 */
[----:B---3--:R-:W-:-:S03]  /*184d0*/  FADD.FTZ R0, R0, R5 ;  /* 0x0000000500007221 */ /* 0x008fc60000010000 */
[----:B------:R2:W3:Y:S04]  /*184e0*/  SHFL.BFLY PT, R3, R4, 0x1, 0x1f ;  /* 0x0c201f0004037f89 */ /* 0x0004e800000e0000 */
.L_x_1184:
        /* <DEDUP_REMOVED lines=69> */
[----:B------:R-:W-:Y:S01]  /*18940*/  FMUL.FTZ R93, R0, R123 ;  /* 0x0000007b005d7220 */ /* 0x000fe20000410000 */
[----:B---3--:R-:W-:Y:S01]  /*18950*/  @P0 MOV R3, 0x3f317218 ;  /* 0x3f31721800030802 */ /* 0x008fe20000000f00 */
[----:B-----5:R-:W-:Y:S02]  /*18960*/  @P0 FMUL.FTZ R2, R2, 0.69314718246459960938 ;  /* 0x3f31721802020820 */ /* 0x020fe40000410000 */
        /* <DEDUP_REMOVED lines=45> */
.L_x_1047:
        /* <DEDUP_REMOVED lines=17> */
.L_x_1113:
[----:B------:R-:W-:Y:S05]  /*18d50*/  BSYNC B0 ;  /* 0x0000000000007941 */ /* 0x000fea0003800000 */
.L_x_1112:
[----:B------:R-:W-:Y:S01]  /*18d60*/  PRMT R0, R0, 0x9910, RZ ;  /* 0x0000991000007816 */ /* 0x000fe200000000ff */
[----:B------:R-:W-:Y:S01]  /*18d70*/  BSSY B1, `(.L_x_1114) ;  /* 0x0000347000017945 */ /* 0x000fe20003800000 */
[----:B------:R-:W-:Y:S01]  /*18d80*/  IMAD.MOV.U32 R86, RZ, RZ, R248 ;  /* 0x000000ffff567224 */ /* 0x000fe200078e00f8 */
[----:B------:R-:W-:Y:S02]  /*18d90*/  IADD3 R4, R242, 0x40, RZ ;  /* 0x00000040f2047810 */ /* 0x000fe40007ffe0ff */
[----:B------:R-:W-:Y:S02]  /*18da0*/  ISETP.NE.AND P0, PT, R0, RZ, PT ;  /* 0x000000ff0000720c */ /* 0x000fe40003f05270 */
[----:B------:R-:W-:-:S11]  /*18db0*/  IADD3 R0, R242, 0x80, RZ ;  /* 0x00000080f2007810 */ /* 0x000fd60007ffe0ff */
[----:B------:R-:W-:Y:S05]  /*18dc0*/  @!P0 BRA `(.L_x_1115) ;  /* 0x0000277000008947 */ /* 0x000fea0003800000 */
[----:B------:R-:W2:Y:S04]  /*18dd0*/  LDL R6, [R1+0x14] ;  /* 0x0000140001067983 */ /* 0x000ea80000100800 */
[----:B------:R-:W3:Y:S04]  /*18de0*/  LDL R15, [R1+0x24] ;  /* 0x00002400010f7983 */ /* 0x000ee80000100800 */
[----:B------:R-:W4:Y:S01]  /*18df0*/  LDL R14, [R1+0x2c] ;  /* 0x00002c00010e7983 */ /* 0x000f220000100800 */
[----:B------:R-:W-:-:S03]  /*18e00*/  SHF.R.S32.HI R2, RZ, 0x1f, R7 ;  /* 0x0000001fff027819 */ /* 0x000fc60000011407 */
[----:B------:R-:W3:Y:S04]  /*18e10*/  LDL R12, [R1+0x28] ;  /* 0x00002800010c7983 */ /* 0x000ee80000100800 */
[----:B------:R-:W3:Y:S01]  /*18e20*/  LDL R10, [R1+0x3c] ;  /* 0x00003c00010a7983 */ /* 0x000ee20000100800 */
[----:B------:R-:W-:Y:S02]  /*18e30*/  SHF.R.S32.HI R5, RZ, 0x1f, R7 ;  /* 0x0000001fff057819 */ /* 0x000fe40000011407 */
[-C--:B------:R-:W-:Y:S01]  /*18e40*/  LEA.HI R2, R2, R7.reuse, RZ, 0x5 ;  /* 0x0000000702027211 */ /* 0x080fe200078f28ff */
[----:B------:R-:W3:Y:S04]  /*18e50*/  LDL R9, [R1+0x34] ;  /* 0x0000340001097983 */ /* 0x000ee80000100800 */
[----:B------:R-:W3:Y:S04]  /*18e60*/  LDL R8, [R1+0x38] ;  /* 0x0000380001087983 */ /* 0x000ee80000100800 */
[----:B------:R-:W4:Y:S04]  /*18e70*/  LDL R13, [R1+0x30] ;  /* 0x00003000010d7983 */ /* 0x000f280000100800 */
[----:B------:R-:W4:Y:S01]  /*18e80*/  LDL R11, [R1] ;  /* 0x00000000010b7983 */ /* 0x000f220000100800 */
[----:B------:R-:W-:Y:S01]  /*18e90*/  LEA.HI R5, R5, R7, RZ, 0x2 ;  /* 0x0000000705057211 */ /* 0x000fe200078f10ff */
[----:B------:R-:W-:Y:S01]  /*18ea0*/  WARPSYNC 0xffffffff ;  /* 0xffffffff00007948 */ /* 0x000fe20003800000 */
[----:B------:R-:W-:-:S02]  /*18eb0*/  SHF.R.S32.HI R2, RZ, 0x5, R2 ;  /* 0x00000005ff027819 */ /* 0x000fc40000011402 */
[----:B------:R-:W-:-:S03]  /*18ec0*/  LOP3.LUT R5, R5, 0xfffffffc, RZ, 0xc0, !PT ;  /* 0xfffffffc05057812 */ /* 0x000fc600078ec0ff */
[----:B------:R-:W-:Y:S02]  /*18ed0*/  IMAD.SHL.U32 R2, R2, 0x400, RZ ;  /* 0x0000040002027824 */ /* 0x000fe400078e00ff */
[----:B------:R-:W-:-:S04]  /*18ee0*/  IMAD.IADD R5, R7, 0x1, -R5 ;  /* 0x0000000107057824 */ /* 0x000fc800078e0a05 */
        /* <DEDUP_REMOVED lines=8> */
[----:B--2---:R-:W-:-:S04]  /*18f70*/  SHF.R.U32.HI R3, RZ, 0x3, R6 ;  /* 0x00000003ff037819 */ /* 0x004fc80000011606 */
[----:B------:R-:W-:-:S05]  /*18f80*/  LOP3.LUT R3, R3, R6, RZ, 0xfc, !PT ;  /* 0x0000000603037212 */ /* 0x000fca00078efcff */
[----:B------:R-:W-:Y:S01]  /*18f90*/  IMAD.IADD R2, R2, 0x1, R3 ;  /* 0x0000000102027824 */ /* 0x000fe200078e0203 */
[----:B------:R-:W-:-:S04]  /*18fa0*/  F2FP.BF16.PACK_AB R3, R159, R158 ;  /* 0x0000009e9f03723e */ /* 0x000fc800000010ff */
[----:B------:R-:W-:Y:S02]  /*18fb0*/  LEA R2, R2, 0x80, 0x1 ;  /* 0x0000008002027811 */ /* 0x000fe400078e08ff */
[----:B------:R-:W-:-:S03]  /*18fc0*/  F2FP.BF16.PACK_AB R6, R33, R32 ;  /* 0x000000202106723e */ /* 0x000fc600000010ff */
        /* <DEDUP_REMOVED lines=110> */
.L_x_1116:
[----:B--2---:R-:W2:Y:S04]  /*196b0*/  LDL R5, [R1+0x10] ;  /* 0x0000100001057983 */ /* 0x004ea80000100800 */
[----:B------:R-:W3:Y:S04]  /*196c0*/  LDL R24, [R1+0xc] ;  /* 0x00000c0001187983 */ /* 0x000ee80000100800 */
[----:B------:R-:W4:Y:S04]  /*196d0*/  LDL R15, [R1+0x20] ;  /* 0x00002000010f7983 */ /* 0x000f280000100800 */
[----:B------:R-:W4:Y:S01]  /*196e0*/  LDL R25, [R1+0x4c] ;  /* 0x00004c0001197983 */ /* 0x000f220000100800 */
[----:B------:R-:W-:Y:S01]  /*196f0*/  IMAD.MOV.U32 R12, RZ, RZ, 0x368 ;  /* 0x00000368ff0c7424 */ /* 0x000fe200078e00ff */
[----:B------:R-:W-:-:S04]  /*19700*/  ISETP.GT.AND P2, PT, R2, 0x1, PT ;  /* 0x000000010200780c */ /* 0x000fc80003f44270 */
[----:B------:R-:W-:-:S04]  /*19710*/  SEL R12, R12, 0x328, P2 ;  /* 0x000003280c0c7807 */ /* 0x000fc80001000000 */
[----:B------:R-:W1:Y:S08]  /*19720*/  LDC.64 R8, c[0x0][R12+0x170] ;  /* 0x00005c000c087b82 */ /* 0x000e700000000a00 */
[----:B------:R1:W3:Y:S08]  /*19730*/  LDC.64 R16, c[0x0][R12+0x168] ;  /* 0x00005a000c107b82 */ /* 0x0002f00000000a00 */
[----:B------:R1:W2:Y:S08]  /*19740*/  LDC.64 R20, c[0x0][R12+0x178] ;  /* 0x00005e000c147b82 */ /* 0x0002b00000000a00 */
[----:B------:R1:W2:Y:S01]  /*19750*/  LDC.64 R18, c[0x0][R12+0x160] ;  /* 0x000058000c127b82 */ /* 0x0002a20000000a00 */
[----:B------:R-:W-:Y:S01]  /*19760*/  IMAD.MOV.U32 R2, RZ, RZ, c[0x0][0x4e8] ;  /* 0x00013a00ff027624 */ /* 0x000fe200078e00ff */
[----:B------:R-:W-:-:S04]  /*19770*/  ISETP.NE.U32.AND P0, PT, RZ, c[0x0][0x500], PT ;  /* 0x00014000ff007a0c */ /* 0x000fc80003f05070 */
[----:B------:R-:W-:Y:S02]  /*19780*/  ISETP.NE.AND P3, PT, R2, 0x1, PT ;  /* 0x000000010200780c */ /* 0x000fe40003f65270 */
[----:B------:R-:W-:-:S04]  /*19790*/  ISETP.NE.AND.EX P0, PT, RZ, c[0x0][0x504], PT, P0 ;  /* 0x00014100ff007a0c */ /* 0x000fc80003f05300 */
        /* <DEDUP_REMOVED lines=12> */
[----:B------:R-:W-:Y:S01]  /*19860*/  IMAD R13, R17, R24, RZ ;  /* 0x00000018110d7224 */ /* 0x000fe200078e02ff */
[--C-:B-----5:R-:W-:Y:S01]  /*19870*/  IADD3 R16, P1, P0, R8, R10, R3.reuse ;  /* 0x0000000a08107210 */ /* 0x120fe2000783e003 */
[----:B------:R-:W-:Y:S01]  /*19880*/  IMAD.IADD R15, R9, 0x1, R12 ;  /* 0x00000001090f7824 */ /* 0x000fe200078e020c */
[----:B------:R-:W-:Y:S01]  /*19890*/  SHF.R.S32.HI R8, RZ, 0x1f, R3 ;  /* 0x0000001fff087819 */ /* 0x000fe20000011403 */
        /* <DEDUP_REMOVED lines=28> */
[----:B------:R-:W-:-:S03]  /*19a60*/  IMAD.IADD R7, R25, 0x1, R249 ;  /* 0x0000000119077824 */ /* 0x000fc600078e02f9 */
        /* <DEDUP_REMOVED lines=61> */
.L_x_1185:
[----:B------:R-:W-:Y:S05]  /*19e40*/  BRA.DIV ~URZ, `(.L_x_1119) ;  /* 0x00003cb27f007947 */ /* 0x000fea000b800000 */
[----:B------:R3:W4:Y:S02]  /*19e50*/  SHFL.IDX PT, R2, R14, RZ, 0x181f ;  /* 0x00181fff0e027589 */ /* 0x00072400000e0000 */
.L_x_1186:
        /* <DEDUP_REMOVED lines=18> */
.L_x_1121:
[----:B------:R-:W-:Y:S05]  /*19f80*/  BSYNC B0 ;  /* 0x0000000000007941 */ /* 0x000fea0003800000 */
.L_x_1120:
[----:B------:R-:W-:Y:S05]  /*19f90*/  BRA.DIV ~URZ, `(.L_x_1122) ;  /* 0x00003bd27f007947 */ /* 0x000fea000b800000 */
[----:B--2---:R2:W1:Y:S04]  /*19fa0*/  SHFL.IDX PT, R7, R13, 0x1, 0x181f ;  /* 0x00381f000d077f89 */ /* 0x00446800000e0000 */
[----:B----4-:R2:W4:Y:S02]  /*19fb0*/  SHFL.IDX PT, R2, R14, 0x1, 0x181f ;  /* 0x00381f000e027f89 */ /* 0x01052400000e0000 */
.L_x_1187:
        /* <DEDUP_REMOVED lines=8> */
[-C--:B------:R-:W-:Y:S02]  /*1a040*/  @!P1 LEA R8, P4, R4, R2.reuse, 0x1 ;  /* 0x0000000204089211 */ /* 0x080fe400078808ff */
[----:B------:R-:W-:Y:S02]  /*1a050*/  @!P0 LEA R2, P3, R0, R2, 0x1 ;  /* 0x0000000200028211 */ /* 0x000fe400078608ff */
[-C--:B-1----:R-:W-:Y:S02]  /*1a060*/  @!P2 LEA.HI.X R11, R242, R7.reuse, R15, 0x1, P5 ;  /* 0x00000007f20ba211 */ /* 0x082fe400028f0c0f */
[-C--:B------:R-:W-:Y:S02]  /*1a070*/  @!P1 LEA.HI.X R9, R4, R7.reuse, R16, 0x1, P4 ;  /* 0x0000000704099211 */ /* 0x080fe400020f0c10 */
[----:B------:R-:W-:Y:S01]  /*1a080*/  @!P0 LEA.HI.X R3, R0, R7, R17, 0x1, P3 ;  /* 0x0000000700038211 */ /* 0x000fe200018f0c11 */
[----:B------:R1:W-:Y:S04]  /*1a090*/  @!P2 ST.E.128 [R10.64], R40 ;  /* 0x000000280a00a985 */ /* 0x0003e8000c101d06 */
[----:B------:R1:W-:Y:S04]  /*1a0a0*/  @!P1 ST.E.128 [R8.64], R36 ;  /* 0x0000002408009985 */ /* 0x0003e8000c101d06 */
[----:B------:R1:W-:Y:S02]  /*1a0b0*/  @!P0 ST.E.128 [R2.64], R32 ;  /* 0x0000002002008985 */ /* 0x0003e4000c101d06 */
.L_x_1124:
[----:B------:R-:W-:Y:S05]  /*1a0c0*/  BSYNC B0 ;  /* 0x0000000000007941 */ /* 0x000fea0003800000 */
.L_x_1123:
[----:B------:R-:W-:Y:S05]  /*1a0d0*/  BRA.DIV ~URZ, `(.L_x_1125) ;  /* 0x00003b627f007947 */ /* 0x000fea000b800000 */
[----:B-1----:R1:W2:Y:S02]  /*1a0e0*/  SHFL.IDX PT, R7, R13, 0x2, 0x181f ;  /* 0x00581f000d077f89 */ /* 0x0022a400000e0000 */
.L_x_1188:
[----:B------:R-:W-:Y:S05]  /*1a0f0*/  BRA.DIV ~URZ, `(.L_x_1126) ;  /* 0x00003bb27f007947 */ /* 0x000fea000b800000 */
[----:B----4-:R4:W1:Y:S02]  /*1a100*/  SHFL.IDX PT, R2, R14, 0x2, 0x181f ;  /* 0x00581f000e027f89 */ /* 0x01086400000e0000 */
.L_x_1189:
        /* <DEDUP_REMOVED lines=16> */
.L_x_1128:
[----:B------:R-:W-:Y:S05]  /*1a210*/  BSYNC B0 ;  /* 0x0000000000007941 */ /* 0x000fea0003800000 */
.L_x_1127:
[----:B------:R-:W-:Y:S05]  /*1a220*/  BRA.DIV ~URZ, `(.L_x_1129) ;  /* 0x00003af27f007947 */ /* 0x000fea000b800000 */
[----:B-1----:R1:W3:Y:S04]  /*1a230*/  SHFL.IDX PT, R10, R13, 0x3, 0x181f ;  /* 0x00781f000d0a7f89 */ /* 0x0022e800000e0000 */
[----:B------:R1:W4:Y:S02]  /*1a240*/  SHFL.IDX PT, R2, R14, 0x3, 0x181f ;  /* 0x00781f000e027f89 */ /* 0x00032400000e0000 */
.L_x_1190:
[----:B------:R-:W-:-:S04]  /*1a250*/  IADD3 R3, R12, 0x60, RZ ;  /* 0x000000600c037810 */ /* 0x000fc80007ffe0ff */
[----:B------:R-:W-:-:S13]  /*1a260*/  ISETP.GE.AND P0, PT, R3, R6, PT ;  /* 0x000000060300720c */ /* 0x000fda0003f06270 */
[----:B------:R-:W-:Y:S05]  /*1a270*/  @P0 BRA `(.L_x_1130) ;  /* 0x00001f6000000947 */ /* 0x000fea0003800000 */
[----:B------:R-:W-:Y:S02]  /*1a280*/  ISETP.GE.AND P1, PT, R242, c[0x0][0x3c8], PT ;  /* 0x0000f200f2007a0c */ /* 0x000fe40003f26270 */
[----:B------:R-:W-:-:S11]  /*1a290*/  ISETP.GE.AND P0, PT, R4, c[0x0][0x3c8], PT ;  /* 0x0000f20004007a0c */ /* 0x000fd60003f06270 */
[-C--:B----4-:R-:W-:Y:S02]  /*1a2a0*/  @!P1 LEA R8, P3, R242, R2.reuse, 0x1 ;  /* 0x00000002f2089211 */ /* 0x090fe400078608ff */
[----:B------:R-:W-:Y:S02]  /*1a2b0*/  @!P0 LEA R6, P2, R4, R2, 0x1 ;  /* 0x0000000204068211 */ /* 0x000fe400078408ff */
[-C--:B---3--:R-:W-:Y:S02]  /*1a2c0*/  @!P1 LEA.HI.X R9, R242, R10.reuse, R15, 0x1, P3 ;  /* 0x0000000af2099211 */ /* 0x088fe400018f0c0f */
[----:B--2---:R-:W-:-:S03]  /*1a2d0*/  @!P0 LEA.HI.X R7, R4, R10, R16, 0x1, P2 ;  /* 0x0000000a04078211 */ /* 0x004fc600010f0c10 */
        /* <DEDUP_REMOVED lines=8> */
.L_x_1117:
        /* <DEDUP_REMOVED lines=34> */
.L_x_1191:
[----:B------:R-:W-:Y:S05]  /*1a580*/  BRA.DIV ~URZ, `(.L_x_1132) ;  /* 0x000038d27f007947 */ /* 0x000fea000b800000 */
[----:B------:R4:W1:Y:S02]  /*1a590*/  SHFL.IDX PT, R0, R37, RZ, 0x1c1f ;  /* 0x001c1fff25007589 */ /* 0x00086400000e0000 */
.L_x_1192:
        /* <DEDUP_REMOVED lines=53> */
[----:B------:R-:W-:Y:S02]  /*1a8f0*/  @!P1 IMAD.MOV.U32 R30, RZ, RZ, R0 ;  /* 0x000000ffff1e9224 */ /* 0x000fe400078e0000 */
[----:B---3--:R-:W-:Y:S01]  /*1a900*/  @!P1 IMAD.MOV.U32 R31, RZ, RZ, R4 ;  /* 0x000000ffff1f9224 */ /* 0x008fe200078e0004 */
[----:B------:R-:W-:-:S03]  /*1a910*/  @!P0 LEA R2, P2, R23, R0, 0x2 ;  /* 0x0000000017028211 */ /* 0x000fc600078410ff */
[----:B------:R-:W-:Y:S01]  /*1a920*/  @!P1 IMAD.WIDE R30, R241, 0x4, R30 ;  /* 0x00000004f11e9825 */ /* 0x000fe200078e021e */
[----:B------:R-:W-:Y:S02]  /*1a930*/  @!P0 LEA.HI.X R3, R23, R4, R39, 0x2, P2 ;  /* 0x0000000417038211 */ /* 0x000fe400010f1427 */
[----:B------:R-:W-:Y:S02]  /*1a940*/  ISETP.GE.AND P2, PT, R20, c[0x0][0x3c8], PT ;  /* 0x0000f20014007a0c */ /* 0x000fe40003f46270 */
        /* <DEDUP_REMOVED lines=63> */
[-C--:B-1----:R-:W-:Y:S02]  /*1ad40*/  @!P6 LEA R30, P0, R29, R0.reuse, 0x2 ;  /* 0x000000001d1ee211 */ /* 0x082fe400078010ff */
[----:B---3--:R-:W-:Y:S02]  /*1ad50*/  @!P1 LEA R2, P3, R15, R0, 0x2 ;  /* 0x000000000f029211 */ /* 0x008fe400078610ff */
        /* <DEDUP_REMOVED lines=21> */
.L_x_1134:
[----:B------:R-:W-:Y:S05]  /*1aeb0*/  BSYNC B0 ;  /* 0x0000000000007941 */ /* 0x000fea0003800000 */
.L_x_1133:
[----:B------:R-:W-:Y:S05]  /*1aec0*/  BRA.DIV ~URZ, `(.L_x_1135) ;  /* 0x000030027f007947 */ /* 0x000fea000b800000 */
[----:B---3--:R1:W3:Y:S04]  /*1aed0*/  SHFL.IDX PT, R4, R36, 0x1, 0x1c1f ;  /* 0x003c1f0024047f89 */ /* 0x0082e800000e0000 */
[----:B------:R1:W2:Y:S02]  /*1aee0*/  SHFL.IDX PT, R0, R37, 0x1, 0x1c1f ;  /* 0x003c1f0025007f89 */ /* 0x0002a400000e0000 */
.L_x_1193:
[----:B------:R-:W-:-:S13]  /*1aef0*/  ISETP.NE.AND P0, PT, R61, RZ, PT ;  /* 0x000000ff3d00720c */ /* 0x000fda0003f05270 */
[----:B------:R-:W-:Y:S05]  /*1af00*/  @P0 BRA `(.L_x_1130) ;  /* 0x000012d000000947 */ /* 0x000fea0003800000 */
[----:B------:R-:W-:Y:S02]  /*1af10*/  ISETP.GE.AND P3, PT, R23, c[0x0][0x3c8], PT ;  /* 0x0000f20017007a0c */ /* 0x000fe40003f66270 */
[----:B------:R-:W-:Y:S02]  /*1af20*/  ISETP.GE.AND P2, PT, R22, c[0x0][0x3c8], PT ;  /* 0x0000f20016007a0c */ /* 0x000fe40003f46270 */
[----:B------:R-:W-:Y:S02]  /*1af30*/  ISETP.GE.AND P1, PT, R21, c[0x0][0x3c8], PT ;  /* 0x0000f20015007a0c */ /* 0x000fe40003f26270 */
[----:B------:R-:W-:Y:S02]  /*1af40*/  ISETP.GE.AND P4, PT, R241, c[0x0][0x3c8], PT ;  /* 0x0000f200f1007a0c */ /* 0x000fe40003f86270 */
[----:B------:R-:W-:-:S05]  /*1af50*/  ISETP.GE.AND P0, PT, R20, c[0x0][0x3c8], PT ;  /* 0x0000f20014007a0c */ /* 0x000fca0003f06270 */
[CC--:B--2---:R-:W-:Y:S02]  /*1af60*/  @!P3 LEA R32, P6, R23.reuse, R0.reuse, 0x2 ;  /* 0x000000001720b211 */ /* 0x0c4fe400078c10ff */
[C---:B------:R-:W-:Y:S02]  /*1af70*/  @!P2 LEA R30, P5, R22.reuse, R0, 0x2 ;  /* 0x00000000161ea211 */ /* 0x040fe400078a10ff */
[-C--:B---3--:R-:W-:Y:S02]  /*1af80*/  @!P3 LEA.HI.X R33, R23, R4.reuse, R39, 0x2, P6 ;  /* 0x000000041721b211 */ /* 0x088fe400030f1427 */
        /* <DEDUP_REMOVED lines=10> */
[----:B------:R2:W-:Y:S01]  /*1b030*/  @!P4 ST.E.64 [R34.64], R172 ;  /* 0x000000ac2200c985 */ /* 0x0005e2000c101b06 */
[----:B------:R-:W-:-:S03]  /*1b040*/  ISETP.GE.AND P4, PT, R14, c[0x0][0x3c8], PT ;  /* 0x0000f2000e007a0c */ /* 0x000fc60003f86270 */
[----:B------:R3:W-:Y:S01]  /*1b050*/  @!P3 ST.E.64 [R32.64], R166 ;  /* 0x000000a62000b985 */ /* 0x0007e2000c101b06 */
[----:B------:R-:W-:-:S03]  /*1b060*/  ISETP.GE.AND P3, PT, R12, c[0x0][0x3c8], PT ;  /* 0x0000f2000c007a0c */ /* 0x000fc60003f66270 */
[----:B------:R5:W-:Y:S01]  /*1b070*/  @!P2 ST.E.64 [R30.64], R114 ;  /* 0x000000721e00a985 */ /* 0x000be2000c101b06 */
[----:B------:R-:W-:-:S03]  /*1b080*/  ISETP.GE.AND P2, PT, R10, c[0x0][0x3c8], PT ;  /* 0x0000f2000a007a0c */ /* 0x000fc60003f46270 */
[----:B------:R1:W-:Y:S04]  /*1b090*/  @!P1 ST.E.64 [R22.64], R92 ;  /* 0x0000005c16009985 */ /* 0x0003e8000c101b06 */
[----:B------:R4:W-:Y:S01]  /*1b0a0*/  @!P0 ST.E.64 [R2.64], R84 ;  /* 0x0000005402008985 */ /* 0x0009e2000c101b06 */
[CC--:B--2---:R-:W-:Y:S02]  /*1b0b0*/  @!P6 LEA R34, P0, R19.reuse, R0.reuse, 0x2 ;  /* 0x000000001322e211 */ /* 0x0c4fe400078010ff */
[----:B---3--:R-:W-:Y:S02]  /*1b0c0*/  @!P5 LEA R32, P1, R16, R0, 0x2 ;  /* 0x000000001020d211 */ /* 0x008fe400078210ff */
[----:B------:R-:W-:Y:S02]  /*1b0d0*/  @!P6 LEA.HI.X R35, R19, R4, R42, 0x2, P0 ;  /* 0x000000041323e211 */ /* 0x000fe400000f142a */
[----:B-----5:R-:W-:-:S02]  /*1b0e0*/  @!P4 LEA R30, P0, R14, R0, 0x2 ;  /* 0x000000000e1ec211 */ /* 0x020fc400078010ff */
[-C--:B------:R-:W-:Y:S01]  /*1b0f0*/  @!P5 LEA.HI.X R33, R16, R4.reuse, R44, 0x2, P1 ;  /* 0x000000041021d211 */ /* 0x080fe200008f142c */
[----:B------:R-:W-:Y:S01]  /*1b100*/  @!P6 ST.E.64 [R34.64], R180 ;  /* 0x000000b42200e985 */ /* 0x000fe2000c101b06 */
[----:B------:R-:W-:Y:S02]  /*1b110*/  ISETP.GE.AND P1, PT, R8, c[0x0][0x3c8], PT ;  /* 0x0000f20008007a0c */ /* 0x000fe40003f26270 */
[----:B------:R-:W-:Y:S01]  /*1b120*/  @!P4 LEA.HI.X R31, R14, R4, R43, 0x2, P0 ;  /* 0x000000040e1fc211 */ /* 0x000fe200000f142b */
[----:B------:R-:W-:Y:S01]  /*1b130*/  @!P5 ST.E.64 [R32.64], R174 ;  /* 0x000000ae2000d985 */ /* 0x000fe2000c101b06 */
[C---:B-1----:R-:W-:Y:S02]  /*1b140*/  @!P3 LEA R22, P0, R12.reuse, R0, 0x2 ;  /* 0x000000000c16b211 */ /* 0x042fe400078010ff */
[----:B------:R-:W-:Y:S01]  /*1b150*/  ISETP.GE.AND P6, PT, R7, c[0x0][0x3c8], PT ;  /* 0x0000f20007007a0c */ /* 0x000fe20003fc6270 */
[----:B------:R-:W-:Y:S01]  /*1b160*/  @!P4 ST.E.64 [R30.64], R126 ;  /* 0x0000007e1e00c985 */ /* 0x000fe2000c101b06 */
[----:B------:R-:W-:-:S02]  /*1b170*/  @!P3 LEA.HI.X R23, R12, R4, R45, 0x2, P0 ;  /* 0x000000040c17b211 */ /* 0x000fc400000f142d */
[----:B------:R-:W-:Y:S02]  /*1b180*/  @!P2 LEA R20, P0, R10, R0, 0x2 ;  /* 0x000000000a14a211 */ /* 0x000fe400078010ff */
[----:B------:R-:W-:Y:S01]  /*1b190*/  ISETP.GE.AND P5, PT, R6, c[0x0][0x3c8], PT ;  /* 0x0000f20006007a0c */ /* 0x000fe20003fa6270 */
[----:B------:R1:W-:Y:S01]  /*1b1a0*/  @!P3 ST.E.64 [R22.64], R118 ;  /* 0x000000761600b985 */ /* 0x0003e2000c101b06 */
[----:B------:R-:W-:Y:S02]  /*1b1b0*/  @!P2 LEA.HI.X R21, R10, R4, R46, 0x2, P0 ;  /* 0x000000040a15a211 */ /* 0x000fe400000f142e */
[C---:B----4-:R-:W-:Y:S02]  /*1b1c0*/  @!P1 LEA R2, P0, R8.reuse, R0, 0x2 ;  /* 0x0000000008029211 */ /* 0x050fe400078010ff */
[----:B------:R-:W-:Y:S01]  /*1b1d0*/  ISETP.GE.AND P4, PT, R13, c[0x0][0x3c8], PT ;  /* 0x0000f2000d007a0c */ /* 0x000fe20003f86270 */
[----:B------:R2:W-:Y:S01]  /*1b1e0*/  @!P2 ST.E.64 [R20.64], R96 ;  /* 0x000000601400a985 */ /* 0x0005e2000c101b06 */
[----:B------:R-:W-:-:S02]  /*1b1f0*/  @!P1 LEA.HI.X R3, R8, R4, R47, 0x2, P0 ;  /* 0x0000000408039211 */ /* 0x000fc400000f142f */
[----:B------:R-:W-:Y:S02]  /*1b200*/  ISETP.GE.AND P3, PT, R11, c[0x0][0x3c8], PT ;  /* 0x0000f2000b007a0c */ /* 0x000fe40003f66270 */
[----:B------:R-:W-:Y:S01]  /*1b210*/  ISETP.GE.AND P2, PT, R18, c[0x0][0x3c8], PT ;  /* 0x0000f20012007a0c */ /* 0x000fe20003f46270 */
[----:B------:R3:W-:Y:S01]  /*1b220*/  @!P1 ST.E.64 [R2.64], R88 ;  /* 0x0000005802009985 */ /* 0x0007e2000c101b06 */
[----:B-1----:R-:W-:-:S04]  /*1b230*/  @!P6 LEA R22, P0, R7, R0, 0x2 ;  /* 0x000000000716e211 */ /* 0x002fc800078010ff */
[----:B------:R-:W-:Y:S02]  /*1b240*/  @!P6 LEA.HI.X R23, R7, R4, R48, 0x2, P0 ;  /* 0x000000040717e211 */ /* 0x000fe400000f1430 */
[CC--:B--2---:R-:W-:Y:S02]  /*1b250*/  @!P5 LEA R20, P1, R6.reuse, R0.reuse, 0x2 ;  /* 0x000000000614d211 */ /* 0x0c4fe400078210ff */
[----:B------:R-:W-:Y:S01]  /*1b260*/  @!P4 LEA R12, P0, R13, R0, 0x2 ;  /* 0x000000000d0cc211 */ /* 0x000fe200078010ff */
[----:B------:R-:W-:Y:S01]  /*1b270*/  @!P6 ST.E.64 [R22.64], R182 ;  /* 0x000000b61600e985 */ /* 0x000fe2000c101b06 */
[-C--:B------:R-:W-:Y:S02]  /*1b280*/  @!P5 LEA.HI.X R21, R6, R4.reuse, R49, 0x2, P1 ;  /* 0x000000040615d211 */ /* 0x080fe400008f1431 */
[----:B------:R-:W-:Y:S02]  /*1b290*/  ISETP.GE.AND P1, PT, R17, c[0x0][0x3c8], PT ;  /* 0x0000f20011007a0c */ /* 0x000fe40003f26270 */
[----:B------:R-:W-:Y:S01]  /*1b2a0*/  @!P4 LEA.HI.X R13, R13, R4, R50, 0x2, P0 ;  /* 0x000000040d0dc211 */ /* 0x000fe200000f1432 */
[----:B------:R-:W-:Y:S01]  /*1b2b0*/  @!P5 ST.E.64 [R20.64], R176 ;  /* 0x000000b01400d985 */ /* 0x000fe2000c101b06 */
        /* <DEDUP_REMOVED lines=13> */
[C---:B------:R-:W-:Y:S01]  /*1b390*/  @!P6 LEA R14, P0, R15.reuse, R0, 0x2 ;  /* 0x000000000f0ee211 */ /* 0x040fe200078010ff */
[----:B------:R4:W-:Y:S01]  /*1b3a0*/  @!P1 ST.E.64 [R2.64], R66 ;  /* 0x0000004202009985 */ /* 0x0009e2000c101b06 */
[----:B------:R-:W-:Y:S02]  /*1b3b0*/  ISETP.GE.AND P2, PT, R26, c[0x0][0x3c8], PT ;  /* 0x0000f2001a007a0c */ /* 0x000fe40003f46270 */
[----:B------:R-:W-:-:S03]  /*1b3c0*/  @!P6 LEA.HI.X R15, R15, R4, R54, 0x2, P0 ;  /* 0x000000040f0fe211 */ /* 0x000fc600000f1436 */
[C---:B------:R-:W-:Y:S02]  /*1b3d0*/  @!P4 LEA R10, P0, R28.reuse, R0, 0x2 ;  /* 0x000000001c0ac211 */ /* 0x040fe400078010ff */
[----:B------:R4:W-:Y:S02]  /*1b3e0*/  @!P6 ST.E.64 [R14.64], R178 ;  /* 0x000000b20e00e985 */ /* 0x0009e4000c101b06 */
[----:B------:R-:W-:Y:S02]  /*1b3f0*/  @!P4 LEA.HI.X R11, R28, R4, R55, 0x2, P0 ;  /* 0x000000041c0bc211 */ /* 0x000fe400000f1437 */
[----:B-1----:R-:W-:-:S04]  /*1b400*/  @!P5 LEA R12, P1, R29, R0, 0x2 ;  /* 0x000000001d0cd211 */ /* 0x002fc800078210ff */
[----:B------:R-:W-:Y:S02]  /*1b410*/  @!P5 LEA.HI.X R13, R29, R4, R56, 0x2, P1 ;  /* 0x000000041d0dd211 */ /* 0x000fe400008f1438 */
[----:B------:R-:W-:Y:S02]  /*1b420*/  ISETP.GE.AND P1, PT, R25, c[0x0][0x3c8], PT ;  /* 0x0000f20019007a0c */ /* 0x000fe40003f26270 */
[C---:B--2---:R-:W-:Y:S01]  /*1b430*/  @!P3 LEA R8, P0, R27.reuse, R0, 0x2 ;  /* 0x000000001b08b211 */ /* 0x044fe200078010ff */
[----:B------:R1:W-:Y:S03]  /*1b440*/  @!P5 ST.E.64 [R12.64], R170 ;  /* 0x000000aa0c00d985 */ /* 0x0003e6000c101b06 */
[----:B------:R-:W-:Y:S01]  /*1b450*/  @!P3 LEA.HI.X R9, R27, R4, R57, 0x2, P0 ;  /* 0x000000041b09b211 */ /* 0x000fe200000f1439 */
[----:B------:R1:W-:Y:S01]  /*1b460*/  @!P4 ST.E.64 [R10.64], R82 ;  /* 0x000000520a00c985 */ /* 0x0003e2000c101b06 */
[----:B---3--:R-:W-:-:S03]  /*1b470*/  @!P2 LEA R6, P0, R26, R0, 0x2 ;  /* 0x000000001a06a211 */ /* 0x008fc600078010ff */
        /* <DEDUP_REMOVED lines=12> */
.L_x_1115:
[----:B------:R-:W2:Y:S04]  /*1b540*/  LDL.LU R10, [R1+0x1c] ;  /* 0x00001c00010a7983 */ /* 0x000ea80000300800 */
[----:B------:R-:W3:Y:S01]  /*1b550*/  LDL R5, [R1] ;  /* 0x0000000001057983 */ /* 0x000ee20000100800 */
[----:B------:R-:W-:Y:S01]  /*1b560*/  ISETP.NE.U32.AND P0, PT, RZ, c[0x0][0x508], PT ;  /* 0x00014200ff007a0c */ /* 0x000fe20003f05070 */
[----:B------:R-:W-:Y:S01]  /*1b570*/  IMAD.MOV.U32 R8, RZ, RZ, 0x4 ;  /* 0x00000004ff087424 */ /* 0x000fe200078e00ff */
[----:B------:R-:W-:Y:S01]  /*1b580*/  ISETP.NE.U32.AND P2, PT, RZ, c[0x0][0x500], PT ;  /* 0x00014000ff007a0c */ /* 0x000fe20003f45070 */
[----:B------:R-:W-:Y:S01]  /*1b590*/  IMAD.MOV.U32 R2, RZ, RZ, RZ ;  /* 0x000000ffff027224 */ /* 0x000fe200078e00ff */
[----:B------:R-:W-:Y:S01]  /*1b5a0*/  ISETP.NE.AND.EX P1, PT, RZ, c[0x0][0x50c], PT, P0 ;  /* 0x00014300ff007a0c */ /* 0x000fe20003f25300 */
[----:B------:R-:W-:Y:S01]  /*1b5b0*/  IMAD.MOV.U32 R15, RZ, RZ, c[0x0][0x388] ;  /* 0x0000e200ff0f7624 */ /* 0x000fe200078e00ff */
[----:B------:R-:W-:-:S02]  /*1b5c0*/  ISETP.NE.AND.EX P2, PT, RZ, c[0x0][0x504], PT, P2 ;  /* 0x00014100ff007a0c */ /* 0x000fc40003f45320 */
[----:B---3--:R-:W-:Y:S01]  /*1b5d0*/  SHF.R.S32.HI R3, RZ, 0x1f, R5 ;  /* 0x0000001fff037819 */ /* 0x008fe20000011405 */
[----:B------:R-:W-:-:S08]  /*1b5e0*/  IMAD.WIDE R8, R5, R8, c[0x0][0x500] ;  /* 0x0001400005087625 */ /* 0x000fd000078e0208 */
[----:B------:R-:W-:-:S04]  /*1b5f0*/  @P1 LEA R6, P0, R5, c[0x0][0x508], 0x2 ;  /* 0x0001420005061a11 */ /* 0x000fc800078010ff */
[----:B------:R-:W-:Y:S01]  /*1b600*/  @P1 LEA.HI.X R7, R5, c[0x0][0x50c], R3, 0x2, P0 ;  /* 0x0001430005071a11 */ /* 0x000fe200000f1403 */
        /* <DEDUP_REMOVED lines=9> */
.L_x_1136:
[----:B---3--:R-:W2:Y:S01]  /*1b6a0*/  S2R R6, SR_TID.X ;  /* 0x0000000000067919 */ /* 0x008ea20000002100 */
[----:B------:R-:W-:Y:S01]  /*1b6b0*/  BSSY B0, `(.L_x_1137) ;  /* 0x0000037000007945 */ /* 0x000fe20003800000 */
[----:B------:R-:W-:Y:S02]  /*1b6c0*/  SEL R5, R5, RZ, !P2 ;  /* 0x000000ff05057207 */ /* 0x000fe40005000000 */
[----:B------:R-:W-:-:S02]  /*1b6d0*/  SEL R22, R3, RZ, !P2 ;  /* 0x000000ff03167207 */ /* 0x000fc40005000000 */
[----:B-1---5:R-:W-:Y:S02]  /*1b6e0*/  SHF.R.S32.HI R18, RZ, 0x1f, R2 ;  /* 0x0000001fff127819 */ /* 0x022fe40000011402 */
        /* <DEDUP_REMOVED lines=51> */
.L_x_1138:
[----:B------:R-:W-:Y:S05]  /*1ba20*/  BSYNC B0 ;  /* 0x0000000000007941 */ /* 0x000fea0003800000 */
.L_x_1137:
        /* <DEDUP_REMOVED lines=42> */
.L_x_1194:
[----:B------:R-:W-:Y:S05]  /*1bcd0*/  BRA.DIV ~URZ, `(.L_x_1140) ;  /* 0x000023327f007947 */ /* 0x000fea000b800000 */
[----:B------:R3:W4:Y:S02]  /*1bce0*/  SHFL.IDX PT, R2, R14, RZ, 0x181f ;  /* 0x00181fff0e027589 */ /* 0x00072400000e0000 */
.L_x_1195:
        /* <DEDUP_REMOVED lines=19> */
.L_x_1142:
[----:B------:R-:W-:Y:S05]  /*1be20*/  BSYNC B0 ;  /* 0x0000000000007941 */ /* 0x000fea0003800000 */
.L_x_1141:
[----:B------:R-:W-:Y:S05]  /*1be30*/  BRA.DIV ~URZ, `(.L_x_1143) ;  /* 0x000022427f007947 */ /* 0x000fea000b800000 */
[----:B--2---:R2:W1:Y:S04]  /*1be40*/  SHFL.IDX PT, R10, R11, 0x1, 0x181f ;  /* 0x00381f000b0a7f89 */ /* 0x00446800000e0000 */
[----:B----4-:R2:W4:Y:S02]  /*1be50*/  SHFL.IDX PT, R2, R14, 0x1, 0x181f ;  /* 0x00381f000e027f89 */ /* 0x01052400000e0000 */
.L_x_1196:
        /* <DEDUP_REMOVED lines=13> */
[----:B------:R1:W-:Y:S04]  /*1bf30*/  @!P2 ST.E.128 [R8.64], RZ ;  /* 0x000000ff0800a985 */ /* 0x0003e8000c101d06 */
[----:B------:R1:W-:Y:S04]  /*1bf40*/  @!P1 ST.E.128 [R6.64], RZ ;  /* 0x000000ff06009985 */ /* 0x0003e8000c101d06 */
[----:B------:R1:W-:Y:S02]  /*1bf50*/  @!P0 ST.E.128 [R2.64], RZ ;  /* 0x000000ff02008985 */ /* 0x0003e4000c101d06 */
.L_x_1145:
[----:B------:R-:W-:Y:S05]  /*1bf60*/  BSYNC B0 ;  /* 0x0000000000007941 */ /* 0x000fea0003800000 */
.L_x_1144:
[----:B------:R-:W-:Y:S05]  /*1bf70*/  BRA.DIV ~URZ, `(.L_x_1146) ;  /* 0x000021d27f007947 */ /* 0x000fea000b800000 */
[----:B-1----:R1:W2:Y:S02]  /*1bf80*/  SHFL.IDX PT, R10, R11, 0x2, 0x181f ;  /* 0x00581f000b0a7f89 */ /* 0x0022a400000e0000 */
.L_x_1197:
[----:B------:R-:W-:Y:S05]  /*1bf90*/  BRA.DIV ~URZ, `(.L_x_1147) ;  /* 0x000022227f007947 */ /* 0x000fea000b800000 */
[----:B----4-:R4:W1:Y:S02]  /*1bfa0*/  SHFL.IDX PT, R2, R14, 0x2, 0x181f ;  /* 0x00581f000e027f89 */ /* 0x01086400000e0000 */
.L_x_1198:
        /* <DEDUP_REMOVED lines=16> */
.L_x_1149:
[----:B------:R-:W-:Y:S05]  /*1c0b0*/  BSYNC B0 ;  /* 0x0000000000007941 */ /* 0x000fea0003800000 */
.L_x_1148:
[----:B------:R-:W-:Y:S05]  /*1c0c0*/  BRA.DIV ~URZ, `(.L_x_1150) ;  /* 0x000021627f007947 */ /* 0x000fea000b800000 */
[----:B--2---:R2:W3:Y:S04]  /*1c0d0*/  SHFL.IDX PT, R10, R11, 0x3, 0x181f ;  /* 0x00781f000b0a7f89 */ /* 0x0044e800000e0000 */
[----:B-1----:R2:W1:Y:S02]  /*1c0e0*/  SHFL.IDX PT, R2, R14, 0x3, 0x181f ;  /* 0x00781f000e027f89 */ /* 0x00246400000e0000 */
.L_x_1199:
[----:B------:R-:W-:-:S04]  /*1c0f0*/  IADD3 R13, R13, 0x60, RZ ;  /* 0x000000600d0d7810 */ /* 0x000fc80007ffe0ff */
        /* <DEDUP_REMOVED lines=8> */
[-C--:B---3--:R-:W-:Y:S02]  /*1c180*/  @!P2 LEA.HI.X R9, R242, R10.reuse, R15, 0x1, P5 ;  /* 0x0000000af209a211 */ /* 0x088fe400028f0c0f */
[-C--:B------:R-:W-:Y:S02]  /*1c190*/  @!P1 LEA.HI.X R7, R4, R10.reuse, R16, 0x1, P4 ;  /* 0x0000000a04079211 */ /* 0x080fe400020f0c10 */
[----:B------:R-:W-:Y:S01]  /*1c1a0*/  @!P0 LEA.HI.X R3, R0, R10, R17, 0x1, P3 ;  /* 0x0000000a00038211 */ /* 0x000fe200018f0c11 */
[----:B------:R1:W-:Y:S04]  /*1c1b0*/  @!P2 ST.E.128 [R8.64], RZ ;  /* 0x000000ff0800a985 */ /* 0x0003e8000c101d06 */
[----:B------:R1:W-:Y:S04]  /*1c1c0*/  @!P1 ST.E.128 [R6.64], RZ ;  /* 0x000000ff06009985 */ /* 0x0003e8000c101d06 */
[----:B------:R1:W-:Y:S02]  /*1c1d0*/  @!P0 ST.E.128 [R2.64], RZ ;  /* 0x000000ff02008985 */ /* 0x0003e4000c101d06 */
.L_x_1130:
[----:B------:R-:W-:Y:S05]  /*1c1e0*/  BSYNC B1 ;  /* 0x0000000000017941 */ /* 0x000fea0003800000 */
.L_x_1114:
[----:B--2---:R-:W2:Y:S02]  /*1c1f0*/  LDL R0, [R1+0x48] ;  /* 0x0000480001007983 */ /* 0x004ea40000100800 */
[----:B--2---:R-:W-:-:S13]  /*1c200*/  ISETP.NE.AND P0, PT, R0, RZ, PT ;  /* 0x000000ff0000720c */ /* 0x004fda0003f05270 */
[----:B------:R-:W-:Y:S01]  /*1c210*/  @P0 WARPSYNC 0xffffffff ;  /* 0xffffffff00000948 */ /* 0x000fe20003800000 */
[----:B------:R-:W-:Y:S06]  /*1c220*/  @P0 BAR.SYNC.DEFER_BLOCKING 0x5, 0x100 ;  /* 0x0144000000000b1d */ /* 0x000fec0000010000 */
[----:B------:R-:W2:Y:S04]  /*1c230*/  @P0 LDS.128 R248, [0x18100] ;  /* 0x01810000fff80984 */ /* 0x000ea80000000c00 */
[----:B------:R-:W-:Y:S06]  /*1c240*/  @P0 BAR.ARV 0x4, 0x100 ;  /* 0x0104000000000b1d */ /* 0x000fec0000002000 */
[----:B------:R-:W-:Y:S05]  /*1c250*/  @P0 BRA `(.L_x_1151) ;  /* 0x00000f5000000947 */ /* 0x000fea0003800000 */
[----:B------:R-:W5:Y:S01]  /*1c260*/  S2R R0, SR_TID.X ;  /* 0x0000000000007919 */ /* 0x000f620000002100 */
[----:B-1----:R-:W-:Y:S01]  /*1c270*/  IMAD.MOV.U32 R7, RZ, RZ, RZ ;  /* 0x000000ffff077224 */ /* 0x002fe200078e00ff */
[----:B-----5:R-:W-:-:S04]  /*1c280*/  LOP3.LUT R13, R0, 0x1f, RZ, 0xc0, !PT ;  /* 0x0000001f000d7812 */ /* 0x020fc800078ec0ff */
[----:B------:R-:W-:Y:S01]  /*1c290*/  ISETP.NE.AND P6, PT, R13, 0x1f, PT ;  /* 0x0000001f0d00780c */ /* 0x000fe20003fc5270 */
[----:B------:R-:W-:Y:S10]  /*1c2a0*/  BRA.DIV ~URZ, `(.L_x_1152) ;  /* 0x000020527f007947 */ /* 0x000ff4000b800000 */
[----:B---3--:R1:W3:Y:S02]  /*1c2b0*/  SHFL.IDX PT, R10, R86, RZ, 0x1f ;  /* 0x00001fff560a7589 */ /* 0x0082e400000e0000 */
.L_x_1200:
[----:B------:R-:W-:Y:S05]  /*1c2c0*/  BRA.DIV ~URZ, `(.L_x_1153) ;  /* 0x000020a27f007947 */ /* 0x000fea000b800000 */
[----:B------:R1:W4:Y:S02]  /*1c2d0*/  SHFL.IDX PT, R8, R86, 0x1, 0x1f ;  /* 0x00201f0056087f89 */ /* 0x00032400000e0000 */
.L_x_1201:
[----:B--2---:R-:W-:Y:S02]  /*1c2e0*/  IMAD.IADD R0, R251, 0x1, R13 ;  /* 0x00000001fb007824 */ /* 0x004fe400078e020d */
[----:B------:R-:W-:-:S03]  /*1c2f0*/  IMAD.MOV.U32 R6, RZ, RZ, RZ ;  /* 0x000000ffff067224 */ /* 0x000fc600078e00ff */
[----:B------:R-:W-:-:S13]  /*1c300*/  ISETP.GE.OR P0, PT, R0, c[0x0][0x53c], !P6 ;  /* 0x00014f0000007a0c */ /* 0x000fda0007706670 */
[----:B----4-:R-:W-:Y:S01]  /*1c310*/  @!P0 MOV R2, 0x4 ;  /* 0x0000000400028802 */ /* 0x010fe20000000f00 */
[----:B------:R-:W-:-:S04]  /*1c320*/  @!P0 IMAD.MOV.U32 R4, RZ, RZ, 0x4 ;  /* 0x00000004ff048424 */ /* 0x000fc800078e00ff */
[----:B------:R-:W-:-:S04]  /*1c330*/  @!P0 IMAD.WIDE R4, R0, R4, c[0x0][0x580] ;  /* 0x0001600000048625 */ /* 0x000fc800078e0204 */
[----:B------:R-:W-:Y:S01]  /*1c340*/  @!P0 IMAD.WIDE R2, R0, R2, c[0x0][0x578] ;  /* 0x00015e0000028625 */ /* 0x000fe200078e0202 */
[----:B------:R-:W2:Y:S04]  /*1c350*/  @!P0 LDG.E R6, [R4.64] ;  /* 0x0000000604068981 */ /* 0x000ea8000c1e1900 */
[----:B------:R-:W2:Y:S01]  /*1c360*/  @!P0 LDG.E R7, [R2.64] ;  /* 0x0000000602078981 */ /* 0x000ea2000c1e1900 */
[C---:B------:R-:W-:Y:S02]  /*1c370*/  ISETP.GE.U32.AND P4, PT, R13.reuse, 0x10, PT ;  /* 0x000000100d00780c */ /* 0x040fe40003f86070 */
[C---:B------:R-:W-:Y:S02]  /*1c380*/  ISETP.GE.U32.AND P3, PT, R13.reuse, 0x8, PT ;  /* 0x000000080d00780c */ /* 0x040fe40003f66070 */
[----:B------:R-:W-:-:S02]  /*1c390*/  ISETP.GE.U32.AND P2, PT, R13, 0x4, PT ;  /* 0x000000040d00780c */ /* 0x000fc40003f46070 */
[C---:B------:R-:W-:Y:S02]  /*1c3a0*/  ISETP.GE.U32.AND P1, PT, R13.reuse, 0x2, PT ;  /* 0x000000020d00780c */ /* 0x040fe40003f26070 */
[----:B------:R-:W-:Y:S02]  /*1c3b0*/  ISETP.NE.AND P5, PT, R13, RZ, PT ;  /* 0x000000ff0d00720c */ /* 0x000fe40003fa5270 */
[----:B------:R-:W-:Y:S01]  /*1c3c0*/  MOV R12, RZ ;  /* 0x000000ff000c7202 */ /* 0x000fe20000000f00 */
[----:B--2---:R-:W-:Y:S01]  /*1c3d0*/  IMAD R4, R7, R6, RZ ;  /* 0x0000000607047224 */ /* 0x004fe200078e02ff */
[----:B------:R-:W-:Y:S07]  /*1c3e0*/  BRA.DIV ~URZ, `(.L_x_1154) ;  /* 0x00001ff27f007947 */ /* 0x000fee000b800000 */
[----:B------:R2:W4:Y:S02]  /*1c3f0*/  SHFL.UP PT, R5, R4, 0x1, RZ ;  /* 0x0420000004057989 */ /* 0x00052400000e00ff */
.L_x_1202:
[----:B----4-:R-:W-:-:S04]  /*1c400*/  SEL R5, R5, RZ, P5 ;  /* 0x000000ff05057207 */ /* 0x010fc80002800000 */
[----:B--2---:R-:W-:Y:S01]  /*1c410*/  IADD3 R4, R4, R5, RZ ;  /* 0x0000000504047210 */ /* 0x004fe20007ffe0ff */
[----:B------:R-:W-:Y:S05]  /*1c420*/  BRA.DIV ~URZ, `(.L_x_1155) ;  /* 0x000020027f007947 */ /* 0x000fea000b800000 */
        /* <DEDUP_REMOVED lines=12> */
[----:B------:R2:W4:Y:S02]  /*1c4f0*/  SHFL.IDX PT, R0, R4, 0x1f, 0x1f ;  /* 0x03e01f0004007f89 */ /* 0x00052400000e0000 */
.L_x_1203:
[----:B----4-:R-:W-:Y:S01]  /*1c500*/  IMAD R0, R0, c[0x0][0x538], RZ ;  /* 0x00014e0000007a24 */ /* 0x010fe200078e02ff */
[----:B------:R-:W-:Y:S04]  /*1c510*/  BSSY B1, `(.L_x_1156) ;  /* 0x00000c4000017945 */ /* 0x000fe80003800000 */
[----:B------:R-:W-:-:S04]  /*1c520*/  IADD3 R8, R0, R8, RZ ;  /* 0x0000000800087210 */ /* 0x000fc80007ffe0ff */
[----:B---3--:R-:W-:-:S13]  /*1c530*/  ISETP.GT.AND P0, PT, R8, R10, PT ;  /* 0x0000000a0800720c */ /* 0x008fda0003f04270 */
[----:B------:R-:W-:Y:S05]  /*1c540*/  @P0 BRA `(.L_x_1157) ;  /* 0x0000024000000947 */ /* 0x000fea0003800000 */
.L_x_1161:
[----:B------:R-:W-:-:S04]  /*1c550*/  IADD3 R0, R251, 0x1f, RZ ;  /* 0x0000001ffb007810 */ /* 0x000fc80007ffe0ff */
[----:B------:R-:W-:-:S13]  /*1c560*/  ISETP.GE.AND P0, PT, R0, c[0x0][0x53c], PT ;  /* 0x00014f0000007a0c */ /* 0x000fda0003f06270 */
[----:B------:R-:W-:Y:S05]  /*1c570*/  @P0 BRA `(.L_x_1158) ;  /* 0x00000b9000000947 */ /* 0x000fea0003800000 */
[----:B------:R-:W-:Y:S01]  /*1c580*/  MOV R251, R0 ;  /* 0x0000000000fb7202 */ /* 0x000fe20000000f00 */
[----:B------:R-:W-:-:S03]  /*1c590*/  CS2R R6, SRZ ;  /* 0x0000000000067805 */ /* 0x000fc6000001ff00 */
[----:B------:R-:W-:-:S04]  /*1c5a0*/  IADD3 R0, R251, R13, RZ ;  /* 0x0000000dfb007210 */ /* 0x000fc80007ffe0ff */
[----:B------:R-:W-:-:S13]  /*1c5b0*/  ISETP.GE.OR P0, PT, R0, c[0x0][0x53c], !P6 ;  /* 0x00014f0000007a0c */ /* 0x000fda0007706670 */
[----:B--2---:R-:W-:Y:S02]  /*1c5c0*/  @!P0 MOV R4, 0x4 ;  /* 0x0000000400048802 */ /* 0x004fe40000000f00 */
[----:B------:R-:W-:-:S03]  /*1c5d0*/  @!P0 MOV R2, 0x4 ;  /* 0x0000000400028802 */ /* 0x000fc60000000f00 */
[----:B------:R-:W-:-:S04]  /*1c5e0*/  @!P0 IMAD.WIDE R4, R0, R4, c[0x0][0x580] ;  /* 0x0001600000048625 */ /* 0x000fc800078e0204 */
[----:B------:R-:W-:Y:S01]  /*1c5f0*/  @!P0 IMAD.WIDE R2, R0, R2, c[0x0][0x578] ;  /* 0x00015e0000028625 */ /* 0x000fe200078e0202 */
[----:B------:R-:W2:Y:S04]  /*1c600*/  @!P0 LDG.E R6, [R4.64] ;  /* 0x0000000604068981 */ /* 0x000ea8000c1e1900 */
[----:B------:R-:W2:Y:S02]  /*1c610*/  @!P0 LDG.E R7, [R2.64] ;  /* 0x0000000602078981 */ /* 0x000ea4000c1e1900 */
[----:B--2---:R-:W-:Y:S01]  /*1c620*/  IMAD R0, R7, R6, RZ ;  /* 0x0000000607007224 */ /* 0x004fe200078e02ff */
[----:B------:R-:W-:Y:S05]  /*1c630*/  BRA.DIV ~URZ, `(.L_x_1159) ;  /* 0x00001fe27f007947 */ /* 0x000fea000b800000 */
[----:B------:R2:W3:Y:S02]  /*1c640*/  SHFL.UP PT, R2, R0, 0x1, RZ ;  /* 0x0420000000027989 */ /* 0x0004e400000e00ff */
.L_x_1204:
[----:B---3--:R-:W-:-:S04]  /*1c650*/  SEL R2, R2, RZ, P5 ;  /* 0x000000ff02027207 */ /* 0x008fc80002800000 */
        /* <DEDUP_REMOVED lines=14> */
[----:B------:R2:W3:Y:S02]  /*1c740*/  SHFL.IDX PT, R0, R4, 0x1f, 0x1f ;  /* 0x03e01f0004007f89 */ /* 0x0004e400000e0000 */
.L_x_1205:
[----:B---3--:R-:W-:-:S05]  /*1c750*/  IMAD R0, R0, c[0x0][0x538], RZ ;  /* 0x00014e0000007a24 */ /* 0x008fca00078e02ff */
[----:B------:R-:W-:-:S04]  /*1c760*/  IADD3 R8, R0, R8, RZ ;  /* 0x0000000800087210 */ /* 0x000fc80007ffe0ff */
[----:B------:R-:W-:-:S13]  /*1c770*/  ISETP.GT.AND P0, PT, R8, R10, PT ;  /* 0x0000000a0800720c */ /* 0x000fda0003f04270 */
[----:B-12---:R-:W-:Y:S05]  /*1c780*/  @!P0 BRA `(.L_x_1161) ;  /* 0xfffffdc000008947 */ /* 0x006fea000383ffff */
.L_x_1157:
[----:B------:R-:W-:-:S05]  /*1c790*/  IADD3 R8, -R0, R8, RZ ;  /* 0x0000000800087210 */ /* 0x000fca0007ffe1ff */
[----:B------:R-:W-:-:S05]  /*1c7a0*/  IMAD R0, R4, c[0x0][0x538], R8 ;  /* 0x00014e0004007a24 */ /* 0x000fca00078e0208 */
[----:B------:R-:W-:Y:S01]  /*1c7b0*/  ISETP.GT.AND P0, PT, R0, R10, PT ;  /* 0x0000000a0000720c */ /* 0x000fe20003f04270 */
[----:B------:R-:W-:-:S12]  /*1c7c0*/  BRA.DIV ~URZ, `(.L_x_1162) ;  /* 0x000020727f007947 */ /* 0x000fd8000b800000 */
[----:B------:R-:W-:-:S04]  /*1c7d0*/  VOTE.ANY R11, PT, !P0 ;  /* 0x00000000000b7806 */ /* 0x000fc800040e0100 */
.L_x_1206:
[----:B------:R-:W3:Y:S02]  /*1c7e0*/  POPC R0, R11 ;  /* 0x0000000b00007309 */ /* 0x000ee40000000000 */
[----:B---3--:R-:W-:Y:S01]  /*1c7f0*/  IADD3 R251, R0, R251, RZ ;  /* 0x000000fb00fb7210 */ /* 0x008fe20007ffe0ff */
[----:B------:R-:W-:Y:S05]  /*1c800*/  BRA.DIV ~URZ, `(.L_x_1163) ;  /* 0x000020827f007947 */ /* 0x000fea000b800000 */
[----:B------:R3:W4:Y:S04]  /*1c810*/  SHFL.IDX PT, R6, R6, R0, 0x1f ;  /* 0x00001f0006067589 */ /* 0x00072800000e0000 */
[----:B------:R3:W1:Y:S02]  /*1c820*/  SHFL.IDX PT, R7, R7, R0, 0x1f ;  /* 0x00001f0007077589 */ /* 0x00066400000e0000 */
.L_x_1207:
[----:B------:R-:W-:Y:S01]  /*1c830*/  ISETP.NE.AND P0, PT, R11, RZ, PT ;  /* 0x000000ff0b00720c */ /* 0x000fe20003f05270 */
[----:B------:R-:W-:-:S12]  /*1c840*/  BSSY B0, `(.L_x_1164) ;  /* 0x0000005000007945 */ /* 0x000fd80003800000 */
[----:B------:R-:W-:Y:S05]  /*1c850*/  @!P0 BRA `(.L_x_1165) ;  /* 0x0000003000008947 */ /* 0x000fea0003800000 */
[----:B---3--:R-:W-:Y:S01]  /*1c860*/  IADD3 R0, R0, -0x1, RZ ;  /* 0xffffffff00007810 */ /* 0x008fe20007ffe0ff */
[----:B------:R-:W-:Y:S05]  /*1c870*/  BRA.DIV ~URZ, `(.L_x_1166) ;  /* 0x000020e27f007947 */ /* 0x000fea000b800000 */
[----:B------:R3:W2:Y:S02]  /*1c880*/  SHFL.IDX PT, R12, R4, R0, 0x1f ;  /* 0x00001f00040c7589 */ /* 0x0006a400000e0000 */
.L_x_1165:
[----:B------:R-:W-:Y:S05]  /*1c890*/  BSYNC B0 ;  /* 0x0000000000007941 */ /* 0x000fea0003800000 */
.L_x_1164:
[----:B-1----:R-:W-:Y:S01]  /*1c8a0*/  ISETP.NE.AND P0, PT, R7, 0x1, PT ;  /* 0x000000010700780c */ /* 0x002fe20003f05270 */
[----:B--2---:R-:W-:Y:S01]  /*1c8b0*/  IMAD R248, R12, c[0x0][0x538], R8 ;  /* 0x00014e000cf87a24 */ /* 0x004fe200078e0208 */
[----:B------:R-:W-:Y:S04]  /*1c8c0*/  BSSY B0, `(.L_x_1167) ;  /* 0x0000081000007945 */ /* 0x000fe80003800000 */
[----:B------:R-:W-:-:S07]  /*1c8d0*/  IADD3 R3, -R248, R10, RZ ;  /* 0x0000000af8037210 */ /* 0x000fce0007ffe1ff */
[----:B------:R-:W-:Y:S05]  /*1c8e0*/  @!P0 BRA `(.L_x_1168) ;  /* 0x000003e000008947 */ /* 0x000fea0003800000 */
[-C--:B----4-:R-:W-:Y:S01]  /*1c8f0*/  IABS R2, R6.reuse ;  /* 0x0000000600027213 */ /* 0x090fe20000000000 */
[----:B------:R-:W-:Y:S01]  /*1c900*/  IMAD.MOV.U32 R8, RZ, RZ, RZ ;  /* 0x000000ffff087224 */ /* 0x000fe200078e00ff */
[----:B------:R-:W-:Y:S02]  /*1c910*/  IABS R10, R6 ;  /* 0x00000006000a7213 */ /* 0x000fe40000000000 */
[----:B---3--:R-:W1:Y:S08]  /*1c920*/  I2F.RP R0, R2 ;  /* 0x0000000200007306 */ /* 0x008e700000209400 */
        /* <DEDUP_REMOVED lines=58> */
.L_x_1168:
[----:B---3--:R-:W-:-:S04]  /*1ccd0*/  IMAD.MOV.U32 R4, RZ, RZ, 0x4 ;  /* 0x00000004ff047424 */ /* 0x008fc800078e00ff */
[----:B------:R-:W-:-:S05]  /*1cce0*/  IMAD.WIDE R4, R251, R4, c[0x0][0x590] ;  /* 0x00016400fb047625 */ /* 0x000fca00078e0204 */
        /* <DEDUP_REMOVED lines=62> */
.L_x_1169:
[----:B------:R-:W-:Y:S05]  /*1d0d0*/  BSYNC B0 ;  /* 0x0000000000007941 */ /* 0x000fea0003800000 */
.L_x_1167:
[----:B------:R-:W-:-:S04]  /*1d0e0*/  LOP3.LUT R2, RZ, R2, RZ, 0x33, !PT ;  /* 0x00000002ff027212 */ /* 0x000fc800078e33ff */
[----:B------:R-:W-:Y:S01]  /*1d0f0*/  IADD3 R249, R2, R6, RZ ;  /* 0x0000000602f97210 */ /* 0x000fe20007ffe0ff */
[----:B------:R-:W-:Y:S05]  /*1d100*/  BRA `(.L_x_1170) ;  /* 0x0000004000007947 */ /* 0x000fea0003800000 */
.L_x_1158:
[----:B------:R-:W-:Y:S01]  /*1d110*/  IMAD.MOV.U32 R248, RZ, RZ, R10 ;  /* 0x000000fffff87224 */ /* 0x000fe200078e000a */
[----:B------:R-:W-:Y:S01]  /*1d120*/  MOV R250, RZ ;  /* 0x000000ff00fa7202 */ /* 0x000fe20000000f00 */
[----:B------:R-:W-:Y:S01]  /*1d130*/  IMAD.MOV.U32 R249, RZ, RZ, RZ ;  /* 0x000000fffff97224 */ /* 0x000fe200078e00ff */
[----:B------:R-:W-:Y:S02]  /*1d140*/  MOV R251, c[0x0][0x53c] ;  /* 0x00014f0000fb7a02 */ /* 0x000fe40000000f00 */
.L_x_1170:
[----:B------:R-:W-:Y:S05]  /*1d150*/  BSYNC B1 ;  /* 0x0000000000017941 */ /* 0x000fea0003800000 */
.L_x_1156:
[----:B------:R-:W-:Y:S01]  /*1d160*/  WARPSYNC 0xffffffff ;  /* 0xffffffff00007948 */ /* 0x000fe20003800000 */
[----:B------:R-:W-:Y:S01]  /*1d170*/  BAR.SYNC.DEFER_BLOCKING 0x4, 0x100 ;  /* 0x0104000000007b1d */ /* 0x000fe20000010000 */
[----:B------:R-:W-:-:S13]  /*1d180*/  ISETP.NE.AND P0, PT, R13, RZ, PT ;  /* 0x000000ff0d00720c */ /* 0x000fda0003f05270 */
[----:B------:R3:W-:Y:S04]  /*1d190*/  @!P0 STS.128 [0x18100], R248 ;  /* 0x018100f8ff008388 */ /* 0x0007e80000000c00 */
[----:B------:R-:W-:Y:S06]  /*1d1a0*/  BAR.ARV 0x5, 0x100 ;  /* 0x0144000000007b1d */ /* 0x000fec0000002000 */
.L_x_1151:
[----:B--2---:R-:W-:-:S13]  /*1d1b0*/  ISETP.GE.AND P0, PT, R251, c[0x0][0x53c], PT ;  /* 0x00014f00fb007a0c */ /* 0x004fda0003f06270 */
[----:B-1-34-:R-:W-:Y:S01]  /*1d1c0*/  @P0 CALL.REL.NOINC `(.L_x_1171) ;  /* 0x0000001000000944 */ /* 0x01afe20003c00000 */
[----:B------:R-:W-:Y:S05]  /*1d1d0*/  BRA `(.L_x_1172) ;  /* 0xfffe482000007947 */ /* 0x000fea000383ffff */
.L_x_1171:
[----:B------:R-:W-:Y:S05]  /*1d1e0*/  EXIT ;  /* 0x000000000000794d */ /* 0x000fea0003800000 */
.L_x_1002:
[----:B------:R-:W-:Y:S01]  /*1d1f0*/  IMAD.MOV.U32 R0, RZ, RZ, R4 ;  /* 0x000000ffff007224 */ /* 0x000fe200078e0004 */
[----:B------:R-:W-:Y:S02]  /*1d200*/  MOV R2, 0x1 ;  /* 0x0000000100027802 */ /* 0x000fe40000000f00 */
[----:B------:R-:W-:Y:S02]  /*1d210*/  MOV R3, 0x1d230 ;  /* 0x0001d23000037802 */ /* 0x000fe40000000f00 */
[----:B--2---:R-:W-:Y:S05]  /*1d220*/  CALL.REL.NOINC `($__internal_24_$__cuda_sm70_shflsync_up_p) ;  /* 0x0000184000007944 */ /* 0x004fea0003c00000 */
[----:B------:R-:W-:Y:S01]  /*1d230*/  MOV R0, R5 ;  /* 0x0000000500007202 */ /* 0x000fe20000000f00 */
[----:B------:R-:W-:Y:S05]  /*1d240*/  BRA `(.L_x_1173) ;  /* 0xfffe321000007947 */ /* 0x000fea000383ffff */
.L_x_1003:
[----:B------:R-:W-:Y:S01]  /*1d250*/  IMAD.MOV.U32 R0, RZ, RZ, R4 ;  /* 0x000000ffff007224 */ /* 0x000fe200078e0004 */
[----:B------:R-:W-:Y:S02]  /*1d260*/  MOV R2, 0x2 ;  /* 0x0000000200027802 */ /* 0x000fe40000000f00 */
[----:B------:R-:W-:Y:S02]  /*1d270*/  MOV R3, 0x1d290 ;  /* 0x0001d29000037802 */ /* 0x000fe40000000f00 */
[----:B--2---:R-:W-:Y:S05]  /*1d280*/  CALL.REL.NOINC `($__internal_24_$__cuda_sm70_shflsync_up_p) ;  /* 0x000017e000007944 */ /* 0x004fea0003c00000 */
[----:B------:R-:W-:Y:S02]  /*1d290*/  SEL R5, R5, RZ, P4 ;  /* 0x000000ff05057207 */ /* 0x000fe40002000000 */
[----:B------:R-:W-:Y:S02]  /*1d2a0*/  MOV R2, 0x4 ;  /* 0x0000000400027802 */ /* 0x000fe40000000f00 */
[----:B------:R-:W-:Y:S01]  /*1d2b0*/  MOV R3, 0x1d2f0 ;  /* 0x0001d2f000037802 */ /* 0x000fe20000000f00 */
[----:B------:R-:W-:-:S04]  /*1d2c0*/  IMAD.IADD R4, R4, 0x1, R5 ;  /* 0x0000000104047824 */ /* 0x000fc800078e0205 */
[----:B------:R-:W-:Y:S02]  /*1d2d0*/  IMAD.MOV.U32 R0, RZ, RZ, R4 ;  /* 0x000000ffff007224 */ /* 0x000fe400078e0004 */
[----:B------:R-:W-:Y:S05]  /*1d2e0*/  CALL.REL.NOINC `($__internal_24_$__cuda_sm70_shflsync_up_p) ;  /* 0x0000178000007944 */ /* 0x000fea0003c00000 */
        /* <DEDUP_REMOVED lines=15> */
[----:B------:R-:W-:Y:S02]  /*1d3e0*/  IMAD.IADD R4, R4, 0x1, R5 ;  /* 0x0000000104047824 */ /* 0x000fe400078e0205 */
[----:B------:R-:W-:Y:S02]  /*1d3f0*/  IMAD.MOV.U32 R5, RZ, RZ, 0x1f ;  /* 0x0000001fff057424 */ /* 0x000fe400078e00ff */
[----:B------:R-:W-:Y:S02]  /*1d400*/  IMAD.MOV.U32 R9, RZ, RZ, R4 ;  /* 0x000000ffff097224 */ /* 0x000fe400078e0004 */
[----:B------:R-:W-:Y:S05]  /*1d410*/  CALL.REL.NOINC `($__internal_23_$__cuda_sm70_shflsync_idx_p) ;  /* 0x0000160000007944 */ /* 0x000fea0003c00000 */
[----:B------:R-:W-:Y:S01]  /*1d420*/  MOV R0, R5 ;  /* 0x0000000500007202 */ /* 0x000fe20000000f00 */
[----:B------:R-:W-:Y:S05]  /*1d430*/  BRA `(.L_x_1174) ;  /* 0xfffe312000007947 */ /* 0x000fea000383ffff */
.L_x_1005:
[----:B------:R-:W-:Y:S02]  /*1d440*/  SEL R0, RZ, 0x1, P0 ;  /* 0x00000001ff007807 */ /* 0x000fe40000000000 */
[----:B------:R-:W-:-:S02]  /*1d450*/  MOV R2, 0x1d470 ;  /* 0x0001d47000027802 */ /* 0x000fc40000000f00 */
[----:B--2---:R-:W-:Y:S05]  /*1d460*/  CALL.REL.NOINC `($__internal_25_$__cuda_sm70_votesync_ballot) ;  /* 0x0000167000007944 */ /* 0x004fea0003c00000 */
[----:B------:R-:W-:Y:S01]  /*1d470*/  MOV R7, R0 ;  /* 0x0000000000077202 */ /* 0x000fe20000000f00 */
[----:B------:R-:W-:Y:S05]  /*1d480*/  BRA `(.L_x_1175) ;  /* 0xfffe316000007947 */ /* 0x000fea000383ffff */
.L_x_1006:
[----:B------:R-:W-:Y:S01]  /*1d490*/  IMAD.MOV.U32 R9, RZ, RZ, R10 ;  /* 0x000000ffff097224 */ /* 0x000fe200078e000a */
[----:B------:R-:W-:Y:S01]  /*1d4a0*/  MOV R5, R0 ;  /* 0x0000000000057202 */ /* 0x000fe20000000f00 */
[----:B------:R-:W-:Y:S01]  /*1d4b0*/  IMAD.MOV.U32 R3, RZ, RZ, 0x1f ;  /* 0x0000001fff037424 */ /* 0x000fe200078e00ff */
[----:B------:R-:W-:-:S02]  /*1d4c0*/  MOV R2, 0x1d4e0 ;  /* 0x0001d4e000027802 */ /* 0x000fc40000000f00 */
[----:B------:R-:W-:Y:S05]  /*1d4d0*/  CALL.REL.NOINC `($__internal_23_$__cuda_sm70_shflsync_idx_p) ;  /* 0x0000154000007944 */ /* 0x000fea0003c00000 */
[----:B------:R-:W-:Y:S01]  /*1d4e0*/  IMAD.MOV.U32 R12, RZ, RZ, R5 ;  /* 0x000000ffff0c7224 */ /* 0x000fe200078e0005 */
[----:B------:R-:W-:Y:S01]  /*1d4f0*/  MOV R9, R8 ;  /* 0x0000000800097202 */ /* 0x000fe20000000f00 */
[----:B------:R-:W-:Y:S01]  /*1d500*/  IMAD.MOV.U32 R6, RZ, RZ, RZ ;  /* 0x000000ffff067224 */ /* 0x000fe200078e00ff */
[----:B------:R-:W-:Y:S01]  /*1d510*/  MOV R5, R0 ;  /* 0x0000000000057202 */ /* 0x000fe20000000f00 */
[----:B------:R-:W-:Y:S01]  /*1d520*/  IMAD.MOV.U32 R3, RZ, RZ, 0x1f ;  /* 0x0000001fff037424 */ /* 0x000fe200078e00ff */
[----:B------:R-:W-:-:S02]  /*1d530*/  MOV R2, 0x1d550 ;  /* 0x0001d55000027802 */ /* 0x000fc40000000f00 */
[----:B------:R-:W-:Y:S05]  /*1d540*/  CALL.REL.NOINC `($__internal_23_$__cuda_sm70_shflsync_idx_p) ;  /* 0x000014d000007944 */ /* 0x000fea0003c00000 */
[----:B------:R-:W-:Y:S01]  /*1d550*/  MOV R10, R5 ;  /* 0x00000005000a7202 */ /* 0x000fe20000000f00 */
[----:B------:R-:W-:Y:S05]  /*1d560*/  BRA `(.L_x_1176) ;  /* 0xfffe30e000007947 */ /* 0x000fea000383ffff */
.L_x_1009:
[----:B------:R-:W-:Y:S01]  /*1d570*/  IMAD.MOV.U32 R9, RZ, RZ, R4 ;  /* 0x000000ffff097224 */ /* 0x000fe200078e0004 */
[----:B------:R-:W-:-:S02]  /*1d580*/  MOV R3, 0x1f ;  /* 0x0000001f00037802 */ /* 0x000fc40000000f00 */
[----:B------:R-:W-:Y:S02]  /*1d590*/  MOV R2, 0x1d5b0 ;  /* 0x0001d5b000027802 */ /* 0x000fe40000000f00 */
[----:B-123--:R-:W-:Y:S05]  /*1d5a0*/  CALL.REL.NOINC `($__internal_23_$__cuda_sm70_shflsync_idx_p) ;  /* 0x0000147000007944 */ /* 0x00efea0003c00000 */
[----:B------:R-:W-:Y:S01]  /*1d5b0*/  MOV R6, R5 ;  /* 0x0000000500067202 */ /* 0x000fe20000000f00 */
[----:B------:R-:W-:Y:S05]  /*1d5c0*/  BRA `(.L_x_1008) ;  /* 0xfffe30e000007947 */ /* 0x000fea000383ffff */
.L_x_1048:
[----:B------:R-:W-:Y:S01]  /*1d5d0*/  IMAD.MOV.U32 R9, RZ, RZ, R13 ;  /* 0x000000ffff097224 */ /* 0x000fe200078e000d */
[----:B------:R-:W-:Y:S01]  /*1d5e0*/  MOV R5, RZ ;  /* 0x000000ff00057202 */ /* 0x000fe20000000f00 */
[----:B------:R-:W-:Y:S01]  /*1d5f0*/  IMAD.MOV.U32 R3, RZ, RZ, 0x181f ;  /* 0x0000181fff037424 */ /* 0x000fe200078e00ff */
[----:B------:R-:W-:Y:S02]  /*1d600*/  MOV R2, 0x1d620 ;  /* 0x0001d62000027802 */ /* 0x000fe40000000f00 */
[----:B-----5:R-:W-:Y:S05]  /*1d610*/  CALL.REL.NOINC `($__internal_23_$__cuda_sm70_shflsync_idx_p) ;  /* 0x0000140000007944 */ /* 0x020fea0003c00000 */
[----:B------:R-:W-:Y:S01]  /*1d620*/  MOV R10, R5 ;  /* 0x00000005000a7202 */ /* 0x000fe20000000f00 */
[----:B------:R-:W-:Y:S05]  /*1d630*/  BRA `(.L_x_1177) ;  /* 0xfffea88000007947 */ /* 0x000fea000383ffff */
.L_x_1049:
[----:B------:R-:W-:Y:S01]  /*1d640*/  IMAD.MOV.U32 R9, RZ, RZ, R15 ;  /* 0x000000ffff097224 */ /* 0x000fe200078e000f */
[----:B------:R-:W-:Y:S01]  /*1d650*/  MOV R5, RZ ;  /* 0x000000ff00057202 */ /* 0x000fe20000000f00 */
[----:B------:R-:W-:Y:S01]  /*1d660*/  IMAD.MOV.U32 R3, RZ, RZ, 0x181f ;  /* 0x0000181fff037424 */ /* 0x000fe200078e00ff */
[----:B------:R-:W-:Y:S02]  /*1d670*/  MOV R2, 0x1d690 ;  /* 0x0001d69000027802 */ /* 0x000fe40000000f00 */
[----:B-12--5:R-:W-:Y:S05]  /*1d680*/  CALL.REL.NOINC `($__internal_23_$__cuda_sm70_shflsync_idx_p) ;  /* 0x0000139000007944 */ /* 0x026fea0003c00000 */
[----:B------:R-:W-:Y:S01]  /*1d690*/  MOV R0, R5 ;  /* 0x0000000500007202 */ /* 0x000fe20000000f00 */
[----:B------:R-:W-:Y:S05]  /*1d6a0*/  BRA `(.L_x_1178) ;  /* 0xfffea83000007947 */ /* 0x000fea000383ffff */
.L_x_1052:
[----:B--2---:R-:W-:Y:S01]  /*1d6b0*/  IMAD.MOV.U32 R9, RZ, RZ, R13 ;  /* 0x000000ffff097224 */ /* 0x004fe200078e000d */
[----:B------:R-:W-:Y:S01]  /*1d6c0*/  MOV R5, 0x1 ;  /* 0x0000000100057802 */ /* 0x000fe20000000f00 */
[----:B------:R-:W-:Y:S01]  /*1d6d0*/  IMAD.MOV.U32 R3, RZ, RZ, 0x181f ;  /* 0x0000181fff037424 */ /* 0x000fe200078e00ff */
[----:B------:R-:W-:-:S02]  /*1d6e0*/  MOV R2, 0x1d700 ;  /* 0x0001d70000027802 */ /* 0x000fc40000000f00 */
[----:B-1--45:R-:W-:Y:S05]  /*1d6f0*/  CALL.REL.NOINC `($__internal_23_$__cuda_sm70_shflsync_idx_p) ;  /* 0x0000132000007944 */ /* 0x032fea0003c00000 */
[----:B------:R-:W-:Y:S01]  /*1d700*/  IMAD.MOV.U32 R10, RZ, RZ, R5 ;  /* 0x000000ffff0a7224 */ /* 0x000fe200078e0005 */
[----:B------:R-:W-:Y:S01]  /*1d710*/  MOV R5, 0x1 ;  /* 0x0000000100057802 */ /* 0x000fe20000000f00 */
[----:B------:R-:W-:Y:S01]  /*1d720*/  IMAD.MOV.U32 R9, RZ, RZ, R15 ;  /* 0x000000ffff097224 */ /* 0x000fe200078e000f */
[----:B------:R-:W-:-:S02]  /*1d730*/  MOV R3, 0x181f ;  /* 0x0000181f00037802 */ /* 0x000fc40000000f00 */
[----:B------:R-:W-:Y:S02]  /*1d740*/  MOV R2, 0x1d760 ;  /* 0x0001d76000027802 */ /* 0x000fe40000000f00 */
[----:B------:R-:W-:Y:S05]  /*1d750*/  CALL.REL.NOINC `($__internal_23_$__cuda_sm70_shflsync_idx_p) ;  /* 0x000012c000007944 */ /* 0x000fea0003c00000 */
[----:B------:R-:W-:Y:S01]  /*1d760*/  MOV R0, R5 ;  /* 0x0000000500007202 */ /* 0x000fe20000000f00 */
[----:B------:R-:W-:Y:S05]  /*1d770*/  BRA `(.L_x_1179) ;  /* 0xfffea8d000007947 */ /* 0x000fea000383ffff */
.L_x_1055:
[----:B---3--:R-:W-:Y:S01]  /*1d780*/  IMAD.MOV.U32 R9, RZ, RZ, R13 ;  /* 0x000000ffff097224 */ /* 0x008fe200078e000d */
[----:B------:R-:W-:Y:S01]  /*1d790*/  MOV R5, 0x2 ;  /* 0x0000000200057802 */ /* 0x000fe20000000f00 */
[----:B------:R-:W-:Y:S01]  /*1d7a0*/  IMAD.MOV.U32 R3, RZ, RZ, 0x181f ;  /* 0x0000181fff037424 */ /* 0x000fe200078e00ff */
[----:B------:R-:W-:Y:S02]  /*1d7b0*/  MOV R2, 0x1d7d0 ;  /* 0x0001d7d000027802 */ /* 0x000fe40000000f00 */
[----:B-12-45:R-:W-:Y:S05]  /*1d7c0*/  CALL.REL.NOINC `($__internal_23_$__cuda_sm70_shflsync_idx_p) ;  /* 0x0000125000007944 */ /* 0x036fea0003c00000 */
[----:B------:R-:W-:Y:S01]  /*1d7d0*/  MOV R10, R5 ;  /* 0x00000005000a7202 */ /* 0x000fe20000000f00 */
[----:B------:R-:W-:Y:S05]  /*1d7e0*/  BRA `(.L_x_1180) ;  /* 0xfffea99000007947 */ /* 0x000fea000383ffff */
.L_x_1056:
[----:B------:R-:W-:Y:S01]  /*1d7f0*/  IMAD.MOV.U32 R9, RZ, RZ, R15 ;  /* 0x000000ffff097224 */ /* 0x000fe200078e000f */
[----:B------:R-:W-:Y:S01]  /*1d800*/  MOV R5, 0x2 ;  /* 0x0000000200057802 */ /* 0x000fe20000000f00 */
[----:B------:R-:W-:Y:S01]  /*1d810*/  IMAD.MOV.U32 R3, RZ, RZ, 0x181f ;  /* 0x0000181fff037424 */ /* 0x000fe200078e00ff */
[----:B------:R-:W-:Y:S02]  /*1d820*/  MOV R2, 0x1d840 ;  /* 0x0001d84000027802 */ /* 0x000fe40000000f00 */
[----:B-12345:R-:W-:Y:S05]  /*1d830*/  CALL.REL.NOINC `($__internal_23_$__cuda_sm70_shflsync_idx_p) ;  /* 0x000011e000007944 */ /* 0x03efea0003c00000 */
[----:B------:R-:W-:Y:S01]  /*1d840*/  MOV R0, R5 ;  /* 0x0000000500007202 */ /* 0x000fe20000000f00 */
[----:B------:R-:W-:Y:S05]  /*1d850*/  BRA `(.L_x_1181) ;  /* 0xfffea94000007947 */ /* 0x000fea000383ffff */
.L_x_1059:
[----:B-1----:R-:W-:Y:S01]  /*1d860*/  IMAD.MOV.U32 R9, RZ, RZ, R13 ;  /* 0x000000ffff097224 */ /* 0x002fe200078e000d */
[----:B------:R-:W-:Y:S01]  /*1d870*/  MOV R5, 0x3 ;  /* 0x0000000300057802 */ /* 0x000fe20000000f00 */
[----:B------:R-:W-:Y:S01]  /*1d880*/  IMAD.MOV.U32 R3, RZ, RZ, 0x181f ;  /* 0x0000181fff037424 */ /* 0x000fe200078e00ff */
[----:B------:R-:W-:-:S02]  /*1d890*/  MOV R2, 0x1d8b0 ;  /* 0x0001d8b000027802 */ /* 0x000fc40000000f00 */
[----:B--2345:R-:W-:Y:S05]  /*1d8a0*/  CALL.REL.NOINC `($__internal_23_$__cuda_sm70_shflsync_idx_p) ;  /* 0x0000117000007944 */ /* 0x03cfea0003c00000 */
        /* <DEDUP_REMOVED lines=8> */
.L_x_1110:
[----:B------:R-:W-:Y:S01]  /*1d930*/  IMAD.MOV.U32 R2, RZ, RZ, R236 ;  /* 0x000000ffff027224 */ /* 0x000fe200078e00ec */
[----:B------:R-:W-:Y:S02]  /*1d940*/  MOV R5, 0x2 ;  /* 0x0000000200057802 */ /* 0x000fe40000000f00 */
[----:B------:R-:W-:Y:S02]  /*1d950*/  MOV R3, 0x1d970 ;  /* 0x0001d97000037802 */ /* 0x000fe40000000f00 */
[----:B------:R-:W-:Y:S05]  /*1d960*/  CALL.REL.NOINC `($__internal_22_$__cuda_sm70_shflsync_bfly_p) ;  /* 0x0000106000007944 */ /* 0x000fea0003c00000 */
[----:B------:R-:W-:Y:S01]  /*1d970*/  MOV R0, R5 ;  /* 0x0000000500007202 */ /* 0x000fe20000000f00 */
[----:B------:R-:W-:Y:S05]  /*1d980*/  BRA `(.L_x_1183) ;  /* 0xffffaaf000007947 */ /* 0x000fea000383ffff */
.L_x_1111:
[----:B------:R-:W-:Y:S01]  /*1d990*/  IMAD.MOV.U32 R2, RZ, RZ, R0 ;  /* 0x000000ffff027224 */ /* 0x000fe200078e0000 */
[----:B------:R-:W-:Y:S02]  /*1d9a0*/  MOV R5, 0x1 ;  /* 0x0000000100057802 */ /* 0x000fe40000000f00 */
[----:B------:R-:W-:Y:S02]  /*1d9b0*/  MOV R3, 0x1d9d0 ;  /* 0x0001d9d000037802 */ /* 0x000fe40000000f00 */
[----:B-1----:R-:W-:Y:S05]  /*1d9c0*/  CALL.REL.NOINC `($__internal_22_$__cuda_sm70_shflsync_bfly_p) ;  /* 0x0000100000007944 */ /* 0x002fea0003c00000 */
[----:B------:R-:W-:Y:S01]  /*1d9d0*/  FADD.FTZ R0, R0, R5 ;  /* 0x0000000500007221 */ /* 0x000fe20000010000 */
[----:B------:R-:W-:Y:S02]  /*1d9e0*/  MOV R2, R237 ;  /* 0x000000ed00027202 */ /* 0x000fe40000000f00 */
[----:B------:R-:W-:-:S02]  /*1d9f0*/  MOV R5, 0x2 ;  /* 0x0000000200057802 */ /* 0x000fc40000000f00 */
[----:B------:R-:W-:Y:S02]  /*1da00*/  MOV R3, 0x1da20 ;  /* 0x0001da2000037802 */ /* 0x000fe40000000f00 */
[----:B------:R-:W-:Y:S05]  /*1da10*/  CALL.REL.NOINC `($__internal_22_$__cuda_sm70_shflsync_bfly_p) ;  /* 0x00000fb000007944 */ /* 0x000fea0003c00000 */
[----:B------:R-:W-:Y:S01]  /*1da20*/  FADD.FTZ R4, R237, R5 ;  /* 0x00000005ed047221 */ /* 0x000fe20000010000 */
[----:B------:R-:W-:Y:S02]  /*1da30*/  MOV R5, 0x1 ;  /* 0x0000000100057802 */ /* 0x000fe40000000f00 */
[----:B------:R-:W-:Y:S02]  /*1da40*/  MOV R3, 0x1da70 ;  /* 0x0001da7000037802 */ /* 0x000fe40000000f00 */
[----:B------:R-:W-:Y:S02]  /*1da50*/  MOV R2, R4 ;  /* 0x0000000400027202 */ /* 0x000fe40000000f00 */
[----:B------:R-:W-:Y:S05]  /*1da60*/  CALL.REL.NOINC `($__internal_22_$__cuda_sm70_shflsync_bfly_p) ;  /* 0x00000f6000007944 */ /* 0x000fea0003c00000 */
[----:B------:R-:W-:Y:S01]  /*1da70*/  MOV R3, R5 ;  /* 0x0000000500037202 */ /* 0x000fe20000000f00 */
[----:B------:R-:W-:Y:S05]  /*1da80*/  BRA `(.L_x_1184) ;  /* 0xffffaa6000007947 */ /* 0x000fea000383ffff */
.L_x_1118:
[----:B-1-34-:R-:W-:Y:S01]  /*1da90*/  IMAD.MOV.U32 R9, RZ, RZ, R13 ;  /* 0x000000ffff097224 */ /* 0x01afe200078e000d */
[----:B------:R-:W-:Y:S01]  /*1daa0*/  MOV R5, RZ ;  /* 0x000000ff00057202 */ /* 0x000fe20000000f00 */
[----:B------:R-:W-:Y:S01]  /*1dab0*/  IMAD.MOV.U32 R3, RZ, RZ, 0x181f ;  /* 0x0000181fff037424 */ /* 0x000fe200078e00ff */
[----:B------:R-:W-:Y:S02]  /*1dac0*/  MOV R2, 0x1dae0 ;  /* 0x0001dae000027802 */ /* 0x000fe40000000f00 */
[----:B------:R-:W-:Y:S05]  /*1dad0*/  CALL.REL.NOINC `($__internal_23_$__cuda_sm70_shflsync_idx_p) ;  /* 0x00000f4000007944 */ /* 0x000fea0003c00000 */
[----:B------:R-:W-:Y:S01]  /*1dae0*/  MOV R7, R5 ;  /* 0x0000000500077202 */ /* 0x000fe20000000f00 */
[----:B------:R-:W-:Y:S05]  /*1daf0*/  BRA `(.L_x_1185) ;  /* 0xffffc34000007947 */ /* 0x000fea000383ffff */
.L_x_1119:
[----:B------:R-:W-:Y:S01]  /*1db00*/  IMAD.MOV.U32 R9, RZ, RZ, R14 ;  /* 0x000000ffff097224 */ /* 0x000fe200078e000e */
[----:B------:R-:W-:Y:S01]  /*1db10*/  MOV R5, RZ ;  /* 0x000000ff00057202 */ /* 0x000fe20000000f00 */
[----:B------:R-:W-:Y:S01]  /*1db20*/  IMAD.MOV.U32 R3, RZ, RZ, 0x181f ;  /* 0x0000181fff037424 */ /* 0x000fe200078e00ff */
[----:B------:R-:W-:-:S02]  /*1db30*/  MOV R2, 0x1db50 ;  /* 0x0001db5000027802 */ /* 0x000fc40000000f00 */
[----:B-12---:R-:W-:Y:S05]  /*1db40*/  CALL.REL.NOINC `($__internal_23_$__cuda_sm70_shflsync_idx_p) ;  /* 0x00000ed000007944 */ /* 0x006fea0003c00000 */
[----:B------:R-:W-:Y:S01]  /*1db50*/  MOV R2, R5 ;  /* 0x0000000500027202 */ /* 0x000fe20000000f00 */
[----:B------:R-:W-:Y:S05]  /*1db60*/  BRA `(.L_x_1186) ;  /* 0xffffc2f000007947 */ /* 0x000fea000383ffff */
.L_x_1122:
[----:B--2---:R-:W-:Y:S01]  /*1db70*/  IMAD.MOV.U32 R9, RZ, RZ, R13 ;  /* 0x000000ffff097224 */ /* 0x004fe200078e000d */
[----:B------:R-:W-:Y:S01]  /*1db80*/  MOV R5, 0x1 ;  /* 0x0000000100057802 */ /* 0x000fe20000000f00 */
[----:B------:R-:W-:Y:S01]  /*1db90*/  IMAD.MOV.U32 R3, RZ, RZ, 0x181f ;  /* 0x0000181fff037424 */ /* 0x000fe200078e00ff */
[----:B----4-:R-:W-:-:S02]  /*1dba0*/  MOV R2, 0x1dbc0 ;  /* 0x0001dbc000027802 */ /* 0x010fc40000000f00 */
[----:B-1-3--:R-:W-:Y:S05]  /*1dbb0*/  CALL.REL.NOINC `($__internal_23_$__cuda_sm70_shflsync_idx_p) ;  /* 0x00000e6000007944 */ /* 0x00afea0003c00000 */
        /* <DEDUP_REMOVED lines=8> */
.L_x_1125:
[----:B-1----:R-:W-:Y:S01]  /*1dc40*/  IMAD.MOV.U32 R9, RZ, RZ, R13 ;  /* 0x000000ffff097224 */ /* 0x002fe200078e000d */
[----:B------:R-:W-:Y:S01]  /*1dc50*/  MOV R5, 0x2 ;  /* 0x0000000200057802 */ /* 0x000fe20000000f00 */
[----:B------:R-:W-:Y:S01]  /*1dc60*/  IMAD.MOV.U32 R3, RZ, RZ, 0x181f ;  /* 0x0000181fff037424 */ /* 0x000fe200078e00ff */
[----:B----4-:R-:W-:Y:S02]  /*1dc70*/  MOV R2, 0x1dc90 ;  /* 0x0001dc9000027802 */ /* 0x010fe40000000f00 */
[----:B--23--:R-:W-:Y:S05]  /*1dc80*/  CALL.REL.NOINC `($__internal_23_$__cuda_sm70_shflsync_idx_p) ;  /* 0x00000d9000007944 */ /* 0x00cfea0003c00000 */
[----:B------:R-:W-:Y:S01]  /*1dc90*/  MOV R7, R5 ;  /* 0x0000000500077202 */ /* 0x000fe20000000f00 */
[----:B------:R-:W-:Y:S05]  /*1dca0*/  BRA `(.L_x_1188) ;  /* 0xffffc44000007947 */ /* 0x000fea000383ffff */
.L_x_1126:
[----:B------:R-:W-:Y:S01]  /*1dcb0*/  IMAD.MOV.U32 R9, RZ, RZ, R14 ;  /* 0x000000ffff097224 */ /* 0x000fe200078e000e */
[----:B------:R-:W-:Y:S01]  /*1dcc0*/  MOV R5, 0x2 ;  /* 0x0000000200057802 */ /* 0x000fe20000000f00 */
[----:B------:R-:W-:Y:S01]  /*1dcd0*/  IMAD.MOV.U32 R3, RZ, RZ, 0x181f ;  /* 0x0000181fff037424 */ /* 0x000fe200078e00ff */
[----:B----4-:R-:W-:Y:S02]  /*1dce0*/  MOV R2, 0x1dd00 ;  /* 0x0001dd0000027802 */ /* 0x010fe40000000f00 */
[----:B-123--:R-:W-:Y:S05]  /*1dcf0*/  CALL.REL.NOINC `($__internal_23_$__cuda_sm70_shflsync_idx_p) ;  /* 0x00000d2000007944 */ /* 0x00efea0003c00000 */
[----:B------:R-:W-:Y:S01]  /*1dd00*/  MOV R2, R5 ;  /* 0x0000000500027202 */ /* 0x000fe20000000f00 */
[----:B------:R-:W-:Y:S05]  /*1dd10*/  BRA `(.L_x_1189) ;  /* 0xffffc3f000007947 */ /* 0x000fea000383ffff */
.L_x_1129:
[----:B-1----:R-:W-:Y:S01]  /*1dd20*/  IMAD.MOV.U32 R9, RZ, RZ, R13 ;  /* 0x000000ffff097224 */ /* 0x002fe200078e000d */
[----:B------:R-:W-:Y:S01]  /*1dd30*/  MOV R5, 0x3 ;  /* 0x0000000300057802 */ /* 0x000fe20000000f00 */
[----:B------:R-:W-:Y:S01]  /*1dd40*/  IMAD.MOV.U32 R3, RZ, RZ, 0x181f ;  /* 0x0000181fff037424 */ /* 0x000fe200078e00ff */
[----:B------:R-:W-:-:S02]  /*1dd50*/  MOV R2, 0x1dd70 ;  /* 0x0001dd7000027802 */ /* 0x000fc40000000f00 */
[----:B--234-:R-:W-:Y:S05]  /*1dd60*/  CALL.REL.NOINC `($__internal_23_$__cuda_sm70_shflsync_idx_p) ;  /* 0x00000cb000007944 */ /* 0x01cfea0003c00000 */
        /* <DEDUP_REMOVED lines=8> */
.L_x_1131:
[----:B------:R-:W-:Y:S01]  /*1ddf0*/  IMAD.MOV.U32 R9, RZ, RZ, R36 ;  /* 0x000000ffff097224 */ /* 0x000fe200078e0024 */
[----:B------:R-:W-:Y:S01]  /*1de00*/  MOV R5, RZ ;  /* 0x000000ff00057202 */ /* 0x000fe20000000f00 */
[----:B------:R-:W-:Y:S01]  /*1de10*/  IMAD.MOV.U32 R3, RZ, RZ, 0x1c1f ;  /* 0x00001c1fff037424 */ /* 0x000fe200078e00ff */
[----:B------:R-:W-:Y:S02]  /*1de20*/  MOV R2, 0x1de40 ;  /* 0x0001de4000027802 */ /* 0x000fe40000000f00 */
[----:B-1----:R-:W-:Y:S05]  /*1de30*/  CALL.REL.NOINC `($__internal_23_$__cuda_sm70_shflsync_idx_p) ;  /* 0x00000be000007944 */ /* 0x002fea0003c00000 */
[----:B------:R-:W-:Y:S01]  /*1de40*/  MOV R4, R5 ;  /* 0x0000000500047202 */ /* 0x000fe20000000f00 */
[----:B------:R-:W-:Y:S05]  /*1de50*/  BRA `(.L_x_1191) ;  /* 0xffffc72000007947 */ /* 0x000fea000383ffff */
.L_x_1132:
[----:B------:R-:W-:Y:S01]  /*1de60*/  IMAD.MOV.U32 R9, RZ, RZ, R37 ;  /* 0x000000ffff097224 */ /* 0x000fe200078e0025 */
[----:B------:R-:W-:Y:S01]  /*1de70*/  MOV R5, RZ ;  /* 0x000000ff00057202 */ /* 0x000fe20000000f00 */
[----:B------:R-:W-:Y:S01]  /*1de80*/  IMAD.MOV.U32 R3, RZ, RZ, 0x1c1f ;  /* 0x00001c1fff037424 */ /* 0x000fe200078e00ff */
[----:B------:R-:W-:Y:S02]  /*1de90*/  MOV R2, 0x1deb0 ;  /* 0x0001deb000027802 */ /* 0x000fe40000000f00 */
[----:B-123--:R-:W-:Y:S05]  /*1dea0*/  CALL.REL.NOINC `($__internal_23_$__cuda_sm70_shflsync_idx_p) ;  /* 0x00000b7000007944 */ /* 0x00efea0003c00000 */
[----:B------:R-:W-:Y:S01]  /*1deb0*/  MOV R0, R5 ;  /* 0x0000000500007202 */ /* 0x000fe20000000f00 */
[----:B------:R-:W-:Y:S05]  /*1dec0*/  BRA `(.L_x_1192) ;  /* 0xffffc6d000007947 */ /* 0x000fea000383ffff */
.L_x_1135:
[----:B------:R-:W-:Y:S01]  /*1ded0*/  IMAD.MOV.U32 R9, RZ, RZ, R36 ;  /* 0x000000ffff097224 */ /* 0x000fe200078e0024 */
[----:B------:R-:W-:Y:S01]  /*1dee0*/  MOV R5, 0x1 ;  /* 0x0000000100057802 */ /* 0x000fe20000000f00 */
[----:B---3--:R-:W-:Y:S01]  /*1def0*/  IMAD.MOV.U32 R3, RZ, RZ, 0x1c1f ;  /* 0x00001c1fff037424 */ /* 0x008fe200078e00ff */
[----:B------:R-:W-:-:S02]  /*1df00*/  MOV R2, 0x1df20 ;  /* 0x0001df2000027802 */ /* 0x000fc40000000f00 */
[----:B--2-4-:R-:W-:Y:S05]  /*1df10*/  CALL.REL.NOINC `($__internal_23_$__cuda_sm70_shflsync_idx_p) ;  /* 0x00000b0000007944 */ /* 0x014fea0003c00000 */
        /* <DEDUP_REMOVED lines=8> */
.L_x_1139:
[----:B------:R-:W-:Y:S01]  /*1dfa0*/  IMAD.MOV.U32 R9, RZ, RZ, R11 ;  /* 0x000000ffff097224 */ /* 0x000fe200078e000b */
[----:B------:R-:W-:Y:S01]  /*1dfb0*/  MOV R5, RZ ;  /* 0x000000ff00057202 */ /* 0x000fe20000000f00 */
[----:B------:R-:W-:Y:S01]  /*1dfc0*/  IMAD.MOV.U32 R3, RZ, RZ, 0x181f ;  /* 0x0000181fff037424 */ /* 0x000fe200078e00ff */
[----:B------:R-:W-:Y:S02]  /*1dfd0*/  MOV R2, 0x1dff0 ;  /* 0x0001dff000027802 */ /* 0x000fe40000000f00 */
[----:B------:R-:W-:Y:S05]  /*1dfe0*/  CALL.REL.NOINC `($__internal_23_$__cuda_sm70_shflsync_idx_p) ;  /* 0x00000a3000007944 */ /* 0x000fea0003c00000 */
[----:B------:R-:W-:Y:S01]  /*1dff0*/  MOV R10, R5 ;  /* 0x00000005000a7202 */ /* 0x000fe20000000f00 */
[----:B------:R-:W-:Y:S05]  /*1e000*/  BRA `(.L_x_1194) ;  /* 0xffffdcc000007947 */ /* 0x000fea000383ffff */
.L_x_1140:
[----:B------:R-:W-:Y:S01]  /*1e010*/  IMAD.MOV.U32 R9, RZ, RZ, R14 ;  /* 0x000000ffff097224 */ /* 0x000fe200078e000e */
[----:B------:R-:W-:Y:S01]  /*1e020*/  MOV R5, RZ ;  /* 0x000000ff00057202 */ /* 0x000fe20000000f00 */
[----:B------:R-:W-:Y:S01]  /*1e030*/  IMAD.MOV.U32 R3, RZ, RZ, 0x181f ;  /* 0x0000181fff037424 */ /* 0x000fe200078e00ff */
[----:B------:R-:W-:Y:S02]  /*1e040*/  MOV R2, 0x1e060 ;  /* 0x0001e06000027802 */ /* 0x000fe40000000f00 */
[----:B-12---:R-:W-:Y:S05]  /*1e050*/  CALL.REL.NOINC `($__internal_23_$__cuda_sm70_shflsync_idx_p) ;  /* 0x000009c000007944 */ /* 0x006fea0003c00000 */
[----:B------:R-:W-:Y:S01]  /*1e060*/  MOV R2, R5 ;  /* 0x0000000500027202 */ /* 0x000fe20000000f00 */
[----:B------:R-:W-:Y:S05]  /*1e070*/  BRA `(.L_x_1195) ;  /* 0xffffdc7000007947 */ /* 0x000fea000383ffff */
.L_x_1143:
        /* <DEDUP_REMOVED lines=13> */
.L_x_1146:
[----:B-1----:R-:W-:Y:S01]  /*1e150*/  IMAD.MOV.U32 R9, RZ, RZ, R11 ;  /* 0x000000ffff097224 */ /* 0x002fe200078e000b */
[----:B------:R-:W-:Y:S01]  /*1e160*/  MOV R5, 0x2 ;  /* 0x0000000200057802 */ /* 0x000fe20000000f00 */
[----:B------:R-:W-:Y:S01]  /*1e170*/  IMAD.MOV.U32 R3, RZ, RZ, 0x181f ;  /* 0x0000181fff037424 */ /* 0x000fe200078e00ff */
[----:B----4-:R-:W-:Y:S02]  /*1e180*/  MOV R2, 0x1e1a0 ;  /* 0x0001e1a000027802 */ /* 0x010fe40000000f00 */
[----:B--23--:R-:W-:Y:S05]  /*1e190*/  CALL.REL.NOINC `($__internal_23_$__cuda_sm70_shflsync_idx_p) ;  /* 0x0000088000007944 */ /* 0x00cfea0003c00000 */
[----:B------:R-:W-:Y:S01]  /*1e1a0*/  MOV R10, R5 ;  /* 0x00000005000a7202 */ /* 0x000fe20000000f00 */
[----:B------:R-:W-:Y:S05]  /*1e1b0*/  BRA `(.L_x_1197) ;  /* 0xffffddd000007947 */ /* 0x000fea000383ffff */
.L_x_1147:
[----:B------:R-:W-:Y:S01]  /*1e1c0*/  IMAD.MOV.U32 R9, RZ, RZ, R14 ;  /* 0x000000ffff097224 */ /* 0x000fe200078e000e */
[----:B------:R-:W-:Y:S01]  /*1e1d0*/  MOV R5, 0x2 ;  /* 0x0000000200057802 */ /* 0x000fe20000000f00 */
[----:B------:R-:W-:Y:S01]  /*1e1e0*/  IMAD.MOV.U32 R3, RZ, RZ, 0x181f ;  /* 0x0000181fff037424 */ /* 0x000fe200078e00ff */
[----:B----4-:R-:W-:Y:S02]  /*1e1f0*/  MOV R2, 0x1e210 ;  /* 0x0001e21000027802 */ /* 0x010fe40000000f00 */
[----:B-123--:R-:W-:Y:S05]  /*1e200*/  CALL.REL.NOINC `($__internal_23_$__cuda_sm70_shflsync_idx_p) ;  /* 0x0000081000007944 */ /* 0x00efea0003c00000 */
[----:B------:R-:W-:Y:S01]  /*1e210*/  MOV R2, R5 ;  /* 0x0000000500027202 */ /* 0x000fe20000000f00 */
[----:B------:R-:W-:Y:S05]  /*1e220*/  BRA `(.L_x_1198) ;  /* 0xffffdd8000007947 */ /* 0x000fea000383ffff */
.L_x_1150:
        /* <DEDUP_REMOVED lines=13> */
.L_x_1152:
[----:B------:R-:W-:Y:S01]  /*1e300*/  IMAD.MOV.U32 R9, RZ, RZ, R86 ;  /* 0x000000ffff097224 */ /* 0x000fe200078e0056 */
[----:B------:R-:W-:Y:S01]  /*1e310*/  MOV R5, RZ ;  /* 0x000000ff00057202 */ /* 0x000fe20000000f00 */
[----:B---3--:R-:W-:Y:S01]  /*1e320*/  IMAD.MOV.U32 R3, RZ, RZ, 0x1f ;  /* 0x0000001fff037424 */ /* 0x008fe200078e00ff */
[----:B----4-:R-:W-:Y:S02]  /*1e330*/  MOV R2, 0x1e350 ;  /* 0x0001e35000027802 */ /* 0x010fe40000000f00 */
[----:B--2---:R-:W-:Y:S05]  /*1e340*/  CALL.REL.NOINC `($__internal_23_$__cuda_sm70_shflsync_idx_p) ;  /* 0x000006d000007944 */ /* 0x004fea0003c00000 */
[----:B------:R-:W-:Y:S01]  /*1e350*/  MOV R10, R5 ;  /* 0x00000005000a7202 */ /* 0x000fe20000000f00 */
[----:B------:R-:W-:Y:S05]  /*1e360*/  BRA `(.L_x_1200) ;  /* 0xffffdf5000007947 */ /* 0x000fea000383ffff */
.L_x_1153:
[----:B------:R-:W-:Y:S01]  /*1e370*/  IMAD.MOV.U32 R9, RZ, RZ, R86 ;  /* 0x000000ffff097224 */ /* 0x000fe200078e0056 */
[----:B------:R-:W-:Y:S01]  /*1e380*/  MOV R5, 0x1 ;  /* 0x0000000100057802 */ /* 0x000fe20000000f00 */
[----:B------:R-:W-:Y:S01]  /*1e390*/  IMAD.MOV.U32 R3, RZ, RZ, 0x1f ;  /* 0x0000001fff037424 */ /* 0x000fe200078e00ff */
[----:B----4-:R-:W-:Y:S02]  /*1e3a0*/  MOV R2, 0x1e3c0 ;  /* 0x0001e3c000027802 */ /* 0x010fe40000000f00 */
[----:B-123--:R-:W-:Y:S05]  /*1e3b0*/  CALL.REL.NOINC `($__internal_23_$__cuda_sm70_shflsync_idx_p) ;  /* 0x0000066000007944 */ /* 0x00efea0003c00000 */
[----:B------:R-:W-:Y:S01]  /*1e3c0*/  MOV R8, R5 ;  /* 0x0000000500087202 */ /* 0x000fe20000000f00 */
[----:B------:R-:W-:Y:S05]  /*1e3d0*/  BRA `(.L_x_1201) ;  /* 0xffffdf0000007947 */ /* 0x000fea000383ffff */
.L_x_1154:
[----:B------:R-:W-:Y:S01]  /*1e3e0*/  IMAD.MOV.U32 R0, RZ, RZ, R4 ;  /* 0x000000ffff007224 */ /* 0x000fe200078e0004 */
[----:B------:R-:W-:-:S02]  /*1e3f0*/  MOV R2, 0x1 ;  /* 0x0000000100027802 */ /* 0x000fc40000000f00 */
[----:B------:R-:W-:Y:S02]  /*1e400*/  MOV R3, 0x1e420 ;  /* 0x0001e42000037802 */ /* 0x000fe40000000f00 */
[----:B-1-3--:R-:W-:Y:S05]  /*1e410*/  CALL.REL.NOINC `($__internal_24_$__cuda_sm70_shflsync_up_p) ;  /* 0x0000065000007944 */ /* 0x00afea0003c00000 */
[----:B------:R-:W-:Y:S05]  /*1e420*/  BRA `(.L_x_1202) ;  /* 0xffffdfd000007947 */ /* 0x000fea000383ffff */
.L_x_1155:
[----:B------:R-:W-:Y:S01]  /*1e430*/  IMAD.MOV.U32 R0, RZ, RZ, R4 ;  /* 0x000000ffff007224 */ /* 0x000fe200078e0004 */
[----:B------:R-:W-:Y:S02]  /*1e440*/  MOV R2, 0x2 ;  /* 0x0000000200027802 */ /* 0x000fe40000000f00 */
[----:B------:R-:W-:Y:S02]  /*1e450*/  MOV R3, 0x1e470 ;  /* 0x0001e47000037802 */ /* 0x000fe40000000f00 */
[----:B-1-3--:R-:W-:Y:S05]  /*1e460*/  CALL.REL.NOINC `($__internal_24_$__cuda_sm70_shflsync_up_p) ;  /* 0x0000060000007944 */ /* 0x00afea0003c00000 */
        /* <DEDUP_REMOVED lines=27> */
.L_x_1159:
[----:B------:R-:W-:Y:S02]  /*1e620*/  MOV R2, 0x1 ;  /* 0x0000000100027802 */ /* 0x000fe40000000f00 */
[----:B------:R-:W-:-:S02]  /*1e630*/  MOV R3, 0x1e650 ;  /* 0x0001e65000037802 */ /* 0x000fc40000000f00 */
[----:B-1----:R-:W-:Y:S05]  /*1e640*/  CALL.REL.NOINC `($__internal_24_$__cuda_sm70_shflsync_up_p) ;  /* 0x0000042000007944 */ /* 0x002fea0003c00000 */
[----:B------:R-:W-:Y:S01]  /*1e650*/  MOV R2, R5 ;  /* 0x0000000500027202 */ /* 0x000fe20000000f00 */
[----:B------:R-:W-:Y:S05]  /*1e660*/  BRA `(.L_x_1204) ;  /* 0xffffdfe000007947 */ /* 0x000fea000383ffff */
.L_x_1160:
[----:B------:R-:W-:Y:S02]  /*1e670*/  MOV R2, 0x2 ;  /* 0x0000000200027802 */ /* 0x000fe40000000f00 */
[----:B------:R-:W-:-:S02]  /*1e680*/  MOV R3, 0x1e6a0 ;  /* 0x0001e6a000037802 */ /* 0x000fc40000000f00 */
[----:B-1----:R-:W-:Y:S05]  /*1e690*/  CALL.REL.NOINC `($__internal_24_$__cuda_sm70_shflsync_up_p) ;  /* 0x000003d000007944 */ /* 0x002fea0003c00000 */
[----:B------:R-:W-:Y:S01]  /*1e6a0*/  SEL R5, R5, RZ, P1 ;  /* 0x000000ff05057207 */ /* 0x000fe20000800000 */
[----:B------:R-:W-:Y:S01]  /*1e6b0*/  IMAD.MOV.U32 R2, RZ, RZ, 0x4 ;  /* 0x00000004ff027424 */ /* 0x000fe200078e00ff */
[----:B------:R-:W-:-:S03]  /*1e6c0*/  MOV R3, 0x1e6f0 ;  /* 0x0001e6f000037802 */ /* 0x000fc60000000f00 */
[----:B------:R-:W-:Y:S02]  /*1e6d0*/  IMAD.IADD R0, R0, 0x1, R5 ;  /* 0x0000000100007824 */ /* 0x000fe400078e0205 */
        /* <DEDUP_REMOVED lines=22> */
.L_x_1162:
[----:B------:R-:W-:Y:S02]  /*1e840*/  SEL R0, RZ, 0x1, P0 ;  /* 0x00000001ff007807 */ /* 0x000fe40000000000 */
[----:B------:R-:W-:-:S02]  /*1e850*/  MOV R2, 0x1e870 ;  /* 0x0001e87000027802 */ /* 0x000fc40000000f00 */
[----:B-12---:R-:W-:Y:S05]  /*1e860*/  CALL.REL.NOINC `($__internal_25_$__cuda_sm70_votesync_ballot) ;  /* 0x0000027000007944 */ /* 0x006fea0003c00000 */
[----:B------:R-:W-:Y:S01]  /*1e870*/  MOV R11, R0 ;  /* 0x00000000000b7202 */ /* 0x000fe20000000f00 */
[----:B------:R-:W-:Y:S05]  /*1e880*/  BRA `(.L_x_1206) ;  /* 0xffffdf5000007947 */ /* 0x000fea000383ffff */
.L_x_1163:
[----:B------:R-:W-:Y:S01]  /*1e890*/  IMAD.MOV.U32 R9, RZ, RZ, R6 ;  /* 0x000000ffff097224 */ /* 0x000fe200078e0006 */
[----:B------:R-:W-:Y:S01]  /*1e8a0*/  MOV R5, R0 ;  /* 0x0000000000057202 */ /* 0x000fe20000000f00 */
[----:B------:R-:W-:Y:S01]  /*1e8b0*/  IMAD.MOV.U32 R3, RZ, RZ, 0x1f ;  /* 0x0000001fff037424 */ /* 0x000fe200078e00ff */
[----:B------:R-:W-:-:S02]  /*1e8c0*/  MOV R2, 0x1e8e0 ;  /* 0x0001e8e000027802 */ /* 0x000fc40000000f00 */
[----:B-12---:R-:W-:Y:S05]  /*1e8d0*/  CALL.REL.NOINC `($__internal_23_$__cuda_sm70_shflsync_idx_p) ;  /* 0x0000014000007944 */ /* 0x006fea0003c00000 */
[----:B------:R-:W-:Y:S01]  /*1e8e0*/  IMAD.MOV.U32 R6, RZ, RZ, R5 ;  /* 0x000000ffff067224 */ /* 0x000fe200078e0005 */
[----:B------:R-:W-:Y:S01]  /*1e8f0*/  MOV R5, R0 ;  /* 0x0000000000057202 */ /* 0x000fe20000000f00 */
[----:B------:R-:W-:Y:S01]  /*1e900*/  IMAD.MOV.U32 R9, RZ, RZ, R7 ;  /* 0x000000ffff097224 */ /* 0x000fe200078e0007 */
[----:B------:R-:W-:-:S02]  /*1e910*/  MOV R3, 0x1f ;  /* 0x0000001f00037802 */ /* 0x000fc40000000f00 */
[----:B------:R-:W-:Y:S02]  /*1e920*/  MOV R2, 0x1e940 ;  /* 0x0001e94000027802 */ /* 0x000fe40000000f00 */
[----:B------:R-:W-:Y:S05]  /*1e930*/  CALL.REL.NOINC `($__internal_23_$__cuda_sm70_shflsync_idx_p) ;  /* 0x000000e000007944 */ /* 0x000fea0003c00000 */
[----:B------:R-:W-:Y:S01]  /*1e940*/  MOV R7, R5 ;  /* 0x0000000500077202 */ /* 0x000fe20000000f00 */
[----:B------:R-:W-:Y:S05]  /*1e950*/  BRA `(.L_x_1207) ;  /* 0xffffded000007947 */ /* 0x000fea000383ffff */
.L_x_1166:
[----:B------:R-:W-:Y:S01]  /*1e960*/  IMAD.MOV.U32 R9, RZ, RZ, R4 ;  /* 0x000000ffff097224 */ /* 0x000fe200078e0004 */
[----:B------:R-:W-:Y:S01]  /*1e970*/  MOV R5, R0 ;  /* 0x0000000000057202 */ /* 0x000fe20000000f00 */
[----:B------:R-:W-:Y:S01]  /*1e980*/  IMAD.MOV.U32 R3, RZ, RZ, 0x1f ;  /* 0x0000001fff037424 */ /* 0x000fe200078e00ff */
[----:B------:R-:W-:Y:S02]  /*1e990*/  MOV R2, 0x1e9b0 ;  /* 0x0001e9b000027802 */ /* 0x000fe40000000f00 */
[----:B-12-4-:R-:W-:Y:S05]  /*1e9a0*/  CALL.REL.NOINC `($__internal_23_$__cuda_sm70_shflsync_idx_p) ;  /* 0x0000007000007944 */ /* 0x016fea0003c00000 */
[----:B------:R-:W-:Y:S01]  /*1e9b0*/  MOV R12, R5 ;  /* 0x00000005000c7202 */ /* 0x000fe20000000f00 */
[----:B------:R-:W-:Y:S05]  /*1e9c0*/  BRA `(.L_x_1165) ;  /* 0xffffdec000007947 */ /* 0x000fea000383ffff */
        .weak           $__internal_22_$__cuda_sm70_shflsync_bfly_p
        .type           $__internal_22_$__cuda_sm70_shflsync_bfly_p,@function
        .size           $__internal_22_$__cuda_sm70_shflsync_bfly_p,($__internal_23_$__cuda_sm70_shflsync_idx_p - $__internal_22_$__cuda_sm70_shflsync_bfly_p)
$__internal_22_$__cuda_sm70_shflsync_bfly_p:
[----:B------:R-:W-:Y:S04]  /*1e9d0*/  WARPSYNC R6 ;  /* 0x0000000600007348 */ /* 0x000fe80003800000 */
[----:B------:R1:W2:Y:S02]  /*1e9e0*/  SHFL.BFLY PT, R5, R2, R5, R7 ;  /* 0x0c00000502057389 */ /* 0x0002a400000e0007 */
[----:B-1----:R-:W-:-:S02]  /*1e9f0*/  MOV R2, R3 ;  /* 0x0000000300027202 */ /* 0x002fc40000000f00 */
[----:B------:R-:W-:-:S04]  /*1ea00*/  MOV R3, 0x0 ;  /* 0x0000000000037802 */ /* 0x000fc80000000f00 */
[----:B--2---:R-:W-:Y:S05]  /*1ea10*/  RET.REL.NODEC R2 `(_ZN7cutlass13device_kernelIN5flash19enable_sm80_to_sm89INS1_16FlashAttnFwdSm80INS1_25CollectiveMainloopFwdSm80ILi8ELi1ELb0EN4cute5tupleIJNS5_1CILi128EEENS7_ILi64EEENS7_ILi192EEEEEELi192ENS_10bfloat16_tEfNS_4arch4Sm80ELb1ELb0ELb1ELb1ELb0ELb1ELb1ELb1EEENS1_21CollectiveEpilogueFwdINS6_IJS8_SA_S9_EEENS6_IJNS7_ILi1EEESI_SI_EEESC_SE_Li256ELb1ELb1ELb1ELb0EEENS1_36VarlenDynamicPersistentTileSchedulerILi128ELi64ELi256ELi256ELb1ELb1ELb0ELb1ELb1ELb1EEEEEEEEEvNT_6ParamsE) ;  /* 0xfffe15e002007950 */ /* 0x004fea0003c3ffff */
        .weak           $__internal_23_$__cuda_sm70_shflsync_idx_p
        .type           $__internal_23_$__cuda_sm70_shflsync_idx_p,@function
        .size           $__internal_23_$__cuda_sm70_shflsync_idx_p,($__internal_24_$__cuda_sm70_shflsync_up_p - $__internal_23_$__cuda_sm70_shflsync_idx_p)
$__internal_23_$__cuda_sm70_shflsync_idx_p:
[----:B------:R-:W-:-:S04]  /*1ea20*/  MOV R87, 0xffffffff ;  /* 0xffffffff00577802 */ /* 0x000fc80000000f00 */
[----:B------:R-:W-:Y:S04]  /*1ea30*/  WARPSYNC R87 ;  /* 0x0000005700007348 */ /* 0x000fe80003800000 */
[----:B------:R1:W2:Y:S02]  /*1ea40*/  SHFL.IDX PT, R5, R9, R5, R3 ;  /* 0x0000000509057389 */ /* 0x0002a400000e0003 */
[----:B-1----:R-:W-:-:S04]  /*1ea50*/  MOV R3, 0x0 ;  /* 0x0000000000037802 */ /* 0x002fc80000000f00 */
[----:B--2---:R-:W-:Y:S05]  /*1ea60*/  RET.REL.NODEC R2 `(_ZN7cutlass13device_kernelIN5flash19enable_sm80_to_sm89INS1_16FlashAttnFwdSm80INS1_25CollectiveMainloopFwdSm80ILi8ELi1ELb0EN4cute5tupleIJNS5_1CILi128EEENS7_ILi64EEENS7_ILi192EEEEEELi192ENS_10bfloat16_tEfNS_4arch4Sm80ELb1ELb0ELb1ELb1ELb0ELb1ELb1ELb1EEENS1_21CollectiveEpilogueFwdINS6_IJS8_SA_S9_EEENS6_IJNS7_ILi1EEESI_SI_EEESC_SE_Li256ELb1ELb1ELb1ELb0EEENS1_36VarlenDynamicPersistentTileSchedulerILi128ELi64ELi256ELi256ELb1ELb1ELb0ELb1ELb1ELb1EEEEEEEEEvNT_6ParamsE) ;  /* 0xfffe159002007950 */ /* 0x004fea0003c3ffff */
        .weak           $__internal_24_$__cuda_sm70_shflsync_up_p
        .type           $__internal_24_$__cuda_sm70_shflsync_up_p,@function
        .size           $__internal_24_$__cuda_sm70_shflsync_up_p,($__internal_25_$__cuda_sm70_votesync_ballot - $__internal_24_$__cuda_sm70_shflsync_up_p)
$__internal_24_$__cuda_sm70_shflsync_up_p:
[----:B------:R-:W-:Y:S02]  /*1ea70*/  IMAD.MOV.U32 R5, RZ, RZ, RZ ;  /* 0x000000ffff057224 */ /* 0x000fe400078e00ff */
[----:B------:R-:W-:-:S04]  /*1ea80*/  IMAD.MOV.U32 R9, RZ, RZ, -0x1 ;  /* 0xffffffffff097424 */ /* 0x000fc800078e00ff */
[----:B------:R-:W-:Y:S04]  /*1ea90*/  WARPSYNC R9 ;  /* 0x0000000900007348 */ /* 0x000fe80003800000 */
[----:B------:R1:W2:Y:S02]  /*1eaa0*/  SHFL.UP PT, R5, R0, R2, R5 ;  /* 0x0400000200057389 */ /* 0x0002a400000e0005 */
[----:B-1----:R-:W-:Y:S02]  /*1eab0*/  MOV R2, R3 ;  /* 0x0000000300027202 */ /* 0x002fe40000000f00 */
[----:B------:R-:W-:-:S04]  /*1eac0*/  MOV R3, 0x0 ;  /* 0x0000000000037802 */ /* 0x000fc80000000f00 */
[----:B--2---:R-:W-:Y:S05]  /*1ead0*/  RET.REL.NODEC R2 `(_ZN7cutlass13device_kernelIN5flash19enable_sm80_to_sm89INS1_16FlashAttnFwdSm80INS1_25CollectiveMainloopFwdSm80ILi8ELi1ELb0EN4cute5tupleIJNS5_1CILi128EEENS7_ILi64EEENS7_ILi192EEEEEELi192ENS_10bfloat16_tEfNS_4arch4Sm80ELb1ELb0ELb1ELb1ELb0ELb1ELb1ELb1EEENS1_21CollectiveEpilogueFwdINS6_IJS8_SA_S9_EEENS6_IJNS7_ILi1EEESI_SI_EEESC_SE_Li256ELb1ELb1ELb1ELb0EEENS1_36VarlenDynamicPersistentTileSchedulerILi128ELi64ELi256ELi256ELb1ELb1ELb0ELb1ELb1ELb1EEEEEEEEEvNT_6ParamsE) ;  /* 0xfffe152002007950 */ /* 0x004fea0003c3ffff */
        .weak           $__internal_25_$__cuda_sm70_votesync_ballot
        .type           $__internal_25_$__cuda_sm70_votesync_ballot,@function
        .size           $__internal_25_$__cuda_sm70_votesync_ballot,(.L_x_2497 - $__internal_25_$__cuda_sm70_votesync_ballot)
$__internal_25_$__cuda_sm70_votesync_ballot:
[----:B------:R-:W-:Y:S01]  /*1eae0*/  ISETP.NE.U32.AND P0, PT, R0, 0x1, PT ;  /* 0x000000010000780c */ /* 0x000fe20003f05070 */
[----:B------:R-:W-:-:S04]  /*1eaf0*/  IMAD.MOV.U32 R3, RZ, RZ, -0x1 ;  /* 0xffffffffff037424 */ /* 0x000fc800078e00ff */
[----:B------:R-:W-:Y:S08]  /*1eb00*/  WARPSYNC R3 ;  /* 0x0000000300007348 */ /* 0x000ff00003800000 */
[----:B------:R-:W-:-:S04]  /*1eb10*/  VOTE.ANY R0, PT, !P0 ;  /* 0x0000000000007806 */ /* 0x000fc800040e0100 */
[----:B------:R-:W-:Y:S01]  /*1eb20*/  LOP3.LUT R0, R0, R3, RZ, 0xc0, !PT ;  /* 0x0000000300007212 */ /* 0x000fe200078ec0ff */
[----:B------:R-:W-:-:S04]  /*1eb30*/  IMAD.MOV.U32 R3, RZ, RZ, 0x0 ;  /* 0x00000000ff037424 */ /* 0x000fc800078e00ff */
[----:B------:R-:W-:Y:S05]  /*1eb40*/  RET.REL.NODEC R2 `(_ZN7cutlass13device_kernelIN5flash19enable_sm80_to_sm89INS1_16FlashAttnFwdSm80INS1_25CollectiveMainloopFwdSm80ILi8ELi1ELb0EN4cute5tupleIJNS5_1CILi128EEENS7_ILi64EEENS7_ILi192EEEEEELi192ENS_10bfloat16_tEfNS_4arch4Sm80ELb1ELb0ELb1ELb1ELb0ELb1ELb1ELb1EEENS1_21CollectiveEpilogueFwdINS6_IJS8_SA_S9_EEENS6_IJNS7_ILi1EEESI_SI_EEESC_SE_Li256ELb1ELb1ELb1ELb0EEENS1_36VarlenDynamicPersistentTileSchedulerILi128ELi64ELi256ELi256ELb1ELb1ELb0ELb1ELb1ELb1EEEEEEEEEvNT_6ParamsE) ;  /* 0xfffe14b002007950 */ /* 0x000fea0003c3ffff */
.L_x_1208:
        /* <DEDUP_REMOVED lines=11> */
.L_x_2497:


//--------------------- .text._ZN7cutlass13device_kernelIN5flash19enable_sm80_to_sm89INS1_16FlashAttnFwdSm80INS1_25CollectiveMainloopFwdSm80ILi8ELi2ELb1EN4cute5tupleIJNS5_1CILi128EEENS7_ILi96EEENS7_ILi192EEEEEELi192ENS_10bfloat16_tEfNS_4arch4Sm80ELb0ELb0ELb1ELb0ELb0ELb0ELb1ELb1EEENS1_21CollectiveEpilogueFwdINS6_IJS8_SA_S9_EEENS6_IJNS7_ILi1EEESI_SI_EEESC_SE_Li256ELb0ELb1ELb1ELb0EEENS1_19SingleTileSchedulerILb0ELb1ELb1ELi128EEEEEEEEEvNT_6ParamsE --------------------------
	.section	.text._ZN7cutlass13device_kernelIN5flash19enable_sm80_to_sm89INS1_16FlashAttnFwdSm80INS1_25CollectiveMainloopFwdSm80ILi8ELi2ELb1EN4cute5tupleIJNS5_1CILi128EEENS7_ILi96EEENS7_ILi192EEEEEELi192ENS_10bfloat16_tEfNS_4arch4Sm80ELb0ELb0ELb1ELb0ELb0ELb0ELb1ELb1EEENS1_21CollectiveEpilogueFwdINS6_IJS8_SA_S9_EEENS6_IJNS7_ILi1EEESI_SI_EEESC_SE_Li256ELb0ELb1ELb1ELb0EEENS1_19SingleTileSchedulerILb0ELb1ELb1ELi128EEEEEEEEEvNT_6ParamsE,"ax",@progbits
	.sectioninfo	@"SHI_REGISTERS=255"
	.align	128
.text._ZN7cutlass13device_kernelIN5flash19enable_sm80_to_sm89INS1_16FlashAttnFwdSm80INS1_25CollectiveMainloopFwdSm80ILi8ELi2ELb1EN4cute5tupleIJNS5_1CILi128EEENS7_ILi96EEENS7_ILi192EEEEEELi192ENS_10bfloat16_tEfNS_4arch4Sm80ELb0ELb0ELb1ELb0ELb0ELb0ELb1ELb1EEENS1_21CollectiveEpilogueFwdINS6_IJS8_SA_S9_EEENS6_IJNS7_ILi1EEESI_SI_EEESC_SE_Li256ELb0ELb1ELb1ELb0EEENS1_19SingleTileSchedulerILb0ELb1ELb1ELi128EEEEEEEEEvNT_6ParamsE:
        .type           _ZN7cutlass13device_kernelIN5flash19enable_sm80_to_sm89INS1_16FlashAttnFwdSm80INS1_25CollectiveMainloopFwdSm80ILi8ELi2ELb1EN4cute5tupleIJNS5_1CILi128EEENS7_ILi96EEENS7_ILi192EEEEEELi192ENS_10bfloat16_tEfNS_4arch4Sm80ELb0ELb0ELb1ELb0ELb0ELb0ELb1ELb1EEENS1_21CollectiveEpilogueFwdINS6_IJS8_SA_S9_EEENS6_IJNS7_ILi1EEESI_SI_EEESC_SE_Li256ELb0ELb1ELb1ELb0EEENS1_19SingleTileSchedulerILb0ELb1ELb1ELi128EEEEEEEEEvNT_6ParamsE,@function
        .size           _ZN7cutlass13device_kernelIN5flash19enable_sm80_to_sm89INS1_16FlashAttnFwdSm80INS1_25CollectiveMainloopFwdSm80ILi8ELi2ELb1EN4cute5tupleIJNS5_1CILi128EEENS7_ILi96EEENS7_ILi192EEEEEELi192ENS_10bfloat16_tEfNS_4arch4Sm80ELb0ELb0ELb1ELb0ELb0ELb0ELb1ELb1EEENS1_21CollectiveEpilogueFwdINS6_IJS8_SA_S9_EEENS6_IJNS7_ILi1EEESI_SI_EEESC_SE_Li256ELb0ELb1ELb1ELb0EEENS1_19SingleTileSchedulerILb0ELb1ELb1ELi128EEEEEEEEEvNT_6ParamsE,(.L_x_2502 - _ZN7cutlass13device_kernelIN5flash19enable_sm80_to_sm89INS1_16FlashAttnFwdSm80INS1_25CollectiveMainloopFwdSm80ILi8ELi2ELb1EN4cute5tupleIJNS5_1CILi128EEENS7_ILi96EEENS7_ILi192EEEEEELi192ENS_10bfloat16_tEfNS_4arch4Sm80ELb0ELb0ELb1ELb0ELb0ELb0ELb1ELb1EEENS1_21CollectiveEpilogueFwdINS6_IJS8_SA_S9_EEENS6_IJNS7_ILi1EEESI_SI_EEESC_SE_Li256ELb0ELb1ELb1ELb0EEENS1_19SingleTileSchedulerILb0ELb1ELb1ELi128EEEEEEEEEvNT_6ParamsE)
        .other          _ZN7cutlass13device_kernelIN5flash19enable_sm80_to_sm89INS1_16FlashAttnFwdSm80INS1_25CollectiveMainloopFwdSm80ILi8ELi2ELb1EN4cute5tupleIJNS5_1CILi128EEENS7_ILi96EEENS7_ILi192EEEEEELi192ENS_10bfloat16_tEfNS_4arch4Sm80ELb0ELb0ELb1ELb0ELb0ELb0ELb1ELb1EEENS1_21CollectiveEpilogueFwdINS6_IJS8_SA_S9_EEENS6_IJNS7_ILi1EEESI_SI_EEESC_SE_Li256ELb0ELb1ELb1ELb0EEENS1_19SingleTileSchedulerILb0ELb1ELb1ELi128EEEEEEEEEvNT_6ParamsE,@"STO_CUDA_ENTRY STV_DEFAULT"
_ZN7cutlass13device_kernelIN5flash19enable_sm80_to_sm89INS1_16FlashAttnFwdSm80INS1_25CollectiveMainloopFwdSm80ILi8ELi2ELb1EN4cute5tupleIJNS5_1CILi128EEENS7_ILi96EEENS7_ILi192EEEEEELi192ENS_10bfloat16_tEfNS_4arch4Sm80ELb0ELb0ELb1ELb0ELb0ELb0ELb1ELb1EEENS1_21CollectiveEpilogueFwdINS6_IJS8_SA_S9_EEENS6_IJNS7_ILi1EEESI_SI_EEESC_SE_Li256ELb0ELb1ELb1ELb0EEENS1_19SingleTileSchedulerILb0ELb1ELb1ELi128EEEEEEEEEvNT_6ParamsE:
        /* <DEDUP_REMOVED lines=18> */
.L_x_1209:
[----:B---3--:R-:W-:Y:S02]  /*0120*/  ULDC.64 UR4, c[0x0][0x550] ;  /* 0x0001540000047ab9 */ /* 0x008fe40000000a00 */
[----:B------:R-:W-:Y:S02]  /*0130*/  UISETP.NE.AND UP0, UPT, UR4, 0x1, UPT ;  /* 0x000000010400788c */ /* 0x000fe4000bf05270 */
[----:B------:R-:W-:-:S02]  /*0140*/  UIMAD.WIDE.U32 UR8, UR6, UR5, URZ ;  /* 0x00000005060872a5 */ /* 0x000fc4000f8e003f */
[----:B------:R-:W-:Y:S02]  /*0150*/  ULDC UR4, c[0x0][0x558] ;  /* 0x0001560000047ab9 */ /* 0x000fe40000000800 */
[----:B------:R-:W-:-:S05]  /*0160*/  UMOV UR11, UR6 ;  /* 0x00000006000b7c82 */ /* 0x000fca0008000000 */
[----:B------:R-:W-:-:S03]  /*0170*/  @UP0 USHF.R.U32.HI UR11, URZ, UR4, UR9 ;  /* 0x000000043f0b0299 */ /* 0x000fc60008011609 */
.L_x_1210:
        /* <DEDUP_REMOVED lines=49> */
.L_x_1211:
[----:B------:R-:W-:Y:S01]  /*0490*/  ULOP3.LUT UR10, UR6, 0xffff, URZ, 0xc0, !UPT ;  /* 0x0000ffff060a7892 */ /* 0x000fe2000f8ec03f */
[----:B------:R-:W-:Y:S01]  /*04a0*/  PLOP3.LUT P2, PT, PT, PT, PT, 0x80, 0x0 ;  /* 0x000000000000781c */ /* 0x000fe20003f4f070 */
[----:B------:R-:W-:Y:S01]  /*04b0*/  CS2R R16, SRZ ;  /* 0x0000000000107805 */ /* 0x000fe2000001ff00 */
        /* <DEDUP_REMOVED lines=16> */
[----:B------:R-:W-:Y:S01]  /*05c0*/  ULDC.64 UR12, c[0x0][0x118] ;  /* 0x00004600000c7ab9 */ /* 0x000fe20000000a00 */
        /* <DEDUP_REMOVED lines=41> */
[----:B------:R-:W-:-:S02]  /*0860*/  UMOV UR15, 0x60 ;  /* 0x00000060000f7882 */ /* 0x000fc40000000000 */
[----:B------:R-:W-:Y:S01]  /*0870*/  ISETP.NE.AND.EX P4, PT, RZ, c[0x0][0x344], PT, P4 ;  /* 0x0000d100ff007a0c */ /* 0x000fe20003f85340 */
[----:B------:R-:W-:Y:S02]  /*0880*/  ULDC.64 UR8, c[0x0][0x1e0] ;  /* 0x0000780000087ab9 */ /* 0x000fe40000000a00 */
[----:B------:R-:W-:Y:S02]  /*0890*/  ULDC.64 UR6, c[0x0][0x1b8] ;  /* 0x00006e0000067ab9 */ /* 0x000fe40000000a00 */
[----:B------:R-:W-:-:S08]  /*08a0*/  ULDC.64 UR4, c[0x0][0x208] ;  /* 0x0000820000047ab9 */ /* 0x000fd00000000a00 */
[----:B------:R-:W-:-:S04]  /*08b0*/  @P4 IMAD.MOV.U32 R0, RZ, RZ, 0x4 ;  /* 0x00000004ff004424 */ /* 0x000fc800078e00ff */
[----:B------:R-:W-:-:S05]  /*08c0*/  @P4 IMAD.WIDE R2, R34, R0, c[0x0][0x340] ;  /* 0x0000d00022024625 */ /* 0x000fca00078e0200 */
[----:B------:R2:W3:Y:S01]  /*08d0*/  @P4 LDG.E R16, [R2.64] ;  /* 0x0000000c02104981 */ /* 0x0004e2000c1e1900 */
[----:B------:R-:W-:Y:S01]  /*08e0*/  SHF.R.S32.HI R33, RZ, 0x1f, R160 ;  /* 0x0000001fff217819 */ /* 0x000fe200000114a0 */
[----:B------:R-:W-:Y:S01]  /*08f0*/  IMAD.MOV.U32 R11, RZ, RZ, c[0x0][0x2c4] ;  /* 0x0000b100ff0b7624 */ /* 0x000fe200078e00ff */
[----:B------:R-:W-:Y:S01]  /*0900*/  UIMAD.WIDE.U32 UR20, UR15, UR8, URZ ;  /* 0x000000080f1472a5 */ /* 0x000fe2000f8e003f */
[----:B------:R-:W-:Y:S01]  /*0910*/  SHF.R.S32.HI R19, RZ, 0x1f, R34 ;  /* 0x0000001fff137819 */ /* 0x000fe20000011422 */
[----:B------:R-:W-:Y:S01]  /*0920*/  USHF.R.S32.HI UR8, URZ, 0x1f, UR11 ;  /* 0x0000001f3f087899 */ /* 0x000fe2000801140b */
[-C--:B------:R-:W-:Y:S01]  /*0930*/  LEA.HI R32, R33, R160.reuse, RZ, 0x3 ;  /* 0x000000a021207211 */ /* 0x080fe200078f18ff */
[----:B------:R-:W-:Y:S01]  /*0940*/  UIMAD.WIDE.U32 UR18, UR15, UR4, URZ ;  /* 0x000000040f1272a5 */ /* 0x000fe2000f8e003f */
[C---:B------:R-:W-:Y:S01]  /*0950*/  ISETP.NE.AND P0, PT, R11.reuse, 0x1, PT ;  /* 0x000000010b00780c */ /* 0x040fe20003f05270 */
[----:B------:R-:W-:Y:S01]  /*0960*/  UIMAD UR16, UR8, UR6, URZ ;  /* 0x00000006081072a4 */ /* 0x000fe2000f8e023f */
[----:B------:R-:W-:Y:S01]  /*0970*/  LOP3.LUT R0, R32, 0xfffffff8, RZ, 0xc0, !PT ;  /* 0xfffffff820007812 */ /* 0x000fe200078ec0ff */
[----:B------:R-:W-:Y:S01]  /*0980*/  UIMAD.WIDE.U32 UR22, UR11, UR6, URZ ;  /* 0x000000060b1672a5 */ /* 0x000fe2000f8e003f */
[----:B------:R-:W-:Y:S01]  /*0990*/  SHF.R.S32.HI R13, RZ, 0x3, R32 ;  /* 0x00000003ff0d7819 */ /* 0x000fe20000011420 */
[----:B------:R-:W-:Y:S01]  /*09a0*/  IMAD R11, R11, c[0x0][0x168], RZ ;  /* 0x00005a000b0b7a24 */ /* 0x000fe200078e02ff */
[----:B------:R-:W-:Y:S01]  /*09b0*/  UIMAD UR6, UR11, UR7, UR16 ;  /* 0x000000070b0672a4 */ /* 0x000fe2000f8e0210 */
[----:B------:R-:W-:Y:S01]  /*09c0*/  IMAD.IADD R26, R160, 0x1, -R0 ;  /* 0x00000001a01a7824 */ /* 0x000fe200078e0a00 */
[-C--:B------:R-:W-:Y:S01]  /*09d0*/  LEA.HI R10, R33, R160.reuse, RZ, 0x4 ;  /* 0x000000a0210a7211 */ /* 0x080fe200078f20ff */
[--C-:B-1----:R-:W-:Y:S01]  /*09e0*/  IMAD R7, R8, 0x80, R13.reuse ;  /* 0x0000008008077824 */ /* 0x102fe200078e020d */
[----:B------:R-:W-:Y:S01]  /*09f0*/  UIADD3 UR6, UR23, UR6, URZ ;  /* 0x0000000617067290 */ /* 0x000fe2000fffe03f */
[--C-:B------:R-:W-:Y:S01]  /*0a00*/  IMAD R0, R26, 0x20, R13.reuse ;  /* 0x000000201a007824 */ /* 0x100fe200078e020d */
[----:B------:R-:W-:Y:S01]  /*0a10*/  SHF.R.S32.HI R9, RZ, 0x4, R10 ;  /* 0x00000004ff097819 */ /* 0x000fe2000001140a */
[----:B------:R-:W-:Y:S01]  /*0a20*/  UIMAD UR16, UR14, -0x60, UR15 ;  /* 0xffffffa00e1078a4 */ /* 0x000fe2000f8e020f */
[C---:B------:R-:W-:Y:S01]  /*0a30*/  IADD3 R5, R7.reuse, 0x20, RZ ;  /* 0x0000002007057810 */ /* 0x040fe20007ffe0ff */
[----:B------:R-:W-:Y:S01]  /*0a40*/  IMAD R8, R8, 0x80, R0 ;  /* 0x0000008008087824 */ /* 0x000fe200078e0200 */
[----:B------:R-:W-:Y:S01]  /*0a50*/  IADD3 R4, R7, 0x40, RZ ;  /* 0x0000004007047810 */ /* 0x000fe20007ffe0ff */
[----:B--2---:R-:W-:Y:S01]  /*0a60*/  IMAD.U32 R2, RZ, RZ, UR20 ;  /* 0x00000014ff027e24 */ /* 0x004fe2000f8e00ff */
[-C--:B------:R-:W-:Y:S01]  /*0a70*/  ISETP.GE.AND P5, PT, R5, R11.reuse, PT ;  /* 0x0000000b0500720c */ /* 0x080fe20003fa6270 */
[----:B------:R-:W-:Y:S01]  /*0a80*/  @P0 IMAD.HI.U32 R5, R8, c[0x0][0x2c8], RZ ;  /* 0x0000b20008050a27 */ /* 0x000fe200078e00ff */
[----:B------:R-:W-:Y:S01]  /*0a90*/  BAR.SYNC.DEFER_BLOCKING 0x0 ;  /* 0x0000000000007b1d */ /* 0x000fe20000010000 */
[----:B------:R-:W-:Y:S01]  /*0aa0*/  ISETP.GE.AND P1, PT, R4, R11, PT ;  /* 0x0000000b0400720c */ /* 0x000fe20003f26270 */
[----:B------:R-:W-:Y:S01]  /*0ab0*/  UIMAD UR9, UR15, UR9, URZ ;  /* 0x000000090f0972a4 */ /* 0x000fe2000f8e023f */
[----:B------:R-:W-:Y:S01]  /*0ac0*/  IMAD.MOV.U32 R31, RZ, RZ, R2 ;  /* 0x000000ffff1f7224 */ /* 0x000fe200078e0002 */
[----:B------:R-:W-:Y:S01]  /*0ad0*/  SHF.R.S32.HI R14, RZ, 0x1f, R13 ;  /* 0x0000001fff0e7819 */ /* 0x000fe2000001140d */
[----:B------:R-:W-:Y:S01]  /*0ae0*/  IMAD.U32 R2, RZ, RZ, UR18 ;  /* 0x00000012ff027e24 */ /* 0x000fe2000f8e00ff */
[----:B------:R-:W-:Y:S01]  /*0af0*/  UIADD3 UR9, UR21, UR9, URZ ;  /* 0x0000000915097290 */ /* 0x000fe2000fffe03f */
[----:B------:R-:W-:Y:S01]  /*0b00*/  IMAD.U32 R3, RZ, RZ, UR21 ;  /* 0x00000015ff037e24 */ /* 0x000fe2000f8e00ff */
[----:B------:R-:W-:Y:S01]  /*0b10*/  LEA.HI R112, R33, R160, RZ, 0x5 ;  /* 0x000000a021707211 */ /* 0x000fe200078f28ff */
[----:B------:R-:W-:-:S02]  /*0b20*/  IMAD.U32 R3, RZ, RZ, UR19 ;  /* 0x00000013ff037e24 */ /* 0x000fc4000f8e00ff */
[----:B------:R-:W-:Y:S02]  /*0b30*/  IMAD.MOV.U32 R36, RZ, RZ, R2 ;  /* 0x000000ffff247224 */ /* 0x000fe400078e0002 */
[----:B------:R-:W-:Y:S02]  /*0b40*/  IMAD.U32 R3, RZ, RZ, UR23 ;  /* 0x00000017ff037e24 */ /* 0x000fe4000f8e00ff */
[----:B------:R-:W-:Y:S01]  /*0b50*/  IMAD.MOV.U32 R0, RZ, RZ, R8 ;  /* 0x000000ffff007224 */ /* 0x000fe200078e0008 */
[----:B------:R-:W-:Y:S01]  /*0b60*/  @P0 SHF.R.U32.HI R0, RZ, c[0x0][0x2cc], R5 ;  /* 0x0000b300ff000a19 */ /* 0x000fe20000011605 */
[----:B------:R-:W-:Y:S01]  /*0b70*/  IMAD.U32 R2, RZ, RZ, UR22 ;  /* 0x00000016ff027e24 */ /* 0x000fe2000f8e00ff */
[----:B------:R-:W-:Y:S01]  /*0b80*/  ISETP.GE.AND P0, PT, R7, R11, PT ;  /* 0x0000000b0700720c */ /* 0x000fe20003f06270 */
[----:B------:R-:W-:Y:S01]  /*0b90*/  IMAD.U32 R3, RZ, RZ, UR6 ;  /* 0x00000006ff037e24 */ /* 0x000fe2000f8e00ff */
[----:B------:R-:W-:Y:S01]  /*0ba0*/  SHF.R.S32.HI R6, RZ, 0x1f, R0 ;  /* 0x0000001fff067819 */ /* 0x000fe20000011400 */
[----:B------:R-:W-:Y:S01]  /*0bb0*/  IMAD R4, R19, c[0x0][0x1c0], RZ ;  /* 0x0000700013047a24 */ /* 0x000fe200078e02ff */
[----:B------:R-:W-:Y:S01]  /*0bc0*/  IADD3 R7, R7, 0x60, RZ ;  /* 0x0000006007077810 */ /* 0x000fe20007ffe0ff */
[----:B------:R-:W-:Y:S01]  /*0bd0*/  IMAD.WIDE.U32 R2, R34, c[0x0][0x1c0], R2 ;  /* 0x0000700022027a25 */ /* 0x000fe200078e0002 */
[----:B------:R-:W-:-:S02]  /*0be0*/  ULDC.64 UR6, c[0x0][0x1e8] ;  /* 0x00007a0000067ab9 */ /* 0x000fc40000000a00 */
[----:B------:R-:W-:Y:S01]  /*0bf0*/  ISETP.GE.AND P2, PT, R7, R11, PT ;  /* 0x0000000b0700720c */ /* 0x000fe20003f46270 */
[----:B------:R-:W-:Y:S01]  /*0c00*/  IMAD R4, R34, c[0x0][0x1c4], R4 ;  /* 0x0000710022047a24 */ /* 0x000fe200078e0204 */
[----:B------:R-:W-:Y:S01]  /*0c10*/  LEA.HI R7, R10, R9, RZ, 0x1 ;  /* 0x000000090a077211 */ /* 0x000fe200078f08ff */
[----:B------:R-:W-:Y:S01]  /*0c20*/  IMAD R6, R6, c[0x0][0x1b0], RZ ;  /* 0x00006c0006067a24 */ /* 0x000fe200078e02ff */
[----:B------:R-:W-:Y:S01]  /*0c30*/  LOP3.LUT R10, R10, 0xfffffff0, RZ, 0xc0, !PT ;  /* 0xfffffff00a0a7812 */ /* 0x000fe200078ec0ff */
[----:B------:R-:W-:Y:S01]  /*0c40*/  IMAD.IADD R5, R3, 0x1, R4 ;  /* 0x0000000103057824 */ /* 0x000fe200078e0204 */
[----:B------:R-:W-:Y:S01]  /*0c50*/  LOP3.LUT R7, R7, 0xfffffffe, RZ, 0xc0, !PT ;  /* 0xfffffffe07077812 */ /* 0x000fe200078ec0ff */
[----:B------:R-:W-:Y:S01]  /*0c60*/  IMAD.MOV.U32 R4, RZ, RZ, R2 ;  /* 0x000000ffff047224 */ /* 0x000fe200078e0002 */
[----:B------:R-:W-:Y:S01]  /*0c70*/  UIMAD UR6, UR8, UR6, URZ ;  /* 0x00000006080672a4 */ /* 0x000fe2000f8e023f */
[C---:B------:R-:W-:Y:S02]  /*0c80*/  IMAD R6, R0.reuse, c[0x0][0x1b4], R6 ;  /* 0x00006d0000067a24 */ /* 0x040fe400078e0206 */
[----:B------:R-:W-:Y:S01]  /*0c90*/  IMAD.WIDE.U32 R4, R0, c[0x0][0x1b0], R4 ;  /* 0x00006c0000047a25 */ /* 0x000fe200078e0004 */
[----:B------:R-:W-:-:S03]  /*0ca0*/  UIMAD UR6, UR11, UR7, UR6 ;  /* 0x000000070b0672a4 */ /* 0x000fc6000f8e0206 */
[----:B------:R-:W-:Y:S02]  /*0cb0*/  IMAD.MOV R0, RZ, RZ, -R0 ;  /* 0x000000ffff007224 */ /* 0x000fe400078e0a00 */
[----:B------:R-:W-:Y:S02]  /*0cc0*/  IMAD.SHL.U32 R3, R13, 0x40, RZ ;  /* 0x000000400d037824 */ /* 0x000fe400078e00ff */
[----:B------:R-:W-:Y:S02]  /*0cd0*/  IMAD R0, R0, c[0x0][0x2c4], R8 ;  /* 0x0000b10000007a24 */ /* 0x000fe400078e0208 */
[----:B------:R-:W-:Y:S01]  /*0ce0*/  IMAD.SHL.U32 R2, R26, 0x8, RZ ;  /* 0x000000081a027824 */ /* 0x000fe200078e00ff */
[----:B------:R-:W-:Y:S01]  /*0cf0*/  LOP3.LUT R3, R3, 0x1c0, RZ, 0xc0, !PT ;  /* 0x000001c003037812 */ /* 0x000fe200078ec0ff */
[----:B------:R-:W-:Y:S01]  /*0d00*/  IMAD.IADD R5, R5, 0x1, R6 ;  /* 0x0000000105057824 */ /* 0x000fe200078e0206 */
[----:B------:R-:W-:Y:S01]  /*0d10*/  SHF.R.S32.HI R6, RZ, 0x1f, R0 ;  /* 0x0000001fff067819 */ /* 0x000fe20000011400 */
[----:B------:R-:W-:Y:S01]  /*0d20*/  IMAD.IADD R30, R9, 0x1, -R7 ;  /* 0x00000001091e7824 */ /* 0x000fe200078e0a07 */
[----:B------:R-:W-:Y:S01]  /*0d30*/  SHF.R.U32.HI R7, RZ, 0x3, R3 ;  /* 0x00000003ff077819 */ /* 0x000fe20000011603 */
[----:B------:R-:W-:Y:S01]  /*0d40*/  IMAD R11, R14, c[0x0][0x1e0], RZ ;  /* 0x000078000e0b7a24 */ /* 0x000fe200078e02ff */
[----:B------:R-:W-:Y:S01]  /*0d50*/  LOP3.LUT R3, R3, 0x38, R2, 0xf8, !PT ;  /* 0x0000003803037812 */ /* 0x000fe200078ef802 */
[----:B------:R-:W-:Y:S01]  /*0d60*/  IMAD R6, R6, c[0x0][0x1a8], RZ ;  /* 0x00006a0006067a24 */ /* 0x000fe200078e02ff */
[----:B------:R-:W-:Y:S01]  /*0d70*/  IADD3 R28, R2, 0x40, RZ ;  /* 0x00000040021c7810 */ /* 0x000fe20007ffe0ff */
[----:B------:R-:W-:Y:S01]  /*0d80*/  IMAD.WIDE.U32 R4, R0, c[0x0][0x1a8], R4 ;  /* 0x00006a0000047a25 */ /* 0x000fe200078e0004 */
[----:B------:R-:W-:-:S02]  /*0d90*/  LOP3.LUT R15, R3, R7, RZ, 0x3c, !PT ;  /* 0x00000007030f7212 */ /* 0x000fc400078e3cff */
[----:B------:R-:W-:Y:S01]  /*0da0*/  SHF.R.S32.HI R3, RZ, 0x1f, R2 ;  /* 0x0000001fff037819 */ /* 0x000fe20000011402 */
[----:B------:R-:W-:Y:S01]  /*0db0*/  IMAD R12, R0, c[0x0][0x1ac], R6 ;  /* 0x00006b00000c7a24 */ /* 0x000fe200078e0206 */
[----:B------:R-:W-:Y:S01]  /*0dc0*/  LEA R18, P3, R4, c[0x0][0x160], 0x1 ;  /* 0x0000580004127a11 */ /* 0x000fe200078608ff */
[----:B------:R-:W-:Y:S01]  /*0dd0*/  IMAD.U32 R7, RZ, RZ, UR16 ;  /* 0x00000010ff077e24 */ /* 0x000fe2000f8e00ff */
[C---:B------:R-:W-:Y:S01]  /*0de0*/  IADD3 R29, R2.reuse, 0x80, RZ ;  /* 0x00000080021d7810 */ /* 0x040fe20007ffe0ff */
[C---:B------:R-:W-:Y:S01]  /*0df0*/  IMAD R11, R13.reuse, c[0x0][0x1e4], R11 ;  /* 0x000079000d0b7a24 */ /* 0x040fe200078e020b */
[----:B------:R-:W-:Y:S01]  /*0e00*/  ISETP.GE.AND P6, PT, R2, c[0x0][0x198], PT ;  /* 0x0000660002007a0c */ /* 0x000fe20003fc6270 */
[----:B------:R-:W-:Y:S01]  /*0e10*/  IMAD.WIDE.U32 R8, R13, c[0x0][0x1e0], R2 ;  /* 0x000078000d087a25 */ /* 0x000fe200078e0002 */
[----:B------:R-:W-:-:S03]  /*0e20*/  IADD3 R22, R7, c[0x0][0x1d0], -R13 ;  /* 0x0000740007167a10 */ /* 0x000fc60007ffe80d */
[----:B------:R-:W-:Y:S02]  /*0e30*/  IMAD R6, R14, c[0x0][0x208], RZ ;  /* 0x000082000e067a24 */ /* 0x000fe400078e02ff */
[----:B------:R-:W-:Y:S01]  /*0e40*/  IMAD.IADD R5, R5, 0x1, R12 ;  /* 0x0000000105057824 */ /* 0x000fe200078e020c */
[----:B------:R-:W-:Y:S01]  /*0e50*/  LEA.HI R12, R33, R160, RZ, 0x6 ;  /* 0x000000a0210c7211 */ /* 0x000fe200078f30ff */
[----:B------:R-:W-:Y:S02]  /*0e60*/  IMAD.IADD R0, R160, 0x1, -R10 ;  /* 0x00000001a0007824 */ /* 0x000fe400078e0a0a */
[----:B------:R-:W-:Y:S01]  /*0e70*/  IMAD.IADD R9, R9, 0x1, R11 ;  /* 0x0000000109097824 */ /* 0x000fe200078e020b */
[----:B------:R-:W-:Y:S01]  /*0e80*/  LEA.HI.X R17, R4, c[0x0][0x164], R5, 0x1, P3 ;  /* 0x0000590004117a11 */ /* 0x000fe200018f0c05 */
[C---:B------:R-:W-:Y:S01]  /*0e90*/  IMAD R7, R13.reuse, c[0x0][0x20c], R6 ;  /* 0x000083000d077a24 */ /* 0x040fe200078e0206 */
[----:B------:R-:W-:Y:S01]  /*0ea0*/  SHF.R.S32.HI R5, RZ, 0x1f, R0 ;  /* 0x0000001fff057819 */ /* 0x000fe20000011400 */
[----:B------:R-:W-:Y:S01]  /*0eb0*/  IMAD.WIDE.U32 R10, R13, c[0x0][0x208], R2 ;  /* 0x000082000d0a7a25 */ /* 0x000fe200078e0002 */
[----:B------:R-:W-:Y:S01]  /*0ec0*/  SHFL.IDX PT, R6, R18, RZ, 0x181f ;  /* 0x00181fff12067589 */ /* 0x000fe200000e0000 */
[----:B------:R-:W-:-:S02]  /*0ed0*/  ISETP.GE.AND P3, PT, R28, c[0x0][0x198], PT ;  /* 0x000066001c007a0c */ /* 0x000fc40003f66270 */
[----:B------:R-:W-:Y:S01]  /*0ee0*/  IMAD.IADD R11, R11, 0x1, R7 ;  /* 0x000000010b0b7824 */ /* 0x000fe200078e0207 */
[----:B------:R-:W-:Y:S01]  /*0ef0*/  LEA.HI R27, R5, R0, RZ, 0x3 ;  /* 0x00000000051b7211 */ /* 0x000fe200078f18ff */
[----:B------:R-:W1:Y:S01]  /*0f00*/  SHFL.IDX PT, R7, R17, RZ, 0x181f ;  /* 0x00181fff11077589 */ /* 0x000e6200000e0000 */
[----:B------:R-:W-:Y:S02]  /*0f10*/  IMAD.U32 R4, RZ, RZ, UR11 ;  /* 0x0000000bff047e24 */ /* 0x000fe4000f8e00ff */
[----:B------:R-:W-:Y:S01]  /*0f20*/  LOP3.LUT R5, R27, 0xfffffff8, RZ, 0xc0, !PT ;  /* 0xfffffff81b057812 */ /* 0x000fe200078ec0ff */
[----:B------:R-:W-:Y:S02]  /*0f30*/  IMAD.SHL.U32 R12, R12, 0x8, RZ ;  /* 0x000000080c0c7824 */ /* 0x000fe400078e00ff */
[----:B------:R-:W-:-:S03]  /*0f40*/  IMAD.WIDE.U32 R8, R4, c[0x0][0x1e8], R8 ;  /* 0x00007a0004087a25 */ /* 0x000fc600078e0008 */
[----:B------:R-:W-:Y:S01]  /*0f50*/  LOP3.LUT R35, R15, 0xfffffe00, R12, 0xf8, !PT ;  /* 0xfffffe000f237812 */ /* 0x000fe200078ef80c */
[----:B------:R-:W-:Y:S01]  /*0f60*/  IMAD.IADD R23, R0, 0x1, -R5 ;  /* 0x0000000100177824 */ /* 0x000fe200078e0a05 */
[----:B------:R-:W-:Y:S01]  /*0f70*/  IADD3 R21, R9, UR6, RZ ;  /* 0x0000000609157c10 */ /* 0x000fe2000fffe0ff */
[----:B------:R-:W-:Y:S01]  /*0f80*/  IMAD.U32 R0, RZ, RZ, UR11 ;  /* 0x0000000bff007e24 */ /* 0x000fe2000f8e00ff */
[----:B------:R-:W-:Y:S01]  /*0f90*/  SHFL.IDX PT, R9, R17, 0x1, 0x181f ;  /* 0x00381f0011097f89 */ /* 0x000fe200000e0000 */
[----:B------:R-:W-:Y:S01]  /*0fa0*/  IMAD.MOV.U32 R20, RZ, RZ, R8 ;  /* 0x000000ffff147224 */ /* 0x000fe200078e0008 */
[----:B------:R-:W-:Y:S01]  /*0fb0*/  @!P0 SHF.R.S32.HI R8, RZ, 0x1f, R28 ;  /* 0x0000001fff088819 */ /* 0x000fe2000001141c */
[----:B------:R-:W-:Y:S01]  /*0fc0*/  IMAD.WIDE.U32 R24, R0, c[0x0][0x210], R10 ;  /* 0x0000840000187a25 */ /* 0x000fe200078e000a */
[----:B------:R-:W-:Y:S01]  /*0fd0*/  @!P0 SHF.R.S32.HI R0, RZ, 0x1f, R29 ;  /* 0x0000001fff008819 */ /* 0x000fe2000001141d */
[----:B------:R-:W-:Y:S01]  /*0fe0*/  ULDC.64 UR6, c[0x0][0x210] ;  /* 0x0000840000067ab9 */ /* 0x000fe20000000a00 */
[----:B------:R-:W-:Y:S01]  /*0ff0*/  @!P0 LEA.HI R8, R8, R28, RZ, 0x3 ;  /* 0x0000001c08088211 */ /* 0x000fe200078f18ff */
[----:B------:R-:W-:Y:S01]  /*1000*/  IMAD.SHL.U32 R37, R35, 0x2, RZ ;  /* 0x0000000223257824 */ /* 0x000fe200078e00ff */
[----:B------:R-:W-:Y:S01]  /*1010*/  @!P0 LEA.HI R0, R0, R29, RZ, 0x3 ;  /* 0x0000001d00008211 */ /* 0x000fe200078f18ff */
[----:B------:R-:W-:Y:S01]  /*1020*/  UIMAD UR8, UR8, UR6, URZ ;  /* 0x00000006080872a4 */ /* 0x000fe2000f8e023f */
[----:B------:R-:W-:Y:S01]  /*1030*/  @!P0 LOP3.LUT R14, R8, 0xfffffff8, RZ, 0xc0, !PT ;  /* 0xfffffff8080e8812 */ /* 0x000fe200078ec0ff */
[----:B------:R-:W-:Y:S01]  /*1040*/  UIADD3 UR6, UR14, -0x1, URZ ;  /* 0xffffffff0e067890 */ /* 0x000fe2000fffe03f */
[----:B------:R-:W-:Y:S01]  /*1050*/  @!P0 LOP3.LUT R0, R0, 0xfffffff8, RZ, 0xc0, !PT ;  /* 0xfffffff800008812 */ /* 0x000fe200078ec0ff */
[----:B------:R-:W2:Y:S01]  /*1060*/  SHFL.IDX PT, R8, R18, 0x1, 0x181f ;  /* 0x00381f0012087f89 */ /* 0x000ea200000e0000 */
[----:B------:R-:W-:Y:S01]  /*1070*/  UIMAD UR8, UR11, UR7, UR8 ;  /* 0x000000070b0872a4 */ /* 0x000fe2000f8e0208 */
[--C-:B-1----:R-:W-:Y:S01]  /*1080*/  @!P0 IMAD.WIDE R14, R14, 0x2, R6.reuse ;  /* 0x000000020e0e8825 */ /* 0x102fe200078e0206 */
[----:B------:R-:W-:Y:S01]  /*1090*/  USHF.R.S32.HI UR7, URZ, 0x1f, UR6 ;  /* 0x0000001f3f077899 */ /* 0x000fe20008011406 */
[----:B------:R1:W-:Y:S01]  /*10a0*/  STL [R1+0x30], R35 ;  /* 0x0000302301007387 */ /* 0x0003e20000100800 */
[----:B------:R-:W-:Y:S01]  /*10b0*/  UIMAD UR17, UR9, UR6, URZ ;  /* 0x00000006091172a4 */ /* 0x000fe2000f8e023f */
[----:B------:R-:W-:Y:S01]  /*10c0*/  @!P0 IMAD.WIDE R12, R0, 0x2, R6 ;  /* 0x00000002000c8825 */ /* 0x000fe200078e0206 */
[----:B------:R-:W-:Y:S01]  /*10d0*/  @!P5 SHF.R.S32.HI R0, RZ, 0x1f, R29 ;  /* 0x0000001fff00d819 */ /* 0x000fe2000001141d */
[----:B------:R-:W-:Y:S01]  /*10e0*/  STL [R1], R37 ;  /* 0x0000002501007387 */ /* 0x000fe20000100800 */
[----:B------:R-:W-:-:S02]  /*10f0*/  UIMAD UR17, UR7, UR20, UR17 ;  /* 0x00000014071172a4 */ /* 0x000fc4000f8e0211 */
[----:B------:R-:W-:Y:S01]  /*1100*/  UISETP.GT.AND UP0, UPT, UR6, UR10, UPT ;  /* 0x0000000a0600728c */ /* 0x000fe2000bf04270 */
[----:B-1----:R-:W-:Y:S01]  /*1110*/  IMAD.MOV.U32 R35, RZ, RZ, c[0x0][0x1e4] ;  /* 0x00007900ff237624 */ /* 0x002fe200078e00ff */
[--C-:B---3--:R-:W-:Y:S01]  /*1120*/  @P4 SHF.R.S32.HI R5, RZ, 0x1f, R16.reuse ;  /* 0x0000001fff054819 */ /* 0x108fe20000011410 */
[----:B------:R-:W-:Y:S02]  /*1130*/  @P4 IMAD.MOV.U32 R4, RZ, RZ, R16 ;  /* 0x000000ffff044224 */ /* 0x000fe400078e0010 */
[----:B------:R-:W-:Y:S02]  /*1140*/  @!P4 IMAD.MOV.U32 R4, RZ, RZ, R34 ;  /* 0x000000ffff04c224 */ /* 0x000fe400078e0022 */
[----:B------:R-:W-:Y:S01]  /*1150*/  @!P4 IMAD.MOV.U32 R5, RZ, RZ, R19 ;  /* 0x000000ffff05c224 */ /* 0x000fe200078e0013 */
[----:B------:R-:W-:Y:S01]  /*1160*/  @!P0 LEA R10, P4, R2, R6, 0x1 ;  /* 0x00000006020a8211 */ /* 0x000fe200078808ff */
[----:B------:R-:W-:Y:S01]  /*1170*/  IMAD.WIDE.U32 R20, R4, c[0x0][0x1f0], R20 ;  /* 0x00007c0004147a25 */ /* 0x000fe200078e0014 */
[----:B------:R-:W-:Y:S02]  /*1180*/  SHFL.IDX PT, R6, R18, 0x2, 0x181f ;  /* 0x00581f0012067f89 */ /* 0x000fe400000e0000 */
[----:B------:R-:W-:Y:S01]  /*1190*/  @!P0 LEA.HI.X R11, R2, R7, R3, 0x1, P4 ;  /* 0x00000007020b8211 */ /* 0x000fe200020f0c03 */
[----:B------:R-:W-:Y:S01]  /*11a0*/  IMAD.MOV.U32 R40, RZ, RZ, R20 ;  /* 0x000000ffff287224 */ /* 0x000fe200078e0014 */
[----:B------:R-:W-:Y:S01]  /*11b0*/  ISETP.GE.AND P4, PT, R29, c[0x0][0x198], PT ;  /* 0x000066001d007a0c */ /* 0x000fe20003f86270 */
[----:B------:R-:W1:Y:S01]  /*11c0*/  SHFL.IDX PT, R7, R17, 0x2, 0x181f ;  /* 0x00581f0011077f89 */ /* 0x000e6200000e0000 */
[----:B------:R-:W-:-:S03]  /*11d0*/  IMAD.MOV.U32 R34, RZ, RZ, c[0x0][0x1e0] ;  /* 0x00007800ff227624 */ /* 0x000fc600078e00ff */
[----:B------:R3:W-:Y:S04]  /*11e0*/  @!P0 LDGSTS.E.BYPASS.LTC128B.128 [R37+0x100], [R10.64], !P6 ;  /* 0x001000000a258fae */ /* 0x0007e8000f101d4c */
[----:B------:R4:W-:Y:S04]  /*11f0*/  @!P0 LDGSTS.E.BYPASS.LTC128B.128 [R37+0x4100], [R14.64], !P3 ;  /* 0x041000000e258fae */ /* 0x0009e8000d901d4c */
[----:B------:R5:W-:Y:S04]  /*1200*/  @!P0 LDGSTS.E.BYPASS.LTC128B.128 [R37+0x8100], [R12.64], !P4 ;  /* 0x081000000c258fae */ /* 0x000be8000e101d4c */
[----:B------:R-:W-:Y:S01]  /*1210*/  STL.64 [R1+0x28], R20 ;  /* 0x0000281401007387 */ /* 0x000fe20000100a00 */
[----:B---3--:R-:W-:-:S02]  /*1220*/  @!P5 SHF.R.S32.HI R10, RZ, 0x1f, R28 ;  /* 0x0000001fff0ad819 */ /* 0x008fc4000001141c */
[----:B------:R-:W-:Y:S02]  /*1230*/  @!P1 SHF.R.S32.HI R11, RZ, 0x1f, R28 ;  /* 0x0000001fff0b9819 */ /* 0x000fe4000001141c */
[-C--:B-----5:R-:W-:Y:S02]  /*1240*/  @!P5 LEA.HI R12, R10, R28.reuse, RZ, 0x3 ;  /* 0x0000001c0a0cd211 */ /* 0x0a0fe400078f18ff */
[----:B------:R-:W-:Y:S02]  /*1250*/  @!P1 SHF.R.S32.HI R13, RZ, 0x1f, R29 ;  /* 0x0000001fff0d9819 */ /* 0x000fe4000001141d */
[-C--:B------:R-:W-:Y:S02]  /*1260*/  @!P5 LEA.HI R10, R0, R29.reuse, RZ, 0x3 ;  /* 0x0000001d000ad211 */ /* 0x080fe400078f18ff */
[----:B------:R-:W-:Y:S02]  /*1270*/  @!P1 LEA.HI R0, R11, R28, RZ, 0x3 ;  /* 0x0000001c0b009211 */ /* 0x000fe400078f18ff */
[----:B------:R-:W-:-:S02]  /*1280*/  @!P1 LEA.HI R11, R13, R29, RZ, 0x3 ;  /* 0x0000001d0d0b9211 */ /* 0x000fc400078f18ff */
[----:B----4-:R-:W-:Y:S02]  /*1290*/  @!P5 LOP3.LUT R14, R10, 0xfffffff8, RZ, 0xc0, !PT ;  /* 0xfffffff80a0ed812 */ /* 0x010fe400078ec0ff */
[----:B------:R3:W4:Y:S01]  /*12a0*/  SHFL.IDX PT, R10, R18, 0x3, 0x181f ;  /* 0x00781f00120a7f89 */ /* 0x00072200000e0000 */
[----:B------:R-:W-:Y:S02]  /*12b0*/  @!P5 LOP3.LUT R16, R12, 0xfffffff8, RZ, 0xc0, !PT ;  /* 0xfffffff80c10d812 */ /* 0x000fe400078ec0ff */
[----:B------:R-:W-:Y:S01]  /*12c0*/  @!P1 LOP3.LUT R0, R0, 0xfffffff8, RZ, 0xc0, !PT ;  /* 0xfffffff800009812 */ /* 0x000fe200078ec0ff */
[----:B--2---:R-:W-:Y:S01]  /*12d0*/  @!P5 IMAD.WIDE R14, R14, 0x2, R8 ;  /* 0x000000020e0ed825 */ /* 0x004fe200078e0208 */
[----:B------:R-:W-:-:S04]  /*12e0*/  @!P5 LEA R12, P0, R2, R8, 0x1 ;  /* 0x00000008020cd211 */ /* 0x000fc800078008ff */
[----:B------:R-:W-:-:S05]  /*12f0*/  @!P5 LEA.HI.X R13, R2, R9, R3, 0x1, P0 ;  /* 0x00000009020dd211 */ /* 0x000fca00000f0c03 */
[----:B------:R2:W-:Y:S01]  /*1300*/  @!P5 LDGSTS.E.BYPASS.LTC128B.128 [R37+0x1100], [R12.64], !P6 ;  /* 0x011000000c25dfae */ /* 0x0005e2000f101d4c */
[----:B---3--:R-:W-:-:S03]  /*1310*/  @!P1 LOP3.LUT R18, R11, 0xfffffff8, RZ, 0xc0, !PT ;  /* 0xfffffff80b129812 */ /* 0x008fc600078ec0ff */
[----:B------:R3:W5:Y:S02]  /*1320*/  SHFL.IDX PT, R11, R17, 0x3, 0x181f ;  /* 0x00781f00110b7f89 */ /* 0x00076400000e0000 */
[----:B-1----:R-:W-:Y:S01]  /*1330*/  @!P1 IMAD.WIDE R18, R18, 0x2, R6 ;  /* 0x0000000212129825 */ /* 0x002fe200078e0206 */
[----:B--2---:R-:W-:-:S03]  /*1340*/  IADD3 R13, R25, UR8, RZ ;  /* 0x00000008190d7c10 */ /* 0x004fc6000fffe0ff */
[----:B------:R-:W-:Y:S01]  /*1350*/  IMAD.MOV.U32 R12, RZ, RZ, R24 ;  /* 0x000000ffff0c7224 */ /* 0x000fe200078e0018 */
[----:B------:R-:W-:-:S04]  /*1360*/  UIMAD UR8, UR15, UR5, URZ ;  /* 0x000000050f0872a4 */ /* 0x000fc8000f8e023f */
[----:B------:R-:W-:Y:S01]  /*1370*/  UIADD3 UR8, UR19, UR8, URZ ;  /* 0x0000000813087290 */ /* 0x000fe2000fffe03f */
[----:B---3--:R-:W-:-:S03]  /*1380*/  @!P5 IMAD.WIDE R16, R16, 0x2, R8 ;  /* 0x000000021010d825 */ /* 0x008fc600078e0208 */
[----:B------:R-:W-:Y:S01]  /*1390*/  UIMAD UR15, UR8, UR6, URZ ;  /* 0x00000006080f72a4 */ /* 0x000fe2000f8e023f */
[----:B------:R-:W-:Y:S01]  /*13a0*/  @!P1 IMAD.WIDE R8, R0, 0x2, R6 ;  /* 0x0000000200089825 */ /* 0x000fe200078e0206 */
[C---:B------:R-:W-:Y:S01]  /*13b0*/  @!P1 LEA R6, P0, R2.reuse, R6, 0x1 ;  /* 0x0000000602069211 */ /* 0x040fe200078008ff */
[----:B------:R1:W-:Y:S01]  /*13c0*/  @!P5 LDGSTS.E.BYPASS.LTC128B.128 [R37+0x5100], [R16.64], !P3 ;  /* 0x051000001025dfae */ /* 0x0003e2000d901d4c */
[----:B------:R-:W-:Y:S01]  /*13d0*/  UIMAD UR15, UR7, UR18, UR15 ;  /* 0x00000012070f72a4 */ /* 0x000fe2000f8e020f */
[C---:B------:R-:W-:Y:S01]  /*13e0*/  IMAD R0, R5.reuse, c[0x0][0x1f0], RZ ;  /* 0x00007c0005007a24 */ /* 0x040fe200078e02ff */
[----:B------:R-:W-:Y:S01]  /*13f0*/  @!P1 LEA.HI.X R7, R2, R7, R3, 0x1, P0 ;  /* 0x0000000702079211 */ /* 0x000fe200000f0c03 */
[----:B------:R2:W-:Y:S01]  /*1400*/  @!P5 LDGSTS.E.BYPASS.LTC128B.128 [R37+0x9100], [R14.64], !P4 ;  /* 0x091000000e25dfae */ /* 0x0005e2000e101d4c */
[----:B------:R-:W-:Y:S01]  /*1410*/  ISETP.GE.AND P5, PT, R22, 0x21, PT ;  /* 0x000000211600780c */ /* 0x000fe20003fa6270 */
[----:B------:R-:W-:Y:S02]  /*1420*/  IMAD R0, R4, c[0x0][0x1f4], R0 ;  /* 0x00007d0004007a24 */ /* 0x000fe400078e0200 */
[----:B------:R4:W-:Y:S01]  /*1430*/  @!P1 LDGSTS.E.BYPASS.LTC128B.128 [R37+0x2100], [R6.64], !P6 ;  /* 0x0210000006259fae */ /* 0x0009e2000f101d4c */
[----:B------:R-:W-:-:S02]  /*1440*/  IMAD R5, R5, c[0x0][0x218], RZ ;  /* 0x0000860005057a24 */ /* 0x000fc400078e02ff */
[----:B------:R-:W-:Y:S01]  /*1450*/  IMAD.IADD R41, R21, 0x1, R0 ;  /* 0x0000000115297824 */ /* 0x000fe200078e0200 */
[----:B------:R3:W-:Y:S01]  /*1460*/  @!P1 LDGSTS.E.BYPASS.LTC128B.128 [R37+0x6100], [R8.64], !P3 ;  /* 0x0610000008259fae */ /* 0x0007e2000d901d4c */
[C---:B------:R-:W-:Y:S02]  /*1470*/  IMAD R5, R4.reuse, c[0x0][0x21c], R5 ;  /* 0x0000870004057a24 */ /* 0x040fe400078e0205 */
[----:B------:R-:W-:Y:S01]  /*1480*/  IMAD.WIDE.U32 R20, R4, c[0x0][0x218], R12 ;  /* 0x0000860004147a25 */ /* 0x000fe200078e000c */
[----:B------:R2:W-:Y:S01]  /*1490*/  @!P1 LDGSTS.E.BYPASS.LTC128B.128 [R37+0xa100], [R18.64], !P4 ;  /* 0x0a10000012259fae */ /* 0x0005e2000e101d4c */
[----:B------:R-:W-:Y:S02]  /*14a0*/  ISETP.GE.AND P1, PT, R22, 0x41, PT ;  /* 0x000000411600780c */ /* 0x000fe40003f26270 */
[----:B------:R-:W-:Y:S01]  /*14b0*/  IMAD.IADD R39, R21, 0x1, R5 ;  /* 0x0000000115277824 */ /* 0x000fe200078e0205 */
[----:B------:R2:W-:Y:S01]  /*14c0*/  STL.64 [R1+0x10], R40 ;  /* 0x0000102801007387 */ /* 0x0005e20000100a00 */
[----:B------:R-:W-:-:S03]  /*14d0*/  IMAD.MOV.U32 R38, RZ, RZ, R20 ;  /* 0x000000ffff267224 */ /* 0x000fc600078e0014 */
[----:B------:R2:W-:Y:S01]  /*14e0*/  STL.64 [R1+0x20], R20 ;  /* 0x0000201401007387 */ /* 0x0005e20000100a00 */
[----:B-1----:R-:W-:-:S03]  /*14f0*/  IMAD.WIDE.U32 R16, R34, 0x40, RZ ;  /* 0x0000004022107825 */ /* 0x002fc600078e00ff */
[----:B------:R1:W-:Y:S01]  /*1500*/  STL.64 [R1+0x18], R38 ;  /* 0x0000182601007387 */ /* 0x0003e20000100a00 */
[----:B----4-:R-:W-:-:S04]  /*1510*/  @!P2 LEA R6, P0, R2, R10, 0x1 ;  /* 0x0000000a0206a211 */ /* 0x010fc800078008ff */
[----:B-----5:R-:W-:Y:S02]  /*1520*/  @!P2 LEA.HI.X R7, R2, R11, R3, 0x1, P0 ;  /* 0x0000000b0207a211 */ /* 0x020fe400000f0c03 */
[----:B---3--:R-:W-:Y:S02]  /*1530*/  @!P2 SHF.R.S32.HI R8, RZ, 0x1f, R28 ;  /* 0x0000001fff08a819 */ /* 0x008fe4000001141c */
[----:B------:R-:W-:Y:S01]  /*1540*/  @!P2 SHF.R.S32.HI R3, RZ, 0x1f, R29 ;  /* 0x0000001fff03a819 */ /* 0x000fe2000001141d */
[----:B------:R3:W-:Y:S01]  /*1550*/  @!P2 LDGSTS.E.BYPASS.LTC128B.128 [R37+0x3100], [R6.64], !P6 ;  /* 0x031000000625afae */ /* 0x0007e2000f101d4c */
[----:B------:R-:W-:Y:S01]  /*1560*/  ISETP.GE.AND P6, PT, R22, 0x1, PT ;  /* 0x000000011600780c */ /* 0x000fe20003fc6270 */
[----:B--2---:R-:W-:Y:S01]  /*1570*/  IMAD.SHL.U32 R19, R35, 0x40, RZ ;  /* 0x0000004023137824 */ /* 0x004fe200078e00ff */
[----:B------:R-:W-:-:S04]  /*1580*/  @!P2 LEA.HI R8, R8, R28, RZ, 0x3 ;  /* 0x0000001c0808a211 */ /* 0x000fc800078f18ff */
[----:B------:R-:W-:Y:S01]  /*1590*/  @!P2 LOP3.LUT R8, R8, 0xfffffff8, RZ, 0xc0, !PT ;  /* 0xfffffff80808a812 */ /* 0x000fe200078ec0ff */
[----:B---3--:R-:W-:-:S05]  /*15a0*/  IMAD.WIDE.U32 R6, R31, UR6, R40 ;  /* 0x000000061f067c25 */ /* 0x008fca000f8e0028 */
[----:B------:R-:W-:Y:S01]  /*15b0*/  IADD3 R0, R7, UR17, RZ ;  /* 0x0000001107007c10 */ /* 0x000fe2000fffe0ff */
[----:B------:R-:W-:Y:S01]  /*15c0*/  UMOV UR17, 0x6 ;  /* 0x0000000600117882 */ /* 0x000fe20000000000 */
[C---:B------:R-:W-:Y:S01]  /*15d0*/  @P6 LEA R14, P0, R6.reuse, c[0x0][0x1c8], 0x1 ;  /* 0x00007200060e6a11 */ /* 0x040fe200078008ff */
[----:B------:R-:W-:Y:S01]  /*15e0*/  USHF.L.U64.HI UR17, UR4, UR17, UR5 ;  /* 0x0000001104117299 */ /* 0x000fe20008010205 */
[----:B------:R-:W-:Y:S02]  /*15f0*/  @!P2 LEA.HI R7, R3, R29, RZ, 0x3 ;  /* 0x0000001d0307a211 */ /* 0x000fe400078f18ff */
[----:B------:R-:W-:Y:S02]  /*1600*/  @P6 LEA.HI.X R15, R6, c[0x0][0x1cc], R0, 0x1, P0 ;  /* 0x00007300060f6a11 */ /* 0x000fe400000f0c00 */
[----:B------:R-:W-:Y:S02]  /*1610*/  @P5 LEA R3, P0, R34, R6, 0x5 ;  /* 0x0000000622035211 */ /* 0x000fe400078028ff */
[----:B------:R-:W-:-:S02]  /*1620*/  @!P2 LOP3.LUT R9, R7, 0xfffffff8, RZ, 0xc0, !PT ;  /* 0xfffffff80709a812 */ /* 0x000fc400078ec0ff */
[----:B------:R-:W-:Y:S02]  /*1630*/  @P5 LEA.HI.X R18, R34, R0, R35, 0x5, P0 ;  /* 0x0000000022125211 */ /* 0x000fe400000f2c23 */
[----:B------:R-:W-:Y:S01]  /*1640*/  @P1 IADD3 R16, P0, R6, R16, RZ ;  /* 0x0000001006101210 */ /* 0x000fe20007f1e0ff */
[----:B------:R-:W-:-:S03]  /*1650*/  @!P2 IMAD.WIDE R6, R8, 0x2, R10 ;  /* 0x000000020806a825 */ /* 0x000fc600078e020a */
[----:B------:R-:W-:Y:S01]  /*1660*/  @P1 IADD3.X R17, R0, R17, R19, P0, !PT ;  /* 0x0000001100111210 */ /* 0x000fe200007fe413 */
[----:B------:R-:W-:Y:S01]  /*1670*/  @!P2 IMAD.WIDE R10, R9, 0x2, R10 ;  /* 0x00000002090aa825 */ /* 0x000fe200078e020a */
[----:B------:R2:W-:Y:S01]  /*1680*/  @!P2 LDGSTS.E.BYPASS.LTC128B.128 [R37+0x7100], [R6.64], !P3 ;  /* 0x071000000625afae */ /* 0x0005e2000d901d4c */
[----:B------:R-:W-:Y:S02]  /*1690*/  ISETP.GE.AND P3, PT, R28, c[0x0][0x1d4], PT ;  /* 0x000075001c007a0c */ /* 0x000fe40003f66270 */
[----:B------:R-:W-:Y:S01]  /*16a0*/  @P5 LEA R8, P0, R3, c[0x0][0x1c8], 0x1 ;  /* 0x0000720003085a11 */ /* 0x000fe200078008ff */
[----:B------:R3:W-:Y:S01]  /*16b0*/  @!P2 LDGSTS.E.BYPASS.LTC128B.128 [R37+0xb100], [R10.64], !P4 ;  /* 0x0b1000000a25afae */ /* 0x0007e2000e101d4c */
[----:B------:R-:W-:Y:S01]  /*16c0*/  ISETP.GE.AND P4, PT, R2, c[0x0][0x1d4], PT ;  /* 0x0000750002007a0c */ /* 0x000fe20003f86270 */
[----:B------:R-:W-:Y:S01]  /*16d0*/  IMAD.SHL.U32 R0, R23, 0x40, RZ ;  /* 0x0000004017007824 */ /* 0x000fe200078e00ff */
[----:B------:R-:W-:Y:S01]  /*16e0*/  ISETP.GE.AND P2, PT, R29, c[0x0][0x1d4], PT ;  /* 0x000075001d007a0c */ /* 0x000fe20003f46270 */
[----:B------:R-:W0:Y:S01]  /*16f0*/  LDGDEPBAR ;  /* 0x00000000000079af */ /* 0x000e220000000000 */
[----:B------:R-:W-:Y:S01]  /*1700*/  @P5 LEA.HI.X R9, R3, c[0x0][0x1cc], R18, 0x1, P0 ;  /* 0x0000730003095a11 */ /* 0x000fe200000f0c12 */
[----:B------:R-:W-:Y:S01]  /*1710*/  IMAD.SHL.U32 R3, R30, 0x8, RZ ;  /* 0x000000081e037824 */ /* 0x000fe200078e00ff */
[----:B------:R-:W-:-:S02]  /*1720*/  @P1 LEA R4, P0, R16, c[0x0][0x1c8], 0x1 ;  /* 0x0000720010041a11 */ /* 0x000fc400078008ff */
[----:B------:R-:W-:Y:S02]  /*1730*/  LOP3.LUT R0, R0, 0x1c0, RZ, 0xc0, !PT ;  /* 0x000001c000007812 */ /* 0x000fe400078ec0ff */
[----:B------:R-:W-:-:S03]  /*1740*/  @P1 LEA.HI.X R5, R16, c[0x0][0x1cc], R17, 0x1, P0 ;  /* 0x0000730010051a11 */ /* 0x000fc600000f0c11 */
[----:B------:R4:W-:Y:S04]  /*1750*/  @P6 LDGSTS.E.BYPASS.LTC128B.128 [R37+0x12100], [R14.64], !P4 ;  /* 0x121000000e256fae */ /* 0x0009e8000e101d4c */
[----:B------:R4:W-:Y:S04]  /*1760*/  @P6 LDGSTS.E.BYPASS.LTC128B.128 [R37+0x15100], [R14.64+0x80], !P3 ;  /* 0x151000800e256fae */ /* 0x0009e8000d901d4c */
[----:B------:R4:W-:Y:S01]  /*1770*/  @P6 LDGSTS.E.BYPASS.LTC128B.128 [R37+0x18100], [R14.64+0x100], !P2 ;  /* 0x181001000e256fae */ /* 0x0009e2000d101d4c */
[----:B--2---:R-:W-:Y:S01]  /*1780*/  IMAD.WIDE.U32 R6, R36, UR6, R38 ;  /* 0x0000000624067c25 */ /* 0x004fe2000f8e0026 */
[----:B------:R-:W-:-:S02]  /*1790*/  ISETP.GE.AND P6, PT, R2, c[0x0][0x1d4], PT ;  /* 0x0000750002007a0c */ /* 0x000fc40003fc6270 */
[----:B------:R2:W-:Y:S01]  /*17a0*/  @P5 LDGSTS.E.BYPASS.LTC128B.128 [R37+0x13100], [R8.64], !P4 ;  /* 0x1310000008255fae */ /* 0x0005e2000e101d4c */
[----:B---3--:R-:W-:Y:S01]  /*17b0*/  LOP3.LUT R11, R0, 0x8, R3, 0xf8, !PT ;  /* 0x00000008000b7812 */ /* 0x008fe200078ef803 */
[----:B------:R-:W-:Y:S01]  /*17c0*/  IMAD.SHL.U32 R2, R27, 0x40, RZ ;  /* 0x000000401b027824 */ /* 0x000fe200078e00ff */
[----:B------:R-:W-:Y:S01]  /*17d0*/  SHF.R.U32.HI R3, RZ, 0x3, R0 ;  /* 0x00000003ff037819 */ /* 0x000fe20000011600 */
[----:B------:R2:W-:Y:S01]  /*17e0*/  @P5 LDGSTS.E.BYPASS.LTC128B.128 [R37+0x16100], [R8.64+0x80], !P3 ;  /* 0x1610008008255fae */ /* 0x0005e2000d901d4c */
[----:B------:R-:W-:Y:S01]  /*17f0*/  IADD3 R0, R7, UR15, RZ ;  /* 0x0000000f07007c10 */ /* 0x000fe2000fffe0ff */
[----:B------:R-:W-:Y:S01]  /*1800*/  USHF.L.U32 UR15, UR4, 0x6, URZ ;  /* 0x00000006040f7899 */ /* 0x000fe2000800063f */
[C---:B------:R-:W-:Y:S01]  /*1810*/  LEA R10, P0, R6.reuse, c[0x0][0x1f8], 0x1 ;  /* 0x00007e00060a7a11 */ /* 0x040fe200078008ff */
[----:B------:R2:W-:Y:S01]  /*1820*/  @P5 LDGSTS.E.BYPASS.LTC128B.128 [R37+0x19100], [R8.64+0x100], !P2 ;  /* 0x1910010008255fae */ /* 0x0005e2000d101d4c */
[----:B------:R-:W-:Y:S02]  /*1830*/  LOP3.LUT R3, R11, R3, RZ, 0x3c, !PT ;  /* 0x000000030b037212 */ /* 0x000fe400078e3cff */
[----:B------:R-:W-:Y:S01]  /*1840*/  LEA.HI.X R11, R6, c[0x0][0x1fc], R0, 0x1, P0 ;  /* 0x00007f00060b7a11 */ /* 0x000fe200000f0c00 */
[----:B------:R3:W-:Y:S01]  /*1850*/  @P1 LDGSTS.E.BYPASS.LTC128B.128 [R37+0x14100], [R4.64], !P4 ;  /* 0x1410000004251fae */ /* 0x0007e2000e101d4c */
[----:B------:R-:W-:Y:S01]  /*1860*/  IMAD.U32 R0, RZ, RZ, UR15 ;  /* 0x0000000fff007e24 */ /* 0x000fe2000f8e00ff */
[----:B------:R-:W-:-:S02]  /*1870*/  LOP3.LUT R2, R3, 0xfffffe00, R2, 0xf8, !PT ;  /* 0xfffffe0003027812 */ /* 0x000fc400078ef802 */
[----:B------:R3:W-:Y:S01]  /*1880*/  @P1 LDGSTS.E.BYPASS.LTC128B.128 [R37+0x17100], [R4.64+0x80], !P3 ;  /* 0x1710008004251fae */ /* 0x0007e2000d901d4c */
[----:B------:R-:W-:-:S03]  /*1890*/  ISETP.GE.AND P5, PT, R28, c[0x0][0x1d4], PT ;  /* 0x000075001c007a0c */ /* 0x000fc60003fa6270 */
[----:B------:R3:W-:Y:S01]  /*18a0*/  @P1 LDGSTS.E.BYPASS.LTC128B.128 [R37+0x1a100], [R4.64+0x100], !P2 ;  /* 0x1a10010004251fae */ /* 0x0007e2000d101d4c */
[C-C-:B------:R-:W-:Y:S01]  /*18b0*/  IADD3 R12, P1, P0, R0.reuse, 0x80, R10.reuse ;  /* 0x00000080000c7810 */ /* 0x140fe2000783e00a */
[----:B----4-:R-:W-:Y:S02]  /*18c0*/  IMAD.MOV.U32 R14, RZ, RZ, 0x20 ;  /* 0x00000020ff0e7424 */ /* 0x010fe400078e00ff */
[----:B------:R-:W0:Y:S01]  /*18d0*/  LDGDEPBAR ;  /* 0x00000000000079af */ /* 0x000e220000000000 */
[----:B------:R-:W-:Y:S02]  /*18e0*/  IADD3.X R13, RZ, UR17, R11, P1, P0 ;  /* 0x00000011ff0d7c10 */ /* 0x000fe40008fe040b */
[----:B--2---:R-:W-:Y:S01]  /*18f0*/  IADD3 R8, P1, P0, R0, 0x100, R10 ;  /* 0x0000010000087810 */ /* 0x004fe2000783e00a */
[----:B------:R-:W-:-:S03]  /*1900*/  IMAD.SHL.U32 R0, R112, 0x20, RZ ;  /* 0x0000002070007824 */ /* 0x000fc600078e00ff */
[----:B------:R-:W-:Y:S02]  /*1910*/  IADD3.X R9, RZ, UR17, R11, P1, P0 ;  /* 0x00000011ff097c10 */ /* 0x000fe40008fe040b */
[----:B------:R-:W-:Y:S02]  /*1920*/  LOP3.LUT R3, R0, 0x7ffffc00, RZ, 0xc0, !PT ;  /* 0x7ffffc0000037812 */ /* 0x000fe400078ec0ff */
[----:B------:R-:W-:Y:S02]  /*1930*/  LOP3.LUT P0, RZ, R23, 0x2, RZ, 0xc0, !PT ;  /* 0x0000000217ff7812 */ /* 0x000fe4000780c0ff */
[----:B------:R-:W-:Y:S01]  /*1940*/  IADD3 R6, P1, R10, UR15, RZ ;  /* 0x0000000f0a067c10 */ /* 0x000fe2000ff3e0ff */
[----:B------:R-:W-:Y:S01]  /*1950*/  IMAD.IADD R3, R2, 0x1, R3 ;  /* 0x0000000102037824 */ /* 0x000fe200078e0203 */
[----:B------:R-:W-:-:S04]  /*1960*/  DEPBAR.LE SB0, 0x1 ;  /* 0x000080400000791a */ /* 0x000fc80000000000 */
[----:B---3--:R-:W-:Y:S01]  /*1970*/  IMAD.MOV.U32 R4, RZ, RZ, 0x10 ;  /* 0x00000010ff047424 */ /* 0x008fe200078e00ff */
[----:B------:R-:W-:Y:S01]  /*1980*/  IADD3.X R7, R11, UR17, RZ, P1, !PT ;  /* 0x000000110b077c10 */ /* 0x000fe20008ffe4ff */
[----:B------:R-:W-:Y:S01]  /*1990*/  IMAD.SHL.U32 R220, R3, 0x2, RZ ;  /* 0x0000000203dc7824 */ /* 0x000fe200078e00ff */
[----:B------:R-:W-:Y:S01]  /*19a0*/  BAR.SYNC.DEFER_BLOCKING 0x0 ;  /* 0x0000000000007b1d */ /* 0x000fe20000010000 */
[----:B------:R-:W-:Y:S02]  /*19b0*/  LOP3.LUT P1, RZ, R23, 0x4, RZ, 0xc0, !PT ;  /* 0x0000000417ff7812 */ /* 0x000fe4000782c0ff */
[----:B------:R-:W-:Y:S02]  /*19c0*/  SEL R0, R4, 0xfffffff0, !P0 ;  /* 0xfffffff004007807 */ /* 0x000fe40004000000 */
[----:B------:R-:W-:Y:S01]  /*19d0*/  LEA R228, R3, 0x100, 0x1 ;  /* 0x0000010003e47811 */ /* 0x000fe200078e08ff */
[----:B------:R-:W-:Y:S01]  /*19e0*/  IMAD.SHL.U32 R3, R26, 0x40, RZ ;  /* 0x000000401a037824 */ /* 0x000fe200078e00ff */
[----:B------:R-:W-:Y:S01]  /*19f0*/  IADD3 R4, P0, R6, UR15, RZ ;  /* 0x0000000f06047c10 */ /* 0x000fe2000ff1e0ff */
[----:B------:R-:W-:Y:S01]  /*1a00*/  IMAD.SHL.U32 R243, R0, 0x2, RZ ;  /* 0x0000000200f37824 */ /* 0x000fe200078e00ff */
[----:B------:R-:W-:-:S02]  /*1a10*/  SEL R0, R14, 0xffffffe0, !P1 ;  /* 0xffffffe00e007807 */ /* 0x000fc40004800000 */
[----:B------:R-:W-:Y:S01]  /*1a20*/  IADD3.X R5, R7, UR17, RZ, P0, !PT ;  /* 0x0000001107057c10 */ /* 0x000fe200087fe4ff */
[----:B------:R-:W-:Y:S01]  /*1a30*/  IMAD.IADD R224, R228, 0x1, R243 ;  /* 0x00000001e4e07824 */ /* 0x000fe200078e02f3 */
[----:B------:R-:W-:Y:S01]  /*1a40*/  ISETP.LT.OR P0, PT, R22, 0x1, P6 ;  /* 0x000000011600780c */ /* 0x000fe20003701670 */
[----:B------:R-:W-:Y:S01]  /*1a50*/  IMAD R228, R0, 0x2, R228 ;  /* 0x0000000200e47824 */ /* 0x000fe200078e02e4 */
[----:B------:R-:W-:Y:S01]  /*1a60*/  ISETP.LT.OR P1, PT, R22, 0x1, P5 ;  /* 0x000000011600780c */ /* 0x000fe20002f21670 */
[----:B------:R-:W-:Y:S01]  /*1a70*/  IMAD R232, R0, 0x2, R224 ;  /* 0x0000000200e87824 */ /* 0x000fe200078e02e0 */
[----:B------:R-:W-:-:S04]  /*1a80*/  LOP3.LUT R3, R3, 0x1c0, RZ, 0xc0, !PT ;  /* 0x000001c003037812 */ /* 0x000fc800078ec0ff */
[----:B------:R-:W-:Y:S01]  /*1a90*/  SHF.R.U32.HI R240, RZ, 0x3, R3 ;  /* 0x00000003fff07819 */ /* 0x000fe20000011603 */
[----:B------:R1:W2:Y:S04]  /*1aa0*/  LDSM.16.M88.4 R152, [R220+0x100] ;  /* 0x00010000dc98783b */ /* 0x0002a80000000200 */
[----:B------:R1:W3:Y:S04]  /*1ab0*/  LDSM.16.M88.4 R200, [R220+0x4100] ;  /* 0x00410000dcc8783b */ /* 0x0002e80000000200 */
[----:B------:R1:W4:Y:S04]  /*1ac0*/  LDSM.16.M88.4 R156, [R224] ;  /* 0x00000000e09c783b */ /* 0x0003280000000200 */
[----:B------:R1:W1:Y:S04]  /*1ad0*/  LDSM.16.M88.4 R208, [R224+0x4000] ;  /* 0x00400000e0d0783b */ /* 0x0002680000000200 */
[----:B------:R1:W1:Y:S04]  /*1ae0*/  LDSM.16.M88.4 R184, [R228] ;  /* 0x00000000e4b8783b */ /* 0x0002680000000200 */
[----:B------:R1:W1:Y:S04]  /*1af0*/  LDSM.16.M88.4 R212, [R228+0x4000] ;  /* 0x00400000e4d4783b */ /* 0x0002680000000200 */
[----:B------:R1:W1:Y:S04]  /*1b00*/  LDSM.16.M88.4 R196, [R232] ;  /* 0x00000000e8c4783b */ /* 0x0002680000000200 */
[----:B------:R1:W1:Y:S04]  /*1b10*/  LDSM.16.M88.4 R216, [R232+0x4000] ;  /* 0x00400000e8d8783b */ /* 0x0002680000000200 */
[----:B------:R-:W1:Y:S04]  /*1b20*/  LDSM.16.M88.4 R220, [R220+0x8100] ;  /* 0x00810000dcdc783b */ /* 0x000e680000000200 */
[----:B------:R-:W1:Y:S04]  /*1b30*/  LDSM.16.M88.4 R224, [R224+0x8000] ;  /* 0x00800000e0e0783b */ /* 0x000e680000000200 */
[----:B------:R-:W1:Y:S04]  /*1b40*/  LDSM.16.M88.4 R228, [R228+0x8000] ;  /* 0x00800000e4e4783b */ /* 0x000e680000000200 */
[----:B------:R-:W1:Y:S04]  /*1b50*/  LDSM.16.M88.4 R232, [R232+0x8000] ;  /* 0x00800000e8e8783b */ /* 0x000e680000000200 */
[----:B------:R-:W-:Y:S06]  /*1b60*/  BAR.SYNC.DEFER_BLOCKING 0x0 ;  /* 0x0000000000007b1d */ /* 0x000fec0000010000 */
[----:B------:R-:W-:Y:S01]  /*1b70*/  @!PT LDS RZ, [RZ] ;  /* 0x00000000fffff984 */ /* 0x000fe20000000800 */
[----:B------:R-:W-:Y:S01]  /*1b80*/  @!PT LDS RZ, [RZ] ;  /* 0x00000000fffff984 */ /* 0x000fe20000000800 */
[----:B------:R-:W-:Y:S01]  /*1b90*/  @!PT LDS RZ, [RZ] ;  /* 0x00000000fffff984 */ /* 0x000fe20000000800 */
[----:B------:R1:W-:Y:S01]  /*1ba0*/  LDGSTS.E.BYPASS.LTC128B.128 [R37+0x100], [R10.64], !P0 ;  /* 0x001000000a257fae */ /* 0x0003e2000c101d4c */
[----:B------:R-:W-:-:S03]  /*1bb0*/  ISETP.GE.AND P0, PT, R29, c[0x0][0x1d4], PT ;  /* 0x000075001d007a0c */ /* 0x000fc60003f06270 */
[----:B------:R1:W-:Y:S01]  /*1bc0*/  LDGSTS.E.BYPASS.LTC128B.128 [R37+0x3100], [R10.64+0x80], !P1 ;  /* 0x031000800a257fae */ /* 0x0003e2000c901d4c */
[----:B------:R-:W-:-:S13]  /*1bd0*/  ISETP.LT.OR P1, PT, R22, 0x1, P0 ;  /* 0x000000011600780c */ /* 0x000fda0000721670 */
[----:B------:R1:W-:Y:S01]  /*1be0*/  LDGSTS.E.BYPASS.LTC128B.128 [R37+0x6100], [R10.64+0x100], !P1 ;  /* 0x061001000a257fae */ /* 0x0003e2000c901d4c */
[C---:B------:R-:W-:Y:S02]  /*1bf0*/  ISETP.LT.OR P1, PT, R22.reuse, 0x21, P6 ;  /* 0x000000211600780c */ /* 0x040fe40003721670 */
[----:B------:R-:W-:-:S11]  /*1c00*/  ISETP.LT.OR P6, PT, R22, 0x41, P6 ;  /* 0x000000411600780c */ /* 0x000fd600037c1670 */
[----:B------:R1:W-:Y:S01]  /*1c10*/  LDGSTS.E.BYPASS.LTC128B.128 [R37+0x1100], [R6.64], !P1 ;  /* 0x0110000006257fae */ /* 0x0003e2000c901d4c */
[C---:B------:R-:W-:Y:S02]  /*1c20*/  ISETP.LT.OR P1, PT, R22.reuse, 0x21, P5 ;  /* 0x000000211600780c */ /* 0x040fe40002f21670 */
[----:B------:R-:W-:-:S11]  /*1c30*/  ISETP.LT.OR P5, PT, R22, 0x41, P5 ;  /* 0x000000411600780c */ /* 0x000fd60002fa1670 */
[----:B------:R1:W-:Y:S01]  /*1c40*/  LDGSTS.E.BYPASS.LTC128B.128 [R37+0x4100], [R12.64], !P1 ;  /* 0x041000000c257fae */ /* 0x0003e2000c901d4c */
[C---:B------:R-:W-:Y:S02]  /*1c50*/  ISETP.LT.OR P1, PT, R22.reuse, 0x21, P0 ;  /* 0x000000211600780c */ /* 0x040fe40000721670 */
[----:B------:R-:W-:-:S11]  /*1c60*/  ISETP.LT.OR P0, PT, R22, 0x41, P0 ;  /* 0x000000411600780c */ /* 0x000fd60000701670 */
[----:B------:R1:W-:Y:S01]  /*1c70*/  LDGSTS.E.BYPASS.LTC128B.128 [R37+0x7100], [R8.64], !P1 ;  /* 0x0710000008257fae */ /* 0x0003e2000c901d4c */
[----:B------:R-:W-:-:S03]  /*1c80*/  LOP3.LUT P1, RZ, R26, 0x4, RZ, 0xc0, !PT ;  /* 0x000000041aff7812 */ /* 0x000fc6000782c0ff */
[----:B------:R5:W-:Y:S04]  /*1c90*/  LDGSTS.E.BYPASS.LTC128B.128 [R37+0x2100], [R4.64], !P6 ;  /* 0x0210000004257fae */ /* 0x000be8000f101d4c */
[----:B------:R5:W-:Y:S01]  /*1ca0*/  LDGSTS.E.BYPASS.LTC128B.128 [R37+0x5100], [R4.64+0x80], !P5 ;  /* 0x0510008004257fae */ /* 0x000be2000e901d4c */
[----:B------:R-:W-:-:S03]  /*1cb0*/  PLOP3.LUT P5, PT, PT, PT, UP0, 0x40, 0x0 ;  /* 0x000000000000781c */ /* 0x000fc60003fae808 */
[----:B------:R5:W-:Y:S01]  /*1cc0*/  LDGSTS.E.BYPASS.LTC128B.128 [R37+0x8100], [R4.64+0x100], !P0 ;  /* 0x0810010004257fae */ /* 0x000be2000c101d4c */
[----:B------:R-:W-:-:S03]  /*1cd0*/  LOP3.LUT P0, RZ, R26, 0x2, RZ, 0xc0, !PT ;  /* 0x000000021aff7812 */ /* 0x000fc6000780c0ff */
[----:B------:R-:W0:Y:S01]  /*1ce0*/  LDGDEPBAR ;  /* 0x00000000000079af */ /* 0x000e220000000000 */
[----:B-----5:R-:W-:-:S04]  /*1cf0*/  LOP3.LUT R4, R3, 0x8, R32, 0xf8, !PT ;  /* 0x0000000803047812 */ /* 0x020fc800078ef820 */
[----:B------:R-:W-:-:S05]  /*1d00*/  LOP3.LUT R240, R4, R240, RZ, 0x3c, !PT ;  /* 0x000000f004f07212 */ /* 0x000fca00078e3cff */
[----:B------:R-:W-:Y:S01]  /*1d10*/  IMAD R240, R30, 0x200, R240 ;  /* 0x000002001ef07824 */ /* 0x000fe200078e02f0 */
[----:B------:R-:W-:Y:S05]  /*1d20*/  @P5 BRA `(.L_x_1213) ;  /* 0x000001b000005947 */ /* 0x000fea0003800000 */
[----:B-1234-:R-:W-:Y:S01]  /*1d30*/  UIADD3 UR5, UR14, -0x2, URZ ;  /* 0xfffffffe0e057890 */ /* 0x01efe2000fffe03f */
[C---:B------:R-:W-:Y:S01]  /*1d40*/  IMAD.SHL.U32 R8, R34.reuse, 0x40, RZ ;  /* 0x0000004022087824 */ /* 0x040fe200078e00ff */
[----:B------:R-:W-:Y:S02]  /*1d50*/  SHF.L.U64.HI R9, R34, 0x6, R35 ;  /* 0x0000000622097819 */ /* 0x000fe40000010223 */
[----:B------:R-:W-:Y:S02]  /*1d60*/  USHF.R.S32.HI UR4, URZ, 0x1f, UR5 ;  /* 0x0000001f3f047899 */ /* 0x000fe40008011405 */
[----:B------:R-:W-:Y:S01]  /*1d70*/  UIMAD UR9, UR9, UR5, URZ ;  /* 0x00000005090972a4 */ /* 0x000fe2000f8e023f */
[----:B------:R-:W-:-:S03]  /*1d80*/  IMAD.WIDE.U32 R6, R31, UR5, R40 ;  /* 0x000000051f067c25 */ /* 0x000fc6000f8e0028 */
[----:B------:R-:W-:Y:S02]  /*1d90*/  UIMAD UR4, UR4, UR20, UR9 ;  /* 0x00000014040472a4 */ /* 0x000fe4000f8e0209 */
[----:B------:R-:W-:-:S04]  /*1da0*/  LEA R4, P5, R6, c[0x0][0x1c8], 0x1 ;  /* 0x0000720006047a11 */ /* 0x000fc800078a08ff */
[----:B------:R-:W-:-:S04]  /*1db0*/  IADD3 R3, R7, UR4, RZ ;  /* 0x0000000407037c10 */ /* 0x000fc8000fffe0ff */
[----:B------:R-:W-:Y:S02]  /*1dc0*/  LEA.HI.X R5, R6, c[0x0][0x1cc], R3, 0x1, P5 ;  /* 0x0000730006057a11 */ /* 0x000fe400028f0c03 */
[----:B------:R-:W-:-:S03]  /*1dd0*/  IADD3 R12, P6, P5, R8, 0x80, R4 ;  /* 0x00000080080c7810 */ /* 0x000fc60007dde004 */
[----:B------:R1:W-:Y:S01]  /*1de0*/  LDGSTS.E.BYPASS.LTC128B.128 [R37+0x1b100], [R4.64], !P4 ;  /* 0x1b10000004257fae */ /* 0x0003e2000e101d4c */
[C-C-:B------:R-:W-:Y:S02]  /*1df0*/  IADD3.X R13, R9.reuse, RZ, R5.reuse, P6, P5 ;  /* 0x000000ff090d7210 */ /* 0x140fe400037ea405 */
[C---:B------:R-:W-:Y:S01]  /*1e00*/  IADD3 R10, P6, P5, R8.reuse, 0x100, R4 ;  /* 0x00000100080a7810 */ /* 0x040fe20007dde004 */
[----:B------:R1:W-:Y:S03]  /*1e10*/  LDGSTS.E.BYPASS.LTC128B.128 [R37+0x1e100], [R4.64+0x80], !P3 ;  /* 0x1e10008004257fae */ /* 0x0003e6000d901d4c */
[----:B------:R-:W-:Y:S01]  /*1e20*/  IADD3.X R11, R9, RZ, R5, P6, P5 ;  /* 0x000000ff090b7210 */ /* 0x000fe200037ea405 */
[----:B------:R1:W-:Y:S01]  /*1e30*/  LDGSTS.E.BYPASS.LTC128B.128 [R37+0x21100], [R4.64+0x100], !P2 ;  /* 0x2110010004257fae */ /* 0x0003e2000d101d4c */
[----:B------:R-:W-:-:S04]  /*1e40*/  IADD3 R6, P6, R8, R4, RZ ;  /* 0x0000000408067210 */ /* 0x000fc80007fde0ff */
[----:B------:R-:W-:Y:S01]  /*1e50*/  IADD3 R8, P5, R6, R8, RZ ;  /* 0x0000000806087210 */ /* 0x000fe20007fbe0ff */
[----:B------:R-:W-:-:S04]  /*1e60*/  IMAD.X R7, R9, 0x1, R5, P6 ;  /* 0x0000000109077824 */ /* 0x000fc800030e0605 */
[----:B------:R-:W-:Y:S01]  /*1e70*/  IMAD.X R9, R7, 0x1, R9, P5 ;  /* 0x0000000107097824 */ /* 0x000fe200028e0609 */
[----:B------:R1:W-:Y:S04]  /*1e80*/  LDGSTS.E.BYPASS.LTC128B.128 [R37+0x1c100], [R6.64], !P4 ;  /* 0x1c10000006257fae */ /* 0x0003e8000e101d4c */
[----:B------:R1:W-:Y:S04]  /*1e90*/  LDGSTS.E.BYPASS.LTC128B.128 [R37+0x1f100], [R12.64], !P3 ;  /* 0x1f1000000c257fae */ /* 0x0003e8000d901d4c */
[----:B------:R1:W-:Y:S04]  /*1ea0*/  LDGSTS.E.BYPASS.LTC128B.128 [R37+0x22100], [R10.64], !P2 ;  /* 0x221000000a257fae */ /* 0x0003e8000d101d4c */
[----:B------:R1:W-:Y:S04]  /*1eb0*/  LDGSTS.E.BYPASS.LTC128B.128 [R37+0x1d100], [R8.64], !P4 ;  /* 0x1d10000008257fae */ /* 0x0003e8000e101d4c */
[----:B------:R1:W-:Y:S04]  /*1ec0*/  LDGSTS.E.BYPASS.LTC128B.128 [R37+0x20100], [R8.64+0x80], !P3 ;  /* 0x2010008008257fae */ /* 0x0003e8000d901d4c */
[----:B------:R1:W-:Y:S02]  /*1ed0*/  LDGSTS.E.BYPASS.LTC128B.128 [R37+0x23100], [R8.64+0x100], !P2 ;  /* 0x2310010008257fae */ /* 0x0003e4000d101d4c */
.L_x_1213:
[----:B-1234-:R-:W0:Y:S01]  /*1ee0*/  LDGDEPBAR ;  /* 0x00000000000079af */ /* 0x01ee220000000000 */
[----:B------:R-:W-:Y:S01]  /*1ef0*/  PLOP3.LUT P5, PT, PT, PT, UP0, 0x40, 0x0 ;  /* 0x000000000000781c */ /* 0x000fe20003fae808 */
[----:B------:R-:W-:Y:S01]  /*1f00*/  IMAD.SHL.U32 R240, R240, 0x2, RZ ;  /* 0x00000002f0f07824 */ /* 0x000fe200078e00ff */
[----:B------:R-:W-:-:S05]  /*1f10*/  SEL R4, R14, 0xffffffe0, !P0 ;  /* 0xffffffe00e047807 */ /* 0x000fca0004000000 */
[----:B------:R-:W-:Y:S01]  /*1f20*/  IMAD.IADD R4, R240, 0x1, R4 ;  /* 0x00000001f0047824 */ /* 0x000fe200078e0204 */
[----:B------:R-:W-:-:S04]  /*1f30*/  DEPBAR.LE SB0, 0x2 ;  /* 0x000080800000791a */ /* 0x000fc80000000000 */
[----:B------:R-:W-:Y:S06]  /*1f40*/  BAR.SYNC.DEFER_BLOCKING 0x0 ;  /* 0x0000000000007b1d */ /* 0x000fec0000010000 */
[----:B------:R1:W2:Y:S04]  /*1f50*/  LDSM.16.M88.4 R16, [R240+0x12100] ;  /* 0x01210000f010783b */ /* 0x0002a80000000200 */
[----:B------:R1:W3:Y:S04]  /*1f60*/  LDSM.16.M88.4 R20, [R240+0x12900] ;  /* 0x01290000f014783b */ /* 0x0002e80000000200 */
[----:B------:R1:W4:Y:S04]  /*1f70*/  LDSM.16.M88.4 R24, [R240+0x13100] ;  /* 0x01310000f018783b */ /* 0x0003280000000200 */
[----:B------:R1:W1:Y:S04]  /*1f80*/  LDSM.16.M88.4 R32, [R240+0x13900] ;  /* 0x01390000f020783b */ /* 0x0002680000000200 */
[----:B------:R1:W1:Y:S04]  /*1f90*/  LDSM.16.M88.4 R52, [R240+0x14100] ;  /* 0x01410000f034783b */ /* 0x0002680000000200 */
[----:B------:R1:W1:Y:S04]  /*1fa0*/  LDSM.16.M88.4 R56, [R240+0x14900] ;  /* 0x01490000f038783b */ /* 0x0002680000000200 */
[----:B------:R1:W1:Y:S04]  /*1fb0*/  LDSM.16.M88.4 R44, [R4+0x12100] ;  /* 0x01210000042c783b */ /* 0x0002680000000200 */
[----:B------:R1:W1:Y:S04]  /*1fc0*/  LDSM.16.M88.4 R60, [R4+0x12900] ;  /* 0x01290000043c783b */ /* 0x0002680000000200 */
[----:B------:R1:W1:Y:S04]  /*1fd0*/  LDSM.16.M88.4 R72, [R4+0x13100] ;  /* 0x013100000448783b */ /* 0x0002680000000200 */
[----:B------:R1:W1:Y:S04]  /*1fe0*/  LDSM.16.M88.4 R80, [R4+0x13900] ;  /* 0x013900000450783b */ /* 0x0002680000000200 */
[----:B------:R1:W1:Y:S04]  /*1ff0*/  LDSM.16.M88.4 R84, [R4+0x14100] ;  /* 0x014100000454783b */ /* 0x0002680000000200 */
[----:B------:R1:W1:Y:S01]  /*2000*/  LDSM.16.M88.4 R100, [R4+0x14900] ;  /* 0x014900000464783b */ /* 0x0002620000000200 */
[----:B------:R-:W-:Y:S05]  /*2010*/  @P5 BRA `(.L_x_1214) ;  /* 0x000001e000005947 */ /* 0x000fea0003800000 */
[----:B--23--:R-:W-:Y:S01]  /*2020*/  UIADD3 UR5, UR14, -0x2, URZ ;  /* 0xfffffffe0e057890 */ /* 0x00cfe2000fffe03f */
[----:B------:R-:W-:-:S03]  /*2030*/  IMAD.U32 R5, RZ, RZ, UR15 ;  /* 0x0000000fff057e24 */ /* 0x000fc6000f8e00ff */
[----:B------:R-:W-:Y:S02]  /*2040*/  USHF.R.S32.HI UR4, URZ, 0x1f, UR5 ;  /* 0x0000001f3f047899 */ /* 0x000fe40008011405 */
[----:B------:R-:W-:Y:S01]  /*2050*/  UIMAD UR8, UR8, UR5, URZ ;  /* 0x00000005080872a4 */ /* 0x000fe2000f8e023f */
[----:B------:R-:W-:-:S03]  /*2060*/  IMAD.WIDE.U32 R8, R36, UR5, R38 ;  /* 0x0000000524087c25 */ /* 0x000fc6000f8e0026 */
[----:B------:R-:W-:Y:S02]  /*2070*/  UIMAD UR4, UR4, UR18, UR8 ;  /* 0x00000012040472a4 */ /* 0x000fe4000f8e0208 */
[----:B------:R-:W-:-:S04]  /*2080*/  LEA R6, P5, R8, c[0x0][0x1f8], 0x1 ;  /* 0x00007e0008067a11 */ /* 0x000fc800078a08ff */
[----:B------:R-:W-:-:S04]  /*2090*/  IADD3 R3, R9, UR4, RZ ;  /* 0x0000000409037c10 */ /* 0x000fc8000fffe0ff */
[----:B------:R-:W-:Y:S01]  /*20a0*/  LEA.HI.X R7, R8, c[0x0][0x1fc], R3, 0x1, P5 ;  /* 0x00007f0008077a11 */ /* 0x000fe200028f0c03 */
[----:B------:R-:W-:Y:S01]  /*20b0*/  IMAD.U32 R3, RZ, RZ, UR15 ;  /* 0x0000000fff037e24 */ /* 0x000fe2000f8e00ff */
[----:B------:R-:W-:-:S03]  /*20c0*/  IADD3 R14, P6, P5, R5, 0x80, R6 ;  /* 0x00000080050e7810 */ /* 0x000fc60007dde006 */
[----:B------:R-:W-:Y:S01]  /*20d0*/  @!PT LDS RZ, [RZ] ;  /* 0x00000000fffff984 */ /* 0x000fe20000000800 */
[----:B------:R-:W-:Y:S01]  /*20e0*/  @!PT LDS RZ, [RZ] ;  /* 0x00000000fffff984 */ /* 0x000fe20000000800 */
[----:B------:R-:W-:Y:S01]  /*20f0*/  @!PT LDS RZ, [RZ] ;  /* 0x00000000fffff984 */ /* 0x000fe20000000800 */
[----:B------:R2:W-:Y:S01]  /*2100*/  LDGSTS.E.BYPASS.LTC128B.128 [R37+0x9100], [R6.64], !P4 ;  /* 0x0910000006257fae */ /* 0x0005e2000e101d4c */
[--C-:B------:R-:W-:Y:S02]  /*2110*/  IADD3.X R15, RZ, UR17, R7.reuse, P6, P5 ;  /* 0x00000011ff0f7c10 */ /* 0x100fe4000b7ea407 */
[----:B------:R-:W-:Y:S01]  /*2120*/  IADD3 R12, P6, P5, R3, 0x100, R6 ;  /* 0x00000100030c7810 */ /* 0x000fe20007dde006 */
[----:B------:R2:W-:Y:S03]  /*2130*/  LDGSTS.E.BYPASS.LTC128B.128 [R37+0xc100], [R6.64+0x80], !P3 ;  /* 0x0c10008006257fae */ /* 0x0005e6000d901d4c */
[----:B------:R-:W-:Y:S01]  /*2140*/  IADD3.X R13, RZ, UR17, R7, P6, P5 ;  /* 0x00000011ff0d7c10 */ /* 0x000fe2000b7ea407 */
[----:B------:R2:W-:Y:S01]  /*2150*/  LDGSTS.E.BYPASS.LTC128B.128 [R37+0xf100], [R6.64+0x100], !P2 ;  /* 0x0f10010006257fae */ /* 0x0005e2000d101d4c */
[----:B------:R-:W-:-:S04]  /*2160*/  IADD3 R8, P6, R6, UR15, RZ ;  /* 0x0000000f06087c10 */ /* 0x000fc8000ffde0ff */
[----:B------:R-:W-:Y:S02]  /*2170*/  IADD3 R10, P5, R8, UR15, RZ ;  /* 0x0000000f080a7c10 */ /* 0x000fe4000ffbe0ff */
[----:B------:R-:W-:-:S04]  /*2180*/  IADD3.X R9, R7, UR17, RZ, P6, !PT ;  /* 0x0000001107097c10 */ /* 0x000fc8000b7fe4ff */
[----:B------:R-:W-:Y:S01]  /*2190*/  IADD3.X R11, R9, UR17, RZ, P5, !PT ;  /* 0x00000011090b7c10 */ /* 0x000fe2000affe4ff */
[----:B------:R2:W-:Y:S04]  /*21a0*/  LDGSTS.E.BYPASS.LTC128B.128 [R37+0xa100], [R8.64], !P4 ;  /* 0x0a10000008257fae */ /* 0x0005e8000e101d4c */
[----:B------:R2:W-:Y:S04]  /*21b0*/  LDGSTS.E.BYPASS.LTC128B.128 [R37+0xd100], [R14.64], !P3 ;  /* 0x0d1000000e257fae */ /* 0x0005e8000d901d4c */
[----:B------:R2:W-:Y:S04]  /*21c0*/  LDGSTS.E.BYPASS.LTC128B.128 [R37+0x10100], [R12.64], !P2 ;  /* 0x101000000c257fae */ /* 0x0005e8000d101d4c */
[----:B------:R2:W-:Y:S04]  /*21d0*/  LDGSTS.E.BYPASS.LTC128B.128 [R37+0xb100], [R10.64], !P4 ;  /* 0x0b1000000a257fae */ /* 0x0005e8000e101d4c */
[----:B------:R2:W-:Y:S04]  /*21e0*/  LDGSTS.E.BYPASS.LTC128B.128 [R37+0xe100], [R10.64+0x80], !P3 ;  /* 0x0e1000800a257fae */ /* 0x0005e8000d901d4c */
[----:B------:R2:W-:Y:S02]  /*21f0*/  LDGSTS.E.BYPASS.LTC128B.128 [R37+0x11100], [R10.64+0x100], !P2 ;  /* 0x111001000a257fae */ /* 0x0005e4000d101d4c */
.L_x_1214:
[----:B--23--:R-:W-:Y:S01]  /*2200*/  IMAD.MOV.U32 R3, RZ, RZ, 0x40 ;  /* 0x00000040ff037424 */ /* 0x00cfe200078e00ff */
[----:B------:R-:W-:Y:S01]  /*2210*/  HMMA.16816.F32.BF16 R8, R152, R16, RZ ;  /* 0x000000109808723c */ /* 0x000fe200000418ff */
[----:B------:R-:W-:Y:S01]  /*2220*/  ULDC UR4, c[0x0][0x1d0] ;  /* 0x0000740000047ab9 */ /* 0x000fe20000000800 */
[----:B------:R-:W0:Y:S01]  /*2230*/  LDGDEPBAR ;  /* 0x00000000000079af */ /* 0x000e220000000000 */
[----:B------:R-:W-:Y:S01]  /*2240*/  UIADD3 UR4, UR16, UR4, URZ ;  /* 0x0000000410047290 */ /* 0x000fe2000fffe03f */
[----:B------:R-:W-:-:S04]  /*2250*/  SEL R242, R3, 0xffffffc0, !P1 ;  /* 0xffffffc003f27807 */ /* 0x000fc80004800000 */
[----:B----4-:R-:W-:Y:S01]  /*2260*/  HMMA.16816.F32.BF16 R28, R152, R24, RZ ;  /* 0x00000018981c723c */ /* 0x010fe200000418ff */
[----:B------:R-:W-:Y:S01]  /*2270*/  IMAD.IADD R5, R240, 0x1, R242 ;  /* 0x00000001f0057824 */ /* 0x000fe200078e02f2 */
[----:B------:R-:W-:-:S04]  /*2280*/  IADD3 R3, R242, R4, RZ ;  /* 0x00000004f2037210 */ /* 0x000fc80007ffe0ff */
[----:B------:R-:W2:Y:S02]  /*2290*/  LDSM.16.M88.4 R88, [R5+0x12100] ;  /* 0x012100000558783b */ /* 0x000ea40000000200 */
[C---:B------:R-:W-:Y:S02]  /*22a0*/  HMMA.16816.F32.BF16 R48, R152.reuse, R18, RZ ;  /* 0x000000129830723c */ /* 0x040fe400000418ff */
[----:B------:R-:W3:Y:S04]  /*22b0*/  LDSM.16.M88.4 R92, [R5+0x12900] ;  /* 0x01290000055c783b */ /* 0x000ee80000000200 */
[----:B------:R-:W-:Y:S02]  /*22c0*/  LDSM.16.M88.4 R104, [R3+0x14900] ;  /* 0x014900000368783b */ /* 0x000fe40000000200 */
[C---:B------:R-:W-:Y:S02]  /*22d0*/  HMMA.16816.F32.BF16 R40, R152.reuse, R20, RZ ;  /* 0x000000149828723c */ /* 0x040fe400000418ff */
[----:B------:R-:W-:Y:S06]  /*22e0*/  LDSM.16.M88.4 R108, [R5+0x17900] ;  /* 0x01790000056c783b */ /* 0x000fec0000000200 */
[C---:B------:R-:W-:Y:S08]  /*22f0*/  HMMA.16816.F32.BF16 R36, R152.reuse, R22, RZ ;  /* 0x000000169824723c */ /* 0x040ff000000418ff */
[C---:B------:R-:W-:Y:S08]  /*2300*/  HMMA.16816.F32.BF16 R24, R152.reuse, R26, RZ ;  /* 0x0000001a9818723c */ /* 0x040ff000000418ff */
[C---:B-1----:R-:W-:Y:S08]  /*2310*/  HMMA.16816.F32.BF16 R20, R152.reuse, R32, RZ ;  /* 0x000000209814723c */ /* 0x042ff000000418ff */
[----:B------:R-:W-:Y:S08]  /*2320*/  HMMA.16816.F32.BF16 R16, R152, R34, RZ ;  /* 0x000000229810723c */ /* 0x000ff000000418ff */
[----:B------:R-:W-:Y:S08]  /*2330*/  HMMA.16816.F32.BF16 R96, R156, R44, R8 ;  /* 0x0000002c9c60723c */ /* 0x000ff00000041808 */
[C---:B------:R-:W-:Y:S08]  /*2340*/  HMMA.16816.F32.BF16 R12, R152.reuse, R52, RZ ;  /* 0x00000034980c723c */ /* 0x040ff000000418ff */
[C---:B------:R-:W-:Y:S08]  /*2350*/  HMMA.16816.F32.BF16 R8, R152.reuse, R54, RZ ;  /* 0x000000369808723c */ /* 0x040ff000000418ff */
[----:B------:R-:W-:Y:S08]  /*2360*/  HMMA.16816.F32.BF16 R68, R152, R58, RZ ;  /* 0x0000003a9844723c */ /* 0x000ff000000418ff */
[C---:B------:R-:W-:Y:S08]  /*2370*/  HMMA.16816.F32.BF16 R76, R156.reuse, R46, R48 ;  /* 0x0000002e9c4c723c */ /* 0x040ff00000041830 */
[----:B------:R-:W-:Y:S01]  /*2380*/  HMMA.16816.F32.BF16 R52, R156, R74, R24 ;  /* 0x0000004a9c34723c */ /* 0x000fe20000041818 */
[----:B------:R-:W1:Y:S07]  /*2390*/  LDSM.16.M88.4 R24, [R5+0x13100] ;  /* 0x013100000518783b */ /* 0x000e6e0000000200 */
[----:B------:R-:W-:Y:S08]  /*23a0*/  HMMA.16816.F32.BF16 R32, R152, R56, RZ ;  /* 0x000000389820723c */ /* 0x000ff000000418ff */
[C---:B------:R-:W-:Y:S01]  /*23b0*/  HMMA.16816.F32.BF16 R48, R156.reuse, R80, R20 ;  /* 0x000000509c30723c */ /* 0x040fe20000041814 */
[----:B------:R-:W4:Y:S07]  /*23c0*/  LDSM.16.M88.4 R20, [R5+0x13900] ;  /* 0x013900000514783b */ /* 0x000f2e0000000200 */
[C---:B------:R-:W-:Y:S01]  /*23d0*/  HMMA.16816.F32.BF16 R44, R156.reuse, R82, R16 ;  /* 0x000000529c2c723c */ /* 0x040fe20000041810 */
[----:B------:R-:W5:Y:S04]  /*23e0*/  LDSM.16.M88.4 R16, [R5+0x14100] ;  /* 0x014100000510783b */ /* 0x000f680000000200 */
[----:B------:R-:W-:Y:S03]  /*23f0*/  LDSM.16.M88.4 R80, [R3+0x12900] ;  /* 0x012900000350783b */ /* 0x000fe60000000200 */
[C---:B------:R-:W-:Y:S01]  /*2400*/  HMMA.16816.F32.BF16 R56, R156.reuse, R72, R28 ;  /* 0x000000489c38723c */ /* 0x040fe2000004181c */
[----:B------:R-:W1:Y:S07]  /*2410*/  LDSM.16.M88.4 R28, [R5+0x14900] ;  /* 0x01490000051c783b */ /* 0x000e6e0000000200 */
[C---:B------:R-:W-:Y:S08]  /*2420*/  HMMA.16816.F32.BF16 R64, R156.reuse, R60, R40 ;  /* 0x0000003c9c40723c */ /* 0x040ff00000041828 */
[C---:B------:R-:W-:Y:S08]  /*2430*/  HMMA.16816.F32.BF16 R60, R156.reuse, R62, R36 ;  /* 0x0000003e9c3c723c */ /* 0x040ff00000041824 */
[C---:B------:R-:W-:Y:S08]  /*2440*/  HMMA.16816.F32.BF16 R40, R156.reuse, R84, R12 ;  /* 0x000000549c28723c */ /* 0x040ff0000004180c */
[C---:B------:R-:W-:Y:S01]  /*2450*/  HMMA.16816.F32.BF16 R12, R156.reuse, R86, R8 ;  /* 0x000000569c0c723c */ /* 0x040fe20000041808 */
[----:B------:R-:W1:Y:S07]  /*2460*/  LDSM.16.M88.4 R84, [R3+0x12100] ;  /* 0x012100000354783b */ /* 0x000e6e0000000200 */
[----:B------:R-:W-:Y:S08]  /*2470*/  HMMA.16816.F32.BF16 R36, R156, R102, R68 ;  /* 0x000000669c24723c */ /* 0x000ff00000041844 */
[C---:B--2---:R-:W-:Y:S01]  /*2480*/  HMMA.16816.F32.BF16 R68, R184.reuse, R88, R96 ;  /* 0x00000058b844723c */ /* 0x044fe20000041860 */
[----:B------:R-:W-:Y:S07]  /*2490*/  LDSM.16.M88.4 R96, [R3+0x13900] ;  /* 0x013900000360783b */ /* 0x000fee0000000200 */
[----:B------:R-:W-:Y:S01]  /*24a0*/  HMMA.16816.F32.BF16 R72, R184, R90, R76 ;  /* 0x0000005ab848723c */ /* 0x000fe2000004184c */
[----:B------:R-:W2:Y:S07]  /*24b0*/  LDSM.16.M88.4 R88, [R3+0x13100] ;  /* 0x013100000358783b */ /* 0x000eae0000000200 */
[----:B------:R-:W-:Y:S01]  /*24c0*/  HMMA.16816.F32.BF16 R8, R156, R100, R32 ;  /* 0x000000649c08723c */ /* 0x000fe20000041820 */
[----:B------:R-:W2:Y:S07]  /*24d0*/  LDSM.16.M88.4 R100, [R3+0x14100] ;  /* 0x014100000364783b */ /* 0x000eae0000000200 */
[C---:B---3--:R-:W-:Y:S08]  /*24e0*/  HMMA.16816.F32.BF16 R64, R184.reuse, R92, R64 ;  /* 0x0000005cb840723c */ /* 0x048ff00000041840 */
[C---:B-1----:R-:W-:Y:S08]  /*24f0*/  HMMA.16816.F32.BF16 R52, R184.reuse, R26, R52 ;  /* 0x0000001ab834723c */ /* 0x042ff00000041834 */
[C---:B----4-:R-:W-:Y:S08]  /*2500*/  HMMA.16816.F32.BF16 R44, R184.reuse, R22, R44 ;  /* 0x00000016b82c723c */ /* 0x050ff0000004182c */
[C---:B------:R-:W-:Y:S01]  /*2510*/  HMMA.16816.F32.BF16 R60, R184.reuse, R94, R60 ;  /* 0x0000005eb83c723c */ /* 0x040fe2000004183c */
[----:B------:R-:W-:Y:S07]  /*2520*/  LDSM.16.M88.4 R92, [R240+0x15900] ;  /* 0x01590000f05c783b */ /* 0x000fee0000000200 */
[C---:B------:R-:W-:Y:S08]  /*2530*/  HMMA.16816.F32.BF16 R56, R184.reuse, R24, R56 ;  /* 0x00000018b838723c */ /* 0x040ff00000041838 */
[C---:B------:R-:W-:Y:S08]  /*2540*/  HMMA.16816.F32.BF16 R48, R184.reuse, R20, R48 ;  /* 0x00000014b830723c */ /* 0x040ff00000041830 */
[C---:B-----5:R-:W-:Y:S08]  /*2550*/  HMMA.16816.F32.BF16 R40, R184.reuse, R16, R40 ;  /* 0x00000010b828723c */ /* 0x060ff00000041828 */
[C---:B------:R-:W-:Y:S01]  /*2560*/  HMMA.16816.F32.BF16 R32, R184.reuse, R18, R12 ;  /* 0x00000012b820723c */ /* 0x040fe2000004180c */
[----:B------:R-:W1:Y:S07]  /*2570*/  LDSM.16.M88.4 R16, [R240+0x15100] ;  /* 0x01510000f010783b */ /* 0x000e6e0000000200 */
[C---:B------:R-:W-:Y:S08]  /*2580*/  HMMA.16816.F32.BF16 R24, R184.reuse, R28, R8 ;  /* 0x0000001cb818723c */ /* 0x040ff00000041808 */
[----:B------:R-:W-:Y:S01]  /*2590*/  HMMA.16816.F32.BF16 R20, R184, R30, R36 ;  /* 0x0000001eb814723c */ /* 0x000fe20000041824 */
[----:B------:R-:W-:Y:S07]  /*25a0*/  LDSM.16.M88.4 R28, [R240+0x17900] ;  /* 0x01790000f01c783b */ /* 0x000fee0000000200 */
[C---:B------:R-:W-:Y:S08]  /*25b0*/  HMMA.16816.F32.BF16 R8, R196.reuse, R86, R72 ;  /* 0x00000056c408723c */ /* 0x040ff00000041848 */
[C---:B------:R-:W-:Y:S08]  /*25c0*/  HMMA.16816.F32.BF16 R12, R196.reuse, R84, R68 ;  /* 0x00000054c40c723c */ /* 0x040ff00000041844 */
[C---:B------:R-:W-:Y:S08]  /*25d0*/  HMMA.16816.F32.BF16 R76, R196.reuse, R80, R64 ;  /* 0x00000050c44c723c */ /* 0x040ff00000041840 */
[C---:B--2---:R-:W-:Y:S01]  /*25e0*/  HMMA.16816.F32.BF16 R72, R196.reuse, R90, R52 ;  /* 0x0000005ac448723c */ /* 0x044fe20000041834 */
[----:B------:R-:W2:Y:S07]  /*25f0*/  LDSM.16.M88.4 R52, [R240+0x16100] ;  /* 0x01610000f034783b */ /* 0x000eae0000000200 */
[C---:B------:R-:W-:Y:S01]  /*2600*/  HMMA.16816.F32.BF16 R64, R196.reuse, R98, R44 ;  /* 0x00000062c440723c */ /* 0x040fe2000004182c */
[----:B------:R-:W3:Y:S07]  /*2610*/  LDSM.16.M88.4 R44, [R240+0x16900] ;  /* 0x01690000f02c783b */ /* 0x000eee0000000200 */
[C---:B------:R-:W-:Y:S08]  /*2620*/  HMMA.16816.F32.BF16 R84, R196.reuse, R82, R60 ;  /* 0x00000052c454723c */ /* 0x040ff0000004183c */
[C---:B------:R-:W-:Y:S01]  /*2630*/  HMMA.16816.F32.BF16 R80, R196.reuse, R88, R56 ;  /* 0x00000058c450723c */ /* 0x040fe20000041838 */
[----:B------:R-:W-:Y:S07]  /*2640*/  LDSM.16.M88.4 R88, [R4+0x16100] ;  /* 0x016100000458783b */ /* 0x000fee0000000200 */
[C---:B------:R-:W-:Y:S01]  /*2650*/  HMMA.16816.F32.BF16 R68, R196.reuse, R96, R48 ;  /* 0x00000060c444723c */ /* 0x040fe20000041830 */
[----:B------:R-:W-:Y:S07]  /*2660*/  LDSM.16.M88.4 R96, [R4+0x17900] ;  /* 0x017900000460783b */ /* 0x000fee0000000200 */
[C---:B------:R-:W-:Y:S01]  /*2670*/  HMMA.16816.F32.BF16 R56, R196.reuse, R102, R32 ;  /* 0x00000066c438723c */ /* 0x040fe20000041820 */
[----:B------:R-:W4:Y:S07]  /*2680*/  LDSM.16.M88.4 R32, [R240+0x17100] ;  /* 0x01710000f020783b */ /* 0x000f2e0000000200 */
[C---:B------:R-:W-:Y:S01]  /*2690*/  HMMA.16816.F32.BF16 R60, R196.reuse, R100, R40 ;  /* 0x00000064c43c723c */ /* 0x040fe20000041828 */
[----:B------:R-:W-:Y:S07]  /*26a0*/  LDSM.16.M88.4 R100, [R5+0x17100] ;  /* 0x017100000564783b */ /* 0x000fee0000000200 */
[C---:B------:R-:W-:Y:S01]  /*26b0*/  HMMA.16816.F32.BF16 R48, R196.reuse, R104, R24 ;  /* 0x00000068c430723c */ /* 0x040fe20000041818 */
[----:B------:R-:W5:Y:S07]  /*26c0*/  LDSM.16.M88.4 R24, [R4+0x15100] ;  /* 0x015100000418783b */ /* 0x000f6e0000000200 */
[----:B------:R-:W-:Y:S01]  /*26d0*/  HMMA.16816.F32.BF16 R40, R196, R106, R20 ;  /* 0x0000006ac428723c */ /* 0x000fe20000041814 */
[----:B------:R-:W3:Y:S04]  /*26e0*/  LDSM.16.M88.4 R20, [R4+0x15900] ;  /* 0x015900000414783b */ /* 0x000ee80000000200 */
[----:B------:R-:W-:Y:S03]  /*26f0*/  LDSM.16.M88.4 R104, [R5+0x15100] ;  /* 0x015100000568783b */ /* 0x000fe60000000200 */
[C---:B-1----:R-:W-:Y:S08]  /*2700*/  HMMA.16816.F32.BF16 R36, R200.reuse, R16, R12 ;  /* 0x00000010c824723c */ /* 0x042ff0000004180c */
[C---:B------:R-:W-:Y:S08]  /*2710*/  HMMA.16816.F32.BF16 R16, R200.reuse, R18, R8 ;  /* 0x00000012c810723c */ /* 0x040ff00000041808 */
[C---:B------:R-:W-:Y:S08]  /*2720*/  HMMA.16816.F32.BF16 R12, R200.reuse, R92, R76 ;  /* 0x0000005cc80c723c */ /* 0x040ff0000004184c */
[C---:B------:R-:W-:Y:S01]  /*2730*/  HMMA.16816.F32.BF16 R8, R200.reuse, R94, R84 ;  /* 0x0000005ec808723c */ /* 0x040fe20000041854 */
[----:B------:R-:W1:Y:S04]  /*2740*/  LDSM.16.M88.4 R84, [R4+0x16900] ;  /* 0x016900000454783b */ /* 0x000e680000000200 */
[----:B------:R-:W1:Y:S03]  /*2750*/  LDSM.16.M88.4 R92, [R4+0x17100] ;  /* 0x01710000045c783b */ /* 0x000e660000000200 */
[C---:B--2---:R-:W-:Y:S08]  /*2760*/  HMMA.16816.F32.BF16 R76, R200.reuse, R54, R72 ;  /* 0x00000036c84c723c */ /* 0x044ff00000041848 */
[C---:B---3--:R-:W-:Y:S08]  /*2770*/  HMMA.16816.F32.BF16 R72, R200.reuse, R44, R68 ;  /* 0x0000002cc848723c */ /* 0x048ff00000041844 */
[C---:B------:R-:W-:Y:S08]  /*2780*/  HMMA.16816.F32.BF16 R68, R200.reuse, R46, R64 ;  /* 0x0000002ec844723c */ /* 0x040ff00000041840 */
[C---:B------:R-:W-:Y:S08]  /*2790*/  HMMA.16816.F32.BF16 R80, R200.reuse, R52, R80 ;  /* 0x00000034c850723c */ /* 0x040ff00000041850 */
[C---:B----4-:R-:W-:Y:S08]  /*27a0*/  HMMA.16816.F32.BF16 R52, R200.reuse, R34, R56 ;  /* 0x00000022c834723c */ /* 0x050ff00000041838 */
[C---:B------:R-:W-:Y:S08]  /*27b0*/  HMMA.16816.F32.BF16 R64, R200.reuse, R28, R48 ;  /* 0x0000001cc840723c */ /* 0x040ff00000041830 */
[----:B------:R-:W-:Y:S08]  /*27c0*/  HMMA.16816.F32.BF16 R44, R200, R32, R60 ;  /* 0x00000020c82c723c */ /* 0x000ff0000004183c */
[C---:B-----5:R-:W-:Y:S01]  /*27d0*/  HMMA.16816.F32.BF16 R56, R208.reuse, R24, R36 ;  /* 0x00000018d038723c */ /* 0x060fe20000041824 */
[----:B------:R-:W-:Y:S07]  /*27e0*/  LDSM.16.M88.4 R36, [R5+0x16900] ;  /* 0x016900000524783b */ /* 0x000fee0000000200 */
[C---:B------:R-:W-:Y:S01]  /*27f0*/  HMMA.16816.F32.BF16 R48, R208.reuse, R26, R16 ;  /* 0x0000001ad030723c */ /* 0x040fe20000041810 */
[----:B------:R-:W2:Y:S07]  /*2800*/  LDSM.16.M88.4 R24, [R5+0x15900] ;  /* 0x015900000518783b */ /* 0x000eae0000000200 */
[C---:B------:R-:W-:Y:S08]  /*2810*/  HMMA.16816.F32.BF16 R32, R208.reuse, R20, R12 ;  /* 0x00000014d020723c */ /* 0x040ff0000004180c */
[----:B------:R-:W-:Y:S01]  /*2820*/  HMMA.16816.F32.BF16 R16, R208, R22, R8 ;  /* 0x00000016d010723c */ /* 0x000fe20000041808 */
[----:B------:R-:W3:Y:S07]  /*2830*/  LDSM.16.M88.4 R20, [R5+0x16100] ;  /* 0x016100000514783b */ /* 0x000eee0000000200 */
[----:B------:R-:W-:Y:S08]  /*2840*/  HMMA.16816.F32.BF16 R60, R200, R30, R40 ;  /* 0x0000001ec83c723c */ /* 0x000ff00000041828 */
[C---:B------:R-:W-:Y:S08]  /*2850*/  HMMA.16816.F32.BF16 R8, R208.reuse, R90, R76 ;  /* 0x0000005ad008723c */ /* 0x040ff0000004184c */
[C---:B-1----:R-:W-:Y:S08]  /*2860*/  HMMA.16816.F32.BF16 R28, R208.reuse, R84, R72 ;  /* 0x00000054d01c723c */ /* 0x042ff00000041848 */
[C---:B------:R-:W-:Y:S01]  /*2870*/  HMMA.16816.F32.BF16 R40, R208.reuse, R86, R68 ;  /* 0x00000056d028723c */ /* 0x040fe20000041844 */
[----:B------:R-:W1:Y:S07]  /*2880*/  LDSM.16.M88.4 R84, [R3+0x15100] ;  /* 0x015100000354783b */ /* 0x000e6e0000000200 */
[C---:B------:R-:W-:Y:S01]  /*2890*/  HMMA.16816.F32.BF16 R12, R208.reuse, R88, R80 ;  /* 0x00000058d00c723c */ /* 0x040fe20000041850 */
[----:B------:R-:W-:Y:S07]  /*28a0*/  LDSM.16.M88.4 R88, [R3+0x15900] ;  /* 0x015900000358783b */ /* 0x000fee0000000200 */
[C---:B------:R-:W-:Y:S08]  /*28b0*/  HMMA.16816.F32.BF16 R44, R208.reuse, R92, R44 ;  /* 0x0000005cd02c723c */ /* 0x040ff0000004182c */
[C---:B------:R-:W-:Y:S01]  /*28c0*/  HMMA.16816.F32.BF16 R52, R208.reuse, R94, R52 ;  /* 0x0000005ed034723c */ /* 0x040fe20000041834 */
[----:B------:R-:W4:Y:S07]  /*28d0*/  LDSM.16.M88.4 R92, [R3+0x16100] ;  /* 0x01610000035c783b */ /* 0x000f2e0000000200 */
[C---:B------:R-:W-:Y:S08]  /*28e0*/  HMMA.16816.F32.BF16 R64, R208.reuse, R96, R64 ;  /* 0x00000060d040723c */ /* 0x040ff00000041840 */
[----:B------:R-:W-:Y:S01]  /*28f0*/  HMMA.16816.F32.BF16 R68, R208, R98, R60 ;  /* 0x00000062d044723c */ /* 0x000fe2000004183c */
[----:B------:R-:W5:Y:S07]  /*2900*/  LDSM.16.M88.4 R96, [R3+0x16900] ;  /* 0x016900000360783b */ /* 0x000f6e0000000200 */
[C---:B------:R-:W-:Y:S08]  /*2910*/  HMMA.16816.F32.BF16 R80, R212.reuse, R104, R56 ;  /* 0x00000068d450723c */ /* 0x040ff00000041838 */
[C---:B------:R-:W-:Y:S01]  /*2920*/  HMMA.16816.F32.BF16 R76, R212.reuse, R106, R48 ;  /* 0x0000006ad44c723c */ /* 0x040fe20000041830 */
[----:B------:R-:W1:Y:S07]  /*2930*/  LDSM.16.M88.4 R104, [R3+0x17100] ;  /* 0x017100000368783b */ /* 0x000e6e0000000200 */
[C---:B--2---:R-:W-:Y:S01]  /*2940*/  HMMA.16816.F32.BF16 R72, R212.reuse, R24, R32 ;  /* 0x00000018d448723c */ /* 0x044fe20000041820 */
[----:B------:R-:W2:Y:S07]  /*2950*/  LDSM.16.M88.4 R32, [R240+0x18100] ;  /* 0x01810000f020783b */ /* 0x000eae0000000200 */
[C---:B------:R-:W-:Y:S08]  /*2960*/  HMMA.16816.F32.BF16 R60, R212.reuse, R26, R16 ;  /* 0x0000001ad43c723c */ /* 0x040ff00000041810 */
[C---:B---3--:R-:W-:Y:S08]  /*2970*/  HMMA.16816.F32.BF16 R24, R212.reuse, R22, R8 ;  /* 0x00000016d418723c */ /* 0x048ff00000041808 */
[C---:B------:R-:W-:Y:S08]  /*2980*/  HMMA.16816.F32.BF16 R56, R212.reuse, R20, R12 ;  /* 0x00000014d438723c */ /* 0x040ff0000004180c */
[C---:B------:R-:W-:Y:S08]  /*2990*/  HMMA.16816.F32.BF16 R20, R212.reuse, R36, R28 ;  /* 0x00000024d414723c */ /* 0x040ff0000004181c */
[C---:B------:R-:W-:Y:S01]  /*29a0*/  HMMA.16816.F32.BF16 R16, R212.reuse, R38, R40 ;  /* 0x00000026d410723c */ /* 0x040fe20000041828 */
[----:B------:R-:W3:Y:S07]  /*29b0*/  LDSM.16.M88.4 R40, [R3+0x17900] ;  /* 0x017900000328783b */ /* 0x000eee0000000200 */
[----:B------:R-:W-:Y:S08]  /*29c0*/  HMMA.16816.F32.BF16 R8, R212, R102, R52 ;  /* 0x00000066d408723c */ /* 0x000ff00000041834 */
[----:B-1----:R-:W-:Y:S08]  /*29d0*/  HMMA.16816.F32.BF16 R28, R216, R84, R80 ;  /* 0x00000054d81c723c */ /* 0x002ff00000041850 */
[C---:B------:R-:W-:Y:S08]  /*29e0*/  HMMA.16816.F32.BF16 R36, R212.reuse, R108, R64 ;  /* 0x0000006cd424723c */ /* 0x040ff00000041840 */
[----:B------:R-:W-:Y:S08]  /*29f0*/  HMMA.16816.F32.BF16 R12, R212, R100, R44 ;  /* 0x00000064d40c723c */ /* 0x000ff0000004182c */
[C---:B----4-:R-:W-:Y:S01]  /*2a00*/  HMMA.16816.F32.BF16 R64, R216.reuse, R94, R24 ;  /* 0x0000005ed840723c */ /* 0x050fe20000041818 */
[----:B------:R-:W1:Y:S07]  /*2a10*/  LDSM.16.M88.4 R24, [R4+0x18100] ;  /* 0x018100000418783b */ /* 0x000e6e0000000200 */
[C---:B------:R-:W-:Y:S08]  /*2a20*/  HMMA.16816.F32.BF16 R44, R216.reuse, R86, R76 ;  /* 0x00000056d82c723c */ /* 0x040ff0000004184c */
[C---:B------:R-:W-:Y:S08]  /*2a30*/  HMMA.16816.F32.BF16 R52, R216.reuse, R88, R72 ;  /* 0x00000058d834723c */ /* 0x040ff00000041848 */
[C---:B-----5:R-:W-:Y:S01]  /*2a40*/  HMMA.16816.F32.BF16 R72, R216.reuse, R96, R20 ;  /* 0x00000060d848723c */ /* 0x060fe20000041814 */
[----:B------:R-:W4:Y:S07]  /*2a50*/  LDSM.16.M88.4 R20, [R240+0x18900] ;  /* 0x01890000f014783b */ /* 0x000f2e0000000200 */
[C---:B------:R-:W-:Y:S01]  /*2a60*/  HMMA.16816.F32.BF16 R84, R216.reuse, R98, R16 ;  /* 0x00000062d854723c */ /* 0x040fe20000041810 */
[----:B------:R-:W5:Y:S07]  /*2a70*/  LDSM.16.M88.4 R16, [R240+0x19100] ;  /* 0x01910000f010783b */ /* 0x000f6e0000000200 */
[----:B------:R-:W-:Y:S08]  /*2a80*/  HMMA.16816.F32.BF16 R80, R216, R106, R8 ;  /* 0x0000006ad850723c */ /* 0x000ff00000041808 */
[----:B--2---:R-:W-:Y:S08]  /*2a90*/  HMMA.16816.F32.BF16 R8, R220, R32, R28 ;  /* 0x00000020dc08723c */ /* 0x004ff0000004181c */
[----:B------:R-:W-:Y:S08]  /*2aa0*/  HMMA.16816.F32.BF16 R48, R212, R110, R68 ;  /* 0x0000006ed430723c */ /* 0x000ff00000041844 */
[C---:B------:R-:W-:Y:S08]  /*2ab0*/  HMMA.16816.F32.BF16 R60, R216.reuse, R90, R60 ;  /* 0x0000005ad83c723c */ /* 0x040ff0000004183c */
[C---:B------:R-:W-:Y:S01]  /*2ac0*/  HMMA.16816.F32.BF16 R68, R216.reuse, R92, R56 ;  /* 0x0000005cd844723c */ /* 0x040fe20000041838 */
[----:B------:R-:W-:Y:S07]  /*2ad0*/  LDSM.16.M88.4 R56, [R240+0x19900] ;  /* 0x01990000f038783b */ /* 0x000fee0000000200 */
[C---:B------:R-:W-:Y:S08]  /*2ae0*/  HMMA.16816.F32.BF16 R88, R216.reuse, R104, R12 ;  /* 0x00000068d858723c */ /* 0x040ff0000004180c */
[----:B---3--:R-:W-:Y:S01]  /*2af0*/  HMMA.16816.F32.BF16 R96, R216, R40, R36 ;  /* 0x00000028d860723c */ /* 0x008fe20000041824 */
[----:B------:R-:W2:Y:S07]  /*2b00*/  LDSM.16.M88.4 R36, [R5+0x18100] ;  /* 0x018100000524783b */ /* 0x000eae0000000200 */
[----:B------:R-:W-:Y:S01]  /*2b10*/  HMMA.16816.F32.BF16 R12, R220, R34, R44 ;  /* 0x00000022dc0c723c */ /* 0x000fe2000004182c */
[----:B------:R-:W3:Y:S04]  /*2b20*/  LDSM.16.M88.4 R44, [R4+0x18900] ;  /* 0x01890000042c783b */ /* 0x000ee80000000200 */
[----:B------:R-:W-:Y:S03]  /*2b30*/  LDSM.16.M88.4 R32, [R5+0x18900] ;  /* 0x018900000520783b */ /* 0x000fe60000000200 */
[----:B-1----:R-:W-:Y:S08]  /*2b40*/  HMMA.16816.F32.BF16 R8, R224, R24, R8 ;  /* 0x00000018e008723c */ /* 0x002ff00000041808 */
[----:B------:R-:W-:Y:S01]  /*2b50*/  HMMA.16816.F32.BF16 R100, R216, R42, R48 ;  /* 0x0000002ad864723c */ /* 0x000fe20000041830 */
[----:B------:R-:W-:Y:S07]  /*2b60*/  LDSM.16.M88.4 R48, [R240+0x1a900] ;  /* 0x01a90000f030783b */ /* 0x000fee0000000200 */
[C---:B----4-:R-:W-:Y:S08]  /*2b70*/  HMMA.16816.F32.BF16 R40, R220.reuse, R22, R60 ;  /* 0x00000016dc28723c */ /* 0x050ff0000004183c */
[C---:B------:R-:W-:Y:S01]  /*2b80*/  HMMA.16816.F32.BF16 R28, R220.reuse, R20, R52 ;  /* 0x00000014dc1c723c */ /* 0x040fe20000041834 */
[----:B------:R-:W1:Y:S07]  /*2b90*/  LDSM.16.M88.4 R52, [R3+0x18100] ;  /* 0x018100000334783b */ /* 0x000e6e0000000200 */
[C---:B-----5:R-:W-:Y:S08]  /*2ba0*/  HMMA.16816.F32.BF16 R60, R220.reuse, R16, R68 ;  /* 0x00000010dc3c723c */ /* 0x060ff00000041844 */
[----:B------:R-:W-:Y:S08]  /*2bb0*/  HMMA.16816.F32.BF16 R76, R220, R18, R64 ;  /* 0x00000012dc4c723c */ /* 0x000ff00000041840 */
[----:B------:R-:W-:Y:S01]  /*2bc0*/  HMMA.16816.F32.BF16 R16, R224, R26, R12 ;  /* 0x0000001ae010723c */ /* 0x000fe2000004180c */
[----:B------:R-:W4:Y:S07]  /*2bd0*/  LDSM.16.M88.4 R12, [R240+0x1a100] ;  /* 0x01a10000f00c783b */ /* 0x000f2e0000000200 */
[----:B--2---:R-:W-:Y:S08]  /*2be0*/  HMMA.16816.F32.BF16 R8, R228, R36, R8 ;  /* 0x00000024e408723c */ /* 0x004ff00000041808 */
[----:B---3--:R-:W-:Y:S08]  /*2bf0*/  HMMA.16816.F32.BF16 R24, R224, R44, R28 ;  /* 0x0000002ce018723c */ /* 0x008ff0000004181c */
[----:B------:R-:W-:Y:S01]  /*2c00*/  HMMA.16816.F32.BF16 R20, R228, R38, R16 ;  /* 0x00000026e414723c */ /* 0x000fe20000041810 */
[----:B------:R-:W2:Y:S07]  /*2c10*/  LDSM.16.M88.4 R36, [R4+0x19100] ;  /* 0x019100000424783b */ /* 0x000eae0000000200 */
[C---:B------:R-:W-:Y:S08]  /*2c20*/  HMMA.16816.F32.BF16 R92, R220.reuse, R56, R72 ;  /* 0x00000038dc5c723c */ /* 0x040ff00000041848 */
[----:B------:R-:W-:Y:S01]  /*2c30*/  HMMA.16816.F32.BF16 R64, R220, R58, R84 ;  /* 0x0000003adc40723c */ /* 0x000fe20000041854 */
[----:B------:R-:W3:Y:S07]  /*2c40*/  LDSM.16.M88.4 R56, [R3+0x18900] ;  /* 0x018900000338783b */ /* 0x000eee0000000200 */
[----:B-1----:R-:W-:Y:S08]  /*2c50*/  HMMA.16816.F32.BF16 R16, R232, R52, R8 ;  /* 0x00000034e810723c */ /* 0x002ff00000041808 */
[----:B------:R-:W-:Y:S01]  /*2c60*/  HMMA.16816.F32.BF16 R8, R224, R46, R40 ;  /* 0x0000002ee008723c */ /* 0x000fe20000041828 */
[----:B------:R-:W-:Y:S04]  /*2c70*/  LDSM.16.M88.4 R44, [R4+0x19900] ;  /* 0x01990000042c783b */ /* 0x000fe80000000200 */
[----:B------:R-:W-:Y:S03]  /*2c80*/  LDSM.16.M88.4 R40, [R4+0x1a100] ;  /* 0x01a100000428783b */ /* 0x000fe60000000200 */
[----:B------:R-:W-:Y:S01]  /*2c90*/  HMMA.16816.F32.BF16 R28, R232, R54, R20 ;  /* 0x00000036e81c723c */ /* 0x000fe20000041814 */
[----:B------:R-:W1:Y:S07]  /*2ca0*/  LDSM.16.M88.4 R52, [R5+0x19100] ;  /* 0x019100000534783b */ /* 0x000e6e0000000200 */
[----:B----4-:R-:W-:Y:S01]  /*2cb0*/  HMMA.16816.F32.BF16 R72, R220, R12, R88 ;  /* 0x0000000cdc48723c */ /* 0x010fe20000041858 */
[----:B------:R-:W-:-:S04]  /*2cc0*/  FMUL.FTZ R6, R16, c[0x0][0x320] ;  /* 0x0000c80010067a20 */ /* 0x000fc80000410000 */
[----:B------:R4:W5:Y:S03]  /*2cd0*/  MUFU.TANH R104, R6 ;  /* 0x0000000600687308 */ /* 0x0009660000002400 */
[----:B------:R-:W-:Y:S08]  /*2ce0*/  HMMA.16816.F32.BF16 R80, R220, R14, R80 ;  /* 0x0000000edc50723c */ /* 0x000ff00000041850 */
[----:B------:R-:W-:Y:S01]  /*2cf0*/  HMMA.16816.F32.BF16 R12, R228, R32, R24 ;  /* 0x00000020e40c723c */ /* 0x000fe20000041818 */
[----:B----4-:R-:W-:-:S07]  /*2d00*/  FMUL.FTZ R6, R17, c[0x0][0x320] ;  /* 0x0000c80011067a20 */ /* 0x010fce0000410000 */
[----:B--2---:R-:W-:Y:S08]  /*2d10*/  HMMA.16816.F32.BF16 R24, R224, R36, R60 ;  /* 0x00000024e018723c */ /* 0x004ff0000004183c */
[----:B------:R-:W-:Y:S08]  /*2d20*/  HMMA.16816.F32.BF16 R20, R228, R34, R8 ;  /* 0x00000022e414723c */ /* 0x000ff00000041808 */
[C---:B------:R-:W-:Y:S01]  /*2d30*/  HMMA.16816.F32.BF16 R68, R220.reuse, R48, R96 ;  /* 0x00000030dc44723c */ /* 0x040fe20000041860 */
[----:B------:R2:W4:Y:S07]  /*2d40*/  MUFU.TANH R96, R6 ;  /* 0x0000000600607308 */ /* 0x00052e0000002400 */
[----:B------:R-:W-:Y:S01]  /*2d50*/  HMMA.16816.F32.BF16 R60, R220, R50, R100 ;  /* 0x00000032dc3c723c */ /* 0x000fe20000041864 */
[----:B------:R-:W-:Y:S06]  /*2d60*/  LDSM.16.M88.4 R48, [R3+0x19100] ;  /* 0x019100000330783b */ /* 0x000fec0000000200 */
[----:B------:R-:W-:Y:S01]  /*2d70*/  IMAD.SHL.U32 R103, R2, 0x2, RZ ;  /* 0x0000000202677824 */ /* 0x000fe200078e00ff */
[----:B---3--:R-:W-:Y:S01]  /*2d80*/  HMMA.16816.F32.BF16 R12, R232, R56, R12 ;  /* 0x00000038e80c723c */ /* 0x008fe2000004180c */
[----:B--2---:R-:W-:-:S02]  /*2d90*/  FMUL.FTZ R6, R18, c[0x0][0x320] ;  /* 0x0000c80012067a20 */ /* 0x004fc40000410000 */
[C---:B------:R-:W-:Y:S01]  /*2da0*/  IMAD.IADD R2, R243.reuse, 0x1, R103 ;  /* 0x00000001f3027824 */ /* 0x040fe200078e0267 */
[----:B------:R-:W-:Y:S01]  /*2db0*/  LEA R241, R0, R103, 0x1 ;  /* 0x0000006700f17211 */ /* 0x000fe200078e08ff */
[----:B------:R2:W3:Y:S03]  /*2dc0*/  MUFU.TANH R91, R6 ;  /* 0x00000006005b7308 */ /* 0x0004e60000002400 */
[----:B------:R-:W-:Y:S01]  /*2dd0*/  HMMA.16816.F32.BF16 R8, R224, R38, R76 ;  /* 0x00000026e008723c */ /* 0x000fe2000004184c */
[----:B------:R-:W-:Y:S01]  /*2de0*/  LDSM.16.M88.4 R36, [R5+0x19900] ;  /* 0x019900000524783b */ /* 0x000fe20000000200 */
[----:B------:R-:W-:-:S06]  /*2df0*/  IMAD.IADD R0, R243, 0x1, R241 ;  /* 0x00000001f3007824 */ /* 0x000fcc00078e02f1 */
[----:B------:R-:W-:Y:S01]  /*2e00*/  HMMA.16816.F32.BF16 R20, R232, R58, R20 ;  /* 0x0000003ae814723c */ /* 0x000fe20000041814 */
[----:B--2---:R-:W-:-:S07]  /*2e10*/  FMUL.FTZ R6, R19, c[0x0][0x320] ;  /* 0x0000c80013067a20 */ /* 0x004fce0000410000 */
[C---:B-1----:R-:W-:Y:S01]  /*2e20*/  HMMA.16816.F32.BF16 R16, R228.reuse, R52, R24 ;  /* 0x00000034e410723c */ /* 0x042fe20000041818 */
[----:B------:R1:W-:Y:S01]  /*2e30*/  MUFU.TANH R90, R6 ;  /* 0x00000006005a7308 */ /* 0x0003e20000002400 */
[----:B------:R-:W-:Y:S06]  /*2e40*/  LDSM.16.M88.4 R24, [R5+0x1a100] ;  /* 0x01a100000518783b */ /* 0x000fec0000000200 */
[----:B------:R-:W-:Y:S08]  /*2e50*/  HMMA.16816.F32.BF16 R8, R228, R54, R8 ;  /* 0x00000036e408723c */ /* 0x000ff00000041808 */
[----:B------:R-:W-:Y:S01]  /*2e60*/  HMMA.16816.F32.BF16 R32, R224, R44, R92 ;  /* 0x0000002ce020723c */ /* 0x000fe2000004185c */
[----:B-1----:R-:W-:-:S04]  /*2e70*/  FMUL.FTZ R6, R28, c[0x0][0x320] ;  /* 0x0000c8001c067a20 */ /* 0x002fc80000410000 */
[----:B------:R1:W2:Y:S03]  /*2e80*/  MUFU.TANH R89, R6 ;  /* 0x0000000600597308 */ /* 0x0002a60000002400 */
[----:B------:R-:W-:Y:S01]  /*2e90*/  HMMA.16816.F32.BF16 R56, R224, R46, R64 ;  /* 0x0000002ee038723c */ /* 0x000fe20000041840 */
[----:B------:R-:W-:Y:S01]  /*2ea0*/  LDSM.16.M88.4 R44, [R3+0x19900] ;  /* 0x01990000032c783b */ /* 0x000fe20000000200 */
[----:B-1----:R-:W-:-:S04]  /*2eb0*/  FMUL.FTZ R6, R29, c[0x0][0x320] ;  /* 0x0000c8001d067a20 */ /* 0x002fc80000410000 */
[----:B------:R1:W1:Y:S02]  /*2ec0*/  MUFU.TANH R88, R6 ;  /* 0x0000000600587308 */ /* 0x0002640000002400 */
[----:B-1----:R-:W-:-:S06]  /*2ed0*/  FMUL.FTZ R6, R30, c[0x0][0x320] ;  /* 0x0000c8001e067a20 */ /* 0x002fcc0000410000 */
[----:B------:R1:W1:Y:S02]  /*2ee0*/  MUFU.TANH R79, R6 ;  /* 0x00000006004f7308 */ /* 0x0002640000002400 */
[----:B-1----:R-:W-:Y:S02]  /*2ef0*/  FMUL.FTZ R6, R31, c[0x0][0x320] ;  /* 0x0000c8001f067a20 */ /* 0x002fe40000410000 */
[----:B------:R1:W2:Y:S04]  /*2f00*/  LDSM.16.M88.4 R28, [R4+0x1a900] ;  /* 0x01a90000041c783b */ /* 0x0002a80000000200 */
[----:B------:R3:W-:Y:S02]  /*2f10*/  MUFU.TANH R78, R6 ;  /* 0x00000006004e7308 */ /* 0x0007e40000002400 */
[----:B---3--:R-:W-:-:S06]  /*2f20*/  FMUL.FTZ R6, R12, c[0x0][0x320] ;  /* 0x0000c8000c067a20 */ /* 0x008fcc0000410000 */
[----:B------:R-:W3:Y:S01]  /*2f30*/  MUFU.TANH R77, R6 ;  /* 0x00000006004d7308 */ /* 0x000ee20000002400 */
[----:B-1----:R-:W-:-:S07]  /*2f40*/  FMUL.FTZ R4, R13, c[0x0][0x320] ;  /* 0x0000c8000d047a20 */ /* 0x002fce0000410000 */
[----:B------:R1:W1:Y:S01]  /*2f50*/  MUFU.TANH R76, R4 ;  /* 0x00000004004c7308 */ /* 0x0002620000002400 */
[----:B--2---:R-:W-:Y:S01]  /*2f60*/  HMMA.16816.F32.BF16 R52, R224, R28, R68 ;  /* 0x0000001ce034723c */ /* 0x004fe20000041844 */
[----:B-1----:R-:W-:-:S06]  /*2f70*/  FMUL.FTZ R4, R14, c[0x0][0x320] ;  /* 0x0000c8000e047a20 */ /* 0x002fcc0000410000 */
[----:B------:R1:W2:Y:S02]  /*2f80*/  MUFU.TANH R84, R4 ;  /* 0x0000000400547308 */ /* 0x0002a40000002400 */
[----:B-1----:R-:W-:Y:S02]  /*2f90*/  FMUL.FTZ R4, R15, c[0x0][0x320] ;  /* 0x0000c8000f047a20 */ /* 0x002fe40000410000 */
[----:B------:R-:W-:Y:S04]  /*2fa0*/  HMMA.16816.F32.BF16 R12, R232, R48, R16 ;  /* 0x00000030e80c723c */ /* 0x000fe80000041810 */
[----:B------:R1:W-:Y:S04]  /*2fb0*/  MUFU.TANH R86, R4 ;  /* 0x0000000400567308 */ /* 0x0003e80000002400 */
[C---:B------:R-:W-:Y:S08]  /*2fc0*/  HMMA.16816.F32.BF16 R16, R224.reuse, R40, R72 ;  /* 0x00000028e010723c */ /* 0x040ff00000041848 */
        /* <DEDUP_REMOVED lines=9> */
[----:B------:R-:W-:Y:S04]  /*3060*/  HMMA.16816.F32.BF16 R20, R232, R50, R8 ;  /* 0x00000032e814723c */ /* 0x000fe80000041808 */
[----:B------:R1:W-:Y:S04]  /*3070*/  MUFU.TANH R87, R4 ;  /* 0x0000000400577308 */ /* 0x0003e80000002400 */
[----:B------:R-:W-:Y:S01]  /*3080*/  HMMA.16816.F32.BF16 R8, R228, R36, R32 ;  /* 0x00000024e408723c */ /* 0x000fe20000041820 */
[----:B------:R-:W2:Y:S07]  /*3090*/  LDSM.16.M88.4 R32, [R5+0x1a900] ;  /* 0x01a900000520783b */ /* 0x000eae0000000200 */
[----:B------:R-:W-:Y:S01]  /*30a0*/  HMMA.16816.F32.BF16 R48, R224, R30, R60 ;  /* 0x0000001ee030723c */ /* 0x000fe2000004183c */
[----:B-1----:R-:W-:-:S04]  /*30b0*/  FMUL.FTZ R4, R12, c[0x0][0x320] ;  /* 0x0000c8000c047a20 */ /* 0x002fc80000410000 */
[----:B------:R1:W1:Y:S03]  /*30c0*/  MUFU.TANH R69, R4 ;  /* 0x0000000400457308 */ /* 0x0002660000002400 */
[----:B------:R-:W-:Y:S01]  /*30d0*/  HMMA.16816.F32.BF16 R28, R228, R38, R56 ;  /* 0x00000026e41c723c */ /* 0x000fe20000041838 */
[----:B------:R-:W2:Y:S01]  /*30e0*/  LDSM.16.M88.4 R36, [R3+0x1a100] ;  /* 0x01a100000324783b */ /* 0x000ea20000000200 */
[----:B-1----:R-:W-:-:S04]  /*30f0*/  FMUL.FTZ R4, R13, c[0x0][0x320] ;  /* 0x0000c8000d047a20 */ /* 0x002fc80000410000 */
[----:B------:R1:W1:Y:S11]  /*3100*/  MUFU.TANH R68, R4 ;  /* 0x0000000400447308 */ /* 0x0002760000002400 */
[----:B------:R-:W-:Y:S07]  /*3110*/  @!UPT UIADD3 URZ, URZ, URZ, URZ ;  /* 0x0000003f3f3ff290 */ /* 0x000fee000fffe03f */
[----:B------:R-:W-:Y:S01]  /*3120*/  HMMA.16816.F32.BF16 R28, R232, R46, R28 ;  /* 0x0000002ee81c723c */ /* 0x000fe2000004181c */
[----:B-1----:R-:W-:-:S04]  /*3130*/  FMUL.FTZ R4, R14, c[0x0][0x320] ;  /* 0x0000c8000e047a20 */ /* 0x002fc80000410000 */
[----:B------:R1:W1:Y:S02]  /*3140*/  MUFU.TANH R61, R4 ;  /* 0x00000004003d7308 */ /* 0x0002640000002400 */
[----:B-1----:R-:W-:Y:S02]  /*3150*/  FMUL.FTZ R4, R15, c[0x0][0x320] ;  /* 0x0000c8000f047a20 */ /* 0x002fe40000410000 */
[----:B------:R-:W-:Y:S04]  /*3160*/  HMMA.16816.F32.BF16 R12, R232, R44, R8 ;  /* 0x0000002ce80c723c */ /* 0x000fe80000041808 */
[----:B------:R1:W-:Y:S04]  /*3170*/  MUFU.TANH R60, R4 ;  /* 0x00000004003c7308 */ /* 0x0003e80000002400 */
[----:B--2---:R-:W-:Y:S01]  /*3180*/  HMMA.16816.F32.BF16 R8, R228, R32, R52 ;  /* 0x00000020e408723c */ /* 0x004fe20000041834 */
[----:B-1----:R-:W-:-:S04]  /*3190*/  FMUL.FTZ R4, R20, c[0x0][0x320] ;  /* 0x0000c80014047a20 */ /* 0x002fc80000410000 */
[----:B------:R1:W2:Y:S02]  /*31a0*/  MUFU.TANH R58, R4 ;  /* 0x00000004003a7308 */ /* 0x0002a40000002400 */
[----:B-1----:R-:W-:-:S06]  /*31b0*/  FMUL.FTZ R4, R21, c[0x0][0x320] ;  /* 0x0000c80015047a20 */ /* 0x002fcc0000410000 */
[----:B------:R1:W1:Y:S02]  /*31c0*/  MUFU.TANH R59, R4 ;  /* 0x00000004003b7308 */ /* 0x0002640000002400 */
[----:B-1----:R-:W-:-:S06]  /*31d0*/  FMUL.FTZ R4, R22, c[0x0][0x320] ;  /* 0x0000c80016047a20 */ /* 0x002fcc0000410000 */
[----:B------:R1:W1:Y:S02]  /*31e0*/  MUFU.TANH R57, R4 ;  /* 0x0000000400397308 */ /* 0x0002640000002400 */
[----:B-1----:R-:W-:Y:S01]  /*31f0*/  HMMA.16816.F32.BF16 R4, R228, R26, R40 ;  /* 0x0000001ae404723c */ /* 0x002fe20000041828 */
[----:B------:R1:W2:Y:S01]  /*3200*/  LDSM.16.M88.4 R40, [R3+0x1a900] ;  /* 0x01a900000328783b */ /* 0x0002a20000000200 */
[----:B------:R-:W-:-:S06]  /*3210*/  DEPBAR.LE SB0, 0x2 ;  /* 0x000080800000791a */ /* 0x000fcc0000000000 */
[----:B------:R-:W-:Y:S01]  /*3220*/  HMMA.16816.F32.BF16 R24, R228, R34, R48 ;  /* 0x00000022e418723c */ /* 0x000fe20000041830 */
[----:B-1----:R-:W-:-:S07]  /*3230*/  FMUL.FTZ R3, R23, c[0x0][0x320] ;  /* 0x0000c80017037a20 */ /* 0x002fce0000410000 */
[C---:B------:R-:W-:Y:S01]  /*3240*/  HMMA.16816.F32.BF16 R20, R232.reuse, R36, R16 ;  /* 0x00000024e814723c */ /* 0x040fe20000041810 */
[----:B------:R1:W-:Y:S07]  /*3250*/  MUFU.TANH R56, R3 ;  /* 0x0000000300387308 */ /* 0x0003ee0000002400 */
[----:B------:R-:W-:Y:S07]  /*3260*/  HMMA.16816.F32.BF16 R16, R232, R38, R4 ;  /* 0x00000026e810723c */ /* 0x000fee0000041804 */
[----:B------:R-:W-:-:S02]  /*3270*/  FMUL.FTZ R4, R28, c[0x0][0x320] ;  /* 0x0000c8001c047a20 */ /* 0x000fc40000410000 */
[----:B-1----:R-:W-:Y:S01]  /*3280*/  FMUL.FTZ R3, R12, c[0x0][0x320] ;  /* 0x0000c8000c037a20 */ /* 0x002fe20000410000 */
[----:B------:R-:W-:Y:S01]  /*3290*/  LOP3.LUT R12, R112, 0xffffffe0, RZ, 0xc0, !PT ;  /* 0xffffffe0700c7812 */ /* 0x000fe200078ec0ff */
[----:B------:R-:W-:Y:S05]  /*32a0*/  MUFU.TANH R32, R4 ;  /* 0x0000000400207308 */ /* 0x000fea0000002400 */
[----:B------:R-:W-:Y:S02]  /*32b0*/  FMUL.FTZ R6, R22, c[0x0][0x320] ;  /* 0x0000c80016067a20 */ /* 0x000fe40000410000 */
[----:B------:R-:W-:Y:S01]  /*32c0*/  FMUL.FTZ R7, R21, c[0x0][0x320] ;  /* 0x0000c80015077a20 */ /* 0x000fe20000410000 */
[----:B------:R1:W1:Y:S08]  /*32d0*/  MUFU.TANH R45, R3 ;  /* 0x00000003002d7308 */ /* 0x0002700000002400 */
[----:B------:R-:W-:Y:S01]  /*32e0*/  MUFU.TANH R6, R6 ;  /* 0x0000000600067308 */ /* 0x000fe20000002400 */
[----:B-1----:R-:W-:-:S07]  /*32f0*/  FMUL.FTZ R3, R13, c[0x0][0x320] ;  /* 0x0000c8000d037a20 */ /* 0x002fce0000410000 */
[----:B------:R1:W1:Y:S02]  /*3300*/  MUFU.TANH R44, R3 ;  /* 0x00000003002c7308 */ /* 0x0002640000002400 */
[----:B-1----:R-:W-:-:S06]  /*3310*/  FMUL.FTZ R3, R14, c[0x0][0x320] ;  /* 0x0000c8000e037a20 */ /* 0x002fcc0000410000 */
[----:B------:R1:W1:Y:S02]  /*3320*/  MUFU.TANH R34, R3 ;  /* 0x0000000300227308 */ /* 0x0002640000002400 */
[----:B-1----:R-:W-:-:S06]  /*3330*/  FMUL.FTZ R3, R15, c[0x0][0x320] ;  /* 0x0000c8000f037a20 */ /* 0x002fcc0000410000 */
[----:B------:R1:W1:Y:S02]  /*3340*/  MUFU.TANH R33, R3 ;  /* 0x0000000300217308 */ /* 0x0002640000002400 */
[----:B-1----:R-:W-:Y:S02]  /*3350*/  IMAD.IADD R3, R160, 0x1, -R12 ;  /* 0x00000001a0037824 */ /* 0x002fe400078e0a0c */
[----:B--2---:R-:W-:Y:S03]  /*3360*/  HMMA.16816.F32.BF16 R12, R232, R40, R8 ;  /* 0x00000028e80c723c */ /* 0x004fe60000041808 */
[----:B------:R-:W-:-:S04]  /*3370*/  SHF.R.S32.HI R5, RZ, 0x1f, R3 ;  /* 0x0000001fff057819 */ /* 0x000fc80000011403 */
[----:B------:R-:W-:Y:S01]  /*3380*/  LEA.HI R4, R5, R3, RZ, 0x2 ;  /* 0x0000000305047211 */ /* 0x000fe200078f10ff */
[----:B------:R-:W-:Y:S01]  /*3390*/  FMUL.FTZ R5, R29, c[0x0][0x320] ;  /* 0x0000c8001d057a20 */ /* 0x000fe20000410000 */
[----:B------:R-:W-:Y:S01]  /*33a0*/  HMMA.16816.F32.BF16 R40, R232, R42, R24 ;  /* 0x0000002ae828723c */ /* 0x000fe20000041818 */
[----:B------:R-:W-:Y:S01]  /*33b0*/  FMUL.FTZ R9, R20, c[0x0][0x320] ;  /* 0x0000c80014097a20 */ /* 0x000fe20000410000 */
[----:B------:R-:W-:Y:S01]  /*33c0*/  LOP3.LUT R4, R4, 0x7ffffffc, RZ, 0xc0, !PT ;  /* 0x7ffffffc04047812 */ /* 0x000fe200078ec0ff */
[----:B------:R1:W2:Y:S01]  /*33d0*/  MUFU.TANH R29, R5 ;  /* 0x00000005001d7308 */ /* 0x0002a20000002400 */
[----:B------:R-:W-:Y:S02]  /*33e0*/  FMUL.FTZ R10, R18, c[0x0][0x320] ;  /* 0x0000c800120a7a20 */ /* 0x000fe40000410000 */
[----:B------:R-:W-:Y:S02]  /*33f0*/  FMUL.FTZ R11, R19, c[0x0][0x320] ;  /* 0x0000c800130b7a20 */ /* 0x000fe40000410000 */
[----:B------:R-:W-:-:S02]  /*3400*/  IMAD.IADD R3, R3, 0x1, -R4 ;  /* 0x0000000103037824 */ /* 0x000fc400078e0a04 */
[----:B------:R-:W-:Y:S02]  /*3410*/  FMUL.FTZ R4, R30, c[0x0][0x320] ;  /* 0x0000c8001e047a20 */ /* 0x000fe40000410000 */
[----:B------:R-:W-:Y:S01]  /*3420*/  FMUL.FTZ R8, R17, c[0x0][0x320] ;  /* 0x0000c80011087a20 */ /* 0x000fe20000410000 */
[----:B------:R-:W-:Y:S02]  /*3430*/  MUFU.TANH R11, R11 ;  /* 0x0000000b000b7308 */ /* 0x000fe40000002400 */
[----:B------:R-:W-:Y:S02]  /*3440*/  FMUL.FTZ R27, R15, c[0x0][0x320] ;  /* 0x0000c8000f1b7a20 */ /* 0x000fe40000410000 */
[----:B------:R-:W-:Y:S01]  /*3450*/  FMUL.FTZ R22, R14, c[0x0][0x320] ;  /* 0x0000c8000e167a20 */ /* 0x000fe20000410000 */
[----:B-1----:R-:W-:Y:S01]  /*3460*/  MOV R5, UR4 ;  /* 0x0000000400057c02 */ /* 0x002fe20008000f00 */
[----:B------:R-:W-:Y:S02]  /*3470*/  FMUL.FTZ R12, R12, c[0x0][0x320] ;  /* 0x0000c8000c0c7a20 */ /* 0x000fe40000410000 */
[----:B------:R1:W1:Y:S01]  /*3480*/  MUFU.TANH R28, R4 ;  /* 0x00000004001c7308 */ /* 0x0002620000002400 */
[----:B------:R-:W-:Y:S01]  /*3490*/  UIADD3 UR4, UR14, -0x3, URZ ;  /* 0xfffffffd0e047890 */ /* 0x000fe2000fffe03f */
[----:B------:R-:W-:-:S02]  /*34a0*/  IMAD R3, R3, -0x2, R5 ;  /* 0xfffffffe03037824 */ /* 0x000fc400078e0205 */
[----:B------:R-:W-:Y:S01]  /*34b0*/  FMUL.FTZ R5, R23, c[0x0][0x320] ;  /* 0x0000c80017057a20 */ /* 0x000fe20000410000 */
[----:B------:R-:W-:Y:S01]  /*34c0*/  UISETP.GE.AND UP0, UPT, UR4, UR10, UPT ;  /* 0x0000000a0400728c */ /* 0x000fe2000bf06270 */
[----:B------:R-:W-:Y:S01]  /*34d0*/  BAR.SYNC.DEFER_BLOCKING 0x0 ;  /* 0x0000000000007b1d */ /* 0x000fe20000010000 */
[C---:B------:R-:W-:Y:S02]  /*34e0*/  ISETP.GT.AND P6, PT, R3.reuse, RZ, PT ;  /* 0x000000ff0300720c */ /* 0x040fe40003fc4270 */
[C---:B------:R-:W-:Y:S02]  /*34f0*/  ISETP.GT.AND P5, PT, R3.reuse, 0x1, PT ;  /* 0x000000010300780c */ /* 0x040fe40003fa4270 */
[----:B------:R-:W-:Y:S01]  /*3500*/  ISETP.GT.AND P1, PT, R3, 0x8, PT ;  /* 0x000000080300780c */ /* 0x000fe20003f24270 */
[----:B------:R-:W-:Y:S01]  /*3510*/  MUFU.TANH R17, R9 ;  /* 0x0000000900117308 */ /* 0x000fe20000002400 */
[----:B-----5:R-:W-:Y:S01]  /*3520*/  FSEL R15, R104, -INF , P6 ;  /* 0xff800000680f7808 */ /* 0x020fe20003000000 */
[----:B-1----:R-:W-:Y:S01]  /*3530*/  FMUL.FTZ R4, R31, c[0x0][0x320] ;  /* 0x0000c8001f047a20 */ /* 0x002fe20000410000 */
[----:B----4-:R-:W-:-:S02]  /*3540*/  FSEL R18, R96, -INF , P5 ;  /* 0xff80000060127808 */ /* 0x010fc40002800000 */
[----:B------:R-:W-:-:S03]  /*3550*/  FSEL R23, R91, -INF , P6 ;  /* 0xff8000005b177808 */ /* 0x000fc60003000000 */
[----:B------:R1:W4:Y:S01]  /*3560*/  MUFU.TANH R20, R4 ;  /* 0x0000000400147308 */ /* 0x0003220000002400 */
[----:B------:R-:W-:Y:S02]  /*3570*/  ISETP.GT.AND P6, PT, R3, 0x9, PT ;  /* 0x000000090300780c */ /* 0x000fe40003fc4270 */
[----:B------:R-:W-:Y:S02]  /*3580*/  FSEL R19, R89, -INF , P1 ;  /* 0xff80000059137808 */ /* 0x000fe40000800000 */
[----:B------:R-:W-:Y:S02]  /*3590*/  FSEL R24, R90, -INF , P5 ;  /* 0xff8000005a187808 */ /* 0x000fe40002800000 */
[----:B------:R-:W-:Y:S01]  /*35a0*/  ISETP.GT.AND P5, PT, R3, 0x10, PT ;  /* 0x000000100300780c */ /* 0x000fe20003fa4270 */
[----:B------:R-:W-:Y:S01]  /*35b0*/  MUFU.TANH R9, R5 ;  /* 0x0000000500097308 */ /* 0x000fe20000002400 */
[----:B------:R-:W-:Y:S02]  /*35c0*/  FSEL R21, R88, -INF , P6 ;  /* 0xff80000058157808 */ /* 0x000fe40003000000 */
[----:B------:R-:W-:-:S02]  /*35d0*/  FSEL R26, R79, -INF , P1 ;  /* 0xff8000004f1a7808 */ /* 0x000fc40000800000 */
[----:B------:R-:W-:Y:S02]  /*35e0*/  ISETP.GT.AND P1, PT, R3, 0x11, PT ;  /* 0x000000110300780c */ /* 0x000fe40003f24270 */
[----:B---3--:R-:W-:Y:S01]  /*35f0*/  FSEL R64, R77, -INF , P5 ;  /* 0xff8000004d407808 */ /* 0x008fe20002800000 */
[----:B-1----:R-:W-:Y:S01]  /*3600*/  FMUL.FTZ R4, R16, c[0x0][0x320] ;  /* 0x0000c80010047a20 */ /* 0x002fe20000410000 */
[----:B------:R-:W-:Y:S01]  /*3610*/  FSEL R36, R78, -INF , P6 ;  /* 0xff8000004e247808 */ /* 0x000fe20003000000 */
[----:B------:R-:W-:Y:S01]  /*3620*/  FMUL.FTZ R16, R13, c[0x0][0x320] ;  /* 0x0000c8000d107a20 */ /* 0x000fe20000410000 */
[----:B------:R-:W-:Y:S01]  /*3630*/  ISETP.GT.AND P6, PT, R3, 0x18, PT ;  /* 0x000000180300780c */ /* 0x000fe20003fc4270 */
[----:B------:R1:W-:Y:S01]  /*3640*/  MUFU.TANH R14, R4 ;  /* 0x00000004000e7308 */ /* 0x0003e20000002400 */
[----:B------:R-:W-:Y:S02]  /*3650*/  FSEL R65, R76, -INF , P1 ;  /* 0xff8000004c417808 */ /* 0x000fe40000800000 */
[----:B------:R-:W-:-:S02]  /*3660*/  FSEL R84, R84, -INF , P5 ;  /* 0xff80000054547808 */ /* 0x000fc40002800000 */
[C---:B------:R-:W-:Y:S02]  /*3670*/  ISETP.GT.AND P5, PT, R3.reuse, 0x19, PT ;  /* 0x000000190300780c */ /* 0x040fe40003fa4270 */
[----:B------:R-:W-:Y:S01]  /*3680*/  FSEL R66, R66, -INF , P6 ;  /* 0xff80000042427808 */ /* 0x000fe20003000000 */
[----:B------:R-:W3:Y:S01]  /*3690*/  MUFU.TANH R13, R7 ;  /* 0x00000007000d7308 */ /* 0x000ee20000002400 */
[----:B------:R-:W-:Y:S02]  /*36a0*/  FSEL R86, R86, -INF , P1 ;  /* 0xff80000056567808 */ /* 0x000fe40000800000 */
[----:B------:R-:W-:Y:S02]  /*36b0*/  ISETP.GT.AND P1, PT, R3, 0x20, PT ;  /* 0x000000200300780c */ /* 0x000fe40003f24270 */
[----:B------:R-:W-:Y:S02]  /*36c0*/  FSEL R67, R67, -INF , P5 ;  /* 0xff80000043437808 */ /* 0x000fe40002800000 */
[----:B------:R-:W-:Y:S01]  /*36d0*/  FSEL R85, R85, -INF , P6 ;  /* 0xff80000055557808 */ /* 0x000fe20003000000 */
[----:B------:R-:W5:Y:S01]  /*36e0*/  MUFU.TANH R7, R10 ;  /* 0x0000000a00077308 */ /* 0x000f620000002400 */
[----:B-1----:R-:W-:-:S02]  /*36f0*/  FMNMX.FTZ R4, R15, R18, !PT ;  /* 0x000000120f047209 */ /* 0x002fc40007810000 */
[----:B------:R-:W-:Y:S02]  /*3700*/  ISETP.GT.AND P6, PT, R3, 0x21, PT ;  /* 0x000000210300780c */ /* 0x000fe40003fc4270 */
[----:B------:R-:W-:Y:S02]  /*3710*/  FMNMX.FTZ R4, R19, R4, !PT ;  /* 0x0000000413047209 */ /* 0x000fe40007810000 */
[----:B------:R-:W-:Y:S01]  /*3720*/  FSEL R101, R69, -INF , P1 ;  /* 0xff80000045657808 */ /* 0x000fe20000800000 */
[----:B------:R-:W1:Y:S01]  /*3730*/  MUFU.TANH R25, R8 ;  /* 0x0000000800197308 */ /* 0x000e620000002400 */
[----:B------:R-:W-:Y:S02]  /*3740*/  FMNMX.FTZ R4, R21, R4, !PT ;  /* 0x0000000415047209 */ /* 0x000fe40007810000 */
[----:B------:R-:W-:Y:S02]  /*3750*/  FMNMX.FTZ R5, R23, R24, !PT ;  /* 0x0000001817057209 */ /* 0x000fe40007810000 */
[----:B------:R-:W-:-:S02]  /*3760*/  FMNMX.FTZ R4, R64, R4, !PT ;  /* 0x0000000440047209 */ /* 0x000fc40007810000 */
[----:B------:R-:W-:Y:S01]  /*3770*/  FSEL R87, R87, -INF , P5 ;  /* 0xff80000057577808 */ /* 0x000fe20002800000 */
[----:B------:R-:W-:Y:S01]  /*3780*/  MUFU.TANH R12, R12 ;  /* 0x0000000c000c7308 */ /* 0x000fe20000002400 */
[----:B------:R-:W-:Y:S02]  /*3790*/  FMNMX.FTZ R4, R65, R4, !PT ;  /* 0x0000000441047209 */ /* 0x000fe40007810000 */
[----:B------:R-:W-:Y:S02]  /*37a0*/  ISETP.GT.AND P5, PT, R3, 0x28, PT ;  /* 0x000000280300780c */ /* 0x000fe40003fa4270 */
[----:B------:R-:W-:Y:S02]  /*37b0*/  FMNMX.FTZ R4, R66, R4, !PT ;  /* 0x0000000442047209 */ /* 0x000fe40007810000 */
[----:B------:R-:W-:Y:S01]  /*37c0*/  FSEL R102, R68, -INF , P6 ;  /* 0xff80000044667808 */ /* 0x000fe20003000000 */
[----:B------:R-:W1:Y:S01]  /*37d0*/  MUFU.TANH R8, R22 ;  /* 0x0000001600087308 */ /* 0x000e620000002400 */
[----:B------:R-:W-:-:S02]  /*37e0*/  FMNMX.FTZ R4, R67, R4, !PT ;  /* 0x0000000443047209 */ /* 0x000fc40007810000 */
[----:B------:R-:W-:Y:S02]  /*37f0*/  FMNMX.FTZ R5, R26, R5, !PT ;  /* 0x000000051a057209 */ /* 0x000fe40007810000 */
[----:B------:R-:W-:Y:S02]  /*3800*/  FMNMX.FTZ R4, R101, R4, !PT ;  /* 0x0000000465047209 */ /* 0x000fe40007810000 */
[----:B------:R-:W-:Y:S01]  /*3810*/  FSEL R126, R61, -INF , P1 ;  /* 0xff8000003d7e7808 */ /* 0x000fe20000800000 */
[----:B------:R-:W1:Y:S01]  /*3820*/  MUFU.TANH R10, R16 ;  /* 0x00000010000a7308 */ /* 0x000e620000002400 */
        /* <DEDUP_REMOVED lines=25> */
[----:B------:R-:W-:Y:S01]  /*39c0*/  ISETP.GT.AND P5, PT, R3, 0x40, PT ;  /* 0x000000400300780c */ /* 0x000fe20003fa4270 */
[----:B------:R-:W-:Y:S01]  /*39d0*/  LDSM.16.MT88.4 R32, [R2+0x100] ;  /* 0x000100000220783b */ /* 0x000fe20000004200 */
[----:B--2---:R-:W-:-:S02]  /*39e0*/  FSEL R193, R29, -INF , P6 ;  /* 0xff8000001dc17808 */ /* 0x004fc40003000000 */
[----:B------:R-:W-:Y:S02]  /*39f0*/  FMNMX.FTZ R4, R192, R4, !PT ;  /* 0x00000004c0047209 */ /* 0x000fe40007810000 */
[----:B------:R-:W-:Y:S02]  /*3a00*/  FMNMX.FTZ R5, R126, R5, !PT ;  /* 0x000000057e057209 */ /* 0x000fe40007810000 */
[----:B------:R-:W-:Y:S02]  /*3a10*/  FSEL R195, R28, -INF , P1 ;  /* 0xff8000001cc37808 */ /* 0x000fe40000800000 */
[----:B------:R-:W-:Y:S01]  /*3a20*/  ISETP.GT.AND P1, PT, R3, 0x41, PT ;  /* 0x000000410300780c */ /* 0x000fe20003f24270 */
[----:B------:R-:W-:Y:S01]  /*3a30*/  LDSM.16.MT88.4 R28, [R2+0x3100] ;  /* 0x00310000021c783b */ /* 0x000fe20000004200 */
[----:B----4-:R-:W-:Y:S02]  /*3a40*/  FSEL R205, R20, -INF , P6 ;  /* 0xff80000014cd7808 */ /* 0x010fe40003000000 */
[----:B------:R-:W-:-:S02]  /*3a50*/  FSEL R236, R17, -INF , P5 ;  /* 0xff80000011ec7808 */ /* 0x000fc40002800000 */
[----:B------:R-:W-:Y:S02]  /*3a60*/  FMNMX.FTZ R100, R193, R4, !PT ;  /* 0x00000004c1647209 */ /* 0x000fe40007810000 */
[----:B------:R-:W-:Y:S02]  /*3a70*/  ISETP.GT.AND P6, PT, R3, 0x48, PT ;  /* 0x000000480300780c */ /* 0x000fe40003fc4270 */
[----:B------:R-:W-:Y:S01]  /*3a80*/  FSEL R239, R6, -INF , P5 ;  /* 0xff80000006ef7808 */ /* 0x000fe20002800000 */
[----:B------:R-:W-:Y:S01]  /*3a90*/  FMUL.FTZ R6, R40, c[0x0][0x320] ;  /* 0x0000c80028067a20 */ /* 0x000fe20000410000 */
[----:B------:R-:W-:Y:S02]  /*3aa0*/  FMNMX.FTZ R5, R164, R5, !PT ;  /* 0x00000005a4057209 */ /* 0x000fe40007810000 */
[----:B---3--:R-:W-:Y:S02]  /*3ab0*/  FSEL R207, R13, -INF , P1 ;  /* 0xff8000000dcf7808 */ /* 0x008fe40000800000 */
[----:B------:R-:W-:Y:S01]  /*3ac0*/  FMNMX.FTZ R100, R236, R100, !PT ;  /* 0x00000064ec647209 */ /* 0x000fe20007810000 */
[----:B------:R-:W2:Y:S01]  /*3ad0*/  MUFU.TANH R6, R6 ;  /* 0x0000000600067308 */ /* 0x000ea20000002400 */
[----:B-----5:R-:W-:Y:S01]  /*3ae0*/  FSEL R238, R7, -INF , P6 ;  /* 0xff80000007ee7808 */ /* 0x020fe20003000000 */
[----:B------:R-:W-:Y:S01]  /*3af0*/  FMUL.FTZ R7, R41, c[0x0][0x320] ;  /* 0x0000c80029077a20 */ /* 0x000fe20000410000 */
[----:B------:R-:W-:-:S02]  /*3b00*/  FMNMX.FTZ R4, R127, R5, !PT ;  /* 0x000000057f047209 */ /* 0x000fc40007810000 */
[----:B------:R-:W-:Y:S02]  /*3b10*/  ISETP.GT.AND P5, PT, R3, 0x49, PT ;  /* 0x000000490300780c */ /* 0x000fe40003fa4270 */
[----:B------:R-:W-:Y:S01]  /*3b20*/  FSEL R206, R14, -INF , P6 ;  /* 0xff8000000ece7808 */ /* 0x000fe20003000000 */
[----:B------:R-:W3:Y:S01]  /*3b30*/  MUFU.TANH R7, R7 ;  /* 0x0000000700077308 */ /* 0x000ee20000002400 */
[----:B------:R-:W-:Y:S02]  /*3b40*/  FMNMX.FTZ R100, R207, R100, !PT ;  /* 0x00000064cf647209 */ /* 0x000fe40007810000 */
[----:B------:R-:W-:Y:S02]  /*3b50*/  FMNMX.FTZ R4, R165, R4, !PT ;  /* 0x00000004a5047209 */ /* 0x000fe40007810000 */
[----:B------:R-:W-:Y:S02]  /*3b60*/  FSEL R244, R9, -INF , P1 ;  /* 0xff80000009f47808 */ /* 0x000fe40000800000 */
[----:B------:R-:W-:-:S02]  /*3b70*/  ISETP.GT.AND P1, PT, R3, 0x50, PT ;  /* 0x000000500300780c */ /* 0x000fc40003f24270 */
[----:B------:R-:W-:Y:S02]  /*3b80*/  FSEL R237, R11, -INF , P5 ;  /* 0xff8000000bed7808 */ /* 0x000fe40002800000 */
[----:B-1----:R-:W-:Y:S02]  /*3b90*/  FSEL R11, R25, -INF , P5 ;  /* 0xff800000190b7808 */ /* 0x002fe40002800000 */
[----:B------:R-:W-:Y:S02]  /*3ba0*/  FMNMX.FTZ R100, R206, R100, !PT ;  /* 0x00000064ce647209 */ /* 0x000fe40007810000 */
[----:B------:R-:W-:Y:S02]  /*3bb0*/  FMNMX.FTZ R4, R194, R4, !PT ;  /* 0x00000004c2047209 */ /* 0x000fe40007810000 */
[----:B------:R-:W-:Y:S02]  /*3bc0*/  FSEL R136, R8, -INF , P1 ;  /* 0xff80000008887808 */ /* 0x000fe40000800000 */
[----:B------:R-:W-:Y:S01]  /*3bd0*/  FSEL R251, R12, -INF , P1 ;  /* 0xff8000000cfb7808 */ /* 0x000fe20000800000 */
[----:B------:R-:W1:Y:S01]  /*3be0*/  MUFU.TANH R8, R27 ;  /* 0x0000001b00087308 */ /* 0x000e620000002400 */
[----:B------:R-:W-:-:S02]  /*3bf0*/  ISETP.GT.AND P6, PT, R3, 0x51, PT ;  /* 0x000000510300780c */ /* 0x000fc40003fc4270 */
[C---:B------:R-:W-:Y:S02]  /*3c00*/  ISETP.GT.AND P5, PT, R3.reuse, 0x58, PT ;  /* 0x000000580300780c */ /* 0x040fe40003fa4270 */
[----:B------:R-:W-:Y:S02]  /*3c10*/  ISETP.GT.AND P1, PT, R3, 0x59, PT ;  /* 0x000000590300780c */ /* 0x000fe40003f24270 */
[----:B------:R-:W-:Y:S02]  /*3c20*/  FMNMX.FTZ R100, R11, R100, !PT ;  /* 0x000000640b647209 */ /* 0x000fe40007810000 */
[----:B------:R-:W-:Y:S01]  /*3c30*/  FMNMX.FTZ R3, R204, R4, !PT ;  /* 0x00000004cc037209 */ /* 0x000fe20007810000 */
[----:B------:R-:W-:Y:S01]  /*3c40*/  FMUL.FTZ R4, R42, c[0x0][0x320] ;  /* 0x0000c8002a047a20 */ /* 0x000fe20000410000 */
[----:B------:R-:W-:Y:S02]  /*3c50*/  FSEL R246, R10, -INF , P6 ;  /* 0xff8000000af67808 */ /* 0x000fe40003000000 */
[----:B------:R-:W-:-:S02]  /*3c60*/  FMNMX.FTZ R100, R251, R100, !PT ;  /* 0x00000064fb647209 */ /* 0x000fc40007810000 */
[----:B------:R-:W-:Y:S02]  /*3c70*/  FMNMX.FTZ R3, R195, R3, !PT ;  /* 0x00000003c3037209 */ /* 0x000fe40007810000 */
[----:B--2---:R-:W-:Y:S02]  /*3c80*/  FSEL R146, R6, -INF , P5 ;  /* 0xff80000006927808 */ /* 0x004fe40002800000 */
[----:B------:R-:W-:Y:S01]  /*3c90*/  FMNMX.FTZ R100, R246, R100, !PT ;  /* 0x00000064f6647209 */ /* 0x000fe20007810000 */
[----:B------:R2:W4:Y:S01]  /*3ca0*/  MUFU.TANH R6, R4 ;  /* 0x0000000400067308 */ /* 0x0005220000002400 */
[----:B------:R-:W-:Y:S02]  /*3cb0*/  FMNMX.FTZ R3, R205, R3, !PT ;  /* 0x00000003cd037209 */ /* 0x000fe40007810000 */
[----:B---3--:R-:W-:Y:S02]  /*3cc0*/  FSEL R245, R7, -INF , P1 ;  /* 0xff80000007f57808 */ /* 0x008fe40000800000 */
[----:B------:R-:W-:-:S02]  /*3cd0*/  FMNMX.FTZ R100, R146, R100, !PT ;  /* 0x0000006492647209 */ /* 0x000fc40007810000 */
[----:B------:R-:W-:Y:S02]  /*3ce0*/  FMNMX.FTZ R3, R239, R3, !PT ;  /* 0x00000003ef037209 */ /* 0x000fe40007810000 */
[----:B------:R-:W-:Y:S02]  /*3cf0*/  FMNMX.FTZ R100, R245, R100, !PT ;  /* 0x00000064f5647209 */ /* 0x000fe40007810000 */
[----:B------:R-:W-:Y:S02]  /*3d00*/  FMNMX.FTZ R3, R244, R3, !PT ;  /* 0x00000003f4037209 */ /* 0x000fe40007810000 */
[----:B-1----:R-:W-:Y:S01]  /*3d10*/  FSEL R248, R8, -INF , P6 ;  /* 0xff80000008f87808 */ /* 0x002fe20003000000 */
[----:B------:R-:W1:Y:S01]  /*3d20*/  SHFL.BFLY PT, R5, R100, 0x2, 0x1f ;  /* 0x0c401f0064057f89 */ /* 0x000e6200000e0000 */
[----:B------:R-:W-:Y:S01]  /*3d30*/  FMNMX.FTZ R3, R238, R3, !PT ;  /* 0x00000003ee037209 */ /* 0x000fe20007810000 */
[----:B--2---:R-:W-:Y:S01]  /*3d40*/  FMUL.FTZ R4, R43, c[0x0][0x320] ;  /* 0x0000c8002b047a20 */ /* 0x004fe20000410000 */
[----:B----4-:R-:W-:-:S02]  /*3d50*/  FSEL R139, R6, -INF , P5 ;  /* 0xff800000068b7808 */ /* 0x010fc40002800000 */
[----:B------:R-:W-:-:S03]  /*3d60*/  FMNMX.FTZ R3, R237, R3, !PT ;  /* 0x00000003ed037209 */ /* 0x000fc60007810000 */
[----:B------:R-:W2:Y:S01]  /*3d70*/  MUFU.TANH R4, R4 ;  /* 0x0000000400047308 */ /* 0x000ea20000002400 */
[----:B------:R-:W-:-:S04]  /*3d80*/  FMNMX.FTZ R3, R136, R3, !PT ;  /* 0x0000000388037209 */ /* 0x000fc80007810000 */
[----:B------:R-:W-:-:S04]  /*3d90*/  FMNMX.FTZ R3, R248, R3, !PT ;  /* 0x00000003f8037209 */ /* 0x000fc80007810000 */
[----:B------:R-:W-:Y:S02]  /*3da0*/  FMNMX.FTZ R3, R139, R3, !PT ;  /* 0x000000038b037209 */ /* 0x000fe40007810000 */
[----:B--2---:R-:W-:Y:S02]  /*3db0*/  FSEL R177, R4, -INF , P1 ;  /* 0xff80000004b17808 */ /* 0x004fe40000800000 */
        /* <DEDUP_REMOVED lines=11> */
[----:B------:R-:W2:Y:S01]  /*3e70*/  LDSM.16.MT88.4 R12, [R0+0x100] ;  /* 0x00010000000c783b */ /* 0x000ea20000004200 */
[--C-:B------:R-:W-:Y:S01]  /*3e80*/  FFMA.FTZ R10, R64, c[0x0][0x2d0], -R9.reuse ;  /* 0x0000b400400a7a23 */ /* 0x100fe20000010809 */
[----:B------:R3:W-:Y:S08]  /*3e90*/  MUFU.EX2 R138, R4 ;  /* 0x00000004008a7308 */ /* 0x0007f00000000800 */
[----:B------:R4:W-:Y:S01]  /*3ea0*/  MUFU.EX2 R137, R10 ;  /* 0x0000000a00897308 */ /* 0x0009e20000000800 */
[----:B-1----:R-:W-:Y:S01]  /*3eb0*/  FMNMX.FTZ R3, R3, R5, !PT ;  /* 0x0000000503037209 */ /* 0x002fe20007810000 */
[----:B---3--:R-:W-:-:S03]  /*3ec0*/  FFMA.FTZ R4, R18, c[0x0][0x2d0], -R9 ;  /* 0x0000b40012047a23 */ /* 0x008fc60000010809 */
[C---:B------:R-:W-:Y:S01]  /*3ed0*/  FSETP.NEU.FTZ.AND P1, PT, R3.reuse, -INF , PT ;  /* 0xff8000000300780b */ /* 0x040fe20003f3d000 */
[----:B------:R-:W-:Y:S02]  /*3ee0*/  FMUL.FTZ R8, R3, c[0x0][0x2d0] ;  /* 0x0000b40003087a20 */ /* 0x000fe40000410000 */
[----:B------:R1:W-:Y:S03]  /*3ef0*/  MUFU.EX2 R140, R4 ;  /* 0x00000004008c7308 */ /* 0x0003e60000000800 */
[----:B------:R-:W-:Y:S01]  /*3f00*/  FSEL R8, R8, RZ, P1 ;  /* 0x000000ff08087208 */ /* 0x000fe20000800000 */
[----:B----4-:R-:W-:Y:S01]  /*3f10*/  FFMA.FTZ R10, R65, c[0x0][0x2d0], -R9 ;  /* 0x0000b400410a7a23 */ /* 0x010fe20000010809 */
[----:B------:R-:W-:-:S03]  /*3f20*/  PLOP3.LUT P1, PT, PT, PT, UP0, 0x80, 0x0 ;  /* 0x000000000000781c */ /* 0x000fc60003f2f008 */
[----:B------:R3:W-:Y:S01]  /*3f30*/  MUFU.EX2 R143, R10 ;  /* 0x0000000a008f7308 */ /* 0x0007e20000000800 */
[--C-:B-1----:R-:W-:Y:S02]  /*3f40*/  FFMA.FTZ R4, R19, c[0x0][0x2d0], -R9.reuse ;  /* 0x0000b40013047a23 */ /* 0x102fe40000010809 */
[----:B------:R-:W1:Y:S05]  /*3f50*/  LDSM.16.MT88.4 R16, [R241+0x100] ;  /* 0x00010000f110783b */ /* 0x000e6a0000004200 */
[----:B------:R4:W-:Y:S01]  /*3f60*/  MUFU.EX2 R247, R4 ;  /* 0x0000000400f77308 */ /* 0x0009e20000000800 */
[----:B---3--:R-:W-:-:S07]  /*3f70*/  FFMA.FTZ R10, R66, c[0x0][0x2d0], -R9 ;  /* 0x0000b400420a7a23 */ /* 0x008fce0000010809 */
[----:B------:R3:W-:Y:S01]  /*3f80*/  MUFU.EX2 R145, R10 ;  /* 0x0000000a00917308 */ /* 0x0007e20000000800 */
[----:B----4-:R-:W-:-:S07]  /*3f90*/  FFMA.FTZ R4, R21, c[0x0][0x2d0], -R9 ;  /* 0x0000b40015047a23 */ /* 0x010fce0000010809 */
[----:B------:R4:W5:Y:S01]  /*3fa0*/  MUFU.EX2 R252, R4 ;  /* 0x0000000400fc7308 */ /* 0x0009620000000800 */
[----:B---3--:R-:W-:-:S07]  /*3fb0*/  FFMA.FTZ R10, R67, c[0x0][0x2d0], -R9 ;  /* 0x0000b400430a7a23 */ /* 0x008fce0000010809 */
[----:B------:R3:W-:Y:S01]  /*3fc0*/  MUFU.EX2 R179, R10 ;  /* 0x0000000a00b37308 */ /* 0x0007e20000000800 */
[--C-:B----4-:R-:W-:Y:S01]  /*3fd0*/  FFMA.FTZ R4, R23, c[0x0][0x2d0], -R8.reuse ;  /* 0x0000b40017047a23 */ /* 0x110fe20000010808 */
[----:B-----5:R-:W-:Y:S01]  /*3fe0*/  F2FP.BF16.PACK_AB R6, R252, R247 ;  /* 0x000000f7fc06723e */ /* 0x020fe200000010ff */
[----:B------:R-:W4:Y:S05]  /*3ff0*/  LDSM.16.MT88.4 R20, [R2+0x6100] ;  /* 0x006100000214783b */ /* 0x000f2a0000004200 */
[----:B------:R5:W-:Y:S01]  /*4000*/  MUFU.EX2 R142, R4 ;  /* 0x00000004008e7308 */ /* 0x000be20000000800 */
[----:B---3--:R-:W-:-:S07]  /*4010*/  FFMA.FTZ R10, R84, c[0x0][0x2d0], -R8 ;  /* 0x0000b400540a7a23 */ /* 0x008fce0000010808 */
[----:B------:R3:W-:Y:S01]  /*4020*/  MUFU.EX2 R141, R10 ;  /* 0x0000000a008d7308 */ /* 0x0007e20000000800 */
[----:B-----5:R-:W-:-:S07]  /*4030*/  FFMA.FTZ R4, R24, c[0x0][0x2d0], -R8 ;  /* 0x0000b40018047a23 */ /* 0x020fce0000010808 */
[----:B------:R5:W1:Y:S01]  /*4040*/  MUFU.EX2 R176, R4 ;  /* 0x0000000400b07308 */ /* 0x000a620000000800 */
[----:B---3--:R-:W-:-:S07]  /*4050*/  FFMA.FTZ R10, R86, c[0x0][0x2d0], -R8 ;  /* 0x0000b400560a7a23 */ /* 0x008fce0000010808 */
[----:B------:R3:W-:Y:S01]  /*4060*/  MUFU.EX2 R144, R10 ;  /* 0x0000000a00907308 */ /* 0x0007e20000000800 */
[--C-:B-----5:R-:W-:Y:S01]  /*4070*/  FFMA.FTZ R4, R26, c[0x0][0x2d0], -R8.reuse ;  /* 0x0000b4001a047a23 */ /* 0x120fe20000010808 */
[----:B-1----:R-:W-:Y:S01]  /*4080*/  F2FP.BF16.PACK_AB R5, R176, R142 ;  /* 0x0000008eb005723e */ /* 0x002fe200000010ff */
[----:B------:R-:W1:Y:S05]  /*4090*/  LDSM.16.MT88.4 R24, [R103+0x100] ;  /* 0x000100006718783b */ /* 0x000e6a0000004200 */
[----:B------:R5:W-:Y:S01]  /*40a0*/  MUFU.EX2 R249, R4 ;  /* 0x0000000400f97308 */ /* 0x000be20000000800 */
[----:B---3--:R-:W-:-:S07]  /*40b0*/  FFMA.FTZ R10, R85, c[0x0][0x2d0], -R8 ;  /* 0x0000b400550a7a23 */ /* 0x008fce0000010808 */
[----:B------:R3:W-:Y:S01]  /*40c0*/  MUFU.EX2 R147, R10 ;  /* 0x0000000a00937308 */ /* 0x0007e20000000800 */
[--C-:B-----5:R-:W-:Y:S02]  /*40d0*/  FFMA.FTZ R4, R36, c[0x0][0x2d0], -R8.reuse ;  /* 0x0000b40024047a23 */ /* 0x120fe40000010808 */
[----:B------:R-:W-:Y:S05]  /*40e0*/  LDSM.16.MT88.4 R36, [R103+0x3100] ;  /* 0x003100006724783b */ /* 0x000fea0000004200 */
[----:B------:R5:W1:Y:S01]  /*40f0*/  MUFU.EX2 R250, R4 ;  /* 0x0000000400fa7308 */ /* 0x000a620000000800 */
[----:B---3--:R-:W-:-:S07]  /*4100*/  FFMA.FTZ R10, R87, c[0x0][0x2d0], -R8 ;  /* 0x0000b400570a7a23 */ /* 0x008fce0000010808 */
[----:B------:R3:W2:Y:S01]  /*4110*/  MUFU.EX2 R178, R10 ;  /* 0x0000000a00b27308 */ /* 0x0006a20000000800 */
[----:B-----5:R-:W-:Y:S02]  /*4120*/  F2FP.BF16.PACK_AB R4, R140, R138 ;  /* 0x0000008a8c04723e */ /* 0x020fe400000010ff */
[----:B-1----:R-:W-:-:S07]  /*4130*/  F2FP.BF16.PACK_AB R7, R250, R249 ;  /* 0x000000f9fa07723e */ /* 0x002fce00000010ff */
[----:B--2---:R-:W-:Y:S01]  /*4140*/  HMMA.16816.F32.BF16 R92, R4, R12, RZ ;  /* 0x0000000c045c723c */ /* 0x004fe200000418ff */
[----:B---3--:R-:W-:-:S07]  /*4150*/  MOV R10, R146 ;  /* 0x00000092000a7202 */ /* 0x008fce0000000f00 */
[C---:B------:R-:W-:Y:S01]  /*4160*/  HMMA.16816.F32.BF16 R88, R4.reuse, R14, RZ ;  /* 0x0000000e0458723c */ /* 0x040fe200000418ff */
[----:B------:R-:W1:Y:S07]  /*4170*/  LDSM.16.MT88.4 R12, [R103+0x6100] ;  /* 0x00610000670c783b */ /* 0x000e6e0000004200 */
[C---:B------:R-:W-:Y:S08]  /*4180*/  HMMA.16816.F32.BF16 R72, R4.reuse, R28, RZ ;  /* 0x0000001c0448723c */ /* 0x040ff000000418ff */
[C---:B------:R-:W-:Y:S01]  /*4190*/  HMMA.16816.F32.BF16 R48, R4.reuse, R30, RZ ;  /* 0x0000001e0430723c */ /* 0x040fe200000418ff */
[----:B------:R-:W2:Y:S07]  /*41a0*/  LDSM.16.MT88.4 R28, [R0+0x3100] ;  /* 0x00310000001c783b */ /* 0x000eae0000004200 */
[C---:B------:R-:W-:Y:S08]  /*41b0*/  HMMA.16816.F32.BF16 R76, R4.reuse, R16, RZ ;  /* 0x00000010044c723c */ /* 0x040ff000000418ff */
[C---:B------:R-:W-:Y:S01]  /*41c0*/  HMMA.16816.F32.BF16 R52, R4.reuse, R18, RZ ;  /* 0x000000120434723c */ /* 0x040fe200000418ff */
[----:B------:R-:W3:Y:S07]  /*41d0*/  LDSM.16.MT88.4 R16, [R241+0x6100] ;  /* 0x00610000f110783b */ /* 0x000eee0000004200 */
[C---:B------:R-:W-:Y:S08]  /*41e0*/  HMMA.16816.F32.BF16 R80, R4.reuse, R32, RZ ;  /* 0x000000200450723c */ /* 0x040ff000000418ff */
[C---:B------:R-:W-:Y:S01]  /*41f0*/  HMMA.16816.F32.BF16 R56, R4.reuse, R34, RZ ;  /* 0x000000220438723c */ /* 0x040fe200000418ff */
[----:B------:R-:W5:Y:S07]  /*4200*/  LDSM.16.MT88.4 R32, [R241+0x3100] ;  /* 0x00310000f120783b */ /* 0x000f6e0000004200 */
[C---:B----4-:R-:W-:Y:S08]  /*4210*/  HMMA.16816.F32.BF16 R68, R4.reuse, R20, RZ ;  /* 0x000000140444723c */ /* 0x050ff000000418ff */
[C---:B------:R-:W-:Y:S01]  /*4220*/  HMMA.16816.F32.BF16 R44, R4.reuse, R22, RZ ;  /* 0x00000016042c723c */ /* 0x040fe200000418ff */
[----:B------:R-:W4:Y:S07]  /*4230*/  LDSM.16.MT88.4 R20, [R0+0x6100] ;  /* 0x006100000014783b */ /* 0x000f2e0000004200 */
[C---:B------:R-:W-:Y:S08]  /*4240*/  HMMA.16816.F32.BF16 R40, R4.reuse, R24, RZ ;  /* 0x000000180428723c */ /* 0x040ff000000418ff */
[C---:B------:R-:W-:Y:S01]  /*4250*/  HMMA.16816.F32.BF16 R60, R4.reuse, R26, RZ ;  /* 0x0000001a043c723c */ /* 0x040fe200000418ff */
[----:B------:R-:W4:Y:S07]  /*4260*/  LDSM.16.MT88.4 R24, [R2+0x900] ;  /* 0x000900000218783b */ /* 0x000f2e0000004200 */
[C---:B-1----:R-:W-:Y:S08]  /*4270*/  HMMA.16816.F32.BF16 R112, R4.reuse, R12, RZ ;  /* 0x0000000c0470723c */ /* 0x042ff000000418ff */
[C---:B------:R-:W-:Y:S01]  /*4280*/  HMMA.16816.F32.BF16 R116, R4.reuse, R14, RZ ;  /* 0x0000000e0474723c */ /* 0x040fe200000418ff */
[----:B------:R-:W1:Y:S07]  /*4290*/  LDSM.16.MT88.4 R12, [R2+0x6900] ;  /* 0x00690000020c783b */ /* 0x000e6e0000004200 */
[C---:B--2---:R-:W-:Y:S08]  /*42a0*/  HMMA.16816.F32.BF16 R64, R4.reuse, R28, RZ ;  /* 0x0000001c0440723c */ /* 0x044ff000000418ff */
[C---:B------:R-:W-:Y:S01]  /*42b0*/  HMMA.16816.F32.BF16 R108, R4.reuse, R30, RZ ;  /* 0x0000001e046c723c */ /* 0x040fe200000418ff */
[----:B------:R-:W2:Y:S07]  /*42c0*/  LDSM.16.MT88.4 R28, [R2+0x3900] ;  /* 0x00390000021c783b */ /* 0x000eae0000004200 */
[C---:B---3--:R-:W-:Y:S08]  /*42d0*/  HMMA.16816.F32.BF16 R84, R4.reuse, R16, RZ ;  /* 0x000000100454723c */ /* 0x048ff000000418ff */
[C---:B------:R-:W-:Y:S01]  /*42e0*/  HMMA.16816.F32.BF16 R120, R4.reuse, R18, RZ ;  /* 0x000000120478723c */ /* 0x040fe200000418ff */
[----:B------:R-:W3:Y:S07]  /*42f0*/  LDSM.16.MT88.4 R16, [R103+0x900] ;  /* 0x000900006710783b */ /* 0x000eee0000004200 */
[C---:B------:R-:W-:Y:S08]  /*4300*/  HMMA.16816.F32.BF16 R96, R4.reuse, R36, RZ ;  /* 0x000000240460723c */ /* 0x040ff000000418ff */
[C---:B------:R-:W-:Y:S08]  /*4310*/  HMMA.16816.F32.BF16 R104, R4.reuse, R38, RZ ;  /* 0x000000260468723c */ /* 0x040ff000000418ff */
[C---:B-----5:R-:W-:Y:S08]  /*4320*/  HMMA.16816.F32.BF16 R36, R4.reuse, R32, RZ ;  /* 0x000000200424723c */ /* 0x060ff000000418ff */
[C---:B------:R-:W-:Y:S08]  /*4330*/  HMMA.16816.F32.BF16 R32, R4.reuse, R34, RZ ;  /* 0x000000220420723c */ /* 0x040ff000000418ff */
[C---:B----4-:R-:W-:Y:S08]  /*4340*/  HMMA.16816.F32.BF16 R128, R4.reuse, R20, RZ ;  /* 0x000000140480723c */ /* 0x050ff000000418ff */
[----:B------:R-:W-:Y:S01]  /*4350*/  HMMA.16816.F32.BF16 R132, R4, R22, RZ ;  /* 0x000000160484723c */ /* 0x000fe200000418ff */
[----:B------:R-:W-:Y:S06]  /*4360*/  LDSM.16.MT88.4 R20, [R0+0x900] ;  /* 0x000900000014783b */ /* 0x000fec0000004200 */
[----:B------:R-:W-:-:S02]  /*4370*/  F2FP.BF16.PACK_AB R4, R143, R137 ;  /* 0x000000898f04723e */ /* 0x000fc400000010ff */
[----:B------:R-:W-:Y:S02]  /*4380*/  F2FP.BF16.PACK_AB R5, R144, R141 ;  /* 0x0000008d9005723e */ /* 0x000fe400000010ff */
[----:B------:R-:W-:Y:S02]  /*4390*/  F2FP.BF16.PACK_AB R6, R179, R145 ;  /* 0x00000091b306723e */ /* 0x000fe400000010ff */
[----:B------:R-:W-:-:S07]  /*43a0*/  F2FP.BF16.PACK_AB R7, R178, R147 ;  /* 0x00000093b207723e */ /* 0x000fce00000010ff */
[C---:B------:R-:W-:Y:S07]  /*43b0*/  HMMA.16816.F32.BF16 R188, R4.reuse, R24, R80 ;  /* 0x0000001804bc723c */ /* 0x040fee0000041850 */
[----:B------:R-:W-:Y:S01]  /*43c0*/  IMAD.MOV.U32 R83, RZ, RZ, R147 ;  /* 0x000000ffff537224 */ /* 0x000fe200078e0093 */
[----:B------:R-:W-:Y:S01]  /*43d0*/  MOV R80, R143 ;  /* 0x0000008f00507202 */ /* 0x000fe20000000f00 */
[----:B------:R-:W-:Y:S01]  /*43e0*/  IMAD.MOV.U32 R82, RZ, RZ, R145 ;  /* 0x000000ffff527224 */ /* 0x000fe200078e0091 */
[----:B-1----:R-:W-:Y:S01]  /*43f0*/  HMMA.16816.F32.BF16 R168, R4, R12, R68 ;  /* 0x0000000c04a8723c */ /* 0x002fe20000041844 */
[----:B------:R-:W-:-:S07]  /*4400*/  IMAD.MOV.U32 R81, RZ, RZ, R144 ;  /* 0x000000ffff517224 */ /* 0x000fce00078e0090 */
[C---:B------:R-:W-:Y:S01]  /*4410*/  HMMA.16816.F32.BF16 R144, R4.reuse, R26, R56 ;  /* 0x0000001a0490723c */ /* 0x040fe20000041838 */
[----:B------:R-:W1:Y:S06]  /*4420*/  LDSM.16.MT88.4 R24, [R241+0x900] ;  /* 0x00090000f118783b */ /* 0x000e6c0000004200 */
[----:B------:R-:W-:Y:S01]  /*4430*/  IMAD.MOV.U32 R56, RZ, RZ, R142 ;  /* 0x000000ffff387224 */ /* 0x000fe200078e008e */
[----:B------:R-:W-:Y:S01]  /*4440*/  MOV R58, R140 ;  /* 0x0000008c003a7202 */ /* 0x000fe20000000f00 */
[----:B------:R-:W-:Y:S01]  /*4450*/  IMAD.MOV.U32 R57, RZ, RZ, R141 ;  /* 0x000000ffff397224 */ /* 0x000fe200078e008d */
[----:B--2---:R-:W-:Y:S01]  /*4460*/  HMMA.16816.F32.BF16 R172, R4, R28, R72 ;  /* 0x0000001c04ac723c */ /* 0x004fe20000041848 */
[----:B------:R-:W-:-:S06]  /*4470*/  IMAD.MOV.U32 R59, RZ, RZ, R139 ;  /* 0x000000ffff3b7224 */ /* 0x000fcc00078e008b */
[----:B------:R-:W-:Y:S01]  /*4480*/  IMAD.MOV.U32 R73, RZ, RZ, R138 ;  /* 0x000000ffff497224 */ /* 0x000fe200078e008a */
[----:B------:R-:W-:Y:S01]  /*4490*/  HMMA.16816.F32.BF16 R140, R4, R14, R44 ;  /* 0x0000000e048c723c */ /* 0x000fe2000004182c */
[----:B------:R-:W2:Y:S01]  /*44a0*/  LDSM.16.MT88.4 R12, [R103+0x3900] ;  /* 0x00390000670c783b */ /* 0x000ea20000004200 */
[----:B------:R-:W-:Y:S01]  /*44b0*/  MOV R74, R137 ;  /* 0x00000089004a7202 */ /* 0x000fe20000000f00 */
[----:B------:R-:W-:-:S05]  /*44c0*/  IMAD.MOV.U32 R75, RZ, RZ, R136 ;  /* 0x000000ffff4b7224 */ /* 0x000fca00078e0088 */
[C---:B---3--:R-:W-:Y:S08]  /*44d0*/  HMMA.16816.F32.BF16 R136, R4.reuse, R16, R40 ;  /* 0x000000100488723c */ /* 0x048ff00000041828 */
[C---:B------:R-:W-:Y:S01]  /*44e0*/  HMMA.16816.F32.BF16 R160, R4.reuse, R18, R60 ;  /* 0x0000001204a0723c */ /* 0x040fe2000004183c */
[----:B------:R-:W3:Y:S07]  /*44f0*/  LDSM.16.MT88.4 R16, [R241+0x3900] ;  /* 0x00390000f110783b */ /* 0x000eee0000004200 */
[C---:B------:R-:W-:Y:S01]  /*4500*/  HMMA.16816.F32.BF16 R148, R4.reuse, R30, R48 ;  /* 0x0000001e0494723c */ /* 0x040fe20000041830 */
[----:B------:R-:W4:Y:S07]  /*4510*/  LDSM.16.MT88.4 R28, [R0+0x3900] ;  /* 0x00390000001c783b */ /* 0x000f2e0000004200 */
[C---:B-1----:R-:W-:Y:S07]  /*4520*/  HMMA.16816.F32.BF16 R180, R4.reuse, R24, R76 ;  /* 0x0000001804b4723c */ /* 0x042fee000004184c */
[----:B------:R-:W-:Y:S01]  /*4530*/  IMAD.MOV.U32 R79, RZ, RZ, R179 ;  /* 0x000000ffff4f7224 */ /* 0x000fe200078e00b3 */
[----:B------:R-:W-:Y:S01]  /*4540*/  HMMA.16816.F32.BF16 R48, R4, R22, R88 ;  /* 0x000000160430723c */ /* 0x000fe20000041858 */
[----:B------:R-:W-:Y:S01]  /*4550*/  MOV R78, R178 ;  /* 0x000000b2004e7202 */ /* 0x000fe20000000f00 */
[----:B------:R-:W-:-:S02]  /*4560*/  IMAD.MOV.U32 R77, RZ, RZ, R177 ;  /* 0x000000ffff4d7224 */ /* 0x000fc400078e00b1 */
[----:B------:R-:W-:-:S03]  /*4570*/  IMAD.MOV.U32 R76, RZ, RZ, R176 ;  /* 0x000000ffff4c7224 */ /* 0x000fc600078e00b0 */
[----:B------:R-:W-:Y:S01]  /*4580*/  IMAD.MOV.U32 R88, RZ, RZ, R10 ;  /* 0x000000ffff587224 */ /* 0x000fe200078e000a */
[C---:B------:R-:W-:Y:S01]  /*4590*/  HMMA.16816.F32.BF16 R176, R4.reuse, R20, R92 ;  /* 0x0000001404b0723c */ /* 0x040fe2000004185c */
[----:B------:R-:W-:Y:S01]  /*45a0*/  FFMA.FTZ R10, R101, c[0x0][0x2d0], -R9 ;  /* 0x0000b400650a7a23 */ /* 0x000fe20000010809 */
[----:B------:R-:W-:Y:S01]  /*45b0*/  MOV R91, R57 ;  /* 0x00000039005b7202 */ /* 0x000fe20000000f00 */
[----:B------:R-:W-:Y:S01]  /*45c0*/  IMAD.MOV.U32 R90, RZ, RZ, R58 ;  /* 0x000000ffff5a7224 */ /* 0x000fe200078e003a */
[----:B------:R-:W-:Y:S01]  /*45d0*/  MOV R89, R59 ;  /* 0x0000003b00597202 */ /* 0x000fe20000000f00 */
[----:B------:R-:W-:Y:S01]  /*45e0*/  LDSM.16.MT88.4 R20, [R241+0x6900] ;  /* 0x00690000f114783b */ /* 0x000fe20000004200 */
[----:B------:R-:W-:Y:S01]  /*45f0*/  IMAD.MOV.U32 R101, RZ, RZ, R82 ;  /* 0x000000ffff657224 */ /* 0x000fe200078e0052 */
[----:B------:R-:W-:Y:S01]  /*4600*/  MOV R95, R73 ;  /* 0x00000049005f7202 */ /* 0x000fe20000000f00 */
[----:B------:R-:W-:Y:S01]  /*4610*/  IMAD.MOV.U32 R92, RZ, RZ, R56 ;  /* 0x000000ffff5c7224 */ /* 0x000fe200078e0038 */
[----:B------:R-:W-:Y:S01]  /*4620*/  HMMA.16816.F32.BF16 R52, R4, R26, R52 ;  /* 0x0000001a0434723c */ /* 0x000fe20000041834 */
[----:B------:R-:W1:Y:S01]  /*4630*/  LDSM.16.MT88.4 R24, [R103+0x6900] ;  /* 0x006900006718783b */ /* 0x000e620000004200 */
[----:B------:R-:W-:Y:S01]  /*4640*/  IMAD.MOV.U32 R94, RZ, RZ, R74 ;  /* 0x000000ffff5e7224 */ /* 0x000fe200078e004a */
[----:B------:R-:W-:-:S05]  /*4650*/  MOV R93, R75 ;  /* 0x0000004b005d7202 */ /* 0x000fca0000000f00 */
[C---:B--2---:R-:W-:Y:S07]  /*4660*/  HMMA.16816.F32.BF16 R56, R4.reuse, R12, R96 ;  /* 0x0000000c0438723c */ /* 0x044fee0000041860 */
[----:B------:R-:W-:Y:S01]  /*4670*/  MOV R99, R252 ;  /* 0x000000fc00637202 */ /* 0x000fe20000000f00 */
[----:B------:R-:W-:Y:S01]  /*4680*/  IMAD.MOV.U32 R98, RZ, RZ, R251 ;  /* 0x000000ffff627224 */ /* 0x000fe200078e00fb */
[----:B------:R2:W-:Y:S01]  /*4690*/  MUFU.EX2 R252, R10 ;  /* 0x0000000a00fc7308 */ /* 0x0005e20000000800 */
[----:B------:R-:W-:Y:S01]  /*46a0*/  MOV R97, R250 ;  /* 0x000000fa00617202 */ /* 0x000fe20000000f00 */
[----:B------:R-:W-:Y:S01]  /*46b0*/  HMMA.16816.F32.BF16 R44, R4, R14, R104 ;  /* 0x0000000e042c723c */ /* 0x000fe20000041868 */
[----:B------:R-:W5:Y:S01]  /*46c0*/  LDSM.16.MT88.4 R12, [R0+0x6900] ;  /* 0x00690000000c783b */ /* 0x000f620000004200 */
[----:B------:R-:W-:-:S05]  /*46d0*/  IMAD.MOV.U32 R96, RZ, RZ, R249 ;  /* 0x000000ffff607224 */ /* 0x000fca00078e00f9 */
[----:B------:R-:W-:Y:S01]  /*46e0*/  MOV R106, R248 ;  /* 0x000000f8006a7202 */ /* 0x000fe20000000f00 */
[C---:B---3--:R-:W-:Y:S01]  /*46f0*/  HMMA.16816.F32.BF16 R36, R4.reuse, R16, R36 ;  /* 0x000000100424723c */ /* 0x048fe20000041824 */
[----:B------:R-:W-:Y:S01]  /*4700*/  IMAD.MOV.U32 R107, RZ, RZ, R247 ;  /* 0x000000ffff6b7224 */ /* 0x000fe200078e00f7 */
[----:B------:R-:W-:Y:S01]  /*4710*/  MOV R104, R81 ;  /* 0x0000005100687202 */ /* 0x000fe20000000f00 */
[----:B------:R-:W-:Y:S02]  /*4720*/  IMAD.MOV.U32 R105, RZ, RZ, R80 ;  /* 0x000000ffff697224 */ /* 0x000fe400078e0050 */
[--C-:B--2---:R-:W-:Y:S01]  /*4730*/  FFMA.FTZ R10, R102, c[0x0][0x2d0], -R9.reuse ;  /* 0x0000b400660a7a23 */ /* 0x104fe20000010809 */
[----:B------:R-:W-:Y:S02]  /*4740*/  MOV R102, R91 ;  /* 0x0000005b00667202 */ /* 0x000fe40000000f00 */
[C---:B------:R-:W-:Y:S01]  /*4750*/  HMMA.16816.F32.BF16 R40, R4.reuse, R18, R32 ;  /* 0x000000120428723c */ /* 0x040fe20000041820 */
[----:B------:R-:W2:Y:S01]  /*4760*/  LDSM.16.MT88.4 R16, [R2+0x7100] ;  /* 0x007100000210783b */ /* 0x000ea20000004200 */
[----:B------:R3:W1:Y:S06]  /*4770*/  MUFU.EX2 R251, R10 ;  /* 0x0000000a00fb7308 */ /* 0x00066c0000000800 */
[C---:B----4-:R-:W-:Y:S08]  /*4780*/  HMMA.16816.F32.BF16 R32, R4.reuse, R28, R64 ;  /* 0x0000001c0420723c */ /* 0x050ff00000041840 */
[----:B------:R-:W-:Y:S01]  /*4790*/  HMMA.16816.F32.BF16 R60, R4, R30, R108 ;  /* 0x0000001e043c723c */ /* 0x000fe2000004186c */
[----:B------:R-:W4:Y:S01]  /*47a0*/  LDSM.16.MT88.4 R28, [R2+0x1100] ;  /* 0x00110000021c783b */ /* 0x000f220000004200 */
[----:B---3--:R-:W-:Y:S01]  /*47b0*/  FFMA.FTZ R10, R124, c[0x0][0x2d0], -R9 ;  /* 0x0000b4007c0a7a23 */ /* 0x008fe20000010809 */
[----:B------:R-:W-:Y:S01]  /*47c0*/  MOV R124, R107 ;  /* 0x0000006b007c7202 */ /* 0x000fe20000000f00 */
[----:B------:R-:W-:-:S02]  /*47d0*/  IMAD.MOV.U32 R107, RZ, RZ, R98 ;  /* 0x000000ffff6b7224 */ /* 0x000fc400078e0062 */
[----:B------:R3:W-:Y:S01]  /*47e0*/  MUFU.EX2 R250, R10 ;  /* 0x0000000a00fa7308 */ /* 0x0007e20000000800 */
[----:B------:R-:W-:Y:S01]  /*47f0*/  IMAD.MOV.U32 R110, RZ, RZ, R245 ;  /* 0x000000ffff6e7224 */ /* 0x000fe200078e00f5 */
[----:B------:R-:W-:Y:S01]  /*4800*/  MOV R111, R97 ;  /* 0x00000061006f7202 */ /* 0x000fe20000000f00 */
[----:B------:R-:W-:Y:S01]  /*4810*/  IMAD.MOV.U32 R98, RZ, RZ, R94 ;  /* 0x000000ffff627224 */ /* 0x000fe200078e005e */
[----:B------:R-:W-:Y:S01]  /*4820*/  MOV R97, R93 ;  /* 0x0000005d00617202 */ /* 0x000fe20000000f00 */
[----:B-1----:R-:W-:Y:S01]  /*4830*/  HMMA.16816.F32.BF16 R64, R4, R24, R112 ;  /* 0x000000180440723c */ /* 0x002fe20000041870 */
[----:B------:R-:W-:Y:S01]  /*4840*/  MOV R93, R77 ;  /* 0x0000004d005d7202 */ /* 0x000fe20000000f00 */
[----:B------:R-:W-:Y:S01]  /*4850*/  IMAD.MOV.U32 R94, RZ, RZ, R78 ;  /* 0x000000ffff5e7224 */ /* 0x000fe200078e004e */
[----:B------:R-:W-:Y:S01]  /*4860*/  MOV R109, R83 ;  /* 0x00000053006d7202 */ /* 0x000fe20000000f00 */
[----:B------:R-:W-:-:S04]  /*4870*/  IMAD.MOV.U32 R108, RZ, RZ, R90 ;  /* 0x000000ffff6c7224 */ /* 0x000fc800078e005a */
[C---:B------:R-:W-:Y:S01]  /*4880*/  HMMA.16816.F32.BF16 R68, R4.reuse, R26, R116 ;  /* 0x0000001a0444723c */ /* 0x040fe20000041874 */
[----:B------:R-:W1:Y:S01]  /*4890*/  LDSM.16.MT88.4 R24, [R2+0x4100] ;  /* 0x004100000218783b */ /* 0x000e620000004200 */
[----:B---3--:R-:W-:Y:S02]  /*48a0*/  FFMA.FTZ R10, R125, c[0x0][0x2d0], -R9 ;  /* 0x0000b4007d0a7a23 */ /* 0x008fe40000010809 */
[----:B------:R-:W-:Y:S02]  /*48b0*/  IMAD.MOV.U32 R125, RZ, RZ, R96 ;  /* 0x000000ffff7d7224 */ /* 0x000fe400078e0060 */
[----:B------:R3:W-:Y:S01]  /*48c0*/  MUFU.EX2 R249, R10 ;  /* 0x0000000a00f97308 */ /* 0x0007e20000000800 */
[----:B------:R-:W-:Y:S01]  /*48d0*/  IMAD.MOV.U32 R96, RZ, RZ, R92 ;  /* 0x000000ffff607224 */ /* 0x000fe200078e005c */
[----:B------:R-:W-:Y:S01]  /*48e0*/  HMMA.16816.F32.BF16 R72, R4, R20, R84 ;  /* 0x000000140448723c */ /* 0x000fe20000041854 */
[----:B------:R-:W-:Y:S02]  /*48f0*/  IMAD.MOV.U32 R92, RZ, RZ, R76 ;  /* 0x000000ffff5c7224 */ /* 0x000fe400078e004c */
[----:B------:R-:W-:-:S05]  /*4900*/  IMAD.MOV.U32 R119, RZ, RZ, R88 ;  /* 0x000000ffff777224 */ /* 0x000fca00078e0058 */
[----:B-----5:R-:W-:Y:S01]  /*4910*/  HMMA.16816.F32.BF16 R80, R4, R12, R128 ;  /* 0x0000000c0450723c */ /* 0x020fe20000041880 */
[----:B---3--:R-:W-:Y:S01]  /*4920*/  FFMA.FTZ R10, R126, c[0x0][0x2d0], -R8 ;  /* 0x0000b4007e0a7a23 */ /* 0x008fe20000010808 */
[----:B------:R-:W-:-:S06]  /*4930*/  MOV R126, R89 ;  /* 0x00000059007e7202 */ /* 0x000fcc0000000f00 */
[----:B------:R-:W-:Y:S01]  /*4940*/  HMMA.16816.F32.BF16 R84, R4, R14, R132 ;  /* 0x0000000e0454723c */ /* 0x000fe20000041884 */
[----:B------:R-:W3:Y:S01]  /*4950*/  LDSM.16.MT88.4 R12, [R103+0x1100] ;  /* 0x00110000670c783b */ /* 0x000ee20000004200 */
[----:B------:R5:W-:Y:S05]  /*4960*/  MUFU.EX2 R248, R10 ;  /* 0x0000000a00f87308 */ /* 0x000bea0000000800 */
[----:B------:R-:W-:Y:S01]  /*4970*/  IMAD.MOV.U32 R132, RZ, RZ, R102 ;  /* 0x000000ffff847224 */ /* 0x000fe200078e0066 */
[----:B------:R-:W-:Y:S01]  /*4980*/  MOV R133, R96 ;  /* 0x0000006000857202 */ /* 0x000fe20000000f00 */
[----:B------:R-:W-:Y:S01]  /*4990*/  IMAD.MOV.U32 R102, RZ, RZ, R97 ;  /* 0x000000ffff667224 */ /* 0x000fe200078e0061 */
[----:B------:R-:W-:Y:S01]  /*49a0*/  MOV R134, R98 ;  /* 0x0000006200867202 */ /* 0x000fe20000000f00 */
[----:B-----5:R-:W-:Y:S01]  /*49b0*/  FFMA.FTZ R10, R164, c[0x0][0x2d0], -R8 ;  /* 0x0000b400a40a7a23 */ /* 0x020fe20000010808 */
[----:B------:R-:W-:-:S03]  /*49c0*/  MOV R164, R246 ;  /* 0x000000f600a47202 */ /* 0x000fc60000000f00 */
[----:B------:R5:W1:Y:S02]  /*49d0*/  MUFU.EX2 R247, R10 ;  /* 0x0000000a00f77308 */ /* 0x000a640000000800 */
[----:B-----5:R-:W-:-:S06]  /*49e0*/  FFMA.FTZ R10, R127, c[0x0][0x2d0], -R8 ;  /* 0x0000b4007f0a7a23 */ /* 0x020fcc0000010808 */
[----:B------:R5:W-:Y:S02]  /*49f0*/  MUFU.EX2 R246, R10 ;  /* 0x0000000a00f67308 */ /* 0x000be40000000800 */
[----:B-----5:R-:W-:Y:S02]  /*4a00*/  FFMA.FTZ R10, R165, c[0x0][0x2d0], -R8 ;  /* 0x0000b400a50a7a23 */ /* 0x020fe40000010808 */
[----:B------:R-:W-:Y:S01]  /*4a10*/  IMAD.MOV.U32 R165, RZ, RZ, R106 ;  /* 0x000000ffffa57224 */ /* 0x000fe200078e006a */
[----:B------:R-:W-:-:S03]  /*4a20*/  MOV R106, R99 ;  /* 0x00000063006a7202 */ /* 0x000fc60000000f00 */
[----:B------:R-:W5:Y:S01]  /*4a30*/  MUFU.EX2 R245, R10 ;  /* 0x0000000a00f57308 */ /* 0x000f620000000800 */
[----:B------:R-:W-:Y:S02]  /*4a40*/  MOV R99, R95 ;  /* 0x0000005f00637202 */ /* 0x000fe40000000f00 */
[----:B------:R-:W-:Y:S02]  /*4a50*/  MOV R95, R79 ;  /* 0x0000004f005f7202 */ /* 0x000fe40000000f00 */
[----:B------:R-:W-:Y:S01]  /*4a60*/  HMMA.16816.F32.BF16 R76, R4, R22, R120 ;  /* 0x00000016044c723c */ /* 0x000fe20000041878 */
[----:B------:R-:W-:Y:S01]  /*4a70*/  IMAD.MOV.U32 R135, RZ, RZ, R99 ;  /* 0x000000ffff877224 */ /* 0x000fe200078e0063 */
[----:B------:R-:W-:Y:S05]  /*4a80*/  LDSM.16.MT88.4 R20, [R0+0x1100] ;  /* 0x001100000014783b */ /* 0x000fea0000004200 */
[----:B------:R-:W-:-:S02]  /*4a90*/  F2FP.BF16.PACK_AB R4, R251, R252 ;  /* 0x000000fcfb04723e */ /* 0x000fc400000010ff */
[----:B-1----:R-:W-:Y:S02]  /*4aa0*/  F2FP.BF16.PACK_AB R5, R247, R248 ;  /* 0x000000f8f705723e */ /* 0x002fe400000010ff */
[----:B------:R-:W-:Y:S02]  /*4ab0*/  F2FP.BF16.PACK_AB R6, R249, R250 ;  /* 0x000000faf906723e */ /* 0x000fe400000010ff */
[----:B-----5:R-:W-:Y:S02]  /*4ac0*/  F2FP.BF16.PACK_AB R7, R245, R246 ;  /* 0x000000f6f507723e */ /* 0x020fe400000010ff */
[----:B------:R-:W-:-:S05]  /*4ad0*/  MOV R10, R92 ;  /* 0x0000005c000a7202 */ /* 0x000fca0000000f00 */
[C---:B--2---:R-:W-:Y:S07]  /*4ae0*/  HMMA.16816.F32.BF16 R96, R4.reuse, R16, R168 ;  /* 0x000000100460723c */ /* 0x044fee00000418a8 */
[----:B------:R-:W-:Y:S01]  /*4af0*/  MOV R170, R101 ;  /* 0x0000006500aa7202 */ /* 0x000fe20000000f00 */
[----:B----4-:R-:W-:Y:S01]  /*4b00*/  HMMA.16816.F32.BF16 R112, R4, R28, R188 ;  /* 0x0000001c0470723c */ /* 0x010fe200000418bc */
[----:B------:R-:W-:Y:S01]  /*4b10*/  IMAD.MOV.U32 R169, RZ, RZ, R104 ;  /* 0x000000ffffa97224 */ /* 0x000fe200078e0068 */
[----:B------:R-:W-:-:S02]  /*4b20*/  MOV R168, R105 ;  /* 0x0000006900a87202 */ /* 0x000fc40000000f00 */
[----:B------:R-:W-:Y:S02]  /*4b30*/  MOV R101, R107 ;  /* 0x0000006b00657202 */ /* 0x000fe40000000f00 */
[----:B------:R-:W-:Y:S01]  /*4b40*/  MOV R171, R109 ;  /* 0x0000006d00ab7202 */ /* 0x000fe20000000f00 */
[----:B------:R-:W-:Y:S01]  /*4b50*/  IMAD.MOV.U32 R188, RZ, RZ, R106 ;  /* 0x000000ffffbc7224 */ /* 0x000fe200078e006a */
[----:B------:R-:W-:Y:S01]  /*4b60*/  HMMA.16816.F32.BF16 R88, R4, R30, R144 ;  /* 0x0000001e0458723c */ /* 0x000fe20000041890 */
[----:B------:R-:W-:Y:S01]  /*4b70*/  LDSM.16.MT88.4 R28, [R241+0x1100] ;  /* 0x00110000f11c783b */ /* 0x000fe20000004200 */
[----:B------:R-:W-:Y:S01]  /*4b80*/  IMAD.MOV.U32 R189, RZ, RZ, R110 ;  /* 0x000000ffffbd7224 */ /* 0x000fe200078e006e */
[----:B------:R-:W-:Y:S01]  /*4b90*/  MOV R191, R94 ;  /* 0x0000005e00bf7202 */ /* 0x000fe20000000f00 */
[----:B------:R-:W-:-:S04]  /*4ba0*/  IMAD.MOV.U32 R190, RZ, RZ, R95 ;  /* 0x000000ffffbe7224 */ /* 0x000fc800078e005f */
[C---:B------:R-:W-:Y:S01]  /*4bb0*/  HMMA.16816.F32.BF16 R104, R4.reuse, R18, R140 ;  /* 0x000000120468723c */ /* 0x040fe2000004188c */
[----:B------:R-:W1:Y:S06]  /*4bc0*/  LDSM.16.MT88.4 R16, [R103+0x4100] ;  /* 0x004100006710783b */ /* 0x000e6c0000004200 */
[----:B------:R-:W-:Y:S01]  /*4bd0*/  IMAD.MOV.U32 R143, RZ, RZ, R111 ;  /* 0x000000ffff8f7224 */ /* 0x000fe200078e006f */
[C---:B------:R-:W-:Y:S07]  /*4be0*/  HMMA.16816.F32.BF16 R144, R4.reuse, R24, R172 ;  /* 0x000000180490723c */ /* 0x040fee00000418ac */
[----:B------:R-:W-:Y:S01]  /*4bf0*/  MOV R175, R119 ;  /* 0x0000007700af7202 */ /* 0x000fe20000000f00 */
[----:B------:R-:W-:Y:S01]  /*4c00*/  IMAD.MOV.U32 R172, RZ, RZ, R93 ;  /* 0x000000ffffac7224 */ /* 0x000fe200078e005d */
[----:B------:R-:W-:Y:S01]  /*4c10*/  MOV R173, R108 ;  /* 0x0000006c00ad7202 */ /* 0x000fe20000000f00 */
[----:B---3--:R-:W-:Y:S01]  /*4c20*/  HMMA.16816.F32.BF16 R116, R4, R14, R160 ;  /* 0x0000000e0474723c */ /* 0x008fe200000418a0 */
[----:B------:R-:W-:-:S07]  /*4c30*/  IMAD.MOV.U32 R174, RZ, RZ, R126 ;  /* 0x000000ffffae7224 */ /* 0x000fce00078e007e */
[C---:B------:R-:W-:Y:S01]  /*4c40*/  HMMA.16816.F32.BF16 R108, R4.reuse, R12, R136 ;  /* 0x0000000c046c723c */ /* 0x040fe20000041888 */
[----:B------:R-:W2:Y:S07]  /*4c50*/  LDSM.16.MT88.4 R12, [R241+0x4100] ;  /* 0x00410000f10c783b */ /* 0x000eae0000004200 */
[C---:B------:R-:W-:Y:S01]  /*4c60*/  HMMA.16816.F32.BF16 R92, R4.reuse, R26, R148 ;  /* 0x0000001a045c723c */ /* 0x040fe20000041894 */
[----:B------:R-:W3:Y:S07]  /*4c70*/  LDSM.16.MT88.4 R24, [R0+0x4100] ;  /* 0x004100000018783b */ /* 0x000eee0000004200 */
[C---:B-1----:R-:W-:Y:S08]  /*4c80*/  HMMA.16816.F32.BF16 R160, R4.reuse, R16, R56 ;  /* 0x0000001004a0723c */ /* 0x042ff00000041838 */
[C---:B------:R-:W-:Y:S01]  /*4c90*/  HMMA.16816.F32.BF16 R148, R4.reuse, R18, R44 ;  /* 0x000000120494723c */ /* 0x040fe2000004182c */
[----:B------:R-:W1:Y:S07]  /*4ca0*/  LDSM.16.MT88.4 R16, [R241+0x7100] ;  /* 0x00710000f110783b */ /* 0x000e6e0000004200 */
[C---:B------:R-:W-:Y:S07]  /*4cb0*/  HMMA.16816.F32.BF16 R120, R4.reuse, R28, R180 ;  /* 0x0000001c0478723c */ /* 0x040fee00000418b4 */
[----:B------:R-:W-:Y:S01]  /*4cc0*/  MOV R180, R10 ;  /* 0x0000000a00b47202 */ /* 0x000fe20000000f00 */
[----:B------:R-:W-:Y:S01]  /*4cd0*/  FFMA.FTZ R10, R166, c[0x0][0x2d0], -R9 ;  /* 0x0000b400a60a7a23 */ /* 0x000fe20000010809 */
[----:B------:R-:W-:Y:S01]  /*4ce0*/  MOV R29, R189 ;  /* 0x000000bd001d7202 */ /* 0x000fe20000000f00 */
[----:B------:R-:W-:Y:S01]  /*4cf0*/  HMMA.16816.F32.BF16 R128, R4, R20, R176 ;  /* 0x000000140480723c */ /* 0x000fe200000418b0 */
[----:B------:R-:W-:Y:S01]  /*4d00*/  MOV R183, R125 ;  /* 0x0000007d00b77202 */ /* 0x000fe20000000f00 */
[----:B------:R4:W-:Y:S01]  /*4d10*/  MUFU.EX2 R189, R10 ;  /* 0x0000000a00bd7308 */ /* 0x0009e20000000800 */
[----:B------:R-:W-:-:S02]  /*4d20*/  IMAD.MOV.U32 R181, RZ, RZ, R133 ;  /* 0x000000ffffb57224 */ /* 0x000fc400078e0085 */
[----:B------:R-:W-:Y:S02]  /*4d30*/  IMAD.MOV.U32 R28, RZ, RZ, R135 ;  /* 0x000000ffff1c7224 */ /* 0x000fe400078e0087 */
[----:B------:R-:W-:Y:S01]  /*4d40*/  MOV R177, R132 ;  /* 0x0000008400b17202 */ /* 0x000fe20000000f00 */
[----:B------:R-:W-:Y:S01]  /*4d50*/  IMAD.MOV.U32 R166, RZ, RZ, R143 ;  /* 0x000000ffffa67224 */ /* 0x000fe200078e008f */
[----:B------:R-:W-:Y:S01]  /*4d60*/  MOV R176, R134 ;  /* 0x0000008600b07202 */ /* 0x000fe20000000f00 */
[----:B--2---:R-:W-:Y:S01]  /*4d70*/  HMMA.16816.F32.BF16 R140, R4, R14, R40 ;  /* 0x0000000e048c723c */ /* 0x004fe20000041828 */
[----:B------:R-:W-:Y:S02]  /*4d80*/  IMAD.MOV.U32 R182, RZ, RZ, R124 ;  /* 0x000000ffffb67224 */ /* 0x000fe400078e007c */
[----:B----4-:R-:W-:-:S05]  /*4d90*/  FFMA.FTZ R10, R167, c[0x0][0x2d0], -R9 ;  /* 0x0000b400a70a7a23 */ /* 0x010fca0000010809 */
[C---:B------:R-:W-:Y:S01]  /*4da0*/  HMMA.16816.F32.BF16 R132, R4.reuse, R12, R36 ;  /* 0x0000000c0484723c */ /* 0x040fe20000041824 */
[----:B------:R-:W-:Y:S01]  /*4db0*/  IMAD.MOV.U32 R167, RZ, RZ, R188 ;  /* 0x000000ffffa77224 */ /* 0x000fe200078e00bc */
[----:B------:R-:W2:Y:S01]  /*4dc0*/  LDSM.16.MT88.4 R12, [R0+0x7100] ;  /* 0x00710000000c783b */ /* 0x000ea20000004200 */
[----:B------:R4:W5:Y:S05]  /*4dd0*/  MUFU.EX2 R188, R10 ;  /* 0x0000000a00bc7308 */ /* 0x00096a0000000800 */
[C---:B------:R-:W-:Y:S01]  /*4de0*/  HMMA.16816.F32.BF16 R136, R4.reuse, R22, R48 ;  /* 0x000000160488723c */ /* 0x040fe20000041830 */
[----:B------:R-:W2:Y:S07]  /*4df0*/  LDSM.16.MT88.4 R20, [R103+0x7100] ;  /* 0x007100006714783b */ /* 0x000eae0000004200 */
[----:B---3--:R-:W-:Y:S01]  /*4e00*/  HMMA.16816.F32.BF16 R40, R4, R24, R32 ;  /* 0x000000180428723c */ /* 0x008fe20000041820 */
[----:B----4-:R-:W-:Y:S01]  /*4e10*/  FFMA.FTZ R10, R192, c[0x0][0x2d0], -R9 ;  /* 0x0000b400c00a7a23 */ /* 0x010fe20000010809 */
[----:B------:R-:W-:-:S03]  /*4e20*/  MOV R192, R183 ;  /* 0x000000b700c07202 */ /* 0x000fc60000000f00 */
[----:B------:R3:W-:Y:S03]  /*4e30*/  MUFU.EX2 R183, R10 ;  /* 0x0000000a00b77308 */ /* 0x0007e60000000800 */
[C---:B------:R-:W-:Y:S01]  /*4e40*/  HMMA.16816.F32.BF16 R56, R4.reuse, R26, R60 ;  /* 0x0000001a0438723c */ /* 0x040fe2000004183c */
[----:B------:R-:W4:Y:S07]  /*4e50*/  LDSM.16.MT88.4 R24, [R2+0x1900] ;  /* 0x001900000218783b */ /* 0x000f2e0000004200 */
[----:B-1----:R-:W-:Y:S01]  /*4e60*/  HMMA.16816.F32.BF16 R44, R4, R16, R72 ;  /* 0x00000010042c723c */ /* 0x002fe20000041848 */
[----:B---3--:R-:W-:-:S07]  /*4e70*/  FFMA.FTZ R10, R193, c[0x0][0x2d0], -R9 ;  /* 0x0000b400c10a7a23 */ /* 0x008fce0000010809 */
[C---:B------:R-:W-:Y:S01]  /*4e80*/  HMMA.16816.F32.BF16 R60, R4.reuse, R18, R76 ;  /* 0x00000012043c723c */ /* 0x040fe2000004184c */
[----:B------:R-:W-:Y:S01]  /*4e90*/  IMAD.MOV.U32 R193, RZ, RZ, R182 ;  /* 0x000000ffffc17224 */ /* 0x000fe200078e00b6 */
[----:B------:R-:W1:Y:S01]  /*4ea0*/  LDSM.16.MT88.4 R16, [R2+0x7900] ;  /* 0x007900000210783b */ /* 0x000e620000004200 */
[----:B------:R3:W1:Y:S05]  /*4eb0*/  MUFU.EX2 R182, R10 ;  /* 0x0000000a00b67308 */ /* 0x00066a0000000800 */
[C---:B------:R-:W-:Y:S08]  /*4ec0*/  HMMA.16816.F32.BF16 R124, R4.reuse, R30, R52 ;  /* 0x0000001e047c723c */ /* 0x040ff00000041834 */
[----:B--2---:R-:W-:Y:S01]  /*4ed0*/  HMMA.16816.F32.BF16 R32, R4, R12, R80 ;  /* 0x0000000c0420723c */ /* 0x004fe20000041850 */
[----:B---3--:R-:W-:Y:S01]  /*4ee0*/  FFMA.FTZ R10, R194, c[0x0][0x2d0], -R8 ;  /* 0x0000b400c20a7a23 */ /* 0x008fe20000010808 */
[----:B------:R-:W-:-:S03]  /*4ef0*/  MOV R194, R181 ;  /* 0x000000b500c27202 */ /* 0x000fc60000000f00 */
[----:B------:R2:W-:Y:S03]  /*4f00*/  MUFU.EX2 R181, R10 ;  /* 0x0000000a00b57308 */ /* 0x0005e60000000800 */
[C---:B------:R-:W-:Y:S01]  /*4f10*/  HMMA.16816.F32.BF16 R48, R4.reuse, R14, R84 ;  /* 0x0000000e0430723c */ /* 0x040fe20000041854 */
[----:B------:R-:W3:Y:S07]  /*4f20*/  LDSM.16.MT88.4 R12, [R103+0x1900] ;  /* 0x00190000670c783b */ /* 0x000eee0000004200 */
[----:B------:R-:W-:Y:S01]  /*4f30*/  HMMA.16816.F32.BF16 R36, R4, R20, R64 ;  /* 0x000000140424723c */ /* 0x000fe20000041840 */
[----:B--2---:R-:W-:-:S07]  /*4f40*/  FFMA.FTZ R10, R204, c[0x0][0x2d0], -R8 ;  /* 0x0000b400cc0a7a23 */ /* 0x004fce0000010808 */
[----:B------:R-:W-:Y:S01]  /*4f50*/  HMMA.16816.F32.BF16 R52, R4, R22, R68 ;  /* 0x000000160434723c */ /* 0x000fe20000041844 */
[----:B------:R-:W-:Y:S01]  /*4f60*/  IMAD.MOV.U32 R204, RZ, RZ, R180 ;  /* 0x000000ffffcc7224 */ /* 0x000fe200078e00b4 */
[----:B------:R-:W2:Y:S01]  /*4f70*/  LDSM.16.MT88.4 R20, [R2+0x4900] ;  /* 0x004900000214783b */ /* 0x000ea20000004200 */
[----:B------:R4:W4:Y:S04]  /*4f80*/  MUFU.EX2 R180, R10 ;  /* 0x0000000a00b47308 */ /* 0x0009280000000800 */
[----:B-----5:R-:W-:Y:S02]  /*4f90*/  F2FP.BF16.PACK_AB R4, R188, R189 ;  /* 0x000000bdbc04723e */ /* 0x020fe400000010ff */
[----:B-1----:R-:W-:Y:S01]  /*4fa0*/  F2FP.BF16.PACK_AB R6, R182, R183 ;  /* 0x000000b7b606723e */ /* 0x002fe200000010ff */
[----:B----4-:R-:W-:Y:S01]  /*4fb0*/  FFMA.FTZ R10, R195, c[0x0][0x2d0], -R8 ;  /* 0x0000b400c30a7a23 */ /* 0x010fe20000010808 */
[----:B------:R-:W-:-:S02]  /*4fc0*/  F2FP.BF16.PACK_AB R5, R180, R181 ;  /* 0x000000b5b405723e */ /* 0x000fc400000010ff */
[----:B------:R-:W-:Y:S01]  /*4fd0*/  MOV R195, R28 ;  /* 0x0000001c00c37202 */ /* 0x000fe20000000f00 */
[----:B------:R1:W-:Y:S02]  /*4fe0*/  MUFU.EX2 R179, R10 ;  /* 0x0000000a00b37308 */ /* 0x0003e40000000800 */
[----:B-1----:R-:W-:Y:S02]  /*4ff0*/  FFMA.FTZ R10, R205, c[0x0][0x2d0], -R8 ;  /* 0x0000b400cd0a7a23 */ /* 0x002fe40000010808 */
[----:B------:R-:W-:-:S04]  /*5000*/  IMAD.MOV.U32 R205, RZ, RZ, R29 ;  /* 0x000000ffffcd7224 */ /* 0x000fc800078e001d */
[----:B------:R-:W1:Y:S01]  /*5010*/  MUFU.EX2 R178, R10 ;  /* 0x0000000a00b27308 */ /* 0x000e620000000800 */
[----:B------:R-:W-:Y:S01]  /*5020*/  LDSM.16.MT88.4 R28, [R241+0x1900] ;  /* 0x00190000f11c783b */ /* 0x000fe20000004200 */
[----:B-1----:R-:W-:Y:S01]  /*5030*/  F2FP.BF16.PACK_AB R7, R178, R179 ;  /* 0x000000b3b207723e */ /* 0x002fe200000010ff */
[----:B------:R-:W-:Y:S02]  /*5040*/  FFMA.FTZ R10, R236, c[0x0][0x2d0], -R9 ;  /* 0x0000b400ec0a7a23 */ /* 0x000fe40000010809 */
[----:B------:R-:W-:-:S04]  /*5050*/  IMAD.MOV.U32 R236, RZ, RZ, R166 ;  /* 0x000000ffffec7224 */ /* 0x000fc800078e00a6 */
[C---:B------:R-:W-:Y:S08]  /*5060*/  HMMA.16816.F32.BF16 R112, R4.reuse, R24, R112 ;  /* 0x000000180470723c */ /* 0x040ff00000041870 */
[C---:B------:R-:W-:Y:S01]  /*5070*/  HMMA.16816.F32.BF16 R64, R4.reuse, R26, R88 ;  /* 0x0000001a0440723c */ /* 0x040fe20000041858 */
[----:B------:R-:W1:Y:S07]  /*5080*/  LDSM.16.MT88.4 R24, [R0+0x1900] ;  /* 0x001900000018783b */ /* 0x000e6e0000004200 */
[C---:B------:R-:W-:Y:S08]  /*5090*/  HMMA.16816.F32.BF16 R76, R4.reuse, R16, R96 ;  /* 0x00000010044c723c */ /* 0x040ff00000041860 */
[C---:B------:R-:W-:Y:S01]  /*50a0*/  HMMA.16816.F32.BF16 R72, R4.reuse, R18, R104 ;  /* 0x000000120448723c */ /* 0x040fe20000041868 */
[----:B------:R-:W4:Y:S07]  /*50b0*/  LDSM.16.MT88.4 R16, [R103+0x4900] ;  /* 0x004900006710783b */ /* 0x000f2e0000004200 */
        /* <DEDUP_REMOVED lines=9> */
[C---:B----4-:R-:W-:Y:S07]  /*5150*/  HMMA.16816.F32.BF16 R136, R4.reuse, R16, R160 ;  /* 0x000000100488723c */ /* 0x050fee00000418a0 */
[----:B------:R-:W-:Y:S01]  /*5160*/  IMAD.MOV.U32 R162, RZ, RZ, R195 ;  /* 0x000000ffffa27224 */ /* 0x000fe200078e00c3 */
[C---:B------:R-:W-:Y:S01]  /*5170*/  HMMA.16816.F32.BF16 R92, R4.reuse, R18, R148 ;  /* 0x00000012045c723c */ /* 0x040fe20000041894 */
[----:B------:R-:W4:Y:S01]  /*5180*/  LDSM.16.MT88.4 R16, [R241+0x7900] ;  /* 0x00790000f110783b */ /* 0x000f220000004200 */
[----:B------:R-:W-:Y:S01]  /*5190*/  IMAD.MOV.U32 R195, RZ, RZ, R177 ;  /* 0x000000ffffc37224 */ /* 0x000fe200078e00b1 */
[----:B------:R-:W-:Y:S01]  /*51a0*/  MOV R163, R205 ;  /* 0x000000cd00a37202 */ /* 0x000fe20000000f00 */
[----:B------:R5:W-:Y:S01]  /*51b0*/  MUFU.EX2 R177, R10 ;  /* 0x0000000a00b17308 */ /* 0x000be20000000800 */
[----:B------:R-:W-:Y:S01]  /*51c0*/  MOV R205, R176 ;  /* 0x000000b000cd7202 */ /* 0x000fe20000000f00 */
[----:B------:R-:W-:Y:S01]  /*51d0*/  IMAD.MOV.U32 R160, RZ, RZ, R194 ;  /* 0x000000ffffa07224 */ /* 0x000fe200078e00c2 */
[----:B------:R-:W-:Y:S01]  /*51e0*/  MOV R161, R204 ;  /* 0x000000cc00a17202 */ /* 0x000fe20000000f00 */
[C---:B---3--:R-:W-:Y:S01]  /*51f0*/  HMMA.16816.F32.BF16 R96, R4.reuse, R12, R132 ;  /* 0x0000000c0460723c */ /* 0x048fe20000041884 */
[----:B------:R-:W-:Y:S01]  /*5200*/  MOV R150, R193 ;  /* 0x000000c100967202 */ /* 0x000fe20000000f00 */
[----:B------:R-:W-:Y:S01]  /*5210*/  IMAD.MOV.U32 R149, RZ, RZ, R192 ;  /* 0x000000ffff957224 */ /* 0x000fe200078e00c0 */
[----:B------:R-:W-:Y:S01]  /*5220*/  MOV R148, R167 ;  /* 0x000000a700947202 */ /* 0x000fe20000000f00 */
[----:B------:R-:W-:Y:S01]  /*5230*/  IMAD.MOV.U32 R194, RZ, RZ, R169 ;  /* 0x000000ffffc27224 */ /* 0x000fe200078e00a9 */
[----:B------:R-:W-:Y:S01]  /*5240*/  MOV R204, R168 ;  /* 0x000000a800cc7202 */ /* 0x000fe20000000f00 */
[----:B------:R-:W-:Y:S01]  /*5250*/  IMAD.MOV.U32 R192, RZ, RZ, R171 ;  /* 0x000000ffffc07224 */ /* 0x000fe200078e00ab */
[----:B------:R-:W-:Y:S01]  /*5260*/  MOV R193, R170 ;  /* 0x000000aa00c17202 */ /* 0x000fe20000000f00 */
[----:B------:R-:W-:Y:S01]  /*5270*/  HMMA.16816.F32.BF16 R116, R4, R14, R140 ;  /* 0x0000000e0474723c */ /* 0x000fe2000004188c */
[----:B------:R-:W3:Y:S01]  /*5280*/  LDSM.16.MT88.4 R12, [R0+0x7900] ;  /* 0x00790000000c783b */ /* 0x000ee20000004200 */
[----:B------:R-:W-:-:S02]  /*5290*/  IMAD.MOV.U32 R151, RZ, RZ, R173 ;  /* 0x000000ffff977224 */ /* 0x000fc400078e00ad */
[----:B-----5:R-:W-:Y:S02]  /*52a0*/  FFMA.FTZ R10, R207, c[0x0][0x2d0], -R9 ;  /* 0x0000b400cf0a7a23 */ /* 0x020fe40000010809 */
[----:B------:R-:W-:Y:S01]  /*52b0*/  IMAD.MOV.U32 R207, RZ, RZ, R164 ;  /* 0x000000ffffcf7224 */ /* 0x000fe200078e00a4 */
[----:B------:R-:W-:Y:S01]  /*52c0*/  MOV R142, R174 ;  /* 0x000000ae008e7202 */ /* 0x000fe20000000f00 */
[----:B------:R5:W1:Y:S01]  /*52d0*/  MUFU.EX2 R176, R10 ;  /* 0x0000000a00b07308 */ /* 0x000a620000000800 */
[----:B------:R-:W-:Y:S01]  /*52e0*/  IMAD.MOV.U32 R141, RZ, RZ, R175 ;  /* 0x000000ffff8d7224 */ /* 0x000fe200078e00af */
[----:B------:R-:W-:Y:S01]  /*52f0*/  HMMA.16816.F32.BF16 R84, R4, R30, R124 ;  /* 0x0000001e0454723c */ /* 0x000fe2000004187c */
[----:B------:R-:W-:Y:S02]  /*5300*/  MOV R140, R165 ;  /* 0x000000a5008c7202 */ /* 0x000fe40000000f00 */
[----:B------:R-:W-:-:S05]  /*5310*/  MOV R143, R172 ;  /* 0x000000ac008f7202 */ /* 0x000fca0000000f00 */
[----:B--2---:R-:W-:Y:S01]  /*5320*/  HMMA.16816.F32.BF16 R108, R4, R20, R40 ;  /* 0x00000014046c723c */ /* 0x004fe20000041828 */
[----:B-----5:R-:W-:Y:S01]  /*5330*/  FFMA.FTZ R10, R206, c[0x0][0x2d0], -R9 ;  /* 0x0000b400ce0a7a23 */ /* 0x020fe20000010809 */
[----:B------:R-:W-:-:S06]  /*5340*/  MOV R206, R102 ;  /* 0x0000006600ce7202 */ /* 0x000fcc0000000f00 */
[C---:B------:R-:W-:Y:S01]  /*5350*/  HMMA.16816.F32.BF16 R56, R4.reuse, R22, R56 ;  /* 0x000000160438723c */ /* 0x040fe20000041838 */
[----:B------:R-:W2:Y:S01]  /*5360*/  LDSM.16.MT88.4 R20, [R2+0x2100] ;  /* 0x002100000214783b */ /* 0x000ea20000004200 */
[----:B------:R5:W-:Y:S06]  /*5370*/  MUFU.EX2 R175, R10 ;  /* 0x0000000a00af7308 */ /* 0x000bec0000000800 */
[C---:B-1----:R-:W-:Y:S08]  /*5380*/  HMMA.16816.F32.BF16 R164, R4.reuse, R24, R36 ;  /* 0x0000001804a4723c */ /* 0x042ff00000041824 */
[----:B------:R-:W-:Y:S01]  /*5390*/  HMMA.16816.F32.BF16 R124, R4, R26, R52 ;  /* 0x0000001a047c723c */ /* 0x000fe20000041834 */
[----:B------:R-:W1:Y:S01]  /*53a0*/  LDSM.16.MT88.4 R24, [R2+0x5100] ;  /* 0x005100000218783b */ /* 0x000e620000004200 */
[----:B-----5:R-:W-:-:S02]  /*53b0*/  FFMA.FTZ R10, R11, c[0x0][0x2d0], -R9 ;  /* 0x0000b4000b0a7a23 */ /* 0x020fc40000010809 */
[----:B------:R-:W-:Y:S02]  /*53c0*/  IMAD.MOV.U32 R11, RZ, RZ, R101 ;  /* 0x000000ffff0b7224 */ /* 0x000fe400078e0065 */
[----:B------:R5:W1:Y:S02]  /*53d0*/  MUFU.EX2 R174, R10 ;  /* 0x0000000a00ae7308 */ /* 0x000a640000000800 */
[C---:B----4-:R-:W-:Y:S08]  /*53e0*/  HMMA.16816.F32.BF16 R168, R4.reuse, R16, R44 ;  /* 0x0000001004a8723c */ /* 0x050ff0000004182c */
[----:B------:R-:W-:Y:S01]  /*53f0*/  HMMA.16816.F32.BF16 R132, R4, R18, R60 ;  /* 0x000000120484723c */ /* 0x000fe2000004183c */
[----:B------:R-:W4:Y:S01]  /*5400*/  LDSM.16.MT88.4 R16, [R103+0x2100] ;  /* 0x002100006710783b */ /* 0x000f220000004200 */
[----:B-----5:R-:W-:-:S06]  /*5410*/  FFMA.FTZ R10, R239, c[0x0][0x2d0], -R8 ;  /* 0x0000b400ef0a7a23 */ /* 0x020fcc0000010808 */
[C---:B---3--:R-:W-:Y:S01]  /*5420*/  HMMA.16816.F32.BF16 R36, R4.reuse, R12, R32 ;  /* 0x0000000c0424723c */ /* 0x048fe20000041820 */
[----:B------:R3:W-:Y:S07]  /*5430*/  MUFU.EX2 R173, R10 ;  /* 0x0000000a00ad7308 */ /* 0x0007ee0000000800 */
[C---:B------:R-:W-:Y:S01]  /*5440*/  HMMA.16816.F32.BF16 R120, R4.reuse, R28, R120 ;  /* 0x0000001c0478723c */ /* 0x040fe20000041878 */
[----:B------:R-:W-:Y:S07]  /*5450*/  LDSM.16.MT88.4 R28, [R2+0x8100] ;  /* 0x00810000021c783b */ /* 0x000fee0000004200 */
[----:B------:R-:W-:Y:S01]  /*5460*/  HMMA.16816.F32.BF16 R32, R4, R14, R48 ;  /* 0x0000000e0420723c */ /* 0x000fe20000041830 */
[----:B------:R-:W5:Y:S01]  /*5470*/  LDSM.16.MT88.4 R12, [R241+0x2100] ;  /* 0x00210000f10c783b */ /* 0x000f620000004200 */
[----:B---3--:R-:W-:-:S04]  /*5480*/  FFMA.FTZ R10, R244, c[0x0][0x2d0], -R8 ;  /* 0x0000b400f40a7a23 */ /* 0x008fc80000010808 */
[----:B------:R3:W2:Y:S01]  /*5490*/  MUFU.EX2 R172, R10 ;  /* 0x0000000a00ac7308 */ /* 0x0006a20000000800 */
[----:B------:R-:W-:Y:S02]  /*54a0*/  F2FP.BF16.PACK_AB R4, R176, R177 ;  /* 0x000000b1b004723e */ /* 0x000fe400000010ff */
[----:B-1----:R-:W-:Y:S01]  /*54b0*/  F2FP.BF16.PACK_AB R6, R174, R175 ;  /* 0x000000afae06723e */ /* 0x002fe200000010ff */
[----:B---3--:R-:W-:Y:S01]  /*54c0*/  FFMA.FTZ R10, R238, c[0x0][0x2d0], -R8 ;  /* 0x0000b400ee0a7a23 */ /* 0x008fe20000010808 */
[----:B--2---:R-:W-:-:S03]  /*54d0*/  F2FP.BF16.PACK_AB R5, R172, R173 ;  /* 0x000000adac05723e */ /* 0x004fc600000010ff */
[----:B------:R1:W-:Y:S02]  /*54e0*/  MUFU.EX2 R102, R10 ;  /* 0x0000000a00667308 */ /* 0x0003e40000000800 */
[----:B-1----:R-:W-:Y:S01]  /*54f0*/  FFMA.FTZ R10, R237, c[0x0][0x2d0], -R8 ;  /* 0x0000b400ed0a7a23 */ /* 0x002fe20000010808 */
[----:B------:R-:W-:-:S05]  /*5500*/  MOV R237, R151 ;  /* 0x0000009700ed7202 */ /* 0x000fca0000000f00 */
[----:B------:R-:W1:Y:S02]  /*5510*/  MUFU.EX2 R101, R10 ;  /* 0x0000000a00657308 */ /* 0x000e640000000800 */
[----:B-1----:R-:W-:Y:S01]  /*5520*/  F2FP.BF16.PACK_AB R7, R101, R102 ;  /* 0x000000666507723e */ /* 0x002fe200000010ff */
[----:B------:R-:W-:Y:S01]  /*5530*/  FFMA.FTZ R10, R11, c[0x0][0x2d0], -R9 ;  /* 0x0000b4000b0a7a23 */ /* 0x000fe20000010809 */
[----:B------:R-:W-:Y:S01]  /*5540*/  MOV R11, R206 ;  /* 0x000000ce000b7202 */ /* 0x000fe20000000f00 */
[----:B------:R-:W-:-:S03]  /*5550*/  IMAD.MOV.U32 R206, RZ, RZ, R140 ;  /* 0x000000ffffce7224 */ /* 0x000fc600078e008c */
[----:B------:R1:W-:Y:S01]  /*5560*/  MUFU.EX2 R51, R10 ;  /* 0x0000000a00337308 */ /* 0x0003e20000000800 */
[----:B------:R-:W-:Y:S01]  /*5570*/  IMAD.MOV.U32 R140, RZ, RZ, R143 ;  /* 0x000000ffff8c7224 */ /* 0x000fe200078e008f */
[----:B------:R-:W-:Y:S01]  /*5580*/  HMMA.16816.F32.BF16 R112, R4, R20, R112 ;  /* 0x000000140470723c */ /* 0x000fe20000041870 */
[----:B------:R-:W-:Y:S01]  /*5590*/  MOV R143, R150 ;  /* 0x00000096008f7202 */ /* 0x000fe20000000f00 */
[----:B------:R-:W-:-:S04]  /*55a0*/  IMAD.MOV.U32 R150, RZ, RZ, R162 ;  /* 0x000000ffff967224 */ /* 0x000fc800078e00a2 */
[----:B------:R-:W-:Y:S02]  /*55b0*/  IMAD.MOV.U32 R238, RZ, RZ, R150 ;  /* 0x000000ffffee7224 */ /* 0x000fe400078e0096 */
[C---:B------:R-:W-:Y:S01]  /*55c0*/  HMMA.16816.F32.BF16 R40, R4.reuse, R22, R64 ;  /* 0x000000160428723c */ /* 0x040fe20000041840 */
[----:B------:R-:W2:Y:S04]  /*55d0*/  LDSM.16.MT88.4 R20, [R0+0x2100] ;  /* 0x002100000014783b */ /* 0x000ea80000004200 */
[----:B------:R-:W-:Y:S01]  /*55e0*/  LDSM.16.MT88.4 R64, [R0+0x5900] ;  /* 0x005900000040783b */ /* 0x000fe20000004200 */
[----:B-1----:R-:W-:Y:S01]  /*55f0*/  FFMA.FTZ R10, R207, c[0x0][0x2d0], -R9 ;  /* 0x0000b400cf0a7a23 */ /* 0x002fe20000010809 */
[----:B------:R-:W-:Y:S01]  /*5600*/  MOV R207, R142 ;  /* 0x0000008e00cf7202 */ /* 0x000fe20000000f00 */
[----:B------:R-:W-:Y:S01]  /*5610*/  HMMA.16816.F32.BF16 R144, R4, R24, R144 ;  /* 0x000000180490723c */ /* 0x000fe20000041890 */
[----:B------:R-:W-:Y:S01]  /*5620*/  IMAD.MOV.U32 R142, RZ, RZ, R149 ;  /* 0x000000ffff8e7224 */ /* 0x000fe200078e0095 */
[----:B------:R1:W3:Y:S01]  /*5630*/  MUFU.EX2 R50, R10 ;  /* 0x0000000a00327308 */ /* 0x0002e20000000800 */
[----:B------:R-:W-:-:S04]  /*5640*/  MOV R149, R161 ;  /* 0x000000a100957202 */ /* 0x000fc80000000f00 */
[----:B------:R-:W-:Y:S01]  /*5650*/  MOV R244, R149 ;  /* 0x0000009500f47202 */ /* 0x000fe20000000f00 */
[C---:B------:R-:W-:Y:S01]  /*5660*/  HMMA.16816.F32.BF16 R44, R4.reuse, R26, R68 ;  /* 0x0000001a042c723c */ /* 0x040fe20000041844 */
[----:B------:R-:W2:Y:S07]  /*5670*/  LDSM.16.MT88.4 R24, [R103+0x5100] ;  /* 0x005100006718783b */ /* 0x000eae0000004200 */
[----:B----4-:R-:W-:Y:S01]  /*5680*/  HMMA.16816.F32.BF16 R104, R4, R16, R104 ;  /* 0x000000100468723c */ /* 0x010fe20000041868 */
[--C-:B-1----:R-:W-:Y:S01]  /*5690*/  FFMA.FTZ R10, R141, c[0x0][0x2d0], -R9.reuse ;  /* 0x0000b4008d0a7a23 */ /* 0x102fe20000010809 */
[----:B------:R-:W-:Y:S01]  /*56a0*/  MOV R141, R148 ;  /* 0x00000094008d7202 */ /* 0x000fe20000000f00 */
[----:B------:R-:W-:-:S02]  /*56b0*/  FFMA.FTZ R9, R163, c[0x0][0x2d0], -R9 ;  /* 0x0000b400a3097a23 */ /* 0x000fc40000010809 */
[----:B------:R-:W-:Y:S01]  /*56c0*/  IMAD.MOV.U32 R148, RZ, RZ, R160 ;  /* 0x000000ffff947224 */ /* 0x000fe200078e00a0 */
[----:B------:R-:W-:Y:S02]  /*56d0*/  MUFU.EX2 R49, R10 ;  /* 0x0000000a00317308 */ /* 0x000fe40000000800 */
[----:B------:R-:W-:Y:S01]  /*56e0*/  HMMA.16816.F32.BF16 R52, R4, R18, R80 ;  /* 0x000000120434723c */ /* 0x000fe20000041850 */
[----:B------:R-:W1:Y:S01]  /*56f0*/  LDSM.16.MT88.4 R16, [R241+0x5100] ;  /* 0x00510000f110783b */ /* 0x000e620000004200 */
[----:B------:R-:W-:-:S03]  /*5700*/  IMAD.MOV.U32 R239, RZ, RZ, R148 ;  /* 0x000000ffffef7224 */ /* 0x000fc600078e0094 */
[----:B------:R-:W-:Y:S01]  /*5710*/  LDSM.16.MT88.4 R148, [R2+0x5900] ;  /* 0x005900000294783b */ /* 0x000fe20000004200 */
[----:B------:R4:W1:Y:S02]  /*5720*/  MUFU.EX2 R48, R9 ;  /* 0x0000000900307308 */ /* 0x0008640000000800 */
[C---:B-----5:R-:W-:Y:S01]  /*5730*/  HMMA.16816.F32.BF16 R120, R4.reuse, R12, R120 ;  /* 0x0000000c0478723c */ /* 0x060fe20000041878 */
[----:B------:R-:W-:Y:S07]  /*5740*/  LDSM.16.MT88.4 R80, [R2+0x8900] ;  /* 0x008900000250783b */ /* 0x000fee0000004200 */
[----:B------:R-:W-:Y:S01]  /*5750*/  HMMA.16816.F32.BF16 R60, R4, R14, R84 ;  /* 0x0000000e043c723c */ /* 0x000fe20000041854 */
[----:B------:R-:W5:Y:S01]  /*5760*/  LDSM.16.MT88.4 R12, [R0+0x5100] ;  /* 0x00510000000c783b */ /* 0x000f620000004200 */
[----:B----4-:R-:W-:-:S06]  /*5770*/  FFMA.FTZ R9, R11, c[0x0][0x2d0], -R8 ;  /* 0x0000b4000b097a23 */ /* 0x010fcc0000010808 */
[----:B------:R-:W-:Y:S01]  /*5780*/  HMMA.16816.F32.BF16 R76, R4, R28, R76 ;  /* 0x0000001c044c723c */ /* 0x000fe2000004184c */
[----:B------:R-:W-:-:S07]  /*5790*/  MOV R11, R143 ;  /* 0x0000008f000b7202 */ /* 0x000fce0000000f00 */
[C---:B------:R-:W-:Y:S08]  /*57a0*/  HMMA.16816.F32.BF16 R28, R4.reuse, R30, R72 ;  /* 0x0000001e041c723c */ /* 0x040ff00000041848 */
[C---:B--2---:R-:W-:Y:S08]  /*57b0*/  HMMA.16816.F32.BF16 R128, R4.reuse, R20, R128 ;  /* 0x000000140480723c */ /* 0x044ff00000041880 */
[C---:B------:R-:W-:Y:S01]  /*57c0*/  HMMA.16816.F32.BF16 R68, R4.reuse, R22, R88 ;  /* 0x000000160444723c */ /* 0x040fe20000041858 */
[----:B------:R-:W2:Y:S07]  /*57d0*/  LDSM.16.MT88.4 R20, [R103+0x8100] ;  /* 0x008100006714783b */ /* 0x000eae0000004200 */
[C---:B------:R-:W-:Y:S08]  /*57e0*/  HMMA.16816.F32.BF16 R136, R4.reuse, R24, R136 ;  /* 0x000000180488723c */ /* 0x040ff00000041888 */
[C---:B------:R-:W-:Y:S01]  /*57f0*/  HMMA.16816.F32.BF16 R72, R4.reuse, R26, R92 ;  /* 0x0000001a0448723c */ /* 0x040fe2000004185c */
[----:B------:R-:W4:Y:S07]  /*5800*/  LDSM.16.MT88.4 R24, [R241+0x8100] ;  /* 0x00810000f118783b */ /* 0x000f2e0000004200 */
[C---:B-1----:R-:W-:Y:S07]  /*5810*/  HMMA.16816.F32.BF16 R84, R4.reuse, R16, R96 ;  /* 0x000000100454723c */ /* 0x042fee0000041860 */
[----:B---3--:R-:W-:Y:S01]  /*5820*/  F2FP.BF16.PACK_AB R96, R50, R51 ;  /* 0x000000333260723e */ /* 0x008fe200000010ff */
[----:B------:R-:W-:Y:S01]  /*5830*/  HMMA.16816.F32.BF16 R88, R4, R18, R116 ;  /* 0x000000120458723c */ /* 0x000fe20000041874 */
[----:B------:R-:W1:Y:S01]  /*5840*/  LDSM.16.MT88.4 R16, [R0+0x8100] ;  /* 0x008100000010783b */ /* 0x000e620000004200 */
[----:B------:R-:W-:-:S03]  /*5850*/  F2FP.BF16.PACK_AB R98, R48, R49 ;  /* 0x000000313062723e */ /* 0x000fc600000010ff */
[----:B------:R3:W-:Y:S03]  /*5860*/  LDSM.16.MT88.4 R116, [R2+0x2900] ;  /* 0x002900000274783b */ /* 0x0007e60000004200 */
[C---:B-----5:R-:W-:Y:S01]  /*5870*/  HMMA.16816.F32.BF16 R160, R4.reuse, R14, R56 ;  /* 0x0000000e04a0723c */ /* 0x060fe20000041838 */
[----:B------:R5:W-:Y:S01]  /*5880*/  MUFU.EX2 R15, R9 ;  /* 0x00000009000f7308 */ /* 0x000be20000000800 */
[----:B------:R-:W-:Y:S06]  /*5890*/  LDSM.16.MT88.4 R56, [R241+0x5900] ;  /* 0x00590000f138783b */ /* 0x000fec0000004200 */
[C---:B--2---:R-:W-:Y:S08]  /*58a0*/  HMMA.16816.F32.BF16 R164, R4.reuse, R20, R164 ;  /* 0x0000001404a4723c */ /* 0x044ff000000418a4 */
[----:B------:R-:W-:Y:S01]  /*58b0*/  HMMA.16816.F32.BF16 R92, R4, R12, R108 ;  /* 0x0000000c045c723c */ /* 0x000fe2000004186c */
[----:B-----5:R-:W-:Y:S01]  /*58c0*/  FFMA.FTZ R9, R206, c[0x0][0x2d0], -R8 ;  /* 0x0000b400ce097a23 */ /* 0x020fe20000010808 */
[----:B------:R-:W2:Y:S01]  /*58d0*/  LDSM.16.MT88.4 R108, [R103+0x2900] ;  /* 0x00290000676c783b */ /* 0x000ea20000004200 */
[----:B------:R-:W-:-:S02]  /*58e0*/  IMAD.MOV.U32 R206, RZ, RZ, R142 ;  /* 0x000000ffffce7224 */ /* 0x000fc400078e008e */
[----:B------:R5:W1:Y:S01]  /*58f0*/  MUFU.EX2 R14, R9 ;  /* 0x00000009000e7308 */ /* 0x000a620000000800 */
[----:B---3--:R-:W-:Y:S02]  /*5900*/  FADD.FTZ R2, R239, R244 ;  /* 0x000000f4ef027221 */ /* 0x008fe40000010000 */
[----:B----4-:R-:W-:Y:S02]  /*5910*/  HMMA.16816.F32.BF16 R168, R4, R24, R168 ;  /* 0x0000001804a8723c */ /* 0x010fe400000418a8 */
[----:B------:R-:W-:-:S04]  /*5920*/  FADD.FTZ R2, R206, R2 ;  /* 0x00000002ce027221 */ /* 0x000fc80000010000 */
[----:B------:R-:W-:Y:S02]  /*5930*/  FADD.FTZ R2, R236, R2 ;  /* 0x00000002ec027221 */ /* 0x000fe40000010000 */
[C---:B------:R-:W-:Y:S01]  /*5940*/  HMMA.16816.F32.BF16 R20, R4.reuse, R22, R124 ;  /* 0x000000160414723c */ /* 0x040fe2000004187c */
[----:B------:R-:W-:Y:S01]  /*5950*/  LDSM.16.MT88.4 R124, [R241+0x2900] ;  /* 0x00290000f17c783b */ /* 0x000fe20000004200 */
[----:B------:R-:W-:Y:S02]  /*5960*/  FADD.FTZ R2, R195, R2 ;  /* 0x00000002c3027221 */ /* 0x000fe40000010000 */
[----:B-----5:R-:W-:Y:S01]  /*5970*/  FFMA.FTZ R9, R207, c[0x0][0x2d0], -R8 ;  /* 0x0000b400cf097a23 */ /* 0x020fe20000010808 */
[----:B------:R-:W-:Y:S01]  /*5980*/  MOV R207, R141 ;  /* 0x0000008d00cf7202 */ /* 0x000fe20000000f00 */
[----:B------:R-:W-:Y:S02]  /*5990*/  FADD.FTZ R2, R194, R2 ;  /* 0x00000002c2027221 */ /* 0x000fe40000010000 */
[----:B------:R-:W-:Y:S01]  /*59a0*/  HMMA.16816.F32.BF16 R24, R4, R26, R132 ;  /* 0x0000001a0418723c */ /* 0x000fe20000041884 */
[----:B------:R-:W-:Y:S01]  /*59b0*/  FFMA.FTZ R8, R140, c[0x0][0x2d0], -R8 ;  /* 0x0000b4008c087a23 */ /* 0x000fe20000010808 */
[----:B------:R-:W-:Y:S01]  /*59c0*/  MUFU.EX2 R13, R9 ;  /* 0x00000009000d7308 */ /* 0x000fe20000000800 */
[----:B------:R-:W-:Y:S01]  /*59d0*/  LDSM.16.MT88.4 R132, [R0+0x2900] ;  /* 0x002900000084783b */ /* 0x000fe20000004200 */
[----:B-1----:R-:W-:-:S03]  /*59e0*/  F2FP.BF16.PACK_AB R97, R14, R15 ;  /* 0x0000000f0e61723e */ /* 0x002fc600000010ff */
[----:B------:R-:W1:Y:S01]  /*59f0*/  LDSM.16.MT88.4 R140, [R103+0x5900] ;  /* 0x00590000678c783b */ /* 0x000e620000004200 */
[C---:B------:R-:W-:Y:S02]  /*5a00*/  HMMA.16816.F32.BF16 R36, R4.reuse, R16, R36 ;  /* 0x000000100424723c */ /* 0x040fe40000041824 */
[----:B------:R-:W3:Y:S06]  /*5a10*/  MUFU.EX2 R12, R8 ;  /* 0x00000008000c7308 */ /* 0x000eec0000000800 */
[----:B------:R-:W-:Y:S07]  /*5a20*/  HMMA.16816.F32.BF16 R32, R4, R18, R32 ;  /* 0x000000120420723c */ /* 0x000fee0000041820 */
[----:B------:R-:W-:Y:S01]  /*5a30*/  FADD.FTZ R4, R238, R237 ;  /* 0x000000edee047221 */ /* 0x000fe20000010000 */
[----:B---3--:R-:W-:-:S03]  /*5a40*/  F2FP.BF16.PACK_AB R99, R12, R13 ;  /* 0x0000000d0c63723e */ /* 0x008fc600000010ff */
[----:B------:R-:W-:Y:S02]  /*5a50*/  FADD.FTZ R4, R11, R4 ;  /* 0x000000040b047221 */ /* 0x000fe40000010000 */
[----:B------:R3:W-:Y:S02]  /*5a60*/  LDSM.16.MT88.4 R8, [R0+0x8900] ;  /* 0x008900000008783b */ /* 0x0007e40000004200 */
[----:B------:R-:W-:Y:S01]  /*5a70*/  FADD.FTZ R4, R207, R4 ;  /* 0x00000004cf047221 */ /* 0x000fe20000010000 */
[----:B--2---:R-:W-:Y:S03]  /*5a80*/  HMMA.16816.F32.BF16 R104, R96, R108, R104 ;  /* 0x0000006c6068723c */ /* 0x004fe60000041868 */
[----:B------:R-:W-:-:S04]  /*5a90*/  FADD.FTZ R4, R205, R4 ;  /* 0x00000004cd047221 */ /* 0x000fc80000010000 */
[----:B------:R-:W-:Y:S01]  /*5aa0*/  FADD.FTZ R4, R204, R4 ;  /* 0x00000004cc047221 */ /* 0x000fe20000010000 */
[C---:B------:R-:W-:Y:S03]  /*5ab0*/  HMMA.16816.F32.BF16 R108, R96.reuse, R110, R52 ;  /* 0x0000006e606c723c */ /* 0x040fe60000041834 */
[----:B------:R-:W-:Y:S02]  /*5ac0*/  FADD.FTZ R5, R193, R4 ;  /* 0x00000004c1057221 */ /* 0x000fe40000010000 */
[----:B------:R-:W-:Y:S02]  /*5ad0*/  FADD.FTZ R4, R192, R2 ;  /* 0x00000002c0047221 */ /* 0x000fe40000010000 */
[----:B------:R-:W-:Y:S01]  /*5ae0*/  FADD.FTZ R2, R190, R5 ;  /* 0x00000005be027221 */ /* 0x000fe20000010000 */
[----:B-1----:R-:W-:Y:S03]  /*5af0*/  HMMA.16816.F32.BF16 R136, R96, R140, R136 ;  /* 0x0000008c6088723c */ /* 0x002fe60000041888 */
[----:B------:R-:W-:-:S02]  /*5b00*/  FADD.FTZ R2, R252, R2 ;  /* 0x00000002fc027221 */ /* 0x000fc40000010000 */
[----:B---3--:R-:W-:Y:S02]  /*5b10*/  FADD.FTZ R0, R191, R4 ;  /* 0x00000004bf007221 */ /* 0x008fe40000010000 */
        /* <DEDUP_REMOVED lines=8> */
[----:B------:R-:W-:Y:S01]  /*5ba0*/  FADD.FTZ R2, R189, R2 ;  /* 0x00000002bd027221 */ /* 0x000fe20000010000 */
[----:B------:R-:W1:Y:S01]  /*5bb0*/  LDSM.16.MT88.4 R72, [R103+0x8900] ;  /* 0x008900006748783b */ /* 0x000e620000004200 */
[----:B------:R-:W-:Y:S02]  /*5bc0*/  FADD.FTZ R0, R245, R0 ;  /* 0x00000000f5007221 */ /* 0x000fe40000010000 */
[----:B------:R-:W-:Y:S02]  /*5bd0*/  FADD.FTZ R2, R188, R2 ;  /* 0x00000002bc027221 */ /* 0x000fe40000010000 */
[----:B------:R-:W-:Y:S01]  /*5be0*/  FADD.FTZ R0, R181, R0 ;  /* 0x00000000b5007221 */ /* 0x000fe20000010000 */
[----:B------:R-:W-:Y:S01]  /*5bf0*/  HMMA.16816.F32.BF16 R56, R96, R58, R88 ;  /* 0x0000003a6038723c */ /* 0x000fe20000041858 */
[----:B------:R-:W-:Y:S01]  /*5c00*/  FADD.FTZ R2, R183, R2 ;  /* 0x00000002b7027221 */ /* 0x000fe20000010000 */
[----:B------:R-:W2:Y:S01]  /*5c10*/  LDSM.16.MT88.4 R88, [R241+0x8900] ;  /* 0x00890000f158783b */ /* 0x000ea20000004200 */
        /* <DEDUP_REMOVED lines=10> */
[----:B------:R-:W-:-:S04]  /*5cc0*/  FADD.FTZ R0, R172, R0 ;  /* 0x00000000ac007221 */ /* 0x000fc80000010000 */
        /* <DEDUP_REMOVED lines=12> */
[----:B------:R-:W-:Y:S02]  /*5d90*/  FADD.FTZ R4, R48, R0 ;  /* 0x0000000030047221 */ /* 0x000fe40000010000 */
[----:B------:R-:W-:-:S05]  /*5da0*/  FADD.FTZ R0, R12, R2 ;  /* 0x000000020c007221 */ /* 0x000fca0000010000 */
[----:B------:R3:W-:Y:S01]  /*5db0*/  STL [R1+0x8], R0 ;  /* 0x0000080001007387 */ /* 0x0007e20000100800 */
[C---:B------:R-:W-:Y:S03]  /*5dc0*/  HMMA.16816.F32.BF16 R144, R96.reuse, R148, R144 ;  /* 0x000000946090723c */ /* 0x040fe60000041890 */
[----:B------:R3:W-:Y:S05]  /*5dd0*/  STL [R1+0x4], R4 ;  /* 0x0000040401007387 */ /* 0x0007ea0000100800 */
[C---:B------:R-:W-:Y:S08]  /*5de0*/  HMMA.16816.F32.BF16 R76, R96.reuse, R80, R76 ;  /* 0x00000050604c723c */ /* 0x040ff0000004184c */
[C---:B------:R-:W-:Y:S08]  /*5df0*/  HMMA.16816.F32.BF16 R60, R96.reuse, R64, R92 ;  /* 0x00000040603c723c */ /* 0x040ff0000004185c */
        /* <DEDUP_REMOVED lines=11> */
[----:B---3--:R-:W2:Y:S04]  /*5eb0*/  LDL.64 R194, [R1+0x10] ;  /* 0x0000100001c27983 */ /* 0x008ea80000100a00 */
[----:B------:R-:W3:Y:S01]  /*5ec0*/  LDL R191, [R1] ;  /* 0x0000000001bf7983 */ /* 0x000ee20000100800 */
[----:B------:R-:W-:-:S02]  /*5ed0*/  IMAD.MOV.U32 R192, RZ, RZ, c[0x0][0x1e4] ;  /* 0x00007900ffc07624 */ /* 0x000fc400078e00ff */
[----:B------:R-:W-:Y:S02]  /*5ee0*/  IMAD.MOV.U32 R190, RZ, RZ, c[0x0][0x1e0] ;  /* 0x00007800ffbe7624 */ /* 0x000fe400078e00ff */
[----:B------:R-:W-:Y:S02]  /*5ef0*/  IMAD R0, R192, 0x60, RZ ;  /* 0x00000060c0007824 */ /* 0x000fe400078e02ff */
[----:B------:R-:W-:Y:S01]  /*5f00*/  IMAD.WIDE.U32 R4, R190, 0x60, RZ ;  /* 0x00000060be047825 */ /* 0x000fe200078e00ff */
[----:B------:R-:W-:-:S04]  /*5f10*/  USHF.R.S32.HI UR5, URZ, 0x1f, UR4 ;  /* 0x0000001f3f057899 */ /* 0x000fc80008011404 */
[----:B------:R-:W-:-:S05]  /*5f20*/  IADD3 R0, R5, R0, RZ ;  /* 0x0000000005007210 */ /* 0x000fca0007ffe0ff */
[----:B------:R-:W-:-:S04]  /*5f30*/  IMAD R0, R0, UR4, RZ ;  /* 0x0000000400007c24 */ /* 0x000fc8000f8e02ff */
[----:B------:R-:W-:Y:S02]  /*5f40*/  IMAD R0, R4, UR5, R0 ;  /* 0x0000000504007c24 */ /* 0x000fe4000f8e0200 */
[C---:B------:R-:W-:Y:S01]  /*5f50*/  IMAD.SHL.U32 R8, R190.reuse, 0x40, RZ ;  /* 0x00000040be087824 */ /* 0x040fe200078e00ff */
[----:B------:R-:W-:Y:S01]  /*5f60*/  SHF.L.U64.HI R2, R190, 0x6, R192 ;  /* 0x00000006be027819 */ /* 0x000fe200000102c0 */
[----:B--2---:R-:W-:-:S05]  /*5f70*/  IMAD.WIDE.U32 R6, R4, UR4, R194 ;  /* 0x0000000404067c25 */ /* 0x004fca000f8e00c2 */
[----:B------:R-:W-:Y:S02]  /*5f80*/  LEA R4, P1, R6, c[0x0][0x1c8], 0x1 ;  /* 0x0000720006047a11 */ /* 0x000fe400078208ff */
[----:B------:R-:W-:Y:S02]  /*5f90*/  IADD3 R0, R7, R0, RZ ;  /* 0x0000000007007210 */ /* 0x000fe40007ffe0ff */
[----:B------:R-:W-:Y:S02]  /*5fa0*/  IADD3 R12, P6, P5, R8, 0x80, R4 ;  /* 0x00000080080c7810 */ /* 0x000fe40007dde004 */
[----:B------:R-:W-:Y:S02]  /*5fb0*/  LEA.HI.X R5, R6, c[0x0][0x1cc], R0, 0x1, P1 ;  /* 0x0000730006057a11 */ /* 0x000fe400008f0c00 */
[-C--:B------:R-:W-:Y:S02]  /*5fc0*/  IADD3 R6, P1, R4, R8.reuse, RZ ;  /* 0x0000000804067210 */ /* 0x080fe40007f3e0ff */
[--C-:B------:R-:W-:Y:S01]  /*5fd0*/  IADD3.X R13, R2, RZ, R5.reuse, P6, P5 ;  /* 0x000000ff020d7210 */ /* 0x100fe200037ea405 */
[----:B------:R-:W-:Y:S01]  /*5fe0*/  @!PT LDS RZ, [RZ] ;  /* 0x00000000fffff984 */ /* 0x000fe20000000800 */
[----:B------:R-:W-:Y:S01]  /*5ff0*/  @!PT LDS RZ, [RZ] ;  /* 0x00000000fffff984 */ /* 0x000fe20000000800 */
[----:B------:R-:W-:Y:S01]  /*6000*/  @!PT LDS RZ, [RZ] ;  /* 0x00000000fffff984 */ /* 0x000fe20000000800 */
[----:B---3--:R1:W-:Y:S01]  /*6010*/  LDGSTS.E.BYPASS.LTC128B.128 [R191+0x12100], [R4.64], !P4 ;  /* 0x1210000004bf7fae */ /* 0x0083e2000e101d4c */
[----:B------:R-:W-:Y:S01]  /*6020*/  IADD3 R10, P6, P5, R8, 0x100, R4 ;  /* 0x00000100080a7810 */ /* 0x000fe20007dde004 */
[----:B------:R-:W-:Y:S01]  /*6030*/  IMAD.X R7, R5, 0x1, R2, P1 ;  /* 0x0000000105077824 */ /* 0x000fe200008e0602 */
[----:B------:R-:W-:Y:S01]  /*6040*/  IADD3 R8, P1, R6, R8, RZ ;  /* 0x0000000806087210 */ /* 0x000fe20007f3e0ff */
[----:B------:R1:W-:Y:S01]  /*6050*/  LDGSTS.E.BYPASS.LTC128B.128 [R191+0x15100], [R4.64+0x80], !P3 ;  /* 0x1510008004bf7fae */ /* 0x0003e2000d901d4c */
[----:B------:R-:W-:-:S02]  /*6060*/  IADD3.X R11, R2, RZ, R5, P6, P5 ;  /* 0x000000ff020b7210 */ /* 0x000fc400037ea405 */
[----:B------:R-:W-:Y:S01]  /*6070*/  IADD3.X R9, R7, R2, RZ, P1, !PT ;  /* 0x0000000207097210 */ /* 0x000fe20000ffe4ff */
[----:B------:R1:W-:Y:S04]  /*6080*/  LDGSTS.E.BYPASS.LTC128B.128 [R191+0x18100], [R4.64+0x100], !P2 ;  /* 0x1810010004bf7fae */ /* 0x0003e8000d101d4c */
[----:B------:R1:W-:Y:S04]  /*6090*/  LDGSTS.E.BYPASS.LTC128B.128 [R191+0x13100], [R6.64], !P4 ;  /* 0x1310000006bf7fae */ /* 0x0003e8000e101d4c */
[----:B------:R1:W-:Y:S04]  /*60a0*/  LDGSTS.E.BYPASS.LTC128B.128 [R191+0x16100], [R12.64], !P3 ;  /* 0x161000000cbf7fae */ /* 0x0003e8000d901d4c */
[----:B------:R1:W-:Y:S04]  /*60b0*/  LDGSTS.E.BYPASS.LTC128B.128 [R191+0x19100], [R10.64], !P2 ;  /* 0x191000000abf7fae */ /* 0x0003e8000d101d4c */
[----:B------:R1:W-:Y:S04]  /*60c0*/  LDGSTS.E.BYPASS.LTC128B.128 [R191+0x14100], [R8.64], !P4 ;  /* 0x1410000008bf7fae */ /* 0x0003e8000e101d4c */
[----:B------:R1:W-:Y:S04]  /*60d0*/  LDGSTS.E.BYPASS.LTC128B.128 [R191+0x17100], [R8.64+0x80], !P3 ;  /* 0x1710008008bf7fae */ /* 0x0003e8000d901d4c */
[----:B------:R1:W-:Y:S02]  /*60e0*/  LDGSTS.E.BYPASS.LTC128B.128 [R191+0x1a100], [R8.64+0x100], !P2 ;  /* 0x1a10010008bf7fae */ /* 0x0003e4000d101d4c */
.L_x_1215:
[----:B---3--:R-:W-:Y:S01]  /*60f0*/  UIADD3 UR20, UR14, -0x2, URZ ;  /* 0xfffffffe0e147890 */ /* 0x008fe2000fffe03f */
[----:B------:R-:W0:Y:S03]  /*6100*/  LDGDEPBAR ;  /* 0x00000000000079af */ /* 0x000e260000000000 */
[----:B------:R-:W-:-:S06]  /*6110*/  UISETP.GE.AND UP0, UPT, UR20, UR10, UPT ;  /* 0x0000000a1400728c */ /* 0x000fcc000bf06270 */
[----:B------:R-:W-:-:S13]  /*6120*/  PLOP3.LUT P1, PT, PT, PT, UP0, 0x80, 0x0 ;  /* 0x000000000000781c */ /* 0x000fda0003f2f008 */
[----:B------:R-:W-:Y:S05]  /*6130*/  @!P1 BRA `(.L_x_1216) ;  /* 0x0000404000009947 */ /* 0x000fea0003800000 */
[----:B------:R-:W-:Y:S01]  /*6140*/  IMAD.MOV.U32 R244, RZ, RZ, 0x20 ;  /* 0x00000020fff47424 */ /* 0x000fe200078e00ff */
[----:B------:R-:W-:Y:S01]  /*6150*/  MOV R101, R3 ;  /* 0x0000000300657202 */ /* 0x000fe20000000f00 */
[----:B------:R-:W-:Y:S01]  /*6160*/  IMAD.MOV.U32 R0, RZ, RZ, R100 ;  /* 0x000000ffff007224 */ /* 0x000fe200078e0064 */
[----:B------:R-:W-:Y:S02]  /*6170*/  UMOV UR19, URZ ;  /* 0x0000003f00137c82 */ /* 0x000fe40008000000 */
[----:B------:R-:W-:Y:S01]  /*6180*/  SEL R244, R244, 0xffffffe0, !P0 ;  /* 0xffffffe0f4f47807 */ /* 0x000fe20004000000 */
[----:B------:R-:W-:Y:S02]  /*6190*/  UMOV UR5, 0x1 ;  /* 0x0000000100057882 */ /* 0x000fe40000000000 */
[----:B------:R-:W-:Y:S02]  /*61a0*/  ULDC.64 UR8, c[0x0][0x208] ;  /* 0x0000820000087ab9 */ /* 0x000fe40000000a00 */
[----:B------:R-:W-:-:S02]  /*61b0*/  ULDC.64 UR6, c[0x0][0x1e0] ;  /* 0x0000780000067ab9 */ /* 0x000fc40000000a00 */
.L_x_1217:
[----:B------:R-:W2:Y:S01]  /*61c0*/  LDL.64 R22, [R1+0x18] ;  /* 0x0000180001167983 */ /* 0x000ea20000100a00 */
[----:B------:R-:W-:Y:S04]  /*61d0*/  DEPBAR.LE SB0, 0x2 ;  /* 0x000080800000791a */ /* 0x000fe80000000000 */
[----:B------:R-:W-:Y:S01]  /*61e0*/  UISETP.GE.AND UP0, UPT, UR10, UR20, UPT ;  /* 0x000000140a00728c */ /* 0x000fe2000bf06270 */
[----:B------:R-:W3:Y:S01]  /*61f0*/  LDL.64 R20, [R1+0x20] ;  /* 0x0000200001147983 */ /* 0x000ee20000100a00 */
[----:B------:R-:W-:Y:S01]  /*6200*/  UIADD3 UR18, UR20, -0x1, URZ ;  /* 0xffffffff14127890 */ /* 0x000fe2000fffe03f */
[----:B------:R-:W-:Y:S01]  /*6210*/  MOV R44, UR19 ;  /* 0x00000013002c7c02 */ /* 0x000fe20008000f00 */
[----:B------:R-:W-:Y:S03]  /*6220*/  UIMAD UR4, UR5, 0x9000, URZ ;  /* 0x00009000050478a4 */ /* 0x000fe6000f8e023f */
[----:B------:R-:W-:Y:S01]  /*6230*/  BAR.SYNC.DEFER_BLOCKING 0x0 ;  /* 0x0000000000007b1d */ /* 0x000fe20000010000 */
[----:B------:R-:W-:Y:S01]  /*6240*/  PLOP3.LUT P0, PT, PT, PT, UP0, 0x80, 0x0 ;  /* 0x000000000000781c */ /* 0x000fe20003f0f008 */
[----:B------:R-:W-:Y:S01]  /*6250*/  UISETP.GE.AND UP1, UPT, UR19, 0x1, UPT ;  /* 0x000000011300788c */ /* 0x000fe2000bf26270 */
[----:B------:R-:W-:Y:S01]  /*6260*/  IADD3 R100, R240, UR4, RZ ;  /* 0x00000004f0647c10 */ /* 0x000fe2000fffe0ff */
[----:B------:R-:W-:Y:S02]  /*6270*/  @!UP0 USHF.R.S32.HI UR14, URZ, 0x1f, UR18 ;  /* 0x0000001f3f0e8899 */ /* 0x000fe40008011412 */
[----:B------:R-:W-:Y:S02]  /*6280*/  @!UP0 UIMAD.WIDE.U32 UR22, UR18, UR8, URZ ;  /* 0x00000008121682a5 */ /* 0x000fe4000f8e003f */
[----:B------:R-:W-:Y:S04]  /*6290*/  @!UP0 UIMAD UR14, UR14, UR8, URZ ;  /* 0x000000080e0e82a4 */ /* 0x000fe8000f8e023f */
[----:B------:R-:W-:Y:S01]  /*62a0*/  @!UP0 UIMAD UR14, UR18, UR9, UR14 ;  /* 0x00000009120e82a4 */ /* 0x000fe2000f8e020e */
[----:B-1----:R-:W-:Y:S03]  /*62b0*/  MOV R2, UR22 ;  /* 0x0000001600027c02 */ /* 0x002fe60008000f00 */
[----:B------:R-:W-:Y:S04]  /*62c0*/  @!UP0 UIADD3 UR14, UR23, UR14, URZ ;  /* 0x0000000e170e8290 */ /* 0x000fe8000fffe03f */
[----:B------:R-:W-:Y:S01]  /*62d0*/  @!UP0 UIMAD UR14, UR14, 0x60, URZ ;  /* 0x000000600e0e88a4 */ /* 0x000fe2000f8e023f */
[----:B-1----:R-:W1:Y:S08]  /*62e0*/  LDSM.16.M88.4 R8, [R240+UR4+0x12100] ;  /* 0x01210004f008783b */ /* 0x002e700008000200 */
[----:B------:R-:W4:Y:S04]  /*62f0*/  LDL R30, [R1] ;  /* 0x00000000011e7983 */ /* 0x000f280000100800 */
[----:B------:R-:W5:Y:S08]  /*6300*/  LDSM.16.M88.4 R16, [R240+UR4+0x12900] ;  /* 0x01290004f010783b */ /* 0x000f700008000200 */
[----:B------:R-:W2:Y:S08]  /*6310*/  LDSM.16.M88.4 R24, [R240+UR4+0x13100] ;  /* 0x01310004f018783b */ /* 0x000eb00008000200 */
[----:B------:R-:W2:Y:S08]  /*6320*/  LDSM.16.M88.4 R32, [R240+UR4+0x13900] ;  /* 0x01390004f020783b */ /* 0x000eb00008000200 */
[----:B------:R-:W2:Y:S01]  /*6330*/  LDSM.16.M88.4 R40, [R240+UR4+0x14100] ;  /* 0x01410004f028783b */ /* 0x000ea20008000200 */
[C---:B-1----:R-:W-:Y:S07]  /*6340*/  HMMA.16816.F32.BF16 R4, R152.reuse, R8, RZ ;  /* 0x000000089804723c */ /* 0x042fee00000418ff */
[----:B------:R-:W1:Y:S01]  /*6350*/  LDSM.16.M88.4 R48, [R240+UR4+0x14900] ;  /* 0x01490004f030783b */ /* 0x000e620008000200 */
[C---:B------:R-:W-:Y:S08]  /*6360*/  HMMA.16816.F32.BF16 R8, R152.reuse, R10, RZ ;  /* 0x0000000a9808723c */ /* 0x040ff000000418ff */
[C---:B-----5:R-:W-:Y:S08]  /*6370*/  HMMA.16816.F32.BF16 R12, R152.reuse, R16, RZ ;  /* 0x00000010980c723c */ /* 0x060ff000000418ff */
[C---:B------:R-:W-:Y:S01]  /*6380*/  HMMA.16816.F32.BF16 R16, R152.reuse, R18, RZ ;  /* 0x000000129810723c */ /* 0x040fe200000418ff */
[----:B--2---:R-:W-:Y:S03]  /*6390*/  @!P0 MOV R29, R23 ;  /* 0x00000017001d8202 */ /* 0x004fe60000000f00 */
[----:B---3--:R-:W-:Y:S04]  /*63a0*/  @!P0 MOV R28, R20 ;  /* 0x00000014001c8202 */ /* 0x008fe80000000f00 */
[C---:B------:R-:W-:Y:S01]  /*63b0*/  HMMA.16816.F32.BF16 R20, R152.reuse, R24, RZ ;  /* 0x000000189814723c */ /* 0x040fe200000418ff */
[----:B------:R-:W-:Y:S03]  /*63c0*/  @!P0 IMAD.WIDE.U32 R28, R2, 0x60, R28 ;  /* 0x00000060021c8825 */ /* 0x000fe600078e001c */
[----:B------:R-:W-:Y:S04]  /*63d0*/  IADD3 R2, R244, R100, RZ ;  /* 0x00000064f4027210 */ /* 0x000fe80007ffe0ff */
[C---:B------:R-:W-:Y:S01]  /*63e0*/  HMMA.16816.F32.BF16 R24, R152.reuse, R26, RZ ;  /* 0x0000001a9818723c */ /* 0x040fe200000418ff */
[----:B------:R-:W-:Y:S01]  /*63f0*/  @!P0 IADD3 R38, R29, UR14, RZ ;  /* 0x0000000e1d268c10 */ /* 0x000fe2000fffe0ff */
[----:B------:R-:W2:Y:S01]  /*6400*/  LDSM.16.M88.4 R160, [R2+0x12100] ;  /* 0x0121000002a0783b */ /* 0x000ea20000000200 */
[----:B------:R-:W-:Y:S01]  /*6410*/  UIADD3 UR14, UR20, -0x2, URZ ;  /* 0xfffffffe140e7890 */ /* 0x000fe2000fffe03f */
[C---:B------:R-:W-:Y:S02]  /*6420*/  @!P0 SHF.L.U32 R3, R28.reuse, 0x1, RZ ;  /* 0x000000011c038819 */ /* 0x040fe400000006ff */
[----:B------:R-:W-:Y:S01]  /*6430*/  @!P0 SHF.L.U64.HI R38, R28, 0x1, R38 ;  /* 0x000000011c268819 */ /* 0x000fe20000010226 */
[----:B------:R-:W-:Y:S01]  /*6440*/  UISETP.GE.AND UP0, UPT, UR14, UR10, UPT ;  /* 0x0000000a0e00728c */ /* 0x000fe2000bf06270 */
[C---:B------:R-:W-:Y:S02]  /*6450*/  @!P0 IADD3 R36, P1, R3.reuse, c[0x0][0x1f8], RZ ;  /* 0x00007e0003248a10 */ /* 0x040fe40007f3e0ff */
[----:B------:R-:W3:Y:S02]  /*6460*/  LDSM.16.M88.4 R164, [R2+0x12900] ;  /* 0x0129000002a4783b */ /* 0x000ee40000000200 */
[----:B------:R-:W-:Y:S02]  /*6470*/  @!P0 IADD3.X R37, R38, c[0x0][0x1fc], RZ, P1, !PT ;  /* 0x00007f0026258a10 */ /* 0x000fe40000ffe4ff */
[C---:B------:R-:W-:Y:S02]  /*6480*/  @!P0 IADD3 R188, P5, R3.reuse, 0x80, RZ ;  /* 0x0000008003bc8810 */ /* 0x040fe40007fbe0ff */
[----:B------:R-:W-:Y:S02]  /*6490*/  @!P0 IADD3 R3, P6, R3, 0x100, RZ ;  /* 0x0000010003038810 */ /* 0x000fe40007fde0ff */
[----:B------:R-:W5:Y:S01]  /*64a0*/  LDSM.16.M88.4 R168, [R2+0x13100] ;  /* 0x0131000002a8783b */ /* 0x000f620000000200 */
[----:B------:R-:W-:Y:S01]  /*64b0*/  @!P0 IADD3 R188, P1, R188, c[0x0][0x1f8], RZ ;  /* 0x00007e00bcbc8a10 */ /* 0x000fe20007f3e0ff */
[----:B------:R-:W-:Y:S01]  /*64c0*/  @UP0 UIMAD.WIDE.U32 UR22, UR14, UR6, URZ ;  /* 0x000000060e1602a5 */ /* 0x000fe2000f8e003f */
[----:B------:R-:W-:Y:S01]  /*64d0*/  IADD3 R236, R242, R2, RZ ;  /* 0x00000002f2ec7210 */ /* 0x000fe20007ffe0ff */
[----:B------:R-:W-:Y:S01]  /*64e0*/  @UP0 USHF.R.S32.HI UR16, URZ, 0x1f, UR14 ;  /* 0x0000001f3f100899 */ /* 0x000fe2000801140e */
[----:B------:R-:W-:Y:S02]  /*64f0*/  @!P0 IADD3.X R189, RZ, c[0x0][0x1fc], R38, P1, P5 ;  /* 0x00007f00ffbd8a10 */ /* 0x000fe40000fea426 */
[----:B------:R-:W-:Y:S01]  /*6500*/  @!P0 IADD3 R190, P5, R3, c[0x0][0x1f8], RZ ;  /* 0x00007e0003be8a10 */ /* 0x000fe20007fbe0ff */
[----:B------:R-:W1:Y:S01]  /*6510*/  LDSM.16.M88.4 R172, [R2+0x13900] ;  /* 0x0139000002ac783b */ /* 0x000e620000000200 */
[----:B------:R-:W-:Y:S01]  /*6520*/  @!P0 IADD3 R46, P1, R36, UR15, RZ ;  /* 0x0000000f242e8c10 */ /* 0x000fe2000ff3e0ff */
[----:B----4-:R-:W-:Y:S01]  /*6530*/  @!P0 IMAD R44, R44, 0x9000, R30 ;  /* 0x000090002c2c8824 */ /* 0x010fe200078e021e */
[----:B------:R-:W-:Y:S01]  /*6540*/  @!P0 IADD3.X R191, RZ, c[0x0][0x1fc], R38, P5, P6 ;  /* 0x00007f00ffbf8a10 */ /* 0x000fe20002fec426 */
[C---:B------:R-:W-:Y:S01]  /*6550*/  HMMA.16816.F32.BF16 R28, R152.reuse, R32, RZ ;  /* 0x00000020981c723c */ /* 0x040fe200000418ff */
[----:B------:R-:W-:Y:S01]  /*6560*/  @!P0 IADD3.X R47, R37, UR17, RZ, P1, !PT ;  /* 0x00000011252f8c10 */ /* 0x000fe20008ffe4ff */
[----:B------:R-:W-:Y:S01]  /*6570*/  @UP0 UIMAD UR16, UR16, UR6, URZ ;  /* 0x00000006101002a4 */ /* 0x000fe2000f8e023f */
[-C--:B------:R-:W-:Y:S01]  /*6580*/  IADD3 R3, R242, R100.reuse, RZ ;  /* 0x00000064f2037210 */ /* 0x080fe20007ffe0ff */
[----:B------:R-:W4:Y:S01]  /*6590*/  LDSM.16.M88.4 R176, [R2+0x14100] ;  /* 0x0141000002b0783b */ /* 0x000f220000000200 */
[----:B------:R-:W-:Y:S01]  /*65a0*/  IADD3 R100, R244, R100, R242 ;  /* 0x00000064f4647210 */ /* 0x000fe20007ffe0f2 */
[----:B------:R-:W-:Y:S02]  /*65b0*/  @UP0 UIMAD UR16, UR14, UR7, UR16 ;  /* 0x000000070e1002a4 */ /* 0x000fe4000f8e0210 */
[C---:B------:R-:W-:Y:S01]  /*65c0*/  HMMA.16816.F32.BF16 R32, R152.reuse, R34, RZ ;  /* 0x000000229820723c */ /* 0x040fe200000418ff */
[----:B------:R-:W-:Y:S02]  /*65d0*/  UIADD3 UR14, UR19, 0x1, URZ ;  /* 0x00000001130e7890 */ /* 0x000fe4000fffe03f */
[----:B------:R-:W-:Y:S01]  /*65e0*/  @UP0 UIADD3 UR16, UR23, UR16, URZ ;  /* 0x0000001017100290 */ /* 0x000fe2000fffe03f */
[----:B------:R-:W1:Y:S01]  /*65f0*/  LDSM.16.M88.4 R180, [R2+0x14900] ;  /* 0x0149000002b4783b */ /* 0x000e620000000200 */
[----:B------:R-:W-:Y:S02]  /*6600*/  USEL UR19, UR14, URZ, !UP1 ;  /* 0x0000003f0e137287 */ /* 0x000fe4000c800000 */
[----:B------:R-:W-:Y:S02]  /*6610*/  @UP0 USHF.L.U32 UR14, UR6, 0x6, URZ ;  /* 0x00000006060e0899 */ /* 0x000fe4000800063f */
[----:B------:R-:W-:Y:S02]  /*6620*/  @UP0 UIMAD UR16, UR16, 0x60, URZ ;  /* 0x00000060101008a4 */ /* 0x000fe4000f8e023f */
[----:B------:R-:W-:Y:S01]  /*6630*/  UISETP.GE.AND UP1, UPT, UR5, 0x1, UPT ;  /* 0x000000010500788c */ /* 0x000fe2000bf26270 */
[----:B------:R-:W-:Y:S01]  /*6640*/  @!PT LDS RZ, [RZ] ;  /* 0x00000000fffff984 */ /* 0x000fe20000000800 */
[----:B------:R-:W-:Y:S01]  /*6650*/  @!PT LDS RZ, [RZ] ;  /* 0x00000000fffff984 */ /* 0x000fe20000000800 */
[----:B------:R-:W-:Y:S01]  /*6660*/  @!PT LDS RZ, [RZ] ;  /* 0x00000000fffff984 */ /* 0x000fe20000000800 */
[----:B------:R2:W-:Y:S08]  /*6670*/  @!P0 LDGSTS.E.BYPASS.LTC128B.128 [R44+0x100], [R36.64], !P4 ;  /* 0x00100000242c8fae */ /* 0x0005f0000e101d4c */
[----:B------:R1:W-:Y:S08]  /*6680*/  @!P0 LDGSTS.E.BYPASS.LTC128B.128 [R44+0x3100], [R188.64], !P3 ;  /* 0x03100000bc2c8fae */ /* 0x0003f0000d901d4c */
[----:B------:R3:W-:Y:S08]  /*6690*/  @!P0 LDGSTS.E.BYPASS.LTC128B.128 [R44+0x6100], [R190.64], !P2 ;  /* 0x06100000be2c8fae */ /* 0x0007f0000d101d4c */
[----:B------:R3:W-:Y:S01]  /*66a0*/  @!P0 LDGSTS.E.BYPASS.LTC128B.128 [R44+0x1100], [R46.64], !P4 ;  /* 0x011000002e2c8fae */ /* 0x0007e2000e101d4c */
[C---:B--2---:R-:W-:Y:S07]  /*66b0*/  HMMA.16816.F32.BF16 R36, R152.reuse, R40, RZ ;  /* 0x000000289824723c */ /* 0x044fee00000418ff */
[----:B------:R3:W-:Y:S01]  /*66c0*/  @!P0 LDGSTS.E.BYPASS.LTC128B.128 [R44+0x4100], [R46.64+0x80], !P3 ;  /* 0x041000802e2c8fae */ /* 0x0007e2000d901d4c */
[C---:B------:R-:W-:Y:S01]  /*66d0*/  HMMA.16816.F32.BF16 R40, R152.reuse, R42, RZ ;  /* 0x0000002a9828723c */ /* 0x040fe200000418ff */
[----:B-1----:R-:W-:Y:S06]  /*66e0*/  @!P0 IADD3 R188, P1, R46, UR15, RZ ;  /* 0x0000000f2ebc8c10 */ /* 0x002fec000ff3e0ff */
[----:B------:R3:W-:Y:S01]  /*66f0*/  @!P0 LDGSTS.E.BYPASS.LTC128B.128 [R44+0x7100], [R46.64+0x100], !P2 ;  /* 0x071001002e2c8fae */ /* 0x0007e2000d101d4c */
[----:B------:R-:W-:Y:S07]  /*6700*/  @!P0 IADD3.X R189, R47, UR17, RZ, P1, !PT ;  /* 0x000000112fbd8c10 */ /* 0x000fee0008ffe4ff */
[----:B------:R3:W-:Y:S08]  /*6710*/  @!P0 LDGSTS.E.BYPASS.LTC128B.128 [R44+0x2100], [R188.64], !P4 ;  /* 0x02100000bc2c8fae */ /* 0x0007f0000e101d4c */
[----:B------:R3:W-:Y:S08]  /*6720*/  @!P0 LDGSTS.E.BYPASS.LTC128B.128 [R44+0x5100], [R188.64+0x80], !P3 ;  /* 0x05100080bc2c8fae */ /* 0x0007f0000d901d4c */
[----:B------:R3:W-:Y:S01]  /*6730*/  @!P0 LDGSTS.E.BYPASS.LTC128B.128 [R44+0x8100], [R188.64+0x100], !P2 ;  /* 0x08100100bc2c8fae */ /* 0x0007e2000d101d4c */
[----:B------:R-:W-:Y:S07]  /*6740*/  PLOP3.LUT P0, PT, PT, PT, UP0, 0x80, 0x0 ;  /* 0x000000000000781c */ /* 0x000fee0003f0f008 */
[----:B------:R-:W-:Y:S08]  /*6750*/  LDSM.16.M88.4 R192, [R3+0x12900] ;  /* 0x0129000003c0783b */ /* 0x000ff00000000200 */
[----:B------:R-:W0:Y:S08]  /*6760*/  LDGDEPBAR ;  /* 0x00000000000079af */ /* 0x000e300000000000 */
[----:B------:R-:W-:Y:S01]  /*6770*/  LDSM.16.M88.4 R204, [R240+UR4+0x16100] ;  /* 0x01610004f0cc783b */ /* 0x000fe20008000200 */
[C---:B---3--:R-:W-:Y:S07]  /*6780*/  HMMA.16816.F32.BF16 R44, R152.reuse, R48, RZ ;  /* 0x00000030982c723c */ /* 0x048fee00000418ff */
[----:B------:R-:W1:Y:S01]  /*6790*/  LDSM.16.M88.4 R188, [R3+0x12100] ;  /* 0x0121000003bc783b */ /* 0x000e620000000200 */
[----:B------:R-:W-:Y:S08]  /*67a0*/  HMMA.16816.F32.BF16 R48, R152, R50, RZ ;  /* 0x000000329830723c */ /* 0x000ff000000418ff */
[C---:B------:R-:W-:Y:S08]  /*67b0*/  HMMA.16816.F32.BF16 R4, R156.reuse, R160, R4 ;  /* 0x000000a09c04723c */ /* 0x040ff00000041804 */
[C---:B------:R-:W-:Y:S01]  /*67c0*/  HMMA.16816.F32.BF16 R8, R156.reuse, R162, R8 ;  /* 0x000000a29c08723c */ /* 0x040fe20000041808 */
[----:B------:R-:W2:Y:S07]  /*67d0*/  LDSM.16.M88.4 R160, [R3+0x13100] ;  /* 0x0131000003a0783b */ /* 0x000eae0000000200 */
[C---:B------:R-:W-:Y:S08]  /*67e0*/  HMMA.16816.F32.BF16 R12, R156.reuse, R164, R12 ;  /* 0x000000a49c0c723c */ /* 0x040ff0000004180c */
[C---:B------:R-:W-:Y:S01]  /*67f0*/  HMMA.16816.F32.BF16 R16, R156.reuse, R166, R16 ;  /* 0x000000a69c10723c */ /* 0x040fe20000041810 */
[----:B------:R-:W3:Y:S07]  /*6800*/  LDSM.16.M88.4 R164, [R3+0x13900] ;  /* 0x0139000003a4783b */ /* 0x000eee0000000200 */
[C---:B-----5:R-:W-:Y:S08]  /*6810*/  HMMA.16816.F32.BF16 R20, R156.reuse, R168, R20 ;  /* 0x000000a89c14723c */ /* 0x060ff00000041814 */
[C---:B------:R-:W-:Y:S01]  /*6820*/  HMMA.16816.F32.BF16 R24, R156.reuse, R170, R24 ;  /* 0x000000aa9c18723c */ /* 0x040fe20000041818 */
[----:B------:R-:W5:Y:S07]  /*6830*/  LDSM.16.M88.4 R168, [R3+0x14100] ;  /* 0x0141000003a8783b */ /* 0x000f6e0000000200 */
[C---:B------:R-:W-:Y:S08]  /*6840*/  HMMA.16816.F32.BF16 R28, R156.reuse, R172, R28 ;  /* 0x000000ac9c1c723c */ /* 0x040ff0000004181c */
[C---:B------:R-:W-:Y:S01]  /*6850*/  HMMA.16816.F32.BF16 R32, R156.reuse, R174, R32 ;  /* 0x000000ae9c20723c */ /* 0x040fe20000041820 */
[----:B------:R-:W2:Y:S07]  /*6860*/  LDSM.16.M88.4 R172, [R3+0x14900] ;  /* 0x0149000003ac783b */ /* 0x000eae0000000200 */
[C---:B----4-:R-:W-:Y:S08]  /*6870*/  HMMA.16816.F32.BF16 R36, R156.reuse, R176, R36 ;  /* 0x000000b09c24723c */ /* 0x050ff00000041824 */
[C---:B------:R-:W-:Y:S01]  /*6880*/  HMMA.16816.F32.BF16 R40, R156.reuse, R178, R40 ;  /* 0x000000b29c28723c */ /* 0x040fe20000041828 */
[----:B------:R-:W4:Y:S07]  /*6890*/  LDSM.16.M88.4 R176, [R236+0x12100] ;  /* 0x01210000ecb0783b */ /* 0x000f2e0000000200 */
[C---:B------:R-:W-:Y:S08]  /*68a0*/  HMMA.16816.F32.BF16 R44, R156.reuse, R180, R44 ;  /* 0x000000b49c2c723c */ /* 0x040ff0000004182c */
[----:B------:R-:W-:Y:S01]  /*68b0*/  HMMA.16816.F32.BF16 R48, R156, R182, R48 ;  /* 0x000000b69c30723c */ /* 0x000fe20000041830 */
[----:B------:R-:W-:Y:S07]  /*68c0*/  LDSM.16.M88.4 R180, [R236+0x14900] ;  /* 0x01490000ecb4783b */ /* 0x000fee0000000200 */
[C---:B-1----:R-:W-:Y:S08]  /*68d0*/  HMMA.16816.F32.BF16 R4, R184.reuse, R188, R4 ;  /* 0x000000bcb804723c */ /* 0x042ff00000041804 */
[C---:B------:R-:W-:Y:S01]  /*68e0*/  HMMA.16816.F32.BF16 R8, R184.reuse, R190, R8 ;  /* 0x000000beb808723c */ /* 0x040fe20000041808 */
[----:B------:R-:W-:Y:S07]  /*68f0*/  LDSM.16.M88.4 R188, [R240+UR4+0x15100] ;  /* 0x01510004f0bc783b */ /* 0x000fee0008000200 */
[C---:B------:R-:W-:Y:S08]  /*6900*/  HMMA.16816.F32.BF16 R12, R184.reuse, R192, R12 ;  /* 0x000000c0b80c723c */ /* 0x040ff0000004180c */
[C---:B------:R-:W-:Y:S01]  /*6910*/  HMMA.16816.F32.BF16 R16, R184.reuse, R194, R16 ;  /* 0x000000c2b810723c */ /* 0x040fe20000041810 */
[----:B------:R-:W-:Y:S07]  /*6920*/  LDSM.16.M88.4 R192, [R240+UR4+0x15900] ;  /* 0x01590004f0c0783b */ /* 0x000fee0008000200 */
[C---:B--2---:R-:W-:Y:S08]  /*6930*/  HMMA.16816.F32.BF16 R20, R184.reuse, R160, R20 ;  /* 0x000000a0b814723c */ /* 0x044ff00000041814 */
[C---:B------:R-:W-:Y:S01]  /*6940*/  HMMA.16816.F32.BF16 R24, R184.reuse, R162, R24 ;  /* 0x000000a2b818723c */ /* 0x040fe20000041818 */
[----:B------:R-:W1:Y:S07]  /*6950*/  LDSM.16.M88.4 R160, [R236+0x12900] ;  /* 0x01290000eca0783b */ /* 0x000e6e0000000200 */
[C---:B---3--:R-:W-:Y:S08]  /*6960*/  HMMA.16816.F32.BF16 R28, R184.reuse, R164, R28 ;  /* 0x000000a4b81c723c */ /* 0x048ff0000004181c */
[C---:B------:R-:W-:Y:S01]  /*6970*/  HMMA.16816.F32.BF16 R32, R184.reuse, R166, R32 ;  /* 0x000000a6b820723c */ /* 0x040fe20000041820 */
[----:B------:R-:W2:Y:S07]  /*6980*/  LDSM.16.M88.4 R164, [R236+0x13100] ;  /* 0x01310000eca4783b */ /* 0x000eae0000000200 */
[C---:B-----5:R-:W-:Y:S08]  /*6990*/  HMMA.16816.F32.BF16 R36, R184.reuse, R168, R36 ;  /* 0x000000a8b824723c */ /* 0x060ff00000041824 */
[C---:B------:R-:W-:Y:S01]  /*69a0*/  HMMA.16816.F32.BF16 R40, R184.reuse, R170, R40 ;  /* 0x000000aab828723c */ /* 0x040fe20000041828 */
[----:B------:R-:W3:Y:S07]  /*69b0*/  LDSM.16.M88.4 R168, [R236+0x13900] ;  /* 0x01390000eca8783b */ /* 0x000eee0000000200 */
[C---:B------:R-:W-:Y:S08]  /*69c0*/  HMMA.16816.F32.BF16 R44, R184.reuse, R172, R44 ;  /* 0x000000acb82c723c */ /* 0x040ff0000004182c */
[----:B------:R-:W-:Y:S01]  /*69d0*/  HMMA.16816.F32.BF16 R48, R184, R174, R48 ;  /* 0x000000aeb830723c */ /* 0x000fe20000041830 */
[----:B------:R-:W5:Y:S07]  /*69e0*/  LDSM.16.M88.4 R172, [R236+0x14100] ;  /* 0x01410000ecac783b */ /* 0x000f6e0000000200 */
[C---:B----4-:R-:W-:Y:S08]  /*69f0*/  HMMA.16816.F32.BF16 R4, R196.reuse, R176, R4 ;  /* 0x000000b0c404723c */ /* 0x050ff00000041804 */
[C---:B------:R-:W-:Y:S01]  /*6a00*/  HMMA.16816.F32.BF16 R8, R196.reuse, R178, R8 ;  /* 0x000000b2c408723c */ /* 0x040fe20000041808 */
[----:B------:R-:W-:Y:S07]  /*6a10*/  LDSM.16.M88.4 R176, [R2+0x15900] ;  /* 0x0159000002b0783b */ /* 0x000fee0000000200 */
[C---:B-1----:R-:W-:Y:S08]  /*6a20*/  HMMA.16816.F32.BF16 R12, R196.reuse, R160, R12 ;  /* 0x000000a0c40c723c */ /* 0x042ff0000004180c */
[C---:B------:R-:W-:Y:S01]  /*6a30*/  HMMA.16816.F32.BF16 R16, R196.reuse, R162, R16 ;  /* 0x000000a2c410723c */ /* 0x040fe20000041810 */
[----:B------:R-:W1:Y:S07]  /*6a40*/  LDSM.16.M88.4 R160, [R240+UR4+0x16900] ;  /* 0x01690004f0a0783b */ /* 0x000e6e0008000200 */
[C---:B--2---:R-:W-:Y:S08]  /*6a50*/  HMMA.16816.F32.BF16 R20, R196.reuse, R164, R20 ;  /* 0x000000a4c414723c */ /* 0x044ff00000041814 */
[C---:B------:R-:W-:Y:S01]  /*6a60*/  HMMA.16816.F32.BF16 R24, R196.reuse, R166, R24 ;  /* 0x000000a6c418723c */ /* 0x040fe20000041818 */
[----:B------:R-:W2:Y:S07]  /*6a70*/  LDSM.16.M88.4 R164, [R240+UR4+0x17100] ;  /* 0x01710004f0a4783b */ /* 0x000eae0008000200 */
[C---:B---3--:R-:W-:Y:S08]  /*6a80*/  HMMA.16816.F32.BF16 R28, R196.reuse, R168, R28 ;  /* 0x000000a8c41c723c */ /* 0x048ff0000004181c */
[C---:B------:R-:W-:Y:S01]  /*6a90*/  HMMA.16816.F32.BF16 R32, R196.reuse, R170, R32 ;  /* 0x000000aac420723c */ /* 0x040fe20000041820 */
[----:B------:R-:W3:Y:S07]  /*6aa0*/  LDSM.16.M88.4 R168, [R240+UR4+0x17900] ;  /* 0x01790004f0a8783b */ /* 0x000eee0008000200 */
[C---:B-----5:R-:W-:Y:S08]  /*6ab0*/  HMMA.16816.F32.BF16 R36, R196.reuse, R172, R36 ;  /* 0x000000acc424723c */ /* 0x060ff00000041824 */
[C---:B------:R-:W-:Y:S01]  /*6ac0*/  HMMA.16816.F32.BF16 R40, R196.reuse, R174, R40 ;  /* 0x000000aec428723c */ /* 0x040fe20000041828 */
[----:B------:R-:W4:Y:S07]  /*6ad0*/  LDSM.16.M88.4 R172, [R2+0x15100] ;  /* 0x0151000002ac783b */ /* 0x000f2e0000000200 */
[C---:B------:R-:W-:Y:S08]  /*6ae0*/  HMMA.16816.F32.BF16 R44, R196.reuse, R180, R44 ;  /* 0x000000b4c42c723c */ /* 0x040ff0000004182c */
[----:B------:R-:W-:Y:S01]  /*6af0*/  HMMA.16816.F32.BF16 R48, R196, R182, R48 ;  /* 0x000000b6c430723c */ /* 0x000fe20000041830 */
        /* <DEDUP_REMOVED lines=37> */
[----:B------:R-:W-:Y:S07]  /*6d50*/  LDSM.16.M88.4 R192, [R2+0x19100] ;  /* 0x0191000002c0783b */ /* 0x000fee0000000200 */
[C---:B--2---:R-:W-:Y:S08]  /*6d60*/  HMMA.16816.F32.BF16 R4, R212.reuse, R164, R4 ;  /* 0x000000a4d404723c */ /* 0x044ff00000041804 */
[C---:B------:R-:W-:Y:S01]  /*6d70*/  HMMA.16816.F32.BF16 R8, R212.reuse, R166, R8 ;  /* 0x000000a6d408723c */ /* 0x040fe20000041808 */
[----:B------:R-:W2:Y:S07]  /*6d80*/  LDSM.16.M88.4 R164, [R3+0x17100] ;  /* 0x0171000003a4783b */ /* 0x000eae0000000200 */
[C---:B---3--:R-:W-:Y:S08]  /*6d90*/  HMMA.16816.F32.BF16 R12, R212.reuse, R168, R12 ;  /* 0x000000a8d40c723c */ /* 0x048ff0000004180c */
[C---:B------:R-:W-:Y:S01]  /*6da0*/  HMMA.16816.F32.BF16 R16, R212.reuse, R170, R16 ;  /* 0x000000aad410723c */ /* 0x040fe20000041810 */
[----:B------:R-:W3:Y:S07]  /*6db0*/  LDSM.16.M88.4 R168, [R3+0x17900] ;  /* 0x0179000003a8783b */ /* 0x000eee0000000200 */
[C---:B----4-:R-:W-:Y:S08]  /*6dc0*/  HMMA.16816.F32.BF16 R20, R212.reuse, R172, R20 ;  /* 0x000000acd414723c */ /* 0x050ff00000041814 */
[C---:B------:R-:W-:Y:S01]  /*6dd0*/  HMMA.16816.F32.BF16 R24, R212.reuse, R174, R24 ;  /* 0x000000aed418723c */ /* 0x040fe20000041818 */
[----:B------:R-:W4:Y:S07]  /*6de0*/  LDSM.16.M88.4 R172, [R100+0x16900] ;  /* 0x0169000064ac783b */ /* 0x000f2e0000000200 */
        /* <DEDUP_REMOVED lines=8> */
[----:B------:R-:W3:Y:S07]  /*6e70*/  LDSM.16.M88.4 R168, [R240+UR4+0x18100] ;  /* 0x01810004f0a8783b */ /* 0x000eee0008000200 */
[C---:B------:R-:W-:Y:S08]  /*6e80*/  HMMA.16816.F32.BF16 R4, R216.reuse, R176, R4 ;  /* 0x000000b0d804723c */ /* 0x040ff00000041804 */
[C---:B------:R-:W-:Y:S01]  /*6e90*/  HMMA.16816.F32.BF16 R8, R216.reuse, R178, R8 ;  /* 0x000000b2d808723c */ /* 0x040fe20000041808 */
[----:B------:R-:W5:Y:S07]  /*6ea0*/  LDSM.16.M88.4 R176, [R240+UR4+0x18900] ;  /* 0x01890004f0b0783b */ /* 0x000f6e0008000200 */
[C---:B------:R-:W-:Y:S08]  /*6eb0*/  HMMA.16816.F32.BF16 R12, R216.reuse, R180, R12 ;  /* 0x000000b4d80c723c */ /* 0x040ff0000004180c */
[C---:B------:R-:W-:Y:S01]  /*6ec0*/  HMMA.16816.F32.BF16 R16, R216.reuse, R182, R16 ;  /* 0x000000b6d810723c */ /* 0x040fe20000041810 */
[----:B------:R-:W-:Y:S07]  /*6ed0*/  LDSM.16.M88.4 R180, [R240+UR4+0x1a100] ;  /* 0x01a10004f0b4783b */ /* 0x000fee0008000200 */
[C---:B------:R-:W-:Y:S08]  /*6ee0*/  HMMA.16816.F32.BF16 R20, R216.reuse, R188, R20 ;  /* 0x000000bcd814723c */ /* 0x040ff00000041814 */
[C---:B------:R-:W-:Y:S01]  /*6ef0*/  HMMA.16816.F32.BF16 R24, R216.reuse, R190, R24 ;  /* 0x000000bed818723c */ /* 0x040fe20000041818 */
[----:B------:R-:W-:Y:S07]  /*6f00*/  LDSM.16.M88.4 R188, [R2+0x18900] ;  /* 0x0189000002bc783b */ /* 0x000fee0000000200 */
[C---:B----4-:R-:W-:Y:S08]  /*6f10*/  HMMA.16816.F32.BF16 R28, R216.reuse, R172, R28 ;  /* 0x000000acd81c723c */ /* 0x050ff0000004181c */
[C---:B------:R-:W-:Y:S01]  /*6f20*/  HMMA.16816.F32.BF16 R32, R216.reuse, R174, R32 ;  /* 0x000000aed820723c */ /* 0x040fe20000041820 */
[----:B------:R-:W4:Y:S07]  /*6f30*/  LDSM.16.M88.4 R172, [R240+UR4+0x19100] ;  /* 0x01910004f0ac783b */ /* 0x000f2e0008000200 */
[C---:B-1----:R-:W-:Y:S08]  /*6f40*/  HMMA.16816.F32.BF16 R36, R216.reuse, R160, R36 ;  /* 0x000000a0d824723c */ /* 0x042ff00000041824 */
[C---:B------:R-:W-:Y:S01]  /*6f50*/  HMMA.16816.F32.BF16 R40, R216.reuse, R162, R40 ;  /* 0x000000a2d828723c */ /* 0x040fe20000041828 */
[----:B------:R-:W1:Y:S07]  /*6f60*/  LDSM.16.M88.4 R160, [R240+UR4+0x19900] ;  /* 0x01990004f0a0783b */ /* 0x000e6e0008000200 */
[C---:B--2---:R-:W-:Y:S08]  /*6f70*/  HMMA.16816.F32.BF16 R44, R216.reuse, R164, R44 ;  /* 0x000000a4d82c723c */ /* 0x044ff0000004182c */
[----:B------:R-:W-:Y:S01]  /*6f80*/  HMMA.16816.F32.BF16 R48, R216, R166, R48 ;  /* 0x000000a6d830723c */ /* 0x000fe20000041830 */
[----:B------:R-:W2:Y:S07]  /*6f90*/  LDSM.16.M88.4 R164, [R240+UR4+0x1a900] ;  /* 0x01a90004f0a4783b */ /* 0x000eae0008000200 */
[C---:B---3--:R-:W-:Y:S08]  /*6fa0*/  HMMA.16816.F32.BF16 R4, R220.reuse, R168, R4 ;  /* 0x000000a8dc04723c */ /* 0x048ff00000041804 */
[C---:B------:R-:W-:Y:S01]  /*6fb0*/  HMMA.16816.F32.BF16 R8, R220.reuse, R170, R8 ;  /* 0x000000aadc08723c */ /* 0x040fe20000041808 */
[----:B------:R-:W3:Y:S07]  /*6fc0*/  LDSM.16.M88.4 R168, [R2+0x18100] ;  /* 0x0181000002a8783b */ /* 0x000eee0000000200 */
[C---:B-----5:R-:W-:Y:S08]  /*6fd0*/  HMMA.16816.F32.BF16 R12, R220.reuse, R176, R12 ;  /* 0x000000b0dc0c723c */ /* 0x060ff0000004180c */
[C---:B------:R-:W-:Y:S01]  /*6fe0*/  HMMA.16816.F32.BF16 R16, R220.reuse, R178, R16 ;  /* 0x000000b2dc10723c */ /* 0x040fe20000041810 */
[----:B------:R-:W5:Y:S07]  /*6ff0*/  LDSM.16.M88.4 R176, [R2+0x19900] ;  /* 0x0199000002b0783b */ /* 0x000f6e0000000200 */
        /* <DEDUP_REMOVED lines=8> */
[----:B------:R-:W4:Y:S07]  /*7080*/  LDSM.16.M88.4 R180, [R3+0x18100] ;  /* 0x0181000003b4783b */ /* 0x000f2e0000000200 */
[C---:B--2---:R-:W-:Y:S08]  /*7090*/  HMMA.16816.F32.BF16 R44, R220.reuse, R164, R44 ;  /* 0x000000a4dc2c723c */ /* 0x044ff0000004182c */
[----:B------:R-:W-:Y:S01]  /*70a0*/  HMMA.16816.F32.BF16 R48, R220, R166, R48 ;  /* 0x000000a6dc30723c */ /* 0x000fe20000041830 */
[----:B------:R-:W2:Y:S07]  /*70b0*/  LDSM.16.M88.4 R164, [R3+0x18900] ;  /* 0x0189000003a4783b */ /* 0x000eae0000000200 */
[C---:B---3--:R-:W-:Y:S08]  /*70c0*/  HMMA.16816.F32.BF16 R4, R224.reuse, R168, R4 ;  /* 0x000000a8e004723c */ /* 0x048ff00000041804 */
[C---:B------:R-:W-:Y:S01]  /*70d0*/  HMMA.16816.F32.BF16 R8, R224.reuse, R170, R8 ;  /* 0x000000aae008723c */ /* 0x040fe20000041808 */
[----:B------:R-:W3:Y:S07]  /*70e0*/  LDSM.16.M88.4 R168, [R3+0x19100] ;  /* 0x0191000003a8783b */ /* 0x000eee0000000200 */
[C---:B------:R-:W-:Y:S08]  /*70f0*/  HMMA.16816.F32.BF16 R12, R224.reuse, R188, R12 ;  /* 0x000000bce00c723c */ /* 0x040ff0000004180c */
[C---:B------:R-:W-:Y:S01]  /*7100*/  HMMA.16816.F32.BF16 R16, R224.reuse, R190, R16 ;  /* 0x000000bee010723c */ /* 0x040fe20000041810 */
[----:B------:R-:W2:Y:S07]  /*7110*/  LDSM.16.M88.4 R188, [R3+0x19900] ;  /* 0x0199000003bc783b */ /* 0x000eae0000000200 */
[C---:B------:R-:W-:Y:S08]  /*7120*/  HMMA.16816.F32.BF16 R20, R224.reuse, R192, R20 ;  /* 0x000000c0e014723c */ /* 0x040ff00000041814 */
[C---:B------:R-:W-:Y:S01]  /*7130*/  HMMA.16816.F32.BF16 R24, R224.reuse, R194, R24 ;  /* 0x000000c2e018723c */ /* 0x040fe20000041818 */
[----:B------:R-:W2:Y:S07]  /*7140*/  LDSM.16.M88.4 R192, [R3+0x1a100] ;  /* 0x01a1000003c0783b */ /* 0x000eae0000000200 */
[C---:B-----5:R-:W-:Y:S08]  /*7150*/  HMMA.16816.F32.BF16 R28, R224.reuse, R176, R28 ;  /* 0x000000b0e01c723c */ /* 0x060ff0000004181c */
[C---:B------:R-:W-:Y:S08]  /*7160*/  HMMA.16816.F32.BF16 R32, R224.reuse, R178, R32 ;  /* 0x000000b2e020723c */ /* 0x040ff00000041820 */
[C---:B-1----:R-:W-:Y:S08]  /*7170*/  HMMA.16816.F32.BF16 R36, R224.reuse, R160, R36 ;  /* 0x000000a0e024723c */ /* 0x042ff00000041824 */
[C---:B------:R-:W-:Y:S01]  /*7180*/  HMMA.16816.F32.BF16 R40, R224.reuse, R162, R40 ;  /* 0x000000a2e028723c */ /* 0x040fe20000041828 */
[----:B------:R-:W1:Y:S07]  /*7190*/  LDSM.16.M88.4 R160, [R100+0x18900] ;  /* 0x0189000064a0783b */ /* 0x000e6e0000000200 */
[C---:B------:R-:W-:Y:S08]  /*71a0*/  HMMA.16816.F32.BF16 R44, R224.reuse, R172, R44 ;  /* 0x000000ace02c723c */ /* 0x040ff0000004182c */
[----:B------:R-:W-:Y:S08]  /*71b0*/  HMMA.16816.F32.BF16 R48, R224, R174, R48 ;  /* 0x000000aee030723c */ /* 0x000ff00000041830 */
[C---:B----4-:R-:W-:Y:S08]  /*71c0*/  HMMA.16816.F32.BF16 R4, R228.reuse, R180, R4 ;  /* 0x000000b4e404723c */ /* 0x050ff00000041804 */
[C---:B------:R-:W-:Y:S08]  /*71d0*/  HMMA.16816.F32.BF16 R8, R228.reuse, R182, R8 ;  /* 0x000000b6e408723c */ /* 0x040ff00000041808 */
[C---:B--2---:R-:W-:Y:S08]  /*71e0*/  HMMA.16816.F32.BF16 R12, R228.reuse, R164, R12 ;  /* 0x000000a4e40c723c */ /* 0x044ff0000004180c */
[C---:B------:R-:W-:Y:S08]  /*71f0*/  HMMA.16816.F32.BF16 R16, R228.reuse, R166, R16 ;  /* 0x000000a6e410723c */ /* 0x040ff00000041810 */
[C---:B---3--:R-:W-:Y:S08]  /*7200*/  HMMA.16816.F32.BF16 R20, R228.reuse, R168, R20 ;  /* 0x000000a8e414723c */ /* 0x048ff00000041814 */
[C---:B------:R-:W-:Y:S08]  /*7210*/  HMMA.16816.F32.BF16 R24, R228.reuse, R170, R24 ;  /* 0x000000aae418723c */ /* 0x040ff00000041818 */
[C---:B------:R-:W-:Y:S08]  /*7220*/  HMMA.16816.F32.BF16 R28, R228.reuse, R188, R28 ;  /* 0x000000bce41c723c */ /* 0x040ff0000004181c */
[C---:B------:R-:W-:Y:S08]  /*7230*/  HMMA.16816.F32.BF16 R32, R228.reuse, R190, R32 ;  /* 0x000000bee420723c */ /* 0x040ff00000041820 */
[C---:B------:R-:W-:Y:S08]  /*7240*/  HMMA.16816.F32.BF16 R36, R228.reuse, R192, R36 ;  /* 0x000000c0e424723c */ /* 0x040ff00000041824 */
        /* <DEDUP_REMOVED lines=34> */
[----:B------:R-:W-:Y:S01]  /*7470*/  MUFU.TANH R164, R10 ;  /* 0x0000000a00a47308 */ /* 0x000fe20000002400 */
[----:B--2---:R-:W-:Y:S09]  /*7480*/  FMNMX.FTZ R2, R166, R2, !PT ;  /* 0x00000002a6027209 */ /* 0x004ff20007810000 */
[----:B------:R2:W-:Y:S10]  /*7490*/  MUFU.TANH R165, R11 ;  /* 0x0000000b00a57308 */ /* 0x0005f40000002400 */
[----:B------:R-:W4:Y:S10]  /*74a0*/  MUFU.TANH R162, R12 ;  /* 0x0000000c00a27308 */ /* 0x000f340000002400 */
[----:B------:R-:W5:Y:S01]  /*74b0*/  MUFU.TANH R163, R13 ;  /* 0x0000000d00a37308 */ /* 0x000f620000002400 */
[C---:B-1----:R-:W-:Y:S01]  /*74c0*/  HMMA.16816.F32.BF16 R20, R232.reuse, R4, R20 ;  /* 0x00000004e814723c */ /* 0x042fe20000041814 */
[----:B--2---:R-:W1:Y:S08]  /*74d0*/  LDSM.16.M88.4 R8, [R100+0x19900] ;  /* 0x019900006408783b */ /* 0x004e700000000200 */
[----:B------:R-:W-:Y:S01]  /*74e0*/  MUFU.TANH R173, R14 ;  /* 0x0000000e00ad7308 */ /* 0x000fe20000002400 */
[C---:B------:R-:W-:Y:S01]  /*74f0*/  HMMA.16816.F32.BF16 R24, R232.reuse, R6, R24 ;  /* 0x00000006e818723c */ /* 0x040fe20000041818 */
[----:B------:R-:W2:Y:S08]  /*7500*/  LDSM.16.M88.4 R4, [R100+0x1a100] ;  /* 0x01a100006404783b */ /* 0x000eb00000000200 */
[----:B------:R1:W-:Y:S05]  /*7510*/  MUFU.TANH R175, R15 ;  /* 0x0000000f00af7308 */ /* 0x0003ea0000002400 */
[----:B------:R-:W-:Y:S02]  /*7520*/  FMUL.FTZ R21, R21, c[0x0][0x320] ;  /* 0x0000c80015157a20 */ /* 0x000fe40000410000 */
[----:B------:R-:W-:Y:S03]  /*7530*/  FMUL.FTZ R22, R22, c[0x0][0x320] ;  /* 0x0000c80016167a20 */ /* 0x000fe60000410000 */
[----:B------:R-:W2:Y:S01]  /*7540*/  MUFU.TANH R171, R16 ;  /* 0x0000001000ab7308 */ /* 0x000ea20000002400 */
        /* <DEDUP_REMOVED lines=10> */
[----:B------:R3:W1:Y:S01]  /*75f0*/  LDSM.16.M88.4 R8, [R100+0x1a900] ;  /* 0x01a900006408783b */ /* 0x0006620000000200 */
[----:B------:R-:W-:Y:S06]  /*7600*/  DEPBAR.LE SB0, 0x2 ;  /* 0x000080800000791a */ /* 0x000fec0000000000 */
[C---:B--2---:R-:W-:Y:S01]  /*7610*/  HMMA.16816.F32.BF16 R36, R232.reuse, R4, R36 ;  /* 0x00000004e824723c */ /* 0x044fe20000041824 */
[----:B------:R-:W2:Y:S01]  /*7620*/  MUFU.TANH R172, R17 ;  /* 0x0000001100ac7308 */ /* 0x000ea20000002400 */
[----:B------:R-:W-:Y:S06]  /*7630*/  BAR.SYNC.DEFER_BLOCKING 0x0 ;  /* 0x0000000000007b1d */ /* 0x000fec0000010000 */
[C---:B------:R-:W-:Y:S04]  /*7640*/  HMMA.16816.F32.BF16 R40, R232.reuse, R6, R40 ;  /* 0x00000006e828723c */ /* 0x040fe80000041828 */
[----:B------:R-:W-:Y:S02]  /*7650*/  FMUL.FTZ R28, R28, c[0x0][0x320] ;  /* 0x0000c8001c1c7a20 */ /* 0x000fe40000410000 */
[----:B------:R-:W-:Y:S01]  /*7660*/  FMUL.FTZ R29, R29, c[0x0][0x320] ;  /* 0x0000c8001d1d7a20 */ /* 0x000fe20000410000 */
[----:B---3--:R-:W-:Y:S01]  /*7670*/  FMNMX.FTZ R100, R102, R2, !PT ;  /* 0x0000000266647209 */ /* 0x008fe20007810000 */
[----:B------:R-:W-:Y:S04]  /*7680*/  FMUL.FTZ R30, R30, c[0x0][0x320] ;  /* 0x0000c8001e1e7a20 */ /* 0x000fe80000410000 */
[----:B----4-:R-:W-:Y:S01]  /*7690*/  FMNMX.FTZ R100, R162, R100, !PT ;  /* 0x00000064a2647209 */ /* 0x010fe20007810000 */
[----:B------:R-:W-:Y:S01]  /*76a0*/  FMUL.FTZ R31, R31, c[0x0][0x320] ;  /* 0x0000c8001f1f7a20 */ /* 0x000fe20000410000 */
[----:B------:R-:W-:Y:S01]  /*76b0*/  FMNMX.FTZ R2, R164, R3, !PT ;  /* 0x00000003a4027209 */ /* 0x000fe20007810000 */
[----:B------:R-:W-:Y:S01]  /*76c0*/  FMUL.FTZ R32, R32, c[0x0][0x320] ;  /* 0x0000c80020207a20 */ /* 0x000fe20000410000 */
[----:B-----5:R-:W-:Y:S01]  /*76d0*/  FMNMX.FTZ R100, R163, R100, !PT ;  /* 0x00000064a3647209 */ /* 0x020fe20007810000 */
[----:B------:R-:W-:Y:S01]  /*76e0*/  FMUL.FTZ R36, R36, c[0x0][0x320] ;  /* 0x0000c80024247a20 */ /* 0x000fe20000410000 */
[----:B------:R-:W3:Y:S01]  /*76f0*/  MUFU.TANH R177, R20 ;  /* 0x0000001400b17308 */ /* 0x000ee20000002400 */
[----:B------:R-:W-:Y:S01]  /*7700*/  LDSM.16.MT88.4 R12, [R103+UR4+0x100] ;  /* 0x00010004670c783b */ /* 0x000fe20008004200 */
[----:B------:R-:W-:Y:S01]  /*7710*/  FMNMX.FTZ R100, R171, R100, !PT ;  /* 0x00000064ab647209 */ /* 0x000fe20007810000 */
[----:B------:R-:W-:Y:S01]  /*7720*/  FMUL.FTZ R37, R37, c[0x0][0x320] ;  /* 0x0000c80025257a20 */ /* 0x000fe20000410000 */
[----:B------:R-:W-:Y:S01]  /*7730*/  FMNMX.FTZ R2, R165, R2, !PT ;  /* 0x00000002a5027209 */ /* 0x000fe20007810000 */
[----:B------:R-:W-:Y:S01]  /*7740*/  FMUL.FTZ R38, R38, c[0x0][0x320] ;  /* 0x0000c80026267a20 */ /* 0x000fe20000410000 */
[----:B--2---:R-:W-:Y:S01]  /*7750*/  FMNMX.FTZ R100, R172, R100, !PT ;  /* 0x00000064ac647209 */ /* 0x004fe20007810000 */
[C---:B-1----:R-:W-:Y:S03]  /*7760*/  HMMA.16816.F32.BF16 R44, R232.reuse, R8, R44 ;  /* 0x00000008e82c723c */ /* 0x042fe6000004182c */
[----:B------:R-:W1:Y:S01]  /*7770*/  MUFU.TANH R178, R24 ;  /* 0x0000001800b27308 */ /* 0x000e620000002400 */
[----:B------:R-:W-:Y:S01]  /*7780*/  FMUL.FTZ R33, R33, c[0x0][0x320] ;  /* 0x0000c80021217a20 */ /* 0x000fe20000410000 */
[----:B------:R-:W-:Y:S01]  /*7790*/  FMNMX.FTZ R2, R173, R2, !PT ;  /* 0x00000002ad027209 */ /* 0x000fe20007810000 */
[----:B------:R-:W-:Y:S02]  /*77a0*/  FMUL.FTZ R39, R39, c[0x0][0x320] ;  /* 0x0000c80027277a20 */ /* 0x000fe40000410000 */
[----:B------:R-:W-:Y:S04]  /*77b0*/  HMMA.16816.F32.BF16 R48, R232, R10, R48 ;  /* 0x0000000ae830723c */ /* 0x000fe80000041830 */
[----:B------:R-:W-:Y:S01]  /*77c0*/  FMUL.FTZ R40, R40, c[0x0][0x320] ;  /* 0x0000c80028287a20 */ /* 0x000fe20000410000 */
[----:B------:R-:W2:Y:S01]  /*77d0*/  MUFU.TANH R180, R25 ;  /* 0x0000001900b47308 */ /* 0x000ea20000002400 */
[----:B------:R-:W-:Y:S01]  /*77e0*/  FMUL.FTZ R41, R41, c[0x0][0x320] ;  /* 0x0000c80029297a20 */ /* 0x000fe20000410000 */
[----:B------:R-:W-:Y:S01]  /*77f0*/  FMNMX.FTZ R2, R175, R2, !PT ;  /* 0x00000002af027209 */ /* 0x000fe20007810000 */
[----:B------:R-:W-:Y:S01]  /*7800*/  FMUL.FTZ R34, R34, c[0x0][0x320] ;  /* 0x0000c80022227a20 */ /* 0x000fe20000410000 */
[----:B---3--:R-:W-:Y:S03]  /*7810*/  FMNMX.FTZ R100, R177, R100, !PT ;  /* 0x00000064b1647209 */ /* 0x008fe60007810000 */
[----:B------:R-:W-:Y:S01]  /*7820*/  FMUL.FTZ R35, R35, c[0x0][0x320] ;  /* 0x0000c80023237a20 */ /* 0x000fe20000410000 */
[----:B------:R-:W-:Y:S01]  /*7830*/  FMNMX.FTZ R100, R179, R100, !PT ;  /* 0x00000064b3647209 */ /* 0x000fe20007810000 */
[----:B------:R-:W-:Y:S01]  /*7840*/  FMUL.FTZ R42, R42, c[0x0][0x320] ;  /* 0x0000c8002a2a7a20 */ /* 0x000fe20000410000 */
[----:B------:R-:W3:Y:S01]  /*7850*/  MUFU.TANH R189, R28 ;  /* 0x0000001c00bd7308 */ /* 0x000ee20000002400 */
[----:B------:R-:W-:Y:S02]  /*7860*/  FMUL.FTZ R44, R44, c[0x0][0x320] ;  /* 0x0000c8002c2c7a20 */ /* 0x000fe40000410000 */
[----:B------:R-:W-:Y:S01]  /*7870*/  FMUL.FTZ R45, R45, c[0x0][0x320] ;  /* 0x0000c8002d2d7a20 */ /* 0x000fe20000410000 */
[----:B-1----:R-:W-:Y:S01]  /*7880*/  FMNMX.FTZ R100, R178, R100, !PT ;  /* 0x00000064b2647209 */ /* 0x002fe20007810000 */
[----:B------:R-:W-:Y:S02]  /*7890*/  FMUL.FTZ R43, R43, c[0x0][0x320] ;  /* 0x0000c8002b2b7a20 */ /* 0x000fe40000410000 */
[----:B------:R-:W-:Y:S02]  /*78a0*/  FMUL.FTZ R46, R46, c[0x0][0x320] ;  /* 0x0000c8002e2e7a20 */ /* 0x000fe40000410000 */
[----:B------:R-:W-:Y:S01]  /*78b0*/  FMUL.FTZ R48, R48, c[0x0][0x320] ;  /* 0x0000c80030307a20 */ /* 0x000fe20000410000 */
[----:B------:R-:W1:Y:S01]  /*78c0*/  MUFU.TANH R191, R29 ;  /* 0x0000001d00bf7308 */ /* 0x000e620000002400 */
[----:B------:R-:W-:Y:S02]  /*78d0*/  FMUL.FTZ R49, R49, c[0x0][0x320] ;  /* 0x0000c80031317a20 */ /* 0x000fe40000410000 */
[----:B------:R-:W-:Y:S01]  /*78e0*/  FMUL.FTZ R47, R47, c[0x0][0x320] ;  /* 0x0000c8002f2f7a20 */ /* 0x000fe20000410000 */
[----:B--2---:R-:W-:Y:S01]  /*78f0*/  FMNMX.FTZ R100, R180, R100, !PT ;  /* 0x00000064b4647209 */ /* 0x004fe20007810000 */
[----:B------:R-:W-:Y:S02]  /*7900*/  FMUL.FTZ R50, R50, c[0x0][0x320] ;  /* 0x0000c80032327a20 */ /* 0x000fe40000410000 */
[----:B------:R-:W-:Y:S03]  /*7910*/  FMUL.FTZ R51, R51, c[0x0][0x320] ;  /* 0x0000c80033337a20 */ /* 0x000fe60000410000 */
[----:B------:R-:W2:Y:S01]  /*7920*/  MUFU.TANH R190, R32 ;  /* 0x0000002000be7308 */ /* 0x000ea20000002400 */
[----:B---3--:R-:W-:Y:S09]  /*7930*/  FMNMX.FTZ R100, R189, R100, !PT ;  /* 0x00000064bd647209 */ /* 0x008ff20007810000 */
[----:B------:R-:W3:Y:S01]  /*7940*/  MUFU.TANH R245, R33 ;  /* 0x0000002100f57308 */ /* 0x000ee20000002400 */
[----:B-1----:R-:W-:Y:S09]  /*7950*/  FMNMX.FTZ R100, R191, R100, !PT ;  /* 0x00000064bf647209 */ /* 0x002ff20007810000 */
[----:B------:R-:W1:Y:S01]  /*7960*/  MUFU.TANH R16, R36 ;  /* 0x0000002400107308 */ /* 0x000e620000002400 */
[----:B--2---:R-:W-:Y:S09]  /*7970*/  FMNMX.FTZ R100, R190, R100, !PT ;  /* 0x00000064be647209 */ /* 0x004ff20007810000 */
        /* <DEDUP_REMOVED lines=17> */
[----:B--2---:R-:W-:Y:S05]  /*7a90*/  FMNMX.FTZ R100, R237, R100, !PT ;  /* 0x00000064ed647209 */ /* 0x004fea0007810000 */
[----:B------:R-:W2:Y:S04]  /*7aa0*/  SHFL.BFLY PT, R4, R100, 0x2, 0x1f ;  /* 0x0c401f0064047f89 */ /* 0x000ea800000e0000 */
[----:B------:R-:W4:Y:S01]  /*7ab0*/  MUFU.TANH R183, R23 ;  /* 0x0000001700b77308 */ /* 0x000f220000002400 */
[----:B---3--:R-:W-:Y:S09]  /*7ac0*/  FMNMX.FTZ R2, R174, R2, !PT ;  /* 0x00000002ae027209 */ /* 0x008ff20007810000 */
[----:B------:R-:W3:Y:S01]  /*7ad0*/  MUFU.TANH R181, R26 ;  /* 0x0000001a00b57308 */ /* 0x000ee20000002400 */
[----:B-1----:R-:W-:Y:S04]  /*7ae0*/  FMNMX.FTZ R2, R176, R2, !PT ;  /* 0x00000002b0027209 */ /* 0x002fe80007810000 */
[----:B------:R-:W-:Y:S05]  /*7af0*/  FMNMX.FTZ R2, R182, R2, !PT ;  /* 0x00000002b6027209 */ /* 0x000fea0007810000 */
[----:B------:R-:W1:Y:S01]  /*7b00*/  MUFU.TANH R188, R27 ;  /* 0x0000001b00bc7308 */ /* 0x000e620000002400 */
[----:B--2---:R-:W-:Y:S02]  /*7b10*/  FMNMX.FTZ R100, R100, R4, !PT ;  /* 0x0000000464647209 */ /* 0x004fe40007810000 */
[----:B----4-:R-:W-:Y:S03]  /*7b20*/  FMNMX.FTZ R2, R183, R2, !PT ;  /* 0x00000002b7027209 */ /* 0x010fe60007810000 */
[----:B------:R-:W2:Y:S04]  /*7b30*/  SHFL.BFLY PT, R4, R100, 0x1, 0x1f ;  /* 0x0c201f0064047f89 */ /* 0x000ea800000e0000 */
[----:B------:R-:W4:Y:S01]  /*7b40*/  MUFU.TANH R252, R30 ;  /* 0x0000001e00fc7308 */ /* 0x000f220000002400 */
[----:B---3--:R-:W-:Y:S09]  /*7b50*/  FMNMX.FTZ R2, R181, R2, !PT ;  /* 0x00000002b5027209 */ /* 0x008ff20007810000 */
[----:B------:R-:W3:Y:S01]  /*7b60*/  MUFU.TANH R25, R31 ;  /* 0x0000001f00197308 */ /* 0x000ee20000002400 */
[----:B-1----:R-:W-:Y:S09]  /*7b70*/  FMNMX.FTZ R2, R188, R2, !PT ;  /* 0x00000002bc027209 */ /* 0x002ff20007810000 */
[----:B------:R-:W1:Y:S01]  /*7b80*/  MUFU.TANH R24, R34 ;  /* 0x0000002200187308 */ /* 0x000e620000002400 */
[----:B--2---:R-:W-:Y:S02]  /*7b90*/  FMNMX.FTZ R100, R100, R4, !PT ;  /* 0x0000000464647209 */ /* 0x004fe40007810000 */
[----:B----4-:R-:W-:Y:S03]  /*7ba0*/  FMNMX.FTZ R2, R252, R2, !PT ;  /* 0x00000002fc027209 */ /* 0x010fe60007810000 */
[C---:B------:R-:W-:Y:S02]  /*7bb0*/  FMUL.FTZ R160, R100.reuse, c[0x0][0x2d0] ;  /* 0x0000b40064a07a20 */ /* 0x040fe40000410000 */
[----:B------:R-:W-:Y:S02]  /*7bc0*/  FADD.FTZ R0, -R100, R0 ;  /* 0x0000000064007221 */ /* 0x000fe40000010100 */
[----:B------:R-:W2:Y:S01]  /*7bd0*/  MUFU.TANH R248, R35 ;  /* 0x0000002300f87308 */ /* 0x000ea20000002400 */
[--C-:B------:R-:W-:Y:S02]  /*7be0*/  FFMA.FTZ R4, R169, c[0x0][0x2d0], -R160.reuse ;  /* 0x0000b400a9047a23 */ /* 0x100fe400000108a0 */
[----:B------:R-:W-:Y:S01]  /*7bf0*/  FMUL.FTZ R0, R0, c[0x0][0x2d0] ;  /* 0x0000b40000007a20 */ /* 0x000fe20000410000 */
[----:B---3--:R-:W-:Y:S01]  /*7c00*/  FMNMX.FTZ R2, R25, R2, !PT ;  /* 0x0000000219027209 */ /* 0x008fe20007810000 */
[----:B------:R-:W-:Y:S05]  /*7c10*/  LDSM.16.MT88.4 R28, [R241+UR4+0x100] ;  /* 0x00010004f11c783b */ /* 0x000fea0008004200 */
[----:B------:R-:W3:Y:S01]  /*7c20*/  MUFU.TANH R194, R38 ;  /* 0x0000002600c27308 */ /* 0x000ee20000002400 */
[----:B-1----:R-:W-:Y:S09]  /*7c30*/  FMNMX.FTZ R2, R24, R2, !PT ;  /* 0x0000000218027209 */ /* 0x002ff20007810000 */
[----:B------:R-:W1:Y:S01]  /*7c40*/  MUFU.TANH R195, R39 ;  /* 0x0000002700c37308 */ /* 0x000e620000002400 */
[----:B--2---:R-:W-:Y:S09]  /*7c50*/  FMNMX.FTZ R2, R248, R2, !PT ;  /* 0x00000002f8027209 */ /* 0x004ff20007810000 */
[----:B------:R-:W2:Y:S01]  /*7c60*/  MUFU.TANH R247, R42 ;  /* 0x0000002a00f77308 */ /* 0x000ea20000002400 */
[----:B---3--:R-:W-:Y:S09]  /*7c70*/  FMNMX.FTZ R2, R194, R2, !PT ;  /* 0x00000002c2027209 */ /* 0x008ff20007810000 */
[----:B------:R3:W-:Y:S01]  /*7c80*/  MUFU.EX2 R249, R4 ;  /* 0x0000000400f97308 */ /* 0x0007e20000000800 */
[----:B-1----:R-:W-:Y:S09]  /*7c90*/  FMNMX.FTZ R2, R195, R2, !PT ;  /* 0x00000002c3027209 */ /* 0x002ff20007810000 */
[----:B------:R-:W1:Y:S01]  /*7ca0*/  MUFU.TANH R18, R43 ;  /* 0x0000002b00127308 */ /* 0x000e620000002400 */
[----:B--2---:R-:W-:Y:S09]  /*7cb0*/  FMNMX.FTZ R2, R247, R2, !PT ;  /* 0x00000002f7027209 */ /* 0x004ff20007810000 */
[----:B------:R-:W2:Y:S01]  /*7cc0*/  MUFU.TANH R204, R46 ;  /* 0x0000002e00cc7308 */ /* 0x000ea20000002400 */
[--C-:B---3--:R-:W-:Y:S09]  /*7cd0*/  FFMA.FTZ R4, R167, c[0x0][0x2d0], -R160.reuse ;  /* 0x0000b400a7047a23 */ /* 0x108ff200000108a0 */
[----:B------:R-:W3:Y:S01]  /*7ce0*/  MUFU.TANH R207, R47 ;  /* 0x0000002f00cf7308 */ /* 0x000ee20000002400 */
[----:B-1----:R-:W-:Y:S02]  /*7cf0*/  FMNMX.FTZ R2, R18, R2, !PT ;  /* 0x0000000212027209 */ /* 0x002fe40007810000 */
[----:B------:R-:W-:Y:S07]  /*7d00*/  MOV R167, R18 ;  /* 0x0000001200a77202 */ /* 0x000fee0000000f00 */
[----:B------:R-:W1:Y:S01]  /*7d10*/  MUFU.TANH R238, R50 ;  /* 0x0000003200ee7308 */ /* 0x000e620000002400 */
[----:B--2---:R-:W-:Y:S09]  /*7d20*/  FMNMX.FTZ R2, R204, R2, !PT ;  /* 0x00000002cc027209 */ /* 0x004ff20007810000 */
[----:B------:R-:W2:Y:S01]  /*7d30*/  MUFU.TANH R19, R51 ;  /* 0x0000003300137308 */ /* 0x000ea20000002400 */
[----:B---3--:R-:W-:Y:S01]  /*7d40*/  FMNMX.FTZ R2, R207, R2, !PT ;  /* 0x00000002cf027209 */ /* 0x008fe20007810000 */
[----:B------:R-:W-:Y:S08]  /*7d50*/  LDSM.16.MT88.4 R44, [R103+UR4+0x3100] ;  /* 0x00310004672c783b */ /* 0x000ff00008004200 */
[----:B------:R3:W-:Y:S01]  /*7d60*/  MUFU.EX2 R236, R4 ;  /* 0x0000000400ec7308 */ /* 0x0007e20000000800 */
[----:B-1----:R-:W-:Y:S04]  /*7d70*/  FMNMX.FTZ R2, R238, R2, !PT ;  /* 0x00000002ee027209 */ /* 0x002fe80007810000 */
[----:B--2---:R-:W-:Y:S02]  /*7d80*/  FMNMX.FTZ R2, R19, R2, !PT ;  /* 0x0000000213027209 */ /* 0x004fe40007810000 */
[----:B------:R-:W-:Y:S02]  /*7d90*/  MOV R169, R19 ;  /* 0x0000001300a97202 */ /* 0x000fe40000000f00 */
[----:B------:R-:W-:Y:S01]  /*7da0*/  MOV R51, R24 ;  /* 0x0000001800337202 */ /* 0x000fe20000000f00 */
[----:B------:R-:W1:Y:S01]  /*7db0*/  SHFL.BFLY PT, R3, R2, 0x2, 0x1f ;  /* 0x0c401f0002037f89 */ /* 0x000e6200000e0000 */
[--C-:B---3--:R-:W-:Y:S01]  /*7dc0*/  FFMA.FTZ R4, R166, c[0x0][0x2d0], -R160.reuse ;  /* 0x0000b400a6047a23 */ /* 0x108fe200000108a0 */
[----:B------:R-:W-:Y:S03]  /*7dd0*/  MOV R166, R17 ;  /* 0x0000001100a67202 */ /* 0x000fe60000000f00 */
[----:B------:R2:W-:Y:S01]  /*7de0*/  MUFU.EX2 R239, R4 ;  /* 0x0000000400ef7308 */ /* 0x0005e20000000800 */
[----:B-1----:R-:W-:Y:S05]  /*7df0*/  FMNMX.FTZ R2, R2, R3, !PT ;  /* 0x0000000302027209 */ /* 0x002fea0007810000 */
[----:B------:R-:W1:Y:S01]  /*7e00*/  SHFL.BFLY PT, R3, R2, 0x1, 0x1f ;  /* 0x0c201f0002037f89 */ /* 0x000e6200000e0000 */
[--C-:B--2---:R-:W-:Y:S01]  /*7e10*/  FFMA.FTZ R4, R102, c[0x0][0x2d0], -R160.reuse ;  /* 0x0000b40066047a23 */ /* 0x104fe200000108a0 */
[----:B------:R-:W-:Y:S03]  /*7e20*/  IADD3 R102, R103, UR4, RZ ;  /* 0x0000000467667c10 */ /* 0x000fe6000fffe0ff */
[----:B------:R2:W-:Y:S01]  /*7e30*/  MUFU.EX2 R20, R4 ;  /* 0x0000000400147308 */ /* 0x0005e20000000800 */
[----:B------:R-:W-:Y:S02]  /*7e40*/  IADD3 R102, R243, R102, RZ ;  /* 0x00000066f3667210 */ /* 0x000fe40007ffe0ff */
[----:B-1----:R-:W-:Y:S07]  /*7e50*/  FMNMX.FTZ R3, R2, R3, !PT ;  /* 0x0000000302037209 */ /* 0x002fee0007810000 */
[----:B------:R1:W3:Y:S01]  /*7e60*/  MUFU.EX2 R2, R0 ;  /* 0x0000000000027308 */ /* 0x0002e20000000800 */
[C---:B------:R-:W-:Y:S04]  /*7e70*/  FMUL.FTZ R161, R3.reuse, c[0x0][0x2d0] ;  /* 0x0000b40003a17a20 */ /* 0x040fe80000410000 */
[----:B--2---:R-:W-:Y:S01]  /*7e80*/  FFMA.FTZ R4, R170, c[0x0][0x2d0], -R161 ;  /* 0x0000b400aa047a23 */ /* 0x004fe200000108a1 */
[----:B------:R-:W-:Y:S04]  /*7e90*/  MOV R170, R16 ;  /* 0x0000001000aa7202 */ /* 0x000fe80000000f00 */
[----:B------:R2:W-:Y:S01]  /*7ea0*/  MUFU.EX2 R251, R4 ;  /* 0x0000000400fb7308 */ /* 0x0005e20000000800 */
[----:B-1----:R-:W-:Y:S01]  /*7eb0*/  FADD.FTZ R0, -R3, R101 ;  /* 0x0000006503007221 */ /* 0x002fe20000010100 */
[----:B------:R-:W-:Y:S01]  /*7ec0*/  IADD3 R101, R241, UR4, RZ ;  /* 0x00000004f1657c10 */ /* 0x000fe2000fffe0ff */
[----:B---3--:R-:W-:Y:S02]  /*7ed0*/  FMUL.FTZ R5, R2, R105 ;  /* 0x0000006902057220 */ /* 0x008fe40000410000 */
[----:B------:R-:W-:Y:S01]  /*7ee0*/  FMUL.FTZ R0, R0, c[0x0][0x2d0] ;  /* 0x0000b40000007a20 */ /* 0x000fe20000410000 */
[----:B------:R-:W-:Y:S01]  /*7ef0*/  IADD3 R101, R243, R101, RZ ;  /* 0x00000065f3657210 */ /* 0x000fe20007ffe0ff */
[C---:B------:R-:W-:Y:S02]  /*7f00*/  FMUL.FTZ R8, R2.reuse, R108 ;  /* 0x0000006c02087220 */ /* 0x040fe40000410000 */
[----:B------:R-:W-:Y:S02]  /*7f10*/  FMUL.FTZ R9, R2, R109 ;  /* 0x0000006d02097220 */ /* 0x000fe40000410000 */
[----:B------:R-:W1:Y:S01]  /*7f20*/  MUFU.EX2 R0, R0 ;  /* 0x0000000000007308 */ /* 0x000e620000000800 */
[--C-:B--2---:R-:W-:Y:S01]  /*7f30*/  FFMA.FTZ R4, R168, c[0x0][0x2d0], -R161.reuse ;  /* 0x0000b400a8047a23 */ /* 0x104fe200000108a1 */
[----:B------:R-:W-:Y:S01]  /*7f40*/  MOV R168, R252 ;  /* 0x000000fc00a87202 */ /* 0x000fe20000000f00 */
[C---:B------:R-:W-:Y:S01]  /*7f50*/  FMUL.FTZ R16, R2.reuse, R116 ;  /* 0x0000007402107220 */ /* 0x040fe20000410000 */
[----:B------:R-:W-:Y:S01]  /*7f60*/  LDSM.16.MT88.4 R36, [R101+0x100] ;  /* 0x000100006524783b */ /* 0x000fe20000004200 */
[C---:B------:R-:W-:Y:S02]  /*7f70*/  FMUL.FTZ R17, R2.reuse, R117 ;  /* 0x0000007502117220 */ /* 0x040fe40000410000 */
[C---:B------:R-:W-:Y:S02]  /*7f80*/  FMUL.FTZ R24, R2.reuse, R124 ;  /* 0x0000007c02187220 */ /* 0x040fe40000410000 */
[C---:B------:R-:W-:Y:S01]  /*7f90*/  FMUL.FTZ R32, R2.reuse, R132 ;  /* 0x0000008402207220 */ /* 0x040fe20000410000 */
[----:B------:R-:W2:Y:S01]  /*7fa0*/  MUFU.EX2 R250, R4 ;  /* 0x0000000400fa7308 */ /* 0x000ea20000000800 */
[C---:B------:R-:W-:Y:S02]  /*7fb0*/  FMUL.FTZ R33, R2.reuse, R133 ;  /* 0x0000008502217220 */ /* 0x040fe40000410000 */
        /* <DEDUP_REMOVED lines=10> */
[----:B------:R-:W-:Y:S01]  /*8060*/  FMUL.FTZ R53, R2, R53 ;  /* 0x0000003502357220 */ /* 0x000fe20000410000 */
[----:B------:R-:W-:Y:S01]  /*8070*/  MOV R148, R170 ;  /* 0x000000aa00947202 */ /* 0x000fe20000000f00 */
[C---:B-1----:R-:W-:Y:S01]  /*8080*/  FMUL.FTZ R6, R0.reuse, R106 ;  /* 0x0000006a00067220 */ /* 0x042fe20000410000 */
[----:B------:R-:W-:Y:S01]  /*8090*/  MOV R170, R205 ;  /* 0x000000cd00aa7202 */ /* 0x000fe20000000f00 */
[C---:B------:R-:W-:Y:S02]  /*80a0*/  FMUL.FTZ R7, R0.reuse, R107 ;  /* 0x0000006b00077220 */ /* 0x040fe40000410000 */
[C---:B------:R-:W-:Y:S02]  /*80b0*/  FMUL.FTZ R10, R0.reuse, R110 ;  /* 0x0000006e000a7220 */ /* 0x040fe40000410000 */
[C---:B------:R-:W-:Y:S02]  /*80c0*/  FMUL.FTZ R11, R0.reuse, R111 ;  /* 0x0000006f000b7220 */ /* 0x040fe40000410000 */
[----:B------:R-:W-:Y:S01]  /*80d0*/  FMUL.FTZ R18, R0, R118 ;  /* 0x0000007600127220 */ /* 0x000fe20000410000 */
[----:B--2---:R-:W-:Y:S01]  /*80e0*/  F2FP.BF16.PACK_AB R105, R250, R251 ;  /* 0x000000fbfa69723e */ /* 0x004fe200000010ff */
[--C-:B------:R-:W-:Y:S01]  /*80f0*/  FFMA.FTZ R4, R164, c[0x0][0x2d0], -R161.reuse ;  /* 0x0000b400a4047a23 */ /* 0x100fe200000108a1 */
[----:B------:R-:W-:Y:S01]  /*8100*/  MOV R164, R249 ;  /* 0x000000f900a47202 */ /* 0x000fe20000000f00 */
[C---:B------:R-:W-:Y:S01]  /*8110*/  FMUL.FTZ R19, R0.reuse, R119 ;  /* 0x0000007700137220 */ /* 0x040fe20000410000 */
[----:B------:R-:W-:Y:S01]  /*8120*/  LDSM.16.MT88.4 R108, [R102+0x3100] ;  /* 0x00310000666c783b */ /* 0x000fe20000004200 */
[----:B------:R1:W-:Y:S01]  /*8130*/  MUFU.EX2 R249, R4 ;  /* 0x0000000400f97308 */ /* 0x0003e20000000800 */
[C---:B------:R-:W-:Y:S02]  /*8140*/  FMUL.FTZ R26, R0.reuse, R126 ;  /* 0x0000007e001a7220 */ /* 0x040fe40000410000 */
[C---:B------:R-:W-:Y:S02]  /*8150*/  FMUL.FTZ R27, R0.reuse, R127 ;  /* 0x0000007f001b7220 */ /* 0x040fe40000410000 */
[C---:B------:R-:W-:Y:S02]  /*8160*/  FMUL.FTZ R34, R0.reuse, R134 ;  /* 0x0000008600227220 */ /* 0x040fe40000410000 */
[C---:B------:R-:W-:Y:S01]  /*8170*/  FMUL.FTZ R35, R0.reuse, R135 ;  /* 0x0000008700237220 */ /* 0x040fe20000410000 */
[----:B------:R-:W-:Y:S01]  /*8180*/  LDSM.16.MT88.4 R116, [R101+0x3100] ;  /* 0x003100006574783b */ /* 0x000fe20000004200 */
[C---:B------:R-:W-:Y:S01]  /*8190*/  FMUL.FTZ R42, R0.reuse, R142 ;  /* 0x0000008e002a7220 */ /* 0x040fe20000410000 */
[----:B------:R-:W-:Y:S01]  /*81a0*/  MOV R142, R247 ;  /* 0x000000f7008e7202 */ /* 0x000fe20000000f00 */
[C---:B------:R-:W-:Y:S01]  /*81b0*/  FMUL.FTZ R43, R0.reuse, R143 ;  /* 0x0000008f002b7220 */ /* 0x040fe20000410000 */
[----:B------:R-:W-:Y:S01]  /*81c0*/  MOV R143, R193 ;  /* 0x000000c1008f7202 */ /* 0x000fe20000000f00 */
[C---:B------:R-:W-:Y:S01]  /*81d0*/  FMUL.FTZ R50, R0.reuse, R150 ;  /* 0x0000009600327220 */ /* 0x040fe20000410000 */
[----:B------:R-:W-:Y:S01]  /*81e0*/  MOV R150, R51 ;  /* 0x0000003300967202 */ /* 0x000fe20000000f00 */
[C---:B------:R-:W-:Y:S01]  /*81f0*/  FMUL.FTZ R51, R0.reuse, R151 ;  /* 0x0000009700337220 */ /* 0x040fe20000410000 */
[----:B------:R-:W-:Y:S01]  /*8200*/  LDSM.16.MT88.4 R132, [R102+0x3900] ;  /* 0x003900006684783b */ /* 0x000fe20000004200 */
[C---:B------:R-:W-:Y:S02]  /*8210*/  FMUL.FTZ R54, R0.reuse, R54 ;  /* 0x0000003600367220 */ /* 0x040fe40000410000 */
[----:B------:R-:W-:Y:S02]  /*8220*/  FMUL.FTZ R55, R0, R55 ;  /* 0x0000003700377220 */ /* 0x000fe40000410000 */
[C---:B------:R-:W-:Y:S02]  /*8230*/  FMUL.FTZ R56, R2.reuse, R56 ;  /* 0x0000003802387220 */ /* 0x040fe40000410000 */
[----:B------:R-:W-:Y:S02]  /*8240*/  FMUL.FTZ R57, R2, R57 ;  /* 0x0000003902397220 */ /* 0x000fe40000410000 */
[--C-:B-1----:R-:W-:Y:S01]  /*8250*/  FFMA.FTZ R4, R165, c[0x0][0x2d0], -R161.reuse ;  /* 0x0000b400a5047a23 */ /* 0x102fe200000108a1 */
[----:B------:R-:W-:Y:S01]  /*8260*/  MOV R165, R20 ;  /* 0x0000001400a57202 */ /* 0x000fe20000000f00 */
[C---:B------:R-:W-:Y:S01]  /*8270*/  FMUL.FTZ R58, R0.reuse, R58 ;  /* 0x0000003a003a7220 */ /* 0x040fe20000410000 */
[----:B------:R-:W1:Y:S01]  /*8280*/  LDSM.16.MT88.4 R20, [R102+0x100] ;  /* 0x000100006614783b */ /* 0x000e620000004200 */
[----:B------:R-:W2:Y:S01]  /*8290*/  MUFU.EX2 R252, R4 ;  /* 0x0000000400fc7308 */ /* 0x000ea20000000800 */
[----:B------:R-:W-:Y:S01]  /*82a0*/  F2FP.BF16.PACK_AB R106, R165, R239 ;  /* 0x000000efa56a723e */ /* 0x000fe200000010ff */
[----:B------:R-:W-:Y:S02]  /*82b0*/  FMUL.FTZ R59, R0, R59 ;  /* 0x0000003b003b7220 */ /* 0x000fe40000410000 */
[C---:B------:R-:W-:Y:S02]  /*82c0*/  FMUL.FTZ R60, R2.reuse, R60 ;  /* 0x0000003c023c7220 */ /* 0x040fe40000410000 */
        /* <DEDUP_REMOVED lines=8> */
[----:B------:R-:W-:Y:S01]  /*8350*/  FMUL.FTZ R69, R2, R69 ;  /* 0x0000004502457220 */ /* 0x000fe20000410000 */
[----:B--2---:R-:W-:Y:S01]  /*8360*/  F2FP.BF16.PACK_AB R107, R252, R249 ;  /* 0x000000f9fc6b723e */ /* 0x004fe200000010ff */
[----:B------:R-:W-:Y:S01]  /*8370*/  FMUL.FTZ R4, R2, R104 ;  /* 0x0000006802047220 */ /* 0x000fe20000410000 */
[----:B------:R-:W-:Y:S01]  /*8380*/  F2FP.BF16.PACK_AB R104, R236, R164 ;  /* 0x000000a4ec68723e */ /* 0x000fe200000010ff */
[--C-:B------:R-:W-:Y:S02]  /*8390*/  FFMA.FTZ R124, R176, c[0x0][0x2d0], -R161.reuse ;  /* 0x0000b400b07c7a23 */ /* 0x100fe400000108a1 */
[C---:B------:R-:W-:Y:S02]  /*83a0*/  FMUL.FTZ R70, R0.reuse, R70 ;  /* 0x0000004600467220 */ /* 0x040fe40000410000 */
[----:B------:R-:W-:Y:S02]  /*83b0*/  FMUL.FTZ R71, R0, R71 ;  /* 0x0000004700477220 */ /* 0x000fe40000410000 */
[C---:B------:R-:W-:Y:S05]  /*83c0*/  HMMA.16816.F32.BF16 R4, R104.reuse, R12, R4 ;  /* 0x0000000c6804723c */ /* 0x040fea0000041804 */
[C---:B------:R-:W-:Y:S02]  /*83d0*/  FMUL.FTZ R72, R2.reuse, R72 ;  /* 0x0000004802487220 */ /* 0x040fe40000410000 */
[C---:B------:R-:W-:Y:S01]  /*83e0*/  FMUL.FTZ R12, R2.reuse, R112 ;  /* 0x00000070020c7220 */ /* 0x040fe20000410000 */
[C---:B------:R-:W-:Y:S04]  /*83f0*/  HMMA.16816.F32.BF16 R8, R104.reuse, R14, R8 ;  /* 0x0000000e6808723c */ /* 0x040fe80000041808 */
[C---:B------:R-:W-:Y:S02]  /*8400*/  FMUL.FTZ R13, R2.reuse, R113 ;  /* 0x00000071020d7220 */ /* 0x040fe40000410000 */
[----:B------:R-:W-:Y:S02]  /*8410*/  FMUL.FTZ R73, R2, R73 ;  /* 0x0000004902497220 */ /* 0x000fe40000410000 */
[C---:B------:R-:W-:Y:S04]  /*8420*/  FMUL.FTZ R14, R0.reuse, R114 ;  /* 0x00000072000e7220 */ /* 0x040fe80000410000 */
[C---:B------:R-:W-:Y:S02]  /*8430*/  FMUL.FTZ R15, R0.reuse, R115 ;  /* 0x00000073000f7220 */ /* 0x040fe40000410000 */
[----:B------:R-:W2:Y:S01]  /*8440*/  LDSM.16.MT88.4 R112, [R241+UR4+0x3100] ;  /* 0x00310004f170783b */ /* 0x000ea20008004200 */
[C---:B------:R-:W-:Y:S02]  /*8450*/  FMUL.FTZ R74, R0.reuse, R74 ;  /* 0x0000004a004a7220 */ /* 0x040fe40000410000 */
[----:B------:R-:W-:Y:S02]  /*8460*/  FMUL.FTZ R75, R0, R75 ;  /* 0x0000004b004b7220 */ /* 0x000fe40000410000 */
[C---:B-1----:R-:W-:Y:S03]  /*8470*/  HMMA.16816.F32.BF16 R12, R104.reuse, R20, R12 ;  /* 0x00000014680c723c */ /* 0x042fe6000004180c */
[C---:B------:R-:W-:Y:S02]  /*8480*/  FMUL.FTZ R76, R2.reuse, R76 ;  /* 0x0000004c024c7220 */ /* 0x040fe40000410000 */
[C---:B------:R-:W-:Y:S02]  /*8490*/  FMUL.FTZ R77, R2.reuse, R77 ;  /* 0x0000004d024d7220 */ /* 0x040fe40000410000 */
[C---:B------:R-:W-:Y:S01]  /*84a0*/  FMUL.FTZ R21, R2.reuse, R121 ;  /* 0x0000007902157220 */ /* 0x040fe20000410000 */
[C---:B------:R-:W-:Y:S04]  /*84b0*/  HMMA.16816.F32.BF16 R16, R104.reuse, R22, R16 ;  /* 0x000000166810723c */ /* 0x040fe80000041810 */
[C---:B------:R-:W-:Y:S01]  /*84c0*/  FMUL.FTZ R20, R2.reuse, R120 ;  /* 0x0000007802147220 */ /* 0x040fe20000410000 */
[----:B------:R-:W-:Y:S01]  /*84d0*/  MOV R120, R25 ;  /* 0x0000001900787202 */ /* 0x000fe20000000f00 */
[----:B------:R-:W-:Y:S02]  /*84e0*/  FMUL.FTZ R25, R2, R125 ;  /* 0x0000007d02197220 */ /* 0x000fe40000410000 */
[C---:B------:R-:W-:Y:S01]  /*84f0*/  FMUL.FTZ R22, R0.reuse, R122 ;  /* 0x0000007a00167220 */ /* 0x040fe20000410000 */
[----:B------:R-:W-:Y:S03]  /*8500*/  MOV R151, R120 ;  /* 0x0000007800977202 */ /* 0x000fe60000000f00 */
[C---:B------:R-:W-:Y:S02]  /*8510*/  FMUL.FTZ R23, R0.reuse, R123 ;  /* 0x0000007b00177220 */ /* 0x040fe40000410000 */
[----:B------:R-:W-:Y:S01]  /*8520*/  LDSM.16.MT88.4 R120, [R241+UR4+0x900] ;  /* 0x00090004f178783b */ /* 0x000fe20008004200 */
        /* <DEDUP_REMOVED lines=11> */
[----:B------:R-:W-:Y:S01]  /*85e0*/  LDSM.16.MT88.4 R128, [R103+UR4+0x3900] ;  /* 0x003900046780783b */ /* 0x000fe20008004200 */
[----:B------:R-:W-:Y:S02]  /*85f0*/  FMUL.FTZ R83, R0, R83 ;  /* 0x0000005300537220 */ /* 0x000fe40000410000 */
[C---:B------:R-:W-:Y:S02]  /*8600*/  FMUL.FTZ R84, R2.reuse, R84 ;  /* 0x0000005402547220 */ /* 0x040fe40000410000 */
[C---:B------:R-:W-:Y:S03]  /*8610*/  HMMA.16816.F32.BF16 R28, R104.reuse, R36, R28 ;  /* 0x00000024681c723c */ /* 0x040fe6000004181c */
[----:B------:R-:W-:Y:S02]  /*8620*/  FMUL.FTZ R85, R2, R85 ;  /* 0x0000005502557220 */ /* 0x000fe40000410000 */
[C---:B------:R-:W-:Y:S02]  /*8630*/  FMUL.FTZ R86, R0.reuse, R86 ;  /* 0x0000005600567220 */ /* 0x040fe40000410000 */
[----:B------:R-:W-:Y:S01]  /*8640*/  FMUL.FTZ R87, R0, R87 ;  /* 0x0000005700577220 */ /* 0x000fe20000410000 */
[C---:B------:R-:W-:Y:S04]  /*8650*/  HMMA.16816.F32.BF16 R32, R104.reuse, R38, R32 ;  /* 0x000000266820723c */ /* 0x040fe80000041820 */
[C---:B------:R-:W-:Y:S01]  /*8660*/  FMUL.FTZ R36, R2.reuse, R136 ;  /* 0x0000008802247220 */ /* 0x040fe20000410000 */
[----:B------:R-:W-:Y:S01]  /*8670*/  MOV R136, R239 ;  /* 0x000000ef00887202 */ /* 0x000fe20000000f00 */
[----:B------:R-:W-:Y:S01]  /*8680*/  FMUL.FTZ R37, R2, R137 ;  /* 0x0000008902257220 */ /* 0x000fe20000410000 */
[----:B------:R-:W-:Y:S01]  /*8690*/  MOV R137, R236 ;  /* 0x000000ec00897202 */ /* 0x000fe20000000f00 */
[C---:B------:R-:W-:Y:S01]  /*86a0*/  FMUL.FTZ R38, R0.reuse, R138 ;  /* 0x0000008a00267220 */ /* 0x040fe20000410000 */
[----:B------:R-:W-:Y:S01]  /*86b0*/  MOV R138, R237 ;  /* 0x000000ed008a7202 */ /* 0x000fe20000000f00 */
[----:B------:R1:W-:Y:S02]  /*86c0*/  MUFU.EX2 R236, R124 ;  /* 0x0000007c00ec7308 */ /* 0x0003e40000000800 */
[----:B------:R-:W-:Y:S01]  /*86d0*/  FMUL.FTZ R39, R0, R139 ;  /* 0x0000008b00277220 */ /* 0x000fe20000410000 */
[----:B------:R-:W-:Y:S01]  /*86e0*/  MOV R139, R169 ;  /* 0x000000a9008b7202 */ /* 0x000fe20000000f00 */
[C---:B------:R-:W-:Y:S01]  /*86f0*/  FMUL.FTZ R88, R2.reuse, R88 ;  /* 0x0000005802587220 */ /* 0x040fe20000410000 */
[----:B------:R-:W-:Y:S01]  /*8700*/  MOV R169, R204 ;  /* 0x000000cc00a97202 */ /* 0x000fe20000000f00 */
[----:B------:R-:W-:Y:S02]  /*8710*/  FMUL.FTZ R89, R2, R89 ;  /* 0x0000005902597220 */ /* 0x000fe40000410000 */
[C---:B------:R-:W-:Y:S01]  /*8720*/  FMUL.FTZ R90, R0.reuse, R90 ;  /* 0x0000005a005a7220 */ /* 0x040fe20000410000 */
[C---:B------:R-:W-:Y:S03]  /*8730*/  HMMA.16816.F32.BF16 R36, R104.reuse, R44, R36 ;  /* 0x0000002c6824723c */ /* 0x040fe60000041824 */
[----:B------:R-:W-:Y:S02]  /*8740*/  FMUL.FTZ R91, R0, R91 ;  /* 0x0000005b005b7220 */ /* 0x000fe40000410000 */
[C---:B------:R-:W-:Y:S02]  /*8750*/  FMUL.FTZ R92, R2.reuse, R92 ;  /* 0x0000005c025c7220 */ /* 0x040fe40000410000 */
[C---:B------:R-:W-:Y:S01]  /*8760*/  FMUL.FTZ R44, R2.reuse, R144 ;  /* 0x00000090022c7220 */ /* 0x040fe20000410000 */
[C---:B------:R-:W-:Y:S04]  /*8770*/  HMMA.16816.F32.BF16 R40, R104.reuse, R46, R40 ;  /* 0x0000002e6828723c */ /* 0x040fe80000041828 */
[C---:B------:R-:W-:Y:S01]  /*8780*/  FMUL.FTZ R45, R2.reuse, R145 ;  /* 0x00000091022d7220 */ /* 0x040fe20000410000 */
[----:B------:R-:W-:Y:S01]  /*8790*/  MOV R144, R192 ;  /* 0x000000c000907202 */ /* 0x000fe20000000f00 */
[----:B------:R-:W-:Y:S01]  /*87a0*/  FMUL.FTZ R93, R2, R93 ;  /* 0x0000005d025d7220 */ /* 0x000fe20000410000 */
[----:B-1----:R-:W-:Y:S01]  /*87b0*/  LDSM.16.MT88.4 R124, [R101+0x900] ;  /* 0x00090000657c783b */ /* 0x002fe20000004200 */
[C---:B------:R-:W-:Y:S01]  /*87c0*/  FMUL.FTZ R46, R0.reuse, R146 ;  /* 0x00000092002e7220 */ /* 0x040fe20000410000 */
[----:B------:R-:W-:Y:S03]  /*87d0*/  MOV R146, R194 ;  /* 0x000000c200927202 */ /* 0x000fe60000000f00 */
[C---:B------:R-:W-:Y:S01]  /*87e0*/  FMUL.FTZ R47, R0.reuse, R147 ;  /* 0x00000093002f7220 */ /* 0x040fe20000410000 */
        /* <DEDUP_REMOVED lines=8> */
[----:B------:R-:W-:Y:S01]  /*8870*/  FMUL.FTZ R99, R0, R99 ;  /* 0x0000006300637220 */ /* 0x000fe20000410000 */
[C---:B------:R-:W-:Y:S01]  /*8880*/  HMMA.16816.F32.BF16 R48, R104.reuse, R110, R48 ;  /* 0x0000006e6830723c */ /* 0x040fe20000041830 */
[----:B------:R-:W1:Y:S07]  /*8890*/  LDSM.16.MT88.4 R108, [R103+UR4+0x6100] ;  /* 0x00610004676c783b */ /* 0x000e6e0008004200 */
[C---:B--2---:R-:W-:Y:S08]  /*88a0*/  HMMA.16816.F32.BF16 R52, R104.reuse, R112, R52 ;  /* 0x000000706834723c */ /* 0x044ff00000041834 */
[C---:B------:R-:W-:Y:S01]  /*88b0*/  HMMA.16816.F32.BF16 R56, R104.reuse, R114, R56 ;  /* 0x000000726838723c */ /* 0x040fe20000041838 */
[----:B------:R-:W2:Y:S07]  /*88c0*/  LDSM.16.MT88.4 R112, [R102+0x6100] ;  /* 0x006100006670783b */ /* 0x000eae0000004200 */
[C---:B------:R-:W-:Y:S07]  /*88d0*/  HMMA.16816.F32.BF16 R60, R104.reuse, R116, R60 ;  /* 0x00000074683c723c */ /* 0x040fee000004183c */
[--C-:B------:R-:W-:Y:S01]  /*88e0*/  FFMA.FTZ R116, R162, c[0x0][0x2d0], -R160.reuse ;  /* 0x0000b400a2747a23 */ /* 0x100fe200000108a0 */
[C---:B------:R-:W-:Y:S03]  /*88f0*/  HMMA.16816.F32.BF16 R64, R104.reuse, R118, R64 ;  /* 0x000000766840723c */ /* 0x040fe60000041840 */
[----:B------:R3:W-:Y:S01]  /*8900*/  MUFU.EX2 R248, R116 ;  /* 0x0000007400f87308 */ /* 0x0007e20000000800 */
[----:B------:R-:W-:Y:S02]  /*8910*/  MOV R162, R168 ;  /* 0x000000a800a27202 */ /* 0x000fe40000000f00 */
[----:B------:R-:W-:Y:S02]  /*8920*/  MOV R168, R207 ;  /* 0x000000cf00a87202 */ /* 0x000fe40000000f00 */
[C---:B-1----:R-:W-:Y:S07]  /*8930*/  HMMA.16816.F32.BF16 R68, R104.reuse, R108, R68 ;  /* 0x0000006c6844723c */ /* 0x042fee0000041844 */
[--C-:B------:R-:W-:Y:S01]  /*8940*/  FFMA.FTZ R108, R171, c[0x0][0x2d0], -R160.reuse ;  /* 0x0000b400ab6c7a23 */ /* 0x100fe200000108a0 */
[C---:B------:R-:W-:Y:S03]  /*8950*/  HMMA.16816.F32.BF16 R72, R104.reuse, R110, R72 ;  /* 0x0000006e6848723c */ /* 0x040fe60000041848 */
[----:B------:R1:W-:Y:S05]  /*8960*/  MUFU.EX2 R246, R108 ;  /* 0x0000006c00f67308 */ /* 0x0003ea0000000800 */
[C---:B--2---:R-:W-:Y:S04]  /*8970*/  HMMA.16816.F32.BF16 R76, R104.reuse, R112, R76 ;  /* 0x00000070684c723c */ /* 0x044fe8000004184c */
[--C-:B---3--:R-:W-:Y:S01]  /*8980*/  FFMA.FTZ R116, R163, c[0x0][0x2d0], -R160.reuse ;  /* 0x0000b400a3747a23 */ /* 0x108fe200000108a0 */
[----:B------:R-:W-:Y:S02]  /*8990*/  MOV R163, R245 ;  /* 0x000000f500a37202 */ /* 0x000fe40000000f00 */
[--C-:B------:R-:W-:Y:S01]  /*89a0*/  FFMA.FTZ R112, R173, c[0x0][0x2d0], -R161.reuse ;  /* 0x0000b400ad707a23 */ /* 0x100fe200000108a1 */
[C---:B------:R-:W-:Y:S01]  /*89b0*/  HMMA.16816.F32.BF16 R80, R104.reuse, R114, R80 ;  /* 0x000000726850723c */ /* 0x040fe20000041850 */
[----:B------:R2:W3:Y:S10]  /*89c0*/  MUFU.EX2 R247, R116 ;  /* 0x0000007400f77308 */ /* 0x0004f40000000800 */
[----:B------:R4:W-:Y:S01]  /*89d0*/  MUFU.EX2 R239, R112 ;  /* 0x0000007000ef7308 */ /* 0x0009e20000000800 */
[--C-:B-1----:R-:W-:Y:S09]  /*89e0*/  FFMA.FTZ R108, R172, c[0x0][0x2d0], -R160.reuse ;  /* 0x0000b400ac6c7a23 */ /* 0x102ff200000108a0 */
[----:B------:R1:W5:Y:S01]  /*89f0*/  MUFU.EX2 R245, R108 ;  /* 0x0000006c00f57308 */ /* 0x0003620000000800 */
[----:B--2---:R-:W2:Y:S01]  /*8a00*/  LDSM.16.MT88.4 R116, [R241+UR4+0x6100] ;  /* 0x00610004f174783b */ /* 0x004ea20008004200 */
[--C-:B----4-:R-:W-:Y:S08]  /*8a10*/  FFMA.FTZ R112, R175, c[0x0][0x2d0], -R161.reuse ;  /* 0x0000b400af707a23 */ /* 0x110ff000000108a1 */
[----:B------:R4:W2:Y:S01]  /*8a20*/  MUFU.EX2 R238, R112 ;  /* 0x0000007000ee7308 */ /* 0x0008a20000000800 */
[----:B-1----:R-:W1:Y:S08]  /*8a30*/  LDSM.16.MT88.4 R108, [R101+0x6100] ;  /* 0x00610000656c783b */ /* 0x002e700000004200 */
[----:B----4-:R-:W4:Y:S01]  /*8a40*/  LDSM.16.MT88.4 R112, [R103+UR4+0x900] ;  /* 0x000900046770783b */ /* 0x010f220008004200 */
[C---:B--2---:R-:W-:Y:S07]  /*8a50*/  HMMA.16816.F32.BF16 R84, R104.reuse, R116, R84 ;  /* 0x000000746854723c */ /* 0x044fee0000041854 */
[--C-:B------:R-:W-:Y:S01]  /*8a60*/  FFMA.FTZ R116, R174, c[0x0][0x2d0], -R161.reuse ;  /* 0x0000b400ae747a23 */ /* 0x100fe200000108a1 */
[C---:B------:R-:W-:Y:S03]  /*8a70*/  HMMA.16816.F32.BF16 R88, R104.reuse, R118, R88 ;  /* 0x000000766858723c */ /* 0x040fe60000041858 */
[----:B------:R2:W2:Y:S05]  /*8a80*/  MUFU.EX2 R237, R116 ;  /* 0x0000007400ed7308 */ /* 0x0004aa0000000800 */
[C---:B-1----:R-:W-:Y:S08]  /*8a90*/  HMMA.16816.F32.BF16 R92, R104.reuse, R108, R92 ;  /* 0x0000006c685c723c */ /* 0x042ff0000004185c */
[----:B------:R-:W-:Y:S01]  /*8aa0*/  HMMA.16816.F32.BF16 R96, R104, R110, R96 ;  /* 0x0000006e6860723c */ /* 0x000fe20000041860 */
[----:B------:R-:W-:Y:S06]  /*8ab0*/  LDSM.16.MT88.4 R108, [R241+UR4+0x3900] ;  /* 0x00390004f16c783b */ /* 0x000fec0008004200 */
[----:B---3--:R-:W-:Y:S02]  /*8ac0*/  F2FP.BF16.PACK_AB R104, R247, R248 ;  /* 0x000000f8f768723e */ /* 0x008fe400000010ff */
[----:B--2---:R-:W1:Y:S03]  /*8ad0*/  LDSM.16.MT88.4 R116, [R102+0x900] ;  /* 0x000900006674783b */ /* 0x004e660000004200 */
[----:B-----5:R-:W-:Y:S02]  /*8ae0*/  F2FP.BF16.PACK_AB R106, R245, R246 ;  /* 0x000000f6f56a723e */ /* 0x020fe400000010ff */
[----:B------:R-:W-:Y:S02]  /*8af0*/  F2FP.BF16.PACK_AB R105, R238, R239 ;  /* 0x000000efee69723e */ /* 0x000fe400000010ff */
[----:B------:R-:W-:Y:S07]  /*8b00*/  F2FP.BF16.PACK_AB R107, R236, R237 ;  /* 0x000000edec6b723e */ /* 0x000fee00000010ff */
[C---:B----4-:R-:W-:Y:S08]  /*8b10*/  HMMA.16816.F32.BF16 R4, R104.reuse, R112, R4 ;  /* 0x000000706804723c */ /* 0x050ff00000041804 */
[C---:B------:R-:W-:Y:S01]  /*8b20*/  HMMA.16816.F32.BF16 R8, R104.reuse, R114, R8 ;  /* 0x000000726808723c */ /* 0x040fe20000041808 */
[----:B------:R-:W2:Y:S07]  /*8b30*/  LDSM.16.MT88.4 R112, [R101+0x3900] ;  /* 0x003900006570783b */ /* 0x000eae0000004200 */
[C---:B-1----:R-:W-:Y:S08]  /*8b40*/  HMMA.16816.F32.BF16 R12, R104.reuse, R116, R12 ;  /* 0x00000074680c723c */ /* 0x042ff0000004180c */
[C---:B------:R-:W-:Y:S01]  /*8b50*/  HMMA.16816.F32.BF16 R16, R104.reuse, R118, R16 ;  /* 0x000000766810723c */ /* 0x040fe20000041810 */
[----:B------:R-:W1:Y:S07]  /*8b60*/  LDSM.16.MT88.4 R116, [R103+UR4+0x6900] ;  /* 0x006900046774783b */ /* 0x000e6e0008004200 */
[C---:B------:R-:W-:Y:S07]  /*8b70*/  HMMA.16816.F32.BF16 R20, R104.reuse, R120, R20 ;  /* 0x000000786814723c */ /* 0x040fee0000041814 */
[--C-:B------:R-:W-:Y:S01]  /*8b80*/  FFMA.FTZ R120, R177, c[0x0][0x2d0], -R160.reuse ;  /* 0x0000b400b1787a23 */ /* 0x100fe200000108a0 */
[C---:B------:R-:W-:Y:S03]  /*8b90*/  HMMA.16816.F32.BF16 R24, R104.reuse, R122, R24 ;  /* 0x0000007a6818723c */ /* 0x040fe60000041818 */
[----:B------:R3:W-:Y:S05]  /*8ba0*/  MUFU.EX2 R207, R120 ;  /* 0x0000007800cf7308 */ /* 0x0007ea0000000800 */
[C---:B------:R-:W-:Y:S07]  /*8bb0*/  HMMA.16816.F32.BF16 R28, R104.reuse, R124, R28 ;  /* 0x0000007c681c723c */ /* 0x040fee000004181c */
[--C-:B------:R-:W-:Y:S01]  /*8bc0*/  FFMA.FTZ R124, R182, c[0x0][0x2d0], -R161.reuse ;  /* 0x0000b400b67c7a23 */ /* 0x100fe200000108a1 */
[C---:B------:R-:W-:Y:S03]  /*8bd0*/  HMMA.16816.F32.BF16 R32, R104.reuse, R126, R32 ;  /* 0x0000007e6820723c */ /* 0x040fe60000041820 */
[----:B------:R4:W-:Y:S05]  /*8be0*/  MUFU.EX2 R195, R124 ;  /* 0x0000007c00c37308 */ /* 0x0009ea0000000800 */
[C---:B------:R-:W-:Y:S01]  /*8bf0*/  HMMA.16816.F32.BF16 R36, R104.reuse, R128, R36 ;  /* 0x000000806824723c */ /* 0x040fe20000041824 */
[----:B---3--:R-:W3:Y:S07]  /*8c00*/  LDSM.16.MT88.4 R120, [R102+0x6900] ;  /* 0x006900006678783b */ /* 0x008eee0000004200 */
[C---:B------:R-:W-:Y:S01]  /*8c10*/  HMMA.16816.F32.BF16 R40, R104.reuse, R130, R40 ;  /* 0x000000826828723c */ /* 0x040fe20000041828 */
[----:B------:R-:W-:Y:S07]  /*8c20*/  LDSM.16.MT88.4 R128, [R103+UR4+0x4100] ;  /* 0x004100046780783b */ /* 0x000fee0008004200 */
[C---:B------:R-:W-:Y:S01]  /*8c30*/  HMMA.16816.F32.BF16 R44, R104.reuse, R132, R44 ;  /* 0x00000084682c723c */ /* 0x040fe2000004182c */
[----:B----4-:R-:W-:Y:S07]  /*8c40*/  LDSM.16.MT88.4 R124, [R241+UR4+0x1100] ;  /* 0x00110004f17c783b */ /* 0x010fee0008004200 */
[C---:B------:R-:W-:Y:S01]  /*8c50*/  HMMA.16816.F32.BF16 R48, R104.reuse, R134, R48 ;  /* 0x000000866830723c */ /* 0x040fe20000041830 */
[----:B------:R-:W-:Y:S07]  /*8c60*/  LDSM.16.MT88.4 R132, [R102+0x4100] ;  /* 0x004100006684783b */ /* 0x000fee0000004200 */
[C---:B------:R-:W-:Y:S07]  /*8c70*/  HMMA.16816.F32.BF16 R52, R104.reuse, R108, R52 ;  /* 0x0000006c6834723c */ /* 0x040fee0000041834 */
[--C-:B------:R-:W-:Y:S01]  /*8c80*/  FFMA.FTZ R108, R179, c[0x0][0x2d0], -R160.reuse ;  /* 0x0000b400b36c7a23 */ /* 0x100fe200000108a0 */
[C---:B------:R-:W-:Y:S03]  /*8c90*/  HMMA.16816.F32.BF16 R56, R104.reuse, R110, R56 ;  /* 0x0000006e6838723c */ /* 0x040fe60000041838 */
[----:B------:R4:W5:Y:S05]  /*8ca0*/  MUFU.EX2 R206, R108 ;  /* 0x0000006c00ce7308 */ /* 0x00096a0000000800 */
[C---:B--2---:R-:W-:Y:S07]  /*8cb0*/  HMMA.16816.F32.BF16 R60, R104.reuse, R112, R60 ;  /* 0x00000070683c723c */ /* 0x044fee000004183c */
[--C-:B------:R-:W-:Y:S01]  /*8cc0*/  FFMA.FTZ R112, R180, c[0x0][0x2d0], -R160.reuse ;  /* 0x0000b400b4707a23 */ /* 0x100fe200000108a0 */
[C---:B------:R-:W-:Y:S03]  /*8cd0*/  HMMA.16816.F32.BF16 R64, R104.reuse, R114, R64 ;  /* 0x000000726840723c */ /* 0x040fe60000041840 */
[----:B------:R2:W-:Y:S05]  /*8ce0*/  MUFU.EX2 R204, R112 ;  /* 0x0000007000cc7308 */ /* 0x0005ea0000000800 */
[C---:B-1----:R-:W-:Y:S04]  /*8cf0*/  HMMA.16816.F32.BF16 R68, R104.reuse, R116, R68 ;  /* 0x000000746844723c */ /* 0x042fe80000041844 */
[--C-:B----4-:R-:W-:Y:S03]  /*8d00*/  FFMA.FTZ R108, R178, c[0x0][0x2d0], -R160.reuse ;  /* 0x0000b400b26c7a23 */ /* 0x110fe600000108a0 */
[--C-:B------:R-:W-:Y:S01]  /*8d10*/  FFMA.FTZ R116, R183, c[0x0][0x2d0], -R161.reuse ;  /* 0x0000b400b7747a23 */ /* 0x100fe200000108a1 */
[C---:B------:R-:W-:Y:S01]  /*8d20*/  HMMA.16816.F32.BF16 R72, R104.reuse, R118, R72 ;  /* 0x000000766848723c */ /* 0x040fe20000041848 */
[----:B------:R1:W4:Y:S07]  /*8d30*/  MUFU.EX2 R205, R108 ;  /* 0x0000006c00cd7308 */ /* 0x00032e0000000800 */
[C---:B---3--:R-:W-:Y:S03]  /*8d40*/  HMMA.16816.F32.BF16 R76, R104.reuse, R120, R76 ;  /* 0x00000078684c723c */ /* 0x048fe6000004184c */
[----:B------:R3:W3:Y:S01]  /*8d50*/  MUFU.EX2 R194, R116 ;  /* 0x0000007400c27308 */ /* 0x0006e20000000800 */
[----:B--2---:R-:W-:Y:S03]  /*8d60*/  LDSM.16.MT88.4 R112, [R101+0x6900] ;  /* 0x006900006570783b */ /* 0x004fe60000004200 */
[--C-:B------:R-:W-:Y:S01]  /*8d70*/  FFMA.FTZ R120, R188, c[0x0][0x2d0], -R161.reuse ;  /* 0x0000b400bc787a23 */ /* 0x100fe200000108a1 */
[C---:B------:R-:W-:Y:S05]  /*8d80*/  HMMA.16816.F32.BF16 R80, R104.reuse, R122, R80 ;  /* 0x0000007a6850723c */ /* 0x040fea0000041850 */
[----:B------:R2:W-:Y:S01]  /*8d90*/  MUFU.EX2 R193, R120 ;  /* 0x0000007800c17308 */ /* 0x0005e20000000800 */
[----:B-1----:R-:W1:Y:S01]  /*8da0*/  LDSM.16.MT88.4 R108, [R241+UR4+0x6900] ;  /* 0x00690004f16c783b */ /* 0x002e620008004200 */
[--C-:B---3--:R-:W-:Y:S08]  /*8db0*/  FFMA.FTZ R116, R181, c[0x0][0x2d0], -R161.reuse ;  /* 0x0000b400b5747a23 */ /* 0x108ff000000108a1 */
[----:B------:R3:W1:Y:S01]  /*8dc0*/  MUFU.EX2 R192, R116 ;  /* 0x0000007400c07308 */ /* 0x0006620000000800 */
[----:B--2---:R-:W-:Y:S08]  /*8dd0*/  LDSM.16.MT88.4 R120, [R102+0x1100] ;  /* 0x001100006678783b */ /* 0x004ff00000004200 */
[----:B---3--:R-:W2:Y:S01]  /*8de0*/  LDSM.16.MT88.4 R116, [R103+UR4+0x1100] ;  /* 0x001100046774783b */ /* 0x008ea20008004200 */
[C---:B-1----:R-:W-:Y:S08]  /*8df0*/  HMMA.16816.F32.BF16 R84, R104.reuse, R108, R84 ;  /* 0x0000006c6854723c */ /* 0x042ff00000041854 */
[C---:B------:R-:W-:Y:S01]  /*8e00*/  HMMA.16816.F32.BF16 R88, R104.reuse, R110, R88 ;  /* 0x0000006e6858723c */ /* 0x040fe20000041858 */
[----:B------:R-:W1:Y:S07]  /*8e10*/  LDSM.16.MT88.4 R108, [R101+0x1100] ;  /* 0x00110000656c783b */ /* 0x000e6e0000004200 */
[C---:B------:R-:W-:Y:S08]  /*8e20*/  HMMA.16816.F32.BF16 R92, R104.reuse, R112, R92 ;  /* 0x00000070685c723c */ /* 0x040ff0000004185c */
[----:B------:R-:W-:Y:S01]  /*8e30*/  HMMA.16816.F32.BF16 R96, R104, R114, R96 ;  /* 0x000000726860723c */ /* 0x000fe20000041860 */
[----:B------:R-:W3:Y:S06]  /*8e40*/  LDSM.16.MT88.4 R112, [R241+UR4+0x4100] ;  /* 0x00410004f170783b */ /* 0x000eec0008004200 */
[----:B-----5:R-:W-:Y:S02]  /*8e50*/  F2FP.BF16.PACK_AB R104, R206, R207 ;  /* 0x000000cfce68723e */ /* 0x020fe400000010ff */
[----:B----4-:R-:W-:Y:S03]  /*8e60*/  F2FP.BF16.PACK_AB R106, R204, R205 ;  /* 0x000000cdcc6a723e */ /* 0x010fe600000010ff */
[----:B------:R-:W-:Y:S02]  /*8e70*/  F2FP.BF16.PACK_AB R105, R194, R195 ;  /* 0x000000c3c269723e */ /* 0x000fe400000010ff */
[----:B------:R-:W-:Y:S07]  /*8e80*/  F2FP.BF16.PACK_AB R107, R193, R192 ;  /* 0x000000c0c16b723e */ /* 0x000fee00000010ff */
[C---:B--2---:R-:W-:Y:S08]  /*8e90*/  HMMA.16816.F32.BF16 R4, R104.reuse, R116, R4 ;  /* 0x000000746804723c */ /* 0x044ff00000041804 */
[C---:B------:R-:W-:Y:S01]  /*8ea0*/  HMMA.16816.F32.BF16 R8, R104.reuse, R118, R8 ;  /* 0x000000766808723c */ /* 0x040fe20000041808 */
[----:B------:R-:W2:Y:S07]  /*8eb0*/  LDSM.16.MT88.4 R116, [R101+0x4100] ;  /* 0x004100006574783b */ /* 0x000eae0000004200 */
[C---:B------:R-:W-:Y:S08]  /*8ec0*/  HMMA.16816.F32.BF16 R12, R104.reuse, R120, R12 ;  /* 0x00000078680c723c */ /* 0x040ff0000004180c */
[C---:B------:R-:W-:Y:S01]  /*8ed0*/  HMMA.16816.F32.BF16 R16, R104.reuse, R122, R16 ;  /* 0x0000007a6810723c */ /* 0x040fe20000041810 */
[----:B------:R-:W4:Y:S07]  /*8ee0*/  LDSM.16.MT88.4 R120, [R103+UR4+0x7100] ;  /* 0x007100046778783b */ /* 0x000f2e0008004200 */
[C---:B------:R-:W-:Y:S07]  /*8ef0*/  HMMA.16816.F32.BF16 R20, R104.reuse, R124, R20 ;  /* 0x0000007c6814723c */ /* 0x040fee0000041814 */
[--C-:B------:R-:W-:Y:S01]  /*8f00*/  FFMA.FTZ R124, R149, c[0x0][0x2d0], -R161.reuse ;  /* 0x0000b400957c7a23 */ /* 0x100fe200000108a1 */
[C---:B------:R-:W-:Y:S03]  /*8f10*/  HMMA.16816.F32.BF16 R24, R104.reuse, R126, R24 ;  /* 0x0000007e6818723c */ /* 0x040fe60000041818 */
[----:B------:R5:W-:Y:S05]  /*8f20*/  MUFU.EX2 R181, R124 ;  /* 0x0000007c00b57308 */ /* 0x000bea0000000800 */
[C---:B-1----:R-:W-:Y:S08]  /*8f30*/  HMMA.16816.F32.BF16 R28, R104.reuse, R108, R28 ;  /* 0x0000006c681c723c */ /* 0x042ff0000004181c */
[C---:B------:R-:W-:Y:S01]  /*8f40*/  HMMA.16816.F32.BF16 R32, R104.reuse, R110, R32 ;  /* 0x0000006e6820723c */ /* 0x040fe20000041820 */
[----:B------:R-:W1:Y:S07]  /*8f50*/  LDSM.16.MT88.4 R108, [R102+0x7100] ;  /* 0x00710000666c783b */ /* 0x000e6e0000004200 */
[C---:B------:R-:W-:Y:S01]  /*8f60*/  HMMA.16816.F32.BF16 R36, R104.reuse, R128, R36 ;  /* 0x000000806824723c */ /* 0x040fe20000041824 */
[----:B-----5:R-:W-:Y:S07]  /*8f70*/  LDSM.16.MT88.4 R124, [R241+UR4+0x1900] ;  /* 0x00190004f17c783b */ /* 0x020fee0008004200 */
[C---:B------:R-:W-:Y:S01]  /*8f80*/  HMMA.16816.F32.BF16 R40, R104.reuse, R130, R40 ;  /* 0x000000826828723c */ /* 0x040fe20000041828 */
[----:B------:R-:W-:Y:S07]  /*8f90*/  LDSM.16.MT88.4 R128, [R101+0x1900] ;  /* 0x001900006580783b */ /* 0x000fee0000004200 */
[C---:B------:R-:W-:Y:S08]  /*8fa0*/  HMMA.16816.F32.BF16 R44, R104.reuse, R132, R44 ;  /* 0x00000084682c723c */ /* 0x040ff0000004182c */
[C---:B------:R-:W-:Y:S01]  /*8fb0*/  HMMA.16816.F32.BF16 R48, R104.reuse, R134, R48 ;  /* 0x000000866830723c */ /* 0x040fe20000041830 */
[----:B------:R-:W-:Y:S07]  /*8fc0*/  LDSM.16.MT88.4 R132, [R103+UR4+0x4900] ;  /* 0x004900046784783b */ /* 0x000fee0008004200 */
[C---:B---3--:R-:W-:Y:S07]  /*8fd0*/  HMMA.16816.F32.BF16 R52, R104.reuse, R112, R52 ;  /* 0x000000706834723c */ /* 0x048fee0000041834 */
[--C-:B------:R-:W-:Y:S01]  /*8fe0*/  FFMA.FTZ R112, R189, c[0x0][0x2d0], -R160.reuse ;  /* 0x0000b400bd707a23 */ /* 0x100fe200000108a0 */
[C---:B------:R-:W-:Y:S03]  /*8ff0*/  HMMA.16816.F32.BF16 R56, R104.reuse, R114, R56 ;  /* 0x000000726838723c */ /* 0x040fe60000041838 */
[----:B------:R3:W-:Y:S05]  /*9000*/  MUFU.EX2 R188, R112 ;  /* 0x0000007000bc7308 */ /* 0x0007ea0000000800 */
[C---:B--2---:R-:W-:Y:S07]  /*9010*/  HMMA.16816.F32.BF16 R60, R104.reuse, R116, R60 ;  /* 0x00000074683c723c */ /* 0x044fee000004183c */
[--C-:B------:R-:W-:Y:S01]  /*9020*/  FFMA.FTZ R116, R190, c[0x0][0x2d0], -R160.reuse ;  /* 0x0000b400be747a23 */ /* 0x100fe200000108a0 */
[C---:B------:R-:W-:Y:S03]  /*9030*/  HMMA.16816.F32.BF16 R64, R104.reuse, R118, R64 ;  /* 0x000000766840723c */ /* 0x040fe60000041840 */
[----:B------:R2:W-:Y:S05]  /*9040*/  MUFU.EX2 R190, R116 ;  /* 0x0000007400be7308 */ /* 0x0005ea0000000800 */
[C---:B----4-:R-:W-:Y:S04]  /*9050*/  HMMA.16816.F32.BF16 R68, R104.reuse, R120, R68 ;  /* 0x000000786844723c */ /* 0x050fe80000041844 */
[--C-:B---3--:R-:W-:Y:S03]  /*9060*/  FFMA.FTZ R112, R191, c[0x0][0x2d0], -R160.reuse ;  /* 0x0000b400bf707a23 */ /* 0x108fe600000108a0 */
[--C-:B------:R-:W-:Y:S01]  /*9070*/  FFMA.FTZ R120, R151, c[0x0][0x2d0], -R161.reuse ;  /* 0x0000b40097787a23 */ /* 0x100fe200000108a1 */
[C---:B------:R-:W-:Y:S01]  /*9080*/  HMMA.16816.F32.BF16 R72, R104.reuse, R122, R72 ;  /* 0x0000007a6848723c */ /* 0x040fe20000041848 */
[----:B------:R3:W4:Y:S07]  /*9090*/  MUFU.EX2 R191, R112 ;  /* 0x0000007000bf7308 */ /* 0x00072e0000000800 */
[C---:B-1----:R-:W-:Y:S03]  /*90a0*/  HMMA.16816.F32.BF16 R76, R104.reuse, R108, R76 ;  /* 0x0000006c684c723c */ /* 0x042fe6000004184c */
[----:B------:R1:W-:Y:S01]  /*90b0*/  MUFU.EX2 R182, R120 ;  /* 0x0000007800b67308 */ /* 0x0003e20000000800 */
[--C-:B--2---:R-:W-:Y:S03]  /*90c0*/  FFMA.FTZ R116, R163, c[0x0][0x2d0], -R160.reuse ;  /* 0x0000b400a3747a23 */ /* 0x104fe600000108a0 */
[--C-:B------:R-:W-:Y:S01]  /*90d0*/  FFMA.FTZ R108, R150, c[0x0][0x2d0], -R161.reuse ;  /* 0x0000b400966c7a23 */ /* 0x100fe200000108a1 */
[C---:B------:R-:W-:Y:S05]  /*90e0*/  HMMA.16816.F32.BF16 R80, R104.reuse, R110, R80 ;  /* 0x0000006e6850723c */ /* 0x040fea0000041850 */
[----:B------:R2:W5:Y:S01]  /*90f0*/  MUFU.EX2 R189, R116 ;  /* 0x0000007400bd7308 */ /* 0x0005620000000800 */
[----:B---3--:R-:W3:Y:S09]  /*9100*/  LDSM.16.MT88.4 R112, [R241+UR4+0x7100] ;  /* 0x00710004f170783b */ /* 0x008ef20008004200 */
[----:B------:R4:W-:Y:S01]  /*9110*/  MUFU.EX2 R180, R108 ;  /* 0x0000006c00b47308 */ /* 0x0009e20000000800 */
[----:B-1----:R-:W-:Y:S01]  /*9120*/  LDSM.16.MT88.4 R120, [R102+0x1900] ;  /* 0x001900006678783b */ /* 0x002fe20000004200 */
[--C-:B--2---:R-:W-:Y:S08]  /*9130*/  FFMA.FTZ R116, R162, c[0x0][0x2d0], -R161.reuse ;  /* 0x0000b400a2747a23 */ /* 0x104ff000000108a1 */
[----:B------:R1:W2:Y:S01]  /*9140*/  MUFU.EX2 R183, R116 ;  /* 0x0000007400b77308 */ /* 0x0002a20000000800 */
[----:B----4-:R-:W-:Y:S01]  /*9150*/  LDSM.16.MT88.4 R108, [R103+UR4+0x1900] ;  /* 0x00190004676c783b */ /* 0x010fe20008004200 */
[C---:B---3--:R-:W-:Y:S08]  /*9160*/  HMMA.16816.F32.BF16 R84, R104.reuse, R112, R84 ;  /* 0x000000706854723c */ /* 0x048ff00000041854 */
[C---:B------:R-:W-:Y:S01]  /*9170*/  HMMA.16816.F32.BF16 R88, R104.reuse, R114, R88 ;  /* 0x000000726858723c */ /* 0x040fe20000041858 */
[----:B-1----:R-:W1:Y:S08]  /*9180*/  LDSM.16.MT88.4 R116, [R101+0x7100] ;  /* 0x007100006574783b */ /* 0x002e700000004200 */
[----:B------:R-:W3:Y:S01]  /*9190*/  LDSM.16.MT88.4 R112, [R102+0x4900] ;  /* 0x004900006670783b */ /* 0x000ee20000004200 */
[C---:B-1----:R-:W-:Y:S08]  /*91a0*/  HMMA.16816.F32.BF16 R92, R104.reuse, R116, R92 ;  /* 0x00000074685c723c */ /* 0x042ff0000004185c */
[----:B------:R-:W-:Y:S01]  /*91b0*/  HMMA.16816.F32.BF16 R96, R104, R118, R96 ;  /* 0x000000766860723c */ /* 0x000fe20000041860 */
[----:B------:R-:W1:Y:S06]  /*91c0*/  LDSM.16.MT88.4 R116, [R241+UR4+0x4900] ;  /* 0x00490004f174783b */ /* 0x000e6c0008004200 */
[----:B------:R-:W-:Y:S02]  /*91d0*/  F2FP.BF16.PACK_AB R104, R191, R188 ;  /* 0x000000bcbf68723e */ /* 0x000fe400000010ff */
[----:B-----5:R-:W-:Y:S03]  /*91e0*/  F2FP.BF16.PACK_AB R106, R189, R190 ;  /* 0x000000bebd6a723e */ /* 0x020fe600000010ff */
[----:B--2---:R-:W-:Y:S02]  /*91f0*/  F2FP.BF16.PACK_AB R105, R182, R183 ;  /* 0x000000b7b669723e */ /* 0x004fe400000010ff */
[----:B------:R-:W-:Y:S07]  /*9200*/  F2FP.BF16.PACK_AB R107, R181, R180 ;  /* 0x000000b4b56b723e */ /* 0x000fee00000010ff */
[C---:B------:R-:W-:Y:S08]  /*9210*/  HMMA.16816.F32.BF16 R4, R104.reuse, R108, R4 ;  /* 0x0000006c6804723c */ /* 0x040ff00000041804 */
        /* <DEDUP_REMOVED lines=9> */
[C---:B------:R-:W-:Y:S08]  /*92b0*/  HMMA.16816.F32.BF16 R28, R104.reuse, R128, R28 ;  /* 0x00000080681c723c */ /* 0x040ff0000004181c */
[C---:B------:R-:W-:Y:S01]  /*92c0*/  HMMA.16816.F32.BF16 R32, R104.reuse, R130, R32 ;  /* 0x000000826820723c */ /* 0x040fe20000041820 */
[----:B------:R-:W-:Y:S07]  /*92d0*/  LDSM.16.MT88.4 R128, [R101+0x2100] ;  /* 0x002100006580783b */ /* 0x000fee0000004200 */
[C---:B------:R-:W-:Y:S01]  /*92e0*/  HMMA.16816.F32.BF16 R36, R104.reuse, R132, R36 ;  /* 0x000000846824723c */ /* 0x040fe20000041824 */
[----:B-----5:R-:W-:Y:S07]  /*92f0*/  LDSM.16.MT88.4 R124, [R241+UR4+0x2100] ;  /* 0x00210004f17c783b */ /* 0x020fee0008004200 */
[C---:B------:R-:W-:Y:S01]  /*9300*/  HMMA.16816.F32.BF16 R40, R104.reuse, R134, R40 ;  /* 0x000000866828723c */ /* 0x040fe20000041828 */
[----:B------:R-:W-:Y:S07]  /*9310*/  LDSM.16.MT88.4 R132, [R102+0x5100] ;  /* 0x005100006684783b */ /* 0x000fee0000004200 */
[C---:B---3--:R-:W-:Y:S07]  /*9320*/  HMMA.16816.F32.BF16 R44, R104.reuse, R112, R44 ;  /* 0x00000070682c723c */ /* 0x048fee000004182c */
[--C-:B------:R-:W-:Y:S01]  /*9330*/  FFMA.FTZ R112, R148, c[0x0][0x2d0], -R160.reuse ;  /* 0x0000b40094707a23 */ /* 0x100fe200000108a0 */
[C---:B------:R-:W-:Y:S01]  /*9340*/  HMMA.16816.F32.BF16 R48, R104.reuse, R114, R48 ;  /* 0x000000726830723c */ /* 0x040fe20000041830 */
[----:B------:R-:W-:Y:S02]  /*9350*/  LDSM.16.MT88.4 R148, [R102+0x5900] ;  /* 0x005900006694783b */ /* 0x000fe40000004200 */
[----:B------:R3:W-:Y:S05]  /*9360*/  MUFU.EX2 R178, R112 ;  /* 0x0000007000b27308 */ /* 0x0007ea0000000800 */
[C---:B-1----:R-:W-:Y:S07]  /*9370*/  HMMA.16816.F32.BF16 R52, R104.reuse, R116, R52 ;  /* 0x000000746834723c */ /* 0x042fee0000041834 */
[--C-:B------:R-:W-:Y:S01]  /*9380*/  FFMA.FTZ R116, R147, c[0x0][0x2d0], -R160.reuse ;  /* 0x0000b40093747a23 */ /* 0x100fe200000108a0 */
[C---:B------:R-:W-:Y:S03]  /*9390*/  HMMA.16816.F32.BF16 R56, R104.reuse, R118, R56 ;  /* 0x000000766838723c */ /* 0x040fe60000041838 */
[----:B------:R1:W5:Y:S05]  /*93a0*/  MUFU.EX2 R179, R116 ;  /* 0x0000007400b37308 */ /* 0x00036a0000000800 */
[C---:B--2---:R-:W-:Y:S01]  /*93b0*/  HMMA.16816.F32.BF16 R60, R104.reuse, R108, R60 ;  /* 0x0000006c683c723c */ /* 0x044fe2000004183c */
[----:B---3--:R-:W2:Y:S06]  /*93c0*/  LDSM.16.MT88.4 R112, [R102+0x7900] ;  /* 0x007900006670783b */ /* 0x008eac0000004200 */
[--C-:B------:R-:W-:Y:S01]  /*93d0*/  FFMA.FTZ R108, R145, c[0x0][0x2d0], -R161.reuse ;  /* 0x0000b400916c7a23 */ /* 0x100fe200000108a1 */
[C---:B------:R-:W-:Y:S01]  /*93e0*/  HMMA.16816.F32.BF16 R64, R104.reuse, R110, R64 ;  /* 0x0000006e6840723c */ /* 0x040fe20000041840 */
[----:B------:R-:W3:Y:S02]  /*93f0*/  LDL.LU R145, [R1+0x4] ;  /* 0x0000040001917983 */ /* 0x000ee40000300800 */
[----:B------:R5:W-:Y:S02]  /*9400*/  MUFU.EX2 R176, R108 ;  /* 0x0000006c00b07308 */ /* 0x000be40000000800 */
[----:B------:R-:W3:Y:S03]  /*9410*/  LDL.LU R144, [R1+0x8] ;  /* 0x0000080001907983 */ /* 0x000ee60000300800 */
[C---:B----4-:R-:W-:Y:S04]  /*9420*/  HMMA.16816.F32.BF16 R68, R104.reuse, R120, R68 ;  /* 0x000000786844723c */ /* 0x050fe80000041844 */
[--C-:B-1----:R-:W-:Y:S01]  /*9430*/  FFMA.FTZ R116, R146, c[0x0][0x2d0], -R161.reuse ;  /* 0x0000b40092747a23 */ /* 0x102fe200000108a1 */
[----:B------:R-:W-:Y:S02]  /*9440*/  MOV R146, R164 ;  /* 0x000000a400927202 */ /* 0x000fe40000000f00 */
[--C-:B------:R-:W-:Y:S01]  /*9450*/  FFMA.FTZ R120, R143, c[0x0][0x2d0], -R160.reuse ;  /* 0x0000b4008f787a23 */ /* 0x100fe200000108a0 */
[C---:B------:R-:W-:Y:S01]  /*9460*/  HMMA.16816.F32.BF16 R72, R104.reuse, R122, R72 ;  /* 0x0000007a6848723c */ /* 0x040fe20000041848 */
[----:B------:R1:W4:Y:S10]  /*9470*/  MUFU.EX2 R174, R116 ;  /* 0x0000007400ae7308 */ /* 0x0003340000000800 */
[----:B------:R4:W4:Y:S01]  /*9480*/  MUFU.EX2 R175, R120 ;  /* 0x0000007800af7308 */ /* 0x0009220000000800 */
[----:B-----5:R-:W-:Y:S01]  /*9490*/  LDSM.16.MT88.4 R108, [R101+0x7900] ;  /* 0x00790000656c783b */ /* 0x020fe20000004200 */
[C---:B--2---:R-:W-:Y:S07]  /*94a0*/  HMMA.16816.F32.BF16 R76, R104.reuse, R112, R76 ;  /* 0x00000070684c723c */ /* 0x044fee000004184c */
[----:B-1----:R-:W1:Y:S01]  /*94b0*/  LDSM.16.MT88.4 R116, [R241+UR4+0x7900] ;  /* 0x00790004f174783b */ /* 0x002e620008004200 */
[--C-:B------:R-:W-:Y:S01]  /*94c0*/  FFMA.FTZ R112, R141, c[0x0][0x2d0], -R161.reuse ;  /* 0x0000b4008d707a23 */ /* 0x100fe200000108a1 */
[C---:B------:R-:W-:Y:S03]  /*94d0*/  HMMA.16816.F32.BF16 R80, R104.reuse, R114, R80 ;  /* 0x000000726850723c */ /* 0x040fe60000041850 */
[----:B------:R2:W-:Y:S01]  /*94e0*/  MUFU.EX2 R172, R112 ;  /* 0x0000007000ac7308 */ /* 0x0005e20000000800 */
[--C-:B----4-:R-:W-:Y:S09]  /*94f0*/  FFMA.FTZ R120, R142, c[0x0][0x2d0], -R161.reuse ;  /* 0x0000b4008e787a23 */ /* 0x110ff200000108a1 */
[----:B------:R4:W5:Y:S01]  /*9500*/  MUFU.EX2 R173, R120 ;  /* 0x0000007800ad7308 */ /* 0x0009620000000800 */
[----:B--2---:R-:W-:Y:S08]  /*9510*/  LDSM.16.MT88.4 R112, [R102+0x2100] ;  /* 0x002100006670783b */ /* 0x004ff00000004200 */
[----:B----4-:R-:W2:Y:S01]  /*9520*/  LDSM.16.MT88.4 R120, [R103+UR4+0x2100] ;  /* 0x002100046778783b */ /* 0x010ea20008004200 */
[C---:B-1----:R-:W-:Y:S08]  /*9530*/  HMMA.16816.F32.BF16 R84, R104.reuse, R116, R84 ;  /* 0x000000746854723c */ /* 0x042ff00000041854 */
[C---:B------:R-:W-:Y:S01]  /*9540*/  HMMA.16816.F32.BF16 R88, R104.reuse, R118, R88 ;  /* 0x000000766858723c */ /* 0x040fe20000041858 */
[----:B------:R-:W1:Y:S07]  /*9550*/  LDSM.16.MT88.4 R116, [R103+UR4+0x5100] ;  /* 0x005100046774783b */ /* 0x000e6e0008004200 */
[C---:B------:R-:W-:Y:S08]  /*9560*/  HMMA.16816.F32.BF16 R92, R104.reuse, R108, R92 ;  /* 0x0000006c685c723c */ /* 0x040ff0000004185c */
[----:B------:R-:W-:Y:S01]  /*9570*/  HMMA.16816.F32.BF16 R96, R104, R110, R96 ;  /* 0x0000006e6860723c */ /* 0x000fe20000041860 */
[----:B------:R-:W4:Y:S06]  /*9580*/  LDSM.16.MT88.4 R108, [R241+UR4+0x5100] ;  /* 0x00510004f16c783b */ /* 0x000f2c0008004200 */
[----:B------:R-:W-:Y:S02]  /*9590*/  F2FP.BF16.PACK_AB R104, R179, R178 ;  /* 0x000000b2b368723e */ /* 0x000fe400000010ff */
[----:B------:R-:W-:Y:S03]  /*95a0*/  F2FP.BF16.PACK_AB R105, R176, R174 ;  /* 0x000000aeb069723e */ /* 0x000fe600000010ff */
[----:B------:R-:W-:Y:S02]  /*95b0*/  F2FP.BF16.PACK_AB R106, R175, R177 ;  /* 0x000000b1af6a723e */ /* 0x000fe400000010ff */
[----:B-----5:R-:W-:Y:S07]  /*95c0*/  F2FP.BF16.PACK_AB R107, R172, R173 ;  /* 0x000000adac6b723e */ /* 0x020fee00000010ff */
[C---:B--2---:R-:W-:Y:S08]  /*95d0*/  HMMA.16816.F32.BF16 R4, R104.reuse, R120, R4 ;  /* 0x000000786804723c */ /* 0x044ff00000041804 */
[C---:B------:R-:W-:Y:S01]  /*95e0*/  HMMA.16816.F32.BF16 R8, R104.reuse, R122, R8 ;  /* 0x0000007a6808723c */ /* 0x040fe20000041808 */
[----:B------:R-:W2:Y:S07]  /*95f0*/  LDSM.16.MT88.4 R120, [R101+0x5100] ;  /* 0x005100006578783b */ /* 0x000eae0000004200 */
[C---:B------:R-:W-:Y:S08]  /*9600*/  HMMA.16816.F32.BF16 R12, R104.reuse, R112, R12 ;  /* 0x00000070680c723c */ /* 0x040ff0000004180c */
[C---:B------:R-:W-:Y:S01]  /*9610*/  HMMA.16816.F32.BF16 R16, R104.reuse, R114, R16 ;  /* 0x000000726810723c */ /* 0x040fe20000041810 */
[----:B------:R-:W5:Y:S07]  /*9620*/  LDSM.16.MT88.4 R112, [R103+UR4+0x8100] ;  /* 0x008100046770783b */ /* 0x000f6e0008004200 */
[C---:B------:R-:W-:Y:S08]  /*9630*/  HMMA.16816.F32.BF16 R20, R104.reuse, R124, R20 ;  /* 0x0000007c6814723c */ /* 0x040ff00000041814 */
[C---:B------:R-:W-:Y:S01]  /*9640*/  HMMA.16816.F32.BF16 R24, R104.reuse, R126, R24 ;  /* 0x0000007e6818723c */ /* 0x040fe20000041818 */
[----:B------:R-:W-:Y:S07]  /*9650*/  LDSM.16.MT88.4 R124, [R241+UR4+0x2900] ;  /* 0x00290004f17c783b */ /* 0x000fee0008004200 */
[C---:B------:R-:W-:Y:S08]  /*9660*/  HMMA.16816.F32.BF16 R28, R104.reuse, R128, R28 ;  /* 0x00000080681c723c */ /* 0x040ff0000004181c */
[C---:B------:R-:W-:Y:S08]  /*9670*/  HMMA.16816.F32.BF16 R32, R104.reuse, R130, R32 ;  /* 0x000000826820723c */ /* 0x040ff00000041820 */
[C---:B-1----:R-:W-:Y:S08]  /*9680*/  HMMA.16816.F32.BF16 R36, R104.reuse, R116, R36 ;  /* 0x000000746824723c */ /* 0x042ff00000041824 */
[C---:B------:R-:W-:Y:S01]  /*9690*/  HMMA.16816.F32.BF16 R40, R104.reuse, R118, R40 ;  /* 0x000000766828723c */ /* 0x040fe20000041828 */
[----:B------:R-:W1:Y:S07]  /*96a0*/  LDSM.16.MT88.4 R116, [R102+0x8100] ;  /* 0x008100006674783b */ /* 0x000e6e0000004200 */
[C---:B------:R-:W-:Y:S08]  /*96b0*/  HMMA.16816.F32.BF16 R44, R104.reuse, R132, R44 ;  /* 0x00000084682c723c */ /* 0x040ff0000004182c */
[C---:B------:R-:W-:Y:S01]  /*96c0*/  HMMA.16816.F32.BF16 R48, R104.reuse, R134, R48 ;  /* 0x000000866830723c */ /* 0x040fe20000041830 */
[----:B------:R-:W-:Y:S07]  /*96d0*/  LDSM.16.MT88.4 R132, [R101+0x2900] ;  /* 0x002900006584783b */ /* 0x000fee0000004200 */
[C---:B----4-:R-:W-:Y:S07]  /*96e0*/  HMMA.16816.F32.BF16 R52, R104.reuse, R108, R52 ;  /* 0x0000006c6834723c */ /* 0x050fee0000041834 */
[--C-:B------:R-:W-:Y:S01]  /*96f0*/  FFMA.FTZ R108, R140, c[0x0][0x2d0], -R160.reuse ;  /* 0x0000b4008c6c7a23 */ /* 0x100fe200000108a0 */
[C---:B------:R-:W-:Y:S01]  /*9700*/  HMMA.16816.F32.BF16 R56, R104.reuse, R110, R56 ;  /* 0x0000006e6838723c */ /* 0x040fe20000041838 */
[----:B------:R-:W-:Y:S02]  /*9710*/  LDSM.16.MT88.4 R140, [R103+UR4+0x5900] ;  /* 0x00590004678c783b */ /* 0x000fe40008004200 */
[----:B------:R4:W-:Y:S05]  /*9720*/  MUFU.EX2 R171, R108 ;  /* 0x0000006c00ab7308 */ /* 0x0009ea0000000800 */
[C---:B--2---:R-:W-:Y:S07]  /*9730*/  HMMA.16816.F32.BF16 R60, R104.reuse, R120, R60 ;  /* 0x00000078683c723c */ /* 0x044fee000004183c */
[--C-:B------:R-:W-:Y:S01]  /*9740*/  FFMA.FTZ R120, R169, c[0x0][0x2d0], -R161.reuse ;  /* 0x0000b400a9787a23 */ /* 0x100fe200000108a1 */
[C---:B------:R-:W-:Y:S03]  /*9750*/  HMMA.16816.F32.BF16 R64, R104.reuse, R122, R64 ;  /* 0x0000007a6840723c */ /* 0x040fe60000041840 */
[----:B------:R2:W-:Y:S05]  /*9760*/  MUFU.EX2 R169, R120 ;  /* 0x0000007800a97308 */ /* 0x0005ea0000000800 */
[C---:B-----5:R-:W-:Y:S04]  /*9770*/  HMMA.16816.F32.BF16 R68, R104.reuse, R112, R68 ;  /* 0x000000706844723c */ /* 0x060fe80000041844 */
[--C-:B----4-:R-:W-:Y:S03]  /*9780*/  FFMA.FTZ R108, R170, c[0x0][0x2d0], -R160.reuse ;  /* 0x0000b400aa6c7a23 */ /* 0x110fe600000108a0 */
[--C-:B------:R-:W-:Y:S01]  /*9790*/  FFMA.FTZ R112, R167, c[0x0][0x2d0], -R160.reuse ;  /* 0x0000b400a7707a23 */ /* 0x100fe200000108a0 */
[C---:B------:R-:W-:Y:S01]  /*97a0*/  HMMA.16816.F32.BF16 R72, R104.reuse, R114, R72 ;  /* 0x000000726848723c */ /* 0x040fe20000041848 */
[----:B------:R4:W5:Y:S07]  /*97b0*/  MUFU.EX2 R170, R108 ;  /* 0x0000006c00aa7308 */ /* 0x00096e0000000800 */
[C---:B-1----:R-:W-:Y:S03]  /*97c0*/  HMMA.16816.F32.BF16 R76, R104.reuse, R116, R76 ;  /* 0x00000074684c723c */ /* 0x042fe6000004184c */
[----:B------:R1:W-:Y:S01]  /*97d0*/  MUFU.EX2 R167, R112 ;  /* 0x0000007000a77308 */ /* 0x0003e20000000800 */
[--C-:B--2---:R-:W-:Y:S03]  /*97e0*/  FFMA.FTZ R120, R168, c[0x0][0x2d0], -R161.reuse ;  /* 0x0000b400a8787a23 */ /* 0x104fe600000108a1 */
[----:B------:R-:W-:Y:S01]  /*97f0*/  FFMA.FTZ R116, R139, c[0x0][0x2d0], -R161 ;  /* 0x0000b4008b747a23 */ /* 0x000fe200000108a1 */
[C---:B------:R-:W-:Y:S05]  /*9800*/  HMMA.16816.F32.BF16 R80, R104.reuse, R118, R80 ;  /* 0x000000766850723c */ /* 0x040fea0000041850 */
[----:B------:R2:W2:Y:S01]  /*9810*/  MUFU.EX2 R168, R120 ;  /* 0x0000007800a87308 */ /* 0x0004a20000000800 */
[----:B----4-:R-:W4:Y:S09]  /*9820*/  LDSM.16.MT88.4 R108, [R241+UR4+0x8100] ;  /* 0x00810004f16c783b */ /* 0x010f320008004200 */
[----:B------:R2:W-:Y:S01]  /*9830*/  MUFU.EX2 R164, R116 ;  /* 0x0000007400a47308 */ /* 0x0005e20000000800 */
[----:B-1----:R-:W-:Y:S01]  /*9840*/  FFMA.FTZ R112, R138, c[0x0][0x2d0], -R160 ;  /* 0x0000b4008a707a23 */ /* 0x002fe200000108a0 */
[----:B------:R-:W-:Y:S02]  /*9850*/  MOV R138, R137 ;  /* 0x00000089008a7202 */ /* 0x000fe40000000f00 */
[----:B------:R-:W-:Y:S02]  /*9860*/  MOV R137, R136 ;  /* 0x0000008800897202 */ /* 0x000fe40000000f00 */
[----:B------:R-:W-:Y:S01]  /*9870*/  MOV R136, R165 ;  /* 0x000000a500887202 */ /* 0x000fe20000000f00 */
[----:B---3--:R-:W-:Y:S03]  /*9880*/  FFMA.FTZ R2, R2, R145, R146 ;  /* 0x0000009102027223 */ /* 0x008fe60000010092 */
[----:B------:R1:W3:Y:S01]  /*9890*/  MUFU.EX2 R165, R112 ;  /* 0x0000007000a57308 */ /* 0x0002e20000000800 */
[----:B-----5:R-:W-:Y:S01]  /*98a0*/  F2FP.BF16.PACK_AB R160, R170, R171 ;  /* 0x000000abaaa0723e */ /* 0x020fe200000010ff */
[----:B--2---:R-:W2:Y:S01]  /*98b0*/  LDSM.16.MT88.4 R120, [R101+0x8100] ;  /* 0x008100006578783b */ /* 0x004ea20000004200 */
[----:B------:R-:W-:Y:S07]  /*98c0*/  FFMA.FTZ R0, R0, R144, R251 ;  /* 0x0000009000007223 */ /* 0x000fee00000100fb */
[----:B------:R-:W-:Y:S01]  /*98d0*/  LDSM.16.MT88.4 R116, [R102+0x2900] ;  /* 0x002900006674783b */ /* 0x000fe20000004200 */
[C---:B----4-:R-:W-:Y:S03]  /*98e0*/  HMMA.16816.F32.BF16 R84, R104.reuse, R108, R84 ;  /* 0x0000006c6854723c */ /* 0x050fe60000041854 */
[----:B-1----:R-:W-:Y:S01]  /*98f0*/  FFMA.FTZ R112, R166, c[0x0][0x2d0], -R161 ;  /* 0x0000b400a6707a23 */ /* 0x002fe200000108a1 */
[----:B------:R-:W-:Y:S02]  /*9900*/  F2FP.BF16.PACK_AB R161, R168, R169 ;  /* 0x000000a9a8a1723e */ /* 0x000fe400000010ff */
[----:B---3--:R-:W-:Y:S01]  /*9910*/  F2FP.BF16.PACK_AB R162, R165, R167 ;  /* 0x000000a7a5a2723e */ /* 0x008fe200000010ff */
[----:B------:R1:W3:Y:S01]  /*9920*/  MUFU.EX2 R166, R112 ;  /* 0x0000007000a67308 */ /* 0x0002e20000000800 */
[C---:B------:R-:W-:Y:S08]  /*9930*/  HMMA.16816.F32.BF16 R88, R104.reuse, R110, R88 ;  /* 0x0000006e6858723c */ /* 0x040ff00000041858 */
[C---:B--2---:R-:W-:Y:S08]  /*9940*/  HMMA.16816.F32.BF16 R92, R104.reuse, R120, R92 ;  /* 0x00000078685c723c */ /* 0x044ff0000004185c */
[----:B------:R-:W-:Y:S01]  /*9950*/  HMMA.16816.F32.BF16 R96, R104, R122, R96 ;  /* 0x0000007a6860723c */ /* 0x000fe20000041860 */
[----:B-1----:R-:W1:Y:S03]  /*9960*/  LDSM.16.MT88.4 R112, [R103+UR4+0x2900] ;  /* 0x002900046770783b */ /* 0x002e660008004200 */
[----:B---3--:R-:W-:Y:S07]  /*9970*/  F2FP.BF16.PACK_AB R163, R164, R166 ;  /* 0x000000a6a4a3723e */ /* 0x008fee00000010ff */
[C---:B-1----:R-:W-:Y:S01]  /*9980*/  HMMA.16816.F32.BF16 R104, R160.reuse, R112, R4 ;  /* 0x00000070a068723c */ /* 0x042fe20000041804 */
[----:B------:R-:W1:Y:S07]  /*9990*/  LDSM.16.MT88.4 R4, [R241+UR4+0x5900] ;  /* 0x00590004f104783b */ /* 0x000e6e0008004200 */
[C---:B------:R-:W-:Y:S01]  /*99a0*/  HMMA.16816.F32.BF16 R108, R160.reuse, R114, R8 ;  /* 0x00000072a06c723c */ /* 0x040fe20000041808 */
[----:B------:R-:W2:Y:S07]  /*99b0*/  LDSM.16.MT88.4 R8, [R101+0x5900] ;  /* 0x005900006508783b */ /* 0x000eae0000004200 */
[C---:B------:R-:W-:Y:S07]  /*99c0*/  HMMA.16816.F32.BF16 R112, R160.reuse, R116, R12 ;  /* 0x00000074a070723c */ /* 0x040fee000004180c */
[----:B------:R-:W-:Y:S01]  /*99d0*/  MOV R13, R138 ;  /* 0x0000008a000d7202 */ /* 0x000fe20000000f00 */
[C---:B------:R-:W-:Y:S01]  /*99e0*/  HMMA.16816.F32.BF16 R116, R160.reuse, R118, R16 ;  /* 0x00000076a074723c */ /* 0x040fe20000041810 */
[----:B------:R-:W3:Y:S03]  /*99f0*/  LDL.64 R16, [R1+0x10] ;  /* 0x0000100001107983 */ /* 0x000ee60000100a00 */
[----:B------:R-:W-:Y:S01]  /*9a00*/  MOV R14, R137 ;  /* 0x00000089000e7202 */ /* 0x000fe20000000f00 */
[----:B------:R-:W-:Y:S01]  /*9a10*/  FADD.FTZ R12, R13, R2 ;  /* 0x000000020d0c7221 */ /* 0x000fe20000010000 */
[----:B------:R-:W-:Y:S01]  /*9a20*/  MOV R15, R136 ;  /* 0x00000088000f7202 */ /* 0x000fe20000000f00 */
[----:B------:R-:W4:Y:S01]  /*9a30*/  LDL.64 R18, [R1+0x28] ;  /* 0x0000280001127983 */ /* 0x000f220000100a00 */
[C---:B------:R-:W-:Y:S04]  /*9a40*/  HMMA.16816.F32.BF16 R120, R160.reuse, R124, R20 ;  /* 0x0000007ca078723c */ /* 0x040fe80000041814 */
[----:B------:R-:W-:Y:S01]  /*9a50*/  FADD.FTZ R2, R250, R0 ;  /* 0x00000000fa027221 */ /* 0x000fe20000010000 */
[----:B------:R-:W5:Y:S01]  /*9a60*/  LDL R21, [R1+0x30] ;  /* 0x0000300001157983 */ /* 0x000f620000100800 */
[----:B------:R-:W-:Y:S02]  /*9a70*/  FADD.FTZ R0, R14, R12 ;  /* 0x0000000c0e007221 */ /* 0x000fe40000010000 */
[C---:B------:R-:W-:Y:S04]  /*9a80*/  HMMA.16816.F32.BF16 R124, R160.reuse, R126, R24 ;  /* 0x0000007ea07c723c */ /* 0x040fe80000041818 */
[----:B------:R-:W-:Y:S02]  /*9a90*/  FADD.FTZ R0, R15, R0 ;  /* 0x000000000f007221 */ /* 0x000fe40000010000 */
[----:B------:R-:W1:Y:S01]  /*9aa0*/  LDSM.16.MT88.4 R12, [R103+UR4+0x8900] ;  /* 0x00890004670c783b */ /* 0x000e620008004200 */
[----:B------:R-:W-:Y:S01]  /*9ab0*/  FADD.FTZ R2, R249, R2 ;  /* 0x00000002f9027221 */ /* 0x000fe20000010000 */
        /* <DEDUP_REMOVED lines=14> */
[C---:B-1----:R-:W-:Y:S07]  /*9ba0*/  HMMA.16816.F32.BF16 R52, R160.reuse, R4, R52 ;  /* 0x00000004a034723c */ /* 0x042fee0000041834 */
[----:B------:R-:W-:Y:S01]  /*9bb0*/  MOV R4, UR22 ;  /* 0x0000001600047c02 */ /* 0x000fe20008000f00 */
[C---:B------:R-:W-:Y:S01]  /*9bc0*/  HMMA.16816.F32.BF16 R56, R160.reuse, R6, R56 ;  /* 0x00000006a038723c */ /* 0x040fe20000041838 */
[----:B------:R-:W-:Y:S07]  /*9bd0*/  MOV R5, UR23 ;  /* 0x0000001700057c02 */ /* 0x000fee0008000f00 */
[C---:B--2---:R-:W-:Y:S08]  /*9be0*/  HMMA.16816.F32.BF16 R60, R160.reuse, R8, R60 ;  /* 0x00000008a03c723c */ /* 0x044ff0000004183c */
[C---:B------:R-:W-:Y:S01]  /*9bf0*/  HMMA.16816.F32.BF16 R64, R160.reuse, R10, R64 ;  /* 0x0000000aa040723c */ /* 0x040fe20000041840 */
[----:B------:R-:W-:Y:S07]  /*9c00*/  LDSM.16.MT88.4 R8, [R241+UR4+0x8900] ;  /* 0x00890004f108783b */ /* 0x000fee0008004200 */
[C---:B------:R-:W-:Y:S08]  /*9c10*/  HMMA.16816.F32.BF16 R68, R160.reuse, R12, R68 ;  /* 0x0000000ca044723c */ /* 0x040ff00000041844 */
[C---:B------:R-:W-:Y:S01]  /*9c20*/  HMMA.16816.F32.BF16 R72, R160.reuse, R14, R72 ;  /* 0x0000000ea048723c */ /* 0x040fe20000041848 */
[----:B------:R1:W-:Y:S03]  /*9c30*/  LDSM.16.MT88.4 R12, [R101+0x8900] ;  /* 0x00890000650c783b */ /* 0x0003e60000004200 */
[----:B-1----:R-:W-:Y:S01]  /*9c40*/  MOV R101, R3 ;  /* 0x0000000300657202 */ /* 0x002fe20000000f00 */
[----:B---3--:R-:W-:Y:S02]  /*9c50*/  FADD.FTZ R16, R236, R2 ;  /* 0x00000002ec107221 */ /* 0x008fe40000010000 */
[----:B------:R-:W-:Y:S02]  /*9c60*/  FADD.FTZ R2, R207, R0 ;  /* 0x00000000cf027221 */ /* 0x000fe40000010000 */
[----:B------:R-:W-:Y:S03]  /*9c70*/  FADD.FTZ R0, R195, R16 ;  /* 0x00000010c3007221 */ /* 0x000fe60000010000 */
[----:B----4-:R-:W-:Y:S01]  /*9c80*/  @P0 MOV R19, R17 ;  /* 0x0000001100130202 */ /* 0x010fe20000000f00 */
[----:B------:R-:W-:Y:S02]  /*9c90*/  FADD.FTZ R2, R206, R2 ;  /* 0x00000002ce027221 */ /* 0x000fe40000010000 */
[----:B------:R-:W-:Y:S02]  /*9ca0*/  FADD.FTZ R16, R194, R0 ;  /* 0x00000000c2107221 */ /* 0x000fe40000010000 */
[----:B------:R-:W-:Y:S02]  /*9cb0*/  @P0 IMAD.WIDE.U32 R18, R4, 0x60, R18 ;  /* 0x0000006004120825 */ /* 0x000fe400078e0012 */
[----:B------:R-:W1:Y:S02]  /*9cc0*/  LDSM.16.MT88.4 R4, [R102+0x8900] ;  /* 0x008900006604783b */ /* 0x000e640000004200 */
[----:B------:R-:W-:Y:S01]  /*9cd0*/  FADD.FTZ R0, R205, R2 ;  /* 0x00000002cd007221 */ /* 0x000fe20000010000 */
[----:B------:R-:W-:Y:S01]  /*9ce0*/  @P0 SHF.L.U32 R2, R18, 0x1, RZ ;  /* 0x0000000112020819 */ /* 0x000fe200000006ff */
[----:B------:R-:W-:Y:S01]  /*9cf0*/  FADD.FTZ R20, R192, R16 ;  /* 0x00000010c0147221 */ /* 0x000fe20000010000 */
[----:B------:R-:W-:Y:S01]  /*9d00*/  @P0 IADD3 R16, R19, UR16, RZ ;  /* 0x0000001013100c10 */ /* 0x000fe2000fffe0ff */
[----:B------:R-:W-:Y:S01]  /*9d10*/  FADD.FTZ R17, R204, R0 ;  /* 0x00000000cc117221 */ /* 0x000fe20000010000 */
[----:B------:R-:W-:Y:S01]  /*9d20*/  MOV R0, UR19 ;  /* 0x0000001300007c02 */ /* 0x000fe20008000f00 */
[----:B------:R-:W-:Y:S01]  /*9d30*/  FADD.FTZ R19, R193, R20 ;  /* 0x00000014c1137221 */ /* 0x000fe20000010000 */
[----:B------:R-:W-:Y:S01]  /*9d40*/  @P0 SHF.L.U64.HI R18, R18, 0x1, R16 ;  /* 0x0000000112120819 */ /* 0x000fe20000010210 */
[----:B------:R-:W-:Y:S01]  /*9d50*/  FADD.FTZ R22, R188, R17 ;  /* 0x00000011bc167221 */ /* 0x000fe20000010000 */
[----:B------:R-:W-:Y:S01]  /*9d60*/  @P0 IADD3 R16, P6, R2, c[0x0][0x1c8], RZ ;  /* 0x0000720002100a10 */ /* 0x000fe20007fde0ff */
[----:B-----5:R-:W-:Y:S01]  /*9d70*/  @P0 IMAD R0, R0, 0x4800, R21 ;  /* 0x0000480000000824 */ /* 0x020fe200078e0215 */
[----:B------:R-:W-:Y:S01]  /*9d80*/  @P0 IADD3 R20, P5, R2, 0x80, RZ ;  /* 0x0000008002140810 */ /* 0x000fe20007fbe0ff */
[----:B------:R-:W-:Y:S01]  /*9d90*/  FADD.FTZ R22, R191, R22 ;  /* 0x00000016bf167221 */ /* 0x000fe20000010000 */
[----:B------:R-:W-:Y:S01]  /*9da0*/  @P0 IADD3.X R17, R18, c[0x0][0x1cc], RZ, P6, !PT ;  /* 0x0000730012110a10 */ /* 0x000fe200037fe4ff */
[----:B------:R-:W-:Y:S01]  /*9db0*/  FADD.FTZ R19, R183, R19 ;  /* 0x00000013b7137221 */ /* 0x000fe20000010000 */
[----:B------:R-:W-:Y:S01]  /*9dc0*/  @P0 SHF.L.U32 R0, R0, 0x1, RZ ;  /* 0x0000000100000819 */ /* 0x000fe200000006ff */
[----:B------:R-:W-:Y:S01]  /*9dd0*/  @UP0 USHF.L.U64.HI UR16, UR6, 0x6, UR7 ;  /* 0x0000000606100899 */ /* 0x000fe20008010207 */
[----:B------:R-:W-:Y:S01]  /*9de0*/  @P0 IADD3 R20, P1, R20, c[0x0][0x1c8], RZ ;  /* 0x0000720014140a10 */ /* 0x000fe20007f3e0ff */
[----:B------:R-:W-:Y:S02]  /*9df0*/  UISETP.GE.AND UP0, UPT, UR10, UR20, UPT ;  /* 0x000000140a00728c */ /* 0x000fe4000bf06270 */
[----:B------:R-:W-:Y:S01]  /*9e00*/  @!PT LDS RZ, [RZ] ;  /* 0x00000000fffff984 */ /* 0x000fe20000000800 */
[----:B------:R-:W-:Y:S01]  /*9e10*/  @!PT LDS RZ, [RZ] ;  /* 0x00000000fffff984 */ /* 0x000fe20000000800 */
[----:B------:R-:W-:Y:S01]  /*9e20*/  @!PT LDS RZ, [RZ] ;  /* 0x00000000fffff984 */ /* 0x000fe20000000800 */
[----:B------:R2:W-:Y:S01]  /*9e30*/  @P0 LDGSTS.E.BYPASS.LTC128B.128 [R0+0x12100], [R16.64], !P4 ;  /* 0x1210000010000fae */ /* 0x0005e2000e101d4c */
[----:B------:R-:W-:Y:S01]  /*9e40*/  @P0 IADD3.X R21, RZ, c[0x0][0x1cc], R18, P1, P5 ;  /* 0x00007300ff150a10 */ /* 0x000fe20000fea412 */
[----:B------:R-:W-:Y:S01]  /*9e50*/  UMOV UR20, UR18 ;  /* 0x0000001200147c82 */ /* 0x000fe20008000000 */
[----:B------:R-:W-:Y:S05]  /*9e60*/  @P0 IADD3 R2, P5, R2, 0x100, RZ ;  /* 0x0000010002020810 */ /* 0x000fea0007fbe0ff */
[----:B------:R2:W-:Y:S01]  /*9e70*/  @P0 LDGSTS.E.BYPASS.LTC128B.128 [R0+0x15100], [R20.64], !P3 ;  /* 0x1510000014000fae */ /* 0x0005e2000d901d4c */
[C---:B-1----:R-:W-:Y:S07]  /*9e80*/  HMMA.16816.F32.BF16 R76, R160.reuse, R4, R76 ;  /* 0x00000004a04c723c */ /* 0x042fee000004184c */
[----:B------:R-:W-:Y:S01]  /*9e90*/  FADD.FTZ R4, R190, R22 ;  /* 0x00000016be047221 */ /* 0x000fe20000010000 */
[C---:B------:R-:W-:Y:S04]  /*9ea0*/  HMMA.16816.F32.BF16 R80, R160.reuse, R6, R80 ;  /* 0x00000006a050723c */ /* 0x040fe80000041850 */
[----:B------:R-:W-:Y:S02]  /*9eb0*/  FADD.FTZ R5, R182, R19 ;  /* 0x00000013b6057221 */ /* 0x000fe40000010000 */
[----:B------:R-:W-:Y:S01]  /*9ec0*/  FADD.FTZ R4, R189, R4 ;  /* 0x00000004bd047221 */ /* 0x000fe20000010000 */
[----:B------:R-:W-:Y:S01]  /*9ed0*/  @P0 IADD3 R6, P1, R2, c[0x0][0x1c8], RZ ;  /* 0x0000720002060a10 */ /* 0x000fe20007f3e0ff */
[----:B------:R-:W-:Y:S01]  /*9ee0*/  FADD.FTZ R5, R180, R5 ;  /* 0x00000005b4057221 */ /* 0x000fe20000010000 */
[C---:B------:R-:W-:Y:S03]  /*9ef0*/  HMMA.16816.F32.BF16 R84, R160.reuse, R8, R84 ;  /* 0x00000008a054723c */ /* 0x040fe60000041854 */
[----:B------:R-:W-:Y:S01]  /*9f00*/  @P0 IADD3.X R7, RZ, c[0x0][0x1cc], R18, P1, P5 ;  /* 0x00007300ff070a10 */ /* 0x000fe20000fea412 */
[----:B------:R-:W-:Y:S02]  /*9f10*/  FADD.FTZ R2, R181, R5 ;  /* 0x00000005b5027221 */ /* 0x000fe40000010000 */
[----:B------:R-:W-:Y:S01]  /*9f20*/  FADD.FTZ R5, R178, R4 ;  /* 0x00000004b2057221 */ /* 0x000fe20000010000 */
[----:B------:R-:W-:Y:S01]  /*9f30*/  @P0 IADD3 R4, P1, R16, UR14, RZ ;  /* 0x0000000e10040c10 */ /* 0x000fe2000ff3e0ff */
[----:B------:R1:W-:Y:S01]  /*9f40*/  @P0 LDGSTS.E.BYPASS.LTC128B.128 [R0+0x18100], [R6.64], !P2 ;  /* 0x1810000006000fae */ /* 0x0003e2000d101d4c */
[----:B------:R-:W-:Y:S01]  /*9f50*/  FADD.FTZ R18, R174, R2 ;  /* 0x00000002ae127221 */ /* 0x000fe20000010000 */
[C---:B------:R-:W-:Y:S03]  /*9f60*/  HMMA.16816.F32.BF16 R88, R160.reuse, R10, R88 ;  /* 0x0000000aa058723c */ /* 0x040fe60000041858 */
[----:B------:R-:W-:Y:S01]  /*9f70*/  FADD.FTZ R2, R179, R5 ;  /* 0x00000005b3027221 */ /* 0x000fe20000010000 */
[----:B------:R-:W-:Y:S01]  /*9f80*/  @P0 IADD3.X R5, R17, UR16, RZ, P1, !PT ;  /* 0x0000001011050c10 */ /* 0x000fe20008ffe4ff */
[----:B------:R-:W-:Y:S02]  /*9f90*/  FADD.FTZ R8, R176, R18 ;  /* 0x00000012b0087221 */ /* 0x000fe40000010000 */
[----:B------:R-:W-:Y:S01]  /*9fa0*/  FADD.FTZ R2, R177, R2 ;  /* 0x00000002b1027221 */ /* 0x000fe20000010000 */
[C---:B------:R-:W-:Y:S01]  /*9fb0*/  HMMA.16816.F32.BF16 R92, R160.reuse, R12, R92 ;  /* 0x0000000ca05c723c */ /* 0x040fe2000004185c */
[----:B------:R3:W-:Y:S03]  /*9fc0*/  @P0 LDGSTS.E.BYPASS.LTC128B.128 [R0+0x13100], [R4.64], !P4 ;  /* 0x1310000004000fae */ /* 0x0007e6000e101d4c */
[----:B------:R-:W-:Y:S04]  /*9fd0*/  FADD.FTZ R2, R175, R2 ;  /* 0x00000002af027221 */ /* 0x000fe80000010000 */
[----:B------:R-:W-:Y:S01]  /*9fe0*/  FADD.FTZ R2, R171, R2 ;  /* 0x00000002ab027221 */ /* 0x000fe20000010000 */
[----:B------:R3:W-:Y:S01]  /*9ff0*/  @P0 LDGSTS.E.BYPASS.LTC128B.128 [R0+0x16100], [R4.64+0x80], !P3 ;  /* 0x1610008004000fae */ /* 0x0007e2000d901d4c */
[----:B------:R-:W-:Y:S03]  /*a000*/  HMMA.16816.F32.BF16 R96, R160, R14, R96 ;  /* 0x0000000ea060723c */ /* 0x000fe60000041860 */
[----:B------:R-:W-:Y:S04]  /*a010*/  FADD.FTZ R2, R170, R2 ;  /* 0x00000002aa027221 */ /* 0x000fe80000010000 */
[----:B------:R3:W-:Y:S01]  /*a020*/  @P0 LDGSTS.E.BYPASS.LTC128B.128 [R0+0x19100], [R4.64+0x100], !P2 ;  /* 0x1910010004000fae */ /* 0x0007e2000d101d4c */
[----:B-1----:R-:W-:Y:S01]  /*a030*/  @P0 IADD3 R6, P1, R4, UR14, RZ ;  /* 0x0000000e04060c10 */ /* 0x002fe2000ff3e0ff */
[----:B------:R-:W-:Y:S01]  /*a040*/  FADD.FTZ R2, R167, R2 ;  /* 0x00000002a7027221 */ /* 0x000fe20000010000 */
[----:B------:R-:W-:Y:S02]  /*a050*/  UIADD3 UR14, UR5, 0x1, URZ ;  /* 0x00000001050e7890 */ /* 0x000fe4000fffe03f */
[----:B------:R-:W-:Y:S02]  /*a060*/  @P0 IADD3.X R7, R5, UR16, RZ, P1, !PT ;  /* 0x0000001005070c10 */ /* 0x000fe40008ffe4ff */
[----:B------:R-:W-:Y:S03]  /*a070*/  USEL UR5, UR14, URZ, !UP1 ;  /* 0x0000003f0e057287 */ /* 0x000fe6000c800000 */
[----:B------:R2:W-:Y:S08]  /*a080*/  @P0 LDGSTS.E.BYPASS.LTC128B.128 [R0+0x14100], [R6.64], !P4 ;  /* 0x1410000006000fae */ /* 0x0005f0000e101d4c */
[----:B------:R2:W-:Y:S08]  /*a090*/  @P0 LDGSTS.E.BYPASS.LTC128B.128 [R0+0x17100], [R6.64+0x80], !P3 ;  /* 0x1710008006000fae */ /* 0x0005f0000d901d4c */
[----:B------:R2:W-:Y:S01]  /*a0a0*/  @P0 LDGSTS.E.BYPASS.LTC128B.128 [R0+0x1a100], [R6.64+0x100], !P2 ;  /* 0x1a10010006000fae */ /* 0x0005e2000d101d4c */
[----:B---3--:R-:W-:Y:S01]  /*a0b0*/  FADD.FTZ R4, R173, R8 ;  /* 0x00000008ad047221 */ /* 0x008fe20000010000 */
[----:B------:R-:W-:Y:S06]  /*a0c0*/  PLOP3.LUT P0, PT, PT, PT, UP0, 0x80, 0x0 ;  /* 0x000000000000781c */ /* 0x000fec0003f0f008 */
[----:B------:R-:W0:Y:S01]  /*a0d0*/  LDGDEPBAR ;  /* 0x00000000000079af */ /* 0x000e220000000000 */
[----:B--2---:R-:W-:Y:S02]  /*a0e0*/  FADD.FTZ R0, R172, R4 ;  /* 0x00000004ac007221 */ /* 0x004fe40000010000 */
[----:B------:R-:W-:Y:S02]  /*a0f0*/  FADD.FTZ R4, R165, R2 ;  /* 0x00000002a5047221 */ /* 0x000fe40000010000 */
[----:B------:R-:W-:Y:S03]  /*a100*/  FADD.FTZ R0, R169, R0 ;  /* 0x00000000a9007221 */ /* 0x000fe60000010000 */
[----:B------:R1:W-:Y:S01]  /*a110*/  STL [R1+0x4], R4 ;  /* 0x0000040401007387 */ /* 0x0003e20000100800 */
[----:B------:R-:W-:Y:S04]  /*a120*/  FADD.FTZ R0, R168, R0 ;  /* 0x00000000a8007221 */ /* 0x000fe80000010000 */
[----:B------:R-:W-:Y:S04]  /*a130*/  FADD.FTZ R0, R166, R0 ;  /* 0x00000000a6007221 */ /* 0x000fe80000010000 */
[----:B------:R-:W-:Y:S01]  /*a140*/  FADD.FTZ R2, R164, R0 ;  /* 0x00000000a4027221 */ /* 0x000fe20000010000 */
[----:B------:R-:W-:Y:S04]  /*a150*/  MOV R0, R100 ;  /* 0x0000006400007202 */ /* 0x000fe80000000f00 */
[----:B------:R1:W-:Y:S01]  /*a160*/  STL [R1+0x8], R2 ;  /* 0x0000080201007387 */ /* 0x0003e20000100800 */
[----:B------:R-:W-:-:S05]  /*a170*/  @!P0 BRA `(.L_x_1217) ;  /* 0xffffc04000008947 */ /* 0x000fca000383ffff */
.L_x_1216:
[----:B-1----:R-:W2:Y:S04]  /*a180*/  LDL.LU R4, [R1+0x4] ;  /* 0x0000040001047983 */ /* 0x002ea80000300800 */
        /* <DEDUP_REMOVED lines=124> */
.L_x_1212:
        /* <DEDUP_REMOVED lines=121> */
[C---:B------:R-:W-:Y:S02]  /*b0e0*/  ISETP.GE.AND P1, PT, R0.reuse, c[0x0][0x3c8], PT ;  /* 0x0000f20000007a0c */ /* 0x040fe40003f26270 */
[C---:B-1----:R-:W-:Y:S02]  /*b0f0*/  IADD3 R7, R0.reuse, 0x8, RZ ;  /* 0x0000000800077810 */ /* 0x042fe40007ffe0ff */
[C---:B------:R-:W-:Y:S02]  /*b100*/  IADD3 R6, R0.reuse, 0x10, RZ ;  /* 0x0000001000067810 */ /* 0x040fe40007ffe0ff */
[C---:B------:R-:W-:Y:S02]  /*b110*/  IADD3 R5, R0.reuse, 0x18, RZ ;  /* 0x0000001800057810 */ /* 0x040fe40007ffe0ff */
[----:B------:R-:W-:Y:S02]  /*b120*/  IADD3 R4, R0, 0x20, RZ ;  /* 0x0000002000047810 */ /* 0x000fe40007ffe0ff */
[----:B------:R-:W-:-:S02]  /*b130*/  ISETP.GE.AND P5, PT, R7, c[0x0][0x3c8], PT ;  /* 0x0000f20007007a0c */ /* 0x000fc40003fa6270 */
[----:B------:R-:W-:Y:S01]  /*b140*/  ISETP.GE.AND P4, PT, R6, c[0x0][0x3c8], PT ;  /* 0x0000f20006007a0c */ /* 0x000fe20003f86270 */
[----:B--23--:R-:W-:Y:S01]  /*b150*/  @!P1 IMAD.WIDE R8, R0, 0x4, R2 ;  /* 0x0000000400089825 */ /* 0x00cfe200078e0202 */
[----:B------:R-:W-:Y:S02]  /*b160*/  ISETP.GE.AND P3, PT, R5, c[0x0][0x3c8], PT ;  /* 0x0000f20005007a0c */ /* 0x000fe40003f66270 */
[----:B------:R-:W-:Y:S02]  /*b170*/  ISETP.GE.AND P2, PT, R4, c[0x0][0x3c8], PT ;  /* 0x0000f20004007a0c */ /* 0x000fe40003f46270 */
[C---:B------:R-:W-:Y:S01]  /*b180*/  IADD3 R13, R0.reuse, 0x28, RZ ;  /* 0x00000028000d7810 */ /* 0x040fe20007ffe0ff */
[----:B------:R1:W-:Y:S01]  /*b190*/  @!P1 ST.E.64 [R8.64], R104 ;  /* 0x0000006808009985 */ /* 0x0003e2000c101b0c */
[----:B------:R-:W-:Y:S02]  /*b1a0*/  IADD3 R12, R0, 0x30, RZ ;  /* 0x00000030000c7810 */ /* 0x000fe40007ffe0ff */
[----:B------:R-:W-:-:S02]  /*b1b0*/  ISETP.GE.AND P6, PT, R13, c[0x0][0x3c8], PT ;  /* 0x0000f2000d007a0c */ /* 0x000fc40003fc6270 */
[----:B------:R-:W-:Y:S02]  /*b1c0*/  @!P5 LEA.HI R7, R7, R7, RZ, 0x1 ;  /* 0x000000070707d211 */ /* 0x000fe400078f08ff */
[----:B------:R-:W-:-:S03]  /*b1d0*/  ISETP.GE.AND P1, PT, R12, c[0x0][0x3c8], PT ;  /* 0x0000f2000c007a0c */ /* 0x000fc60003f26270 */
[----:B------:R-:W-:-:S04]  /*b1e0*/  @!P2 LEA.HI R4, R4, R4, RZ, 0x1 ;  /* 0x000000040404a211 */ /* 0x000fc800078f08ff */
[----:B------:R-:W-:Y:S02]  /*b1f0*/  @!P2 LOP3.LUT R4, R4, 0xfffffffe, RZ, 0xc0, !PT ;  /* 0xfffffffe0404a812 */ /* 0x000fe400078ec0ff */
[----:B-1----:R-:W-:Y:S02]  /*b200*/  @!P4 LEA.HI R8, R6, R6, RZ, 0x1 ;  /* 0x000000060608c211 */ /* 0x002fe400078f08ff */
        /* <DEDUP_REMOVED lines=12> */
[----:B-1----:R-:W-:-:S02]  /*b2d0*/  IADD3 R10, R0, 0x48, RZ ;  /* 0x00000048000a7810 */ /* 0x002fc40007ffe0ff */
[C---:B------:R-:W-:Y:S02]  /*b2e0*/  IADD3 R11, R0.reuse, 0x50, RZ ;  /* 0x00000050000b7810 */ /* 0x040fe40007ffe0ff */
[C---:B--2---:R-:W-:Y:S02]  /*b2f0*/  IADD3 R8, R0.reuse, 0x38, RZ ;  /* 0x0000003800087810 */ /* 0x044fe40007ffe0ff */
[----:B------:R-:W-:Y:S02]  /*b300*/  IADD3 R9, R0, 0x40, RZ ;  /* 0x0000004000097810 */ /* 0x000fe40007ffe0ff */
[----:B---3--:R-:W-:Y:S02]  /*b310*/  @!P6 LEA.HI R6, R13, R13, RZ, 0x1 ;  /* 0x0000000d0d06e211 */ /* 0x008fe400078f08ff */
[----:B------:R-:W-:Y:S02]  /*b320*/  ISETP.GE.AND P5, PT, R8, c[0x0][0x3c8], PT ;  /* 0x0000f20008007a0c */ /* 0x000fe40003fa6270 */
[----:B----4-:R-:W-:-:S02]  /*b330*/  @!P1 LEA.HI R4, R12, R12, RZ, 0x1 ;  /* 0x0000000c0c049211 */ /* 0x010fc400078f08ff */
[----:B------:R-:W-:Y:S02]  /*b340*/  ISETP.GE.AND P4, PT, R9, c[0x0][0x3c8], PT ;  /* 0x0000f20009007a0c */ /* 0x000fe40003f86270 */
[----:B------:R-:W-:Y:S02]  /*b350*/  @!P6 LOP3.LUT R6, R6, 0xfffffffe, RZ, 0xc0, !PT ;  /* 0xfffffffe0606e812 */ /* 0x000fe400078ec0ff */
[----:B------:R-:W-:Y:S02]  /*b360*/  @!P1 LOP3.LUT R4, R4, 0xfffffffe, RZ, 0xc0, !PT ;  /* 0xfffffffe04049812 */ /* 0x000fe400078ec0ff */
[----:B------:R-:W-:Y:S01]  /*b370*/  ISETP.GE.AND P3, PT, R10, c[0x0][0x3c8], PT ;  /* 0x0000f2000a007a0c */ /* 0x000fe20003f66270 */
[--C-:B------:R-:W-:Y:S01]  /*b380*/  @!P6 IMAD.WIDE R6, R6, 0x4, R2.reuse ;  /* 0x000000040606e825 */ /* 0x100fe200078e0202 */
[----:B------:R-:W-:Y:S02]  /*b390*/  ISETP.GE.AND P2, PT, R11, c[0x0][0x3c8], PT ;  /* 0x0000f2000b007a0c */ /* 0x000fe40003f46270 */
[----:B------:R-:W-:Y:S01]  /*b3a0*/  IADD3 R12, R0, 0x58, RZ ;  /* 0x00000058000c7810 */ /* 0x000fe20007ffe0ff */
[----:B------:R-:W-:Y:S01]  /*b3b0*/  @!P1 IMAD.WIDE R4, R4, 0x4, R2 ;  /* 0x0000000404049825 */ /* 0x000fe200078e0202 */
[----:B------:R1:W-:Y:S01]  /*b3c0*/  @!P6 ST.E.64 [R6.64], R124 ;  /* 0x0000007c0600e985 */ /* 0x0003e2000c101b0c */
[----:B------:R-:W-:-:S03]  /*b3d0*/  IADD3 R13, R0, 0x60, RZ ;  /* 0x00000060000d7810 */ /* 0x000fc60007ffe0ff */
[----:B------:R2:W-:Y:S01]  /*b3e0*/  @!P1 ST.E.64 [R4.64], R128 ;  /* 0x0000008004009985 */ /* 0x0005e2000c101b0c */
[----:B------:R-:W-:Y:S02]  /*b3f0*/  ISETP.GE.AND P1, PT, R12, c[0x0][0x3c8], PT ;  /* 0x0000f2000c007a0c */ /* 0x000fe40003f26270 */
[----:B------:R-:W-:Y:S02]  /*b400*/  ISETP.GE.AND P6, PT, R13, c[0x0][0x3c8], PT ;  /* 0x0000f2000d007a0c */ /* 0x000fe40003fc6270 */
[----:B-1----:R-:W-:Y:S02]  /*b410*/  @!P4 LEA.HI R7, R9, R9, RZ, 0x1 ;  /* 0x000000090907c211 */ /* 0x002fe400078f08ff */
[----:B------:R-:W-:Y:S02]  /*b420*/  @!P3 LEA.HI R6, R10, R10, RZ, 0x1 ;  /* 0x0000000a0a06b211 */ /* 0x000fe400078f08ff */
[----:B--2---:R-:W-:Y:S02]  /*b430*/  @!P5 LEA.HI R4, R8, R8, RZ, 0x1 ;  /* 0x000000080804d211 */ /* 0x004fe400078f08ff */
[----:B------:R-:W-:-:S02]  /*b440*/  @!P4 LOP3.LUT R7, R7, 0xfffffffe, RZ, 0xc0, !PT ;  /* 0xfffffffe0707c812 */ /* 0x000fc400078ec0ff */
[----:B------:R-:W-:Y:S02]  /*b450*/  @!P5 LOP3.LUT R4, R4, 0xfffffffe, RZ, 0xc0, !PT ;  /* 0xfffffffe0404d812 */ /* 0x000fe400078ec0ff */
[----:B------:R-:W-:Y:S02]  /*b460*/  @!P2 LEA.HI R5, R11, R11, RZ, 0x1 ;  /* 0x0000000b0b05a211 */ /* 0x000fe400078f08ff */
[----:B------:R-:W-:Y:S01]  /*b470*/  @!P3 LOP3.LUT R10, R6, 0xfffffffe, RZ, 0xc0, !PT ;  /* 0xfffffffe060ab812 */ /* 0x000fe200078ec0ff */
[----:B------:R-:W-:Y:S01]  /*b480*/  @!P5 IMAD.WIDE R8, R4, 0x4, R2 ;  /* 0x000000040408d825 */ /* 0x000fe200078e0202 */
[----:B------:R-:W-:-:S03]  /*b490*/  @!P2 LOP3.LUT R11, R5, 0xfffffffe, RZ, 0xc0, !PT ;  /* 0xfffffffe050ba812 */ /* 0x000fc600078ec0ff */
        /* <DEDUP_REMOVED lines=9> */
[----:B--2---:R-:W-:Y:S02]  /*b530*/  IADD3 R7, R0, 0x68, RZ ;  /* 0x0000006800077810 */ /* 0x004fe40007ffe0ff */
[----:B------:R-:W-:Y:S02]  /*b540*/  @!P6 LEA.HI R6, R13, R13, RZ, 0x1 ;  /* 0x0000000d0d06e211 */ /* 0x000fe400078f08ff */
[----:B---3--:R-:W-:Y:S02]  /*b550*/  @!P1 LEA.HI R4, R12, R12, RZ, 0x1 ;  /* 0x0000000c0c049211 */ /* 0x008fe400078f08ff */
[----:B------:R-:W-:Y:S02]  /*b560*/  ISETP.GE.AND P5, PT, R7, c[0x0][0x3c8], PT ;  /* 0x0000f20007007a0c */ /* 0x000fe40003fa6270 */
[----:B------:R-:W-:-:S02]  /*b570*/  @!P1 LOP3.LUT R4, R4, 0xfffffffe, RZ, 0xc0, !PT ;  /* 0xfffffffe04049812 */ /* 0x000fc400078ec0ff */
[C---:B----4-:R-:W-:Y:S02]  /*b580*/  IADD3 R10, R0.reuse, 0x80, RZ ;  /* 0x00000080000a7810 */ /* 0x050fe40007ffe0ff */
[----:B------:R-:W-:Y:S01]  /*b590*/  IADD3 R12, R0, 0x88, RZ ;  /* 0x00000088000c7810 */ /* 0x000fe20007ffe0ff */
[----:B------:R-:W-:Y:S01]  /*b5a0*/  @!P1 IMAD.WIDE R4, R4, 0x4, R2 ;  /* 0x0000000404049825 */ /* 0x000fe200078e0202 */
[----:B------:R-:W-:Y:S02]  /*b5b0*/  ISETP.GE.AND P4, PT, R8, c[0x0][0x3c8], PT ;  /* 0x0000f20008007a0c */ /* 0x000fe40003f86270 */
[----:B------:R-:W-:Y:S02]  /*b5c0*/  ISETP.GE.AND P3, PT, R9, c[0x0][0x3c8], PT ;  /* 0x0000f20009007a0c */ /* 0x000fe40003f66270 */
[----:B------:R-:W-:Y:S01]  /*b5d0*/  @!P6 LOP3.LUT R6, R6, 0xfffffffe, RZ, 0xc0, !PT ;  /* 0xfffffffe0606e812 */ /* 0x000fe200078ec0ff */
[----:B------:R1:W-:Y:S01]  /*b5e0*/  @!P1 ST.E.64 [R4.64], R148 ;  /* 0x0000009404009985 */ /* 0x0003e2000c101b0c */
[----:B------:R-:W-:-:S02]  /*b5f0*/  ISETP.GE.AND P2, PT, R10, c[0x0][0x3c8], PT ;  /* 0x0000f2000a007a0c */ /* 0x000fc40003f46270 */
[----:B------:R-:W-:-:S13]  /*b600*/  ISETP.GE.AND P1, PT, R12, c[0x0][0x3c8], PT ;  /* 0x0000f2000c007a0c */ /* 0x000fda0003f26270 */
[----:B------:R-:W-:-:S04]  /*b610*/  @!P1 LEA.HI R12, R12, R12, RZ, 0x1 ;  /* 0x0000000c0c0c9211 */ /* 0x000fc800078f08ff */
[----:B------:R-:W-:Y:S01]  /*b620*/  @!P1 LOP3.LUT R12, R12, 0xfffffffe, RZ, 0xc0, !PT ;  /* 0xfffffffe0c0c9812 */ /* 0x000fe200078ec0ff */
[----:B-1----:R-:W-:Y:S01]  /*b630*/  @!P6 IMAD.WIDE R4, R6, 0x4, R2 ;  /* 0x000000040604e825 */ /* 0x002fe200078e0202 */
[----:B------:R-:W-:Y:S02]  /*b640*/  @!P5 LEA.HI R6, R7, R7, RZ, 0x1 ;  /* 0x000000070706d211 */ /* 0x000fe400078f08ff */
[----:B------:R-:W-:Y:S02]  /*b650*/  @!P2 LEA.HI R7, R10, R10, RZ, 0x1 ;  /* 0x0000000a0a07a211 */ /* 0x000fe400078f08ff */
[----:B------:R1:W-:Y:S01]  /*b660*/  @!P6 ST.E.64 [R4.64], R52 ;  /* 0x000000340400e985 */ /* 0x0003e2000c101b0c */
[----:B------:R-:W-:Y:S02]  /*b670*/  @!P5 LOP3.LUT R6, R6, 0xfffffffe, RZ, 0xc0, !PT ;  /* 0xfffffffe0606d812 */ /* 0x000fe400078ec0ff */
[----:B------:R-:W-:Y:S02]  /*b680*/  @!P2 LOP3.LUT R7, R7, 0xfffffffe, RZ, 0xc0, !PT ;  /* 0xfffffffe0707a812 */ /* 0x000fe400078ec0ff */
[----:B-1----:R-:W-:-:S02]  /*b690*/  @!P4 LEA.HI R5, R8, R8, RZ, 0x1 ;  /* 0x000000080805c211 */ /* 0x002fc400078f08ff */
[----:B------:R-:W-:Y:S02]  /*b6a0*/  @!P3 LEA.HI R4, R9, R9, RZ, 0x1 ;  /* 0x000000090904b211 */ /* 0x000fe400078f08ff */
[----:B------:R-:W-:Y:S02]  /*b6b0*/  @!P4 LOP3.LUT R8, R5, 0xfffffffe, RZ, 0xc0, !PT ;  /* 0xfffffffe0508c812 */ /* 0x000fe400078ec0ff */
[----:B------:R-:W-:Y:S01]  /*b6c0*/  @!P3 LOP3.LUT R10, R4, 0xfffffffe, RZ, 0xc0, !PT ;  /* 0xfffffffe040ab812 */ /* 0x000fe200078ec0ff */
[----:B------:R-:W-:-:S04]  /*b6d0*/  @!P5 IMAD.WIDE R4, R6, 0x4, R2 ;  /* 0x000000040604d825 */ /* 0x000fc800078e0202 */
[--C-:B------:R-:W-:Y:S01]  /*b6e0*/  @!P4 IMAD.WIDE R8, R8, 0x4, R2.reuse ;  /* 0x000000040808c825 */ /* 0x100fe200078e0202 */
[----:B------:R1:W-:Y:S03]  /*b6f0*/  @!P5 ST.E.64 [R4.64], R56 ;  /* 0x000000380400d985 */ /* 0x0003e6000c101b0c */
[--C-:B------:R-:W-:Y:S01]  /*b700*/  @!P3 IMAD.WIDE R10, R10, 0x4, R2.reuse ;  /* 0x000000040a0ab825 */ /* 0x100fe200078e0202 */
[----:B------:R2:W-:Y:S03]  /*b710*/  @!P4 ST.E.64 [R8.64], R60 ;  /* 0x0000003c0800c985 */ /* 0x0005e6000c101b0c */
[--C-:B------:R-:W-:Y:S01]  /*b720*/  @!P2 IMAD.WIDE R6, R7, 0x4, R2.reuse ;  /* 0x000000040706a825 */ /* 0x100fe200078e0202 */
[----:B------:R-:W-:Y:S04]  /*b730*/  @!P3 ST.E.64 [R10.64], R64 ;  /* 0x000000400a00b985 */ /* 0x000fe8000c101b0c */
[----:B------:R3:W-:Y:S01]  /*b740*/  @!P2 ST.E.64 [R6.64], R68 ;  /* 0x000000440600a985 */ /* 0x0007e2000c101b0c */
[----:B-1----:R-:W-:Y:S01]  /*b750*/  @!P1 IMAD.WIDE R4, R12, 0x4, R2 ;  /* 0x000000040c049825 */ /* 0x002fe200078e0202 */
[----:B--2---:R-:W-:-:S04]  /*b760*/  IADD3 R9, R0, 0x90, RZ ;  /* 0x0000009000097810 */ /* 0x004fc80007ffe0ff */
[----:B------:R1:W-:Y:S01]  /*b770*/  @!P1 ST.E.64 [R4.64], R72 ;  /* 0x0000004804009985 */ /* 0x0003e2000c101b0c */
[----:B------:R-:W-:Y:S02]  /*b780*/  IADD3 R8, R0, 0x98, RZ ;  /* 0x0000009800087810 */ /* 0x000fe40007ffe0ff */
[----:B------:R-:W-:Y:S02]  /*b790*/  ISETP.GE.AND P6, PT, R9, c[0x0][0x3c8], PT ;  /* 0x0000f20009007a0c */ /* 0x000fe40003fc6270 */
[----:B------:R-:W-:Y:S02]  /*b7a0*/  ISETP.GE.AND P5, PT, R8, c[0x0][0x3c8], PT ;  /* 0x0000f20008007a0c */ /* 0x000fe40003fa6270 */
[C---:B---3--:R-:W-:Y:S02]  /*b7b0*/  IADD3 R7, R0.reuse, 0xa0, RZ ;  /* 0x000000a000077810 */ /* 0x048fe40007ffe0ff */
[----:B------:R-:W-:Y:S02]  /*b7c0*/  IADD3 R6, R0, 0xa8, RZ ;  /* 0x000000a800067810 */ /* 0x000fe40007ffe0ff */
[----:B------:R-:W-:-:S02]  /*b7d0*/  ISETP.GE.AND P4, PT, R7, c[0x0][0x3c8], PT ;  /* 0x0000f20007007a0c */ /* 0x000fc40003f86270 */
[----:B------:R-:W-:-:S03]  /*b7e0*/  ISETP.GE.AND P3, PT, R6, c[0x0][0x3c8], PT ;  /* 0x0000f20006007a0c */ /* 0x000fc60003f66270 */
[----:B------:R-:W-:Y:S02]  /*b7f0*/  @!P6 LEA.HI R9, R9, R9, RZ, 0x1 ;  /* 0x000000090909e211 */ /* 0x000fe400078f08ff */
[----:B------:R-:W-:-:S04]  /*b800*/  @!P5 LEA.HI R10, R8, R8, RZ, 0x1 ;  /* 0x00000008080ad211 */ /* 0x000fc800078f08ff */
[----:B------:R-:W-:Y:S02]  /*b810*/  @!P5 LOP3.LUT R10, R10, 0xfffffffe, RZ, 0xc0, !PT ;  /* 0xfffffffe0a0ad812 */ /* 0x000fe400078ec0ff */
[----:B------:R-:W-:Y:S02]  /*b820*/  @!P4 LEA.HI R8, R7, R7, RZ, 0x1 ;  /* 0x000000070708c211 */ /* 0x000fe400078f08ff */
[----:B------:R-:W-:Y:S01]  /*b830*/  @!P3 LEA.HI R7, R6, R6, RZ, 0x1 ;  /* 0x000000060607b211 */ /* 0x000fe200078f08ff */
[----:B------:R-:W-:Y:S01]  /*b840*/  @!P5 IMAD.WIDE R10, R10, 0x4, R2 ;  /* 0x000000040a0ad825 */ /* 0x000fe200078e0202 */
[----:B------:R-:W-:Y:S02]  /*b850*/  @!P4 LOP3.LUT R8, R8, 0xfffffffe, RZ, 0xc0, !PT ;  /* 0xfffffffe0808c812 */ /* 0x000fe400078ec0ff */
[C---:B-1----:R-:W-:Y:S02]  /*b860*/  IADD3 R5, R0.reuse, 0xb0, RZ ;  /* 0x000000b000057810 */ /* 0x042fe40007ffe0ff */
[----:B------:R-:W-:-:S02]  /*b870*/  IADD3 R4, R0, 0xb8, RZ ;  /* 0x000000b800047810 */ /* 0x000fc40007ffe0ff */
[----:B------:R-:W-:Y:S02]  /*b880*/  ISETP.GE.AND P2, PT, R5, c[0x0][0x3c8], PT ;  /* 0x0000f20005007a0c */ /* 0x000fe40003f46270 */
[----:B------:R-:W-:Y:S02]  /*b890*/  ISETP.GE.AND P1, PT, R4, c[0x0][0x3c8], PT ;  /* 0x0000f20004007a0c */ /* 0x000fe40003f26270 */
[----:B------:R-:W-:-:S09]  /*b8a0*/  @!P3 LOP3.LUT R7, R7, 0xfffffffe, RZ, 0xc0, !PT ;  /* 0xfffffffe0707b812 */ /* 0x000fd200078ec0ff */
[----:B------:R-:W-:Y:S02]  /*b8b0*/  @!P2 LEA.HI R6, R5, R5, RZ, 0x1 ;  /* 0x000000050506a211 */ /* 0x000fe400078f08ff */
[----:B------:R-:W-:Y:S01]  /*b8c0*/  @!P6 LOP3.LUT R5, R9, 0xfffffffe, RZ, 0xc0, !PT ;  /* 0xfffffffe0905e812 */ /* 0x000fe200078ec0ff */
[--C-:B------:R-:W-:Y:S01]  /*b8d0*/  @!P4 IMAD.WIDE R8, R8, 0x4, R2.reuse ;  /* 0x000000040808c825 */ /* 0x100fe200078e0202 */
        /* <DEDUP_REMOVED lines=10> */
[----:B------:R1:W-:Y:S04]  /*b980*/  @!P3 ST.E.64 [R6.64], R88 ;  /* 0x000000580600b985 */ /* 0x0003e8000c101b0c */
[----:B------:R1:W-:Y:S04]  /*b990*/  @!P2 ST.E.64 [R4.64], R92 ;  /* 0x0000005c0400a985 */ /* 0x0003e8000c101b0c */
[----:B------:R1:W-:Y:S02]  /*b9a0*/  @!P1 ST.E.64 [R2.64], R96 ;  /* 0x0000006002009985 */ /* 0x0003e4000c101b0c */
.L_x_1220:
[----:B------:R-:W-:Y:S05]  /*b9b0*/  BSYNC B0 ;  /* 0x0000000000007941 */ /* 0x000fea0003800000 */
.L_x_1219:
[----:B-1-3--:R1:W3:Y:S04]  /*b9c0*/  SHFL.IDX PT, R3, R19, 0x1, 0x1c1f ;  /* 0x003c1f0013037f89 */ /* 0x00a2e800000e0000 */
[----:B--2---:R1:W2:Y:S01]  /*b9d0*/  SHFL.IDX PT, R2, R20, 0x1, 0x1c1f ;  /* 0x003c1f0014027f89 */ /* 0x0042a200000e0000 */
[----:B------:R-:W-:Y:S05]  /*b9e0*/  @P0 EXIT ;  /* 0x000000000000094d */ /* 0x000fea0003800000 */
[C---:B------:R-:W-:Y:S02]  /*b9f0*/  IADD3 R4, R0.reuse, 0x8, RZ ;  /* 0x0000000800047810 */ /* 0x040fe40007ffe0ff */
[----:B------:R-:W-:-:S02]  /*ba00*/  ISETP.GE.AND P1, PT, R0, c[0x0][0x3c8], PT ;  /* 0x0000f20000007a0c */ /* 0x000fc40003f26270 */
[----:B------:R-:W-:Y:S02]  /*ba10*/  ISETP.GE.AND P0, PT, R4, c[0x0][0x3c8], PT ;  /* 0x0000f20004007a0c */ /* 0x000fe40003f06270 */
[C---:B------:R-:W-:Y:S02]  /*ba20*/  IADD3 R8, R0.reuse, 0x10, RZ ;  /* 0x0000001000087810 */ /* 0x040fe40007ffe0ff */
[----:B------:R-:W-:Y:S02]  /*ba30*/  IADD3 R9, R0, 0x18, RZ ;  /* 0x0000001800097810 */ /* 0x000fe40007ffe0ff */
[----:B------:R-:W-:Y:S02]  /*ba40*/  ISETP.GE.AND P6, PT, R8, c[0x0][0x3c8], PT ;  /* 0x0000f20008007a0c */ /* 0x000fe40003fc6270 */
[----:B------:R-:W-:Y:S02]  /*ba50*/  ISETP.GE.AND P5, PT, R9, c[0x0][0x3c8], PT ;  /* 0x0000f20009007a0c */ /* 0x000fe40003fa6270 */
[C---:B------:R-:W-:Y:S01]  /*ba60*/  IADD3 R10, R0.reuse, 0x20, RZ ;  /* 0x00000020000a7810 */ /* 0x040fe20007ffe0ff */
[C---:B--23--:R-:W-:Y:S01]  /*ba70*/  @!P1 IMAD.WIDE R6, R0.reuse, 0x4, R2 ;  /* 0x0000000400069825 */ /* 0x04cfe200078e0202 */
[----:B------:R-:W-:-:S02]  /*ba80*/  IADD3 R11, R0, 0x28, RZ ;  /* 0x00000028000b7810 */ /* 0x000fc40007ffe0ff */
[----:B------:R-:W-:Y:S02]  /*ba90*/  @!P0 LEA.HI R4, R4, R4, RZ, 0x1 ;  /* 0x0000000404048211 */ /* 0x000fe400078f08ff */
[----:B------:R-:W-:Y:S01]  /*baa0*/  @!P1 ST.E.64 [R6.64], R106 ;  /* 0x0000006a06009985 */ /* 0x000fe2000c101b0c */
[----:B------:R-:W-:Y:S02]  /*bab0*/  IADD3 R12, R0, 0x30, RZ ;  /* 0x00000030000c7810 */ /* 0x000fe40007ffe0ff */
[----:B------:R-:W-:Y:S02]  /*bac0*/  @!P0 LOP3.LUT R4, R4, 0xfffffffe, RZ, 0xc0, !PT ;  /* 0xfffffffe04048812 */ /* 0x000fe400078ec0ff */
[C---:B------:R-:W-:Y:S02]  /*bad0*/  IADD3 R13, R0.reuse, 0x38, RZ ;  /* 0x00000038000d7810 */ /* 0x040fe40007ffe0ff */
[----:B------:R-:W-:Y:S01]  /*bae0*/  IADD3 R14, R0, 0x40, RZ ;  /* 0x00000040000e7810 */ /* 0x000fe20007ffe0ff */
[----:B------:R-:W-:Y:S01]  /*baf0*/  @!P0 IMAD.WIDE R4, R4, 0x4, R2 ;  /* 0x0000000404048825 */ /* 0x000fe200078e0202 */
[----:B------:R-:W-:-:S02]  /*bb00*/  ISETP.GE.AND P4, PT, R10, c[0x0][0x3c8], PT ;  /* 0x0000f2000a007a0c */ /* 0x000fc40003f86270 */
[----:B------:R-:W-:Y:S02]  /*bb10*/  ISETP.GE.AND P3, PT, R11, c[0x0][0x3c8], PT ;  /* 0x0000f2000b007a0c */ /* 0x000fe40003f66270 */
[----:B------:R2:W-:Y:S01]  /*bb20*/  @!P0 ST.E.64 [R4.64], R110 ;  /* 0x0000006e04008985 */ /* 0x0005e2000c101b0c */
[----:B------:R-:W-:Y:S02]  /*bb30*/  ISETP.GE.AND P2, PT, R12, c[0x0][0x3c8], PT ;  /* 0x0000f2000c007a0c */ /* 0x000fe40003f46270 */
[----:B------:R-:W-:Y:S02]  /*bb40*/  ISETP.GE.AND P1, PT, R13, c[0x0][0x3c8], PT ;  /* 0x0000f2000d007a0c */ /* 0x000fe40003f26270 */
[----:B------:R-:W-:Y:S02]  /*bb50*/  ISETP.GE.AND P0, PT, R14, c[0x0][0x3c8], PT ;  /* 0x0000f2000e007a0c */ /* 0x000fe40003f06270 */
[C---:B------:R-:W-:Y:S02]  /*bb60*/  IADD3 R15, R0.reuse, 0x48, RZ ;  /* 0x00000048000f7810 */ /* 0x040fe40007ffe0ff */
[----:B------:R-:W-:-:S02]  /*bb70*/  IADD3 R16, R0, 0x50, RZ ;  /* 0x0000005000107810 */ /* 0x000fc40007ffe0ff */
[----:B--2---:R-:W-:Y:S02]  /*bb80*/  @!P6 LEA.HI R4, R8, R8, RZ, 0x1 ;  /* 0x000000080804e211 */ /* 0x004fe400078f08ff */
[----:B------:R-:W-:Y:S02]  /*bb90*/  @!P5 LEA.HI R5, R9, R9, RZ, 0x1 ;  /* 0x000000090905d211 */ /* 0x000fe400078f08ff */
[----:B------:R-:W-:Y:S02]  /*bba0*/  @!P6 LOP3.LUT R4, R4, 0xfffffffe, RZ, 0xc0, !PT ;  /* 0xfffffffe0404e812 */ /* 0x000fe400078ec0ff */
[----:B------:R-:W-:Y:S02]  /*bbb0*/  @!P5 LOP3.LUT R5, R5, 0xfffffffe, RZ, 0xc0, !PT ;  /* 0xfffffffe0505d812 */ /* 0x000fe400078ec0ff */
[----:B------:R-:W-:Y:S01]  /*bbc0*/  @!P3 LEA.HI R8, R11, R11, RZ, 0x1 ;  /* 0x0000000b0b08b211 */ /* 0x000fe200078f08ff */
[----:B------:R-:W-:-:S03]  /*bbd0*/  @!P6 IMAD.WIDE R6, R4, 0x4, R2 ;  /* 0x000000040406e825 */ /* 0x000fc600078e0202 */
[----:B------:R-:W-:Y:S01]  /*bbe0*/  @!P3 LOP3.LUT R8, R8, 0xfffffffe, RZ, 0xc0, !PT ;  /* 0xfffffffe0808b812 */ /* 0x000fe200078ec0ff */
[----:B------:R-:W-:Y:S01]  /*bbf0*/  @!P5 IMAD.WIDE R4, R5, 0x4, R2 ;  /* 0x000000040504d825 */ /* 0x000fe200078e0202 */
[----:B------:R2:W-:Y:S01]  /*bc00*/  @!P6 ST.E.64 [R6.64], R114 ;  /* 0x000000720600e985 */ /* 0x0005e2000c101b0c */
[----:B------:R-:W-:-:S03]  /*bc10*/  ISETP.GE.AND P6, PT, R15, c[0x0][0x3c8], PT ;  /* 0x0000f2000f007a0c */ /* 0x000fc60003fc6270 */
[----:B------:R3:W-:Y:S01]  /*bc20*/  @!P5 ST.E.64 [R4.64], R118 ;  /* 0x000000760400d985 */ /* 0x0007e2000c101b0c */
[----:B------:R-:W-:Y:S02]  /*bc30*/  ISETP.GE.AND P5, PT, R16, c[0x0][0x3c8], PT ;  /* 0x0000f20010007a0c */ /* 0x000fe40003fa6270 */
[----:B--2---:R-:W-:Y:S02]  /*bc40*/  @!P2 LEA.HI R7, R12, R12, RZ, 0x1 ;  /* 0x0000000c0c07a211 */ /* 0x004fe400078f08ff */
[----:B------:R-:W-:Y:S02]  /*bc50*/  @!P1 LEA.HI R6, R13, R13, RZ, 0x1 ;  /* 0x0000000d0d069211 */ /* 0x000fe400078f08ff */
[----:B---3--:R-:W-:Y:S01]  /*bc60*/  @!P4 LEA.HI R4, R10, R10, RZ, 0x1 ;  /* 0x0000000a0a04c211 */ /* 0x008fe200078f08ff */
[----:B------:R-:W-:Y:S01]  /*bc70*/  @!P3 IMAD.WIDE R10, R8, 0x4, R2 ;  /* 0x00000004080ab825 */ /* 0x000fe200078e0202 */
[----:B------:R-:W-:Y:S02]  /*bc80*/  @!P0 LEA.HI R5, R14, R14, RZ, 0x1 ;  /* 0x0000000e0e058211 */ /* 0x000fe400078f08ff */
[----:B------:R-:W-:-:S02]  /*bc90*/  @!P4 LOP3.LUT R4, R4, 0xfffffffe, RZ, 0xc0, !PT ;  /* 0xfffffffe0404c812 */ /* 0x000fc400078ec0ff */
[----:B------:R-:W-:Y:S02]  /*bca0*/  @!P2 LOP3.LUT R7, R7, 0xfffffffe, RZ, 0xc0, !PT ;  /* 0xfffffffe0707a812 */ /* 0x000fe400078ec0ff */
[----:B------:R-:W-:Y:S01]  /*bcb0*/  @!P1 LOP3.LUT R6, R6, 0xfffffffe, RZ, 0xc0, !PT ;  /* 0xfffffffe06069812 */ /* 0x000fe200078ec0ff */
[--C-:B------:R-:W-:Y:S01]  /*bcc0*/  @!P4 IMAD.WIDE R12, R4, 0x4, R2.reuse ;  /* 0x00000004040cc825 */ /* 0x100fe200078e0202 */
[----:B------:R-:W-:Y:S02]  /*bcd0*/  @!P0 LOP3.LUT R5, R5, 0xfffffffe, RZ, 0xc0, !PT ;  /* 0xfffffffe05058812 */ /* 0x000fe400078ec0ff */
[----:B------:R-:W-:Y:S01]  /*bce0*/  IADD3 R14, R0, 0x80, RZ ;  /* 0x00000080000e7810 */ /* 0x000fe20007ffe0ff */
[--C-:B------:R-:W-:Y:S01]  /*bcf0*/  @!P2 IMAD.WIDE R8, R7, 0x4, R2.reuse ;  /* 0x000000040708a825 */ /* 0x100fe200078e0202 */
[----:B------:R2:W-:Y:S03]  /*bd00*/  @!P4 ST.E.64 [R12.64], R122 ;  /* 0x0000007a0c00c985 */ /* 0x0005e6000c101b0c */
[--C-:B------:R-:W-:Y:S01]  /*bd10*/  @!P1 IMAD.WIDE R6, R6, 0x4, R2.reuse ;  /* 0x0000000406069825 */ /* 0x100fe200078e0202 */
[----:B------:R3:W-:Y:S03]  /*bd20*/  @!P3 ST.E.64 [R10.64], R126 ;  /* 0x0000007e0a00b985 */ /* 0x0007e6000c101b0c */
[----:B------:R-:W-:Y:S01]  /*bd30*/  @!P0 IMAD.WIDE R4, R5, 0x4, R2 ;  /* 0x0000000405048825 */ /* 0x000fe200078e0202 */
[----:B------:R4:W-:Y:S04]  /*bd40*/  @!P2 ST.E.64 [R8.64], R130 ;  /* 0x000000820800a985 */ /* 0x0009e8000c101b0c */
[----:B------:R-:W-:Y:S04]  /*bd50*/  @!P1 ST.E.64 [R6.64], R134 ;  /* 0x0000008606009985 */ /* 0x000fe8000c101b0c */
[----:B------:R5:W-:Y:S01]  /*bd60*/  @!P0 ST.E.64 [R4.64], R138 ;  /* 0x0000008a04008985 */ /* 0x000be2000c101b0c */
[----:B--2---:R-:W-:-:S02]  /*bd70*/  IADD3 R12, R0, 0x78, RZ ;  /* 0x00000078000c7810 */ /* 0x004fc40007ffe0ff */
[C---:B---3--:R-:W-:Y:S02]  /*bd80*/  IADD3 R10, R0.reuse, 0x68, RZ ;  /* 0x00000068000a7810 */ /* 0x048fe40007ffe0ff */
[C---:B------:R-:W-:Y:S02]  /*bd90*/  IADD3 R11, R0.reuse, 0x70, RZ ;  /* 0x00000070000b7810 */ /* 0x040fe40007ffe0ff */
[C---:B----4-:R-:W-:Y:S02]  /*bda0*/  IADD3 R8, R0.reuse, 0x58, RZ ;  /* 0x0000005800087810 */ /* 0x050fe40007ffe0ff */
[----:B------:R-:W-:Y:S02]  /*bdb0*/  IADD3 R9, R0, 0x60, RZ ;  /* 0x0000006000097810 */ /* 0x000fe40007ffe0ff */
[----:B------:R-:W-:Y:S02]  /*bdc0*/  ISETP.GE.AND P4, PT, R8, c[0x0][0x3c8], PT ;  /* 0x0000f20008007a0c */ /* 0x000fe40003f86270 */
[----:B------:R-:W-:-:S02]  /*bdd0*/  ISETP.GE.AND P3, PT, R9, c[0x0][0x3c8], PT ;  /* 0x0000f20009007a0c */ /* 0x000fc40003f66270 */
[----:B-----5:R-:W-:Y:S02]  /*bde0*/  @!P6 LEA.HI R4, R15, R15, RZ, 0x1 ;  /* 0x0000000f0f04e211 */ /* 0x020fe400078f08ff */
[----:B------:R-:W-:Y:S02]  /*bdf0*/  @!P5 LEA.HI R5, R16, R16, RZ, 0x1 ;  /* 0x000000101005d211 */ /* 0x000fe400078f08ff */
[----:B------:R-:W-:Y:S02]  /*be00*/  @!P6 LOP3.LUT R4, R4, 0xfffffffe, RZ, 0xc0, !PT ;  /* 0xfffffffe0404e812 */ /* 0x000fe400078ec0ff */
[----:B------:R-:W-:Y:S02]  /*be10*/  @!P5 LOP3.LUT R5, R5, 0xfffffffe, RZ, 0xc0, !PT ;  /* 0xfffffffe0505d812 */ /* 0x000fe400078ec0ff */
[----:B------:R-:W-:Y:S01]  /*be20*/  ISETP.GE.AND P2, PT, R10, c[0x0][0x3c8], PT ;  /* 0x0000f2000a007a0c */ /* 0x000fe20003f46270 */
[----:B------:R-:W-:Y:S01]  /*be30*/  @!P6 IMAD.WIDE R6, R4, 0x4, R2 ;  /* 0x000000040406e825 */ /* 0x000fe200078e0202 */
[----:B------:R-:W-:-:S02]  /*be40*/  ISETP.GE.AND P1, PT, R11, c[0x0][0x3c8], PT ;  /* 0x0000f2000b007a0c */ /* 0x000fc40003f26270 */
[----:B------:R-:W-:Y:S01]  /*be50*/  ISETP.GE.AND P0, PT, R12, c[0x0][0x3c8], PT ;  /* 0x0000f2000c007a0c */ /* 0x000fe20003f06270 */
[----:B------:R-:W-:Y:S01]  /*be60*/  @!P5 IMAD.WIDE R4, R5, 0x4, R2 ;  /* 0x000000040504d825 */ /* 0x000fe200078e0202 */
[----:B------:R2:W-:Y:S01]  /*be70*/  @!P6 ST.E.64 [R6.64], R142 ;  /* 0x0000008e0600e985 */ /* 0x0005e2000c101b0c */
[----:B------:R-:W-:Y:S02]  /*be80*/  IADD3 R15, R0, 0x88, RZ ;  /* 0x00000088000f7810 */ /* 0x000fe40007ffe0ff */
[----:B------:R-:W-:Y:S01]  /*be90*/  ISETP.GE.AND P6, PT, R14, c[0x0][0x3c8], PT ;  /* 0x0000f2000e007a0c */ /* 0x000fe20003fc6270 */
[----:B------:R3:W-:Y:S01]  /*bea0*/  @!P5 ST.E.64 [R4.64], R146 ;  /* 0x000000920400d985 */ /* 0x0007e2000c101b0c */
[----:B------:R-:W-:Y:S02]  /*beb0*/  ISETP.GE.AND P5, PT, R15, c[0x0][0x3c8], PT ;  /* 0x0000f2000f007a0c */ /* 0x000fe40003fa6270 */
[----:B--2---:R-:W-:Y:S02]  /*bec0*/  @!P2 LEA.HI R7, R10, R10, RZ, 0x1 ;  /* 0x0000000a0a07a211 */ /* 0x004fe400078f08ff */
[----:B------:R-:W-:-:S02]  /*bed0*/  @!P1 LEA.HI R6, R11, R11, RZ, 0x1 ;  /* 0x0000000b0b069211 */ /* 0x000fc400078f08ff */
[----:B---3--:R-:W-:Y:S02]  /*bee0*/  @!P4 LEA.HI R4, R8, R8, RZ, 0x1 ;  /* 0x000000080804c211 */ /* 0x008fe400078f08ff */
[----:B------:R-:W-:Y:S02]  /*bef0*/  @!P3 LEA.HI R8, R9, R9, RZ, 0x1 ;  /* 0x000000090908b211 */ /* 0x000fe400078f08ff */
[----:B------:R-:W-:Y:S02]  /*bf00*/  @!P0 LEA.HI R5, R12, R12, RZ, 0x1 ;  /* 0x0000000c0c058211 */ /* 0x000fe400078f08ff */
[----:B------:R-:W-:Y:S02]  /*bf10*/  @!P4 LOP3.LUT R4, R4, 0xfffffffe, RZ, 0xc0, !PT ;  /* 0xfffffffe0404c812 */ /* 0x000fe400078ec0ff */
[----:B------:R-:W-:Y:S02]  /*bf20*/  @!P3 LOP3.LUT R8, R8, 0xfffffffe, RZ, 0xc0, !PT ;  /* 0xfffffffe0808b812 */ /* 0x000fe400078ec0ff */
[----:B------:R-:W-:Y:S01]  /*bf30*/  @!P2 LOP3.LUT R7, R7, 0xfffffffe, RZ, 0xc0, !PT ;  /* 0xfffffffe0707a812 */ /* 0x000fe200078ec0ff */
[----:B------:R-:W-:Y:S01]  /*bf40*/  @!P4 IMAD.WIDE R12, R4, 0x4, R2 ;  /* 0x00000004040cc825 */ /* 0x000fe200078e0202 */
[----:B------:R-:W-:-:S02]  /*bf50*/  @!P1 LOP3.LUT R6, R6, 0xfffffffe, RZ, 0xc0, !PT ;  /* 0xfffffffe06069812 */ /* 0x000fc400078ec0ff */
[----:B------:R-:W-:Y:S01]  /*bf60*/  @!P0 LOP3.LUT R5, R5, 0xfffffffe, RZ, 0xc0, !PT ;  /* 0xfffffffe05058812 */ /* 0x000fe200078ec0ff */
[--C-:B------:R-:W-:Y:S01]  /*bf70*/  @!P3 IMAD.WIDE R10, R8, 0x4, R2.reuse ;  /* 0x00000004080ab825 */ /* 0x100fe200078e0202 */
[----:B------:R2:W-:Y:S03]  /*bf80*/  @!P4 ST.E.64 [R12.64], R150 ;  /* 0x000000960c00c985 */ /* 0x0005e6000c101b0c */
[--C-:B------:R-:W-:Y:S01]  /*bf90*/  @!P2 IMAD.WIDE R8, R7, 0x4, R2.reuse ;  /* 0x000000040708a825 */ /* 0x100fe200078e0202 */
[----:B------:R3:W-:Y:S03]  /*bfa0*/  @!P3 ST.E.64 [R10.64], R54 ;  /* 0x000000360a00b985 */ /* 0x0007e6000c101b0c */
[--C-:B------:R-:W-:Y:S01]  /*bfb0*/  @!P1 IMAD.WIDE R6, R6, 0x4, R2.reuse ;  /* 0x0000000406069825 */ /* 0x100fe200078e0202 */
[----:B------:R4:W-:Y:S03]  /*bfc0*/  @!P2 ST.E.64 [R8.64], R58 ;  /* 0x0000003a0800a985 */ /* 0x0009e6000c101b0c */
[----:B------:R-:W-:Y:S01]  /*bfd0*/  @!P0 IMAD.WIDE R4, R5, 0x4, R2 ;  /* 0x0000000405048825 */ /* 0x000fe200078e0202 */
        /* <DEDUP_REMOVED lines=12> */
[----:B------:R-:W-:Y:S02]  /*c0a0*/  ISETP.GE.AND P2, PT, R10, c[0x0][0x3c8], PT ;  /* 0x0000f2000a007a0c */ /* 0x000fe40003f46270 */
[----:B------:R-:W-:Y:S01]  /*c0b0*/  @!P5 LOP3.LUT R5, R5, 0xfffffffe, RZ, 0xc0, !PT ;  /* 0xfffffffe0505d812 */ /* 0x000fe200078ec0ff */
[----:B------:R-:W-:Y:S01]  /*c0c0*/  @!P6 IMAD.WIDE R6, R4, 0x4, R2 ;  /* 0x000000040406e825 */ /* 0x000fe200078e0202 */
[----:B------:R-:W-:-:S02]  /*c0d0*/  ISETP.GE.AND P1, PT, R11, c[0x0][0x3c8], PT ;  /* 0x0000f2000b007a0c */ /* 0x000fc40003f26270 */
[----:B------:R-:W-:Y:S01]  /*c0e0*/  ISETP.GE.AND P0, PT, R12, c[0x0][0x3c8], PT ;  /* 0x0000f2000c007a0c */ /* 0x000fe20003f06270 */
[----:B------:R-:W-:Y:S01]  /*c0f0*/  @!P5 IMAD.WIDE R4, R5, 0x4, R2 ;  /* 0x000000040504d825 */ /* 0x000fe200078e0202 */
[----:B------:R2:W-:Y:S01]  /*c100*/  @!P6 ST.E.64 [R6.64], R70 ;  /* 0x000000460600e985 */ /* 0x0005e2000c101b0c */
[----:B------:R-:W-:-:S03]  /*c110*/  IADD3 R0, R0, 0xb8, RZ ;  /* 0x000000b800007810 */ /* 0x000fc60007ffe0ff */
[----:B------:R3:W-:Y:S01]  /*c120*/  @!P5 ST.E.64 [R4.64], R74 ;  /* 0x0000004a0400d985 */ /* 0x0007e2000c101b0c */
[----:B--2---:R-:W-:-:S04]  /*c130*/  @!P2 LEA.HI R7, R10, R10, RZ, 0x1 ;  /* 0x0000000a0a07a211 */ /* 0x004fc800078f08ff */
[----:B------:R-:W-:Y:S02]  /*c140*/  @!P1 LEA.HI R6, R11, R11, RZ, 0x1 ;  /* 0x0000000b0b069211 */ /* 0x000fe400078f08ff */
[----:B---3--:R-:W-:Y:S02]  /*c150*/  @!P4 LEA.HI R4, R8, R8, RZ, 0x1 ;  /* 0x000000080804c211 */ /* 0x008fe400078f08ff */
[----:B------:R-:W-:Y:S02]  /*c160*/  @!P3 LEA.HI R8, R9, R9, RZ, 0x1 ;  /* 0x000000090908b211 */ /* 0x000fe400078f08ff */
[----:B------:R-:W-:Y:S02]  /*c170*/  @!P0 LEA.HI R5, R12, R12, RZ, 0x1 ;  /* 0x0000000c0c058211 */ /* 0x000fe400078f08ff */
[----:B------:R-:W-:Y:S02]  /*c180*/  @!P4 LOP3.LUT R4, R4, 0xfffffffe, RZ, 0xc0, !PT ;  /* 0xfffffffe0404c812 */ /* 0x000fe400078ec0ff */
[----:B------:R-:W-:-:S02]  /*c190*/  @!P3 LOP3.LUT R8, R8, 0xfffffffe, RZ, 0xc0, !PT ;  /* 0xfffffffe0808b812 */ /* 0x000fc400078ec0ff */
[----:B------:R-:W-:Y:S01]  /*c1a0*/  @!P2 LOP3.LUT R7, R7, 0xfffffffe, RZ, 0xc0, !PT ;  /* 0xfffffffe0707a812 */ /* 0x000fe200078ec0ff */
[--C-:B------:R-:W-:Y:S01]  /*c1b0*/  @!P4 IMAD.WIDE R12, R4, 0x4, R2.reuse ;  /* 0x00000004040cc825 */ /* 0x100fe200078e0202 */
[----:B------:R-:W-:Y:S02]  /*c1c0*/  @!P1 LOP3.LUT R6, R6, 0xfffffffe, RZ, 0xc0, !PT ;  /* 0xfffffffe06069812 */ /* 0x000fe400078ec0ff */
        /* <DEDUP_REMOVED lines=17> */
.L_x_1218:
        /* <DEDUP_REMOVED lines=50> */
.L_x_1221:
        /* <DEDUP_REMOVED lines=16> */
.L_x_2502:


//--------------------- .text._ZN7cutlass13device_kernelIN5flash19enable_sm80_to_sm89INS1_16FlashAttnFwdSm80INS1_25CollectiveMainloopFwdSm80ILi8ELi2ELb0EN4cute5tupleIJNS5_1CILi128EEENS7_ILi64EEENS7_ILi192EEEEEELi192ENS_10bfloat16_tEfNS_4arch4Sm80ELb0ELb0ELb1ELb1ELb0ELb0ELb1ELb1EEENS1_21CollectiveEpilogueFwdINS6_IJS8_SA_S9_EEENS6_IJNS7_ILi1EEESI_SI_EEESC_SE_Li256ELb1ELb1ELb1ELb0EEENS1_36VarlenDynamicPersistentTileSchedulerILi128ELi64ELi256ELi256ELb1ELb1ELb0ELb0ELb1ELb1EEEEEEEEEvNT_6ParamsE --------------------------
	.section	.text._ZN7cutlass13device_kernelIN5flash19enable_sm80_to_sm89INS1_16FlashAttnFwdSm80INS1_25CollectiveMainloopFwdSm80ILi8ELi2ELb0EN4cute5tupleIJNS5_1CILi128EEENS7_ILi64EEENS7_ILi192EEEEEELi192ENS_10bfloat16_tEfNS_4arch4Sm80ELb0ELb0ELb1ELb1ELb0ELb0ELb1ELb1EEENS1_21CollectiveEpilogueFwdINS6_IJS8_SA_S9_EEENS6_IJNS7_ILi1EEESI_SI_EEESC_SE_Li256ELb1ELb1ELb1ELb0EEENS1_36VarlenDynamicPersistentTileSchedulerILi128ELi64ELi256ELi256ELb1ELb1ELb0ELb0ELb1ELb1EEEEEEEEEvNT_6ParamsE,"ax",@progbits
	.sectioninfo	@"SHI_REGISTERS=255"
	.align	128
.text._ZN7cutlass13device_kernelIN5flash19enable_sm80_to_sm89INS1_16FlashAttnFwdSm80INS1_25CollectiveMainloopFwdSm80ILi8ELi2ELb0EN4cute5tupleIJNS5_1CILi128EEENS7_ILi64EEENS7_ILi192EEEEEELi192ENS_10bfloat16_tEfNS_4arch4Sm80ELb0ELb0ELb1ELb1ELb0ELb0ELb1ELb1EEENS1_21CollectiveEpilogueFwdINS6_IJS8_SA_S9_EEENS6_IJNS7_ILi1EEESI_SI_EEESC_SE_Li256ELb1ELb1ELb1ELb0EEENS1_36VarlenDynamicPersistentTileSchedulerILi128ELi64ELi256ELi256ELb1ELb1ELb0ELb0ELb1ELb1EEEEEEEEEvNT_6ParamsE:
        .type           _ZN7cutlass13device_kernelIN5flash19enable_sm80_to_sm89INS1_16FlashAttnFwdSm80INS1_25CollectiveMainloopFwdSm80ILi8ELi2ELb0EN4cute5tupleIJNS5_1CILi128EEENS7_ILi64EEENS7_ILi192EEEEEELi192ENS_10bfloat16_tEfNS_4arch4Sm80ELb0ELb0ELb1ELb1ELb0ELb0ELb1ELb1EEENS1_21CollectiveEpilogueFwdINS6_IJS8_SA_S9_EEENS6_IJNS7_ILi1EEESI_SI_EEESC_SE_Li256ELb1ELb1ELb1ELb0EEENS1_36VarlenDynamicPersistentTileSchedulerILi128ELi64ELi256ELi256ELb1ELb1ELb0ELb0ELb1ELb1EEEEEEEEEvNT_6ParamsE,@function
        .size           _ZN7cutlass13device_kernelIN5flash19enable_sm80_to_sm89INS1_16FlashAttnFwdSm80INS1_25CollectiveMainloopFwdSm80ILi8ELi2ELb0EN4cute5tupleIJNS5_1CILi128EEENS7_ILi64EEENS7_ILi192EEEEEELi192ENS_10bfloat16_tEfNS_4arch4Sm80ELb0ELb0ELb1ELb1ELb0ELb0ELb1ELb1EEENS1_21CollectiveEpilogueFwdINS6_IJS8_SA_S9_EEENS6_IJNS7_ILi1EEESI_SI_EEESC_SE_Li256ELb1ELb1ELb1ELb0EEENS1_36VarlenDynamicPersistentTileSchedulerILi128ELi64ELi256ELi256ELb1ELb1ELb0ELb0ELb1ELb1EEEEEEEEEvNT_6ParamsE,(.L_x_2503 - _ZN7cutlass13device_kernelIN5flash19enable_sm80_to_sm89INS1_16FlashAttnFwdSm80INS1_25CollectiveMainloopFwdSm80ILi8ELi2ELb0EN4cute5tupleIJNS5_1CILi128EEENS7_ILi64EEENS7_ILi192EEEEEELi192ENS_10bfloat16_tEfNS_4arch4Sm80ELb0ELb0ELb1ELb1ELb0ELb0ELb1ELb1EEENS1_21CollectiveEpilogueFwdINS6_IJS8_SA_S9_EEENS6_IJNS7_ILi1EEESI_SI_EEESC_SE_Li256ELb1ELb1ELb1ELb0EEENS1_36VarlenDynamicPersistentTileSchedulerILi128ELi64ELi256ELi256ELb1ELb1ELb0ELb0ELb1ELb1EEEEEEEEEvNT_6ParamsE)
        .other          _ZN7cutlass13device_kernelIN5flash19enable_sm80_to_sm89INS1_16FlashAttnFwdSm80INS1_25CollectiveMainloopFwdSm80ILi8ELi2ELb0EN4cute5tupleIJNS5_1CILi128EEENS7_ILi64EEENS7_ILi192EEEEEELi192ENS_10bfloat16_tEfNS_4arch4Sm80ELb0ELb0ELb1ELb1ELb0ELb0ELb1ELb1EEENS1_21CollectiveEpilogueFwdINS6_IJS8_SA_S9_EEENS6_IJNS7_ILi1EEESI_SI_EEESC_SE_Li256ELb1ELb1ELb1ELb0EEENS1_36VarlenDynamicPersistentTileSchedulerILi128ELi64ELi256ELi256ELb1ELb1ELb0ELb0ELb1ELb1EEEEEEEEEvNT_6ParamsE,@"STO_CUDA_ENTRY STV_DEFAULT"
_ZN7cutlass13device_kernelIN5flash19enable_sm80_to_sm89INS1_16FlashAttnFwdSm80INS1_25CollectiveMainloopFwdSm80ILi8ELi2ELb0EN4cute5tupleIJNS5_1CILi128EEENS7_ILi64EEENS7_ILi192EEEEEELi192ENS_10bfloat16_tEfNS_4arch4Sm80ELb0ELb0ELb1ELb1ELb0ELb0ELb1ELb1EEENS1_21CollectiveEpilogueFwdINS6_IJS8_SA_S9_EEENS6_IJNS7_ILi1EEESI_SI_EEESC_SE_Li256ELb1ELb1ELb1ELb0EEENS1_36VarlenDynamicPersistentTileSchedulerILi128ELi64ELi256ELi256ELb1ELb1ELb0ELb0ELb1ELb1EEEEEEEEEvNT_6ParamsE:
        /* <DEDUP_REMOVED lines=52> */
.L_x_1227:
        /* <DEDUP_REMOVED lines=17> */
.L_x_1320:
        /* <DEDUP_REMOVED lines=16> */
.L_x_1321:
[----:B---3--:R-:W-:-:S05]  /*0550*/  IMAD R0, R0, c[0x0][0x538], RZ ;  /* 0x00014e0000007a24 */ /* 0x008fca00078e02ff */
[----:B------:R-:W-:-:S04]  /*0560*/  IADD3 R6, R0, R6, RZ ;  /* 0x0000000600067210 */ /* 0x000fc80007ffe0ff */
[----:B------:R-:W-:-:S13]  /*0570*/  ISETP.GT.AND P0, PT, R6, UR4, PT ;  /* 0x0000000406007c0c */ /* 0x000fda000bf04270 */
[----:B-12---:R-:W-:Y:S05]  /*0580*/  @!P0 BRA `(.L_x_1227) ;  /* 0xfffffdb000008947 */ /* 0x006fea000383ffff */
.L_x_1223:
[----:B------:R-:W-:-:S05]  /*0590*/  IADD3 R12, -R0, R6, RZ ;  /* 0x00000006000c7210 */ /* 0x000fca0007ffe1ff */
[----:B------:R-:W-:-:S05]  /*05a0*/  IMAD R0, R4, c[0x0][0x538], R12 ;  /* 0x00014e0004007a24 */ /* 0x000fca00078e020c */
[----:B------:R-:W-:Y:S01]  /*05b0*/  ISETP.GT.AND P0, PT, R0, UR4, PT ;  /* 0x0000000400007c0c */ /* 0x000fe2000bf04270 */
[----:B------:R-:W-:-:S12]  /*05c0*/  BRA.DIV ~URZ, `(.L_x_1228) ;  /* 0x0000c4a27f007947 */ /* 0x000fd8000b800000 */
[----:B------:R-:W-:-:S04]  /*05d0*/  VOTE.ANY R6, PT, !P0 ;  /* 0x0000000000067806 */ /* 0x000fc800040e0100 */
.L_x_1322:
[----:B--2---:R1:W2:Y:S01]  /*05e0*/  POPC R231, R6 ;  /* 0x0000000600e77309 */ /* 0x0042a20000000000 */
[----:B------:R-:W-:Y:S05]  /*05f0*/  BRA.DIV ~URZ, `(.L_x_1229) ;  /* 0x0000c4c27f007947 */ /* 0x000fea000b800000 */
[----:B--2---:R2:W3:Y:S01]  /*0600*/  SHFL.IDX PT, R11, R8, R231, 0x1f ;  /* 0x00001fe7080b7589 */ /* 0x0044e200000e0000 */
[----:B------:R-:W-:-:S03]  /*0610*/  MOV R228, RZ ;  /* 0x000000ff00e47202 */ /* 0x000fc60000000f00 */
[----:B------:R2:W4:Y:S04]  /*0620*/  SHFL.IDX PT, R10, R7, R231, 0x1f ;  /* 0x00001fe7070a7589 */ /* 0x00052800000e0000 */
.L_x_1323:
[----:B------:R-:W-:Y:S01]  /*0630*/  ISETP.NE.AND P0, PT, R6, RZ, PT ;  /* 0x000000ff0600720c */ /* 0x000fe20003f05270 */
[----:B------:R-:W-:-:S12]  /*0640*/  BSSY B0, `(.L_x_1230) ;  /* 0x0000005000007945 */ /* 0x000fd80003800000 */
[----:B------:R-:W-:Y:S05]  /*0650*/  @!P0 BRA `(.L_x_1231) ;  /* 0x0000003000008947 */ /* 0x000fea0003800000 */
[----:B------:R-:W-:Y:S01]  /*0660*/  IADD3 R3, R231, -0x1, RZ ;  /* 0xffffffffe7037810 */ /* 0x000fe20007ffe0ff */
[----:B------:R-:W-:Y:S05]  /*0670*/  BRA.DIV ~URZ, `(.L_x_1232) ;  /* 0x0000c5227f007947 */ /* 0x000fea000b800000 */
[----:B------:R1:W2:Y:S02]  /*0680*/  SHFL.IDX PT, R228, R4, R3, 0x1f ;  /* 0x00001f0304e47589 */ /* 0x0002a400000e0000 */
.L_x_1231:
[----:B------:R-:W-:Y:S05]  /*0690*/  BSYNC B0 ;  /* 0x0000000000007941 */ /* 0x000fea0003800000 */
.L_x_1230:
[-C--:B-1-3--:R-:W-:Y:S01]  /*06a0*/  IABS R4, R11.reuse ;  /* 0x0000000b00047213 */ /* 0x08afe20000000000 */
[----:B--2---:R-:W-:Y:S01]  /*06b0*/  IMAD R228, R228, c[0x0][0x538], R12 ;  /* 0x00014e00e4e47a24 */ /* 0x004fe200078e020c */
[----:B----4-:R-:W-:Y:S01]  /*06c0*/  IABS R0, R10 ;  /* 0x0000000a00007213 */ /* 0x010fe20000000000 */
[----:B------:R-:W-:Y:S01]  /*06d0*/  IMAD.IADD R231, R231, 0x1, R9 ;  /* 0x00000001e7e77824 */ /* 0x000fe200078e0209 */
[----:B------:R-:W1:Y:S02]  /*06e0*/  I2F.RP R2, R4 ;  /* 0x0000000400027306 */ /* 0x000e640000209400 */
[----:B------:R-:W-:Y:S01]  /*06f0*/  IADD3 R229, -R228, UR4, RZ ;  /* 0x00000004e4e57c10 */ /* 0x000fe2000fffe1ff */
[----:B------:R-:W-:Y:S01]  /*0700*/  IMAD.MOV.U32 R6, RZ, RZ, R0 ;  /* 0x000000ffff067224 */ /* 0x000fe200078e0000 */
[----:B------:R-:W-:Y:S02]  /*0710*/  IABS R0, R11 ;  /* 0x0000000b00007213 */ /* 0x000fe40000000000 */
[----:B------:R-:W-:-:S02]  /*0720*/  IABS R7, R229 ;  /* 0x000000e500077213 */ /* 0x000fc40000000000 */
[----:B------:R-:W-:Y:S08]  /*0730*/  I2F.RP R8, R6 ;  /* 0x0000000600087306 */ /* 0x000ff00000209400 */
[----:B-1----:R-:W1:Y:S02]  /*0740*/  MUFU.RCP R2, R2 ;  /* 0x0000000200027308 */ /* 0x002e640000001000 */
[----:B-1----:R-:W-:-:S06]  /*0750*/  IADD3 R2, R2, 0xffffffe, RZ ;  /* 0x0ffffffe02027810 */ /* 0x002fcc0007ffe0ff */
[----:B------:R-:W1:Y:S02]  /*0760*/  F2I.FTZ.U32.TRUNC.NTZ R3, R2 ;  /* 0x0000000200037305 */ /* 0x000e64000021f000 */
[----:B-1----:R-:W-:-:S04]  /*0770*/  IMAD.MOV R2, RZ, RZ, -R3 ;  /* 0x000000ffff027224 */ /* 0x002fc800078e0a03 */
[----:B------:R-:W-:Y:S02]  /*0780*/  IMAD R5, R2, R4, RZ ;  /* 0x0000000402057224 */ /* 0x000fe400078e02ff */
[----:B------:R-:W-:-:S04]  /*0790*/  IMAD.MOV.U32 R2, RZ, RZ, RZ ;  /* 0x000000ffff027224 */ /* 0x000fc800078e00ff */
[----:B------:R-:W-:-:S04]  /*07a0*/  IMAD.HI.U32 R5, R3, R5, R2 ;  /* 0x0000000503057227 */ /* 0x000fc800078e0002 */
[----:B------:R-:W-:Y:S01]  /*07b0*/  IMAD.MOV R2, RZ, RZ, -R0 ;  /* 0x000000ffff027224 */ /* 0x000fe200078e0a00 */
[----:B------:R-:W-:-:S03]  /*07c0*/  MOV R0, R7 ;  /* 0x0000000700007202 */ /* 0x000fc60000000f00 */
[----:B------:R-:W-:Y:S02]  /*07d0*/  IMAD.MOV.U32 R3, RZ, RZ, R2 ;  /* 0x000000ffff037224 */ /* 0x000fe400078e0002 */
        /* <DEDUP_REMOVED lines=45> */
.L_x_1224:
[----:B--2---:R-:W-:Y:S01]  /*0ab0*/  IMAD.MOV.U32 R229, RZ, RZ, RZ ;  /* 0x000000ffffe57224 */ /* 0x004fe200078e00ff */
[----:B------:R-:W-:Y:S01]  /*0ac0*/  MOV R230, RZ ;  /* 0x000000ff00e67202 */ /* 0x000fe20000000f00 */
[----:B------:R-:W-:Y:S01]  /*0ad0*/  IMAD.U32 R228, RZ, RZ, UR4 ;  /* 0x00000004ffe47e24 */ /* 0x000fe2000f8e00ff */
[----:B------:R-:W-:Y:S02]  /*0ae0*/  MOV R231, c[0x0][0x53c] ;  /* 0x00014f0000e77a02 */ /* 0x000fe40000000f00 */
.L_x_1233:
[----:B------:R-:W-:Y:S01]  /*0af0*/  ISETP.NE.AND P0, PT, R13, RZ, PT ;  /* 0x000000ff0d00720c */ /* 0x000fe20003f05270 */
[----:B------:R-:W-:-:S12]  /*0b00*/  WARPSYNC 0xffffffff ;  /* 0xffffffff00007948 */ /* 0x000fd80003800000 */
[----:B------:R1:W-:Y:S04]  /*0b10*/  @!P0 STS.128 [0x24100], R228 ;  /* 0x024100e4ff008388 */ /* 0x0003e80000000c00 */
[----:B------:R-:W-:Y:S06]  /*0b20*/  BAR.ARV 0x5, 0x100 ;  /* 0x0144000000007b1d */ /* 0x000fec0000002000 */
.L_x_1222:
[----:B-12---:R-:W-:-:S13]  /*0b30*/  ISETP.GE.AND P0, PT, R231, c[0x0][0x53c], PT ;  /* 0x00014f00e7007a0c */ /* 0x006fda0003f06270 */
[----:B------:R-:W-:Y:S05]  /*0b40*/  @P0 EXIT ;  /* 0x000000000000094d */ /* 0x000fea0003800000 */
[----:B------:R-:W-:-:S04]  /*0b50*/  SHF.R.S32.HI R7, RZ, 0x1f, R196 ;  /* 0x0000001fff077819 */ /* 0x000fc800000114c4 */
[CC--:B------:R-:W-:Y:S02]  /*0b60*/  LEA.HI R3, R7.reuse, R196.reuse, RZ, 0x4 ;  /* 0x000000c407037211 */ /* 0x0c0fe400078f20ff */
[----:B------:R-:W-:Y:S02]  /*0b70*/  LEA.HI R13, R7, R196, RZ, 0x2 ;  /* 0x000000c4070d7211 */ /* 0x000fe400078f10ff */
[----:B------:R-:W-:Y:S02]  /*0b80*/  SHF.R.S32.HI R4, RZ, 0x4, R3 ;  /* 0x00000004ff047819 */ /* 0x000fe40000011403 */
[--C-:B------:R-:W-:Y:S02]  /*0b90*/  SHF.R.S32.HI R10, RZ, 0x2, R13.reuse ;  /* 0x00000002ff0a7819 */ /* 0x100fe4000001140d */
[----:B------:R-:W-:Y:S02]  /*0ba0*/  SHF.R.S32.HI R0, RZ, 0x1f, R13 ;  /* 0x0000001fff007819 */ /* 0x000fe4000001140d */
[----:B------:R-:W-:-:S02]  /*0bb0*/  LEA.HI R2, R3, R4, RZ, 0x1 ;  /* 0x0000000403027211 */ /* 0x000fc400078f08ff */
[----:B------:R-:W-:Y:S02]  /*0bc0*/  LEA.HI R0, R0, R10, RZ, 0x3 ;  /* 0x0000000a00007211 */ /* 0x000fe400078f18ff */
[----:B------:R-:W-:Y:S02]  /*0bd0*/  LOP3.LUT R2, R2, 0xfffffffe, RZ, 0xc0, !PT ;  /* 0xfffffffe02027812 */ /* 0x000fe400078ec0ff */
[----:B------:R-:W-:Y:S02]  /*0be0*/  LOP3.LUT R0, R0, 0xfffffff8, RZ, 0xc0, !PT ;  /* 0xfffffff800007812 */ /* 0x000fe400078ec0ff */
[----:B------:R-:W-:Y:S01]  /*0bf0*/  LEA.HI R11, R7, R196, RZ, 0x3 ;  /* 0x000000c4070b7211 */ /* 0x000fe200078f18ff */
[----:B------:R-:W-:Y:S01]  /*0c00*/  IMAD.IADD R14, R4, 0x1, -R2 ;  /* 0x00000001040e7824 */ /* 0x000fe200078e0a02 */
[----:B------:R-:W-:Y:S01]  /*0c10*/  LOP3.LUT R2, R3, 0xfffffff0, RZ, 0xc0, !PT ;  /* 0xfffffff003027812 */ /* 0x000fe200078ec0ff */
[----:B------:R-:W-:Y:S01]  /*0c20*/  IMAD.IADD R10, R10, 0x1, -R0 ;  /* 0x000000010a0a7824 */ /* 0x000fe200078e0a00 */
[----:B------:R-:W-:-:S02]  /*0c30*/  SHF.R.S32.HI R251, RZ, 0x3, R11 ;  /* 0x00000003fffb7819 */ /* 0x000fc4000001140b */
[----:B------:R-:W-:Y:S01]  /*0c40*/  LOP3.LUT R0, R11, 0xfffffff8, RZ, 0xc0, !PT ;  /* 0xfffffff80b007812 */ /* 0x000fe200078ec0ff */
[C---:B------:R-:W-:Y:S01]  /*0c50*/  IMAD.IADD R2, R196.reuse, 0x1, -R2 ;  /* 0x00000001c4027824 */ /* 0x040fe200078e0a02 */
[-C--:B------:R-:W-:Y:S01]  /*0c60*/  LEA.HI R3, R7, R196.reuse, RZ, 0x6 ;  /* 0x000000c407037211 */ /* 0x080fe200078f30ff */
[----:B------:R-:W-:Y:S01]  /*0c70*/  IMAD.SHL.U32 R4, R251, 0x40, RZ ;  /* 0x00000040fb047824 */ /* 0x000fe200078e00ff */
[----:B------:R-:W-:Y:S01]  /*0c80*/  LEA.HI R7, R7, R196, RZ, 0x5 ;  /* 0x000000c407077211 */ /* 0x000fe200078f28ff */
[----:B------:R-:W-:Y:S01]  /*0c90*/  IMAD.IADD R195, R196, 0x1, -R0 ;  /* 0x00000001c4c37824 */ /* 0x000fe200078e0a00 */
[----:B------:R-:W-:Y:S01]  /*0ca0*/  SHF.R.S32.HI R12, RZ, 0x1f, R2 ;  /* 0x0000001fff0c7819 */ /* 0x000fe20000011402 */
[----:B------:R-:W-:Y:S01]  /*0cb0*/  IMAD.SHL.U32 R3, R3, 0x8, RZ ;  /* 0x0000000803037824 */ /* 0x000fe200078e00ff */
[----:B------:R-:W-:Y:S01]  /*0cc0*/  LOP3.LUT R0, R4, 0x1c0, RZ, 0xc0, !PT ;  /* 0x000001c004007812 */ /* 0x000fe200078ec0ff */
[----:B------:R-:W-:Y:S01]  /*0cd0*/  IMAD.SHL.U32 R224, R195, 0x8, RZ ;  /* 0x00000008c3e07824 */ /* 0x000fe200078e00ff */
[----:B------:R-:W-:-:S02]  /*0ce0*/  LEA.HI R12, R12, R2, RZ, 0x3 ;  /* 0x000000020c0c7211 */ /* 0x000fc400078f18ff */
[----:B------:R-:W-:Y:S02]  /*0cf0*/  LOP3.LUT R6, R3, 0x7ffffe00, RZ, 0xc0, !PT ;  /* 0x7ffffe0003067812 */ /* 0x000fe400078ec0ff */
[----:B------:R-:W-:Y:S02]  /*0d00*/  SHF.R.U32.HI R5, RZ, 0x3, R0 ;  /* 0x00000003ff057819 */ /* 0x000fe40000011600 */
[----:B------:R-:W-:Y:S01]  /*0d10*/  LOP3.LUT R3, R0, 0x38, R224, 0xf8, !PT ;  /* 0x0000003800037812 */ /* 0x000fe200078ef8e0 */
[----:B------:R-:W-:Y:S01]  /*0d20*/  IMAD.SHL.U32 R0, R195, 0x40, RZ ;  /* 0x00000040c3007824 */ /* 0x000fe200078e00ff */
[----:B------:R-:W-:Y:S02]  /*0d30*/  LOP3.LUT R4, R12, 0xfffffff8, RZ, 0xc0, !PT ;  /* 0xfffffff80c047812 */ /* 0x000fe400078ec0ff */
[----:B------:R-:W-:Y:S02]  /*0d40*/  LOP3.LUT R216, R6, R3, R5, 0xf6, !PT ;  /* 0x0000000306d87212 */ /* 0x000fe400078ef605 */
[----:B------:R-:W-:Y:S01]  /*0d50*/  LOP3.LUT R0, R0, 0x1c0, RZ, 0xc0, !PT ;  /* 0x000001c000007812 */ /* 0x000fe200078ec0ff */
[----:B------:R-:W-:Y:S01]  /*0d60*/  IMAD.IADD R9, R2, 0x1, -R4 ;  /* 0x0000000102097824 */ /* 0x000fe200078e0a04 */
[----:B------:R-:W-:Y:S01]  /*0d70*/  LOP3.LUT R2, R7, 0xffffffe0, RZ, 0xc0, !PT ;  /* 0xffffffe007027812 */ /* 0x000fe200078ec0ff */
[----:B------:R-:W-:Y:S01]  /*0d80*/  IMAD.SHL.U32 R216, R216, 0x2, RZ ;  /* 0x00000002d8d87824 */ /* 0x000fe200078e00ff */
[----:B------:R-:W-:-:S02]  /*0d90*/  LOP3.LUT R4, R0, 0x8, R11, 0xf8, !PT ;  /* 0x0000000800047812 */ /* 0x000fc400078ef80b */
[----:B------:R-:W-:Y:S01]  /*0da0*/  SHF.R.U32.HI R3, RZ, 0x3, R0 ;  /* 0x00000003ff037819 */ /* 0x000fe20000011600 */
[----:B------:R-:W-:Y:S01]  /*0db0*/  IMAD.IADD R16, R196, 0x1, -R2 ;  /* 0x00000001c4107824 */ /* 0x000fe200078e0a02 */
[--C-:B------:R-:W-:Y:S02]  /*0dc0*/  SHF.R.S32.HI R8, RZ, 0x5, R7.reuse ;  /* 0x00000005ff087819 */ /* 0x100fe40000011407 */
[----:B------:R-:W-:Y:S01]  /*0dd0*/  SHF.R.S32.HI R0, RZ, 0x1f, R7 ;  /* 0x0000001fff007819 */ /* 0x000fe20000011407 */
[----:B------:R-:W-:Y:S01]  /*0de0*/  IMAD.SHL.U32 R7, R14, 0x8, RZ ;  /* 0x000000080e077824 */ /* 0x000fe200078e00ff */
[----:B------:R-:W-:Y:S02]  /*0df0*/  LOP3.LUT R2, R13, 0xfffffffc, RZ, 0xc0, !PT ;  /* 0xfffffffc0d027812 */ /* 0x000fe400078ec0ff */
[----:B------:R-:W-:Y:S02]  /*0e00*/  LEA.HI R0, R0, R8, RZ, 0x3 ;  /* 0x0000000800007211 */ /* 0x000fe400078f18ff */
[----:B------:R-:W-:Y:S01]  /*0e10*/  LOP3.LUT R13, R4, R3, RZ, 0x3c, !PT ;  /* 0x00000003040d7212 */ /* 0x000fe200078e3cff */
[----:B------:R-:W-:Y:S01]  /*0e20*/  IMAD.IADD R4, R196, 0x1, -R2 ;  /* 0x00000001c4047824 */ /* 0x000fe200078e0a02 */
[----:B------:R-:W-:Y:S01]  /*0e30*/  SHF.R.S32.HI R11, RZ, 0x1f, R16 ;  /* 0x0000001fff0b7819 */ /* 0x000fe20000011410 */
[----:B------:R-:W-:Y:S01]  /*0e40*/  IMAD.SHL.U32 R3, R9, 0x40, RZ ;  /* 0x0000004009037824 */ /* 0x000fe200078e00ff */
[----:B------:R-:W-:-:S02]  /*0e50*/  LOP3.LUT R2, R0, 0xffffff8, RZ, 0xc0, !PT ;  /* 0x0ffffff800027812 */ /* 0x000fc400078ec0ff */
[----:B------:R-:W-:Y:S02]  /*0e60*/  LEA.HI R11, R11, R16, RZ, 0x2 ;  /* 0x000000100b0b7211 */ /* 0x000fe400078f10ff */
[----:B------:R-:W-:Y:S01]  /*0e70*/  LOP3.LUT R0, R3, 0x1c0, RZ, 0xc0, !PT ;  /* 0x000001c003007812 */ /* 0x000fe200078ec0ff */
[----:B------:R-:W-:Y:S01]  /*0e80*/  IMAD.IADD R3, R8, 0x1, -R2 ;  /* 0x0000000108037824 */ /* 0x000fe200078e0a02 */
[----:B------:R-:W-:Y:S02]  /*0e90*/  SHF.R.S32.HI R2, RZ, 0x2, R11 ;  /* 0x00000002ff027819 */ /* 0x000fe4000001140b */
[----:B------:R-:W-:Y:S02]  /*0ea0*/  LOP3.LUT R7, R0, 0x8, R7, 0xf8, !PT ;  /* 0x0000000800077812 */ /* 0x000fe400078ef807 */
[----:B------:R-:W-:Y:S01]  /*0eb0*/  SHF.R.U32.HI R6, RZ, 0x3, R0 ;  /* 0x00000003ff067819 */ /* 0x000fe20000011600 */
[----:B------:R-:W-:Y:S01]  /*0ec0*/  IMAD R15, R3, 0x10, R2 ;  /* 0x00000010030f7824 */ /* 0x000fe200078e0202 */
[C---:B------:R-:W-:Y:S01]  /*0ed0*/  LOP3.LUT R5, R10.reuse, 0x1, RZ, 0xc0, !PT ;  /* 0x000000010a057812 */ /* 0x040fe200078ec0ff */
[----:B------:R-:W-:Y:S01]  /*0ee0*/  IMAD.SHL.U32 R2, R10, 0x40, RZ ;  /* 0x000000400a027824 */ /* 0x000fe200078e00ff */
[----:B------:R-:W-:Y:S01]  /*0ef0*/  LEA.HI R0, R4, R4, RZ, 0x1 ;  /* 0x0000000404007211 */ /* 0x000fe200078f08ff */
[----:B------:R-:W-:Y:S01]  /*0f00*/  IMAD.SHL.U32 R3, R8, 0x400, RZ ;  /* 0x0000040008037824 */ /* 0x000fe200078e00ff */
[----:B------:R-:W-:Y:S01]  /*0f10*/  ISETP.NE.U32.AND P3, PT, R5, 0x1, PT ;  /* 0x000000010500780c */ /* 0x000fe20003f65070 */
[----:B------:R-:W-:Y:S01]  /*0f20*/  IMAD.SHL.U32 R8, R12, 0x40, RZ ;  /* 0x000000400c087824 */ /* 0x000fe200078e00ff */
[----:B------:R-:W-:Y:S01]  /*0f30*/  LOP3.LUT R0, R0, 0x1ffffffe, RZ, 0xc0, !PT ;  /* 0x1ffffffe00007812 */ /* 0x000fe200078ec0ff */
[----:B------:R-:W-:Y:S01]  /*0f40*/  IMAD R5, R4, 0x2, R3 ;  /* 0x0000000204057824 */ /* 0x000fe200078e0203 */
[----:B------:R-:W-:Y:S01]  /*0f50*/  LOP3.LUT R7, R7, R6, RZ, 0x3c, !PT ;  /* 0x0000000607077212 */ /* 0x000fe200078e3cff */
[----:B------:R-:W-:Y:S01]  /*0f60*/  STL [R1+0x2c], R15 ;  /* 0x00002c0f01007387 */ /* 0x000fe20000100800 */
[----:B------:R-:W-:-:S02]  /*0f70*/  LOP3.LUT R6, R2, 0x1c0, RZ, 0xc0, !PT ;  /* 0x000001c002067812 */ /* 0x000fc400078ec0ff */
[----:B------:R-:W-:Y:S01]  /*0f80*/  R2P PR, R10, 0x6 ;  /* 0x000000060a007804 */ /* 0x000fe20000000000 */
[----:B------:R-:W-:Y:S01]  /*0f90*/  IMAD.IADD R10, R4, 0x1, -R0 ;  /* 0x00000001040a7824 */ /* 0x000fe200078e0a00 */
[----:B------:R-:W-:Y:S01]  /*0fa0*/  LEA.HI R4, R6, R6, RZ, 0x1d ;  /* 0x0000000606047211 */ /* 0x000fe200078fe8ff */
[----:B------:R-:W-:Y:S01]  /*0fb0*/  IMAD R0, R14, 0x200, R13 ;  /* 0x000002000e007824 */ /* 0x000fe200078e020d */
[----:B------:R-:W-:Y:S02]  /*0fc0*/  LOP3.LUT R2, R8, 0xfffffe00, RZ, 0xc0, !PT ;  /* 0xfffffe0008027812 */ /* 0x000fe400078ec0ff */
[----:B------:R-:W-:Y:S01]  /*0fd0*/  LOP3.LUT P0, RZ, R9, 0x2, RZ, 0xc0, !PT ;  /* 0x0000000209ff7812 */ /* 0x000fe2000780c0ff */
[----:B------:R-:W-:Y:S01]  /*0fe0*/  IMAD.IADD R8, R5, 0x1, R4 ;  /* 0x0000000105087824 */ /* 0x000fe200078e0204 */
[----:B------:R-:W-:Y:S01]  /*0ff0*/  LOP3.LUT R5, R11, 0x7ffffffc, RZ, 0xc0, !PT ;  /* 0x7ffffffc0b057812 */ /* 0x000fe200078ec0ff */
[----:B------:R-:W-:Y:S01]  /*1000*/  IMAD.MOV.U32 R4, RZ, RZ, 0x20 ;  /* 0x00000020ff047424 */ /* 0x000fe200078e00ff */
[----:B------:R-:W-:-:S02]  /*1010*/  IADD3 R3, R7, R2, R3 ;  /* 0x0000000207037210 */ /* 0x000fc40007ffe003 */
[----:B------:R-:W-:Y:S01]  /*1020*/  LOP3.LUT R2, R7, R2, RZ, 0xfc, !PT ;  /* 0x0000000207027212 */ /* 0x000fe200078efcff */
[----:B------:R-:W-:Y:S01]  /*1030*/  IMAD.IADD R7, R16, 0x1, -R5 ;  /* 0x0000000110077824 */ /* 0x000fe200078e0a05 */
[----:B------:R-:W-:Y:S01]  /*1040*/  LOP3.LUT P4, RZ, R9, 0x4, RZ, 0xc0, !PT ;  /* 0x0000000409ff7812 */ /* 0x000fe2000788c0ff */
[----:B------:R-:W-:Y:S01]  /*1050*/  IMAD.MOV.U32 R9, RZ, RZ, 0x40 ;  /* 0x00000040ff097424 */ /* 0x000fe200078e00ff */
[----:B------:R-:W-:Y:S01]  /*1060*/  SEL R6, R4, 0xffffffe0, !P1 ;  /* 0xffffffe004067807 */ /* 0x000fe20004800000 */
[----:B------:R-:W-:Y:S01]  /*1070*/  IMAD.SHL.U32 R226, R7, 0x2, RZ ;  /* 0x0000000207e27824 */ /* 0x000fe200078e00ff */
[----:B------:R-:W-:Y:S01]  /*1080*/  LEA R8, R8, 0x80, 0x1 ;  /* 0x0000008008087811 */ /* 0x000fe200078e08ff */
[----:B------:R-:W-:Y:S01]  /*1090*/  IMAD R7, R10, 0x8, R15 ;  /* 0x000000080a077824 */ /* 0x000fe200078e020f */
[----:B------:R-:W-:Y:S02]  /*10a0*/  SEL R5, R9, 0xffffffc0, !P2 ;  /* 0xffffffc009057807 */ /* 0x000fe40005000000 */
[----:B------:R-:W-:-:S02]  /*10b0*/  IADD3 R13, R226, 0xa8, RZ ;  /* 0x000000a8e20d7810 */ /* 0x000fc40007ffe0ff */
[----:B------:R-:W-:Y:S01]  /*10c0*/  SEL R191, R4, 0xffffffe0, !P0 ;  /* 0xffffffe004bf7807 */ /* 0x000fe20004000000 */
[----:B------:R1:W-:Y:S01]  /*10d0*/  STL [R1+0x30], R7 ;  /* 0x0000300701007387 */ /* 0x0003e20000100800 */
[----:B------:R-:W-:Y:S02]  /*10e0*/  IADD3 R12, R226, 0xb0, RZ ;  /* 0x000000b0e20c7810 */ /* 0x000fe40007ffe0ff */
[----:B------:R-:W-:Y:S01]  /*10f0*/  SHF.R.S32.HI R4, RZ, 0x1f, R13 ;  /* 0x0000001fff047819 */ /* 0x000fe2000001140d */
[----:B------:R-:W-:Y:S01]  /*1100*/  IMAD.IADD R4, R8, 0x1, R6 ;  /* 0x0000000108047824 */ /* 0x000fe200078e0206 */
[----:B------:R-:W-:Y:S01]  /*1110*/  LEA R192, R0, 0xc100, 0x1 ;  /* 0x0000c10000c07811 */ /* 0x000fe200078e08ff */
[----:B------:R2:W-:Y:S01]  /*1120*/  STL [R1+0x4], R8 ;  /* 0x0000040801007387 */ /* 0x0005e20000100800 */
[----:B------:R-:W-:Y:S02]  /*1130*/  SEL R0, R9, 0xffffffc0, !P4 ;  /* 0xffffffc009007807 */ /* 0x000fe40006000000 */
[----:B------:R-:W-:Y:S01]  /*1140*/  SHF.R.S32.HI R9, RZ, 0x1f, R12 ;  /* 0x0000001fff097819 */ /* 0x000fe2000001140c */
[----:B------:R-:W-:Y:S01]  /*1150*/  IMAD.IADD R9, R8, 0x1, R5 ;  /* 0x0000000108097824 */ /* 0x000fe200078e0205 */
[----:B------:R3:W-:Y:S01]  /*1160*/  STL [R1+0x10], R4 ;  /* 0x0000100401007387 */ /* 0x0007e20000100800 */
[----:B------:R-:W-:-:S02]  /*1170*/  LEA R193, R2, 0x100, 0x1 ;  /* 0x0000010002c17811 */ /* 0x000fc400078e08ff */
[----:B------:R-:W-:Y:S01]  /*1180*/  LEA R186, R3, 0x18100, 0x1 ;  /* 0x0001810003ba7811 */ /* 0x000fe200078e08ff */
[----:B------:R-:W-:Y:S01]  /*1190*/  STL [R1+0x20], R9 ;  /* 0x0000200901007387 */ /* 0x000fe20000100800 */
[----:B------:R-:W-:Y:S01]  /*11a0*/  IADD3 R215, R224, 0x40, RZ ;  /* 0x00000040e0d77810 */ /* 0x000fe20007ffe0ff */
[----:B------:R-:W-:Y:S01]  /*11b0*/  IMAD.IADD R194, R0, 0x1, R193 ;  /* 0x0000000100c27824 */ /* 0x000fe200078e02c1 */
[----:B------:R-:W-:Y:S01]  /*11c0*/  IADD3 R212, R224, 0x80, RZ ;  /* 0x00000080e0d47810 */ /* 0x000fe20007ffe0ff */
[----:B------:R-:W-:Y:S01]  /*11d0*/  IMAD.IADD R187, R186, 0x1, R191 ;  /* 0x00000001babb7824 */ /* 0x000fe200078e02bf */
[----:B------:R-:W-:Y:S01]  /*11e0*/  IADD3 R11, R226, 0xb8, RZ ;  /* 0x000000b8e20b7810 */ /* 0x000fe20007ffe0ff */
[----:B------:R-:W-:Y:S01]  /*11f0*/  IMAD.IADD R189, R186, 0x1, R0 ;  /* 0x00000001babd7824 */ /* 0x000fe200078e0200 */
[----:B------:R-:W-:Y:S01]  /*1200*/  SHF.R.S32.HI R225, RZ, 0x1f, R224 ;  /* 0x0000001fffe17819 */ /* 0x000fe200000114e0 */
[----:B------:R-:W-:Y:S01]  /*1210*/  IMAD.IADD R188, R187, 0x1, R0 ;  /* 0x00000001bbbc7824 */ /* 0x000fe200078e0200 */
[----:B------:R-:W-:-:S02]  /*1220*/  SHF.R.S32.HI R250, RZ, 0x1f, R215 ;  /* 0x0000001ffffa7819 */ /* 0x000fc400000114d7 */
[C---:B-1----:R-:W-:Y:S02]  /*1230*/  IADD3 R7, R8.reuse, -0x10, RZ ;  /* 0xfffffff008077810 */ /* 0x042fe40007ffe0ff */
[----:B------:R-:W-:Y:S02]  /*1240*/  @P3 IADD3 R7, R8, 0x10, RZ ;  /* 0x0000001008073810 */ /* 0x000fe40007ffe0ff */
[----:B------:R-:W-:Y:S01]  /*1250*/  SHF.R.S32.HI R249, RZ, 0x1f, R212 ;  /* 0x0000001ffff97819 */ /* 0x000fe200000114d4 */
[----:B--2---:R-:W-:Y:S01]  /*1260*/  IMAD.IADD R8, R4, 0x1, R5 ;  /* 0x0000000104087824 */ /* 0x004fe200078e0205 */
[C---:B------:R-:W-:Y:S01]  /*1270*/  IADD3 R247, R216.reuse, 0x100, RZ ;  /* 0x00000100d8f77810 */ /* 0x040fe20007ffe0ff */
[--C-:B------:R-:W-:Y:S01]  /*1280*/  IMAD.IADD R2, R5, 0x1, R7.reuse ;  /* 0x0000000105027824 */ /* 0x100fe200078e0207 */
[----:B------:R-:W-:Y:S01]  /*1290*/  STL [R1+0x8], R7 ;  /* 0x0000080701007387 */ /* 0x000fe20000100800 */
[----:B------:R-:W-:Y:S01]  /*12a0*/  IADD3 R246, R216, 0xc100, RZ ;  /* 0x0000c100d8f67810 */ /* 0x000fe20007ffe0ff */
[----:B---3--:R-:W-:Y:S01]  /*12b0*/  IMAD.IADD R4, R6, 0x1, R7 ;  /* 0x0000000106047824 */ /* 0x008fe200078e0207 */
[----:B------:R-:W-:Y:S01]  /*12c0*/  SHF.R.S32.HI R10, RZ, 0x1f, R11 ;  /* 0x0000001fff0a7819 */ /* 0x000fe2000001140b */
[----:B------:R-:W-:Y:S02]  /*12d0*/  STL [R1+0x1c], R8 ;  /* 0x00001c0801007387 */ /* 0x000fe40000100800 */
[----:B------:R-:W-:-:S02]  /*12e0*/  IMAD.IADD R3, R4, 0x1, R5 ;  /* 0x0000000104037824 */ /* 0x000fc400078e0205 */
[----:B------:R-:W-:Y:S04]  /*12f0*/  STL [R1+0xc], R4 ;  /* 0x00000c0401007387 */ /* 0x000fe80000100800 */
[----:B------:R1:W-:Y:S04]  /*1300*/  STL [R1+0x18], R2 ;  /* 0x0000180201007387 */ /* 0x0003e80000100800 */
[----:B------:R2:W-:Y:S01]  /*1310*/  STL [R1+0x14], R3 ;  /* 0x0000140301007387 */ /* 0x0005e20000100800 */
[----:B-1----:R-:W-:-:S04]  /*1320*/  IMAD.IADD R2, R191, 0x1, R193 ;  /* 0x00000001bf027824 */ /* 0x002fc800078e02c1 */
[----:B------:R-:W-:-:S05]  /*1330*/  IMAD.IADD R2, R0, 0x1, R2 ;  /* 0x0000000100027824 */ /* 0x000fca00078e0202 */
[----:B------:R2:W-:Y:S02]  /*1340*/  STL [R1+0x24], R2 ;  /* 0x0000240201007387 */ /* 0x0005e40000100800 */
.L_x_1319:
        /* <DEDUP_REMOVED lines=34> */
.L_x_1234:
[----:B------:R-:W-:-:S04]  /*1570*/  ISETP.NE.U32.AND P1, PT, RZ, c[0x0][0x368], PT ;  /* 0x0000da00ff007a0c */ /* 0x000fc80003f25070 */
[----:B------:R-:W-:-:S13]  /*1580*/  ISETP.NE.AND.EX P1, PT, RZ, c[0x0][0x36c], PT, P1 ;  /* 0x0000db00ff007a0c */ /* 0x000fda0003f25310 */
[----:B------:R-:W-:Y:S05]  /*1590*/  @!P1 BRA `(.L_x_1235) ;  /* 0x0000004000009947 */ /* 0x000fea0003800000 */
[----:B--2---:R-:W-:-:S04]  /*15a0*/  LEA R2, P1, R223, c[0x0][0x368], 0x2 ;  /* 0x0000da00df027a11 */ /* 0x004fc800078210ff */
[----:B------:R-:W-:-:S05]  /*15b0*/  LEA.HI.X R3, R223, c[0x0][0x36c], R248, 0x2, P1 ;  /* 0x0000db00df037a11 */ /* 0x000fca00008f14f8 */
[----:B------:R1:W5:Y:S01]  /*15c0*/  LDG.E R0, [R2.64] ;  /* 0x0000000802007981 */ /* 0x000362000c1e1900 */
[----:B------:R-:W-:Y:S05]  /*15d0*/  BRA `(.L_x_1236) ;  /* 0x0000005000007947 */ /* 0x000fea0003800000 */
.L_x_1235:
[----:B------:R-:W-:Y:S01]  /*15e0*/  MOV R0, c[0x0][0x1d0] ;  /* 0x0000740000007a02 */ /* 0x000fe20000000f00 */
[----:B------:R-:W-:Y:S05]  /*15f0*/  @!P0 BRA `(.L_x_1236) ;  /* 0x0000003000008947 */ /* 0x000fea0003800000 */
[----:B--2---:R-:W2:Y:S04]  /*1600*/  LDG.E R4, [R2.64] ;  /* 0x0000000802047981 */ /* 0x004ea8000c1e1900 */
[----:B------:R-:W2:Y:S02]  /*1610*/  LDG.E R0, [R2.64+0x4] ;  /* 0x0000040802007981 */ /* 0x000ea4000c1e1900 */
[----:B--2---:R-:W-:-:S04]  /*1620*/  IADD3 R0, -R4, R0, RZ ;  /* 0x0000000004007210 */ /* 0x004fc80007ffe1ff */
.L_x_1236:
[----:B-12---:R-:W-:Y:S01]  /*1630*/  LOP3.LUT R2, R230, 0xff000000, RZ, 0xc0, !PT ;  /* 0xff000000e6027812 */ /* 0x006fe200078ec0ff */
[----:B-----5:R-:W-:Y:S01]  /*1640*/  IMAD.IADD R90, R0, 0x1, -R8 ;  /* 0x00000001005a7824 */ /* 0x020fe200078e0a08 */
        /* <DEDUP_REMOVED lines=8> */
[----:B------:R-:W-:Y:S02]  /*16d0*/  SHF.R.S32.HI R2, RZ, 0x1f, R0 ;  /* 0x0000001fff027819 */ /* 0x000fe40000011400 */
[----:B------:R-:W-:Y:S01]  /*16e0*/  SHF.R.U32.HI R252, RZ, 0x10, R3 ;  /* 0x00000010fffc7819 */ /* 0x000fe20000011603 */
[----:B------:R1:W-:Y:S01]  /*16f0*/  STL [R1], R14 ;  /* 0x0000000e01007387 */ /* 0x0003e20000100800 */
[----:B------:R-:W-:Y:S01]  /*1700*/  LEA.HI R0, R2, R0, RZ, 0x6 ;  /* 0x0000000002007211 */ /* 0x000fe200078f30ff */
[----:B------:R-:W-:-:S03]  /*1710*/  IMAD.MOV.U32 R2, RZ, RZ, RZ ;  /* 0x000000ffff027224 */ /* 0x000fc600078e00ff */
[----:B------:R-:W-:Y:S01]  /*1720*/  SHF.R.S32.HI R10, RZ, 0x6, R0 ;  /* 0x00000006ff0a7819 */ /* 0x000fe20000011400 */
[----:B------:R-:W-:Y:S05]  /*1730*/  @!P1 BRA `(.L_x_1238) ;  /* 0x000001e000009947 */ /* 0x000fea0003800000 */
[----:B------:R-:W-:Y:S01]  /*1740*/  ISETP.NE.AND P1, PT, R252, RZ, PT ;  /* 0x000000fffc00720c */ /* 0x000fe20003f25270 */
[----:B------:R-:W-:-:S03]  /*1750*/  IMAD.MOV.U32 R4, RZ, RZ, RZ ;  /* 0x000000ffff047224 */ /* 0x000fc600078e00ff */
[----:B------:R-:W-:-:S04]  /*1760*/  SEL R0, R252, c[0x0][0x338], P1 ;  /* 0x0000ce00fc007a07 */ /* 0x000fc80000800000 */
[----:B------:R-:W-:Y:S02]  /*1770*/  IABS R3, R0 ;  /* 0x0000000000037213 */ /* 0x000fe40000000000 */
[----:B------:R-:W-:Y:S02]  /*1780*/  IADD3 R6, R10, -0x1, R0 ;  /* 0xffffffff0a067810 */ /* 0x000fe40007ffe000 */
[----:B------:R-:W2:Y:S02]  /*1790*/  I2F.RP R2, R3 ;  /* 0x0000000300027306 */ /* 0x000ea40000209400 */
[----:B------:R-:W-:-:S06]  /*17a0*/  IABS R9, R6 ;  /* 0x0000000600097213 */ /* 0x000fcc0000000000 */
[----:B--2---:R-:W2:Y:S02]  /*17b0*/  MUFU.RCP R2, R2 ;  /* 0x0000000200027308 */ /* 0x004ea40000001000 */
[----:B--2---:R-:W-:-:S06]  /*17c0*/  IADD3 R2, R2, 0xffffffe, RZ ;  /* 0x0ffffffe02027810 */ /* 0x004fcc0007ffe0ff */
[----:B------:R-:W2:Y:S02]  /*17d0*/  F2I.FTZ.U32.TRUNC.NTZ R5, R2 ;  /* 0x0000000200057305 */ /* 0x000ea4000021f000 */
[----:B--2---:R-:W-:-:S04]  /*17e0*/  IMAD.MOV R2, RZ, RZ, -R5 ;  /* 0x000000ffff027224 */ /* 0x004fc800078e0a05 */
        /* <DEDUP_REMOVED lines=19> */
.L_x_1238:
[----:B------:R-:W-:Y:S05]  /*1920*/  BSYNC B0 ;  /* 0x0000000000007941 */ /* 0x000fea0003800000 */
.L_x_1237:
[----:B------:R-:W-:Y:S01]  /*1930*/  IMAD R206, R14, R2, RZ ;  /* 0x000000020ece7224 */ /* 0x000fe200078e02ff */
[----:B------:R-:W-:Y:S01]  /*1940*/  PRMT R0, RZ, 0x7610, R0 ;  /* 0x00007610ff007816 */ /* 0x000fe20000000000 */
[----:B------:R-:W-:Y:S01]  /*1950*/  IMAD.MOV.U32 R20, RZ, RZ, RZ ;  /* 0x000000ffff147224 */ /* 0x000fe200078e00ff */
[----:B------:R-:W-:Y:S01]  /*1960*/  MOV R15, RZ ;  /* 0x000000ff000f7202 */ /* 0x000fe20000000f00 */
        /* <DEDUP_REMOVED lines=52> */
[----:B------:R-:W-:-:S04]  /*1cb0*/  ISETP.NE.U32.AND P3, PT, RZ, c[0x0][0x340], PT ;  /* 0x0000d000ff007a0c */ /* 0x000fc80003f65070 */
[----:B------:R-:W-:-:S13]  /*1cc0*/  ISETP.NE.AND.EX P3, PT, RZ, c[0x0][0x344], PT, P3 ;  /* 0x0000d100ff007a0c */ /* 0x000fda0003f65330 */
[----:B------:R-:W-:-:S05]  /*1cd0*/  @P3 IMAD.WIDE R2, R223, R13, c[0x0][0x340] ;  /* 0x0000d000df023625 */ /* 0x000fca00078e020d */
[----:B-1----:R1:W2:Y:S01]  /*1ce0*/  @P3 LDG.E R14, [R2.64] ;  /* 0x00000008020e3981 */ /* 0x0022a2000c1e1900 */
[----:B------:R-:W-:Y:S02]  /*1cf0*/  SHF.R.S32.HI R0, RZ, 0x1f, R11 ;  /* 0x0000001fff007819 */ /* 0x000fe4000001140b */
[----:B------:R-:W-:Y:S02]  /*1d00*/  SHF.R.S32.HI R4, RZ, 0x1f, R12 ;  /* 0x0000001fff047819 */ /* 0x000fe4000001140c */
[----:B------:R-:W-:Y:S01]  /*1d10*/  SEL R9, R223, RZ, !P5 ;  /* 0x000000ffdf097207 */ /* 0x000fe20006800000 */
[----:B------:R-:W-:Y:S01]  /*1d20*/  IMAD R0, R0, c[0x0][0x178], RZ ;  /* 0x00005e0000007a24 */ /* 0x000fe200078e02ff */
[----:B------:R-:W-:Y:S02]  /*1d30*/  ISETP.GE.AND P6, PT, R224, c[0x0][0x198], PT ;  /* 0x00006600e0007a0c */ /* 0x000fe40003fc6270 */
[----:B------:R-:W-:Y:S01]  /*1d40*/  ISETP.GE.AND P4, PT, R212, c[0x0][0x198], PT ;  /* 0x00006600d4007a0c */ /* 0x000fe20003f86270 */
[----:B------:R-:W-:Y:S01]  /*1d50*/  IMAD R0, R11, c[0x0][0x17c], R0 ;  /* 0x00005f000b007a24 */ /* 0x000fe200078e0200 */
[----:B------:R-:W-:-:S02]  /*1d60*/  IADD3 R88, R245, -0x1, RZ ;  /* 0xfffffffff5587810 */ /* 0x000fc40007ffe0ff */
[----:B-1----:R-:W-:-:S04]  /*1d70*/  MOV R2, c[0x0][0x2c4] ;  /* 0x0000b10000027a02 */ /* 0x002fc80000000f00 */
[----:B------:R-:W-:Y:S02]  /*1d80*/  ISETP.NE.AND P2, PT, R2, 0x1, PT ;  /* 0x000000010200780c */ /* 0x000fe40003f45270 */
[----:B------:R-:W-:-:S04]  /*1d90*/  LEA R2, R195, R251, 0x5 ;  /* 0x000000fbc3027211 */ /* 0x000fc800078e28ff */
[----:B------:R-:W-:Y:S01]  /*1da0*/  LEA R10, R229, R2, 0x7 ;  /* 0x00000002e50a7211 */ /* 0x000fe200078e38ff */
[----:B------:R-:W-:-:S04]  /*1db0*/  IMAD.WIDE.U32 R2, R11, c[0x0][0x178], RZ ;  /* 0x00005e000b027a25 */ /* 0x000fc800078e00ff */
[----:B------:R-:W-:Y:S01]  /*1dc0*/  IMAD.MOV.U32 R8, RZ, RZ, R10 ;  /* 0x000000ffff087224 */ /* 0x000fe200078e000a */
[----:B------:R-:W-:Y:S01]  /*1dd0*/  IADD3 R3, R3, R0, RZ ;  /* 0x0000000003037210 */ /* 0x000fe20007ffe0ff */
[----:B------:R-:W-:Y:S01]  /*1de0*/  @P2 IMAD.HI.U32 R5, R10, c[0x0][0x2c8], RZ ;  /* 0x0000b2000a052a27 */ /* 0x000fe200078e00ff */
[----:B------:R-:W-:-:S03]  /*1df0*/  IADD3 R0, P1, R251, R12, RZ ;  /* 0x0000000cfb007210 */ /* 0x000fc60007f3e0ff */
[----:B------:R-:W-:Y:S01]  /*1e00*/  IMAD.WIDE.U32 R2, R227, c[0x0][0x1b8], R2 ;  /* 0x00006e00e3027a25 */ /* 0x000fe200078e0002 */
[----:B------:R-:W-:Y:S02]  /*1e10*/  @P2 SHF.R.U32.HI R8, RZ, c[0x0][0x2cc], R5 ;  /* 0x0000b300ff082a19 */ /* 0x000fe40000011605 */
[----:B------:R-:W-:Y:S01]  /*1e20*/  LEA.HI.X.SX32 R4, R251, R4, 0x1, P1 ;  /* 0x00000004fb047211 */ /* 0x000fe200008f0eff */
[----:B------:R-:W-:Y:S01]  /*1e30*/  IMAD R3, R227, c[0x0][0x1bc], R3 ;  /* 0x00006f00e3037a24 */ /* 0x000fe200078e0203 */
[----:B------:R-:W-:Y:S01]  /*1e40*/  SEL R5, R248, RZ, !P5 ;  /* 0x000000fff8057207 */ /* 0x000fe20006800000 */
[----:B------:R-:W-:Y:S01]  /*1e50*/  IMAD.WIDE.U32 R6, R0, c[0x0][0x1e0], R224 ;  /* 0x0000780000067a25 */ /* 0x000fe200078e00e0 */
[----:B------:R-:W-:Y:S02]  /*1e60*/  ISETP.GE.AND P1, PT, R224, c[0x0][0x1d4], PT ;  /* 0x00007500e0007a0c */ /* 0x000fe40003f26270 */
[C---:B------:R-:W-:Y:S01]  /*1e70*/  ISETP.GE.AND P2, PT, R215.reuse, c[0x0][0x1d4], PT ;  /* 0x00007500d7007a0c */ /* 0x040fe20003f46270 */
[C---:B------:R-:W-:Y:S01]  /*1e80*/  IMAD R12, R4.reuse, c[0x0][0x1e0], RZ ;  /* 0x00007800040c7a24 */ /* 0x040fe200078e02ff */
[----:B------:R-:W-:Y:S01]  /*1e90*/  ISETP.GE.AND P5, PT, R215, c[0x0][0x198], PT ;  /* 0x00006600d7007a0c */ /* 0x000fe20003fa6270 */
[----:B------:R-:W-:-:S02]  /*1ea0*/  IMAD R11, R4, c[0x0][0x208], RZ ;  /* 0x00008200040b7a24 */ /* 0x000fc400078e02ff */
[----:B------:R-:W-:Y:S02]  /*1eb0*/  IMAD R15, R5, c[0x0][0x1c0], RZ ;  /* 0x00007000050f7a24 */ /* 0x000fe400078e02ff */
[----:B------:R-:W-:-:S04]  /*1ec0*/  IMAD.WIDE.U32 R4, R0, c[0x0][0x208], R224 ;  /* 0x0000820000047a25 */ /* 0x000fc800078e00e0 */
[C---:B------:R-:W-:Y:S02]  /*1ed0*/  IMAD R12, R0.reuse, c[0x0][0x1e4], R12 ;  /* 0x00007900000c7a24 */ /* 0x040fe400078e020c */
[----:B------:R-:W-:Y:S01]  /*1ee0*/  IMAD R13, R0, c[0x0][0x20c], R11 ;  /* 0x00008300000d7a24 */ /* 0x000fe200078e020b */
[----:B------:R-:W-:Y:S01]  /*1ef0*/  IADD3 R0, -R8, RZ, RZ ;  /* 0x000000ff08007210 */ /* 0x000fe20007ffe1ff */
[C---:B------:R-:W-:Y:S02]  /*1f00*/  IMAD R11, R9.reuse, c[0x0][0x1c4], R15 ;  /* 0x00007100090b7a24 */ /* 0x040fe400078e020f */
[----:B------:R-:W-:Y:S01]  /*1f10*/  IMAD.WIDE.U32 R2, R9, c[0x0][0x1c0], R2 ;  /* 0x0000700009027a25 */ /* 0x000fe200078e0002 */
[----:B------:R-:W-:Y:S02]  /*1f20*/  SHF.R.S32.HI R9, RZ, 0x1f, R8 ;  /* 0x0000001fff097819 */ /* 0x000fe40000011408 */
[----:B------:R-:W-:Y:S01]  /*1f30*/  IADD3 R5, R5, R13, RZ ;  /* 0x0000000d05057210 */ /* 0x000fe20007ffe0ff */
[----:B------:R-:W-:Y:S01]  /*1f40*/  IMAD R10, R0, c[0x0][0x2c4], R10 ;  /* 0x0000b100000a7a24 */ /* 0x000fe200078e020a */
[----:B------:R-:W-:Y:S01]  /*1f50*/  IADD3 R3, R3, R11, RZ ;  /* 0x0000000b03037210 */ /* 0x000fe20007ffe0ff */
[----:B------:R-:W-:-:S02]  /*1f60*/  IMAD R0, R9, c[0x0][0x1b0], RZ ;  /* 0x00006c0009007a24 */ /* 0x000fc400078e02ff */
[----:B------:R-:W-:Y:S02]  /*1f70*/  IMAD.IADD R7, R7, 0x1, R12 ;  /* 0x0000000107077824 */ /* 0x000fe400078e020c */
[C---:B------:R-:W-:Y:S02]  /*1f80*/  IMAD R0, R8.reuse, c[0x0][0x1b4], R0 ;  /* 0x00006d0008007a24 */ /* 0x040fe400078e0200 */
[----:B------:R-:W-:-:S04]  /*1f90*/  IMAD.WIDE.U32 R8, R8, c[0x0][0x1b0], R2 ;  /* 0x00006c0008087a25 */ /* 0x000fc800078e0002 */
[----:B------:R-:W-:Y:S01]  /*1fa0*/  IMAD.WIDE.U32 R2, R227, c[0x0][0x210], R4 ;  /* 0x00008400e3027a25 */ /* 0x000fe200078e0004 */
[----:B------:R-:W-:-:S03]  /*1fb0*/  SHF.R.S32.HI R4, RZ, 0x1f, R10 ;  /* 0x0000001fff047819 */ /* 0x000fc6000001140a */
[----:B------:R-:W-:Y:S01]  /*1fc0*/  IMAD R5, R227, c[0x0][0x214], R3 ;  /* 0x00008500e3057a24 */ /* 0x000fe200078e0203 */
[----:B------:R-:W-:Y:S01]  /*1fd0*/  IADD3 R3, R9, R0, RZ ;  /* 0x0000000009037210 */ /* 0x000fe20007ffe0ff */
[----:B------:R-:W-:Y:S02]  /*1fe0*/  IMAD R9, R4, c[0x0][0x1a8], RZ ;  /* 0x00006a0004097a24 */ /* 0x000fe400078e02ff */
[----:B------:R-:W-:Y:S01]  /*1ff0*/  IMAD.MOV.U32 R4, RZ, RZ, R2 ;  /* 0x000000ffff047224 */ /* 0x000fe200078e0002 */
[----:B------:R-:W-:Y:S01]  /*2000*/  MOV R2, R8 ;  /* 0x0000000800027202 */ /* 0x000fe20000000f00 */
[----:B------:R-:W-:-:S04]  /*2010*/  IMAD.WIDE.U32 R6, R227, c[0x0][0x1e8], R6 ;  /* 0x00007a00e3067a25 */ /* 0x000fc800078e0006 */
[----:B------:R-:W-:Y:S02]  /*2020*/  IMAD R7, R227, c[0x0][0x1ec], R7 ;  /* 0x00007b00e3077a24 */ /* 0x000fe400078e0207 */
[C---:B------:R-:W-:Y:S02]  /*2030*/  IMAD R9, R10.reuse, c[0x0][0x1ac], R9 ;  /* 0x00006b000a097a24 */ /* 0x040fe400078e0209 */
[----:B------:R-:W-:Y:S01]  /*2040*/  IMAD.WIDE.U32 R2, R10, c[0x0][0x1a8], R2 ;  /* 0x00006a000a027a25 */ /* 0x000fe200078e0002 */
[----:B------:R-:W-:-:S03]  /*2050*/  LEA R10, R229, R251, 0x7 ;  /* 0x000000fbe50a7211 */ /* 0x000fc600078e38ff */
[----:B------:R-:W-:Y:S01]  /*2060*/  IMAD.IADD R3, R3, 0x1, R9 ;  /* 0x0000000103037824 */ /* 0x000fe200078e0209 */
[----:B--2---:R-:W-:Y:S02]  /*2070*/  @P3 SHF.R.S32.HI R0, RZ, 0x1f, R14 ;  /* 0x0000001fff003819 */ /* 0x004fe4000001140e */
[----:B------:R-:W-:Y:S02]  /*2080*/  @!P3 MOV R0, R248 ;  /* 0x000000f80000b202 */ /* 0x000fe40000000f00 */
[----:B------:R-:W-:Y:S02]  /*2090*/  @!P3 MOV R14, R223 ;  /* 0x000000df000eb202 */ /* 0x000fe40000000f00 */
[----:B------:R-:W-:Y:S02]  /*20a0*/  SEL R8, R0, RZ, !P0 ;  /* 0x000000ff00087207 */ /* 0x000fe40004000000 */
[----:B------:R-:W-:Y:S02]  /*20b0*/  SEL R0, R14, RZ, !P0 ;  /* 0x000000ff0e007207 */ /* 0x000fe40004000000 */
[----:B------:R-:W-:Y:S01]  /*20c0*/  LEA R12, P0, R2, c[0x0][0x160], 0x1 ;  /* 0x00005800020c7a11 */ /* 0x000fe200078008ff */
[----:B------:R-:W-:-:S02]  /*20d0*/  IMAD R11, R8, c[0x0][0x1f0], RZ ;  /* 0x00007c00080b7a24 */ /* 0x000fc400078e02ff */
[----:B------:R-:W-:Y:S01]  /*20e0*/  IMAD R8, R8, c[0x0][0x218], RZ ;  /* 0x0000860008087a24 */ /* 0x000fe200078e02ff */
[----:B------:R-:W-:Y:S01]  /*20f0*/  LEA.HI.X R9, R2, c[0x0][0x164], R3, 0x1, P0 ;  /* 0x0000590002097a11 */ /* 0x000fe200000f0c03 */
[C---:B------:R-:W-:Y:S02]  /*2100*/  IMAD R11, R0.reuse, c[0x0][0x1f4], R11 ;  /* 0x00007d00000b7a24 */ /* 0x040fe400078e020b */
[C---:B------:R-:W-:Y:S02]  /*2110*/  IMAD R8, R0.reuse, c[0x0][0x21c], R8 ;  /* 0x0000870000087a24 */ /* 0x040fe400078e0208 */
[----:B------:R-:W-:-:S04]  /*2120*/  IMAD.WIDE.U32 R218, R0, c[0x0][0x1f0], R6 ;  /* 0x00007c0000da7a25 */ /* 0x000fc800078e0006 */
[----:B------:R-:W-:Y:S01]  /*2130*/  IMAD.WIDE.U32 R220, R0, c[0x0][0x218], R4 ;  /* 0x0000860000dc7a25 */ /* 0x000fe200078e0004 */
[----:B------:R-:W-:-:S04]  /*2140*/  IADD3 R217, R219, R11, RZ ;  /* 0x0000000bdbd97210 */ /* 0x000fc80007ffe0ff */
[----:B------:R-:W-:Y:S01]  /*2150*/  IADD3 R222, R221, R8, RZ ;  /* 0x00000008ddde7210 */ /* 0x000fe20007ffe0ff */
[----:B------:R-:W-:Y:S05]  /*2160*/  BRA.DIV ~URZ, `(.L_x_1240) ;  /* 0x0000aa927f007947 */ /* 0x000fea000b800000 */
[----:B------:R1:W2:Y:S02]  /*2170*/  SHFL.IDX PT, R8, R9, RZ, 0x181f ;  /* 0x00181fff09087589 */ /* 0x0002a400000e0000 */
.L_x_1324:
[----:B------:R-:W-:Y:S05]  /*2180*/  BRA.DIV ~URZ, `(.L_x_1241) ;  /* 0x0000aae27f007947 */ /* 0x000fea000b800000 */
[----:B------:R3:W4:Y:S02]  /*2190*/  SHFL.IDX PT, R0, R12, RZ, 0x181f ;  /* 0x00181fff0c007589 */ /* 0x00072400000e0000 */
.L_x_1325:
[----:B------:R-:W-:Y:S01]  /*21a0*/  IMAD R11, R16, c[0x0][0x2c4], RZ ;  /* 0x0000b100100b7a24 */ /* 0x000fe200078e02ff */
[----:B------:R-:W-:Y:S04]  /*21b0*/  BSSY B0, `(.L_x_1242) ;  /* 0x000000f000007945 */ /* 0x000fe80003800000 */
[----:B------:R-:W-:-:S13]  /*21c0*/  ISETP.GE.AND P0, PT, R10, R11, PT ;  /* 0x0000000b0a00720c */ /* 0x000fda0003f06270 */
[----:B------:R-:W-:Y:S05]  /*21d0*/  @P0 BRA `(.L_x_1243) ;  /* 0x000000c000000947 */ /* 0x000fea0003800000 */
[CC--:B----4-:R-:W-:Y:S02]  /*21e0*/  LEA R6, P0, R224.reuse, R0.reuse, 0x1 ;  /* 0x00000000e0067211 */ /* 0x0d0fe400078008ff */
[C---:B------:R-:W-:Y:S02]  /*21f0*/  LEA R4, P3, R215.reuse, R0, 0x1 ;  /* 0x00000000d7047211 */ /* 0x040fe400078608ff */
[----:B--2---:R-:W-:Y:S02]  /*2200*/  LEA.HI.X R7, R224, R8, R225, 0x1, P0 ;  /* 0x00000008e0077211 */ /* 0x004fe400000f0ce1 */
[C---:B------:R-:W-:Y:S02]  /*2210*/  LEA R2, P0, R212.reuse, R0, 0x1 ;  /* 0x00000000d4027211 */ /* 0x040fe400078008ff */
[-C--:B------:R-:W-:Y:S01]  /*2220*/  LEA.HI.X R5, R215, R8.reuse, R250, 0x1, P3 ;  /* 0x00000008d7057211 */ /* 0x080fe200018f0cfa */
[----:B------:R-:W-:Y:S01]  /*2230*/  @!PT LDS RZ, [RZ] ;  /* 0x00000000fffff984 */ /* 0x000fe20000000800 */
[----:B------:R-:W-:Y:S01]  /*2240*/  @!PT LDS RZ, [RZ] ;  /* 0x00000000fffff984 */ /* 0x000fe20000000800 */
[----:B------:R-:W-:Y:S01]  /*2250*/  @!PT LDS RZ, [RZ] ;  /* 0x00000000fffff984 */ /* 0x000fe20000000800 */
[----:B------:R2:W-:Y:S01]  /*2260*/  LDGSTS.E.BYPASS.LTC128B.128 [R216+0x18100], [R6.64], !P6 ;  /* 0x1810000006d87fae */ /* 0x0005e2000f101d48 */
[----:B------:R-:W-:-:S03]  /*2270*/  LEA.HI.X R3, R212, R8, R249, 0x1, P0 ;  /* 0x00000008d4037211 */ /* 0x000fc600000f0cf9 */
[----:B------:R2:W-:Y:S04]  /*2280*/  LDGSTS.E.BYPASS.LTC128B.128 [R216+0x1c100], [R4.64], !P5 ;  /* 0x1c10000004d87fae */ /* 0x0005e8000e901d48 */
[----:B------:R2:W-:Y:S02]  /*2290*/  LDGSTS.E.BYPASS.LTC128B.128 [R216+0x20100], [R2.64], !P4 ;  /* 0x2010000002d87fae */ /* 0x0005e4000e101d48 */
.L_x_1243:
[----:B------:R-:W-:Y:S05]  /*22a0*/  BSYNC B0 ;  /* 0x0000000000007941 */ /* 0x000fea0003800000 */
.L_x_1242:
[----:B------:R-:W-:Y:S05]  /*22b0*/  BRA.DIV ~URZ, `(.L_x_1244) ;  /* 0x0000aa127f007947 */ /* 0x000fea000b800000 */
[----:B--2---:R2:W1:Y:S04]  /*22c0*/  SHFL.IDX PT, R8, R9, 0x1, 0x181f ;  /* 0x00381f0009087f89 */ /* 0x00446800000e0000 */
[----:B----4-:R2:W4:Y:S02]  /*22d0*/  SHFL.IDX PT, R0, R12, 0x1, 0x181f ;  /* 0x00381f000c007f89 */ /* 0x01052400000e0000 */
.L_x_1326:
[----:B------:R-:W-:Y:S01]  /*22e0*/  IADD3 R2, R10, 0x20, RZ ;  /* 0x000000200a027810 */ /* 0x000fe20007ffe0ff */
[----:B------:R-:W-:Y:S03]  /*22f0*/  BSSY B0, `(.L_x_1245) ;  /* 0x000000f000007945 */ /* 0x000fe60003800000 */
[----:B------:R-:W-:-:S13]  /*2300*/  ISETP.GE.AND P0, PT, R2, R11, PT ;  /* 0x0000000b0200720c */ /* 0x000fda0003f06270 */
[----:B------:R-:W-:Y:S05]  /*2310*/  @P0 BRA `(.L_x_1246) ;  /* 0x000000c000000947 */ /* 0x000fea0003800000 */
[CC--:B----4-:R-:W-:Y:S02]  /*2320*/  LEA R6, P0, R224.reuse, R0.reuse, 0x1 ;  /* 0x00000000e0067211 */ /* 0x0d0fe400078008ff */
[C---:B------:R-:W-:Y:S02]  /*2330*/  LEA R4, P3, R215.reuse, R0, 0x1 ;  /* 0x00000000d7047211 */ /* 0x040fe400078608ff */
[----:B-1----:R-:W-:Y:S02]  /*2340*/  LEA.HI.X R7, R224, R8, R225, 0x1, P0 ;  /* 0x00000008e0077211 */ /* 0x002fe400000f0ce1 */
        /* <DEDUP_REMOVED lines=9> */
.L_x_1246:
[----:B------:R-:W-:Y:S05]  /*23e0*/  BSYNC B0 ;  /* 0x0000000000007941 */ /* 0x000fea0003800000 */
.L_x_1245:
[----:B------:R-:W-:Y:S05]  /*23f0*/  BRA.DIV ~URZ, `(.L_x_1247) ;  /* 0x0000a9927f007947 */ /* 0x000fea000b800000 */
[----:B-1----:R1:W2:Y:S02]  /*2400*/  SHFL.IDX PT, R8, R9, 0x2, 0x181f ;  /* 0x00581f0009087f89 */ /* 0x0022a400000e0000 */
.L_x_1327:
[----:B------:R-:W-:Y:S05]  /*2410*/  BRA.DIV ~URZ, `(.L_x_1248) ;  /* 0x0000a9e27f007947 */ /* 0x000fea000b800000 */
[----:B----4-:R4:W1:Y:S02]  /*2420*/  SHFL.IDX PT, R0, R12, 0x2, 0x181f ;  /* 0x00581f000c007f89 */ /* 0x01086400000e0000 */
.L_x_1328:
[----:B------:R-:W-:Y:S01]  /*2430*/  IADD3 R2, R10, 0x40, RZ ;  /* 0x000000400a027810 */ /* 0x000fe20007ffe0ff */
[----:B------:R-:W-:Y:S03]  /*2440*/  BSSY B0, `(.L_x_1249) ;  /* 0x000000f000007945 */ /* 0x000fe60003800000 */
[----:B------:R-:W-:-:S13]  /*2450*/  ISETP.GE.AND P0, PT, R2, R11, PT ;  /* 0x0000000b0200720c */ /* 0x000fda0003f06270 */
[----:B------:R-:W-:Y:S05]  /*2460*/  @P0 BRA `(.L_x_1250) ;  /* 0x000000c000000947 */ /* 0x000fea0003800000 */
[CC--:B-1----:R-:W-:Y:S02]  /*2470*/  LEA R6, P0, R224.reuse, R0.reuse, 0x1 ;  /* 0x00000000e0067211 */ /* 0x0c2fe400078008ff */
        /* <DEDUP_REMOVED lines=11> */
.L_x_1250:
[----:B------:R-:W-:Y:S05]  /*2530*/  BSYNC B0 ;  /* 0x0000000000007941 */ /* 0x000fea0003800000 */
.L_x_1249:
[----:B------:R-:W-:Y:S05]  /*2540*/  BRA.DIV ~URZ, `(.L_x_1251) ;  /* 0x0000a9127f007947 */ /* 0x000fea000b800000 */
[----:B--2---:R2:W3:Y:S04]  /*2550*/  SHFL.IDX PT, R8, R9, 0x3, 0x181f ;  /* 0x00781f0009087f89 */ /* 0x0044e800000e0000 */
[----:B-1----:R2:W1:Y:S02]  /*2560*/  SHFL.IDX PT, R0, R12, 0x3, 0x181f ;  /* 0x00781f000c007f89 */ /* 0x00246400000e0000 */
.L_x_1329:
[----:B------:R-:W-:-:S04]  /*2570*/  IADD3 R2, R10, 0x60, RZ ;  /* 0x000000600a027810 */ /* 0x000fc80007ffe0ff */
[----:B------:R-:W-:-:S13]  /*2580*/  ISETP.GE.AND P3, PT, R2, R11, PT ;  /* 0x0000000b0200720c */ /* 0x000fda0003f66270 */
[----:B-1----:R-:W-:-:S04]  /*2590*/  @!P3 LEA R6, P0, R224, R0, 0x1 ;  /* 0x00000000e006b211 */ /* 0x002fc800078008ff */
[----:B---3--:R-:W-:Y:S02]  /*25a0*/  @!P3 LEA.HI.X R7, R224, R8, R225, 0x1, P0 ;  /* 0x00000008e007b211 */ /* 0x008fe400000f0ce1 */
[----:B------:R-:W-:-:S03]  /*25b0*/  @!P3 LEA R4, P0, R215, R0, 0x1 ;  /* 0x00000000d704b211 */ /* 0x000fc600078008ff */
[----:B------:R-:W-:Y:S01]  /*25c0*/  @!PT LDS RZ, [RZ] ;  /* 0x00000000fffff984 */ /* 0x000fe20000000800 */
[----:B------:R-:W-:Y:S01]  /*25d0*/  @!PT LDS RZ, [RZ] ;  /* 0x00000000fffff984 */ /* 0x000fe20000000800 */
[----:B------:R-:W-:Y:S01]  /*25e0*/  @!PT LDS RZ, [RZ] ;  /* 0x00000000fffff984 */ /* 0x000fe20000000800 */
[----:B------:R1:W-:Y:S01]  /*25f0*/  @!P3 LDGSTS.E.BYPASS.LTC128B.128 [R216+0x1b100], [R6.64], !P6 ;  /* 0x1b10000006d8bfae */ /* 0x0003e2000f101d48 */
[----:B------:R-:W-:Y:S02]  /*2600*/  @!P3 LEA.HI.X R5, R215, R8, R250, 0x1, P0 ;  /* 0x00000008d705b211 */ /* 0x000fe400000f0cfa */
[----:B------:R-:W-:-:S03]  /*2610*/  @!P3 LEA R2, P0, R212, R0, 0x1 ;  /* 0x00000000d402b211 */ /* 0x000fc600078008ff */
[----:B------:R1:W-:Y:S01]  /*2620*/  @!P3 LDGSTS.E.BYPASS.LTC128B.128 [R216+0x1f100], [R4.64], !P5 ;  /* 0x1f10000004d8bfae */ /* 0x0003e2000e901d48 */
[----:B------:R-:W-:-:S05]  /*2630*/  @!P3 LEA.HI.X R3, R212, R8, R249, 0x1, P0 ;  /* 0x00000008d403b211 */ /* 0x000fca00000f0cf9 */
[----:B------:R1:W-:Y:S04]  /*2640*/  @!P3 LDGSTS.E.BYPASS.LTC128B.128 [R216+0x23100], [R2.64], !P4 ;  /* 0x2310000002d8bfae */ /* 0x0003e8000e101d48 */
[----:B------:R-:W0:Y:S01]  /*2650*/  LDGDEPBAR ;  /* 0x00000000000079af */ /* 0x000e220000000000 */
[----:B------:R-:W-:Y:S02]  /*2660*/  WARPSYNC 0xffffffff ;  /* 0xffffffff00007948 */ /* 0x000fe40003800000 */
[----:B-1----:R-:W-:Y:S01]  /*2670*/  IMAD.IADD R2, R90, 0x1, -R251 ;  /* 0x000000015a027824 */ /* 0x002fe200078e0afb */
[----:B------:R-:W-:Y:S01]  /*2680*/  SHF.R.S32.HI R4, RZ, 0x1f, R88 ;  /* 0x0000001fff047819 */ /* 0x000fe20000011458 */
[C---:B------:R-:W-:Y:S01]  /*2690*/  IMAD.WIDE.U32 R6, R88.reuse, c[0x0][0x1e0], RZ ;  /* 0x0000780058067a25 */ /* 0x040fe200078e00ff */
[----:B------:R-:W-:Y:S03]  /*26a0*/  BAR.SYNC.DEFER_BLOCKING 0x0 ;  /* 0x0000000000007b1d */ /* 0x000fe60000010000 */
[----:B------:R-:W-:Y:S01]  /*26b0*/  IMAD R2, R88, -0x40, R2 ;  /* 0xffffffc058027824 */ /* 0x000fe200078e0202 */
[----:B------:R-:W-:Y:S01]  /*26c0*/  LEA R3, P0, R6, R218, 0x6 ;  /* 0x000000da06037211 */ /* 0x000fe200078030ff */
[----:B------:R-:W-:Y:S01]  /*26d0*/  IMAD R0, R4, c[0x0][0x1e0], RZ ;  /* 0x0000780004007a24 */ /* 0x000fe200078e02ff */
[----:B------:R-:W-:Y:S01]  /*26e0*/  ULDC.64 UR4, c[0x0][0x208] ;  /* 0x0000820000047ab9 */ /* 0x000fe20000000a00 */
[----:B------:R-:W-:Y:S01]  /*26f0*/  IMAD.WIDE.U32 R10, R88, c[0x0][0x208], RZ ;  /* 0x00008200580a7a25 */ /* 0x000fe200078e00ff */
[C---:B------:R-:W-:Y:S01]  /*2700*/  ISETP.GE.AND P3, PT, R2.reuse, 0x21, PT ;  /* 0x000000210200780c */ /* 0x040fe20003f66270 */
[----:B------:R-:W-:Y:S01]  /*2710*/  USHF.L.U32 UR7, UR4, 0x6, URZ ;  /* 0x0000000604077899 */ /* 0x000fe2000800063f */
[----:B------:R-:W-:Y:S01]  /*2720*/  ISETP.GE.AND P6, PT, R2, 0x1, PT ;  /* 0x000000010200780c */ /* 0x000fe20003fc6270 */
[----:B------:R-:W-:Y:S01]  /*2730*/  IMAD R5, R88, c[0x0][0x1e4], R0 ;  /* 0x0000790058057a24 */ /* 0x000fe200078e0200 */
[----:B------:R-:W-:Y:S01]  /*2740*/  UMOV UR6, 0x6 ;  /* 0x0000000600067882 */ /* 0x000fe20000000000 */
[----:B------:R-:W-:Y:S01]  /*2750*/  IMAD.MOV.U32 R0, RZ, RZ, 0x20 ;  /* 0x00000020ff007424 */ /* 0x000fe200078e00ff */
[----:B------:R-:W-:Y:S01]  /*2760*/  USHF.L.U64.HI UR5, UR4, UR6, UR5 ;  /* 0x0000000604057299 */ /* 0x000fe20008010205 */
[----:B------:R-:W-:Y:S01]  /*2770*/  IMAD.IADD R5, R7, 0x1, R5 ;  /* 0x0000000107057824 */ /* 0x000fe200078e0205 */
[----:B------:R-:W-:Y:S01]  /*2780*/  BSSY B0, `(.L_x_1252) ;  /* 0x0000047000007945 */ /* 0x000fe20003800000 */
[----:B--2---:R-:W-:-:S03]  /*2790*/  IMAD.WIDE.U32 R8, R0, c[0x0][0x1e0], RZ ;  /* 0x0000780000087a25 */ /* 0x004fc600078e00ff */
[----:B------:R-:W-:Y:S01]  /*27a0*/  LEA.HI.X R5, R6, R217, R5, 0x6, P0 ;  /* 0x000000d906057211 */ /* 0x000fe200000f3405 */
[----:B------:R-:W-:Y:S01]  /*27b0*/  IMAD R6, R4, c[0x0][0x208], RZ ;  /* 0x0000820004067a24 */ /* 0x000fe200078e02ff */
[C---:B------:R-:W-:Y:S01]  /*27c0*/  @P3 IADD3 R4, P0, R3.reuse, R8, RZ ;  /* 0x0000000803043210 */ /* 0x040fe20007f1e0ff */
[----:B------:R-:W-:Y:S01]  /*27d0*/  IMAD R7, R0, c[0x0][0x1e4], RZ ;  /* 0x0000790000077a24 */ /* 0x000fe200078e02ff */
[----:B------:R-:W-:Y:S01]  /*27e0*/  @P6 LEA R8, P4, R3, c[0x0][0x1c8], 0x1 ;  /* 0x0000720003086a11 */ /* 0x000fe200078808ff */
[----:B------:R-:W-:Y:S02]  /*27f0*/  IMAD R6, R88, c[0x0][0x20c], R6 ;  /* 0x0000830058067a24 */ /* 0x000fe400078e0206 */
[----:B------:R-:W-:Y:S01]  /*2800*/  IMAD.MOV.U32 R16, RZ, RZ, 0x40 ;  /* 0x00000040ff107424 */ /* 0x000fe200078e00ff */
[----:B------:R-:W-:Y:S02]  /*2810*/  @P3 IADD3.X R7, R5, R9, R7, P0, !PT ;  /* 0x0000000905073210 */ /* 0x000fe400007fe407 */
[----:B------:R-:W-:Y:S01]  /*2820*/  @P6 LEA.HI.X R9, R3, c[0x0][0x1cc], R5, 0x1, P4 ;  /* 0x0000730003096a11 */ /* 0x000fe200020f0c05 */
[----:B------:R-:W-:Y:S01]  /*2830*/  IMAD.IADD R5, R11, 0x1, R6 ;  /* 0x000000010b057824 */ /* 0x000fe200078e0206 */
[----:B------:R-:W-:-:S02]  /*2840*/  LEA R3, P0, R10, R220, 0x6 ;  /* 0x000000dc0a037211 */ /* 0x000fc400078030ff */
[----:B------:R-:W-:Y:S01]  /*2850*/  @P3 LEA R6, P5, R4, c[0x0][0x1c8], 0x1 ;  /* 0x0000720004063a11 */ /* 0x000fe200078a08ff */
[----:B------:R-:W-:Y:S01]  /*2860*/  @!PT LDS RZ, [RZ] ;  /* 0x00000000fffff984 */ /* 0x000fe20000000800 */
[----:B------:R-:W-:Y:S01]  /*2870*/  @!PT LDS RZ, [RZ] ;  /* 0x00000000fffff984 */ /* 0x000fe20000000800 */
[----:B------:R-:W-:Y:S01]  /*2880*/  @!PT LDS RZ, [RZ] ;  /* 0x00000000fffff984 */ /* 0x000fe20000000800 */
[----:B------:R1:W-:Y:S01]  /*2890*/  @P6 LDGSTS.E.BYPASS.LTC128B.128 [R216+0xc100], [R8.64], !P1 ;  /* 0x0c10000008d86fae */ /* 0x0003e2000c901d48 */
[----:B------:R-:W-:Y:S02]  /*28a0*/  @P6 ISETP.GE.AND P4, PT, R212, c[0x0][0x1d4], PT ;  /* 0x00007500d4006a0c */ /* 0x000fe40003f86270 */
[----:B------:R-:W-:Y:S01]  /*28b0*/  LEA.HI.X R5, R10, R222, R5, 0x6, P0 ;  /* 0x000000de0a057211 */ /* 0x000fe200000f3405 */
[----:B------:R1:W-:Y:S01]  /*28c0*/  @P6 LDGSTS.E.BYPASS.LTC128B.128 [R216+0xe100], [R8.64+0x80], !P2 ;  /* 0x0e10008008d86fae */ /* 0x0003e2000d101d48 */
[----:B------:R-:W-:Y:S02]  /*28d0*/  @P3 LEA.HI.X R7, R4, c[0x0][0x1cc], R7, 0x1, P5 ;  /* 0x0000730004073a11 */ /* 0x000fe400028f0c07 */
[----:B------:R-:W-:Y:S02]  /*28e0*/  LEA R4, P5, R3, c[0x0][0x1f8], 0x1 ;  /* 0x00007e0003047a11 */ /* 0x000fe400078a08ff */
[----:B------:R-:W-:-:S02]  /*28f0*/  @P3 ISETP.GE.AND P0, PT, R212, c[0x0][0x1d4], PT ;  /* 0x00007500d4003a0c */ /* 0x000fc40003f06270 */
[----:B------:R-:W-:Y:S02]  /*2900*/  LEA.HI.X R5, R3, c[0x0][0x1fc], R5, 0x1, P5 ;  /* 0x00007f0003057a11 */ /* 0x000fe400028f0c05 */
[----:B------:R-:W-:Y:S01]  /*2910*/  ISETP.GE.AND P5, PT, R224, c[0x0][0x1d4], PT ;  /* 0x00007500e0007a0c */ /* 0x000fe20003fa6270 */
[----:B------:R1:W-:Y:S01]  /*2920*/  @P6 LDGSTS.E.BYPASS.LTC128B.128 [R216+0x10100], [R8.64+0x100], !P4 ;  /* 0x1010010008d86fae */ /* 0x0003e2000e101d48 */
[----:B------:R-:W-:Y:S02]  /*2930*/  ISETP.GE.AND P4, PT, R215, c[0x0][0x1d4], PT ;  /* 0x00007500d7007a0c */ /* 0x000fe40003f86270 */
[C---:B------:R-:W-:Y:S01]  /*2940*/  ISETP.LT.OR P6, PT, R2.reuse, 0x1, P5 ;  /* 0x000000010200780c */ /* 0x040fe20002fc1670 */
[----:B------:R1:W-:Y:S01]  /*2950*/  @P3 LDGSTS.E.BYPASS.LTC128B.128 [R216+0xd100], [R6.64], !P1 ;  /* 0x0d10000006d83fae */ /* 0x0003e2000c901d48 */
[----:B------:R-:W-:-:S03]  /*2960*/  ISETP.LT.OR P5, PT, R2, 0x21, P5 ;  /* 0x000000210200780c */ /* 0x000fc60002fa1670 */
[----:B------:R1:W-:Y:S04]  /*2970*/  @P3 LDGSTS.E.BYPASS.LTC128B.128 [R216+0xf100], [R6.64+0x80], !P2 ;  /* 0x0f10008006d83fae */ /* 0x0003e8000d101d48 */
[----:B------:R1:W-:Y:S01]  /*2980*/  @P3 LDGSTS.E.BYPASS.LTC128B.128 [R216+0x11100], [R6.64+0x100], !P0 ;  /* 0x1110010006d83fae */ /* 0x0003e2000c101d48 */
[----:B------:R-:W-:Y:S02]  /*2990*/  ISETP.LT.OR P0, PT, R2, 0x1, P4 ;  /* 0x000000010200780c */ /* 0x000fe40002701670 */
[----:B------:R-:W-:Y:S01]  /*29a0*/  ISETP.GE.AND P3, PT, R212, c[0x0][0x1d4], PT ;  /* 0x00007500d4007a0c */ /* 0x000fe20003f66270 */
[----:B------:R-:W0:Y:S01]  /*29b0*/  LDGDEPBAR ;  /* 0x00000000000079af */ /* 0x000e220000000000 */
[----:B------:R-:W-:-:S03]  /*29c0*/  ISETP.LT.OR P4, PT, R2, 0x21, P4 ;  /* 0x000000210200780c */ /* 0x000fc60002781670 */
[----:B------:R1:W-:Y:S01]  /*29d0*/  LDGSTS.E.BYPASS.LTC128B.128 [R216+0x100], [R4.64], !P6 ;  /* 0x0010000004d87fae */ /* 0x0003e2000f101d48 */
[C---:B------:R-:W-:Y:S02]  /*29e0*/  ISETP.LT.OR P6, PT, R2.reuse, 0x1, P3 ;  /* 0x000000010200780c */ /* 0x040fe40001fc1670 */
[----:B------:R-:W-:-:S03]  /*29f0*/  ISETP.LT.OR P3, PT, R2, 0x21, P3 ;  /* 0x000000210200780c */ /* 0x000fc60001f61670 */
[----:B------:R1:W-:Y:S01]  /*2a00*/  LDGSTS.E.BYPASS.LTC128B.128 [R216+0x2100], [R4.64+0x80], !P0 ;  /* 0x0210008004d87fae */ /* 0x0003e2000c101d48 */
[----:B------:R-:W-:-:S04]  /*2a10*/  IADD3 R2, P0, R4, UR7, RZ ;  /* 0x0000000704027c10 */ /* 0x000fc8000ff1e0ff */
[----:B------:R-:W-:-:S03]  /*2a20*/  IADD3.X R3, R5, UR5, RZ, P0, !PT ;  /* 0x0000000505037c10 */ /* 0x000fc600087fe4ff */
[----:B------:R1:W-:Y:S04]  /*2a30*/  LDGSTS.E.BYPASS.LTC128B.128 [R216+0x4100], [R4.64+0x100], !P6 ;  /* 0x0410010004d87fae */ /* 0x0003e8000f101d48 */
[----:B------:R1:W-:Y:S04]  /*2a40*/  LDGSTS.E.BYPASS.LTC128B.128 [R216+0x1100], [R2.64], !P5 ;  /* 0x0110000002d87fae */ /* 0x0003e8000e901d48 */
[----:B------:R1:W-:Y:S04]  /*2a50*/  LDGSTS.E.BYPASS.LTC128B.128 [R216+0x3100], [R2.64+0x80], !P4 ;  /* 0x0310008002d87fae */ /* 0x0003e8000e101d48 */
[----:B------:R1:W-:Y:S01]  /*2a60*/  LDGSTS.E.BYPASS.LTC128B.128 [R216+0x5100], [R2.64+0x100], !P3 ;  /* 0x0510010002d87fae */ /* 0x0003e2000d901d48 */
[----:B------:R-:W-:-:S03]  /*2a70*/  ISETP.GT.AND P3, PT, R88, R206, PT ;  /* 0x000000ce5800720c */ /* 0x000fc60003f64270 */
[----:B------:R-:W0:Y:S10]  /*2a80*/  LDGDEPBAR ;  /* 0x00000000000079af */ /* 0x000e340000000000 */
[----:B------:R-:W-:Y:S05]  /*2a90*/  @!P3 BRA `(.L_x_1253) ;  /* 0x000001500000b947 */ /* 0x000fea0003800000 */
[----:B-1----:R-:W-:Y:S01]  /*2aa0*/  IADD3 R2, R245, -0x2, RZ ;  /* 0xfffffffef5027810 */ /* 0x002fe20007ffe0ff */
[----:B------:R-:W-:-:S03]  /*2ab0*/  IMAD.WIDE.U32 R6, R16, c[0x0][0x1e0], RZ ;  /* 0x0000780010067a25 */ /* 0x000fc600078e00ff */
[----:B------:R-:W-:Y:S01]  /*2ac0*/  SHF.R.S32.HI R3, RZ, 0x1f, R2 ;  /* 0x0000001fff037819 */ /* 0x000fe20000011402 */
[----:B------:R-:W-:-:S04]  /*2ad0*/  IMAD.WIDE.U32 R4, R2, c[0x0][0x1e0], RZ ;  /* 0x0000780002047a25 */ /* 0x000fc800078e00ff */
[----:B------:R-:W-:-:S04]  /*2ae0*/  IMAD R3, R3, c[0x0][0x1e0], RZ ;  /* 0x0000780003037a24 */ /* 0x000fc800078e02ff */
[----:B------:R-:W-:Y:S01]  /*2af0*/  IMAD R2, R2, c[0x0][0x1e4], R3 ;  /* 0x0000790002027a24 */ /* 0x000fe200078e0203 */
[----:B------:R-:W-:-:S03]  /*2b00*/  LEA R3, P0, R4, R218, 0x6 ;  /* 0x000000da04037211 */ /* 0x000fc600078030ff */
[----:B------:R-:W-:Y:S01]  /*2b10*/  IMAD.IADD R5, R5, 0x1, R2 ;  /* 0x0000000105057824 */ /* 0x000fe200078e0202 */
[----:B------:R-:W-:-:S04]  /*2b20*/  LEA R2, P4, R3, c[0x0][0x1c8], 0x1 ;  /* 0x0000720003027a11 */ /* 0x000fc800078808ff */
[----:B------:R-:W-:Y:S01]  /*2b30*/  LEA.HI.X R4, R4, R217, R5, 0x6, P0 ;  /* 0x000000d904047211 */ /* 0x000fe200000f3405 */
[----:B------:R-:W-:Y:S01]  /*2b40*/  IMAD R5, R16, c[0x0][0x1e4], RZ ;  /* 0x0000790010057a24 */ /* 0x000fe200078e02ff */
[----:B------:R-:W-:Y:S02]  /*2b50*/  ISETP.GE.AND P0, PT, R212, c[0x0][0x1d4], PT ;  /* 0x00007500d4007a0c */ /* 0x000fe40003f06270 */
[----:B------:R-:W-:Y:S02]  /*2b60*/  LEA.HI.X R3, R3, c[0x0][0x1cc], R4, 0x1, P4 ;  /* 0x0000730003037a11 */ /* 0x000fe400020f0c04 */
[----:B------:R-:W-:-:S03]  /*2b70*/  IADD3 R4, P4, R6, R2, RZ ;  /* 0x0000000206047210 */ /* 0x000fc60007f9e0ff */
[----:B------:R1:W-:Y:S01]  /*2b80*/  LDGSTS.E.BYPASS.LTC128B.128 [R216+0x12100], [R2.64], !P1 ;  /* 0x1210000002d87fae */ /* 0x0003e2000c901d48 */
[----:B------:R-:W-:-:S03]  /*2b90*/  IADD3.X R5, R3, R7, R5, P4, !PT ;  /* 0x0000000703057210 */ /* 0x000fc600027fe405 */
[----:B------:R1:W-:Y:S04]  /*2ba0*/  LDGSTS.E.BYPASS.LTC128B.128 [R216+0x14100], [R2.64+0x80], !P2 ;  /* 0x1410008002d87fae */ /* 0x0003e8000d101d48 */
[----:B------:R1:W-:Y:S04]  /*2bb0*/  LDGSTS.E.BYPASS.LTC128B.128 [R216+0x16100], [R2.64+0x100], !P0 ;  /* 0x1610010002d87fae */ /* 0x0003e8000c101d48 */
[----:B------:R1:W-:Y:S04]  /*2bc0*/  LDGSTS.E.BYPASS.LTC128B.128 [R216+0x13100], [R4.64], !P1 ;  /* 0x1310000004d87fae */ /* 0x0003e8000c901d48 */
[----:B------:R1:W-:Y:S04]  /*2bd0*/  LDGSTS.E.BYPASS.LTC128B.128 [R216+0x15100], [R4.64+0x80], !P2 ;  /* 0x1510008004d87fae */ /* 0x0003e8000d101d48 */
[----:B------:R1:W-:Y:S02]  /*2be0*/  LDGSTS.E.BYPASS.LTC128B.128 [R216+0x17100], [R4.64+0x100], !P0 ;  /* 0x1710010004d87fae */ /* 0x0003e4000c101d48 */
.L_x_1253:
[----:B------:R-:W-:Y:S05]  /*2bf0*/  BSYNC B0 ;  /* 0x0000000000007941 */ /* 0x000fea0003800000 */
.L_x_1252:
[----:B------:R-:W0:Y:S01]  /*2c00*/  LDGDEPBAR ;  /* 0x00000000000079af */ /* 0x000e220000000000 */
[----:B------:R-:W-:Y:S01]  /*2c10*/  LOP3.LUT P0, RZ, R195, 0x2, RZ, 0xc0, !PT ;  /* 0x00000002c3ff7812 */ /* 0x000fe2000780c0ff */
[----:B------:R-:W-:Y:S03]  /*2c20*/  BSSY B0, `(.L_x_1254) ;  /* 0x0000027000007945 */ /* 0x000fe60003800000 */
[----:B------:R-:W-:-:S05]  /*2c30*/  SEL R190, R0, 0xffffffe0, !P0 ;  /* 0xffffffe000be7807 */ /* 0x000fca0004000000 */
[----:B------:R-:W-:Y:S01]  /*2c40*/  IMAD.IADD R24, R192, 0x1, R190 ;  /* 0x00000001c0187824 */ /* 0x000fe200078e02be */
[----:B------:R-:W-:-:S04]  /*2c50*/  DEPBAR.LE SB0, 0x3 ;  /* 0x000080c00000791a */ /* 0x000fc80000000000 */
[----:B------:R-:W-:-:S04]  /*2c60*/  DEPBAR.LE SB0, 0x2 ;  /* 0x000080800000791a */ /* 0x000fc80000000000 */
[----:B------:R-:W-:Y:S06]  /*2c70*/  BAR.SYNC.DEFER_BLOCKING 0x0 ;  /* 0x0000000000007b1d */ /* 0x000fec0000010000 */
[----:B-1----:R1:W2:Y:S04]  /*2c80*/  LDSM.16.M88.4 R8, [R186] ;  /* 0x00000000ba08783b */ /* 0x0022a80000000200 */
[----:B------:R1:W3:Y:S04]  /*2c90*/  LDSM.16.M88.4 R28, [R192] ;  /* 0x00000000c01c783b */ /* 0x0002e80000000200 */
[----:B------:R1:W4:Y:S04]  /*2ca0*/  LDSM.16.M88.4 R32, [R192+0x800] ;  /* 0x00080000c020783b */ /* 0x0003280000000200 */
[----:B------:R1:W1:Y:S04]  /*2cb0*/  LDSM.16.M88.4 R44, [R192+0x1000] ;  /* 0x00100000c02c783b */ /* 0x0002680000000200 */
[----:B------:R1:W1:Y:S04]  /*2cc0*/  LDSM.16.M88.4 R52, [R192+0x1800] ;  /* 0x00180000c034783b */ /* 0x0002680000000200 */
[----:B------:R1:W1:Y:S04]  /*2cd0*/  LDSM.16.M88.4 R4, [R187] ;  /* 0x00000000bb04783b */ /* 0x0002680000000200 */
[----:B------:R1:W1:Y:S04]  /*2ce0*/  LDSM.16.M88.4 R40, [R24] ;  /* 0x000000001828783b */ /* 0x0002680000000200 */
[----:B------:R1:W1:Y:S04]  /*2cf0*/  LDSM.16.M88.4 R56, [R24+0x800] ;  /* 0x000800001838783b */ /* 0x0002680000000200 */
[----:B------:R1:W1:Y:S04]  /*2d00*/  LDSM.16.M88.4 R64, [R24+0x1000] ;  /* 0x001000001840783b */ /* 0x0002680000000200 */
[----:B------:R1:W1:Y:S01]  /*2d10*/  LDSM.16.M88.4 R80, [R24+0x1800] ;  /* 0x001800001850783b */ /* 0x0002620000000200 */
[----:B------:R-:W-:Y:S05]  /*2d20*/  @!P3 BRA `(.L_x_1255) ;  /* 0x000001600000b947 */ /* 0x000fea0003800000 */
[----:B------:R-:W-:-:S04]  /*2d30*/  IADD3 R0, R245, -0x2, RZ ;  /* 0xfffffffef5007810 */ /* 0x000fc80007ffe0ff */
[----:B------:R-:W-:Y:S01]  /*2d40*/  SHF.R.S32.HI R2, RZ, 0x1f, R0 ;  /* 0x0000001fff027819 */ /* 0x000fe20000011400 */
[----:B----4-:R-:W-:-:S04]  /*2d50*/  IMAD.WIDE.U32 R12, R0, c[0x0][0x208], RZ ;  /* 0x00008200000c7a25 */ /* 0x010fc800078e00ff */
[----:B------:R-:W-:-:S04]  /*2d60*/  IMAD R2, R2, c[0x0][0x208], RZ ;  /* 0x0000820002027a24 */ /* 0x000fc800078e02ff */
[----:B------:R-:W-:Y:S01]  /*2d70*/  IMAD R2, R0, c[0x0][0x20c], R2 ;  /* 0x0000830000027a24 */ /* 0x000fe200078e0202 */
[----:B------:R-:W-:-:S03]  /*2d80*/  LEA R0, P0, R12, R220, 0x6 ;  /* 0x000000dc0c007211 */ /* 0x000fc600078030ff */
[----:B------:R-:W-:Y:S01]  /*2d90*/  IMAD.IADD R3, R13, 0x1, R2 ;  /* 0x000000010d037824 */ /* 0x000fe200078e0202 */
[----:B------:R-:W-:-:S04]  /*2da0*/  LEA R2, P4, R0, c[0x0][0x1f8], 0x1 ;  /* 0x00007e0000027a11 */ /* 0x000fc800078808ff */
[----:B------:R-:W-:Y:S02]  /*2db0*/  LEA.HI.X R3, R12, R222, R3, 0x6, P0 ;  /* 0x000000de0c037211 */ /* 0x000fe400000f3403 */
[----:B------:R-:W-:Y:S02]  /*2dc0*/  ISETP.GE.AND P0, PT, R212, c[0x0][0x1d4], PT ;  /* 0x00007500d4007a0c */ /* 0x000fe40003f06270 */
[----:B------:R-:W-:Y:S02]  /*2dd0*/  IADD3 R12, P3, R2, UR7, RZ ;  /* 0x00000007020c7c10 */ /* 0x000fe4000ff7e0ff */
[----:B------:R-:W-:-:S04]  /*2de0*/  LEA.HI.X R3, R0, c[0x0][0x1fc], R3, 0x1, P4 ;  /* 0x00007f0000037a11 */ /* 0x000fc800020f0c03 */
[----:B------:R-:W-:Y:S01]  /*2df0*/  IADD3.X R13, R3, UR5, RZ, P3, !PT ;  /* 0x00000005030d7c10 */ /* 0x000fe20009ffe4ff */
        /* <DEDUP_REMOVED lines=9> */
.L_x_1255:
[----:B------:R-:W-:Y:S05]  /*2e90*/  BSYNC B0 ;  /* 0x0000000000007941 */ /* 0x000fea0003800000 */
.L_x_1254:
[----:B------:R-:W-:Y:S01]  /*2ea0*/  LOP3.LUT P0, RZ, R195, 0x4, RZ, 0xc0, !PT ;  /* 0x00000004c3ff7812 */ /* 0x000fe2000780c0ff */
[----:B--234-:R-:W-:Y:S01]  /*2eb0*/  HMMA.16816.F32.BF16 R12, R8, R28, RZ ;  /* 0x0000001c080c723c */ /* 0x01cfe200000418ff */
[----:B------:R-:W-:Y:S02]  /*2ec0*/  LDSM.16.M88.4 R100, [R192+0x2000] ;  /* 0x00200000c064783b */ /* 0x000fe40000000200 */
[----:B------:R-:W-:-:S02]  /*2ed0*/  SEL R0, R16, 0xffffffc0, !P0 ;  /* 0xffffffc010007807 */ /* 0x000fc40004000000 */
[----:B------:R-:W-:Y:S03]  /*2ee0*/  LDSM.16.M88.4 R16, [R189] ;  /* 0x00000000bd10783b */ /* 0x000fe60000000200 */
[----:B------:R-:W-:Y:S01]  /*2ef0*/  IMAD.IADD R2, R192, 0x1, R0 ;  /* 0x00000001c0027824 */ /* 0x000fe200078e0200 */
[C---:B------:R-:W-:Y:S01]  /*2f00*/  HMMA.16816.F32.BF16 R20, R8.reuse, R32, RZ ;  /* 0x000000200814723c */ /* 0x040fe200000418ff */
[----:B------:R-:W-:Y:S04]  /*2f10*/  LDSM.16.M88.4 R96, [R24+0x2000] ;  /* 0x002000001860783b */ /* 0x000fe80000000200 */
[----:B------:R-:W2:Y:S03]  /*2f20*/  LDSM.16.M88.4 R68, [R2] ;  /* 0x000000000244783b */ /* 0x000ea60000000200 */
[----:B------:R-:W-:Y:S01]  /*2f30*/  HMMA.16816.F32.BF16 R28, R8, R30, RZ ;  /* 0x0000001e081c723c */ /* 0x000fe200000418ff */
[----:B------:R-:W3:Y:S01]  /*2f40*/  LDSM.16.M88.4 R72, [R2+0x800] ;  /* 0x000800000248783b */ /* 0x000ee20000000200 */
[----:B------:R-:W-:-:S03]  /*2f50*/  IADD3 R0, R0, R192, R190 ;  /* 0x000000c000007210 */ /* 0x000fc60007ffe0be */
[----:B------:R-:W4:Y:S03]  /*2f60*/  LDSM.16.M88.4 R76, [R2+0x1000] ;  /* 0x00100000024c783b */ /* 0x000f260000000200 */
[C---:B------:R-:W-:Y:S01]  /*2f70*/  HMMA.16816.F32.BF16 R32, R8.reuse, R34, RZ ;  /* 0x000000220820723c */ /* 0x040fe200000418ff */
[----:B------:R-:W-:Y:S04]  /*2f80*/  LDSM.16.M88.4 R92, [R0] ;  /* 0x00000000005c783b */ /* 0x000fe80000000200 */
[----:B------:R-:W-:Y:S03]  /*2f90*/  LDSM.16.M88.4 R84, [R2+0x1800] ;  /* 0x001800000254783b */ /* 0x000fe60000000200 */
[----:B-1----:R-:W-:Y:S01]  /*2fa0*/  HMMA.16816.F32.BF16 R36, R8, R44, RZ ;  /* 0x0000002c0824723c */ /* 0x002fe200000418ff */
[----:B------:R-:W5:Y:S01]  /*2fb0*/  LDL R120, [R1+0x24] ;  /* 0x0000240001787983 */ /* 0x000f620000100800 */
[----:B------:R-:W-:Y:S03]  /*2fc0*/  BSSY B0, `(.L_x_1256) ;  /* 0x0000242000007945 */ /* 0x000fe60003800000 */
[----:B------:R-:W0:Y:S03]  /*2fd0*/  LDGDEPBAR ;  /* 0x00000000000079af */ /* 0x000e260000000000 */
[----:B------:R-:W-:Y:S01]  /*2fe0*/  HMMA.16816.F32.BF16 R60, R4, R40, R12 ;  /* 0x00000028043c723c */ /* 0x000fe2000004180c */
[----:B------:R-:W1:Y:S07]  /*2ff0*/  LDSM.16.M88.4 R12, [R188] ;  /* 0x00000000bc0c783b */ /* 0x000e6e0000000200 */
[C---:B------:R-:W-:Y:S08]  /*3000*/  HMMA.16816.F32.BF16 R44, R8.reuse, R46, RZ ;  /* 0x0000002e082c723c */ /* 0x040ff000000418ff */
[C---:B------:R-:W-:Y:S08]  /*3010*/  HMMA.16816.F32.BF16 R48, R8.reuse, R52, RZ ;  /* 0x000000340830723c */ /* 0x040ff000000418ff */
[----:B------:R-:W-:Y:S08]  /*3020*/  HMMA.16816.F32.BF16 R8, R8, R54, RZ ;  /* 0x000000360808723c */ /* 0x000ff000000418ff */
[C---:B------:R-:W-:Y:S08]  /*3030*/  HMMA.16816.F32.BF16 R52, R4.reuse, R42, R28 ;  /* 0x0000002a0434723c */ /* 0x040ff0000004181c */
[C---:B------:R-:W-:Y:S08]  /*3040*/  HMMA.16816.F32.BF16 R28, R4.reuse, R56, R20 ;  /* 0x00000038041c723c */ /* 0x040ff00000041814 */
[C---:B------:R-:W-:Y:S01]  /*3050*/  HMMA.16816.F32.BF16 R20, R4.reuse, R58, R32 ;  /* 0x0000003a0414723c */ /* 0x040fe20000041820 */
[----:B------:R-:W-:Y:S07]  /*3060*/  LDSM.16.M88.4 R56, [R0+0x1000] ;  /* 0x001000000038783b */ /* 0x000fee0000000200 */
[C---:B------:R-:W-:Y:S08]  /*3070*/  HMMA.16816.F32.BF16 R36, R4.reuse, R64, R36 ;  /* 0x000000400424723c */ /* 0x040ff00000041824 */
[----:B------:R-:W-:Y:S01]  /*3080*/  HMMA.16816.F32.BF16 R44, R4, R66, R44 ;  /* 0x00000042042c723c */ /* 0x000fe2000004182c */
[----:B------:R-:W1:Y:S07]  /*3090*/  LDSM.16.M88.4 R64, [R0+0x800] ;  /* 0x000800000040783b */ /* 0x000e6e0000000200 */
[----:B--2---:R-:W-:Y:S08]  /*30a0*/  HMMA.16816.F32.BF16 R60, R16, R68, R60 ;  /* 0x00000044103c723c */ /* 0x004ff0000004183c */
[C---:B------:R-:W-:Y:S08]  /*30b0*/  HMMA.16816.F32.BF16 R48, R4.reuse, R80, R48 ;  /* 0x000000500430723c */ /* 0x040ff00000041830 */
[----:B------:R-:W-:Y:S01]  /*30c0*/  HMMA.16816.F32.BF16 R4, R4, R82, R8 ;  /* 0x000000520404723c */ /* 0x000fe20000041808 */
[----:B------:R-:W2:Y:S04]  /*30d0*/  LDSM.16.M88.4 R8, [R186+0x4000] ;  /* 0x00400000ba08783b */ /* 0x000ea80000000200 */
[----:B------:R-:W1:Y:S03]  /*30e0*/  LDSM.16.M88.4 R80, [R0+0x1800] ;  /* 0x001800000050783b */ /* 0x000e660000000200 */
[C---:B------:R-:W-:Y:S01]  /*30f0*/  HMMA.16816.F32.BF16 R52, R16.reuse, R70, R52 ;  /* 0x000000461034723c */ /* 0x040fe20000041834 */
[----:B------:R-:W-:Y:S07]  /*3100*/  LDSM.16.M88.4 R68, [R24+0x2800] ;  /* 0x002800001844783b */ /* 0x000fee0000000200 */
[C---:B---3--:R-:W-:Y:S08]  /*3110*/  HMMA.16816.F32.BF16 R40, R16.reuse, R72, R28 ;  /* 0x000000481028723c */ /* 0x048ff0000004181c */
[C---:B------:R-:W-:Y:S01]  /*3120*/  HMMA.16816.F32.BF16 R32, R16.reuse, R74, R20 ;  /* 0x0000004a1020723c */ /* 0x040fe20000041814 */
[----:B------:R-:W-:Y:S07]  /*3130*/  LDSM.16.M88.4 R72, [R192+0x3000] ;  /* 0x00300000c048783b */ /* 0x000fee0000000200 */
[C---:B----4-:R-:W-:Y:S08]  /*3140*/  HMMA.16816.F32.BF16 R28, R16.reuse, R76, R36 ;  /* 0x0000004c101c723c */ /* 0x050ff00000041824 */
[----:B------:R-:W-:Y:S01]  /*3150*/  HMMA.16816.F32.BF16 R20, R16, R78, R44 ;  /* 0x0000004e1014723c */ /* 0x000fe2000004182c */
[----:B------:R-:W3:Y:S07]  /*3160*/  LDSM.16.M88.4 R76, [R192+0x2800] ;  /* 0x00280000c04c783b */ /* 0x000eee0000000200 */
[----:B-1----:R-:W-:Y:S08]  /*3170*/  HMMA.16816.F32.BF16 R60, R12, R92, R60 ;  /* 0x0000005c0c3c723c */ /* 0x002ff0000004183c */
[C---:B------:R-:W-:Y:S01]  /*3180*/  HMMA.16816.F32.BF16 R36, R16.reuse, R86, R4 ;  /* 0x000000561024723c */ /* 0x040fe20000041804 */
[----:B------:R-:W1:Y:S07]  /*3190*/  LDSM.16.M88.4 R4, [R187+0x4000] ;  /* 0x00400000bb04783b */ /* 0x000e6e0000000200 */
[----:B------:R-:W-:Y:S01]  /*31a0*/  HMMA.16816.F32.BF16 R48, R16, R84, R48 ;  /* 0x000000541030723c */ /* 0x000fe20000041830 */
[----:B------:R-:W4:Y:S07]  /*31b0*/  LDSM.16.M88.4 R84, [R192+0x3800] ;  /* 0x00380000c054783b */ /* 0x000f2e0000000200 */
[C---:B------:R-:W-:Y:S01]  /*31c0*/  HMMA.16816.F32.BF16 R52, R12.reuse, R94, R52 ;  /* 0x0000005e0c34723c */ /* 0x040fe20000041834 */
[----:B------:R-:W-:Y:S07]  /*31d0*/  LDSM.16.M88.4 R92, [R2+0x2000] ;  /* 0x00200000025c783b */ /* 0x000fee0000000200 */
[C---:B------:R-:W-:Y:S08]  /*31e0*/  HMMA.16816.F32.BF16 R44, R12.reuse, R64, R40 ;  /* 0x000000400c2c723c */ /* 0x040ff00000041828 */
[C---:B------:R-:W-:Y:S01]  /*31f0*/  HMMA.16816.F32.BF16 R40, R12.reuse, R66, R32 ;  /* 0x000000420c28723c */ /* 0x040fe20000041820 */
[----:B------:R-:W-:Y:S07]  /*3200*/  LDSM.16.M88.4 R64, [R24+0x3000] ;  /* 0x003000001840783b */ /* 0x000fee0000000200 */
[----:B------:R-:W-:Y:S01]  /*3210*/  HMMA.16816.F32.BF16 R32, R12, R56, R28 ;  /* 0x000000380c20723c */ /* 0x000fe2000004181c */
[----:B------:R-:W1:Y:S07]  /*3220*/  LDSM.16.M88.4 R28, [R189+0x4000] ;  /* 0x00400000bd1c783b */ /* 0x000e6e0000000200 */
[----:B--2---:R-:W-:Y:S08]  /*3230*/  HMMA.16816.F32.BF16 R60, R8, R100, R60 ;  /* 0x00000064083c723c */ /* 0x004ff0000004183c */
[C---:B------:R-:W-:Y:S08]  /*3240*/  HMMA.16816.F32.BF16 R20, R12.reuse, R58, R20 ;  /* 0x0000003a0c14723c */ /* 0x040ff00000041814 */
[----:B------:R-:W-:Y:S08]  /*3250*/  HMMA.16816.F32.BF16 R16, R12, R80, R48 ;  /* 0x000000500c10723c */ /* 0x000ff00000041830 */
[C---:B------:R-:W-:Y:S01]  /*3260*/  HMMA.16816.F32.BF16 R56, R8.reuse, R102, R52 ;  /* 0x000000660838723c */ /* 0x040fe20000041834 */
[----:B------:R-:W-:Y:S07]  /*3270*/  LDSM.16.M88.4 R100, [R0+0x3800] ;  /* 0x003800000064783b */ /* 0x000fee0000000200 */
[C---:B---3--:R-:W-:Y:S08]  /*3280*/  HMMA.16816.F32.BF16 R48, R8.reuse, R76, R44 ;  /* 0x0000004c0830723c */ /* 0x048ff0000004182c */
[----:B------:R-:W-:Y:S08]  /*3290*/  HMMA.16816.F32.BF16 R44, R8, R72, R32 ;  /* 0x00000048082c723c */ /* 0x000ff00000041820 */
[----:B-1----:R-:W-:Y:S01]  /*32a0*/  HMMA.16816.F32.BF16 R32, R4, R96, R60 ;  /* 0x000000600420723c */ /* 0x002fe2000004183c */
[----:B------:R-:W1:Y:S07]  /*32b0*/  LDSM.16.M88.4 R60, [R2+0x2800] ;  /* 0x00280000023c783b */ /* 0x000e6e0000000200 */
[----:B------:R-:W-:Y:S01]  /*32c0*/  HMMA.16816.F32.BF16 R12, R12, R82, R36 ;  /* 0x000000520c0c723c */ /* 0x000fe20000041824 */
[----:B------:R-:W2:Y:S07]  /*32d0*/  LDSM.16.M88.4 R80, [R24+0x3800] ;  /* 0x003800001850783b */ /* 0x000eae0000000200 */
[C---:B------:R-:W-:Y:S01]  /*32e0*/  HMMA.16816.F32.BF16 R52, R8.reuse, R78, R40 ;  /* 0x0000004e0834723c */ /* 0x040fe20000041828 */
[----:B------:R-:W-:Y:S07]  /*32f0*/  LDSM.16.M88.4 R76, [R0+0x2000] ;  /* 0x00200000004c783b */ /* 0x000fee0000000200 */
[C---:B------:R-:W-:Y:S01]  /*3300*/  HMMA.16816.F32.BF16 R40, R8.reuse, R74, R20 ;  /* 0x0000004a0828723c */ /* 0x040fe20000041814 */
[----:B------:R-:W3:Y:S07]  /*3310*/  LDSM.16.M88.4 R20, [R188+0x4000] ;  /* 0x00400000bc14783b */ /* 0x000eee0000000200 */
[----:B----4-:R-:W-:Y:S08]  /*3320*/  HMMA.16816.F32.BF16 R36, R8, R84, R16 ;  /* 0x000000540824723c */ /* 0x010ff00000041810 */
[C---:B------:R-:W-:Y:S08]  /*3330*/  HMMA.16816.F32.BF16 R16, R4.reuse, R98, R56 ;  /* 0x000000620410723c */ /* 0x040ff00000041838 */
[----:B------:R-:W-:Y:S08]  /*3340*/  HMMA.16816.F32.BF16 R48, R4, R68, R48 ;  /* 0x000000440430723c */ /* 0x000ff00000041830 */
[----:B------:R-:W-:Y:S01]  /*3350*/  HMMA.16816.F32.BF16 R8, R8, R86, R12 ;  /* 0x000000560808723c */ /* 0x000fe2000004180c */
[----:B------:R-:W-:Y:S04]  /*3360*/  LDSM.16.M88.4 R12, [R186+0x8000] ;  /* 0x00800000ba0c783b */ /* 0x000fe80000000200 */
[----:B------:R-:W-:Y:S03]  /*3370*/  LDSM.16.M88.4 R84, [R2+0x3800] ;  /* 0x003800000254783b */ /* 0x000fe60000000200 */
[----:B------:R-:W-:Y:S08]  /*3380*/  HMMA.16816.F32.BF16 R32, R28, R92, R32 ;  /* 0x0000005c1c20723c */ /* 0x000ff00000041820 */
[C---:B------:R-:W-:Y:S08]  /*3390*/  HMMA.16816.F32.BF16 R52, R4.reuse, R70, R52 ;  /* 0x000000460434723c */ /* 0x040ff00000041834 */
[----:B------:R-:W-:Y:S01]  /*33a0*/  HMMA.16816.F32.BF16 R72, R4, R64, R44 ;  /* 0x000000400448723c */ /* 0x000fe2000004182c */
[----:B------:R-:W4:Y:S07]  /*33b0*/  LDSM.16.M88.4 R44, [R192+0x4000] ;  /* 0x00400000c02c783b */ /* 0x000f2e0000000200 */
[----:B------:R-:W-:Y:S08]  /*33c0*/  HMMA.16816.F32.BF16 R16, R28, R94, R16 ;  /* 0x0000005e1c10723c */ /* 0x000ff00000041810 */
[----:B------:R-:W-:Y:S08]  /*33d0*/  HMMA.16816.F32.BF16 R64, R4, R66, R40 ;  /* 0x000000420440723c */ /* 0x000ff00000041828 */
[----:B-1----:R-:W-:Y:S01]  /*33e0*/  HMMA.16816.F32.BF16 R40, R28, R60, R48 ;  /* 0x0000003c1c28723c */ /* 0x002fe20000041830 */
[----:B------:R-:W1:Y:S07]  /*33f0*/  LDSM.16.M88.4 R48, [R0+0x2800] ;  /* 0x002800000030783b */ /* 0x000e6e0000000200 */
[C---:B--2---:R-:W-:Y:S01]  /*3400*/  HMMA.16816.F32.BF16 R68, R4.reuse, R80, R36 ;  /* 0x000000500444723c */ /* 0x044fe20000041824 */
[----:B------:R-:W2:Y:S07]  /*3410*/  LDSM.16.M88.4 R36, [R2+0x3000] ;  /* 0x003000000224783b */ /* 0x000eae0000000200 */
[----:B------:R-:W-:Y:S01]  /*3420*/  HMMA.16816.F32.BF16 R108, R4, R82, R8 ;  /* 0x00000052046c723c */ /* 0x000fe20000041808 */
[----:B------:R-:W-:Y:S04]  /*3430*/  LDSM.16.M88.4 R8, [R187+0x8000] ;  /* 0x00800000bb08783b */ /* 0x000fe80000000200 */
[----:B------:R-:W-:Y:S03]  /*3440*/  LDSM.16.M88.4 R80, [R0+0x4000] ;  /* 0x004000000050783b */ /* 0x000fe60000000200 */
[----:B---3--:R-:W-:Y:S08]  /*3450*/  HMMA.16816.F32.BF16 R4, R20, R76, R32 ;  /* 0x0000004c1404723c */ /* 0x008ff00000041820 */
[----:B------:R-:W-:Y:S01]  /*3460*/  HMMA.16816.F32.BF16 R56, R28, R62, R52 ;  /* 0x0000003e1c38723c */ /* 0x000fe20000041834 */
[----:B------:R-:W3:Y:S04]  /*3470*/  LDSM.16.M88.4 R60, [R24+0x4000] ;  /* 0x00400000183c783b */ /* 0x000ee80000000200 */
[----:B------:R-:W-:Y:S03]  /*3480*/  LDSM.16.M88.4 R52, [R0+0x3000] ;  /* 0x003000000034783b */ /* 0x000fe60000000200 */
[----:B------:R-:W-:Y:S01]  /*3490*/  HMMA.16816.F32.BF16 R32, R20, R78, R16 ;  /* 0x0000004e1420723c */ /* 0x000fe20000041810 */
[----:B------:R-:W3:Y:S07]  /*34a0*/  LDSM.16.M88.4 R76, [R192+0x4800] ;  /* 0x00480000c04c783b */ /* 0x000eee0000000200 */
[----:B----4-:R-:W-:Y:S01]  /*34b0*/  HMMA.16816.F32.BF16 R16, R12, R44, R4 ;  /* 0x0000002c0c10723c */ /* 0x010fe20000041804 */
[----:B------:R-:W-:Y:S07]  /*34c0*/  LDSM.16.M88.4 R4, [R189+0x8000] ;  /* 0x00800000bd04783b */ /* 0x000fee0000000200 */
[----:B-1----:R-:W-:Y:S08]  /*34d0*/  HMMA.16816.F32.BF16 R40, R20, R48, R40 ;  /* 0x000000301428723c */ /* 0x002ff00000041828 */
[C---:B--2---:R-:W-:Y:S01]  /*34e0*/  HMMA.16816.F32.BF16 R96, R28.reuse, R36, R72 ;  /* 0x000000241c60723c */ /* 0x044fe20000041848 */
[----:B------:R-:W-:Y:S07]  /*34f0*/  LDSM.16.M88.4 R72, [R24+0x4800] ;  /* 0x004800001848783b */ /* 0x000fee0000000200 */
[----:B------:R-:W-:Y:S01]  /*3500*/  HMMA.16816.F32.BF16 R92, R28, R38, R64 ;  /* 0x000000261c5c723c */ /* 0x000fe20000041840 */
[----:B------:R-:W1:Y:S07]  /*3510*/  LDSM.16.M88.4 R64, [R2+0x4000] ;  /* 0x004000000240783b */ /* 0x000e6e0000000200 */
[----:B------:R-:W-:Y:S08]  /*3520*/  HMMA.16816.F32.BF16 R36, R12, R46, R32 ;  /* 0x0000002e0c24723c */ /* 0x000ff00000041820 */
[----:B---3--:R-:W-:Y:S01]  /*3530*/  HMMA.16816.F32.BF16 R32, R8, R60, R16 ;  /* 0x0000003c0820723c */ /* 0x008fe20000041810 */
[----:B------:R-:W2:Y:S07]  /*3540*/  LDSM.16.M88.4 R16, [R188+0x8000] ;  /* 0x00800000bc10783b */ /* 0x000eae0000000200 */
[----:B------:R-:W-:Y:S08]  /*3550*/  HMMA.16816.F32.BF16 R48, R20, R50, R56 ;  /* 0x000000321430723c */ /* 0x000ff00000041838 */
[----:B------:R-:W-:Y:S08]  /*3560*/  HMMA.16816.F32.BF16 R44, R12, R76, R40 ;  /* 0x0000004c0c2c723c */ /* 0x000ff00000041828 */
[----:B------:R-:W-:Y:S01]  /*3570*/  HMMA.16816.F32.BF16 R40, R8, R62, R36 ;  /* 0x0000003e0828723c */ /* 0x000fe20000041824 */
[----:B------:R-:W3:Y:S07]  /*3580*/  LDSM.16.M88.4 R60, [R192+0x5000] ;  /* 0x00500000c03c783b */ /* 0x000eee0000000200 */
[----:B------:R-:W-:Y:S01]  /*3590*/  HMMA.16816.F32.BF16 R104, R28, R84, R68 ;  /* 0x000000541c68723c */ /* 0x000fe20000041844 */
[----:B------:R-:W4:Y:S07]  /*35a0*/  LDSM.16.M88.4 R68, [R2+0x4800] ;  /* 0x004800000244783b */ /* 0x000f2e0000000200 */
[----:B-1----:R-:W-:Y:S08]  /*35b0*/  HMMA.16816.F32.BF16 R32, R4, R64, R32 ;  /* 0x000000400420723c */ /* 0x002ff00000041820 */
[----:B------:R-:W-:Y:S08]  /*35c0*/  HMMA.16816.F32.BF16 R108, R28, R86, R108 ;  /* 0x000000561c6c723c */ /* 0x000ff0000004186c */
[----:B------:R-:W-:Y:S08]  /*35d0*/  HMMA.16816.F32.BF16 R28, R20, R52, R96 ;  /* 0x00000034141c723c */ /* 0x000ff00000041860 */
[----:B------:R-:W-:Y:S01]  /*35e0*/  HMMA.16816.F32.BF16 R36, R12, R78, R48 ;  /* 0x0000004e0c24723c */ /* 0x000fe20000041830 */
[----:B------:R-:W-:Y:S07]  /*35f0*/  LDSM.16.M88.4 R76, [R0+0x4800] ;  /* 0x00480000004c783b */ /* 0x000fee0000000200 */
[----:B------:R-:W-:Y:S08]  /*3600*/  HMMA.16816.F32.BF16 R44, R8, R72, R44 ;  /* 0x00000048082c723c */ /* 0x000ff0000004182c */
[----:B------:R-:W-:Y:S08]  /*3610*/  HMMA.16816.F32.BF16 R56, R20, R54, R92 ;  /* 0x000000361438723c */ /* 0x000ff0000004185c */
[----:B------:R-:W-:Y:S01]  /*3620*/  HMMA.16816.F32.BF16 R40, R4, R66, R40 ;  /* 0x000000420428723c */ /* 0x000fe20000041828 */
[----:B------:R-:W1:Y:S07]  /*3630*/  LDSM.16.M88.4 R64, [R24+0x5000] ;  /* 0x005000001840783b */ /* 0x000e6e0000000200 */
[----:B--2---:R-:W-:Y:S08]  /*3640*/  HMMA.16816.F32.BF16 R52, R16, R80, R32 ;  /* 0x000000501034723c */ /* 0x004ff00000041820 */
[----:B---3--:R-:W-:Y:S08]  /*3650*/  HMMA.16816.F32.BF16 R32, R12, R60, R28 ;  /* 0x0000003c0c20723c */ /* 0x008ff0000004181c */
[----:B------:R-:W-:Y:S01]  /*3660*/  HMMA.16816.F32.BF16 R28, R8, R74, R36 ;  /* 0x0000004a081c723c */ /* 0x000fe20000041824 */
[----:B------:R-:W-:Y:S07]  /*3670*/  LDSM.16.M88.4 R72, [R2+0x5000] ;  /* 0x005000000248783b */ /* 0x000fee0000000200 */
[----:B----4-:R-:W-:Y:S01]  /*3680*/  HMMA.16816.F32.BF16 R36, R4, R68, R44 ;  /* 0x000000440424723c */ /* 0x010fe2000004182c */
[----:B------:R-:W-:-:S07]  /*3690*/  FMUL.FTZ R3, R52, c[0x0][0x320] ;  /* 0x0000c80034037a20 */ /* 0x000fce0000410000 */
[----:B------:R-:W-:Y:S01]  /*36a0*/  HMMA.16816.F32.BF16 R44, R12, R62, R56 ;  /* 0x0000003e0c2c723c */ /* 0x000fe20000041838 */
[----:B------:R-:W2:Y:S04]  /*36b0*/  LDSM.16.M88.4 R60, [R192+0x5800] ;  /* 0x00580000c03c783b */ /* 0x000ea80000000200 */
[----:B------:R2:W3:Y:S03]  /*36c0*/  LDSM.16.M88.4 R56, [R24+0x5800] ;  /* 0x005800001838783b */ /* 0x0004e60000000200 */
[----:B------:R-:W-:Y:S08]  /*36d0*/  HMMA.16816.F32.BF16 R84, R20, R100, R104 ;  /* 0x000000641454723c */ /* 0x000ff00000041868 */
[----:B------:R-:W-:Y:S01]  /*36e0*/  HMMA.16816.F32.BF16 R48, R16, R82, R40 ;  /* 0x000000521030723c */ /* 0x000fe20000041828 */
[----:B------:R4:W2:Y:S07]  /*36f0*/  MUFU.TANH R83, R3 ;  /* 0x0000000300537308 */ /* 0x0008ae0000002400 */
[----:B-1----:R-:W-:Y:S08]  /*3700*/  HMMA.16816.F32.BF16 R40, R8, R64, R32 ;  /* 0x000000400828723c */ /* 0x002ff00000041820 */
[----:B------:R-:W-:Y:S01]  /*3710*/  HMMA.16816.F32.BF16 R28, R4, R70, R28 ;  /* 0x00000046041c723c */ /* 0x000fe2000004181c */
[----:B------:R-:W1:Y:S01]  /*3720*/  LDSM.16.M88.4 R68, [R0+0x5000] ;  /* 0x005000000044783b */ /* 0x000e620000000200 */
[----:B----4-:R-:W-:-:S04]  /*3730*/  FMUL.FTZ R3, R53, c[0x0][0x320] ;  /* 0x0000c80035037a20 */ /* 0x010fc80000410000 */
[----:B------:R4:W1:Y:S02]  /*3740*/  MUFU.TANH R82, R3 ;  /* 0x0000000300527308 */ /* 0x0008640000002400 */
[----:B------:R-:W-:Y:S08]  /*3750*/  HMMA.16816.F32.BF16 R20, R20, R102, R108 ;  /* 0x000000661414723c */ /* 0x000ff0000004186c */
[----:B--2---:R-:W-:Y:S01]  /*3760*/  HMMA.16816.F32.BF16 R24, R12, R60, R84 ;  /* 0x0000003c0c18723c */ /* 0x004fe20000041854 */
[----:B----4-:R-:W-:-:S07]  /*3770*/  FMUL.FTZ R3, R54, c[0x0][0x320] ;  /* 0x0000c80036037a20 */ /* 0x010fce0000410000 */
[----:B------:R-:W-:Y:S01]  /*3780*/  HMMA.16816.F32.BF16 R32, R8, R66, R44 ;  /* 0x000000420820723c */ /* 0x000fe2000004182c */
[----:B------:R2:W4:Y:S01]  /*3790*/  LDSM.16.M88.4 R44, [R2+0x5800] ;  /* 0x00580000022c783b */ /* 0x0005220000000200 */
[----:B------:R1:W-:Y:S06]  /*37a0*/  MUFU.TANH R81, R3 ;  /* 0x0000000300517308 */ /* 0x0003ec0000002400 */
[----:B------:R-:W-:Y:S08]  /*37b0*/  HMMA.16816.F32.BF16 R12, R12, R62, R20 ;  /* 0x0000003e0c0c723c */ /* 0x000ff00000041814 */
[----:B---3--:R-:W-:Y:S01]  /*37c0*/  HMMA.16816.F32.BF16 R24, R8, R56, R24 ;  /* 0x000000380818723c */ /* 0x008fe20000041818 */
[----:B-1----:R-:W-:-:S04]  /*37d0*/  FMUL.FTZ R3, R55, c[0x0][0x320] ;  /* 0x0000c80037037a20 */ /* 0x002fc80000410000 */
[----:B------:R1:W-:Y:S03]  /*37e0*/  MUFU.TANH R80, R3 ;  /* 0x0000000300507308 */ /* 0x0003e60000002400 */
[----:B------:R-:W-:Y:S08]  /*37f0*/  HMMA.16816.F32.BF16 R52, R16, R76, R36 ;  /* 0x0000004c1034723c */ /* 0x000ff00000041824 */
[----:B------:R-:W-:Y:S01]  /*3800*/  HMMA.16816.F32.BF16 R36, R4, R72, R40 ;  /* 0x000000480424723c */ /* 0x000fe20000041828 */
[----:B-1----:R-:W-:-:S07]  /*3810*/  FMUL.FTZ R3, R48, c[0x0][0x320] ;  /* 0x0000c80030037a20 */ /* 0x002fce0000410000 */
[----:B------:R-:W-:Y:S01]  /*3820*/  HMMA.16816.F32.BF16 R40, R16, R78, R28 ;  /* 0x0000004e1028723c */ /* 0x000fe2000004181c */
[----:B------:R1:W3:Y:S01]  /*3830*/  LDSM.16.M88.4 R28, [R0+0x5800] ;  /* 0x00580000001c783b */ /* 0x0002e20000000200 */
[----:B------:R4:W1:Y:S01]  /*3840*/  MUFU.TANH R77, R3 ;  /* 0x00000003004d7308 */ /* 0x0008620000002400 */
[----:B------:R-:W-:-:S05]  /*3850*/  DEPBAR.LE SB0, 0x2 ;  /* 0x000080800000791a */ /* 0x000fca0000000000 */
[----:B------:R-:W-:Y:S01]  /*3860*/  HMMA.16816.F32.BF16 R20, R4, R74, R32 ;  /* 0x0000004a0414723c */ /* 0x000fe20000041820 */
[----:B--2---:R-:W-:-:S07]  /*3870*/  FMUL.FTZ R2, R55, c[0x0][0x320] ;  /* 0x0000c80037027a20 */ /* 0x004fce0000410000 */
[----:B------:R-:W-:Y:S01]  /*3880*/  HMMA.16816.F32.BF16 R36, R16, R68, R36 ;  /* 0x000000441024723c */ /* 0x000fe20000041824 */
[----:B----4-:R-:W-:Y:S02]  /*3890*/  FMUL.FTZ R3, R49, c[0x0][0x320] ;  /* 0x0000c80031037a20 */ /* 0x010fe40000410000 */
[----:B------:R2:W-:Y:S05]  /*38a0*/  MUFU.TANH R49, R2 ;  /* 0x0000000200317308 */ /* 0x0005ea0000002400 */
[----:B------:R-:W-:Y:S01]  /*38b0*/  HMMA.16816.F32.BF16 R8, R8, R58, R12 ;  /* 0x0000003a0808723c */ /* 0x000fe2000004180c */
[----:B-1----:R-:W-:Y:S02]  /*38c0*/  FMUL.FTZ R0, R42, c[0x0][0x320] ;  /* 0x0000c8002a007a20 */ /* 0x002fe40000410000 */
[----:B------:R1:W4:Y:S05]  /*38d0*/  MUFU.TANH R76, R3 ;  /* 0x00000003004c7308 */ /* 0x00032a0000002400 */
[----:B------:R-:W-:Y:S03]  /*38e0*/  HMMA.16816.F32.BF16 R12, R4, R44, R24 ;  /* 0x0000002c040c723c */ /* 0x000fe60000041818 */
[----:B------:R3:W-:Y:S01]  /*38f0*/  MUFU.TANH R34, R0 ;  /* 0x0000000000227308 */ /* 0x0007e20000002400 */
[----:B--2---:R-:W-:-:S04]  /*3900*/  FMUL.FTZ R2, R40, c[0x0][0x320] ;  /* 0x0000c80028027a20 */ /* 0x004fc80000410000 */
[----:B------:R-:W-:Y:S01]  /*3910*/  HMMA.16816.F32.BF16 R20, R16, R70, R20 ;  /* 0x000000461014723c */ /* 0x000fe20000041814 */
[----:B-1----:R-:W-:Y:S02]  /*3920*/  FMUL.FTZ R3, R50, c[0x0][0x320] ;  /* 0x0000c80032037a20 */ /* 0x002fe40000410000 */
[----:B------:R1:W-:Y:S05]  /*3930*/  MUFU.TANH R48, R2 ;  /* 0x0000000200307308 */ /* 0x0003ea0000002400 */
[----:B------:R-:W-:Y:S01]  /*3940*/  HMMA.16816.F32.BF16 R4, R4, R46, R8 ;  /* 0x0000002e0404723c */ /* 0x000fe20000041808 */
[----:B---3--:R-:W-:Y:S02]  /*3950*/  FMUL.FTZ R0, R43, c[0x0][0x320] ;  /* 0x0000c8002b007a20 */ /* 0x008fe40000410000 */
[----:B------:R2:W-:Y:S05]  /*3960*/  MUFU.TANH R65, R3 ;  /* 0x0000000300417308 */ /* 0x0005ea0000002400 */
[----:B------:R-:W-:Y:S03]  /*3970*/  HMMA.16816.F32.BF16 R12, R16, R28, R12 ;  /* 0x0000001c100c723c */ /* 0x000fe6000004180c */
[----:B------:R3:W-:Y:S01]  /*3980*/  MUFU.TANH R40, R0 ;  /* 0x0000000000287308 */ /* 0x0007e20000002400 */
[----:B-1----:R-:W-:-:S02]  /*3990*/  FMUL.FTZ R2, R41, c[0x0][0x320] ;  /* 0x0000c80029027a20 */ /* 0x002fc40000410000 */
[----:B--2---:R-:W-:-:S05]  /*39a0*/  FMUL.FTZ R3, R51, c[0x0][0x320] ;  /* 0x0000c80033037a20 */ /* 0x004fca0000410000 */
[----:B------:R1:W-:Y:S05]  /*39b0*/  MUFU.TANH R41, R2 ;  /* 0x0000000200297308 */ /* 0x0003ea0000002400 */
[----:B------:R-:W-:Y:S01]  /*39c0*/  HMMA.16816.F32.BF16 R4, R16, R30, R4 ;  /* 0x0000001e1004723c */ /* 0x000fe20000041804 */
[----:B------:R-:W-:Y:S01]  /*39d0*/  BAR.SYNC.DEFER_BLOCKING 0x0 ;  /* 0x0000000000007b1d */ /* 0x000fe20000010000 */
[----:B---3--:R-:W-:-:S05]  /*39e0*/  FMUL.FTZ R0, R36, c[0x0][0x320] ;  /* 0x0000c80024007a20 */ /* 0x008fca0000410000 */
[----:B------:R2:W-:Y:S01]  /*39f0*/  MUFU.TANH R64, R3 ;  /* 0x0000000300407308 */ /* 0x0005e20000002400 */
[----:B-1----:R-:W-:-:S07]  /*3a00*/  FMUL.FTZ R2, R21, c[0x0][0x320] ;  /* 0x0000c80015027a20 */ /* 0x002fce0000410000 */
[----:B------:R1:W-:Y:S01]  /*3a10*/  MUFU.TANH R35, R0 ;  /* 0x0000000000237308 */ /* 0x0003e20000002400 */
[----:B--2---:R-:W-:-:S07]  /*3a20*/  FMUL.FTZ R3, R52, c[0x0][0x320] ;  /* 0x0000c80034037a20 */ /* 0x004fce0000410000 */
[----:B------:R2:W-:Y:S01]  /*3a30*/  MUFU.TANH R25, R2 ;  /* 0x0000000200197308 */ /* 0x0005e20000002400 */
[----:B------:R-:W-:Y:S01]  /*3a40*/  FMUL.FTZ R5, R5, c[0x0][0x320] ;  /* 0x0000c80005057a20 */ /* 0x000fe20000410000 */
[----:B------:R-:W-:Y:S01]  /*3a50*/  LDSM.16.MT88.4 R28, [R194+0x2000] ;  /* 0x00200000c21c783b */ /* 0x000fe20000004200 */
[----:B-1----:R-:W-:-:S05]  /*3a60*/  FMUL.FTZ R0, R37, c[0x0][0x320] ;  /* 0x0000c80025007a20 */ /* 0x002fca0000410000 */
[----:B------:R1:W3:Y:S08]  /*3a70*/  MUFU.TANH R51, R3 ;  /* 0x0000000300337308 */ /* 0x0002f00000002400 */
[----:B------:R3:W-:Y:S01]  /*3a80*/  MUFU.TANH R33, R0 ;  /* 0x0000000000217308 */ /* 0x0007e20000002400 */
[----:B--2---:R-:W-:Y:S02]  /*3a90*/  FMUL.FTZ R2, R23, c[0x0][0x320] ;  /* 0x0000c80017027a20 */ /* 0x004fe40000410000 */
[----:B-1----:R-:W-:-:S05]  /*3aa0*/  FMUL.FTZ R3, R53, c[0x0][0x320] ;  /* 0x0000c80035037a20 */ /* 0x002fca0000410000 */
[----:B------:R1:W-:Y:S01]  /*3ab0*/  MUFU.TANH R26, R2 ;  /* 0x00000002001a7308 */ /* 0x0003e20000002400 */
[----:B---3--:R-:W-:-:S07]  /*3ac0*/  FMUL.FTZ R0, R38, c[0x0][0x320] ;  /* 0x0000c80026007a20 */ /* 0x008fce0000410000 */
[----:B------:R2:W3:Y:S08]  /*3ad0*/  MUFU.TANH R50, R3 ;  /* 0x0000000300327308 */ /* 0x0004f00000002400 */
[----:B------:R3:W-:Y:S01]  /*3ae0*/  MUFU.TANH R24, R0 ;  /* 0x0000000000187308 */ /* 0x0007e20000002400 */
[----:B-1----:R-:W-:Y:S02]  /*3af0*/  FMUL.FTZ R2, R12, c[0x0][0x320] ;  /* 0x0000c8000c027a20 */ /* 0x002fe40000410000 */
[----:B--2---:R-:W-:-:S05]  /*3b00*/  FMUL.FTZ R3, R54, c[0x0][0x320] ;  /* 0x0000c80036037a20 */ /* 0x004fca0000410000 */
[----:B------:R1:W-:Y:S01]  /*3b10*/  MUFU.TANH R21, R2 ;  /* 0x0000000200157308 */ /* 0x0003e20000002400 */
[----:B---3--:R-:W-:-:S07]  /*3b20*/  FMUL.FTZ R0, R39, c[0x0][0x320] ;  /* 0x0000c80027007a20 */ /* 0x008fce0000410000 */
[----:B------:R2:W3:Y:S01]  /*3b30*/  MUFU.TANH R61, R3 ;  /* 0x00000003003d7308 */ /* 0x0004e20000002400 */
[----:B------:R-:W-:Y:S07]  /*3b40*/  LDSM.16.MT88.4 R36, [R193] ;  /* 0x00000000c124783b */ /* 0x000fee0000004200 */
[----:B------:R3:W3:Y:S01]  /*3b50*/  MUFU.TANH R27, R0 ;  /* 0x00000000001b7308 */ /* 0x0006e20000002400 */
[----:B-1----:R-:W-:Y:S02]  /*3b60*/  FMUL.FTZ R2, R13, c[0x0][0x320] ;  /* 0x0000c8000d027a20 */ /* 0x002fe40000410000 */
[----:B--2---:R-:W-:-:S05]  /*3b70*/  FMUL.FTZ R3, R22, c[0x0][0x320] ;  /* 0x0000c80016037a20 */ /* 0x004fca0000410000 */
[----:B------:R-:W-:Y:S01]  /*3b80*/  MUFU.TANH R13, R5 ;  /* 0x00000005000d7308 */ /* 0x000fe20000002400 */
[----:B---3--:R-:W-:-:S07]  /*3b90*/  FMUL.FTZ R0, R20, c[0x0][0x320] ;  /* 0x0000c80014007a20 */ /* 0x008fce0000410000 */
[----:B------:R-:W-:Y:S08]  /*3ba0*/  MUFU.TANH R22, R2 ;  /* 0x0000000200167308 */ /* 0x000ff00000002400 */
[----:B------:R1:W-:Y:S08]  /*3bb0*/  MUFU.TANH R32, R0 ;  /* 0x0000000000207308 */ /* 0x0003f00000002400 */
[----:B------:R2:W3:Y:S01]  /*3bc0*/  MUFU.TANH R20, R3 ;  /* 0x0000000300147308 */ /* 0x0004e20000002400 */
[----:B-1----:R-:W-:-:S04]  /*3bd0*/  IMAD R0, R88, -0x40, R90 ;  /* 0xffffffc058007824 */ /* 0x002fc800078e025a */
[----:B------:R-:W-:Y:S02]  /*3be0*/  IMAD.IADD R0, R0, 0x1, -R226 ;  /* 0x0000000100007824 */ /* 0x000fe400078e0ae2 */
[----:B--2---:R-:W-:-:S03]  /*3bf0*/  FMUL.FTZ R3, R14, c[0x0][0x320] ;  /* 0x0000c8000e037a20 */ /* 0x004fc60000410000 */
[C---:B------:R-:W-:Y:S02]  /*3c00*/  ISETP.GT.AND P0, PT, R0.reuse, RZ, PT ;  /* 0x000000ff0000720c */ /* 0x040fe40003f04270 */
[C---:B------:R-:W-:Y:S01]  /*3c10*/  ISETP.GT.AND P6, PT, R0.reuse, 0x1, PT ;  /* 0x000000010000780c */ /* 0x040fe20003fc4270 */
[----:B------:R1:W-:Y:S01]  /*3c20*/  MUFU.TANH R23, R3 ;  /* 0x0000000300177308 */ /* 0x0003e20000002400 */
[----:B------:R-:W-:Y:S02]  /*3c30*/  ISETP.GT.AND P5, PT, R0, 0x8, PT ;  /* 0x000000080000780c */ /* 0x000fe40003fa4270 */
[----:B------:R-:W-:Y:S02]  /*3c40*/  FSEL R8, R83, -INF , P0 ;  /* 0xff80000053087808 */ /* 0x000fe40000000000 */
[----:B------:R-:W-:Y:S02]  /*3c50*/  FSEL R9, R82, -INF , P6 ;  /* 0xff80000052097808 */ /* 0x000fe40003000000 */
[----:B------:R-:W-:-:S02]  /*3c60*/  ISETP.GT.AND P4, PT, R0, 0x9, PT ;  /* 0x000000090000780c */ /* 0x000fc40003f84270 */
[----:B------:R-:W-:Y:S02]  /*3c70*/  FSEL R10, R77, -INF , P5 ;  /* 0xff8000004d0a7808 */ /* 0x000fe40002800000 */
[----:B------:R-:W-:Y:S02]  /*3c80*/  FMNMX.FTZ R2, R8, R9, !PT ;  /* 0x0000000908027209 */ /* 0x000fe40007810000 */
[----:B------:R-:W-:Y:S02]  /*3c90*/  ISETP.GT.AND P3, PT, R0, 0x10, PT ;  /* 0x000000100000780c */ /* 0x000fe40003f64270 */
[----:B----4-:R-:W-:Y:S01]  /*3ca0*/  FSEL R11, R76, -INF , P4 ;  /* 0xff8000004c0b7808 */ /* 0x010fe20002000000 */
[----:B-1----:R-:W-:Y:S01]  /*3cb0*/  FMUL.FTZ R3, R4, c[0x0][0x320] ;  /* 0x0000c80004037a20 */ /* 0x002fe20000410000 */
[----:B------:R-:W-:Y:S01]  /*3cc0*/  FMNMX.FTZ R2, R10, R2, !PT ;  /* 0x000000020a027209 */ /* 0x000fe20007810000 */
[----:B------:R-:W-:Y:S01]  /*3cd0*/  FMUL.FTZ R4, R15, c[0x0][0x320] ;  /* 0x0000c8000f047a20 */ /* 0x000fe20000410000 */
[----:B------:R-:W-:Y:S01]  /*3ce0*/  FSEL R16, R81, -INF , P0 ;  /* 0xff80000051107808 */ /* 0x000fe20000000000 */
[----:B------:R1:W2:Y:S01]  /*3cf0*/  MUFU.TANH R14, R3 ;  /* 0x00000003000e7308 */ /* 0x0002a20000002400 */
[----:B------:R-:W-:-:S02]  /*3d00*/  ISETP.GT.AND P0, PT, R0, 0x11, PT ;  /* 0x000000110000780c */ /* 0x000fc40003f04270 */
[----:B------:R-:W-:Y:S02]  /*3d10*/  FSEL R45, R51, -INF , P3 ;  /* 0xff800000332d7808 */ /* 0x000fe40001800000 */
[----:B------:R-:W-:Y:S02]  /*3d20*/  FMNMX.FTZ R2, R11, R2, !PT ;  /* 0x000000020b027209 */ /* 0x000fe40007810000 */
[----:B------:R-:W-:Y:S01]  /*3d30*/  FSEL R17, R80, -INF , P6 ;  /* 0xff80000050117808 */ /* 0x000fe20003000000 */
[----:B------:R-:W4:Y:S01]  /*3d40*/  MUFU.TANH R12, R4 ;  /* 0x00000004000c7308 */ /* 0x000f220000002400 */
[----:B------:R-:W-:Y:S02]  /*3d50*/  ISETP.GT.AND P6, PT, R0, 0x18, PT ;  /* 0x000000180000780c */ /* 0x000fe40003fc4270 */
[----:B------:R-:W-:Y:S02]  /*3d60*/  FSEL R44, R50, -INF , P0 ;  /* 0xff800000322c7808 */ /* 0x000fe40000000000 */
[----:B------:R-:W-:-:S02]  /*3d70*/  FMNMX.FTZ R2, R45, R2, !PT ;  /* 0x000000022d027209 */ /* 0x000fc40007810000 */
[----:B------:R-:W-:Y:S02]  /*3d80*/  FSEL R18, R65, -INF , P5 ;  /* 0xff80000041127808 */ /* 0x000fe40002800000 */
[----:B------:R-:W-:Y:S02]  /*3d90*/  ISETP.GT.AND P5, PT, R0, 0x19, PT ;  /* 0x000000190000780c */ /* 0x000fe40003fa4270 */
[----:B------:R-:W-:Y:S02]  /*3da0*/  FSEL R46, R48, -INF , P6 ;  /* 0xff800000302e7808 */ /* 0x000fe40003000000 */
[----:B------:R-:W-:Y:S02]  /*3db0*/  FMNMX.FTZ R2, R44, R2, !PT ;  /* 0x000000022c027209 */ /* 0x000fe40007810000 */
[----:B------:R-:W-:Y:S02]  /*3dc0*/  FSEL R19, R64, -INF , P4 ;  /* 0xff80000040137808 */ /* 0x000fe40002000000 */
[----:B------:R-:W-:-:S02]  /*3dd0*/  ISETP.GT.AND P4, PT, R0, 0x20, PT ;  /* 0x000000200000780c */ /* 0x000fc40003f84270 */
[----:B------:R-:W-:Y:S02]  /*3de0*/  FSEL R47, R41, -INF , P5 ;  /* 0xff800000292f7808 */ /* 0x000fe40002800000 */
[----:B-1----:R-:W-:Y:S02]  /*3df0*/  FMNMX.FTZ R3, R16, R17, !PT ;  /* 0x0000001110037209 */ /* 0x002fe40007810000 */
        /* <DEDUP_REMOVED lines=12> */
[----:B------:R-:W-:Y:S02]  /*3ec0*/  FSEL R63, R40, -INF , P5 ;  /* 0xff800000283f7808 */ /* 0x000fe40002800000 */
[----:B------:R-:W-:Y:S02]  /*3ed0*/  FSEL R140, R24, -INF , P4 ;  /* 0xff800000188c7808 */ /* 0x000fe40002000000 */
[----:B------:R-:W-:Y:S02]  /*3ee0*/  FSEL R131, R27, -INF , P3 ;  /* 0xff8000001b837808 */ /* 0x000fe40001800000 */
[----:B---3--:R-:W-:-:S02]  /*3ef0*/  FSEL R141, R20, -INF , P0 ;  /* 0xff800000148d7808 */ /* 0x008fc40000000000 */
[----:B------:R-:W-:Y:S02]  /*3f00*/  FSEL R128, R32, -INF , P0 ;  /* 0xff80000020807808 */ /* 0x000fe40000000000 */
[C---:B------:R-:W-:Y:S02]  /*3f10*/  ISETP.GT.AND P6, PT, R0.reuse, 0x29, PT ;  /* 0x000000290000780c */ /* 0x040fe40003fc4270 */
[C---:B------:R-:W-:Y:S02]  /*3f20*/  ISETP.GT.AND P5, PT, R0.reuse, 0x30, PT ;  /* 0x000000300000780c */ /* 0x040fe40003fa4270 */
[C---:B------:R-:W-:Y:S02]  /*3f30*/  ISETP.GT.AND P4, PT, R0.reuse, 0x31, PT ;  /* 0x000000310000780c */ /* 0x040fe40003f84270 */
[C---:B------:R-:W-:Y:S02]  /*3f40*/  ISETP.GT.AND P3, PT, R0.reuse, 0x38, PT ;  /* 0x000000380000780c */ /* 0x040fe40003f64270 */
[----:B------:R-:W-:-:S02]  /*3f50*/  ISETP.GT.AND P0, PT, R0, 0x39, PT ;  /* 0x000000390000780c */ /* 0x000fc40003f04270 */
[----:B------:R-:W-:Y:S02]  /*3f60*/  FMNMX.FTZ R3, R61, R3, !PT ;  /* 0x000000033d037209 */ /* 0x000fe40007810000 */
[----:B------:R-:W-:Y:S02]  /*3f70*/  FMNMX.FTZ R0, R102, R2, !PT ;  /* 0x0000000266007209 */ /* 0x000fe40007810000 */
[----:B------:R-:W-:Y:S02]  /*3f80*/  FSEL R103, R25, -INF , P6 ;  /* 0xff80000019677808 */ /* 0x000fe40003000000 */
[----:B------:R-:W-:Y:S01]  /*3f90*/  FMNMX.FTZ R2, R60, R3, !PT ;  /* 0x000000033c027209 */ /* 0x000fe20007810000 */
[----:B------:R-:W-:Y:S01]  /*3fa0*/  FMUL.FTZ R3, R6, c[0x0][0x320] ;  /* 0x0000c80006037a20 */ /* 0x000fe20000410000 */
[----:B------:R-:W-:Y:S02]  /*3fb0*/  FMNMX.FTZ R0, R128, R0, !PT ;  /* 0x0000000080007209 */ /* 0x000fe40007810000 */
[----:B------:R-:W-:Y:S01]  /*3fc0*/  FSEL R142, R21, -INF , P5 ;  /* 0xff800000158e7808 */ /* 0x000fe20002800000 */
[----:B------:R1:W3:Y:S01]  /*3fd0*/  MUFU.TANH R5, R3 ;  /* 0x0000000300057308 */ /* 0x0002e20000002400 */
[----:B------:R-:W-:-:S02]  /*3fe0*/  FMNMX.FTZ R2, R62, R2, !PT ;  /* 0x000000023e027209 */ /* 0x000fc40007810000 */
[----:B------:R-:W-:Y:S02]  /*3ff0*/  FMNMX.FTZ R0, R103, R0, !PT ;  /* 0x0000000067007209 */ /* 0x000fe40007810000 */
[----:B------:R-:W-:Y:S02]  /*4000*/  FSEL R143, R22, -INF , P4 ;  /* 0xff800000168f7808 */ /* 0x000fe40002000000 */
[----:B------:R-:W-:Y:S02]  /*4010*/  FMNMX.FTZ R2, R63, R2, !PT ;  /* 0x000000023f027209 */ /* 0x000fe40007810000 */
[----:B------:R-:W-:Y:S02]  /*4020*/  FMNMX.FTZ R0, R142, R0, !PT ;  /* 0x000000008e007209 */ /* 0x000fe40007810000 */
[----:B--2---:R-:W-:Y:S02]  /*4030*/  FSEL R197, R14, -INF , P3 ;  /* 0xff8000000ec57808 */ /* 0x004fe40001800000 */
[----:B------:R-:W-:-:S02]  /*4040*/  FMNMX.FTZ R2, R140, R2, !PT ;  /* 0x000000028c027209 */ /* 0x000fc40007810000 */
[----:B------:R-:W-:Y:S01]  /*4050*/  FMNMX.FTZ R0, R143, R0, !PT ;  /* 0x000000008f007209 */ /* 0x000fe20007810000 */
[----:B-1----:R-:W-:Y:S01]  /*4060*/  FMUL.FTZ R3, R7, c[0x0][0x320] ;  /* 0x0000c80007037a20 */ /* 0x002fe20000410000 */
[----:B------:R-:W-:Y:S02]  /*4070*/  FSEL R199, R13, -INF , P0 ;  /* 0xff8000000dc77808 */ /* 0x000fe40000000000 */
[----:B------:R-:W-:Y:S02]  /*4080*/  FMNMX.FTZ R2, R131, R2, !PT ;  /* 0x0000000283027209 */ /* 0x000fe40007810000 */
[----:B------:R-:W-:Y:S01]  /*4090*/  FMNMX.FTZ R0, R197, R0, !PT ;  /* 0x00000000c5007209 */ /* 0x000fe20007810000 */
[----:B------:R-:W1:Y:S01]  /*40a0*/  MUFU.TANH R3, R3 ;  /* 0x0000000300037308 */ /* 0x000e620000002400 */
[----:B------:R-:W-:Y:S02]  /*40b0*/  FSEL R130, R26, -INF , P6 ;  /* 0xff8000001a827808 */ /* 0x000fe40003000000 */
[----:B------:R-:W-:Y:S01]  /*40c0*/  FMNMX.FTZ R2, R141, R2, !PT ;  /* 0x000000028d027209 */ /* 0x000fe20007810000 */
[----:B------:R-:W-:Y:S01]  /*40d0*/  LDSM.16.MT88.4 R24, [R194] ;  /* 0x00000000c218783b */ /* 0x000fe20000004200 */
[----:B------:R-:W-:-:S02]  /*40e0*/  FMNMX.FTZ R0, R199, R0, !PT ;  /* 0x00000000c7007209 */ /* 0x000fc40007810000 */
[----:B------:R-:W-:Y:S02]  /*40f0*/  FSEL R198, R23, -INF , P5 ;  /* 0xff80000017c67808 */ /* 0x000fe40002800000 */
[----:B------:R-:W-:Y:S01]  /*4100*/  FMNMX.FTZ R2, R130, R2, !PT ;  /* 0x0000000282027209 */ /* 0x000fe20007810000 */
[----:B------:R-:W2:Y:S01]  /*4110*/  SHFL.BFLY PT, R4, R0, 0x2, 0x1f ;  /* 0x0c401f0000047f89 */ /* 0x000ea200000e0000 */
[----:B----4-:R-:W-:Y:S02]  /*4120*/  FSEL R205, R12, -INF , P4 ;  /* 0xff8000000ccd7808 */ /* 0x010fe40002000000 */
[----:B------:R-:W-:Y:S01]  /*4130*/  FMNMX.FTZ R2, R198, R2, !PT ;  /* 0x00000002c6027209 */ /* 0x000fe20007810000 */
[----:B-----5:R-:W-:Y:S01]  /*4140*/  LDSM.16.MT88.4 R20, [R120] ;  /* 0x000000007814783b */ /* 0x020fe20000004200 */
[----:B---3--:R-:W-:Y:S02]  /*4150*/  FSEL R204, R5, -INF , P3 ;  /* 0xff80000005cc7808 */ /* 0x008fe40001800000 */
[----:B------:R-:W-:-:S02]  /*4160*/  FMNMX.FTZ R2, R205, R2, !PT ;  /* 0x00000002cd027209 */ /* 0x000fc40007810000 */
[----:B-1----:R-:W-:Y:S02]  /*4170*/  FSEL R207, R3, -INF , P0 ;  /* 0xff80000003cf7808 */ /* 0x002fe40000000000 */
[----:B------:R-:W-:-:S04]  /*4180*/  FMNMX.FTZ R2, R204, R2, !PT ;  /* 0x00000002cc027209 */ /* 0x000fc80007810000 */
[----:B------:R-:W-:-:S05]  /*4190*/  FMNMX.FTZ R2, R207, R2, !PT ;  /* 0x00000002cf027209 */ /* 0x000fca0007810000 */
[----:B------:R-:W1:Y:S01]  /*41a0*/  SHFL.BFLY PT, R3, R2, 0x2, 0x1f ;  /* 0x0c401f0002037f89 */ /* 0x000e6200000e0000 */
[----:B--2---:R-:W-:-:S05]  /*41b0*/  FMNMX.FTZ R0, R0, R4, !PT ;  /* 0x0000000400007209 */ /* 0x004fca0007810000 */
[----:B------:R-:W2:Y:S01]  /*41c0*/  SHFL.BFLY PT, R4, R0, 0x1, 0x1f ;  /* 0x0c201f0000047f89 */ /* 0x000ea200000e0000 */
[----:B-1----:R-:W-:-:S05]  /*41d0*/  FMNMX.FTZ R3, R2, R3, !PT ;  /* 0x0000000302037209 */ /* 0x002fca0007810000 */
[----:B------:R-:W1:Y:S01]  /*41e0*/  SHFL.BFLY PT, R5, R3, 0x1, 0x1f ;  /* 0x0c201f0003057f89 */ /* 0x000e6200000e0000 */
[----:B--2---:R-:W-:-:S04]  /*41f0*/  FMNMX.FTZ R101, R0, R4, !PT ;  /* 0x0000000400657209 */ /* 0x004fc80007810000 */
[C---:B------:R-:W-:Y:S01]  /*4200*/  FSETP.NEU.FTZ.AND P0, PT, R101.reuse, -INF , PT ;  /* 0xff8000006500780b */ /* 0x040fe20003f1d000 */
[----:B------:R-:W-:-:S05]  /*4210*/  FMUL.FTZ R2, R101, c[0x0][0x2d0] ;  /* 0x0000b40065027a20 */ /* 0x000fca0000410000 */
[----:B------:R-:W-:-:S05]  /*4220*/  FSEL R2, R2, RZ, P0 ;  /* 0x000000ff02027208 */ /* 0x000fca0000000000 */
[--C-:B------:R-:W-:Y:S02]  /*4230*/  FFMA.FTZ R0, R8, c[0x0][0x2d0], -R2.reuse ;  /* 0x0000b40008007a23 */ /* 0x100fe40000010802 */
[--C-:B------:R-:W-:Y:S02]  /*4240*/  FFMA.FTZ R8, R45, c[0x0][0x2d0], -R2.reuse ;  /* 0x0000b4002d087a23 */ /* 0x100fe40000010802 */
[----:B------:R2:W-:Y:S01]  /*4250*/  MUFU.EX2 R244, R0 ;  /* 0x0000000000f47308 */ /* 0x0005e20000000800 */
[----:B-1----:R-:W-:Y:S01]  /*4260*/  FMNMX.FTZ R100, R3, R5, !PT ;  /* 0x0000000503647209 */ /* 0x002fe20007810000 */
[----:B------:R-:W-:-:S03]  /*4270*/  FFMA.FTZ R3, R10, c[0x0][0x2d0], -R2 ;  /* 0x0000b4000a037a23 */ /* 0x000fc60000010802 */
[----:B------:R-:W-:-:S03]  /*4280*/  FSETP.NEU.FTZ.AND P0, PT, R100, -INF , PT ;  /* 0xff8000006400780b */ /* 0x000fc60003f1d000 */
[----:B------:R1:W-:Y:S01]  /*4290*/  MUFU.EX2 R241, R3 ;  /* 0x0000000300f17308 */ /* 0x0003e20000000800 */
[----:B--2---:R-:W-:-:S07]  /*42a0*/  FFMA.FTZ R0, R9, c[0x0][0x2d0], -R2 ;  /* 0x0000b40009007a23 */ /* 0x004fce0000010802 */
[----:B------:R2:W-:Y:S01]  /*42b0*/  MUFU.EX2 R234, R8 ;  /* 0x0000000800ea7308 */ /* 0x0005e20000000800 */
[----:B------:R-:W-:-:S05]  /*42c0*/  IMAD.IADD R9, R191, 0x1, R194 ;  /* 0x00000001bf097824 */ /* 0x000fca00078e02c2 */
[----:B------:R-:W-:Y:S01]  /*42d0*/  LDSM.16.MT88.4 R40, [R9+0x2000] ;  /* 0x002000000928783b */ /* 0x000fe20000004200 */
[--C-:B-1----:R-:W-:Y:S01]  /*42e0*/  FFMA.FTZ R3, R11, c[0x0][0x2d0], -R2.reuse ;  /* 0x0000b4000b037a23 */ /* 0x102fe20000010802 */
[----:B------:R1:W-:Y:S08]  /*42f0*/  MUFU.EX2 R242, R0 ;  /* 0x0000000000f27308 */ /* 0x0003f00000000800 */
[----:B------:R3:W4:Y:S01]  /*4300*/  MUFU.EX2 R243, R3 ;  /* 0x0000000300f37308 */ /* 0x0007220000000800 */
[----:B--2---:R-:W-:-:S02]  /*4310*/  FFMA.FTZ R8, R44, c[0x0][0x2d0], -R2 ;  /* 0x0000b4002c087a23 */ /* 0x004fc40000010802 */
[----:B-1----:R-:W-:-:S05]  /*4320*/  FMUL.FTZ R0, R100, c[0x0][0x2d0] ;  /* 0x0000b40064007a20 */ /* 0x002fca0000410000 */
[----:B------:R1:W-:Y:S01]  /*4330*/  MUFU.EX2 R236, R8 ;  /* 0x0000000800ec7308 */ /* 0x0003e20000000800 */
[----:B------:R-:W-:Y:S01]  /*4340*/  FSEL R0, R0, RZ, P0 ;  /* 0x000000ff00007208 */ /* 0x000fe20000000000 */
[----:B---3--:R-:W-:Y:S01]  /*4350*/  IMAD.IADD R3, R191, 0x1, R193 ;  /* 0x00000001bf037824 */ /* 0x008fe200078e02c1 */
[----:B----4-:R-:W-:-:S03]  /*4360*/  F2FP.BF16.PACK_AB R6, R243, R241 ;  /* 0x000000f1f306723e */ /* 0x010fc600000010ff */
[----:B------:R-:W-:Y:S01]  /*4370*/  FFMA.FTZ R4, R16, c[0x0][0x2d0], -R0 ;  /* 0x0000b40010047a23 */ /* 0x000fe20000010800 */
[----:B------:R-:W-:Y:S03]  /*4380*/  LDSM.16.MT88.4 R12, [R3+0x2000] ;  /* 0x00200000030c783b */ /* 0x000fe60000004200 */
[----:B------:R2:W-:Y:S01]  /*4390*/  MUFU.EX2 R239, R4 ;  /* 0x0000000400ef7308 */ /* 0x0005e20000000800 */
[----:B------:R-:W-:Y:S01]  /*43a0*/  LDSM.16.MT88.4 R32, [R3] ;  /* 0x000000000320783b */ /* 0x000fe20000004200 */
[----:B-1----:R-:W-:-:S06]  /*43b0*/  FFMA.FTZ R8, R46, c[0x0][0x2d0], -R2 ;  /* 0x0000b4002e087a23 */ /* 0x002fcc0000010802 */
[----:B------:R1:W-:Y:S01]  /*43c0*/  MUFU.EX2 R233, R8 ;  /* 0x0000000800e97308 */ /* 0x0003e20000000800 */
[----:B--2---:R-:W-:-:S07]  /*43d0*/  FFMA.FTZ R4, R17, c[0x0][0x2d0], -R0 ;  /* 0x0000b40011047a23 */ /* 0x004fce0000010800 */
[----:B------:R2:W3:Y:S01]  /*43e0*/  MUFU.EX2 R238, R4 ;  /* 0x0000000400ee7308 */ /* 0x0004e20000000800 */
[----:B-1----:R-:W-:Y:S02]  /*43f0*/  FFMA.FTZ R8, R47, c[0x0][0x2d0], -R2 ;  /* 0x0000b4002f087a23 */ /* 0x002fe40000010802 */
[----:B------:R-:W-:Y:S05]  /*4400*/  LDSM.16.MT88.4 R44, [R3+0x800] ;  /* 0x00080000032c783b */ /* 0x000fea0000004200 */
[----:B------:R1:W-:Y:S01]  /*4410*/  MUFU.EX2 R235, R8 ;  /* 0x0000000800eb7308 */ /* 0x0003e20000000800 */
[----:B--2---:R-:W-:Y:S01]  /*4420*/  FFMA.FTZ R4, R18, c[0x0][0x2d0], -R0 ;  /* 0x0000b40012047a23 */ /* 0x004fe20000010800 */
[----:B---3--:R-:W-:-:S06]  /*4430*/  F2FP.BF16.PACK_AB R5, R238, R239 ;  /* 0x000000efee05723e */ /* 0x008fcc00000010ff */
[----:B------:R2:W-:Y:S01]  /*4440*/  MUFU.EX2 R237, R4 ;  /* 0x0000000400ed7308 */ /* 0x0005e20000000800 */
[----:B-1----:R-:W-:-:S07]  /*4450*/  FFMA.FTZ R8, R61, c[0x0][0x2d0], -R0 ;  /* 0x0000b4003d087a23 */ /* 0x002fce0000010800 */
[----:B------:R1:W-:Y:S01]  /*4460*/  MUFU.EX2 R214, R8 ;  /* 0x0000000800d67308 */ /* 0x0003e20000000800 */
[--C-:B--2---:R-:W-:Y:S02]  /*4470*/  FFMA.FTZ R4, R19, c[0x0][0x2d0], -R0.reuse ;  /* 0x0000b40013047a23 */ /* 0x104fe40000010800 */
[----:B------:R-:W2:Y:S05]  /*4480*/  LDSM.16.MT88.4 R16, [R193+0x2000] ;  /* 0x00200000c110783b */ /* 0x000eaa0000004200 */
[----:B------:R3:W4:Y:S01]  /*4490*/  MUFU.EX2 R240, R4 ;  /* 0x0000000400f07308 */ /* 0x0007220000000800 */
[----:B-1----:R-:W-:-:S07]  /*44a0*/  FFMA.FTZ R8, R60, c[0x0][0x2d0], -R0 ;  /* 0x0000b4003c087a23 */ /* 0x002fce0000010800 */
[----:B------:R1:W5:Y:S01]  /*44b0*/  MUFU.EX2 R232, R8 ;  /* 0x0000000800e87308 */ /* 0x0003620000000800 */
[----:B---3--:R-:W-:Y:S02]  /*44c0*/  F2FP.BF16.PACK_AB R4, R242, R244 ;  /* 0x000000f4f204723e */ /* 0x008fe400000010ff */
[----:B----4-:R-:W-:Y:S01]  /*44d0*/  F2FP.BF16.PACK_AB R7, R240, R237 ;  /* 0x000000edf007723e */ /* 0x010fe200000010ff */
[----:B-1----:R-:W-:-:S06]  /*44e0*/  FFMA.FTZ R8, R62, c[0x0][0x2d0], -R0 ;  /* 0x0000b4003e087a23 */ /* 0x002fcc0000010800 */
[C---:B------:R-:W-:Y:S01]  /*44f0*/  HMMA.16816.F32.BF16 R96, R4.reuse, R24, RZ ;  /* 0x000000180460723c */ /* 0x040fe200000418ff */
[----:B------:R1:W-:Y:S07]  /*4500*/  MUFU.EX2 R213, R8 ;  /* 0x0000000800d57308 */ /* 0x0003ee0000000800 */
[C---:B------:R-:W-:Y:S01]  /*4510*/  HMMA.16816.F32.BF16 R92, R4.reuse, R26, RZ ;  /* 0x0000001a045c723c */ /* 0x040fe200000418ff */
[----:B------:R-:W3:Y:S07]  /*4520*/  LDSM.16.MT88.4 R24, [R193+0x4000] ;  /* 0x00400000c118783b */ /* 0x000eee0000004200 */
[----:B--2---:R-:W-:Y:S01]  /*4530*/  HMMA.16816.F32.BF16 R80, R4, R16, RZ ;  /* 0x000000100450723c */ /* 0x004fe200000418ff */
[----:B-1----:R-:W-:-:S04]  /*4540*/  FFMA.FTZ R8, R63, c[0x0][0x2d0], -R0 ;  /* 0x0000b4003f087a23 */ /* 0x002fc80000010800 */
[----:B------:R1:W2:Y:S03]  /*4550*/  MUFU.EX2 R230, R8 ;  /* 0x0000000800e67308 */ /* 0x0002a60000000800 */
[C---:B------:R-:W-:Y:S01]  /*4560*/  HMMA.16816.F32.BF16 R76, R4.reuse, R18, RZ ;  /* 0x00000012044c723c */ /* 0x040fe200000418ff */
[----:B------:R-:W4:Y:S07]  /*4570*/  LDSM.16.MT88.4 R16, [R194+0x4000] ;  /* 0x00400000c210783b */ /* 0x000f2e0000004200 */
[----:B------:R-:W-:Y:S01]  /*4580*/  HMMA.16816.F32.BF16 R88, R4, R20, RZ ;  /* 0x000000140458723c */ /* 0x000fe200000418ff */
[----:B-1----:R-:W-:-:S07]  /*4590*/  FFMA.FTZ R8, R129, c[0x0][0x2d0], -R2 ;  /* 0x0000b40081087a23 */ /* 0x002fce0000010802 */
[C---:B------:R-:W-:Y:S01]  /*45a0*/  HMMA.16816.F32.BF16 R84, R4.reuse, R22, RZ ;  /* 0x000000160454723c */ /* 0x040fe200000418ff */
[----:B------:R-:W1:Y:S01]  /*45b0*/  LDSM.16.MT88.4 R20, [R3+0x4000] ;  /* 0x004000000314783b */ /* 0x000e620000004200 */
[----:B------:R2:W-:Y:S06]  /*45c0*/  MUFU.EX2 R185, R8 ;  /* 0x0000000800b97308 */ /* 0x0005ec0000000800 */
[C---:B------:R-:W-:Y:S08]  /*45d0*/  HMMA.16816.F32.BF16 R68, R4.reuse, R12, RZ ;  /* 0x0000000c0444723c */ /* 0x040ff000000418ff */
[----:B------:R-:W-:Y:S01]  /*45e0*/  HMMA.16816.F32.BF16 R72, R4, R14, RZ ;  /* 0x0000000e0448723c */ /* 0x000fe200000418ff */
[----:B------:R3:W1:Y:S01]  /*45f0*/  LDSM.16.MT88.4 R12, [R120+0x4000] ;  /* 0x00400000780c783b */ /* 0x0006620000004200 */
[----:B--2---:R-:W-:-:S04]  /*4600*/  FFMA.FTZ R8, R102, c[0x0][0x2d0], -R2 ;  /* 0x0000b40066087a23 */ /* 0x004fc80000010802 */
[----:B------:R2:W1:Y:S02]  /*4610*/  MUFU.EX2 R184, R8 ;  /* 0x0000000800b87308 */ /* 0x0004640000000800 */
[C---:B------:R-:W-:Y:S08]  /*4620*/  HMMA.16816.F32.BF16 R48, R4.reuse, R40, RZ ;  /* 0x000000280430723c */ /* 0x040ff000000418ff */
[----:B------:R-:W-:Y:S01]  /*4630*/  HMMA.16816.F32.BF16 R52, R4, R42, RZ ;  /* 0x0000002a0434723c */ /* 0x000fe200000418ff */
[----:B------:R-:W1:Y:S01]  /*4640*/  LDSM.16.MT88.4 R40, [R193+0x800] ;  /* 0x00080000c128783b */ /* 0x000e620000004200 */
[----:B--2---:R-:W-:-:S06]  /*4650*/  FFMA.FTZ R8, R128, c[0x0][0x2d0], -R2 ;  /* 0x0000b40080087a23 */ /* 0x004fcc0000010802 */
[C---:B------:R-:W-:Y:S01]  /*4660*/  HMMA.16816.F32.BF16 R116, R4.reuse, R36, RZ ;  /* 0x000000240474723c */ /* 0x040fe200000418ff */
[----:B------:R2:W-:Y:S07]  /*4670*/  MUFU.EX2 R167, R8 ;  /* 0x0000000800a77308 */ /* 0x0005ee0000000800 */
[C---:B------:R-:W-:Y:S01]  /*4680*/  HMMA.16816.F32.BF16 R112, R4.reuse, R38, RZ ;  /* 0x000000260470723c */ /* 0x040fe200000418ff */
[----:B------:R-:W1:Y:S07]  /*4690*/  LDSM.16.MT88.4 R36, [R194+0x800] ;  /* 0x00080000c224783b */ /* 0x000e6e0000004200 */
[----:B------:R-:W-:Y:S01]  /*46a0*/  HMMA.16816.F32.BF16 R64, R4, R28, RZ ;  /* 0x0000001c0440723c */ /* 0x000fe200000418ff */
[----:B--2---:R-:W-:-:S04]  /*46b0*/  FFMA.FTZ R8, R103, c[0x0][0x2d0], -R2 ;  /* 0x0000b40067087a23 */ /* 0x004fc80000010802 */
[----:B------:R2:W-:Y:S03]  /*46c0*/  MUFU.EX2 R166, R8 ;  /* 0x0000000800a67308 */ /* 0x0005e60000000800 */
[C---:B------:R-:W-:Y:S01]  /*46d0*/  HMMA.16816.F32.BF16 R56, R4.reuse, R30, RZ ;  /* 0x0000001e0438723c */ /* 0x040fe200000418ff */
[----:B------:R-:W1:Y:S07]  /*46e0*/  LDSM.16.MT88.4 R28, [R193+0x2800] ;  /* 0x00280000c11c783b */ /* 0x000e6e0000004200 */
[----:B------:R-:W-:Y:S01]  /*46f0*/  HMMA.16816.F32.BF16 R104, R4, R32, RZ ;  /* 0x000000200468723c */ /* 0x000fe200000418ff */
[----:B--2---:R-:W-:-:S07]  /*4700*/  FFMA.FTZ R8, R140, c[0x0][0x2d0], -R0 ;  /* 0x0000b4008c087a23 */ /* 0x004fce0000010800 */
[C---:B------:R-:W-:Y:S01]  /*4710*/  HMMA.16816.F32.BF16 R108, R4.reuse, R34, RZ ;  /* 0x00000022046c723c */ /* 0x040fe200000418ff */
[----:B------:R-:W-:Y:S01]  /*4720*/  LDSM.16.MT88.4 R32, [R9+0x800] ;  /* 0x000800000920783b */ /* 0x000fe20000004200 */
[----:B------:R2:W-:Y:S06]  /*4730*/  MUFU.EX2 R165, R8 ;  /* 0x0000000800a57308 */ /* 0x0005ec0000000800 */
[C---:B---3--:R-:W-:Y:S08]  /*4740*/  HMMA.16816.F32.BF16 R120, R4.reuse, R24, RZ ;  /* 0x000000180478723c */ /* 0x048ff000000418ff */
[----:B------:R-:W-:Y:S01]  /*4750*/  HMMA.16816.F32.BF16 R124, R4, R26, RZ ;  /* 0x0000001a047c723c */ /* 0x000fe200000418ff */
[----:B------:R-:W3:Y:S01]  /*4760*/  LDSM.16.MT88.4 R24, [R3+0x2800] ;  /* 0x002800000318783b */ /* 0x000ee20000004200 */
[----:B--2---:R-:W-:-:S04]  /*4770*/  FFMA.FTZ R8, R131, c[0x0][0x2d0], -R0 ;  /* 0x0000b40083087a23 */ /* 0x004fc80000010800 */
[----:B------:R2:W1:Y:S02]  /*4780*/  MUFU.EX2 R164, R8 ;  /* 0x0000000800a47308 */ /* 0x0004640000000800 */
[C---:B----4-:R-:W-:Y:S08]  /*4790*/  HMMA.16816.F32.BF16 R60, R4.reuse, R16, RZ ;  /* 0x00000010043c723c */ /* 0x050ff000000418ff */
[----:B------:R-:W-:Y:S01]  /*47a0*/  HMMA.16816.F32.BF16 R144, R4, R18, RZ ;  /* 0x000000120490723c */ /* 0x000fe200000418ff */
[----:B------:R-:W4:Y:S01]  /*47b0*/  LDSM.16.MT88.4 R16, [R194+0x2800] ;  /* 0x00280000c210783b */ /* 0x000f220000004200 */
[----:B--2---:R-:W-:-:S06]  /*47c0*/  FFMA.FTZ R8, R141, c[0x0][0x2d0], -R0 ;  /* 0x0000b4008d087a23 */ /* 0x004fcc0000010800 */
[C---:B-1----:R-:W-:Y:S01]  /*47d0*/  HMMA.16816.F32.BF16 R132, R4.reuse, R20, RZ ;  /* 0x000000140484723c */ /* 0x042fe200000418ff */
[----:B------:R1:W-:Y:S07]  /*47e0*/  MUFU.EX2 R103, R8 ;  /* 0x0000000800677308 */ /* 0x0003ee0000000800 */
[C---:B------:R-:W-:Y:S01]  /*47f0*/  HMMA.16816.F32.BF16 R136, R4.reuse, R22, RZ ;  /* 0x000000160488723c */ /* 0x040fe200000418ff */
[----:B------:R-:W-:Y:S07]  /*4800*/  LDSM.16.MT88.4 R20, [R193+0x4800] ;  /* 0x00480000c114783b */ /* 0x000fee0000004200 */
[----:B------:R-:W-:Y:S01]  /*4810*/  HMMA.16816.F32.BF16 R152, R4, R12, RZ ;  /* 0x0000000c0498723c */ /* 0x000fe200000418ff */
[----:B-1----:R-:W-:-:S04]  /*4820*/  FFMA.FTZ R8, R130, c[0x0][0x2d0], -R0 ;  /* 0x0000b40082087a23 */ /* 0x002fc80000010800 */
[----:B------:R1:W2:Y:S03]  /*4830*/  MUFU.EX2 R102, R8 ;  /* 0x0000000800667308 */ /* 0x0002a60000000800 */
[----:B------:R-:W-:Y:S01]  /*4840*/  HMMA.16816.F32.BF16 R156, R4, R14, RZ ;  /* 0x0000000e049c723c */ /* 0x000fe200000418ff */
[----:B------:R-:W2:Y:S06]  /*4850*/  LDSM.16.MT88.4 R12, [R9+0x2800] ;  /* 0x00280000090c783b */ /* 0x000eac0000004200 */
[----:B------:R-:W-:-:S02]  /*4860*/  F2FP.BF16.PACK_AB R4, R236, R234 ;  /* 0x000000eaec04723e */ /* 0x000fc400000010ff */
[----:B-----5:R-:W-:Y:S02]  /*4870*/  F2FP.BF16.PACK_AB R5, R232, R214 ;  /* 0x000000d6e805723e */ /* 0x020fe400000010ff */
[----:B------:R-:W-:Y:S02]  /*4880*/  F2FP.BF16.PACK_AB R6, R235, R233 ;  /* 0x000000e9eb06723e */ /* 0x000fe400000010ff */
[----:B------:R-:W-:Y:S01]  /*4890*/  F2FP.BF16.PACK_AB R7, R230, R213 ;  /* 0x000000d5e607723e */ /* 0x000fe200000010ff */
[----:B-1----:R-:W-:-:S06]  /*48a0*/  FFMA.FTZ R8, R142, c[0x0][0x2d0], -R2 ;  /* 0x0000b4008e087a23 */ /* 0x002fcc0000010802 */
[C---:B------:R-:W-:Y:S08]  /*48b0*/  HMMA.16816.F32.BF16 R172, R4.reuse, R42, R112 ;  /* 0x0000002a04ac723c */ /* 0x040ff00000041870 */
[C---:B------:R-:W-:Y:S08]  /*48c0*/  HMMA.16816.F32.BF16 R112, R4.reuse, R44, R104 ;  /* 0x0000002c0470723c */ /* 0x040ff00000041868 */
[C---:B------:R-:W-:Y:S08]  /*48d0*/  HMMA.16816.F32.BF16 R104, R4.reuse, R46, R108 ;  /* 0x0000002e0468723c */ /* 0x040ff0000004186c */
[C---:B------:R-:W-:Y:S08]  /*48e0*/  HMMA.16816.F32.BF16 R168, R4.reuse, R36, R96 ;  /* 0x0000002404a8723c */ /* 0x040ff00000041860 */
[C---:B------:R-:W-:Y:S08]  /*48f0*/  HMMA.16816.F32.BF16 R108, R4.reuse, R28, R80 ;  /* 0x0000001c046c723c */ /* 0x040ff00000041850 */
[C---:B------:R-:W-:Y:S01]  /*4900*/  HMMA.16816.F32.BF16 R96, R4.reuse, R30, R76 ;  /* 0x0000001e0460723c */ /* 0x040fe2000004184c */
[----:B------:R-:W1:Y:S07]  /*4910*/  LDSM.16.MT88.4 R28, [R3+0x4800] ;  /* 0x00480000031c783b */ /* 0x000e6e0000004200 */
[C---:B------:R-:W-:Y:S01]  /*4920*/  HMMA.16816.F32.BF16 R160, R4.reuse, R38, R92 ;  /* 0x0000002604a0723c */ /* 0x040fe2000004185c */
[----:B------:R-:W-:Y:S07]  /*4930*/  LDSM.16.MT88.4 R36, [R194+0x1000] ;  /* 0x00100000c224783b */ /* 0x000fee0000004200 */
[C---:B---3--:R-:W-:Y:S08]  /*4940*/  HMMA.16816.F32.BF16 R92, R4.reuse, R24, R68 ;  /* 0x00000018045c723c */ /* 0x048ff00000041844 */
[C---:B------:R-:W-:Y:S01]  /*4950*/  HMMA.16816.F32.BF16 R80, R4.reuse, R26, R72 ;  /* 0x0000001a0450723c */ /* 0x040fe20000041848 */
[----:B------:R-:W-:Y:S07]  /*4960*/  LDSM.16.MT88.4 R24, [R3+0x3000] ;  /* 0x003000000318783b */ /* 0x000fee0000004200 */
[C---:B----4-:R-:W-:Y:S08]  /*4970*/  HMMA.16816.F32.BF16 R72, R4.reuse, R16, R64 ;  /* 0x000000100448723c */ /* 0x050ff00000041840 */
[C---:B------:R-:W-:Y:S01]  /*4980*/  HMMA.16816.F32.BF16 R68, R4.reuse, R18, R56 ;  /* 0x000000120444723c */ /* 0x040fe20000041838 */
[----:B------:R-:W3:Y:S07]  /*4990*/  LDSM.16.MT88.4 R16, [R194+0x4800] ;  /* 0x00480000c210783b */ /* 0x000eee0000004200 */
[C---:B--2---:R-:W-:Y:S08]  /*49a0*/  HMMA.16816.F32.BF16 R64, R4.reuse, R12, R48 ;  /* 0x0000000c0440723c */ /* 0x044ff00000041830 */
[C---:B------:R-:W-:Y:S01]  /*49b0*/  HMMA.16816.F32.BF16 R52, R4.reuse, R14, R52 ;  /* 0x0000000e0434723c */ /* 0x040fe20000041834 */
[----:B------:R-:W2:Y:S07]  /*49c0*/  LDSM.16.MT88.4 R12, [R9+0x4800] ;  /* 0x00480000090c783b */ /* 0x000eae0000004200 */
[C---:B-1----:R-:W-:Y:S01]  /*49d0*/  HMMA.16816.F32.BF16 R76, R4.reuse, R28, R132 ;  /* 0x0000001c044c723c */ /* 0x042fe20000041884 */
[----:B------:R-:W-:Y:S07]  /*49e0*/  LDSM.16.MT88.4 R132, [R9+0x1800] ;  /* 0x001800000984783b */ /* 0x000fee0000004200 */
[C---:B------:R-:W-:Y:S01]  /*49f0*/  HMMA.16816.F32.BF16 R44, R4.reuse, R30, R136 ;  /* 0x0000001e042c723c */ /* 0x040fe20000041888 */
[----:B------:R-:W1:Y:S07]  /*4a00*/  LDSM.16.MT88.4 R28, [R3+0x1000] ;  /* 0x00100000031c783b */ /* 0x000e6e0000004200 */
[C---:B------:R-:W-:Y:S08]  /*4a10*/  HMMA.16816.F32.BF16 R176, R4.reuse, R40, R116 ;  /* 0x0000002804b0723c */ /* 0x040ff00000041874 */
[C---:B------:R-:W-:Y:S08]  /*4a20*/  HMMA.16816.F32.BF16 R40, R4.reuse, R20, R120 ;  /* 0x000000140428723c */ /* 0x040ff00000041878 */
[C---:B------:R-:W-:Y:S01]  /*4a30*/  HMMA.16816.F32.BF16 R48, R4.reuse, R22, R124 ;  /* 0x000000160430723c */ /* 0x040fe2000004187c */
[----:B------:R-:W4:Y:S04]  /*4a40*/  LDSM.16.MT88.4 R20, [R193+0x1000] ;  /* 0x00100000c114783b */ /* 0x000f280000004200 */
[----:B------:R-:W-:Y:S03]  /*4a50*/  LDSM.16.MT88.4 R124, [R194+0x1800] ;  /* 0x00180000c27c783b */ /* 0x000fe60000004200 */
[C---:B---3--:R-:W-:Y:S08]  /*4a60*/  HMMA.16816.F32.BF16 R56, R4.reuse, R16, R60 ;  /* 0x000000100438723c */ /* 0x048ff0000004183c */
[C---:B------:R-:W-:Y:S01]  /*4a70*/  HMMA.16816.F32.BF16 R60, R4.reuse, R18, R144 ;  /* 0x00000012043c723c */ /* 0x040fe20000041890 */
[----:B------:R-:W3:Y:S07]  /*4a80*/  LDSM.16.MT88.4 R16, [R9+0x1000] ;  /* 0x001000000910783b */ /* 0x000eee0000004200 */
[C---:B------:R-:W-:Y:S08]  /*4a90*/  HMMA.16816.F32.BF16 R148, R4.reuse, R32, R88 ;  /* 0x000000200494723c */ /* 0x040ff00000041858 */
[C---:B------:R-:W-:Y:S01]  /*4aa0*/  HMMA.16816.F32.BF16 R116, R4.reuse, R34, R84 ;  /* 0x000000220474723c */ /* 0x040fe20000041854 */
[----:B------:R-:W-:Y:S07]  /*4ab0*/  LDSM.16.MT88.4 R32, [R193+0x5000] ;  /* 0x00500000c120783b */ /* 0x000fee0000004200 */
[C---:B--2---:R-:W-:Y:S08]  /*4ac0*/  HMMA.16816.F32.BF16 R88, R4.reuse, R12, R152 ;  /* 0x0000000c0458723c */ /* 0x044ff00000041898 */
        /* <DEDUP_REMOVED lines=9> */
[C---:B----4-:R-:W-:Y:S08]  /*4b60*/  HMMA.16816.F32.BF16 R208, R4.reuse, R20, R176 ;  /* 0x0000001404d0723c */ /* 0x050ff000000418b0 */
[C---:B------:R-:W-:Y:S01]  /*4b70*/  HMMA.16816.F32.BF16 R200, R4.reuse, R22, R172 ;  /* 0x0000001604c8723c */ /* 0x040fe200000418ac */
[----:B------:R-:W2:Y:S07]  /*4b80*/  LDSM.16.MT88.4 R20, [R194+0x3000] ;  /* 0x00300000c214783b */ /* 0x000eae0000004200 */
[C---:B---3--:R-:W-:Y:S08]  /*4b90*/  HMMA.16816.F32.BF16 R180, R4.reuse, R16, R148 ;  /* 0x0000001004b4723c */ /* 0x048ff00000041894 */
[C---:B------:R-:W-:Y:S01]  /*4ba0*/  HMMA.16816.F32.BF16 R176, R4.reuse, R18, R116 ;  /* 0x0000001204b0723c */ /* 0x040fe20000041874 */
[----:B------:R-:W3:Y:S04]  /*4bb0*/  LDSM.16.MT88.4 R16, [R194+0x5000] ;  /* 0x00500000c210783b */ /* 0x000ee80000004200 */
[----:B------:R-:W-:Y:S03]  /*4bc0*/  LDSM.16.MT88.4 R116, [R3+0x1800] ;  /* 0x001800000374783b */ /* 0x000fe60000004200 */
[C---:B------:R-:W-:Y:S08]  /*4bd0*/  HMMA.16816.F32.BF16 R128, R4.reuse, R38, R160 ;  /* 0x000000260480723c */ /* 0x040ff000000418a0 */
[C---:B-1----:R-:W-:Y:S01]  /*4be0*/  HMMA.16816.F32.BF16 R152, R4.reuse, R28, R64 ;  /* 0x0000001c0498723c */ /* 0x042fe20000041840 */
[----:B------:R1:W-:Y:S01]  /*4bf0*/  MUFU.EX2 R29, R8 ;  /* 0x00000008001d7308 */ /* 0x0003e20000000800 */
[----:B------:R-:W-:Y:S06]  /*4c00*/  LDSM.16.MT88.4 R64, [R9+0x3800] ;  /* 0x003800000940783b */ /* 0x000fec0000004200 */
[C---:B------:R-:W-:Y:S08]  /*4c10*/  HMMA.16816.F32.BF16 R120, R4.reuse, R36, R168 ;  /* 0x000000240478723c */ /* 0x040ff000000418a8 */
[C---:B--2---:R-:W-:Y:S01]  /*4c20*/  HMMA.16816.F32.BF16 R160, R4.reuse, R20, R72 ;  /* 0x0000001404a0723c */ /* 0x044fe20000041848 */
[--C-:B-1----:R-:W-:Y:S01]  /*4c30*/  FFMA.FTZ R8, R143, c[0x0][0x2d0], -R2.reuse ;  /* 0x0000b4008f087a23 */ /* 0x102fe20000010802 */
[----:B------:R-:W-:Y:S03]  /*4c40*/  LDSM.16.MT88.4 R72, [R193+0x5800] ;  /* 0x00580000c148783b */ /* 0x000fe60000004200 */
[----:B------:R1:W2:Y:S03]  /*4c50*/  MUFU.EX2 R28, R8 ;  /* 0x00000008001c7308 */ /* 0x0002a60000000800 */
[C---:B------:R-:W-:Y:S01]  /*4c60*/  HMMA.16816.F32.BF16 R156, R4.reuse, R22, R68 ;  /* 0x00000016049c723c */ /* 0x040fe20000041844 */
[----:B------:R-:W4:Y:S07]  /*4c70*/  LDSM.16.MT88.4 R20, [R9+0x5000] ;  /* 0x005000000914783b */ /* 0x000f2e0000004200 */
[----:B------:R-:W-:Y:S01]  /*4c80*/  HMMA.16816.F32.BF16 R36, R4, R26, R80 ;  /* 0x0000001a0424723c */ /* 0x000fe20000041850 */
[----:B------:R-:W-:Y:S01]  /*4c90*/  LDSM.16.MT88.4 R80, [R3+0x5800] ;  /* 0x005800000350783b */ /* 0x000fe20000004200 */
[----:B-1----:R-:W-:-:S02]  /*4ca0*/  FFMA.FTZ R8, R197, c[0x0][0x2d0], -R2 ;  /* 0x0000b400c5087a23 */ /* 0x002fc40000010802 */
[----:B------:R-:W-:-:S04]  /*4cb0*/  FFMA.FTZ R2, R199, c[0x0][0x2d0], -R2 ;  /* 0x0000b400c7027a23 */ /* 0x000fc80000010802 */
[C---:B------:R-:W-:Y:S01]  /*4cc0*/  HMMA.16816.F32.BF16 R92, R4.reuse, R24, R92 ;  /* 0x00000018045c723c */ /* 0x040fe2000004185c */
[----:B------:R1:W-:Y:S07]  /*4cd0*/  MUFU.EX2 R27, R8 ;  /* 0x00000008001b7308 */ /* 0x0003ee0000000800 */
[C---:B------:R-:W-:Y:S01]  /*4ce0*/  HMMA.16816.F32.BF16 R172, R4.reuse, R12, R108 ;  /* 0x0000000c04ac723c */ /* 0x040fe2000004186c */
[----:B------:R5:W4:Y:S01]  /*4cf0*/  MUFU.EX2 R26, R2 ;  /* 0x00000002001a7308 */ /* 0x000b220000000800 */
[----:B------:R-:W-:Y:S06]  /*4d00*/  LDSM.16.MT88.4 R108, [R193+0x1800] ;  /* 0x00180000c16c783b */ /* 0x000fec0000004200 */
[C---:B------:R-:W-:Y:S01]  /*4d10*/  HMMA.16816.F32.BF16 R168, R4.reuse, R14, R96 ;  /* 0x0000000e04a8723c */ /* 0x040fe20000041860 */
[----:B------:R-:W4:Y:S04]  /*4d20*/  LDSM.16.MT88.4 R12, [R3+0x5000] ;  /* 0x00500000030c783b */ /* 0x000f280000004200 */
[----:B-1----:R-:W-:Y:S02]  /*4d30*/  LDSM.16.MT88.4 R8, [R9+0x5800] ;  /* 0x005800000908783b */ /* 0x002fe40000004200 */
[----:B--2---:R-:W-:Y:S01]  /*4d40*/  F2FP.BF16.PACK_AB R96, R28, R29 ;  /* 0x0000001d1c60723e */ /* 0x004fe200000010ff */
[----:B---3--:R-:W-:Y:S01]  /*4d50*/  HMMA.16816.F32.BF16 R136, R4, R16, R56 ;  /* 0x000000100488723c */ /* 0x008fe20000041838 */
[----:B-----5:R-:W-:Y:S01]  /*4d60*/  FFMA.FTZ R2, R198, c[0x0][0x2d0], -R0 ;  /* 0x0000b400c6027a23 */ /* 0x020fe20000010800 */
[----:B------:R-:W-:Y:S01]  /*4d70*/  LDSM.16.MT88.4 R56, [R194+0x3800] ;  /* 0x00380000c238783b */ /* 0x000fe20000004200 */
[----:B----4-:R-:W-:-:S02]  /*4d80*/  F2FP.BF16.PACK_AB R98, R26, R27 ;  /* 0x0000001b1a62723e */ /* 0x010fc400000010ff */
[----:B------:R1:W-:Y:S03]  /*4d90*/  MUFU.EX2 R25, R2 ;  /* 0x0000000200197308 */ /* 0x0003e60000000800 */
[C---:B------:R-:W-:Y:S01]  /*4da0*/  HMMA.16816.F32.BF16 R148, R4.reuse, R34, R48 ;  /* 0x000000220494723c */ /* 0x040fe20000041830 */
[----:B------:R-:W2:Y:S07]  /*4db0*/  LDSM.16.MT88.4 R48, [R3+0x3800] ;  /* 0x003800000330783b */ /* 0x000eae0000004200 */
[----:B------:R-:W-:Y:S01]  /*4dc0*/  HMMA.16816.F32.BF16 R144, R4, R32, R40 ;  /* 0x000000200490723c */ /* 0x000fe20000041828 */
[----:B------:R-:W3:Y:S01]  /*4dd0*/  LDSM.16.MT88.4 R40, [R193+0x3800] ;  /* 0x00380000c128783b */ /* 0x000ee20000004200 */
[----:B-1----:R-:W-:-:S06]  /*4de0*/  FFMA.FTZ R2, R205, c[0x0][0x2d0], -R0 ;  /* 0x0000b400cd027a23 */ /* 0x002fcc0000010800 */
[C---:B------:R-:W-:Y:S01]  /*4df0*/  HMMA.16816.F32.BF16 R32, R4.reuse, R20, R88 ;  /* 0x000000140420723c */ /* 0x040fe20000041858 */
[----:B------:R1:W4:Y:S01]  /*4e00*/  MUFU.EX2 R24, R2 ;  /* 0x0000000200187308 */ /* 0x0003220000000800 */
[----:B------:R-:W5:Y:S06]  /*4e10*/  LDSM.16.MT88.4 R88, [R194+0x5800] ;  /* 0x00580000c258783b */ /* 0x000f6c0000004200 */
[C---:B------:R-:W-:Y:S08]  /*4e20*/  HMMA.16816.F32.BF16 R68, R4.reuse, R30, R52 ;  /* 0x0000001e0444723c */ /* 0x040ff00000041834 */
[----:B------:R-:W-:Y:S01]  /*4e30*/  HMMA.16816.F32.BF16 R76, R4, R12, R76 ;  /* 0x0000000c044c723c */ /* 0x000fe2000004184c */
[--C-:B-1----:R-:W-:Y:S01]  /*4e40*/  FFMA.FTZ R2, R204, c[0x0][0x2d0], -R0.reuse ;  /* 0x0000b400cc027a23 */ /* 0x102fe20000010800 */
[----:B----4-:R-:W-:Y:S01]  /*4e50*/  F2FP.BF16.PACK_AB R97, R24, R25 ;  /* 0x000000191861723e */ /* 0x010fe200000010ff */
[----:B------:R-:W-:-:S02]  /*4e60*/  FFMA.FTZ R0, R207, c[0x0][0x2d0], -R0 ;  /* 0x0000b400cf007a23 */ /* 0x000fc40000010800 */
[----:B------:R1:W-:Y:S03]  /*4e70*/  MUFU.EX2 R17, R2 ;  /* 0x0000000200117308 */ /* 0x0003e60000000800 */
[C---:B------:R-:W-:Y:S05]  /*4e80*/  HMMA.16816.F32.BF16 R12, R4.reuse, R14, R44 ;  /* 0x0000000e040c723c */ /* 0x040fea000004182c */
[----:B------:R4:W2:Y:S03]  /*4e90*/  MUFU.EX2 R16, R0 ;  /* 0x0000000000107308 */ /* 0x0008a60000000800 */
[----:B------:R-:W-:Y:S01]  /*4ea0*/  HMMA.16816.F32.BF16 R140, R4, R18, R60 ;  /* 0x00000012048c723c */ /* 0x000fe2000004183c */
[----:B-1----:R-:W-:-:S07]  /*4eb0*/  FADD.FTZ R2, R244, R242 ;  /* 0x000000f2f4027221 */ /* 0x002fce0000010000 */
[----:B------:R-:W-:Y:S01]  /*4ec0*/  HMMA.16816.F32.BF16 R4, R4, R22, R84 ;  /* 0x000000160404723c */ /* 0x000fe20000041854 */
[----:B------:R-:W-:Y:S02]  /*4ed0*/  FADD.FTZ R2, R241, R2 ;  /* 0x00000002f1027221 */ /* 0x000fe40000010000 */
[----:B----4-:R-:W-:Y:S01]  /*4ee0*/  FADD.FTZ R0, R239, R238 ;  /* 0x000000eeef007221 */ /* 0x010fe20000010000 */
[----:B--2---:R-:W-:Y:S01]  /*4ef0*/  F2FP.BF16.PACK_AB R99, R16, R17 ;  /* 0x000000111063723e */ /* 0x004fe200000010ff */
        /* <DEDUP_REMOVED lines=26> */
[----:B------:R-:W-:Y:S01]  /*50a0*/  FADD.FTZ R2, R25, R0 ;  /* 0x0000000019027221 */ /* 0x000fe20000010000 */
[----:B------:R-:W-:Y:S01]  /*50b0*/  IADD3 R0, R245, -0x3, RZ ;  /* 0xfffffffdf5007810 */ /* 0x000fe20007ffe0ff */
[----:B------:R-:W-:-:S02]  /*50c0*/  FADD.FTZ R3, R27, R3 ;  /* 0x000000031b037221 */ /* 0x000fc40000010000 */
[----:B------:R-:W-:Y:S01]  /*50d0*/  FADD.FTZ R2, R24, R2 ;  /* 0x0000000218027221 */ /* 0x000fe20000010000 */
[----:B------:R-:W-:Y:S01]  /*50e0*/  ISETP.GE.AND P0, PT, R0, R206, PT ;  /* 0x000000ce0000720c */ /* 0x000fe20003f06270 */
[----:B------:R-:W-:Y:S01]  /*50f0*/  HMMA.16816.F32.BF16 R48, R96, R50, R36 ;  /* 0x000000326030723c */ /* 0x000fe20000041824 */
[----:B------:R-:W-:Y:S02]  /*5100*/  FADD.FTZ R213, R26, R3 ;  /* 0x000000031ad57221 */ /* 0x000fe40000010000 */
[----:B------:R-:W-:-:S04]  /*5110*/  FADD.FTZ R2, R17, R2 ;  /* 0x0000000211027221 */ /* 0x000fc80000010000 */
[----:B------:R-:W-:Y:S01]  /*5120*/  FADD.FTZ R214, R16, R2 ;  /* 0x0000000210d67221 */ /* 0x000fe20000010000 */
[C---:B------:R-:W-:Y:S08]  /*5130*/  HMMA.16816.F32.BF16 R124, R96.reuse, R126, R128 ;  /* 0x0000007e607c723c */ /* 0x040ff00000041880 */
[C---:B------:R-:W-:Y:S08]  /*5140*/  HMMA.16816.F32.BF16 R64, R96.reuse, R66, R68 ;  /* 0x000000426040723c */ /* 0x040ff00000041844 */
[C---:B------:R-:W-:Y:S08]  /*5150*/  HMMA.16816.F32.BF16 R76, R96.reuse, R80, R76 ;  /* 0x00000050604c723c */ /* 0x040ff0000004184c */
[C---:B------:R-:W-:Y:S08]  /*5160*/  HMMA.16816.F32.BF16 R104, R96.reuse, R108, R208 ;  /* 0x0000006c6068723c */ /* 0x040ff000000418d0 */
[C---:B------:R-:W-:Y:S08]  /*5170*/  HMMA.16816.F32.BF16 R128, R96.reuse, R132, R180 ;  /* 0x000000846080723c */ /* 0x040ff000000418b4 */
[C---:B---3--:R-:W-:Y:S08]  /*5180*/  HMMA.16816.F32.BF16 R36, R96.reuse, R40, R172 ;  /* 0x000000286024723c */ /* 0x048ff000000418ac */
        /* <DEDUP_REMOVED lines=23> */
[----:B------:R-:W-:Y:S02]  /*5300*/  ISETP.GE.AND P0, PT, R212, c[0x0][0x1d4], PT ;  /* 0x00007500d4007a0c */ /* 0x000fe40003f06270 */
[----:B------:R-:W-:Y:S01]  /*5310*/  LEA.HI.X R3, R0, c[0x0][0x1cc], R3, 0x1, P3 ;  /* 0x0000730000037a11 */ /* 0x000fe200018f0c03 */
[----:B------:R-:W-:Y:S01]  /*5320*/  IMAD.MOV.U32 R0, RZ, RZ, c[0x0][0x1e4] ;  /* 0x00007900ff007624 */ /* 0x000fe200078e00ff */
[----:B------:R-:W-:-:S03]  /*5330*/  LEA R4, P3, R5, R2, 0x6 ;  /* 0x0000000205047211 */ /* 0x000fc600078630ff */
[----:B------:R-:W-:Y:S01]  /*5340*/  @!PT LDS RZ, [RZ] ;  /* 0x00000000fffff984 */ /* 0x000fe20000000800 */
[----:B------:R-:W-:Y:S01]  /*5350*/  @!PT LDS RZ, [RZ] ;  /* 0x00000000fffff984 */ /* 0x000fe20000000800 */
[----:B------:R-:W-:Y:S01]  /*5360*/  @!PT LDS RZ, [RZ] ;  /* 0x00000000fffff984 */ /* 0x000fe20000000800 */
[----:B------:R1:W-:Y:S01]  /*5370*/  LDGSTS.E.BYPASS.LTC128B.128 [R216+0xc100], [R2.64], !P1 ;  /* 0x0c10000002d87fae */ /* 0x0003e2000c901d48 */
[----:B------:R-:W-:-:S03]  /*5380*/  LEA.HI.X R5, R5, R3, R0, 0x6, P3 ;  /* 0x0000000305057211 */ /* 0x000fc600018f3400 */
[----:B------:R1:W-:Y:S04]  /*5390*/  LDGSTS.E.BYPASS.LTC128B.128 [R216+0xe100], [R2.64+0x80], !P2 ;  /* 0x0e10008002d87fae */ /* 0x0003e8000d101d48 */
[----:B------:R1:W-:Y:S04]  /*53a0*/  LDGSTS.E.BYPASS.LTC128B.128 [R216+0x10100], [R2.64+0x100], !P0 ;  /* 0x1010010002d87fae */ /* 0x0003e8000c101d48 */
[----:B------:R1:W-:Y:S04]  /*53b0*/  LDGSTS.E.BYPASS.LTC128B.128 [R216+0xd100], [R4.64], !P1 ;  /* 0x0d10000004d87fae */ /* 0x0003e8000c901d48 */
[----:B------:R1:W-:Y:S04]  /*53c0*/  LDGSTS.E.BYPASS.LTC128B.128 [R216+0xf100], [R4.64+0x80], !P2 ;  /* 0x0f10008004d87fae */ /* 0x0003e8000d101d48 */
[----:B------:R1:W-:Y:S02]  /*53d0*/  LDGSTS.E.BYPASS.LTC128B.128 [R216+0x11100], [R4.64+0x100], !P0 ;  /* 0x1110010004d87fae */ /* 0x0003e4000c101d48 */
.L_x_1257:
[----:B------:R-:W-:Y:S05]  /*53e0*/  BSYNC B0 ;  /* 0x0000000000007941 */ /* 0x000fea0003800000 */
.L_x_1256:
[----:B------:R-:W-:Y:S01]  /*53f0*/  IADD3 R0, R245, -0x2, RZ ;  /* 0xfffffffef5007810 */ /* 0x000fe20007ffe0ff */
[----:B------:R-:W0:Y:S03]  /*5400*/  LDGDEPBAR ;  /* 0x00000000000079af */ /* 0x000e260000000000 */
[----:B------:R-:W-:-:S13]  /*5410*/  ISETP.GE.AND P0, PT, R0, R206, PT ;  /* 0x000000ce0000720c */ /* 0x000fda0003f06270 */
[----:B------:R-:W-:Y:S05]  /*5420*/  @!P0 BRA `(.L_x_1258) ;  /* 0x00002d2000008947 */ /* 0x000fea0003800000 */
[----:B------:R-:W-:Y:S01]  /*5430*/  MOV R197, R0 ;  /* 0x0000000000c57202 */ /* 0x000fe20000000f00 */
[----:B------:R-:W-:Y:S01]  /*5440*/  IMAD.MOV.U32 R0, RZ, RZ, R101 ;  /* 0x000000ffff007224 */ /* 0x000fe200078e0065 */
[----:B-1----:R-:W-:Y:S01]  /*5450*/  MOV R3, R100 ;  /* 0x0000006400037202 */ /* 0x002fe20000000f00 */
[----:B------:R-:W-:Y:S01]  /*5460*/  IMAD.MOV.U32 R185, RZ, RZ, 0x1 ;  /* 0x00000001ffb97424 */ /* 0x000fe200078e00ff */
[----:B------:R-:W-:Y:S02]  /*5470*/  MOV R198, RZ ;  /* 0x000000ff00c67202 */ /* 0x000fe40000000f00 */
.L_x_1259:
[----:B------:R-:W-:Y:S04]  /*5480*/  DEPBAR.LE SB0, 0x2 ;  /* 0x000080800000791a */ /* 0x000fe80000000000 */
[----:B------:R-:W-:Y:S01]  /*5490*/  WARPSYNC 0xffffffff ;  /* 0xffffffff00007948 */ /* 0x000fe20003800000 */
[----:B------:R-:W-:Y:S01]  /*54a0*/  BAR.SYNC.DEFER_BLOCKING 0x0 ;  /* 0x0000000000007b1d */ /* 0x000fe20000010000 */
[----:B------:R-:W-:Y:S01]  /*54b0*/  IMAD R184, R185, 0x6000, RZ ;  /* 0x00006000b9b87824 */ /* 0x000fe200078e02ff */
[----:B------:R-:W-:Y:S02]  /*54c0*/  ISETP.GE.AND P5, PT, R206, R197, PT ;  /* 0x000000c5ce00720c */ /* 0x000fe40003fa6270 */
[----:B------:R-:W-:Y:S02]  /*54d0*/  IADD3 R211, R197, -0x1, RZ ;  /* 0xffffffffc5d37810 */ /* 0x000fe40007ffe0ff */
[----:B------:R-:W-:Y:S04]  /*54e0*/  IADD3 R2, R192, R184, RZ ;  /* 0x000000b8c0027210 */ /* 0x000fe80007ffe0ff */
[----:B------:R-:W-:Y:S05]  /*54f0*/  IADD3 R180, R190, R2, RZ ;  /* 0x00000002beb47210 */ /* 0x000fea0007ffe0ff */
[----:B------:R-:W-:Y:S01]  /*5500*/  @!P5 SHF.R.S32.HI R12, RZ, 0x1f, R211 ;  /* 0x0000001fff0cd819 */ /* 0x000fe200000114d3 */
[----:B------:R-:W-:Y:S01]  /*5510*/  @!P5 IMAD.WIDE.U32 R20, R211, c[0x0][0x208], RZ ;  /* 0x00008200d314da25 */ /* 0x000fe200078e00ff */
[----:B------:R-:W-:Y:S02]  /*5520*/  @!P5 MOV R31, c[0x0][0x208] ;  /* 0x00008200001fda02 */ /* 0x000fe40000000f00 */
[----:B------:R-:W-:Y:S01]  /*5530*/  @!P5 ISETP.GE.AND P3, PT, R215, c[0x0][0x1d4], PT ;  /* 0x00007500d700da0c */ /* 0x000fe20003f66270 */
[----:B------:R-:W-:Y:S01]  /*5540*/  @!P5 IMAD R22, R12, c[0x0][0x208], RZ ;  /* 0x000082000c16da24 */ /* 0x000fe200078e02ff */
[----:B------:R-:W-:Y:S02]  /*5550*/  @!P5 SHF.L.U32 R29, R20, 0x6, RZ ;  /* 0x00000006141dd819 */ /* 0x000fe400000006ff */
[----:B------:R-:W-:Y:S01]  /*5560*/  @!P5 ISETP.GE.AND P2, PT, R212, c[0x0][0x1d4], PT ;  /* 0x00007500d400da0c */ /* 0x000fe20003f46270 */
[----:B------:R-:W-:Y:S01]  /*5570*/  LDSM.16.M88.4 R32, [R186] ;  /* 0x00000000ba20783b */ /* 0x000fe20000000200 */
[----:B------:R-:W-:Y:S01]  /*5580*/  @!P5 IMAD R22, R211, c[0x0][0x20c], R22 ;  /* 0x00008300d316da24 */ /* 0x000fe200078e0216 */
[----:B------:R-:W-:Y:S02]  /*5590*/  @!P5 LEA R30, P0, R31, R29, 0x5 ;  /* 0x0000001d1f1ed211 */ /* 0x000fe400078028ff */
[----:B------:R-:W-:Y:S02]  /*55a0*/  @!P5 IADD3 R152, P4, R29, R220, RZ ;  /* 0x000000dc1d98d210 */ /* 0x000fe40007f9e0ff */
[----:B------:R-:W-:Y:S02]  /*55b0*/  @!P5 IADD3 R21, R21, R22, RZ ;  /* 0x000000161515d210 */ /* 0x000fe40007ffe0ff */
[----:B------:R-:W1:Y:S01]  /*55c0*/  LDSM.16.M88.4 R8, [R2] ;  /* 0x000000000208783b */ /* 0x000e620000000200 */
[----:B------:R-:W-:Y:S02]  /*55d0*/  @!P5 LEA R156, P6, R152, c[0x0][0x1f8], 0x1 ;  /* 0x00007e00989cda11 */ /* 0x000fe400078c08ff */
[----:B------:R-:W-:Y:S04]  /*55e0*/  @!P5 SHF.L.U64.HI R28, R20, 0x6, R21 ;  /* 0x00000006141cd819 */ /* 0x000fe80000010215 */
[----:B------:R-:W-:Y:S01]  /*55f0*/  @!P5 IADD3.X R155, R28, R222, RZ, P4, !PT ;  /* 0x000000de1c9bd210 */ /* 0x000fe200027fe4ff */
[----:B------:R-:W2:Y:S08]  /*5600*/  LDSM.16.M88.4 R16, [R2+0x800] ;  /* 0x000800000210783b */ /* 0x000eb00000000200 */
[----:B------:R-:W3:Y:S08]  /*5610*/  LDSM.16.M88.4 R24, [R2+0x1000] ;  /* 0x001000000218783b */ /* 0x000ef00000000200 */
[----:B------:R-:W4:Y:S08]  /*5620*/  LDSM.16.M88.4 R100, [R2+0x1800] ;  /* 0x001800000264783b */ /* 0x000f300000000200 */
[----:B------:R-:W-:Y:S01]  /*5630*/  LDSM.16.M88.4 R136, [R187] ;  /* 0x00000000bb88783b */ /* 0x000fe20000000200 */
[C---:B-1----:R-:W-:Y:S07]  /*5640*/  HMMA.16816.F32.BF16 R4, R32.reuse, R8, RZ ;  /* 0x000000082004723c */ /* 0x042fee00000418ff */
[----:B------:R-:W1:Y:S01]  /*5650*/  LDSM.16.M88.4 R140, [R180] ;  /* 0x00000000b48c783b */ /* 0x000e620000000200 */
[C---:B------:R-:W-:Y:S07]  /*5660*/  HMMA.16816.F32.BF16 R8, R32.reuse, R10, RZ ;  /* 0x0000000a2008723c */ /* 0x040fee00000418ff */
[----:B------:R-:W5:Y:S01]  /*5670*/  LDSM.16.M88.4 R144, [R180+0x800] ;  /* 0x00080000b490783b */ /* 0x000f620000000200 */
[C---:B--2---:R-:W-:Y:S07]  /*5680*/  HMMA.16816.F32.BF16 R12, R32.reuse, R16, RZ ;  /* 0x00000010200c723c */ /* 0x044fee00000418ff */
[----:B------:R-:W2:Y:S01]  /*5690*/  LDSM.16.M88.4 R148, [R180+0x1000] ;  /* 0x00100000b494783b */ /* 0x000ea20000000200 */
[C---:B------:R-:W-:Y:S08]  /*56a0*/  HMMA.16816.F32.BF16 R16, R32.reuse, R18, RZ ;  /* 0x000000122010723c */ /* 0x040ff000000418ff */
[C---:B---3--:R-:W-:Y:S07]  /*56b0*/  HMMA.16816.F32.BF16 R20, R32.reuse, R24, RZ ;  /* 0x000000182014723c */ /* 0x048fee00000418ff */
[----:B------:R-:W-:Y:S05]  /*56c0*/  @!P5 MOV R24, c[0x0][0x20c] ;  /* 0x000083000018da02 */ /* 0x000fea0000000f00 */
[----:B------:R-:W-:Y:S02]  /*56d0*/  @!P5 LEA.HI.X R157, R31, R28, R24, 0x5, P0 ;  /* 0x0000001c1f9dd211 */ /* 0x000fe400000f2c18 */
[C---:B------:R-:W-:Y:S01]  /*56e0*/  HMMA.16816.F32.BF16 R24, R32.reuse, R26, RZ ;  /* 0x0000001a2018723c */ /* 0x040fe200000418ff */
[----:B------:R-:W-:Y:S04]  /*56f0*/  @!P5 IADD3 R153, P0, R30, R220, RZ ;  /* 0x000000dc1e99d210 */ /* 0x000fe80007f1e0ff */
[----:B------:R-:W-:Y:S03]  /*5700*/  @!P5 LEA R154, P4, R153, c[0x0][0x1f8], 0x1 ;  /* 0x00007e00999ada11 */ /* 0x000fe600078808ff */
[C---:B----4-:R-:W-:Y:S07]  /*5710*/  HMMA.16816.F32.BF16 R28, R32.reuse, R100, RZ ;  /* 0x00000064201c723c */ /* 0x050fee00000418ff */
[----:B------:R-:W-:Y:S01]  /*5720*/  @!P5 IADD3.X R101, R157, R222, RZ, P0, !PT ;  /* 0x000000de9d65d210 */ /* 0x000fe200007fe4ff */
[----:B------:R-:W-:Y:S01]  /*5730*/  HMMA.16816.F32.BF16 R32, R32, R102, RZ ;  /* 0x000000662020723c */ /* 0x000fe200000418ff */
[----:B------:R-:W-:Y:S02]  /*5740*/  MOV R100, 0x40 ;  /* 0x0000004000647802 */ /* 0x000fe40000000f00 */
[----:B------:R-:W-:Y:S02]  /*5750*/  LOP3.LUT P0, RZ, R195, 0x4, RZ, 0xc0, !PT ;  /* 0x00000004c3ff7812 */ /* 0x000fe4000780c0ff */
[----:B------:R-:W-:Y:S01]  /*5760*/  @!P5 LEA.HI.X R157, R152, c[0x0][0x1fc], R155, 0x1, P6 ;  /* 0x00007f00989dda11 */ /* 0x000fe200030f0c9b */
[----:B------:R-:W-:Y:S01]  /*5770*/  @!P5 IMAD R152, R198, 0x6000, R247 ;  /* 0x00006000c698d824 */ /* 0x000fe200078e02f7 */
[----:B------:R-:W-:Y:S01]  /*5780*/  SEL R176, R100, 0xffffffc0, !P0 ;  /* 0xffffffc064b07807 */ /* 0x000fe20004000000 */
[C---:B-1----:R-:W-:Y:S05]  /*5790*/  HMMA.16816.F32.BF16 R4, R136.reuse, R140, R4 ;  /* 0x0000008c8804723c */ /* 0x042fea0000041804 */
[----:B------:R-:W-:Y:S02]  /*57a0*/  @!P5 LEA.HI.X R155, R153, c[0x0][0x1fc], R101, 0x1, P4 ;  /* 0x00007f00999bda11 */ /* 0x000fe400020f0c65 */
[----:B------:R-:W1:Y:S01]  /*57b0*/  LDSM.16.M88.4 R100, [R180+0x1800] ;  /* 0x00180000b464783b */ /* 0x000e620000000200 */
[C---:B------:R-:W-:Y:S03]  /*57c0*/  HMMA.16816.F32.BF16 R8, R136.reuse, R142, R8 ;  /* 0x0000008e8808723c */ /* 0x040fe60000041808 */
[----:B------:R-:W-:Y:S02]  /*57d0*/  ISETP.GE.AND P6, PT, R198, 0x1, PT ;  /* 0x00000001c600780c */ /* 0x000fe40003fc6270 */
[C---:B------:R-:W-:Y:S02]  /*57e0*/  IADD3 R181, R176.reuse, R2, RZ ;  /* 0x00000002b0b57210 */ /* 0x040fe40007ffe0ff */
[----:B------:R-:W-:Y:S01]  /*57f0*/  @!PT LDS RZ, [RZ] ;  /* 0x00000000fffff984 */ /* 0x000fe20000000800 */
[----:B------:R-:W-:Y:S01]  /*5800*/  @!PT LDS RZ, [RZ] ;  /* 0x00000000fffff984 */ /* 0x000fe20000000800 */
[----:B------:R-:W-:Y:S01]  /*5810*/  @!PT LDS RZ, [RZ] ;  /* 0x00000000fffff984 */ /* 0x000fe20000000800 */
[----:B------:R3:W-:Y:S01]  /*5820*/  @!P5 LDGSTS.E.BYPASS.LTC128B.128 [R152], [R156.64], !P1 ;  /* 0x000000009c98dfae */ /* 0x0007e2000c901d48 */
[C---:B-----5:R-:W-:Y:S04]  /*5830*/  HMMA.16816.F32.BF16 R12, R136.reuse, R144, R12 ;  /* 0x00000090880c723c */ /* 0x060fe8000004180c */
[----:B------:R-:W-:Y:S02]  /*5840*/  IADD3 R183, R176, R180, RZ ;  /* 0x000000b4b0b77210 */ /* 0x000fe40007ffe0ff */
[----:B------:R-:W-:Y:S01]  /*5850*/  IADD3 R182, R190, R2, R176 ;  /* 0x00000002beb67210 */ /* 0x000fe20007ffe0b0 */
[----:B------:R3:W-:Y:S01]  /*5860*/  @!P5 LDGSTS.E.BYPASS.LTC128B.128 [R152+0x2000], [R156.64+0x80], !P3 ;  /* 0x020000809c98dfae */ /* 0x0007e2000d901d48 */
[C---:B------:R-:W-:Y:S07]  /*5870*/  HMMA.16816.F32.BF16 R16, R136.reuse, R146, R16 ;  /* 0x000000928810723c */ /* 0x040fee0000041810 */
[----:B------:R3:W-:Y:S01]  /*5880*/  @!P5 LDGSTS.E.BYPASS.LTC128B.128 [R152+0x4000], [R156.64+0x100], !P2 ;  /* 0x040001009c98dfae */ /* 0x0007e2000d101d48 */
[C---:B--2---:R-:W-:Y:S07]  /*5890*/  HMMA.16816.F32.BF16 R20, R136.reuse, R148, R20 ;  /* 0x000000948814723c */ /* 0x044fee0000041814 */
[----:B------:R2:W-:Y:S01]  /*58a0*/  @!P5 LDGSTS.E.BYPASS.LTC128B.128 [R152+0x1000], [R154.64], !P1 ;  /* 0x010000009a98dfae */ /* 0x0005e2000c901d48 */
[C---:B------:R-:W-:Y:S07]  /*58b0*/  HMMA.16816.F32.BF16 R24, R136.reuse, R150, R24 ;  /* 0x000000968818723c */ /* 0x040fee0000041818 */
[----:B------:R2:W-:Y:S01]  /*58c0*/  @!P5 LDGSTS.E.BYPASS.LTC128B.128 [R152+0x3000], [R154.64+0x80], !P3 ;  /* 0x030000809a98dfae */ /* 0x0005e2000d901d48 */
[C---:B-1----:R-:W-:Y:S07]  /*58d0*/  HMMA.16816.F32.BF16 R28, R136.reuse, R100, R28 ;  /* 0x00000064881c723c */ /* 0x042fee000004181c */
[----:B------:R2:W-:Y:S01]  /*58e0*/  @!P5 LDGSTS.E.BYPASS.LTC128B.128 [R152+0x5000], [R154.64+0x100], !P2 ;  /* 0x050001009a98dfae */ /* 0x0005e2000d101d48 */
[----:B------:R-:W-:Y:S07]  /*58f0*/  HMMA.16816.F32.BF16 R32, R136, R102, R32 ;  /* 0x000000668820723c */ /* 0x000fee0000041820 */
[----:B---3--:R-:W-:Y:S08]  /*5900*/  LDSM.16.M88.4 R156, [R181] ;  /* 0x00000000b59c783b */ /* 0x008ff00000000200 */
[----:B------:R-:W-:Y:S08]  /*5910*/  LDSM.16.M88.4 R140, [R181+0x800] ;  /* 0x00080000b58c783b */ /* 0x000ff00000000200 */
[----:B------:R-:W-:Y:S08]  /*5920*/  LDSM.16.M88.4 R144, [R181+0x1000] ;  /* 0x00100000b590783b */ /* 0x000ff00000000200 */
[----:B--2---:R-:W1:Y:S08]  /*5930*/  LDSM.16.M88.4 R152, [R189] ;  /* 0x00000000bd98783b */ /* 0x004e700000000200 */
[----:B------:R-:W0:Y:S08]  /*5940*/  LDGDEPBAR ;  /* 0x00000000000079af */ /* 0x000e300000000000 */
[----:B------:R-:W2:Y:S08]  /*5950*/  LDSM.16.M88.4 R148, [R181+0x1800] ;  /* 0x00180000b594783b */ /* 0x000eb00000000200 */
[----:B------:R-:W-:Y:S08]  /*5960*/  LDSM.16.M88.4 R160, [R188] ;  /* 0x00000000bca0783b */ /* 0x000ff00000000200 */
[----:B------:R-:W3:Y:S01]  /*5970*/  LDSM.16.M88.4 R164, [R183] ;  /* 0x00000000b7a4783b */ /* 0x000ee20000000200 */
[C---:B-1----:R-:W-:Y:S07]  /*5980*/  HMMA.16816.F32.BF16 R4, R152.reuse, R156, R4 ;  /* 0x0000009c9804723c */ /* 0x042fee0000041804 */
[----:B------:R-:W1:Y:S01]  /*5990*/  LDSM.16.M88.4 R100, [R183+0x800] ;  /* 0x00080000b764783b */ /* 0x000e620000000200 */
[C---:B------:R-:W-:Y:S07]  /*59a0*/  HMMA.16816.F32.BF16 R8, R152.reuse, R158, R8 ;  /* 0x0000009e9808723c */ /* 0x040fee0000041808 */
[----:B------:R-:W4:Y:S01]  /*59b0*/  LDSM.16.M88.4 R136, [R183+0x1000] ;  /* 0x00100000b788783b */ /* 0x000f220000000200 */
[C---:B------:R-:W-:Y:S07]  /*59c0*/  HMMA.16816.F32.BF16 R12, R152.reuse, R140, R12 ;  /* 0x0000008c980c723c */ /* 0x040fee000004180c */
[----:B------:R-:W-:Y:S01]  /*59d0*/  LDSM.16.M88.4 R156, [R2+0x3800] ;  /* 0x00380000029c783b */ /* 0x000fe20000000200 */
[C---:B------:R-:W-:Y:S07]  /*59e0*/  HMMA.16816.F32.BF16 R16, R152.reuse, R142, R16 ;  /* 0x0000008e9810723c */ /* 0x040fee0000041810 */
[----:B------:R-:W5:Y:S01]  /*59f0*/  LDSM.16.M88.4 R140, [R183+0x1800] ;  /* 0x00180000b78c783b */ /* 0x000f620000000200 */
[C---:B------:R-:W-:Y:S07]  /*5a00*/  HMMA.16816.F32.BF16 R20, R152.reuse, R144, R20 ;  /* 0x000000909814723c */ /* 0x040fee0000041814 */
[----:B------:R-:W-:Y:S01]  /*5a10*/  LDSM.16.M88.4 R168, [R180+0x2800] ;  /* 0x00280000b4a8783b */ /* 0x000fe20000000200 */
[C---:B------:R-:W-:Y:S07]  /*5a20*/  HMMA.16816.F32.BF16 R24, R152.reuse, R146, R24 ;  /* 0x000000929818723c */ /* 0x040fee0000041818 */
[----:B------:R-:W-:Y:S01]  /*5a30*/  LDSM.16.M88.4 R144, [R186+0x4000] ;  /* 0x00400000ba90783b */ /* 0x000fe20000000200 */
[C---:B--2---:R-:W-:Y:S07]  /*5a40*/  HMMA.16816.F32.BF16 R28, R152.reuse, R148, R28 ;  /* 0x00000094981c723c */ /* 0x044fee000004181c */
[----:B------:R-:W-:Y:S01]  /*5a50*/  LDSM.16.M88.4 R172, [R181+0x2000] ;  /* 0x00200000b5ac783b */ /* 0x000fe20000000200 */
[----:B------:R-:W-:Y:S07]  /*5a60*/  HMMA.16816.F32.BF16 R32, R152, R150, R32 ;  /* 0x000000969820723c */ /* 0x000fee0000041820 */
[----:B------:R-:W2:Y:S01]  /*5a70*/  LDSM.16.M88.4 R148, [R2+0x2000] ;  /* 0x002000000294783b */ /* 0x000ea20000000200 */
[C---:B---3--:R-:W-:Y:S07]  /*5a80*/  HMMA.16816.F32.BF16 R4, R160.reuse, R164, R4 ;  /* 0x000000a4a004723c */ /* 0x048fee0000041804 */
[----:B------:R-:W3:Y:S01]  /*5a90*/  LDSM.16.M88.4 R152, [R2+0x2800] ;  /* 0x002800000298783b */ /* 0x000ee20000000200 */
[C---:B------:R-:W-:Y:S07]  /*5aa0*/  HMMA.16816.F32.BF16 R8, R160.reuse, R166, R8 ;  /* 0x000000a6a008723c */ /* 0x040fee0000041808 */
[----:B------:R-:W-:Y:S01]  /*5ab0*/  LDSM.16.M88.4 R164, [R180+0x2000] ;  /* 0x00200000b4a4783b */ /* 0x000fe20000000200 */
[C---:B-1----:R-:W-:Y:S07]  /*5ac0*/  HMMA.16816.F32.BF16 R12, R160.reuse, R100, R12 ;  /* 0x00000064a00c723c */ /* 0x042fee000004180c */
[----:B------:R-:W-:Y:S01]  /*5ad0*/  LDSM.16.M88.4 R176, [R2+0x4000] ;  /* 0x0040000002b0783b */ /* 0x000fe20000000200 */
[C---:B------:R-:W-:Y:S07]  /*5ae0*/  HMMA.16816.F32.BF16 R16, R160.reuse, R102, R16 ;  /* 0x00000066a010723c */ /* 0x040fee0000041810 */
[----:B------:R-:W1:Y:S01]  /*5af0*/  LDSM.16.M88.4 R100, [R2+0x3000] ;  /* 0x003000000264783b */ /* 0x000e620000000200 */
[C---:B----4-:R-:W-:Y:S08]  /*5b00*/  HMMA.16816.F32.BF16 R20, R160.reuse, R136, R20 ;  /* 0x00000088a014723c */ /* 0x050ff00000041814 */
[C---:B------:R-:W-:Y:S01]  /*5b10*/  HMMA.16816.F32.BF16 R24, R160.reuse, R138, R24 ;  /* 0x0000008aa018723c */ /* 0x040fe20000041818 */
[----:B------:R-:W4:Y:S07]  /*5b20*/  LDSM.16.M88.4 R136, [R187+0x4000] ;  /* 0x00400000bb88783b */ /* 0x000f2e0000000200 */
[C---:B-----5:R-:W-:Y:S08]  /*5b30*/  HMMA.16816.F32.BF16 R28, R160.reuse, R140, R28 ;  /* 0x0000008ca01c723c */ /* 0x060ff0000004181c */
[----:B------:R-:W-:Y:S01]  /*5b40*/  HMMA.16816.F32.BF16 R32, R160, R142, R32 ;  /* 0x0000008ea020723c */ /* 0x000fe20000041820 */
[----:B------:R-:W5:Y:S07]  /*5b50*/  LDSM.16.M88.4 R140, [R180+0x3000] ;  /* 0x00300000b48c783b */ /* 0x000f6e0000000200 */
[C---:B--2---:R-:W-:Y:S01]  /*5b60*/  HMMA.16816.F32.BF16 R4, R144.reuse, R148, R4 ;  /* 0x000000949004723c */ /* 0x044fe20000041804 */
[----:B------:R-:W-:Y:S07]  /*5b70*/  LDSM.16.M88.4 R160, [R189+0x4000] ;  /* 0x00400000bda0783b */ /* 0x000fee0000000200 */
[C---:B------:R-:W-:Y:S01]  /*5b80*/  HMMA.16816.F32.BF16 R8, R144.reuse, R150, R8 ;  /* 0x000000969008723c */ /* 0x040fe20000041808 */
[----:B------:R-:W2:Y:S07]  /*5b90*/  LDSM.16.M88.4 R148, [R180+0x3800] ;  /* 0x00380000b494783b */ /* 0x000eae0000000200 */
[C---:B---3--:R-:W-:Y:S08]  /*5ba0*/  HMMA.16816.F32.BF16 R12, R144.reuse, R152, R12 ;  /* 0x00000098900c723c */ /* 0x048ff0000004180c */
[C---:B------:R-:W-:Y:S01]  /*5bb0*/  HMMA.16816.F32.BF16 R16, R144.reuse, R154, R16 ;  /* 0x0000009a9010723c */ /* 0x040fe20000041810 */
[----:B------:R-:W-:Y:S07]  /*5bc0*/  LDSM.16.M88.4 R152, [R181+0x3800] ;  /* 0x00380000b598783b */ /* 0x000fee0000000200 */
[C---:B-1----:R-:W-:Y:S08]  /*5bd0*/  HMMA.16816.F32.BF16 R20, R144.reuse, R100, R20 ;  /* 0x000000649014723c */ /* 0x042ff00000041814 */
[C---:B------:R-:W-:Y:S01]  /*5be0*/  HMMA.16816.F32.BF16 R24, R144.reuse, R102, R24 ;  /* 0x000000669018723c */ /* 0x040fe20000041818 */
[----:B------:R-:W1:Y:S07]  /*5bf0*/  LDSM.16.M88.4 R100, [R181+0x2800] ;  /* 0x00280000b564783b */ /* 0x000e6e0000000200 */
[C---:B------:R-:W-:Y:S08]  /*5c00*/  HMMA.16816.F32.BF16 R28, R144.reuse, R156, R28 ;  /* 0x0000009c901c723c */ /* 0x040ff0000004181c */
[----:B------:R-:W-:Y:S01]  /*5c10*/  HMMA.16816.F32.BF16 R32, R144, R158, R32 ;  /* 0x0000009e9020723c */ /* 0x000fe20000041820 */
[----:B------:R-:W3:Y:S07]  /*5c20*/  LDSM.16.M88.4 R144, [R181+0x3000] ;  /* 0x00300000b590783b */ /* 0x000eee0000000200 */
[C---:B----4-:R-:W-:Y:S01]  /*5c30*/  HMMA.16816.F32.BF16 R4, R136.reuse, R164, R4 ;  /* 0x000000a48804723c */ /* 0x050fe20000041804 */
[----:B------:R-:W-:Y:S07]  /*5c40*/  LDSM.16.M88.4 R156, [R188+0x4000] ;  /* 0x00400000bc9c783b */ /* 0x000fee0000000200 */
[C---:B------:R-:W-:Y:S01]  /*5c50*/  HMMA.16816.F32.BF16 R8, R136.reuse, R166, R8 ;  /* 0x000000a68808723c */ /* 0x040fe20000041808 */
[----:B------:R-:W4:Y:S07]  /*5c60*/  LDSM.16.M88.4 R164, [R183+0x2000] ;  /* 0x00200000b7a4783b */ /* 0x000f2e0000000200 */
[C---:B------:R-:W-:Y:S08]  /*5c70*/  HMMA.16816.F32.BF16 R12, R136.reuse, R168, R12 ;  /* 0x000000a8880c723c */ /* 0x040ff0000004180c */
[C---:B------:R-:W-:Y:S01]  /*5c80*/  HMMA.16816.F32.BF16 R16, R136.reuse, R170, R16 ;  /* 0x000000aa8810723c */ /* 0x040fe20000041810 */
[----:B------:R-:W-:Y:S07]  /*5c90*/  LDSM.16.M88.4 R168, [R186+0x8000] ;  /* 0x00800000baa8783b */ /* 0x000fee0000000200 */
[C---:B-----5:R-:W-:Y:S08]  /*5ca0*/  HMMA.16816.F32.BF16 R20, R136.reuse, R140, R20 ;  /* 0x0000008c8814723c */ /* 0x060ff00000041814 */
[C---:B------:R-:W-:Y:S01]  /*5cb0*/  HMMA.16816.F32.BF16 R24, R136.reuse, R142, R24 ;  /* 0x0000008e8818723c */ /* 0x040fe20000041818 */
[----:B------:R-:W-:Y:S07]  /*5cc0*/  LDSM.16.M88.4 R140, [R182+0x3000] ;  /* 0x00300000b68c783b */ /* 0x000fee0000000200 */
[C---:B--2---:R-:W-:Y:S08]  /*5cd0*/  HMMA.16816.F32.BF16 R28, R136.reuse, R148, R28 ;  /* 0x00000094881c723c */ /* 0x044ff0000004181c */
[----:B------:R-:W-:Y:S01]  /*5ce0*/  HMMA.16816.F32.BF16 R32, R136, R150, R32 ;  /* 0x000000968820723c */ /* 0x000fe20000041820 */
[----:B------:R-:W2:Y:S07]  /*5cf0*/  LDSM.16.M88.4 R136, [R182+0x2800] ;  /* 0x00280000b688783b */ /* 0x000eae0000000200 */
[C---:B------:R-:W-:Y:S01]  /*5d00*/  HMMA.16816.F32.BF16 R4, R160.reuse, R172, R4 ;  /* 0x000000aca004723c */ /* 0x040fe20000041804 */
[----:B------:R-:W5:Y:S07]  /*5d10*/  LDSM.16.M88.4 R148, [R182+0x3800] ;  /* 0x00380000b694783b */ /* 0x000f6e0000000200 */
        /* <DEDUP_REMOVED lines=8> */
[C---:B------:R-:W-:Y:S08]  /*5da0*/  HMMA.16816.F32.BF16 R28, R160.reuse, R152, R28 ;  /* 0x00000098a01c723c */ /* 0x040ff0000004181c */
[----:B------:R-:W-:Y:S01]  /*5db0*/  HMMA.16816.F32.BF16 R32, R160, R154, R32 ;  /* 0x0000009aa020723c */ /* 0x000fe20000041820 */
[----:B------:R-:W1:Y:S07]  /*5dc0*/  LDSM.16.M88.4 R152, [R2+0x5800] ;  /* 0x005800000298783b */ /* 0x000e6e0000000200 */
[C---:B----4-:R-:W-:Y:S01]  /*5dd0*/  HMMA.16816.F32.BF16 R4, R156.reuse, R164, R4 ;  /* 0x000000a49c04723c */ /* 0x050fe20000041804 */
[----:B------:R-:W4:Y:S07]  /*5de0*/  LDSM.16.M88.4 R160, [R187+0x8000] ;  /* 0x00800000bba0783b */ /* 0x000f2e0000000200 */
        /* <DEDUP_REMOVED lines=8> */
[C---:B-----5:R-:W-:Y:S08]  /*5e70*/  HMMA.16816.F32.BF16 R28, R156.reuse, R148, R28 ;  /* 0x000000949c1c723c */ /* 0x060ff0000004181c */
[----:B------:R-:W-:Y:S01]  /*5e80*/  HMMA.16816.F32.BF16 R32, R156, R150, R32 ;  /* 0x000000969c20723c */ /* 0x000fe20000041820 */
[----:B------:R-:W5:Y:S07]  /*5e90*/  LDSM.16.M88.4 R148, [R180+0x5800] ;  /* 0x00580000b494783b */ /* 0x000f6e0000000200 */
[C---:B------:R-:W-:Y:S01]  /*5ea0*/  HMMA.16816.F32.BF16 R4, R168.reuse, R176, R4 ;  /* 0x000000b0a804723c */ /* 0x040fe20000041804 */
[----:B------:R-:W2:Y:S07]  /*5eb0*/  LDSM.16.M88.4 R156, [R189+0x8000] ;  /* 0x00800000bd9c783b */ /* 0x000eae0000000200 */
        /* <DEDUP_REMOVED lines=13> */
[C---:B------:R-:W-:Y:S08]  /*5f90*/  HMMA.16816.F32.BF16 R8, R160.reuse, R174, R8 ;  /* 0x000000aea008723c */ /* 0x040ff00000041808 */
[C---:B--2---:R-:W-:Y:S08]  /*5fa0*/  HMMA.16816.F32.BF16 R12, R160.reuse, R136, R12 ;  /* 0x00000088a00c723c */ /* 0x044ff0000004180c */
[C---:B------:R-:W-:Y:S08]  /*5fb0*/  HMMA.16816.F32.BF16 R16, R160.reuse, R138, R16 ;  /* 0x0000008aa010723c */ /* 0x040ff00000041810 */
[C---:B------:R-:W-:Y:S08]  /*5fc0*/  HMMA.16816.F32.BF16 R20, R160.reuse, R140, R20 ;  /* 0x0000008ca014723c */ /* 0x040ff00000041814 */
[C---:B------:R-:W-:Y:S08]  /*5fd0*/  HMMA.16816.F32.BF16 R24, R160.reuse, R142, R24 ;  /* 0x0000008ea018723c */ /* 0x040ff00000041818 */
[C---:B-----5:R-:W-:Y:S08]  /*5fe0*/  HMMA.16816.F32.BF16 R28, R160.reuse, R148, R28 ;  /* 0x00000094a01c723c */ /* 0x060ff0000004181c */
[----:B------:R-:W-:Y:S08]  /*5ff0*/  HMMA.16816.F32.BF16 R32, R160, R150, R32 ;  /* 0x00000096a020723c */ /* 0x000ff00000041820 */
[C---:B------:R-:W-:Y:S08]  /*6000*/  HMMA.16816.F32.BF16 R4, R156.reuse, R164, R4 ;  /* 0x000000a49c04723c */ /* 0x040ff00000041804 */
[C---:B------:R-:W-:Y:S08]  /*6010*/  HMMA.16816.F32.BF16 R8, R156.reuse, R166, R8 ;  /* 0x000000a69c08723c */ /* 0x040ff00000041808 */
[C---:B-1----:R-:W-:Y:S08]  /*6020*/  HMMA.16816.F32.BF16 R12, R156.reuse, R100, R12 ;  /* 0x000000649c0c723c */ /* 0x042ff0000004180c */
[C---:B------:R-:W-:Y:S01]  /*6030*/  HMMA.16816.F32.BF16 R16, R156.reuse, R102, R16 ;  /* 0x000000669c10723c */ /* 0x040fe20000041810 */
[----:B------:R-:W1:Y:S07]  /*6040*/  LDSM.16.M88.4 R100, [R182+0x4800] ;  /* 0x00480000b664783b */ /* 0x000e6e0000000200 */
[C---:B---3--:R-:W-:Y:S08]  /*6050*/  HMMA.16816.F32.BF16 R20, R156.reuse, R144, R20 ;  /* 0x000000909c14723c */ /* 0x048ff00000041814 */
[C---:B------:R-:W-:Y:S08]  /*6060*/  HMMA.16816.F32.BF16 R24, R156.reuse, R146, R24 ;  /* 0x000000929c18723c */ /* 0x040ff00000041818 */
[C---:B------:R-:W-:Y:S08]  /*6070*/  HMMA.16816.F32.BF16 R28, R156.reuse, R152, R28 ;  /* 0x000000989c1c723c */ /* 0x040ff0000004181c */
[----:B------:R-:W-:Y:S08]  /*6080*/  HMMA.16816.F32.BF16 R32, R156, R154, R32 ;  /* 0x0000009a9c20723c */ /* 0x000ff00000041820 */
[C---:B----4-:R-:W-:Y:S08]  /*6090*/  HMMA.16816.F32.BF16 R4, R168.reuse, R176, R4 ;  /* 0x000000b0a804723c */ /* 0x050ff00000041804 */
[C---:B------:R-:W-:Y:S08]  /*60a0*/  HMMA.16816.F32.BF16 R8, R168.reuse, R178, R8 ;  /* 0x000000b2a808723c */ /* 0x040ff00000041808 */
[C---:B-1----:R-:W-:Y:S08]  /*60b0*/  HMMA.16816.F32.BF16 R12, R168.reuse, R100, R12 ;  /* 0x00000064a80c723c */ /* 0x042ff0000004180c */
[C---:B------:R-:W-:Y:S04]  /*60c0*/  HMMA.16816.F32.BF16 R16, R168.reuse, R102, R16 ;  /* 0x00000066a810723c */ /* 0x040fe80000041810 */
[----:B------:R-:W-:Y:S03]  /*60d0*/  FMUL.FTZ R2, R4, c[0x0][0x320] ;  /* 0x0000c80004027a20 */ /* 0x000fe60000410000 */
[----:B------:R-:W-:Y:S01]  /*60e0*/  IADD3 R102, R194, R184, RZ ;  /* 0x000000b8c2667210 */ /* 0x000fe20007ffe0ff */
[----:B------:R1:W-:Y:S01]  /*60f0*/  MUFU.TANH R143, R2 ;  /* 0x00000002008f7308 */ /* 0x0003e20000002400 */
[----:B------:R-:W-:Y:S03]  /*6100*/  FMUL.FTZ R11, R11, c[0x0][0x320] ;  /* 0x0000c8000b0b7a20 */ /* 0x000fe60000410000 */
[----:B------:R-:W-:Y:S06]  /*6110*/  IADD3 R103, R191, R102, RZ ;  /* 0x00000066bf677210 */ /* 0x000fec0007ffe0ff */
        /* <DEDUP_REMOVED lines=12> */
[----:B---3--:R-:W-:Y:S04]  /*61e0*/  FMUL.FTZ R2, R9, c[0x0][0x320] ;  /* 0x0000c80009027a20 */ /* 0x008fe80000410000 */
[----:B------:R1:W-:Y:S04]  /*61f0*/  MUFU.TANH R136, R2 ;  /* 0x0000000200887308 */ /* 0x0003e80000002400 */
[----:B-1----:R-:W-:Y:S02]  /*6200*/  FMUL.FTZ R2, R10, c[0x0][0x320] ;  /* 0x0000c8000a027a20 */ /* 0x002fe40000410000 */
[----:B------:R-:W1:Y:S01]  /*6210*/  LDSM.16.M88.4 R8, [R182+0x5800] ;  /* 0x00580000b608783b */ /* 0x000e620000000200 */
[----:B------:R-:W-:Y:S04]  /*6220*/  DEPBAR.LE SB0, 0x2 ;  /* 0x000080800000791a */ /* 0x000fe80000000000 */
[----:B------:R3:W5:Y:S03]  /*6230*/  MUFU.TANH R137, R2 ;  /* 0x0000000200897308 */ /* 0x0007660000002400 */
[----:B------:R-:W-:Y:S01]  /*6240*/  BAR.SYNC.DEFER_BLOCKING 0x0 ;  /* 0x0000000000007b1d */ /* 0x000fe20000010000 */
[----:B---3--:R-:W-:Y:S02]  /*6250*/  FMUL.FTZ R2, R12, c[0x0][0x320] ;  /* 0x0000c8000c027a20 */ /* 0x008fe40000410000 */
[----:B------:R-:W-:Y:S04]  /*6260*/  FMUL.FTZ R12, R16, c[0x0][0x320] ;  /* 0x0000c800100c7a20 */ /* 0x000fe80000410000 */
[----:B------:R3:W-:Y:S01]  /*6270*/  MUFU.TANH R145, R2 ;  /* 0x0000000200917308 */ /* 0x0007e20000002400 */
[C---:B-1----:R-:W-:Y:S09]  /*6280*/  HMMA.16816.F32.BF16 R28, R168.reuse, R8, R28 ;  /* 0x00000008a81c723c */ /* 0x042ff2000004181c */
[----:B------:R-:W-:Y:S01]  /*6290*/  MUFU.TANH R146, R12 ;  /* 0x0000000c00927308 */ /* 0x000fe20000002400 */
[----:B------:R-:W-:Y:S03]  /*62a0*/  HMMA.16816.F32.BF16 R32, R168, R10, R32 ;  /* 0x0000000aa820723c */ /* 0x000fe60000041820 */
[----:B---3--:R-:W-:Y:S06]  /*62b0*/  FMUL.FTZ R2, R13, c[0x0][0x320] ;  /* 0x0000c8000d027a20 */ /* 0x008fec0000410000 */
[----:B------:R1:W-:Y:S05]  /*62c0*/  MUFU.TANH R147, R2 ;  /* 0x0000000200937308 */ /* 0x0003ea0000002400 */
[----:B------:R-:W-:Y:S05]  /*62d0*/  FMUL.FTZ R4, R31, c[0x0][0x320] ;  /* 0x0000c8001f047a20 */ /* 0x000fea0000410000 */
[----:B------:R2:W-:Y:S05]  /*62e0*/  MUFU.TANH R210, R4 ;  /* 0x0000000400d27308 */ /* 0x0005ea0000002400 */
[----:B------:R-:W-:Y:S05]  /*62f0*/  FMUL.FTZ R5, R32, c[0x0][0x320] ;  /* 0x0000c80020057a20 */ /* 0x000fea0000410000 */
        /* <DEDUP_REMOVED lines=13> */
[----:B------:R2:W-:Y:S01]  /*63d0*/  MUFU.TANH R207, R5 ;  /* 0x0000000500cf7308 */ /* 0x0005e20000002400 */
[----:B-1----:R-:W-:Y:S01]  /*63e0*/  FMUL.FTZ R2, R17, c[0x0][0x320] ;  /* 0x0000c80011027a20 */ /* 0x002fe20000410000 */
[----:B---3--:R-:W-:Y:S08]  /*63f0*/  FMNMX.FTZ R4, R151, R4, !PT ;  /* 0x0000000497047209 */ /* 0x008ff00007810000 */
[----:B------:R1:W-:Y:S01]  /*6400*/  MUFU.TANH R148, R2 ;  /* 0x0000000200947308 */ /* 0x0003e20000002400 */
[----:B--2---:R-:W-:Y:S09]  /*6410*/  FMUL.FTZ R5, R35, c[0x0][0x320] ;  /* 0x0000c80023057a20 */ /* 0x004ff20000410000 */
[----:B------:R-:W-:Y:S01]  /*6420*/  MUFU.TANH R209, R5 ;  /* 0x0000000500d17308 */ /* 0x000fe20000002400 */
[----:B-1----:R-:W-:Y:S09]  /*6430*/  FMUL.FTZ R2, R18, c[0x0][0x320] ;  /* 0x0000c80012027a20 */ /* 0x002ff20000410000 */
        /* <DEDUP_REMOVED lines=29> */
[----:B-1----:R-:W-:Y:S02]  /*6610*/  FMUL.FTZ R2, R30, c[0x0][0x320] ;  /* 0x0000c8001e027a20 */ /* 0x002fe40000410000 */
[----:B------:R-:W-:Y:S06]  /*6620*/  LDSM.16.MT88.4 R28, [R102] ;  /* 0x00000000661c783b */ /* 0x000fec0000004200 */
[----:B------:R1:W2:Y:S02]  /*6630*/  MUFU.TANH R208, R2 ;  /* 0x0000000200d07308 */ /* 0x0002a40000002400 */
[----:B-1----:R-:W-:Y:S02]  /*6640*/  FMNMX.FTZ R2, R143, R0, !PT ;  /* 0x000000008f027209 */ /* 0x002fe40007810000 */
[----:B--2---:R-:W-:Y:S02]  /*6650*/  FMNMX.FTZ R4, R208, R4, !PT ;  /* 0x00000004d0047209 */ /* 0x004fe40007810000 */
[----:B------:R-:W-:Y:S02]  /*6660*/  FMNMX.FTZ R2, R141, R2, !PT ;  /* 0x000000028d027209 */ /* 0x000fe40007810000 */
[----:B------:R-:W-:Y:S02]  /*6670*/  FMNMX.FTZ R4, R210, R4, !PT ;  /* 0x00000004d2047209 */ /* 0x000fe40007810000 */
[----:B------:R-:W-:Y:S02]  /*6680*/  FMNMX.FTZ R2, R139, R2, !PT ;  /* 0x000000028b027209 */ /* 0x000fe40007810000 */
[----:B------:R-:W-:Y:S02]  /*6690*/  FMNMX.FTZ R4, R207, R4, !PT ;  /* 0x00000004cf047209 */ /* 0x000fe40007810000 */
[----:B------:R-:W-:Y:S02]  /*66a0*/  FMNMX.FTZ R2, R136, R2, !PT ;  /* 0x0000000288027209 */ /* 0x000fe40007810000 */
[----:B------:R-:W-:Y:S02]  /*66b0*/  FMNMX.FTZ R4, R209, R4, !PT ;  /* 0x00000004d1047209 */ /* 0x000fe40007810000 */
[----:B------:R-:W-:Y:S03]  /*66c0*/  FMNMX.FTZ R2, R145, R2, !PT ;  /* 0x0000000291027209 */ /* 0x000fe60007810000 */
[----:B------:R-:W1:Y:S01]  /*66d0*/  SHFL.BFLY PT, R5, R4, 0x2, 0x1f ;  /* 0x0c401f0004057f89 */ /* 0x000e6200000e0000 */
[----:B------:R-:W-:Y:S04]  /*66e0*/  FMNMX.FTZ R2, R147, R2, !PT ;  /* 0x0000000293027209 */ /* 0x000fe80007810000 */
[----:B------:R-:W-:Y:S04]  /*66f0*/  FMNMX.FTZ R2, R146, R2, !PT ;  /* 0x0000000292027209 */ /* 0x000fe80007810000 */
[----:B------:R-:W-:Y:S04]  /*6700*/  FMNMX.FTZ R2, R148, R2, !PT ;  /* 0x0000000294027209 */ /* 0x000fe80007810000 */
[----:B------:R-:W-:Y:S04]  /*6710*/  FMNMX.FTZ R2, R153, R2, !PT ;  /* 0x0000000299027209 */ /* 0x000fe80007810000 */
[----:B------:R-:W-:Y:S04]  /*6720*/  FMNMX.FTZ R2, R155, R2, !PT ;  /* 0x000000029b027209 */ /* 0x000fe80007810000 */
[----:B------:R-:W-:Y:S02]  /*6730*/  FMNMX.FTZ R2, R154, R2, !PT ;  /* 0x000000029a027209 */ /* 0x000fe40007810000 */
[----:B-1----:R-:W-:Y:S02]  /*6740*/  FMNMX.FTZ R4, R4, R5, !PT ;  /* 0x0000000504047209 */ /* 0x002fe40007810000 */
[----:B------:R-:W-:Y:S03]  /*6750*/  FMNMX.FTZ R2, R157, R2, !PT ;  /* 0x000000029d027209 */ /* 0x000fe60007810000 */
[----:B------:R-:W1:Y:S01]  /*6760*/  SHFL.BFLY PT, R5, R4, 0x1, 0x1f ;  /* 0x0c201f0004057f89 */ /* 0x000e6200000e0000 */
[----:B------:R-:W-:Y:S04]  /*6770*/  FMNMX.FTZ R2, R162, R2, !PT ;  /* 0x00000002a2027209 */ /* 0x000fe80007810000 */
[----:B------:R-:W-:Y:S04]  /*6780*/  FMNMX.FTZ R2, R163, R2, !PT ;  /* 0x00000002a3027209 */ /* 0x000fe80007810000 */
[----:B------:R-:W-:Y:S04]  /*6790*/  FMNMX.FTZ R2, R205, R2, !PT ;  /* 0x00000002cd027209 */ /* 0x000fe80007810000 */
[----:B------:R-:W-:Y:S05]  /*67a0*/  FMNMX.FTZ R2, R204, R2, !PT ;  /* 0x00000002cc027209 */ /* 0x000fea0007810000 */
[----:B------:R-:W2:Y:S01]  /*67b0*/  SHFL.BFLY PT, R6, R2, 0x2, 0x1f ;  /* 0x0c401f0002067f89 */ /* 0x000ea200000e0000 */
[----:B-1----:R-:W-:Y:S02]  /*67c0*/  FMNMX.FTZ R100, R4, R5, !PT ;  /* 0x0000000504647209 */ /* 0x002fe40007810000 */
[----:B--2---:R-:W-:Y:S05]  /*67d0*/  FMNMX.FTZ R2, R2, R6, !PT ;  /* 0x0000000602027209 */ /* 0x004fea0007810000 */
[----:B------:R-:W1:Y:S02]  /*67e0*/  SHFL.BFLY PT, R6, R2, 0x1, 0x1f ;  /* 0x0c201f0002067f89 */ /* 0x000e6400000e0000 */
[----:B-1----:R-:W-:Y:S05]  /*67f0*/  FMNMX.FTZ R101, R2, R6, !PT ;  /* 0x0000000602657209 */ /* 0x002fea0007810000 */
[C---:B------:R-:W-:Y:S02]  /*6800*/  FADD.FTZ R0, -R101.reuse, R0 ;  /* 0x0000000065007221 */ /* 0x040fe40000010100 */
[----:B------:R-:W-:Y:S02]  /*6810*/  FMUL.FTZ R144, R101, c[0x0][0x2d0] ;  /* 0x0000b40065907a20 */ /* 0x000fe40000410000 */
[----:B------:R-:W-:Y:S04]  /*6820*/  FMUL.FTZ R0, R0, c[0x0][0x2d0] ;  /* 0x0000b40000007a20 */ /* 0x000fe80000410000 */
[----:B------:R1:W2:Y:S02]  /*6830*/  MUFU.EX2 R2, R0 ;  /* 0x0000000000027308 */ /* 0x0002a40000000800 */
[----:B-1----:R-:W-:Y:S02]  /*6840*/  FADD.FTZ R0, -R100, R3 ;  /* 0x0000000364007221 */ /* 0x002fe40000010100 */
[--C-:B------:R-:W-:Y:S02]  /*6850*/  FFMA.FTZ R3, R143, c[0x0][0x2d0], -R144.reuse ;  /* 0x0000b4008f037a23 */ /* 0x100fe40000010890 */
[----:B------:R-:W-:Y:S04]  /*6860*/  FMUL.FTZ R0, R0, c[0x0][0x2d0] ;  /* 0x0000b40000007a20 */ /* 0x000fe80000410000 */
[----:B------:R1:W-:Y:S01]  /*6870*/  MUFU.EX2 R201, R3 ;  /* 0x0000000300c97308 */ /* 0x0003e20000000800 */
[C---:B--2---:R-:W-:Y:S02]  /*6880*/  FMUL.FTZ R5, R2.reuse, R105 ;  /* 0x0000006902057220 */ /* 0x044fe40000410000 */
        /* <DEDUP_REMOVED lines=13> */
[----:B------:R-:W-:Y:S02]  /*6960*/  FMUL.FTZ R141, R100, c[0x0][0x2d0] ;  /* 0x0000b400648d7a20 */ /* 0x000fe40000410000 */
[----:B------:R1:W-:Y:S01]  /*6970*/  MUFU.EX2 R200, R3 ;  /* 0x0000000300c87308 */ /* 0x0003e20000000800 */
[----:B------:R-:W-:Y:S02]  /*6980*/  FMUL.FTZ R41, R2, R41 ;  /* 0x0000002902297220 */ /* 0x000fe40000410000 */
[--C-:B------:R-:W-:Y:S02]  /*6990*/  FFMA.FTZ R4, R137, c[0x0][0x2d0], -R141.reuse ;  /* 0x0000b40089047a23 */ /* 0x100fe4000001088d */
[C---:B--2---:R-:W-:Y:S02]  /*69a0*/  FMUL.FTZ R6, R0.reuse, R106 ;  /* 0x0000006a00067220 */ /* 0x044fe40000410000 */
[C---:B------:R-:W-:Y:S02]  /*69b0*/  FMUL.FTZ R7, R0.reuse, R107 ;  /* 0x0000006b00077220 */ /* 0x040fe40000410000 */
[C---:B------:R-:W-:Y:S01]  /*69c0*/  FMUL.FTZ R10, R0.reuse, R110 ;  /* 0x0000006e000a7220 */ /* 0x040fe20000410000 */
[----:B------:R2:W-:Y:S01]  /*69d0*/  MUFU.EX2 R183, R4 ;  /* 0x0000000400b77308 */ /* 0x0005e20000000800 */
[C---:B------:R-:W-:Y:S02]  /*69e0*/  FMUL.FTZ R11, R0.reuse, R111 ;  /* 0x0000006f000b7220 */ /* 0x040fe40000410000 */
[C---:B------:R-:W-:Y:S01]  /*69f0*/  FMUL.FTZ R18, R0.reuse, R118 ;  /* 0x0000007600127220 */ /* 0x040fe20000410000 */
[----:B------:R-:W-:Y:S01]  /*6a00*/  LDSM.16.MT88.4 R108, [R103] ;  /* 0x00000000676c783b */ /* 0x000fe20000004200 */
[C---:B------:R-:W-:Y:S02]  /*6a10*/  FMUL.FTZ R19, R0.reuse, R119 ;  /* 0x0000007700137220 */ /* 0x040fe40000410000 */
[C---:B------:R-:W-:Y:S02]  /*6a20*/  FMUL.FTZ R26, R0.reuse, R126 ;  /* 0x0000007e001a7220 */ /* 0x040fe40000410000 */
[C---:B------:R-:W-:Y:S02]  /*6a30*/  FMUL.FTZ R27, R0.reuse, R127 ;  /* 0x0000007f001b7220 */ /* 0x040fe40000410000 */
[C---:B------:R-:W-:Y:S01]  /*6a40*/  FMUL.FTZ R34, R0.reuse, R134 ;  /* 0x0000008600227220 */ /* 0x040fe20000410000 */
[----:B------:R-:W-:Y:S01]  /*6a50*/  LDSM.16.MT88.4 R124, [R103+0x800] ;  /* 0x00080000677c783b */ /* 0x000fe20000004200 */
[C---:B------:R-:W-:Y:S02]  /*6a60*/  FMUL.FTZ R35, R0.reuse, R135 ;  /* 0x0000008700237220 */ /* 0x040fe40000410000 */
[--C-:B-1----:R-:W-:Y:S02]  /*6a70*/  FFMA.FTZ R3, R139, c[0x0][0x2d0], -R144.reuse ;  /* 0x0000b4008b037a23 */ /* 0x102fe40000010890 */
[C---:B------:R-:W-:Y:S02]  /*6a80*/  FMUL.FTZ R38, R0.reuse, R38 ;  /* 0x0000002600267220 */ /* 0x040fe40000410000 */
[----:B------:R1:W-:Y:S01]  /*6a90*/  MUFU.EX2 R202, R3 ;  /* 0x0000000300ca7308 */ /* 0x0003e20000000800 */
[C---:B------:R-:W-:Y:S02]  /*6aa0*/  FMUL.FTZ R39, R0.reuse, R39 ;  /* 0x0000002700277220 */ /* 0x040fe40000410000 */
[----:B------:R-:W-:Y:S02]  /*6ab0*/  FMUL.FTZ R42, R0, R42 ;  /* 0x0000002a002a7220 */ /* 0x000fe40000410000 */
[--C-:B--2---:R-:W-:Y:S02]  /*6ac0*/  FFMA.FTZ R4, R138, c[0x0][0x2d0], -R141.reuse ;  /* 0x0000b4008a047a23 */ /* 0x104fe4000001088d */
[----:B------:R-:W-:Y:S02]  /*6ad0*/  FMUL.FTZ R43, R0, R43 ;  /* 0x0000002b002b7220 */ /* 0x000fe40000410000 */
[C---:B------:R-:W-:Y:S01]  /*6ae0*/  FMUL.FTZ R44, R2.reuse, R44 ;  /* 0x0000002c022c7220 */ /* 0x040fe20000410000 */
[----:B------:R-:W2:Y:S01]  /*6af0*/  MUFU.EX2 R199, R4 ;  /* 0x0000000400c77308 */ /* 0x000ea20000000800 */
[----:B------:R-:W-:Y:S02]  /*6b00*/  FMUL.FTZ R45, R2, R45 ;  /* 0x0000002d022d7220 */ /* 0x000fe40000410000 */
[C---:B------:R-:W-:Y:S02]  /*6b10*/  FMUL.FTZ R46, R0.reuse, R46 ;  /* 0x0000002e002e7220 */ /* 0x040fe40000410000 */
[----:B------:R-:W-:Y:S02]  /*6b20*/  FMUL.FTZ R47, R0, R47 ;  /* 0x0000002f002f7220 */ /* 0x000fe40000410000 */
[C---:B------:R-:W-:Y:S02]  /*6b30*/  FMUL.FTZ R48, R2.reuse, R48 ;  /* 0x0000003002307220 */ /* 0x040fe40000410000 */
[----:B------:R-:W-:Y:S02]  /*6b40*/  FMUL.FTZ R49, R2, R49 ;  /* 0x0000003102317220 */ /* 0x000fe40000410000 */
[C---:B------:R-:W-:Y:S02]  /*6b50*/  FMUL.FTZ R50, R0.reuse, R50 ;  /* 0x0000003200327220 */ /* 0x040fe40000410000 */
[----:B------:R-:W-:Y:S02]  /*6b60*/  FMUL.FTZ R51, R0, R51 ;  /* 0x0000003300337220 */ /* 0x000fe40000410000 */
[----:B-1----:R-:W-:Y:S02]  /*6b70*/  FFMA.FTZ R3, R136, c[0x0][0x2d0], -R144 ;  /* 0x0000b40088037a23 */ /* 0x002fe40000010890 */
[C---:B------:R-:W-:Y:S01]  /*6b80*/  FMUL.FTZ R52, R2.reuse, R52 ;  /* 0x0000003402347220 */ /* 0x040fe20000410000 */
[----:B------:R-:W-:Y:S01]  /*6b90*/  LDSM.16.MT88.4 R136, [R102+0x2800] ;  /* 0x002800006688783b */ /* 0x000fe20000004200 */
[----:B------:R1:W3:Y:S01]  /*6ba0*/  MUFU.EX2 R203, R3 ;  /* 0x0000000300cb7308 */ /* 0x0002e20000000800 */
[----:B------:R-:W-:Y:S02]  /*6bb0*/  FMUL.FTZ R53, R2, R53 ;  /* 0x0000003502357220 */ /* 0x000fe40000410000 */
[----:B------:R-:W-:Y:S01]  /*6bc0*/  FMUL.FTZ R54, R0, R54 ;  /* 0x0000003600367220 */ /* 0x000fe20000410000 */
[----:B--2---:R-:W-:Y:S01]  /*6bd0*/  F2FP.BF16.PACK_AB R107, R199, R183 ;  /* 0x000000b7c76b723e */ /* 0x004fe200000010ff */
[----:B------:R-:W-:Y:S01]  /*6be0*/  FMUL.FTZ R4, R2, R104 ;  /* 0x0000006802047220 */ /* 0x000fe20000410000 */
        /* <DEDUP_REMOVED lines=8> */
[----:B------:R-:W-:Y:S02]  /*6c70*/  FMUL.FTZ R62, R0, R62 ;  /* 0x0000003e003e7220 */ /* 0x000fe40000410000 */
[--C-:B-1----:R-:W-:Y:S01]  /*6c80*/  FFMA.FTZ R3, R142, c[0x0][0x2d0], -R141.reuse ;  /* 0x0000b4008e037a23 */ /* 0x102fe2000001088d */
[----:B---3--:R-:W-:Y:S01]  /*6c90*/  F2FP.BF16.PACK_AB R106, R203, R202 ;  /* 0x000000cacb6a723e */ /* 0x008fe200000010ff */
[----:B------:R-:W-:Y:S02]  /*6ca0*/  FMUL.FTZ R63, R0, R63 ;  /* 0x0000003f003f7220 */ /* 0x000fe40000410000 */
[----:B------:R1:W-:Y:S01]  /*6cb0*/  MUFU.EX2 R182, R3 ;  /* 0x0000000300b67308 */ /* 0x0003e20000000800 */
        /* <DEDUP_REMOVED lines=12> */
[--C-:B-1----:R-:W-:Y:S02]  /*6d80*/  FFMA.FTZ R3, R140, c[0x0][0x2d0], -R141.reuse ;  /* 0x0000b4008c037a23 */ /* 0x102fe4000001088d */
[C---:B------:R-:W-:Y:S02]  /*6d90*/  FMUL.FTZ R76, R2.reuse, R76 ;  /* 0x0000004c024c7220 */ /* 0x040fe40000410000 */
[----:B------:R1:W2:Y:S01]  /*6da0*/  MUFU.EX2 R181, R3 ;  /* 0x0000000300b57308 */ /* 0x0002a20000000800 */
        /* <DEDUP_REMOVED lines=11> */
[C---:B------:R-:W-:Y:S01]  /*6e60*/  FMUL.FTZ R88, R2.reuse, R88 ;  /* 0x0000005802587220 */ /* 0x040fe20000410000 */
[----:B-1----:R-:W-:Y:S01]  /*6e70*/  IADD3 R3, R193, R184, RZ ;  /* 0x000000b8c1037210 */ /* 0x002fe20007ffe0ff */
[----:B------:R-:W-:Y:S01]  /*6e80*/  FMUL.FTZ R89, R2, R89 ;  /* 0x0000005902597220 */ /* 0x000fe20000410000 */
[----:B--2---:R-:W-:Y:S01]  /*6e90*/  F2FP.BF16.PACK_AB R105, R181, R182 ;  /* 0x000000b6b569723e */ /* 0x004fe200000010ff */
[C---:B------:R-:W-:Y:S01]  /*6ea0*/  FMUL.FTZ R90, R0.reuse, R90 ;  /* 0x0000005a005a7220 */ /* 0x040fe20000410000 */
[----:B------:R-:W-:Y:S01]  /*6eb0*/  IADD3 R156, R191, R3, RZ ;  /* 0x00000003bf9c7210 */ /* 0x000fe20007ffe0ff */
[----:B------:R-:W1:Y:S01]  /*6ec0*/  LDSM.16.MT88.4 R12, [R3] ;  /* 0x00000000030c783b */ /* 0x000e620000004200 */
[----:B------:R-:W-:Y:S02]  /*6ed0*/  FMUL.FTZ R91, R0, R91 ;  /* 0x0000005b005b7220 */ /* 0x000fe40000410000 */
[C---:B------:R-:W-:Y:S02]  /*6ee0*/  FMUL.FTZ R92, R2.reuse, R92 ;  /* 0x0000005c025c7220 */ /* 0x040fe40000410000 */
[----:B------:R-:W-:Y:S02]  /*6ef0*/  FMUL.FTZ R93, R2, R93 ;  /* 0x0000005d025d7220 */ /* 0x000fe40000410000 */
[C---:B------:R-:W-:Y:S01]  /*6f00*/  FMUL.FTZ R94, R0.reuse, R94 ;  /* 0x0000005e005e7220 */ /* 0x040fe20000410000 */
[----:B------:R-:W2:Y:S01]  /*6f10*/  LDSM.16.MT88.4 R20, [R156] ;  /* 0x000000009c14783b */ /* 0x000ea20000004200 */
[----:B------:R-:W-:Y:S02]  /*6f20*/  FMUL.FTZ R95, R0, R95 ;  /* 0x0000005f005f7220 */ /* 0x000fe40000410000 */
[C---:B------:R-:W-:Y:S02]  /*6f30*/  FMUL.FTZ R96, R2.reuse, R96 ;  /* 0x0000006002607220 */ /* 0x040fe40000410000 */
[----:B------:R-:W-:Y:S02]  /*6f40*/  FMUL.FTZ R97, R2, R97 ;  /* 0x0000006102617220 */ /* 0x000fe40000410000 */
[C---:B------:R-:W-:Y:S01]  /*6f50*/  FMUL.FTZ R98, R0.reuse, R98 ;  /* 0x0000006200627220 */ /* 0x040fe20000410000 */
[----:B------:R-:W-:Y:S01]  /*6f60*/  LDSM.16.MT88.4 R116, [R156+0x2000] ;  /* 0x002000009c74783b */ /* 0x000fe20000004200 */
[----:B------:R-:W-:Y:S07]  /*6f70*/  FMUL.FTZ R99, R0, R99 ;  /* 0x0000006300637220 */ /* 0x000fee0000410000 */
[----:B------:R-:W-:Y:S01]  /*6f80*/  LDSM.16.MT88.4 R132, [R156+0x2800] ;  /* 0x002800009c84783b */ /* 0x000fe20000004200 */
[C---:B-1----:R-:W-:Y:S07]  /*6f90*/  HMMA.16816.F32.BF16 R4, R104.reuse, R12, R4 ;  /* 0x0000000c6804723c */ /* 0x042fee0000041804 */
[C---:B------:R-:W-:Y:S01]  /*6fa0*/  FMUL.FTZ R12, R2.reuse, R112 ;  /* 0x00000070020c7220 */ /* 0x040fe20000410000 */
[C---:B------:R-:W-:Y:S04]  /*6fb0*/  HMMA.16816.F32.BF16 R8, R104.reuse, R14, R8 ;  /* 0x0000000e6808723c */ /* 0x040fe80000041808 */
[----:B------:R-:W-:Y:S03]  /*6fc0*/  FMUL.FTZ R13, R2, R113 ;  /* 0x00000071020d7220 */ /* 0x000fe60000410000 */
[C---:B------:R-:W-:Y:S02]  /*6fd0*/  FMUL.FTZ R14, R0.reuse, R114 ;  /* 0x00000072000e7220 */ /* 0x040fe40000410000 */
[----:B------:R-:W-:Y:S02]  /*6fe0*/  FMUL.FTZ R15, R0, R115 ;  /* 0x00000073000f7220 */ /* 0x000fe40000410000 */
[----:B------:R-:W1:Y:S05]  /*6ff0*/  LDSM.16.MT88.4 R112, [R3+0x2000] ;  /* 0x002000000370783b */ /* 0x000e6a0000004200 */
[C---:B--2---:R-:W-:Y:S07]  /*7000*/  HMMA.16816.F32.BF16 R12, R104.reuse, R20, R12 ;  /* 0x00000014680c723c */ /* 0x044fee000004180c */
[C---:B------:R-:W-:Y:S01]  /*7010*/  FMUL.FTZ R21, R2.reuse, R121 ;  /* 0x0000007902157220 */ /* 0x040fe20000410000 */
[C---:B------:R-:W-:Y:S04]  /*7020*/  HMMA.16816.F32.BF16 R16, R104.reuse, R22, R16 ;  /* 0x000000166810723c */ /* 0x040fe80000041810 */
[----:B------:R-:W-:Y:S02]  /*7030*/  FMUL.FTZ R20, R2, R120 ;  /* 0x0000007802147220 */ /* 0x000fe40000410000 */
[----:B------:R-:W-:Y:S02]  /*7040*/  FFMA.FTZ R120, R152, c[0x0][0x2d0], -R141 ;  /* 0x0000b40098787a23 */ /* 0x000fe4000001088d */
[C---:B------:R-:W-:Y:S02]  /*7050*/  FMUL.FTZ R22, R0.reuse, R122 ;  /* 0x0000007a00167220 */ /* 0x040fe40000410000 */
[----:B------:R2:W-:Y:S02]  /*7060*/  MUFU.EX2 R173, R120 ;  /* 0x0000007800ad7308 */ /* 0x0005e40000000800 */
[----:B------:R-:W-:Y:S07]  /*7070*/  FMUL.FTZ R23, R0, R123 ;  /* 0x0000007b00177220 */ /* 0x000fee0000410000 */
[C---:B------:R-:W-:Y:S07]  /*7080*/  HMMA.16816.F32.BF16 R20, R104.reuse, R28, R20 ;  /* 0x0000001c6814723c */ /* 0x040fee0000041814 */
[C---:B------:R-:W-:Y:S01]  /*7090*/  FMUL.FTZ R28, R2.reuse, R128 ;  /* 0x00000080021c7220 */ /* 0x040fe20000410000 */
[C---:B------:R-:W-:Y:S04]  /*70a0*/  HMMA.16816.F32.BF16 R24, R104.reuse, R30, R24 ;  /* 0x0000001e6818723c */ /* 0x040fe80000041818 */
[C---:B------:R-:W-:Y:S02]  /*70b0*/  FMUL.FTZ R29, R2.reuse, R129 ;  /* 0x00000081021d7220 */ /* 0x040fe40000410000 */
[----:B------:R-:W-:Y:S01]  /*70c0*/  FFMA.FTZ R2, R2, R213, R201 ;  /* 0x000000d502027223 */ /* 0x000fe200000100c9 */
[----:B--2---:R-:W-:Y:S01]  /*70d0*/  LDSM.16.MT88.4 R120, [R102+0x800] ;  /* 0x000800006678783b */ /* 0x004fe20000004200 */
[C---:B------:R-:W-:Y:S04]  /*70e0*/  FMUL.FTZ R30, R0.reuse, R130 ;  /* 0x00000082001e7220 */ /* 0x040fe80000410000 */
[C---:B------:R-:W-:Y:S02]  /*70f0*/  FMUL.FTZ R31, R0.reuse, R131 ;  /* 0x00000083001f7220 */ /* 0x040fe40000410000 */
[----:B------:R-:W-:Y:S01]  /*7100*/  FFMA.FTZ R0, R0, R214, R182 ;  /* 0x000000d600007223 */ /* 0x000fe200000100b6 */
[----:B------:R-:W-:Y:S01]  /*7110*/  LDSM.16.MT88.4 R128, [R3+0x2800] ;  /* 0x002800000380783b */ /* 0x000fe20000004200 */
[----:B------:R-:W-:Y:S03]  /*7120*/  FADD.FTZ R2, R200, R2 ;  /* 0x00000002c8027221 */ /* 0x000fe60000010000 */
[C---:B------:R-:W-:Y:S03]  /*7130*/  HMMA.16816.F32.BF16 R28, R104.reuse, R108, R28 ;  /* 0x0000006c681c723c */ /* 0x040fe6000004181c */
[----:B------:R-:W-:Y:S05]  /*7140*/  FADD.FTZ R2, R202, R2 ;  /* 0x00000002ca027221 */ /* 0x000fea0000010000 */
        /* <DEDUP_REMOVED lines=8> */
[C---:B--2---:R-:W-:Y:S07]  /*71d0*/  HMMA.16816.F32.BF16 R52, R104.reuse, R108, R52 ;  /* 0x0000006c6834723c */ /* 0x044fee0000041834 */
[--C-:B------:R-:W-:Y:S01]  /*71e0*/  FFMA.FTZ R108, R145, c[0x0][0x2d0], -R144.reuse ;  /* 0x0000b400916c7a23 */ /* 0x100fe20000010890 */
[C---:B------:R-:W-:Y:S03]  /*71f0*/  HMMA.16816.F32.BF16 R56, R104.reuse, R110, R56 ;  /* 0x0000006e6838723c */ /* 0x040fe60000041838 */
[----:B------:R2:W-:Y:S05]  /*7200*/  MUFU.EX2 R180, R108 ;  /* 0x0000006c00b47308 */ /* 0x0005ea0000000800 */
[C---:B-1----:R-:W-:Y:S07]  /*7210*/  HMMA.16816.F32.BF16 R60, R104.reuse, R112, R60 ;  /* 0x00000070683c723c */ /* 0x042fee000004183c */
[--C-:B------:R-:W-:Y:S01]  /*7220*/  FFMA.FTZ R112, R147, c[0x0][0x2d0], -R144.reuse ;  /* 0x0000b40093707a23 */ /* 0x100fe20000010890 */
[C---:B------:R-:W-:Y:S03]  /*7230*/  HMMA.16816.F32.BF16 R64, R104.reuse, R114, R64 ;  /* 0x000000726840723c */ /* 0x040fe60000041840 */
[----:B------:R1:W4:Y:S05]  /*7240*/  MUFU.EX2 R178, R112 ;  /* 0x0000007000b27308 */ /* 0x00032a0000000800 */
[C---:B---3--:R-:W-:Y:S01]  /*7250*/  HMMA.16816.F32.BF16 R68, R104.reuse, R116, R68 ;  /* 0x000000746844723c */ /* 0x048fe20000041844 */
[----:B--2---:R-:W2:Y:S06]  /*7260*/  LDSM.16.MT88.4 R108, [R156+0x4000] ;  /* 0x004000009c6c783b */ /* 0x004eac0000004200 */
[--C-:B------:R-:W-:Y:S01]  /*7270*/  FFMA.FTZ R116, R148, c[0x0][0x2d0], -R144.reuse ;  /* 0x0000b40094747a23 */ /* 0x100fe20000010890 */
[C---:B------:R-:W-:Y:S03]  /*7280*/  HMMA.16816.F32.BF16 R72, R104.reuse, R118, R72 ;  /* 0x000000766848723c */ /* 0x040fe60000041848 */
[----:B------:R3:W-:Y:S01]  /*7290*/  MUFU.EX2 R177, R116 ;  /* 0x0000007400b17308 */ /* 0x0007e20000000800 */
[--C-:B-1----:R-:W-:Y:S09]  /*72a0*/  FFMA.FTZ R112, R146, c[0x0][0x2d0], -R144.reuse ;  /* 0x0000b40092707a23 */ /* 0x102ff20000010890 */
[----:B------:R1:W5:Y:S01]  /*72b0*/  MUFU.EX2 R179, R112 ;  /* 0x0000007000b37308 */ /* 0x0003620000000800 */
[--C-:B---3--:R-:W-:Y:S09]  /*72c0*/  FFMA.FTZ R116, R149, c[0x0][0x2d0], -R141.reuse ;  /* 0x0000b40095747a23 */ /* 0x108ff2000001088d */
[----:B------:R3:W-:Y:S01]  /*72d0*/  MUFU.EX2 R175, R116 ;  /* 0x0000007400af7308 */ /* 0x0007e20000000800 */
[C---:B--2---:R-:W-:Y:S01]  /*72e0*/  HMMA.16816.F32.BF16 R76, R104.reuse, R108, R76 ;  /* 0x0000006c684c723c */ /* 0x044fe2000004184c */
[----:B-1----:R-:W1:Y:S06]  /*72f0*/  LDSM.16.MT88.4 R112, [R102+0x4000] ;  /* 0x004000006670783b */ /* 0x002e6c0000004200 */
[--C-:B------:R-:W-:Y:S01]  /*7300*/  FFMA.FTZ R108, R151, c[0x0][0x2d0], -R141.reuse ;  /* 0x0000b400976c7a23 */ /* 0x100fe2000001088d */
[C---:B------:R-:W-:Y:S03]  /*7310*/  HMMA.16816.F32.BF16 R80, R104.reuse, R110, R80 ;  /* 0x0000006e6850723c */ /* 0x040fe60000041850 */
[----:B------:R2:W1:Y:S01]  /*7320*/  MUFU.EX2 R176, R108 ;  /* 0x0000006c00b07308 */ /* 0x0004620000000800 */
[----:B---3--:R-:W3:Y:S01]  /*7330*/  LDSM.16.MT88.4 R116, [R103+0x4000] ;  /* 0x004000006774783b */ /* 0x008ee20000004200 */
[--C-:B--2---:R-:W-:Y:S07]  /*7340*/  FFMA.FTZ R108, R150, c[0x0][0x2d0], -R141.reuse ;  /* 0x0000b400966c7a23 */ /* 0x104fee000001088d */
[----:B------:R-:W-:Y:S01]  /*7350*/  LDSM.16.MT88.4 R148, [R102+0x3800] ;  /* 0x003800006694783b */ /* 0x000fe20000004200 */
[----:B------:R2:W2:Y:S01]  /*7360*/  MUFU.EX2 R174, R108 ;  /* 0x0000006c00ae7308 */ /* 0x0004a20000000800 */
[C---:B-1----:R-:W-:Y:S08]  /*7370*/  HMMA.16816.F32.BF16 R84, R104.reuse, R112, R84 ;  /* 0x000000706854723c */ /* 0x042ff00000041854 */
[C---:B------:R-:W-:Y:S01]  /*7380*/  HMMA.16816.F32.BF16 R88, R104.reuse, R114, R88 ;  /* 0x000000726858723c */ /* 0x040fe20000041858 */
[----:B------:R-:W-:Y:S07]  /*7390*/  LDSM.16.MT88.4 R112, [R156+0x800] ;  /* 0x000800009c70783b */ /* 0x000fee0000004200 */
[C---:B---3--:R-:W-:Y:S01]  /*73a0*/  HMMA.16816.F32.BF16 R92, R104.reuse, R116, R92 ;  /* 0x00000074685c723c */ /* 0x048fe2000004185c */
[----:B--2---:R-:W1:Y:S07]  /*73b0*/  LDSM.16.MT88.4 R108, [R3+0x800] ;  /* 0x00080000036c783b */ /* 0x004e6e0000004200 */
[----:B------:R-:W-:Y:S01]  /*73c0*/  HMMA.16816.F32.BF16 R96, R104, R118, R96 ;  /* 0x000000766860723c */ /* 0x000fe20000041860 */
[----:B------:R-:W2:Y:S06]  /*73d0*/  LDSM.16.MT88.4 R116, [R103+0x2800] ;  /* 0x002800006774783b */ /* 0x000eac0000004200 */
[----:B----4-:R-:W-:Y:S02]  /*73e0*/  F2FP.BF16.PACK_AB R104, R178, R180 ;  /* 0x000000b4b268723e */ /* 0x010fe400000010ff */
[----:B-----5:R-:W-:Y:S03]  /*73f0*/  F2FP.BF16.PACK_AB R106, R177, R179 ;  /* 0x000000b3b16a723e */ /* 0x020fe600000010ff */
        /* <DEDUP_REMOVED lines=8> */
[C---:B------:R-:W-:Y:S07]  /*7480*/  HMMA.16816.F32.BF16 R20, R104.reuse, R120, R20 ;  /* 0x000000786814723c */ /* 0x040fee0000041814 */
[--C-:B------:R-:W-:Y:S01]  /*7490*/  FFMA.FTZ R120, R153, c[0x0][0x2d0], -R144.reuse ;  /* 0x0000b40099787a23 */ /* 0x100fe20000010890 */
[C---:B------:R-:W-:Y:S03]  /*74a0*/  HMMA.16816.F32.BF16 R24, R104.reuse, R122, R24 ;  /* 0x0000007a6818723c */ /* 0x040fe60000041818 */
[----:B------:R4:W-:Y:S05]  /*74b0*/  MUFU.EX2 R169, R120 ;  /* 0x0000007800a97308 */ /* 0x0009ea0000000800 */
[C---:B------:R-:W-:Y:S08]  /*74c0*/  HMMA.16816.F32.BF16 R28, R104.reuse, R124, R28 ;  /* 0x0000007c681c723c */ /* 0x040ff0000004181c */
[C---:B------:R-:W-:Y:S01]  /*74d0*/  HMMA.16816.F32.BF16 R32, R104.reuse, R126, R32 ;  /* 0x0000007e6820723c */ /* 0x040fe20000041820 */
[----:B------:R-:W-:Y:S07]  /*74e0*/  LDSM.16.MT88.4 R124, [R103+0x1000] ;  /* 0x00100000677c783b */ /* 0x000fee0000004200 */
[C---:B------:R-:W-:Y:S04]  /*74f0*/  HMMA.16816.F32.BF16 R36, R104.reuse, R128, R36 ;  /* 0x000000806824723c */ /* 0x040fe80000041824 */
[--C-:B----4-:R-:W-:Y:S04]  /*7500*/  FFMA.FTZ R120, R155, c[0x0][0x2d0], -R144.reuse ;  /* 0x0000b4009b787a23 */ /* 0x110fe80000010890 */
[C---:B------:R-:W-:Y:S01]  /*7510*/  HMMA.16816.F32.BF16 R40, R104.reuse, R130, R40 ;  /* 0x000000826828723c */ /* 0x040fe20000041828 */
[----:B------:R-:W-:Y:S01]  /*7520*/  LDSM.16.MT88.4 R128, [R156+0x3000] ;  /* 0x003000009c80783b */ /* 0x000fe20000004200 */
[----:B------:R4:W5:Y:S06]  /*7530*/  MUFU.EX2 R172, R120 ;  /* 0x0000007800ac7308 */ /* 0x00096c0000000800 */
[C---:B------:R-:W-:Y:S08]  /*7540*/  HMMA.16816.F32.BF16 R44, R104.reuse, R132, R44 ;  /* 0x00000084682c723c */ /* 0x040ff0000004182c */
[C---:B------:R-:W-:Y:S01]  /*7550*/  HMMA.16816.F32.BF16 R48, R104.reuse, R134, R48 ;  /* 0x000000866830723c */ /* 0x040fe20000041830 */
[----:B------:R-:W-:Y:S07]  /*7560*/  LDSM.16.MT88.4 R132, [R103+0x1800] ;  /* 0x001800006784783b */ /* 0x000fee0000004200 */
[C---:B------:R-:W-:Y:S01]  /*7570*/  HMMA.16816.F32.BF16 R52, R104.reuse, R136, R52 ;  /* 0x000000886834723c */ /* 0x040fe20000041834 */
[----:B----4-:R-:W4:Y:S07]  /*7580*/  LDSM.16.MT88.4 R120, [R102+0x4800] ;  /* 0x004800006678783b */ /* 0x010f2e0000004200 */
[C---:B------:R-:W-:Y:S08]  /*7590*/  HMMA.16816.F32.BF16 R56, R104.reuse, R138, R56 ;  /* 0x0000008a6838723c */ /* 0x040ff00000041838 */
[C---:B--2---:R-:W-:Y:S07]  /*75a0*/  HMMA.16816.F32.BF16 R60, R104.reuse, R116, R60 ;  /* 0x00000074683c723c */ /* 0x044fee000004183c */
[--C-:B------:R-:W-:Y:S01]  /*75b0*/  FFMA.FTZ R116, R154, c[0x0][0x2d0], -R144.reuse ;  /* 0x0000b4009a747a23 */ /* 0x100fe20000010890 */
[C---:B------:R-:W-:Y:S01]  /*75c0*/  HMMA.16816.F32.BF16 R64, R104.reuse, R118, R64 ;  /* 0x000000766840723c */ /* 0x040fe20000041840 */
[----:B------:R-:W-:Y:S02]  /*75d0*/  LDSM.16.MT88.4 R152, [R103+0x3800] ;  /* 0x003800006798783b */ /* 0x000fe40000004200 */
[----:B------:R2:W-:Y:S05]  /*75e0*/  MUFU.EX2 R171, R116 ;  /* 0x0000007400ab7308 */ /* 0x0005ea0000000800 */
[C---:B-1----:R-:W-:Y:S07]  /*75f0*/  HMMA.16816.F32.BF16 R68, R104.reuse, R108, R68 ;  /* 0x0000006c6844723c */ /* 0x042fee0000041844 */
[--C-:B------:R-:W-:Y:S01]  /*7600*/  FFMA.FTZ R108, R159, c[0x0][0x2d0], -R141.reuse ;  /* 0x0000b4009f6c7a23 */ /* 0x100fe2000001088d */
[C---:B------:R-:W-:Y:S03]  /*7610*/  HMMA.16816.F32.BF16 R72, R104.reuse, R110, R72 ;  /* 0x0000006e6848723c */ /* 0x040fe60000041848 */
[----:B------:R1:W-:Y:S05]  /*7620*/  MUFU.EX2 R168, R108 ;  /* 0x0000006c00a87308 */ /* 0x0003ea0000000800 */
[C---:B---3--:R-:W-:Y:S04]  /*7630*/  HMMA.16816.F32.BF16 R76, R104.reuse, R112, R76 ;  /* 0x00000070684c723c */ /* 0x048fe8000004184c */
[--C-:B--2---:R-:W-:Y:S03]  /*7640*/  FFMA.FTZ R116, R157, c[0x0][0x2d0], -R144.reuse ;  /* 0x0000b4009d747a23 */ /* 0x104fe60000010890 */
[--C-:B------:R-:W-:Y:S01]  /*7650*/  FFMA.FTZ R112, R161, c[0x0][0x2d0], -R141.reuse ;  /* 0x0000b400a1707a23 */ /* 0x100fe2000001088d */
[C---:B------:R-:W-:Y:S01]  /*7660*/  HMMA.16816.F32.BF16 R80, R104.reuse, R114, R80 ;  /* 0x000000726850723c */ /* 0x040fe20000041850 */
[----:B------:R2:W3:Y:S07]  /*7670*/  MUFU.EX2 R170, R116 ;  /* 0x0000007400aa7308 */ /* 0x0004ee0000000800 */
[C---:B----4-:R-:W-:Y:S03]  /*7680*/  HMMA.16816.F32.BF16 R84, R104.reuse, R120, R84 ;  /* 0x000000786854723c */ /* 0x050fe60000041854 */
[----:B------:R4:W-:Y:S01]  /*7690*/  MUFU.EX2 R165, R112 ;  /* 0x0000007000a57308 */ /* 0x0009e20000000800 */
[--C-:B-1----:R-:W-:Y:S04]  /*76a0*/  FFMA.FTZ R108, R160, c[0x0][0x2d0], -R141.reuse ;  /* 0x0000b400a06c7a23 */ /* 0x102fe8000001088d */
[C---:B------:R-:W-:Y:S01]  /*76b0*/  HMMA.16816.F32.BF16 R88, R104.reuse, R122, R88 ;  /* 0x0000007a6858723c */ /* 0x040fe20000041858 */
[----:B------:R-:W-:Y:S04]  /*76c0*/  LDSM.16.MT88.4 R120, [R102+0x1000] ;  /* 0x001000006678783b */ /* 0x000fe80000004200 */
[----:B------:R1:W1:Y:S04]  /*76d0*/  MUFU.EX2 R167, R108 ;  /* 0x0000006c00a77308 */ /* 0x0002680000000800 */
[----:B--2---:R-:W2:Y:S08]  /*76e0*/  LDSM.16.MT88.4 R116, [R103+0x4800] ;  /* 0x004800006774783b */ /* 0x004eb00000004200 */
[----:B----4-:R-:W-:Y:S01]  /*76f0*/  LDSM.16.MT88.4 R112, [R156+0x1000] ;  /* 0x001000009c70783b */ /* 0x010fe20000004200 */
[--C-:B-1----:R-:W-:Y:S04]  /*7700*/  FFMA.FTZ R108, R158, c[0x0][0x2d0], -R141.reuse ;  /* 0x0000b4009e6c7a23 */ /* 0x102fe8000001088d */
[----:B------:R1:W4:Y:S01]  /*7710*/  MUFU.EX2 R166, R108 ;  /* 0x0000006c00a67308 */ /* 0x0003220000000800 */
[C---:B--2---:R-:W-:Y:S08]  /*7720*/  HMMA.16816.F32.BF16 R92, R104.reuse, R116, R92 ;  /* 0x00000074685c723c */ /* 0x044ff0000004185c */
[----:B------:R-:W-:Y:S01]  /*7730*/  HMMA.16816.F32.BF16 R96, R104, R118, R96 ;  /* 0x000000766860723c */ /* 0x000fe20000041860 */
[----:B-1----:R-:W1:Y:S06]  /*7740*/  LDSM.16.MT88.4 R108, [R3+0x1000] ;  /* 0x00100000036c783b */ /* 0x002e6c0000004200 */
[----:B-----5:R-:W-:Y:S02]  /*7750*/  F2FP.BF16.PACK_AB R104, R172, R169 ;  /* 0x000000a9ac68723e */ /* 0x020fe400000010ff */
[----:B---3--:R-:W-:Y:S01]  /*7760*/  F2FP.BF16.PACK_AB R106, R170, R171 ;  /* 0x000000abaa6a723e */ /* 0x008fe200000010ff */
[----:B------:R-:W2:Y:S02]  /*7770*/  LDSM.16.MT88.4 R116, [R3+0x3000] ;  /* 0x003000000374783b */ /* 0x000ea40000004200 */
[----:B------:R-:W-:Y:S02]  /*7780*/  F2FP.BF16.PACK_AB R105, R167, R168 ;  /* 0x000000a8a769723e */ /* 0x000fe400000010ff */
[----:B----4-:R-:W-:Y:S07]  /*7790*/  F2FP.BF16.PACK_AB R107, R165, R166 ;  /* 0x000000a6a56b723e */ /* 0x010fee00000010ff */
        /* <DEDUP_REMOVED lines=9> */
[C---:B------:R-:W-:Y:S07]  /*7830*/  HMMA.16816.F32.BF16 R28, R104.reuse, R124, R28 ;  /* 0x0000007c681c723c */ /* 0x040fee000004181c */
[--C-:B------:R-:W-:Y:S01]  /*7840*/  FFMA.FTZ R124, R162, c[0x0][0x2d0], -R144.reuse ;  /* 0x0000b400a27c7a23 */ /* 0x100fe20000010890 */
[C---:B------:R-:W-:Y:S03]  /*7850*/  HMMA.16816.F32.BF16 R32, R104.reuse, R126, R32 ;  /* 0x0000007e6820723c */ /* 0x040fe60000041820 */
[----:B------:R5:W-:Y:S05]  /*7860*/  MUFU.EX2 R164, R124 ;  /* 0x0000007c00a47308 */ /* 0x000bea0000000800 */
[C---:B--2---:R-:W-:Y:S08]  /*7870*/  HMMA.16816.F32.BF16 R36, R104.reuse, R116, R36 ;  /* 0x000000746824723c */ /* 0x044ff00000041824 */
[C---:B------:R-:W-:Y:S01]  /*7880*/  HMMA.16816.F32.BF16 R40, R104.reuse, R118, R40 ;  /* 0x000000766828723c */ /* 0x040fe20000041828 */
[----:B------:R-:W2:Y:S07]  /*7890*/  LDSM.16.MT88.4 R116, [R156+0x5000] ;  /* 0x005000009c74783b */ /* 0x000eae0000004200 */
[C---:B------:R-:W-:Y:S04]  /*78a0*/  HMMA.16816.F32.BF16 R44, R104.reuse, R128, R44 ;  /* 0x00000080682c723c */ /* 0x040fe8000004182c */
[--C-:B-----5:R-:W-:Y:S03]  /*78b0*/  FFMA.FTZ R124, R205, c[0x0][0x2d0], -R144.reuse ;  /* 0x0000b400cd7c7a23 */ /* 0x120fe60000010890 */
[--C-:B------:R-:W-:Y:S01]  /*78c0*/  FFMA.FTZ R128, R209, c[0x0][0x2d0], -R141.reuse ;  /* 0x0000b400d1807a23 */ /* 0x100fe2000001088d */
[C---:B------:R-:W-:Y:S01]  /*78d0*/  HMMA.16816.F32.BF16 R48, R104.reuse, R130, R48 ;  /* 0x000000826830723c */ /* 0x040fe20000041830 */
[----:B------:R5:W-:Y:S07]  /*78e0*/  MUFU.EX2 R162, R124 ;  /* 0x0000007c00a27308 */ /* 0x000bee0000000800 */
[C---:B-1----:R-:W-:Y:S03]  /*78f0*/  HMMA.16816.F32.BF16 R52, R104.reuse, R108, R52 ;  /* 0x0000006c6834723c */ /* 0x042fe60000041834 */
[----:B------:R-:W-:Y:S04]  /*7900*/  MUFU.EX2 R157, R128 ;  /* 0x00000080009d7308 */ /* 0x000fe80000000800 */
[--C-:B------:R-:W-:Y:S01]  /*7910*/  FFMA.FTZ R108, R163, c[0x0][0x2d0], -R144.reuse ;  /* 0x0000b400a36c7a23 */ /* 0x100fe20000010890 */
[C---:B------:R-:W-:Y:S05]  /*7920*/  HMMA.16816.F32.BF16 R56, R104.reuse, R110, R56 ;  /* 0x0000006e6838723c */ /* 0x040fea0000041838 */
[----:B------:R1:W1:Y:S03]  /*7930*/  MUFU.EX2 R163, R108 ;  /* 0x0000006c00a37308 */ /* 0x0002660000000800 */
[C---:B---3--:R-:W-:Y:S01]  /*7940*/  HMMA.16816.F32.BF16 R60, R104.reuse, R112, R60 ;  /* 0x00000070683c723c */ /* 0x048fe2000004183c */
[----:B-----5:R-:W-:Y:S06]  /*7950*/  LDSM.16.MT88.4 R124, [R102+0x1800] ;  /* 0x00180000667c783b */ /* 0x020fec0000004200 */
[----:B------:R-:W-:Y:S01]  /*7960*/  FFMA.FTZ R112, R204, c[0x0][0x2d0], -R144 ;  /* 0x0000b400cc707a23 */ /* 0x000fe20000010890 */
[C---:B------:R-:W-:Y:S01]  /*7970*/  HMMA.16816.F32.BF16 R64, R104.reuse, R114, R64 ;  /* 0x000000726840723c */ /* 0x040fe20000041840 */
[----:B------:R-:W-:Y:S02]  /*7980*/  LDSM.16.MT88.4 R144, [R156+0x3800] ;  /* 0x003800009c90783b */ /* 0x000fe40000004200 */
[----:B------:R3:W5:Y:S05]  /*7990*/  MUFU.EX2 R161, R112 ;  /* 0x0000007000a17308 */ /* 0x00076a0000000800 */
[C---:B----4-:R-:W-:Y:S01]  /*79a0*/  HMMA.16816.F32.BF16 R68, R104.reuse, R120, R68 ;  /* 0x000000786844723c */ /* 0x050fe20000041844 */
[----:B-1----:R-:W1:Y:S03]  /*79b0*/  LDSM.16.MT88.4 R108, [R102+0x5000] ;  /* 0x00500000666c783b */ /* 0x002e660000004200 */
[----:B------:R-:W-:Y:S03]  /*79c0*/  F2FP.BF16.PACK_AB R136, R163, R164 ;  /* 0x000000a4a388723e */ /* 0x000fe600000010ff */
[--C-:B------:R-:W-:Y:S01]  /*79d0*/  FFMA.FTZ R120, R208, c[0x0][0x2d0], -R141.reuse ;  /* 0x0000b400d0787a23 */ /* 0x100fe2000001088d */
[C---:B------:R-:W-:Y:S03]  /*79e0*/  HMMA.16816.F32.BF16 R72, R104.reuse, R122, R72 ;  /* 0x0000007a6848723c */ /* 0x040fe60000041848 */
[----:B------:R4:W-:Y:S05]  /*79f0*/  MUFU.EX2 R160, R120 ;  /* 0x0000007800a07308 */ /* 0x0009ea0000000800 */
[C---:B--2---:R-:W-:Y:S01]  /*7a00*/  HMMA.16816.F32.BF16 R76, R104.reuse, R116, R76 ;  /* 0x00000074684c723c */ /* 0x044fe2000004184c */
[----:B---3--:R-:W2:Y:S03]  /*7a10*/  LDSM.16.MT88.4 R112, [R103+0x5000] ;  /* 0x005000006770783b */ /* 0x008ea60000004200 */
[----:B-----5:R-:W-:Y:S03]  /*7a20*/  F2FP.BF16.PACK_AB R138, R161, R162 ;  /* 0x000000a2a18a723e */ /* 0x020fe600000010ff */
[--C-:B------:R-:W-:Y:S01]  /*7a30*/  FFMA.FTZ R116, R207, c[0x0][0x2d0], -R141.reuse ;  /* 0x0000b400cf747a23 */ /* 0x100fe2000001088d */
[C---:B------:R-:W-:Y:S03]  /*7a40*/  HMMA.16816.F32.BF16 R80, R104.reuse, R118, R80 ;  /* 0x000000766850723c */ /* 0x040fe60000041850 */
[----:B------:R3:W5:Y:S01]  /*7a50*/  MUFU.EX2 R158, R116 ;  /* 0x00000074009e7308 */ /* 0x0007620000000800 */
[----:B----4-:R-:W-:Y:S02]  /*7a60*/  FFMA.FTZ R120, R210, c[0x0][0x2d0], -R141 ;  /* 0x0000b400d2787a23 */ /* 0x010fe4000001088d */
[----:B------:R-:W-:Y:S07]  /*7a70*/  LDSM.16.MT88.4 R140, [R3+0x3800] ;  /* 0x00380000038c783b */ /* 0x000fee0000004200 */
[----:B------:R4:W4:Y:S01]  /*7a80*/  MUFU.EX2 R159, R120 ;  /* 0x00000078009f7308 */ /* 0x0009220000000800 */
[C---:B-1----:R-:W-:Y:S01]  /*7a90*/  HMMA.16816.F32.BF16 R84, R104.reuse, R108, R84 ;  /* 0x0000006c6854723c */ /* 0x042fe20000041854 */
[----:B---3--:R-:W1:Y:S02]  /*7aa0*/  LDSM.16.MT88.4 R116, [R3+0x1800] ;  /* 0x001800000374783b */ /* 0x008e640000004200 */
[----:B-----5:R-:W-:Y:S05]  /*7ab0*/  F2FP.BF16.PACK_AB R139, R157, R158 ;  /* 0x0000009e9d8b723e */ /* 0x020fea00000010ff */
[C---:B------:R-:W-:Y:S08]  /*7ac0*/  HMMA.16816.F32.BF16 R88, R104.reuse, R110, R88 ;  /* 0x0000006e6858723c */ /* 0x040ff00000041858 */
[C---:B--2---:R-:W-:Y:S01]  /*7ad0*/  HMMA.16816.F32.BF16 R92, R104.reuse, R112, R92 ;  /* 0x00000070685c723c */ /* 0x044fe2000004185c */
[----:B----4-:R-:W2:Y:S03]  /*7ae0*/  LDSM.16.MT88.4 R120, [R156+0x1800] ;  /* 0x001800009c78783b */ /* 0x010ea60000004200 */
[----:B------:R-:W-:Y:S04]  /*7af0*/  F2FP.BF16.PACK_AB R137, R159, R160 ;  /* 0x000000a09f89723e */ /* 0x000fe800000010ff */
[----:B------:R-:W-:Y:S08]  /*7b00*/  HMMA.16816.F32.BF16 R96, R104, R114, R96 ;  /* 0x000000726860723c */ /* 0x000ff00000041860 */
[C---:B-1----:R-:W-:Y:S01]  /*7b10*/  HMMA.16816.F32.BF16 R104, R136.reuse, R116, R4 ;  /* 0x000000748868723c */ /* 0x042fe20000041804 */
[----:B------:R1:W3:Y:S07]  /*7b20*/  LDSM.16.MT88.4 R4, [R3+0x5800] ;  /* 0x005800000304783b */ /* 0x0002ee0000004200 */
[C---:B------:R-:W-:Y:S01]  /*7b30*/  HMMA.16816.F32.BF16 R108, R136.reuse, R118, R8 ;  /* 0x00000076886c723c */ /* 0x040fe20000041808 */
[----:B------:R-:W4:Y:S07]  /*7b40*/  LDSM.16.MT88.4 R8, [R156+0x5800] ;  /* 0x005800009c08783b */ /* 0x000f2e0000004200 */
[C---:B--2---:R-:W-:Y:S01]  /*7b50*/  HMMA.16816.F32.BF16 R112, R136.reuse, R120, R12 ;  /* 0x000000788870723c */ /* 0x044fe2000004180c */
[----:B------:R-:W2:Y:S07]  /*7b60*/  LDSM.16.MT88.4 R12, [R102+0x5800] ;  /* 0x00580000660c783b */ /* 0x000eae0000004200 */
[C---:B------:R-:W-:Y:S04]  /*7b70*/  HMMA.16816.F32.BF16 R116, R136.reuse, R122, R16 ;  /* 0x0000007a8874723c */ /* 0x040fe80000041810 */
[----:B-1----:R-:W-:Y:S04]  /*7b80*/  IADD3 R3, R197, -0x2, RZ ;  /* 0xfffffffec5037810 */ /* 0x002fe80007ffe0ff */
[C---:B------:R-:W-:Y:S03]  /*7b90*/  HMMA.16816.F32.BF16 R120, R136.reuse, R124, R20 ;  /* 0x0000007c8878723c */ /* 0x040fe60000041814 */
[----:B------:R-:W-:Y:S05]  /*7ba0*/  ISETP.GE.AND P5, PT, R3, R206, PT ;  /* 0x000000ce0300720c */ /* 0x000fea0003fa6270 */
[C---:B------:R-:W-:Y:S08]  /*7bb0*/  HMMA.16816.F32.BF16 R124, R136.reuse, R126, R24 ;  /* 0x0000007e887c723c */ /* 0x040ff00000041818 */
[C---:B------:R-:W-:Y:S03]  /*7bc0*/  HMMA.16816.F32.BF16 R128, R136.reuse, R132, R28 ;  /* 0x000000848880723c */ /* 0x040fe6000004181c */
[----:B------:R-:W-:Y:S05]  /*7bd0*/  @P5 ISETP.GE.AND P2, PT, R215, c[0x0][0x1d4], PT ;  /* 0x00007500d7005a0c */ /* 0x000fea0003f46270 */
        /* <DEDUP_REMOVED lines=9> */
[C---:B---3--:R-:W-:Y:S07]  /*7c70*/  HMMA.16816.F32.BF16 R68, R136.reuse, R4, R68 ;  /* 0x000000048844723c */ /* 0x048fee0000041844 */
[----:B------:R-:W-:Y:S01]  /*7c80*/  FADD.FTZ R4, R181, R0 ;  /* 0x00000000b5047221 */ /* 0x000fe20000010000 */
[C---:B------:R-:W-:Y:S04]  /*7c90*/  HMMA.16816.F32.BF16 R72, R136.reuse, R6, R72 ;  /* 0x000000068848723c */ /* 0x040fe80000041848 */
[----:B------:R-:W-:Y:S01]  /*7ca0*/  @P5 SHF.R.S32.HI R0, RZ, 0x1f, R3 ;  /* 0x0000001fff005819 */ /* 0x000fe20000011403 */
[----:B------:R-:W-:Y:S02]  /*7cb0*/  FADD.FTZ R16, R183, R4 ;  /* 0x00000004b7107221 */ /* 0x000fe40000010000 */
[----:B------:R-:W-:Y:S01]  /*7cc0*/  FADD.FTZ R4, R203, R2 ;  /* 0x00000002cb047221 */ /* 0x000fe20000010000 */
[C---:B----4-:R-:W-:Y:S04]  /*7cd0*/  HMMA.16816.F32.BF16 R76, R136.reuse, R8, R76 ;  /* 0x00000008884c723c */ /* 0x050fe8000004184c */
[----:B------:R-:W-:Y:S02]  /*7ce0*/  @P5 IMAD R5, R0, c[0x0][0x1e0], RZ ;  /* 0x0000780000055a24 */ /* 0x000fe400078e02ff */
[----:B------:R-:W-:Y:S02]  /*7cf0*/  FADD.FTZ R0, R199, R16 ;  /* 0x00000010c7007221 */ /* 0x000fe40000010000 */
[C---:B------:R-:W-:Y:S01]  /*7d00*/  @P5 IMAD R5, R3.reuse, c[0x0][0x1e4], R5 ;  /* 0x0000790003055a24 */ /* 0x040fe200078e0205 */
[C---:B------:R-:W-:Y:S03]  /*7d10*/  HMMA.16816.F32.BF16 R80, R136.reuse, R10, R80 ;  /* 0x0000000a8850723c */ /* 0x040fe60000041850 */
[----:B------:R-:W-:Y:S04]  /*7d20*/  @P5 IMAD.WIDE.U32 R2, R3, c[0x0][0x1e0], RZ ;  /* 0x0000780003025a25 */ /* 0x000fe800078e00ff */
[----:B------:R-:W-:Y:S01]  /*7d30*/  FADD.FTZ R16, R175, R0 ;  /* 0x00000000af107221 */ /* 0x000fe20000010000 */
[----:B------:R-:W-:Y:S01]  /*7d40*/  @P5 IADD3 R3, R3, R5, RZ ;  /* 0x0000000503035210 */ /* 0x000fe20007ffe0ff */
[----:B------:R-:W-:Y:S01]  /*7d50*/  FADD.FTZ R4, R180, R4 ;  /* 0x00000004b4047221 */ /* 0x000fe20000010000 */
[C---:B--2---:R-:W-:Y:S02]  /*7d60*/  HMMA.16816.F32.BF16 R84, R136.reuse, R12, R84 ;  /* 0x0000000c8854723c */ /* 0x044fe40000041854 */
[----:B------:R-:W-:Y:S01]  /*7d70*/  @P5 MOV R11, c[0x0][0x1e4] ;  /* 0x00007900000b5a02 */ /* 0x000fe20000000f00 */
[----:B------:R-:W-:Y:S01]  /*7d80*/  FADD.FTZ R9, R176, R16 ;  /* 0x00000010b0097221 */ /* 0x000fe20000010000 */
[----:B------:R-:W-:Y:S01]  /*7d90*/  @P5 SHF.L.U32 R0, R2, 0x6, RZ ;  /* 0x0000000602005819 */ /* 0x000fe200000006ff */
[----:B------:R-:W-:Y:S01]  /*7da0*/  FADD.FTZ R8, R178, R4 ;  /* 0x00000004b2087221 */ /* 0x000fe20000010000 */
[----:B------:R-:W-:Y:S01]  /*7db0*/  @P5 SHF.L.U64.HI R3, R2, 0x6, R3 ;  /* 0x0000000602035819 */ /* 0x000fe20000010203 */
[----:B------:R-:W1:Y:S01]  /*7dc0*/  LDSM.16.MT88.4 R4, [R103+0x5800] ;  /* 0x005800006704783b */ /* 0x000e620000004200 */
[----:B------:R-:W-:Y:S01]  /*7dd0*/  @P5 MOV R2, c[0x0][0x1e0] ;  /* 0x0000780000025a02 */ /* 0x000fe20000000f00 */
[----:B------:R-:W-:Y:S01]  /*7de0*/  FADD.FTZ R9, R174, R9 ;  /* 0x00000009ae097221 */ /* 0x000fe20000010000 */
[C---:B------:R-:W-:Y:S03]  /*7df0*/  HMMA.16816.F32.BF16 R88, R136.reuse, R14, R88 ;  /* 0x0000000e8858723c */ /* 0x040fe60000041858 */
[----:B------:R-:W-:Y:S01]  /*7e00*/  @P5 LEA R10, P0, R2, R0, 0x5 ;  /* 0x00000000020a5211 */ /* 0x000fe200078028ff */
[----:B------:R-:W-:Y:S01]  /*7e10*/  FADD.FTZ R18, R173, R9 ;  /* 0x00000009ad127221 */ /* 0x000fe20000010000 */
[-C--:B------:R-:W-:Y:S01]  /*7e20*/  @P5 IADD3 R0, P3, R0, R218.reuse, RZ ;  /* 0x000000da00005210 */ /* 0x080fe20007f7e0ff */
[----:B------:R-:W-:Y:S01]  /*7e30*/  FADD.FTZ R8, R179, R8 ;  /* 0x00000008b3087221 */ /* 0x000fe20000010000 */
[----:B------:R-:W-:Y:S02]  /*7e40*/  @P5 LEA.HI.X R16, R2, R3, R11, 0x5, P0 ;  /* 0x0000000302105211 */ /* 0x000fe400000f2c0b */
[----:B------:R-:W-:Y:S03]  /*7e50*/  IADD3 R11, R198, 0x1, RZ ;  /* 0x00000001c60b7810 */ /* 0x000fe60007ffe0ff */
[----:B------:R-:W-:Y:S01]  /*7e60*/  @P5 LEA R2, P4, R0, c[0x0][0x1c8], 0x1 ;  /* 0x0000720000025a11 */ /* 0x000fe200078808ff */
[----:B------:R-:W-:Y:S01]  /*7e70*/  FADD.FTZ R8, R177, R8 ;  /* 0x00000008b1087221 */ /* 0x000fe20000010000 */
[----:B------:R-:W-:Y:S02]  /*7e80*/  SEL R198, R11, RZ, !P6 ;  /* 0x000000ff0bc67207 */ /* 0x000fe40007000000 */
[-C--:B------:R-:W-:Y:S01]  /*7e90*/  @P5 IADD3.X R3, R3, R217.reuse, RZ, P3, !PT ;  /* 0x000000d903035210 */ /* 0x080fe20001ffe4ff */
[----:B------:R-:W-:Y:S01]  /*7ea0*/  FADD.FTZ R17, R169, R8 ;  /* 0x00000008a9117221 */ /* 0x000fe20000010000 */
[----:B------:R-:W-:Y:S02]  /*7eb0*/  @P5 IADD3 R9, P0, R10, R218, RZ ;  /* 0x000000da0a095210 */ /* 0x000fe40007f1e0ff */
[----:B------:R-:W-:Y:S01]  /*7ec0*/  @P5 LEA.HI.X R3, R0, c[0x0][0x1cc], R3, 0x1, P4 ;  /* 0x0000730000035a11 */ /* 0x000fe200020f0c03 */
[----:B------:R-:W-:Y:S01]  /*7ed0*/  @P5 IMAD R0, R198, 0x6000, R246 ;  /* 0x00006000c6005824 */ /* 0x000fe200078e02f6 */
[----:B------:R-:W-:Y:S01]  /*7ee0*/  @P5 LEA R8, P3, R9, c[0x0][0x1c8], 0x1 ;  /* 0x0000720009085a11 */ /* 0x000fe200078608ff */
[----:B------:R-:W-:Y:S01]  /*7ef0*/  FADD.FTZ R11, R172, R17 ;  /* 0x00000011ac0b7221 */ /* 0x000fe20000010000 */
[----:B------:R-:W-:Y:S02]  /*7f00*/  @P5 IADD3.X R10, R16, R217, RZ, P0, !PT ;  /* 0x000000d9100a5210 */ /* 0x000fe400007fe4ff */
[----:B------:R-:W-:Y:S01]  /*7f10*/  @!PT LDS RZ, [RZ] ;  /* 0x00000000fffff984 */ /* 0x000fe20000000800 */
[----:B------:R-:W-:Y:S01]  /*7f20*/  @!PT LDS RZ, [RZ] ;  /* 0x00000000fffff984 */ /* 0x000fe20000000800 */
[----:B------:R-:W-:Y:S01]  /*7f30*/  @!PT LDS RZ, [RZ] ;  /* 0x00000000fffff984 */ /* 0x000fe20000000800 */
[----:B------:R2:W-:Y:S01]  /*7f40*/  @P5 LDGSTS.E.BYPASS.LTC128B.128 [R0], [R2.64], !P1 ;  /* 0x0000000002005fae */ /* 0x0005e2000c901d48 */
[----:B------:R-:W-:Y:S01]  /*7f50*/  @P5 ISETP.GE.AND P0, PT, R212, c[0x0][0x1d4], PT ;  /* 0x00007500d4005a0c */ /* 0x000fe20003f06270 */
[----:B------:R-:W-:Y:S01]  /*7f60*/  FADD.FTZ R11, R171, R11 ;  /* 0x0000000bab0b7221 */ /* 0x000fe20000010000 */
[----:B------:R-:W-:Y:S01]  /*7f70*/  @P5 LEA.HI.X R9, R9, c[0x0][0x1cc], R10, 0x1, P3 ;  /* 0x0000730009095a11 */ /* 0x000fe200018f0c0a */
[----:B------:R-:W-:Y:S04]  /*7f80*/  FADD.FTZ R10, R168, R18 ;  /* 0x00000012a80a7221 */ /* 0x000fe80000010000 */
[----:B------:R2:W-:Y:S01]  /*7f90*/  @P5 LDGSTS.E.BYPASS.LTC128B.128 [R0+0x2000], [R2.64+0x80], !P2 ;  /* 0x0200008002005fae */ /* 0x0005e2000d101d48 */
[----:B------:R-:W-:Y:S01]  /*7fa0*/  FADD.FTZ R10, R167, R10 ;  /* 0x0000000aa70a7221 */ /* 0x000fe20000010000 */
[C---:B-1----:R-:W-:Y:S06]  /*7fb0*/  HMMA.16816.F32.BF16 R92, R136.reuse, R4, R92 ;  /* 0x00000004885c723c */ /* 0x042fec000004185c */
[----:B------:R2:W-:Y:S02]  /*7fc0*/  @P5 LDGSTS.E.BYPASS.LTC128B.128 [R0+0x4000], [R2.64+0x100], !P0 ;  /* 0x0400010002005fae */ /* 0x0005e4000c101d48 */
[----:B------:R-:W-:Y:S06]  /*7fd0*/  HMMA.16816.F32.BF16 R96, R136, R6, R96 ;  /* 0x000000068860723c */ /* 0x000fec0000041860 */
[----:B------:R1:W-:Y:S08]  /*7fe0*/  @P5 LDGSTS.E.BYPASS.LTC128B.128 [R0+0x1000], [R8.64], !P1 ;  /* 0x0100000008005fae */ /* 0x0003f0000c901d48 */
[----:B------:R1:W-:Y:S01]  /*7ff0*/  @P5 LDGSTS.E.BYPASS.LTC128B.128 [R0+0x3000], [R8.64+0x80], !P2 ;  /* 0x0300008008005fae */ /* 0x0003e2000d101d48 */
[----:B------:R-:W-:Y:S07]  /*8000*/  ISETP.GE.AND P2, PT, R185, 0x1, PT ;  /* 0x00000001b900780c */ /* 0x000fee0003f46270 */
[----:B------:R1:W-:Y:S01]  /*8010*/  @P5 LDGSTS.E.BYPASS.LTC128B.128 [R0+0x5000], [R8.64+0x100], !P0 ;  /* 0x0500010008005fae */ /* 0x0003e2000c101d48 */
[----:B------:R-:W-:Y:S01]  /*8020*/  ISETP.GE.AND P0, PT, R206, R197, PT ;  /* 0x000000c5ce00720c */ /* 0x000fe20003f06270 */
[----:B--2---:R-:W-:Y:S01]  /*8030*/  FADD.FTZ R3, R166, R10 ;  /* 0x0000000aa6037221 */ /* 0x004fe20000010000 */
[----:B------:R-:W-:Y:S01]  /*8040*/  MOV R197, R211 ;  /* 0x000000d300c57202 */ /* 0x000fe20000000f00 */
[----:B------:R-:W-:Y:S04]  /*8050*/  FADD.FTZ R2, R170, R11 ;  /* 0x0000000baa027221 */ /* 0x000fe80000010000 */
[----:B------:R-:W0:Y:S01]  /*8060*/  LDGDEPBAR ;  /* 0x00000000000079af */ /* 0x000e220000000000 */
[----:B------:R-:W-:Y:S04]  /*8070*/  FADD.FTZ R2, R164, R2 ;  /* 0x00000002a4027221 */ /* 0x000fe80000010000 */
[----:B------:R-:W-:Y:S02]  /*8080*/  FADD.FTZ R2, R163, R2 ;  /* 0x00000002a3027221 */ /* 0x000fe40000010000 */
[----:B-1----:R-:W-:Y:S02]  /*8090*/  FADD.FTZ R0, R165, R3 ;  /* 0x00000003a5007221 */ /* 0x002fe40000010000 */
[----:B------:R-:W-:Y:S02]  /*80a0*/  FADD.FTZ R3, R162, R2 ;  /* 0x00000002a2037221 */ /* 0x000fe40000010000 */
[----:B------:R-:W-:Y:S02]  /*80b0*/  FADD.FTZ R0, R160, R0 ;  /* 0x00000000a0007221 */ /* 0x000fe40000010000 */
[----:B------:R-:W-:Y:S01]  /*80c0*/  FADD.FTZ R213, R161, R3 ;  /* 0x00000003a1d57221 */ /* 0x000fe20000010000 */
[----:B------:R-:W-:Y:S01]  /*80d0*/  MOV R3, R100 ;  /* 0x0000006400037202 */ /* 0x000fe20000000f00 */
[----:B------:R-:W-:Y:S04]  /*80e0*/  FADD.FTZ R0, R159, R0 ;  /* 0x000000009f007221 */ /* 0x000fe80000010000 */
[----:B------:R-:W-:Y:S01]  /*80f0*/  FADD.FTZ R2, R158, R0 ;  /* 0x000000009e027221 */ /* 0x000fe20000010000 */
[----:B------:R-:W-:Y:S03]  /*8100*/  IADD3 R0, R185, 0x1, RZ ;  /* 0x00000001b9007810 */ /* 0x000fe60007ffe0ff */
[----:B------:R-:W-:Y:S01]  /*8110*/  FADD.FTZ R214, R157, R2 ;  /* 0x000000029dd67221 */ /* 0x000fe20000010000 */
[----:B------:R-:W-:Y:S02]  /*8120*/  SEL R185, R0, RZ, !P2 ;  /* 0x000000ff00b97207 */ /* 0x000fe40005000000 */
[----:B------:R-:W-:Y:S01]  /*8130*/  MOV R0, R101 ;  /* 0x0000006500007202 */ /* 0x000fe20000000f00 */
[----:B------:R-:W-:-:S05]  /*8140*/  @!P0 BRA `(.L_x_1259) ;  /* 0xffffd33000008947 */ /* 0x000fca000383ffff */
.L_x_1258:
[----:B------:R-:W-:Y:S02]  /*8150*/  MOV R7, 0x1f ;  /* 0x0000001f00077802 */ /* 0x000fe40000000f00 */
[----:B------:R-:W-:Y:S01]  /*8160*/  MOV R6, 0xffffffff ;  /* 0xffffffff00067802 */ /* 0x000fe20000000f00 */
[----:B------:R-:W-:Y:S05]  /*8170*/  BRA.DIV ~URZ, `(.L_x_1260) ;  /* 0x00004da27f007947 */ /* 0x000fea000b800000 */
[----:B------:R2:W3:Y:S02]  /*8180*/  SHFL.BFLY PT, R0, R213, 0x2, 0x1f ;  /* 0x0c401f00d5007f89 */ /* 0x0004e400000e0000 */
.L_x_1330:
[----:B---3--:R-:W-:Y:S01]  /*8190*/  FADD.FTZ R0, R0, R213 ;  /* 0x000000d500007221 */ /* 0x008fe20000010000 */
[----:B------:R-:W-:Y:S05]  /*81a0*/  BRA.DIV ~URZ, `(.L_x_1261) ;  /* 0x00004dd27f007947 */ /* 0x000fea000b800000 */
[----:B-1----:R-:W1:Y:S04]  /*81b0*/  SHFL.BFLY PT, R2, R214, 0x2, 0x1f ;  /* 0x0c401f00d6027f89 */ /* 0x002e6800000e0000 */
[----:B------:R-:W3:Y:S01]  /*81c0*/  SHFL.BFLY PT, R5, R0, 0x1, 0x1f ;  /* 0x0c201f0000057f89 */ /* 0x000ee200000e0000 */
[----:B-1----:R-:W-:-:S02]  /*81d0*/  FADD.FTZ R4, R2, R214 ;  /* 0x000000d602047221 */ /* 0x002fc40000010000 */
[----:B---3--:R-:W-:-:S03]  /*81e0*/  FADD.FTZ R0, R0, R5 ;  /* 0x0000000500007221 */ /* 0x008fc60000010000 */
[----:B------:R1:W3:Y:S04]  /*81f0*/  SHFL.BFLY PT, R3, R4, 0x1, 0x1f ;  /* 0x0c201f0004037f89 */ /* 0x0002e800000e0000 */
.L_x_1331:
[----:B------:R-:W-:Y:S01]  /*8200*/  FSETP.NE.FTZ.AND P1, PT, R0, RZ, PT ;  /* 0x000000ff0000720b */ /* 0x000fe20003f35000 */
[----:B---3--:R-:W-:Y:S01]  /*8210*/  FADD.FTZ R3, R3, R4 ;  /* 0x0000000403037221 */ /* 0x008fe20000010000 */
[----:B------:R-:W-:Y:S02]  /*8220*/  MOV R2, RZ ;  /* 0x000000ff00027202 */ /* 0x000fe40000000f00 */
[----:B------:R-:W-:Y:S02]  /*8230*/  MOV R20, 0xff800000 ;  /* 0xff80000000147802 */ /* 0x000fe40000000f00 */
[----:B------:R-:W-:Y:S02]  /*8240*/  FSETP.NE.FTZ.AND P0, PT, R3, RZ, PT ;  /* 0x000000ff0300720b */ /* 0x000fe40003f15000 */
[----:B------:R-:W-:-:S05]  /*8250*/  MOV R15, 0xff800000 ;  /* 0xff800000000f7802 */ /* 0x000fca0000000f00 */
[----:B------:R-:W3:Y:S01]  /*8260*/  @P1 MUFU.RCP R2, R0 ;  /* 0x0000000000021308 */ /* 0x000ee20000001000 */
[----:B-1----:R-:W-:-:S05]  /*8270*/  @P1 MOV R4, 0x3f317218 ;  /* 0x3f31721800041802 */ /* 0x002fca0000000f00 */
[----:B------:R-:W-:Y:S02]  /*8280*/  @P1 FMUL.FTZ R4, R4, c[0x0][0x2d0] ;  /* 0x0000b40004041a20 */ /* 0x000fe40000410000 */
[----:B------:R1:W4:Y:S01]  /*8290*/  @P1 MUFU.LG2 R5, R0 ;  /* 0x0000000000051308 */ /* 0x0003220000000c00 */
[C---:B---3--:R-:W-:Y:S02]  /*82a0*/  FMUL.FTZ R144, R2.reuse, R104 ;  /* 0x0000006802907220 */ /* 0x048fe40000410000 */
        /* <DEDUP_REMOVED lines=106> */
.L_x_1239:
[----:B------:R-:W-:Y:S01]  /*8950*/  LOP3.LUT P0, RZ, R196, 0xff, RZ, 0xc0, !PT ;  /* 0x000000ffc4ff7812 */ /* 0x000fe2000780c0ff */
[----:B------:R-:W-:-:S12]  /*8960*/  BSSY B0, `(.L_x_1262) ;  /* 0x000000f000007945 */ /* 0x000fd80003800000 */
[----:B------:R-:W-:Y:S05]  /*8970*/  @P0 BRA `(.L_x_1263) ;  /* 0x000000d000000947 */ /* 0x000fea0003800000 */
[----:B------:R-:W3:Y:S01]  /*8980*/  S2R R4, SR_LANEID ;  /* 0x0000000000047919 */ /* 0x000ee20000000000 */
[----:B------:R-:W-:Y:S01]  /*8990*/  VOTEU.ANY UR4, UPT, PT ;  /* 0x0000000000047886 */ /* 0x000fe200038e0100 */
[----:B------:R-:W-:Y:S01]  /*89a0*/  IMAD.MOV.U32 R5, RZ, RZ, c[0x0][0x564] ;  /* 0x00015900ff057624 */ /* 0x000fe200078e00ff */
[----:B------:R-:W3:Y:S08]  /*89b0*/  FLO.U32 R3, UR4 ;  /* 0x0000000400037d00 */ /* 0x000ef000080e0000 */
[----:B------:R-:W4:Y:S01]  /*89c0*/  POPC R2, UR4 ;  /* 0x0000000400027d09 */ /* 0x000f220008000000 */
[----:B---3--:R-:W-:Y:S01]  /*89d0*/  ISETP.EQ.U32.AND P0, PT, R3, R4, PT ;  /* 0x000000040300720c */ /* 0x008fe20003f02070 */
[----:B------:R-:W-:-:S12]  /*89e0*/  IMAD.MOV.U32 R4, RZ, RZ, c[0x0][0x560] ;  /* 0x00015800ff047624 */ /* 0x000fd800078e00ff */
[----:B----4-:R3:W4:Y:S04]  /*89f0*/  @P0 ATOMG.E.ADD.STRONG.GPU PT, R2, [R4.64], R2 ;  /* 0x00000002040209a8 */ /* 0x01072800081ee1c8 */
[----:B---3--:R-:W3:Y:S04]  /*8a00*/  S2R R4, SR_LTMASK ;  /* 0x0000000000047919 */ /* 0x008ee80000003900 */
[----:B----4-:R3:W4:Y:S02]  /*8a10*/  SHFL.IDX PT, R3, R2, R3, 0x1f ;  /* 0x00001f0302037589 */ /* 0x01072400000e0000 */
[----:B---3--:R-:W-:-:S06]  /*8a20*/  LOP3.LUT R2, R4, UR4, RZ, 0xc0, !PT ;  /* 0x0000000404027c12 */ /* 0x008fcc000f8ec0ff */
[----:B------:R-:W4:Y:S02]  /*8a30*/  POPC R2, R2 ;  /* 0x0000000200027309 */ /* 0x000f240000000000 */
[----:B----4-:R-:W-:-:S06]  /*8a40*/  IADD3 R228, R3, c[0x0][0xc], R2 ;  /* 0x0000030003e47a10 */ /* 0x010fcc0007ffe002 */
.L_x_1263:
[----:B------:R-:W-:Y:S05]  /*8a50*/  BSYNC B0 ;  /* 0x0000000000007941 */ /* 0x000fea0003800000 */
.L_x_1262:
[----:B------:R-:W-:Y:S01]  /*8a60*/  PRMT R0, R0, 0x9910, RZ ;  /* 0x0000991000007816 */ /* 0x000fe200000000ff */
[----:B------:R-:W-:Y:S01]  /*8a70*/  BSSY B1, `(.L_x_1264) ;  /* 0x0000327000017945 */ /* 0x000fe20003800000 */
[----:B------:R-:W-:Y:S02]  /*8a80*/  IMAD.MOV.U32 R86, RZ, RZ, R228 ;  /* 0x000000ffff567224 */ /* 0x000fe400078e00e4 */
[----:B------:R-:W-:-:S13]  /*8a90*/  ISETP.NE.AND P0, PT, R0, RZ, PT ;  /* 0x000000ff0000720c */ /* 0x000fda0003f05270 */
[----:B------:R-:W-:Y:S05]  /*8aa0*/  @!P0 BRA `(.L_x_1265) ;  /* 0x0000267000008947 */ /* 0x000fea0003800000 */
[----:B------:R-:W3:Y:S04]  /*8ab0*/  LDL R12, [R1+0x4] ;  /* 0x00000400010c7983 */ /* 0x000ee80000100800 */
[----:B------:R-:W4:Y:S04]  /*8ac0*/  LDL R11, [R1+0x8] ;  /* 0x00000800010b7983 */ /* 0x000f280000100800 */
[----:B--2---:R-:W2:Y:S04]  /*8ad0*/  LDL R10, [R1+0x10] ;  /* 0x00001000010a7983 */ /* 0x004ea80000100800 */
[----:B------:R-:W2:Y:S04]  /*8ae0*/  LDL R9, [R1+0xc] ;  /* 0x00000c0001097983 */ /* 0x000ea80000100800 */
[----:B------:R-:W2:Y:S04]  /*8af0*/  LDL R8, [R1+0x20] ;  /* 0x0000200001087983 */ /* 0x000ea80000100800 */
[----:B------:R-:W2:Y:S04]  /*8b00*/  LDL R6, [R1+0x18] ;  /* 0x0000180001067983 */ /* 0x000ea80000100800 */
[----:B------:R-:W2:Y:S04]  /*8b10*/  LDL R5, [R1+0x1c] ;  /* 0x00001c0001057983 */ /* 0x000ea80000100800 */
[----:B------:R-:W2:Y:S01]  /*8b20*/  LDL R7, [R1+0x14] ;  /* 0x0000140001077983 */ /* 0x000ea20000100800 */
[----:B------:R-:W-:Y:S01]  /*8b30*/  WARPSYNC 0xffffffff ;  /* 0xffffffff00007948 */ /* 0x000fe20003800000 */
[----:B------:R-:W-:Y:S01]  /*8b40*/  F2FP.BF16.PACK_AB R0, R145, R144 ;  /* 0x000000909100723e */ /* 0x000fe200000010ff */
[----:B-1----:R-:W-:Y:S01]  /*8b50*/  IMAD.MOV.U32 R14, RZ, RZ, c[0x0][0x388] ;  /* 0x0000e200ff0e7624 */ /* 0x002fe200078e00ff */
[----:B------:R-:W-:Y:S01]  /*8b60*/  BAR.SYNC.DEFER_BLOCKING 0x1, 0x100 ;  /* 0x0044000000007b1d */ /* 0x000fe20000010000 */
[----:B------:R-:W-:-:S02]  /*8b70*/  F2FP.BF16.PACK_AB R2, R159, R158 ;  /* 0x0000009e9f02723e */ /* 0x000fc400000010ff */
[----:B------:R-:W-:Y:S02]  /*8b80*/  F2FP.BF16.PACK_AB R3, R103, R102 ;  /* 0x000000666703723e */ /* 0x000fe400000010ff */
[----:B------:R-:W-:Y:S02]  /*8b90*/  F2FP.BF16.PACK_AB R4, R135, R134 ;  /* 0x000000868704723e */ /* 0x000fe400000010ff */
[----:B------:R-:W-:Y:S02]  /*8ba0*/  ISETP.NE.U32.AND P1, PT, RZ, c[0x0][0x500], PT ;  /* 0x00014000ff007a0c */ /* 0x000fe40003f25070 */
[----:B------:R-:W-:Y:S02]  /*8bb0*/  ISETP.NE.U32.AND P2, PT, RZ, c[0x0][0x508], PT ;  /* 0x00014200ff007a0c */ /* 0x000fe40003f45070 */
[----:B------:R-:W-:Y:S02]  /*8bc0*/  ISETP.NE.AND.EX P1, PT, RZ, c[0x0][0x504], PT, P1 ;  /* 0x00014100ff007a0c */ /* 0x000fe40003f25310 */
[----:B------:R-:W-:Y:S01]  /*8bd0*/  ISETP.NE.AND.EX P2, PT, RZ, c[0x0][0x50c], PT, P2 ;  /* 0x00014300ff007a0c */ /* 0x000fe20003f45320 */
[----:B---3--:R1:W-:Y:S04]  /*8be0*/  STS [R12], R0 ;  /* 0x000000000c007388 */ /* 0x0083e80000000800 */
[----:B------:R3:W-:Y:S04]  /*8bf0*/  STS [R12+0x400], R2 ;  /* 0x000400020c007388 */ /* 0x0007e80000000800 */
[----:B----4-:R4:W-:Y:S01]  /*8c00*/  STS [R11], R3 ;  /* 0x000000030b007388 */ /* 0x0109e20000000800 */
[----:B-1----:R-:W-:-:S02]  /*8c10*/  F2FP.BF16.PACK_AB R0, R153, R152 ;  /* 0x000000989900723e */ /* 0x002fc400000010ff */
[----:B---3--:R-:W-:-:S03]  /*8c20*/  F2FP.BF16.PACK_AB R2, R105, R104 ;  /* 0x000000686902723e */ /* 0x008fc600000010ff */
[----:B------:R1:W-:Y:S01]  /*8c30*/  STS [R11+0x400], R0 ;  /* 0x000400000b007388 */ /* 0x0003e20000000800 */
[----:B----4-:R-:W-:-:S03]  /*8c40*/  F2FP.BF16.PACK_AB R3, R151, R150 ;  /* 0x000000969703723e */ /* 0x010fc600000010ff */
[----:B--2---:R2:W-:Y:S04]  /*8c50*/  STS [R10], R2 ;  /* 0x000000020a007388 */ /* 0x0045e80000000800 */
        /* <DEDUP_REMOVED lines=72> */
[----:B-1----:R-:W-:-:S05]  /*90e0*/  F2FP.BF16.PACK_AB R0, R89, R88 ;  /* 0x000000585900723e */ /* 0x002fca00000010ff */
[----:B------:R1:W-:Y:S01]  /*90f0*/  STS [R6+0x8000], R0 ;  /* 0x0080000006007388 */ /* 0x0003e20000000800 */
[----:B--2---:R-:W-:Y:S01]  /*9100*/  IMAD.MOV.U32 R4, RZ, RZ, 0x4 ;  /* 0x00000004ff047424 */ /* 0x004fe200078e00ff */
[----:B---3--:R-:W-:Y:S02]  /*9110*/  F2FP.BF16.PACK_AB R3, R71, R70 ;  /* 0x000000464703723e */ /* 0x008fe400000010ff */
[----:B----4-:R-:W-:-:S03]  /*9120*/  F2FP.BF16.PACK_AB R2, R81, R80 ;  /* 0x000000505102723e */ /* 0x010fc600000010ff */
[----:B------:R2:W-:Y:S04]  /*9130*/  STS [R6+0x8400], R3 ;  /* 0x0084000306007388 */ /* 0x0005e80000000800 */
[----:B------:R3:W-:Y:S01]  /*9140*/  STS [R5+0x8000], R2 ;  /* 0x0080000205007388 */ /* 0x0007e20000000800 */
[----:B-1----:R-:W-:-:S05]  /*9150*/  F2FP.BF16.PACK_AB R0, R59, R58 ;  /* 0x0000003a3b00723e */ /* 0x002fca00000010ff */
[----:B------:R1:W-:Y:S01]  /*9160*/  STS [R5+0x8400], R0 ;  /* 0x0084000005007388 */ /* 0x0003e20000000800 */
[----:B--2---:R-:W-:Y:S02]  /*9170*/  F2FP.BF16.PACK_AB R3, R57, R56 ;  /* 0x000000383903723e */ /* 0x004fe400000010ff */
[----:B------:R-:W-:Y:S02]  /*9180*/  F2FP.BF16.PACK_AB R6, R55, R54 ;  /* 0x000000363706723e */ /* 0x000fe400000010ff */
[----:B---3--:R-:W-:Y:S01]  /*9190*/  @P2 LEA R2, P0, R223, c[0x0][0x508], 0x2 ;  /* 0x00014200df022a11 */ /* 0x008fe200078010ff */
[----:B------:R2:W-:Y:S04]  /*91a0*/  STS [R7+0x8000], R3 ;  /* 0x0080000307007388 */ /* 0x0005e80000000800 */
[----:B------:R3:W-:Y:S01]  /*91b0*/  STS [R7+0x8400], R6 ;  /* 0x0084000607007388 */ /* 0x0007e20000000800 */
[----:B-1----:R-:W-:-:S02]  /*91c0*/  IMAD.MOV.U32 R0, RZ, RZ, RZ ;  /* 0x000000ffff007224 */ /* 0x002fc400078e00ff */
[C---:B------:R-:W-:Y:S01]  /*91d0*/  IMAD.WIDE R4, R223.reuse, R4, c[0x0][0x500] ;  /* 0x00014000df047625 */ /* 0x040fe200078e0204 */
[----:B------:R-:W-:Y:S01]  /*91e0*/  BAR.SYNC.DEFER_BLOCKING 0x1, 0x100 ;  /* 0x0044000000007b1d */ /* 0x000fe20000010000 */
[----:B--2---:R-:W-:-:S05]  /*91f0*/  @P2 LEA.HI.X R3, R223, c[0x0][0x50c], R248, 0x2, P0 ;  /* 0x00014300df032a11 */ /* 0x004fca00000f14f8 */
[----:B------:R3:W5:Y:S01]  /*9200*/  @P1 LDG.E R0, [R4.64] ;  /* 0x0000000804001981 */ /* 0x000762000c1e1900 */
[----:B------:R-:W-:-:S03]  /*9210*/  ISETP.NE.AND P0, PT, R252, RZ, PT ;  /* 0x000000fffc00720c */ /* 0x000fc60003f05270 */
[----:B------:R1:W5:Y:S02]  /*9220*/  @P2 LDG.E R14, [R2.64] ;  /* 0x00000008020e2981 */ /* 0x000364000c1e1900 */
[----:B-1----:R-:W-:Y:S01]  /*9230*/  SEL R3, R252, c[0x0][0x3d4], P0 ;  /* 0x0000f500fc037a07 */ /* 0x002fe20000000000 */
[----:B------:R-:W-:Y:S05]  /*9240*/  @P2 BRA `(.L_x_1266) ;  /* 0x0000004000002947 */ /* 0x000fea0003800000 */
[----:B---3--:R-:W-:Y:S05]  /*9250*/  @!P1 BRA `(.L_x_1266) ;  /* 0x0000003000009947 */ /* 0x008fea0003800000 */
[----:B------:R1:W2:Y:S04]  /*9260*/  LDG.E R2, [R4.64] ;  /* 0x0000000804027981 */ /* 0x0002a8000c1e1900 */
[----:B-1----:R-:W2:Y:S02]  /*9270*/  LDG.E R4, [R4.64+0x4] ;  /* 0x0000040804047981 */ /* 0x002ea4000c1e1900 */
[----:B--2--5:R-:W-:Y:S02]  /*9280*/  IADD3 R14, -R2, R4, RZ ;  /* 0x00000004020e7210 */ /* 0x024fe40007ffe1ff */
.L_x_1266:
[----:B---3--:R-:W2:Y:S04]  /*9290*/  LDL R6, [R1+0x30] ;  /* 0x0000300001067983 */ /* 0x008ea80000100800 */
[----:B------:R-:W3:Y:S01]  /*92a0*/  LDL R21, [R1] ;  /* 0x0000000001157983 */ /* 0x000ee20000100800 */
        /* <DEDUP_REMOVED lines=13> */
[----:B------:R1:W2:Y:S02]  /*9380*/  LDC.64 R18, c[0x0][R9+0x160] ;  /* 0x0000580009127b82 */ /* 0x0002a40000000a00 */
[----:B-1----:R-:W-:-:S04]  /*9390*/  IMAD R2, R5, R8, RZ ;  /* 0x0000000805027224 */ /* 0x002fc800078e02ff */
[C---:B------:R-:W-:Y:S02]  /*93a0*/  IMAD R11, R4.reuse, R3, R2 ;  /* 0x00000003040b7224 */ /* 0x040fe400078e0202 */
[----:B------:R-:W-:-:S04]  /*93b0*/  IMAD.WIDE.U32 R4, R4, R8, RZ ;  /* 0x0000000804047225 */ /* 0x000fc800078e00ff */
[-C--:B------:R-:W-:Y:S02]  /*93c0*/  IMAD R9, R13, R227.reuse, RZ ;  /* 0x000000e30d097224 */ /* 0x080fe400078e02ff */
[----:B--2---:R-:W-:Y:S02]  /*93d0*/  IMAD R10, R229, 0x80, R6 ;  /* 0x00000080e50a7824 */ /* 0x004fe400078e0206 */
[----:B------:R-:W-:-:S04]  /*93e0*/  IMAD.WIDE.U32 R6, R12, R227, RZ ;  /* 0x000000e30c067225 */ /* 0x000fc800078e00ff */
[----:B------:R-:W-:-:S04]  /*93f0*/  @P2 IMAD.HI.U32 R3, R10, c[0x0][0x4ec], RZ ;  /* 0x00013b000a032a27 */ /* 0x000fc800078e00ff */
[----:B------:R-:W-:Y:S01]  /*9400*/  IMAD.MOV.U32 R2, RZ, RZ, R10 ;  /* 0x000000ffff027224 */ /* 0x000fe200078e000a */
[----:B------:R-:W-:Y:S02]  /*9410*/  @P2 SHF.R.U32.HI R2, RZ, c[0x0][0x4f0], R3 ;  /* 0x00013c00ff022a19 */ /* 0x000fe40000011603 */
[----:B---3--:R-:W-:Y:S02]  /*9420*/  SEL R3, R21, RZ, P3 ;  /* 0x000000ff15037207 */ /* 0x008fe40001800000 */
[--C-:B-----5:R-:W-:Y:S01]  /*9430*/  IADD3 R13, P1, P0, R4, R6, R0.reuse ;  /* 0x00000006040d7210 */ /* 0x120fe2000783e000 */
[----:B------:R-:W-:Y:S01]  /*9440*/  IMAD.IADD R6, R7, 0x1, R9 ;  /* 0x0000000107067824 */ /* 0x000fe200078e0209 */
[----:B------:R-:W-:Y:S01]  /*9450*/  SHF.R.S32.HI R9, RZ, 0x1f, R0 ;  /* 0x0000001fff097819 */ /* 0x000fe20000011400 */
[----:B------:R-:W-:Y:S02]  /*9460*/  IMAD.IADD R12, R5, 0x1, R11 ;  /* 0x00000001050c7824 */ /* 0x000fe400078e020b */
[----:B------:R-:W-:-:S02]  /*9470*/  IMAD.MOV R7, RZ, RZ, -R2 ;  /* 0x000000ffff077224 */ /* 0x000fc400078e0a02 */
        /* <DEDUP_REMOVED lines=25> */
[----:B------:R-:W-:Y:S04]  /*9610*/  SHFL.IDX PT, R4, R4, 0x1, 0x1c1f ;  /* 0x003c1f0004047f89 */ /* 0x000fe800000e0000 */
[----:B------:R4:W2:Y:S01]  /*9620*/  SHFL.IDX PT, R5, R2, 0x1, 0x1c1f ;  /* 0x003c1f0002057f89 */ /* 0x0008a200000e0000 */
[----:B------:R-:W-:Y:S01]  /*9630*/  IMAD R11, R14, c[0x0][0x4e8], RZ ;  /* 0x00013a000e0b7a24 */ /* 0x000fe200078e02ff */
[----:B------:R-:W-:Y:S01]  /*9640*/  LOP3.LUT P0, RZ, R21, 0x3, RZ, 0xc0, !PT ;  /* 0x0000000315ff7812 */ /* 0x000fe2000780c0ff */
[----:B----4-:R-:W-:-:S05]  /*9650*/  IMAD R2, R229, 0x80, R22 ;  /* 0x00000080e5027824 */ /* 0x010fca00078e0216 */
[C---:B------:R-:W-:Y:S02]  /*9660*/  IADD3 R3, R2.reuse, 0x8, RZ ;  /* 0x0000000802037810 */ /* 0x040fe40007ffe0ff */
[-C--:B------:R-:W-:Y:S02]  /*9670*/  ISETP.GE.OR P1, PT, R2, R11.reuse, P0 ;  /* 0x0000000b0200720c */ /* 0x080fe40000726670 */
[----:B------:R-:W-:-:S11]  /*9680*/  ISETP.GE.OR P0, PT, R3, R11, P0 ;  /* 0x0000000b0300720c */ /* 0x000fd60000706670 */
[----:B-1----:R1:W-:Y:S01]  /*9690*/  @!P1 ST.E [R6.64], R20 ;  /* 0x0000001406009985 */ /* 0x0023e2000c101908 */
[----:B------:R-:W-:-:S03]  /*96a0*/  ISETP.GE.AND P1, PT, R2, R11, PT ;  /* 0x0000000b0200720c */ /* 0x000fc60003f26270 */
[----:B--2---:R1:W-:Y:S01]  /*96b0*/  @!P0 ST.E [R4.64], R15 ;  /* 0x0000000f04008985 */ /* 0x0043e2000c101908 */
[----:B------:R-:W-:Y:S01]  /*96c0*/  ISETP.GE.AND P0, PT, R3, R11, PT ;  /* 0x0000000b0300720c */ /* 0x000fe20003f06270 */
[----:B------:R-:W-:Y:S05]  /*96d0*/  @P3 BRA `(.L_x_1267) ;  /* 0x000007c000003947 */ /* 0x000fea0003800000 */
[----:B------:R-:W-:Y:S01]  /*96e0*/  IMAD R9, R9, c[0x0][0x3a0], RZ ;  /* 0x0000e80009097a24 */ /* 0x000fe200078e02ff */
[-C--:B-1----:R-:W-:Y:S01]  /*96f0*/  LEA R4, R195, R251.reuse, 0x5 ;  /* 0x000000fbc3047211 */ /* 0x082fe200078e28ff */
[C---:B------:R-:W-:Y:S01]  /*9700*/  IMAD.WIDE.U32 R2, R0.reuse, c[0x0][0x3a0], RZ ;  /* 0x0000e80000027a25 */ /* 0x040fe200078e00ff */
[----:B------:R-:W-:Y:S01]  /*9710*/  SHF.R.S32.HI R5, RZ, 0x1f, R8 ;  /* 0x0000001fff057819 */ /* 0x000fe20000011408 */
[----:B------:R1:W2:Y:S01]  /*9720*/  LDS.128 R24, [R216+0x80] ;  /* 0x00008000d8187984 */ /* 0x0002a20000000c00 */
[C---:B------:R-:W-:Y:S01]  /*9730*/  LEA R4, R229.reuse, R4, 0x7 ;  /* 0x00000004e5047211 */ /* 0x040fe200078e38ff */
[----:B------:R-:W-:Y:S01]  /*9740*/  IMAD R0, R0, c[0x0][0x3a4], R9 ;  /* 0x0000e90000007a24 */ /* 0x000fe200078e0209 */
[----:B------:R-:W-:Y:S01]  /*9750*/  LEA R10, R229, R251, 0x7 ;  /* 0x000000fbe50a7211 */ /* 0x000fe200078e38ff */
[----:B------:R1:W3:Y:S01]  /*9760*/  LDS.128 R36, [R216+0x1080] ;  /* 0x00108000d8247984 */ /* 0x0002e20000000c00 */
[----:B------:R-:W-:-:S02]  /*9770*/  IMAD R5, R5, c[0x0][0x3f0], RZ ;  /* 0x0000fc0005057a24 */ /* 0x000fc400078e02ff */
[----:B------:R-:W-:Y:S01]  /*9780*/  IADD3 R3, R3, R0, RZ ;  /* 0x0000000003037210 */ /* 0x000fe20007ffe0ff */
[----:B------:R-:W-:Y:S01]  /*9790*/  @P2 IMAD.HI.U32 R6, R4, c[0x0][0x4ec], RZ ;  /* 0x00013b0004062a27 */ /* 0x000fe200078e00ff */
[----:B------:R1:W4:Y:S01]  /*97a0*/  LDS.128 R48, [R216+0x2080] ;  /* 0x00208000d8307984 */ /* 0x0003220000000c00 */
[----:B------:R-:W-:Y:S02]  /*97b0*/  MOV R0, R4 ;  /* 0x0000000400007202 */ /* 0x000fe40000000f00 */
[C---:B------:R-:W-:Y:S01]  /*97c0*/  IMAD.WIDE.U32 R2, R227.reuse, c[0x0][0x3e8], R2 ;  /* 0x0000fa00e3027a25 */ /* 0x040fe200078e0002 */
[----:B------:R1:W1:Y:S01]  /*97d0*/  LDS.128 R56, [R216+0x3080] ;  /* 0x00308000d8387984 */ /* 0x0002620000000c00 */
[----:B------:R-:W-:Y:S02]  /*97e0*/  @P2 SHF.R.U32.HI R0, RZ, c[0x0][0x4f0], R6 ;  /* 0x00013c00ff002a19 */ /* 0x000fe40000011606 */
[----:B------:R-:W-:Y:S01]  /*97f0*/  IMAD R3, R227, c[0x0][0x3ec], R3 ;  /* 0x0000fb00e3037a24 */ /* 0x000fe200078e0203 */
[----:B------:R1:W1:Y:S01]  /*9800*/  LDS.128 R20, [R216+0x4080] ;  /* 0x00408000d8147984 */ /* 0x0002620000000c00 */
[C---:B------:R-:W-:Y:S01]  /*9810*/  IMAD R7, R8.reuse, c[0x0][0x3f4], R5 ;  /* 0x0000fd0008077a24 */ /* 0x040fe200078e0205 */
[----:B------:R-:W-:Y:S01]  /*9820*/  SHF.R.S32.HI R6, RZ, 0x1f, R0 ;  /* 0x0000001fff067819 */ /* 0x000fe20000011400 */
[----:B------:R-:W-:Y:S01]  /*9830*/  IMAD.WIDE.U32 R2, R8, c[0x0][0x3f0], R2 ;  /* 0x0000fc0008027a25 */ /* 0x000fe200078e0002 */
[----:B------:R1:W1:Y:S01]  /*9840*/  LDS.128 R32, [R216+0x5080] ;  /* 0x00508000d8207984 */ /* 0x0002620000000c00 */
[----:B------:R-:W-:-:S02]  /*9850*/  IADD3 R5, -R0, RZ, RZ ;  /* 0x000000ff00057210 */ /* 0x000fc40007ffe1ff */
[----:B------:R-:W-:Y:S01]  /*9860*/  IMAD R6, R6, c[0x0][0x3e0], RZ ;  /* 0x0000f80006067a24 */ /* 0x000fe200078e02ff */
[----:B------:R1:W1:Y:S01]  /*9870*/  LDS.128 R44, [R216+0x6080] ;  /* 0x00608000d82c7984 */ /* 0x0002620000000c00 */
[----:B------:R-:W-:Y:S01]  /*9880*/  IADD3 R3, R3, R7, RZ ;  /* 0x0000000703037210 */ /* 0x000fe20007ffe0ff */
[----:B------:R-:W-:Y:S02]  /*9890*/  IMAD R4, R5, c[0x0][0x4e8], R4 ;  /* 0x00013a0005047a24 */ /* 0x000fe400078e0204 */
[----:B------:R1:W1:Y:S01]  /*98a0*/  LDS.128 R52, [R216+0x7080] ;  /* 0x00708000d8347984 */ /* 0x0002620000000c00 */
[C---:B------:R-:W-:Y:S02]  /*98b0*/  IMAD R5, R0.reuse, c[0x0][0x3e4], R6 ;  /* 0x0000f90000057a24 */ /* 0x040fe400078e0206 */
[----:B------:R-:W-:Y:S01]  /*98c0*/  IMAD.WIDE.U32 R2, R0, c[0x0][0x3e0], R2 ;  /* 0x0000f80000027a25 */ /* 0x000fe200078e0002 */
[----:B------:R1:W1:Y:S01]  /*98d0*/  LDS.128 R16, [R216+0x8080] ;  /* 0x00808000d8107984 */ /* 0x0002620000000c00 */
[----:B------:R-:W-:-:S03]  /*98e0*/  SHF.R.S32.HI R0, RZ, 0x1f, R4 ;  /* 0x0000001fff007819 */ /* 0x000fc60000011404 */
[----:B------:R1:W1:Y:S01]  /*98f0*/  LDS.128 R28, [R216+0x9080] ;  /* 0x00908000d81c7984 */ /* 0x0002620000000c00 */
[----:B------:R-:W-:Y:S01]  /*9900*/  IADD3 R3, R3, R5, RZ ;  /* 0x0000000503037210 */ /* 0x000fe20007ffe0ff */
[----:B------:R-:W-:Y:S02]  /*9910*/  IMAD R0, R0, c[0x0][0x3d8], RZ ;  /* 0x0000f60000007a24 */ /* 0x000fe400078e02ff */
[----:B------:R1:W1:Y:S02]  /*9920*/  LDS.128 R40, [R216+0xa080] ;  /* 0x00a08000d8287984 */ /* 0x0002640000000c00 */
[C---:B------:R-:W-:Y:S02]  /*9930*/  IMAD.WIDE.U32 R2, R4.reuse, c[0x0][0x3d8], R2 ;  /* 0x0000f60004027a25 */ /* 0x040fe400078e0002 */
[----:B------:R1:W1:Y:S02]  /*9940*/  LDS.128 R60, [R216+0xb080] ;  /* 0x00b08000d83c7984 */ /* 0x0002640000000c00 */
[----:B------:R-:W-:Y:S01]  /*9950*/  IMAD R0, R4, c[0x0][0x3dc], R0 ;  /* 0x0000f70004007a24 */ /* 0x000fe200078e0200 */
[----:B------:R-:W-:-:S04]  /*9960*/  LEA R12, P0, R2, c[0x0][0x380], 0x1 ;  /* 0x0000e000020c7a11 */ /* 0x000fc800078008ff */
[----:B------:R-:W-:-:S04]  /*9970*/  IADD3 R0, R3, R0, RZ ;  /* 0x0000000003007210 */ /* 0x000fc80007ffe0ff */
[----:B------:R-:W-:Y:S01]  /*9980*/  LEA.HI.X R9, R2, c[0x0][0x384], R0, 0x1, P0 ;  /* 0x0000e10002097a11 */ /* 0x000fe200000f0c00 */
[----:B------:R-:W-:Y:S05]  /*9990*/  BRA.DIV ~URZ, `(.L_x_1268) ;  /* 0x000036e27f007947 */ /* 0x000fea000b800000 */
[----:B--234-:R2:W3:Y:S02]  /*99a0*/  SHFL.IDX PT, R8, R9, RZ, 0x181f ;  /* 0x00181fff09087589 */ /* 0x01c4e400000e0000 */
.L_x_1332:
[----:B------:R-:W-:Y:S05]  /*99b0*/  BRA.DIV ~URZ, `(.L_x_1269) ;  /* 0x000037327f007947 */ /* 0x000fea000b800000 */
[----:B------:R4:W2:Y:S02]  /*99c0*/  SHFL.IDX PT, R0, R12, RZ, 0x181f ;  /* 0x00181fff0c007589 */ /* 0x0008a400000e0000 */
.L_x_1333:
[----:B------:R-:W-:Y:S01]  /*99d0*/  ISETP.GE.AND P0, PT, R10, R11, PT ;  /* 0x0000000b0a00720c */ /* 0x000fe20003f06270 */
[----:B------:R-:W-:-:S12]  /*99e0*/  BSSY B0, `(.L_x_1270) ;  /* 0x000000e000007945 */ /* 0x000fd80003800000 */
[----:B------:R-:W-:Y:S05]  /*99f0*/  @P0 BRA `(.L_x_1271) ;  /* 0x000000c000000947 */ /* 0x000fea0003800000 */
[----:B------:R-:W-:Y:S02]  /*9a00*/  ISETP.GE.AND P5, PT, R224, c[0x0][0x3c8], PT ;  /* 0x0000f200e0007a0c */ /* 0x000fe40003fa6270 */
[----:B------:R-:W-:Y:S02]  /*9a10*/  ISETP.GE.AND P4, PT, R215, c[0x0][0x3c8], PT ;  /* 0x0000f200d7007a0c */ /* 0x000fe40003f86270 */
[----:B------:R-:W-:-:S09]  /*9a20*/  ISETP.GE.AND P3, PT, R212, c[0x0][0x3c8], PT ;  /* 0x0000f200d4007a0c */ /* 0x000fd20003f66270 */
[-C--:B--2---:R-:W-:Y:S02]  /*9a30*/  @!P5 LEA R6, P2, R224, R0.reuse, 0x1 ;  /* 0x00000000e006d211 */ /* 0x084fe400078408ff */
[CC--:B------:R-:W-:Y:S02]  /*9a40*/  @!P4 LEA R4, P1, R215.reuse, R0.reuse, 0x1 ;  /* 0x00000000d704c211 */ /* 0x0c0fe400078208ff */
[----:B------:R-:W-:Y:S02]  /*9a50*/  @!P3 LEA R2, P0, R212, R0, 0x1 ;  /* 0x00000000d402b211 */ /* 0x000fe400078008ff */
[-C--:B---3--:R-:W-:Y:S02]  /*9a60*/  @!P5 LEA.HI.X R7, R224, R8.reuse, R225, 0x1, P2 ;  /* 0x00000008e007d211 */ /* 0x088fe400010f0ce1 */
[-C--:B------:R-:W-:Y:S02]  /*9a70*/  @!P4 LEA.HI.X R5, R215, R8.reuse, R250, 0x1, P1 ;  /* 0x00000008d705c211 */ /* 0x080fe400008f0cfa */
[----:B------:R-:W-:Y:S01]  /*9a80*/  @!P3 LEA.HI.X R3, R212, R8, R249, 0x1, P0 ;  /* 0x00000008d403b211 */ /* 0x000fe200000f0cf9 */
[----:B------:R2:W-:Y:S04]  /*9a90*/  @!P5 ST.E.128 [R6.64], R24 ;  /* 0x000000180600d985 */ /* 0x0005e8000c101d08 */
[----:B-1----:R2:W-:Y:S04]  /*9aa0*/  @!P4 ST.E.128 [R4.64], R20 ;  /* 0x000000140400c985 */ /* 0x0025e8000c101d08 */
[----:B------:R2:W-:Y:S02]  /*9ab0*/  @!P3 ST.E.128 [R2.64], R16 ;  /* 0x000000100200b985 */ /* 0x0005e4000c101d08 */
.L_x_1271:
[----:B------:R-:W-:Y:S05]  /*9ac0*/  BSYNC B0 ;  /* 0x0000000000007941 */ /* 0x000fea0003800000 */
.L_x_1270:
[----:B------:R-:W-:Y:S05]  /*9ad0*/  BRA.DIV ~URZ, `(.L_x_1272) ;  /* 0x000036727f007947 */ /* 0x000fea000b800000 */
[----:B---3--:R3:W4:Y:S04]  /*9ae0*/  SHFL.IDX PT, R8, R9, 0x1, 0x181f ;  /* 0x00381f0009087f89 */ /* 0x00872800000e0000 */
[----:B--2---:R3:W2:Y:S02]  /*9af0*/  SHFL.IDX PT, R0, R12, 0x1, 0x181f ;  /* 0x00381f000c007f89 */ /* 0x0046a400000e0000 */
.L_x_1334:
[----:B------:R-:W-:Y:S01]  /*9b00*/  IADD3 R2, R10, 0x20, RZ ;  /* 0x000000200a027810 */ /* 0x000fe20007ffe0ff */
[----:B------:R-:W-:Y:S03]  /*9b10*/  BSSY B0, `(.L_x_1273) ;  /* 0x000000f000007945 */ /* 0x000fe60003800000 */
[----:B------:R-:W-:-:S13]  /*9b20*/  ISETP.GE.AND P0, PT, R2, R11, PT ;  /* 0x0000000b0200720c */ /* 0x000fda0003f06270 */
[----:B------:R-:W-:Y:S05]  /*9b30*/  @P0 BRA `(.L_x_1274) ;  /* 0x000000c000000947 */ /* 0x000fea0003800000 */
[----:B------:R-:W-:Y:S02]  /*9b40*/  ISETP.GE.AND P2, PT, R224, c[0x0][0x3c8], PT ;  /* 0x0000f200e0007a0c */ /* 0x000fe40003f46270 */
[----:B------:R-:W-:Y:S02]  /*9b50*/  ISETP.GE.AND P1, PT, R215, c[0x0][0x3c8], PT ;  /* 0x0000f200d7007a0c */ /* 0x000fe40003f26270 */
[----:B------:R-:W-:-:S09]  /*9b60*/  ISETP.GE.AND P0, PT, R212, c[0x0][0x3c8], PT ;  /* 0x0000f200d4007a0c */ /* 0x000fd20003f06270 */
[-C--:B--2---:R-:W-:Y:S02]  /*9b70*/  @!P2 LEA R6, P5, R224, R0.reuse, 0x1 ;  /* 0x00000000e006a211 */ /* 0x084fe400078a08ff */
[CC--:B------:R-:W-:Y:S02]  /*9b80*/  @!P1 LEA R4, P4, R215.reuse, R0.reuse, 0x1 ;  /* 0x00000000d7049211 */ /* 0x0c0fe400078808ff */
[----:B------:R-:W-:Y:S02]  /*9b90*/  @!P0 LEA R2, P3, R212, R0, 0x1 ;  /* 0x00000000d4028211 */ /* 0x000fe400078608ff */
[-C--:B----4-:R-:W-:Y:S02]  /*9ba0*/  @!P2 LEA.HI.X R7, R224, R8.reuse, R225, 0x1, P5 ;  /* 0x00000008e007a211 */ /* 0x090fe400028f0ce1 */
[-C--:B------:R-:W-:Y:S02]  /*9bb0*/  @!P1 LEA.HI.X R5, R215, R8.reuse, R250, 0x1, P4 ;  /* 0x00000008d7059211 */ /* 0x080fe400020f0cfa */
[----:B------:R-:W-:Y:S01]  /*9bc0*/  @!P0 LEA.HI.X R3, R212, R8, R249, 0x1, P3 ;  /* 0x00000008d4038211 */ /* 0x000fe200018f0cf9 */
[----:B------:R2:W-:Y:S04]  /*9bd0*/  @!P2 ST.E.128 [R6.64], R36 ;  /* 0x000000240600a985 */ /* 0x0005e8000c101d08 */
[----:B-1----:R2:W-:Y:S04]  /*9be0*/  @!P1 ST.E.128 [R4.64], R32 ;  /* 0x0000002004009985 */ /* 0x0025e8000c101d08 */
[----:B------:R2:W-:Y:S02]  /*9bf0*/  @!P0 ST.E.128 [R2.64], R28 ;  /* 0x0000001c02008985 */ /* 0x0005e4000c101d08 */
.L_x_1274:
[----:B------:R-:W-:Y:S05]  /*9c00*/  BSYNC B0 ;  /* 0x0000000000007941 */ /* 0x000fea0003800000 */
.L_x_1273:
[----:B------:R-:W-:Y:S05]  /*9c10*/  BRA.DIV ~URZ, `(.L_x_1275) ;  /* 0x000035f27f007947 */ /* 0x000fea000b800000 */
[----:B----4-:R4:W3:Y:S02]  /*9c20*/  SHFL.IDX PT, R8, R9, 0x2, 0x181f ;  /* 0x00581f0009087f89 */ /* 0x0108e400000e0000 */
.L_x_1335:
[----:B------:R-:W-:Y:S05]  /*9c30*/  BRA.DIV ~URZ, `(.L_x_1276) ;  /* 0x000036427f007947 */ /* 0x000fea000b800000 */
[----:B--2---:R2:W4:Y:S02]  /*9c40*/  SHFL.IDX PT, R0, R12, 0x2, 0x181f ;  /* 0x00581f000c007f89 */ /* 0x00452400000e0000 */
.L_x_1336:
        /* <DEDUP_REMOVED lines=16> */
.L_x_1278:
[----:B------:R-:W-:Y:S05]  /*9d50*/  BSYNC B0 ;  /* 0x0000000000007941 */ /* 0x000fea0003800000 */
.L_x_1277:
[----:B------:R-:W-:Y:S05]  /*9d60*/  BRA.DIV ~URZ, `(.L_x_1279) ;  /* 0x000035727f007947 */ /* 0x000fea000b800000 */
[----:B---3--:R3:W2:Y:S04]  /*9d70*/  SHFL.IDX PT, R6, R9, 0x3, 0x181f ;  /* 0x00781f0009067f89 */ /* 0x0086a800000e0000 */
[----:B----4-:R3:W4:Y:S02]  /*9d80*/  SHFL.IDX PT, R0, R12, 0x3, 0x181f ;  /* 0x00781f000c007f89 */ /* 0x01072400000e0000 */
.L_x_1337:
[----:B------:R-:W-:-:S04]  /*9d90*/  IADD3 R2, R10, 0x60, RZ ;  /* 0x000000600a027810 */ /* 0x000fc80007ffe0ff */
[----:B------:R-:W-:-:S13]  /*9da0*/  ISETP.GE.AND P0, PT, R2, R11, PT ;  /* 0x0000000b0200720c */ /* 0x000fda0003f06270 */
[----:B------:R-:W-:Y:S05]  /*9db0*/  @P0 BRA `(.L_x_1280) ;  /* 0x00001f2000000947 */ /* 0x000fea0003800000 */
[----:B------:R-:W-:Y:S02]  /*9dc0*/  ISETP.GE.AND P1, PT, R224, c[0x0][0x3c8], PT ;  /* 0x0000f200e0007a0c */ /* 0x000fe40003f26270 */
[----:B------:R-:W-:-:S11]  /*9dd0*/  ISETP.GE.AND P0, PT, R215, c[0x0][0x3c8], PT ;  /* 0x0000f200d7007a0c */ /* 0x000fd60003f06270 */
[CC--:B----4-:R-:W-:Y:S02]  /*9de0*/  @!P1 LEA R4, P3, R224.reuse, R0.reuse, 0x1 ;  /* 0x00000000e0049211 */ /* 0x0d0fe400078608ff */
[C---:B------:R-:W-:Y:S02]  /*9df0*/  @!P0 LEA R2, P2, R215.reuse, R0, 0x1 ;  /* 0x00000000d7028211 */ /* 0x040fe400078408ff */
[-C--:B--2---:R-:W-:Y:S02]  /*9e00*/  @!P1 LEA.HI.X R5, R224, R6.reuse, R225, 0x1, P3 ;  /* 0x00000006e0059211 */ /* 0x084fe400018f0ce1 */
[----:B------:R-:W-:-:S03]  /*9e10*/  @!P0 LEA.HI.X R3, R215, R6, R250, 0x1, P2 ;  /* 0x00000006d7038211 */ /* 0x000fc600010f0cfa */
[----:B-1----:R1:W-:Y:S04]  /*9e20*/  @!P1 ST.E.128 [R4.64], R56 ;  /* 0x0000003804009985 */ /* 0x0023e8000c101d08 */
[----:B------:R1:W-:Y:S01]  /*9e30*/  @!P0 ST.E.128 [R2.64], R52 ;  /* 0x0000003402008985 */ /* 0x0003e2000c101d08 */
[----:B------:R-:W-:-:S13]  /*9e40*/  ISETP.GE.AND P0, PT, R212, c[0x0][0x3c8], PT ;  /* 0x0000f200d4007a0c */ /* 0x000fda0003f06270 */
[----:B------:R-:W-:Y:S05]  /*9e50*/  @P0 BRA `(.L_x_1280) ;  /* 0x00001e8000000947 */ /* 0x000fea0003800000 */
[----:B-1----:R-:W-:-:S04]  /*9e60*/  LEA R2, P0, R212, R0, 0x1 ;  /* 0x00000000d4027211 */ /* 0x002fc800078008ff */
[----:B------:R-:W-:-:S05]  /*9e70*/  LEA.HI.X R3, R212, R6, R249, 0x1, P0 ;  /* 0x00000006d4037211 */ /* 0x000fca00000f0cf9 */
[----:B------:R1:W-:Y:S01]  /*9e80*/  ST.E.128 [R2.64], R60 ;  /* 0x0000003c02007985 */ /* 0x0003e2000c101d08 */
[----:B------:R-:W-:Y:S05]  /*9e90*/  BRA `(.L_x_1280) ;  /* 0x00001e4000007947 */ /* 0x000fea0003800000 */
.L_x_1267:
[----:B-1----:R-:W2:Y:S01]  /*9ea0*/  LDL.LU R6, [R1] ;  /* 0x0000000001067983 */ /* 0x002ea20000300800 */
        /* <DEDUP_REMOVED lines=9> */
[C---:B------:R-:W-:Y:S01]  /*9f40*/  IMAD R4, R8.reuse, c[0x0][0x444], R0 ;  /* 0x0001110008047a24 */ /* 0x040fe200078e0200 */
[----:B------:R-:W-:Y:S01]  /*9f50*/  MOV R0, R10 ;  /* 0x0000000a00007202 */ /* 0x000fe20000000f00 */
[----:B------:R-:W-:Y:S01]  /*9f60*/  IMAD.WIDE.U32 R2, R8, c[0x0][0x440], R2 ;  /* 0x0001100008027a25 */ /* 0x000fe200078e0002 */
[----:B------:R-:W-:-:S04]  /*9f70*/  @P2 SHF.R.U32.HI R0, RZ, c[0x0][0x4f0], R5 ;  /* 0x00013c00ff002a19 */ /* 0x000fc80000011605 */
[----:B------:R-:W-:Y:S02]  /*9f80*/  IADD3 R3, R3, R4, RZ ;  /* 0x0000000403037210 */ /* 0x000fe40007ffe0ff */
[----:B------:R-:W-:Y:S02]  /*9f90*/  SHF.R.S32.HI R5, RZ, 0x1f, R0 ;  /* 0x0000001fff057819 */ /* 0x000fe40000011400 */
[----:B------:R-:W-:-:S03]  /*9fa0*/  IADD3 R4, -R0, RZ, RZ ;  /* 0x000000ff00047210 */ /* 0x000fc60007ffe1ff */
[----:B------:R-:W-:Y:S02]  /*9fb0*/  IMAD R5, R5, c[0x0][0x430], RZ ;  /* 0x00010c0005057a24 */ /* 0x000fe400078e02ff */
[----:B------:R-:W-:Y:S02]  /*9fc0*/  IMAD R4, R4, c[0x0][0x4e8], R10 ;  /* 0x00013a0004047a24 */ /* 0x000fe400078e020a */
[----:B------:R-:W-:Y:S02]  /*9fd0*/  IMAD R5, R0, c[0x0][0x434], R5 ;  /* 0x00010d0000057a24 */ /* 0x000fe400078e0205 */
[----:B--2---:R-:W-:-:S04]  /*9fe0*/  IMAD.WIDE.U32 R2, R6, c[0x0][0x448], R2 ;  /* 0x0001120006027a25 */ /* 0x004fc800078e0002 */
[----:B------:R-:W-:-:S04]  /*9ff0*/  IMAD R3, R6, c[0x0][0x44c], R3 ;  /* 0x0001130006037a24 */ /* 0x000fc800078e0203 */
        /* <DEDUP_REMOVED lines=11> */
.L_x_1338:
[----:B------:R-:W-:Y:S05]  /*a0b0*/  BRA.DIV ~URZ, `(.L_x_1282) ;  /* 0x000033527f007947 */ /* 0x000fea000b800000 */
[----:B------:R3:W4:Y:S02]  /*a0c0*/  SHFL.IDX PT, R0, R33, RZ, 0x1c1f ;  /* 0x001c1fff21007589 */ /* 0x00072400000e0000 */
.L_x_1339:
        /* <DEDUP_REMOVED lines=20> */
[----:B------:R-:W-:Y:S02]  /*a210*/  IADD3 R32, R226, 0xa0, RZ ;  /* 0x000000a0e2207810 */ /* 0x000fe40007ffe0ff */
        /* <DEDUP_REMOVED lines=33> */
[C---:B------:R-:W-:Y:S01]  /*a430*/  @!P4 IMAD.WIDE R6, R226.reuse, 0x4, R6 ;  /* 0x00000004e206c825 */ /* 0x040fe200078e0206 */
[----:B------:R-:W-:Y:S02]  /*a440*/  @!P2 LEA.HI.X R3, R13, R4, R35, 0x2, P3 ;  /* 0x000000040d03a211 */ /* 0x000fe400018f1423 */
[----:B------:R-:W-:Y:S02]  /*a450*/  SHF.R.S32.HI R95, RZ, 0x1f, R95 ;  /* 0x0000001fff5f7819 */ /* 0x000fe4000001145f */
[----:B------:R2:W-:Y:S01]  /*a460*/  @!P4 ST.E.64 [R6.64], R144 ;  /* 0x000000900600c985 */ /* 0x0005e2000c101b08 */
[C---:B------:R-:W-:Y:S02]  /*a470*/  IADD3 R91, R226.reuse, 0xb0, RZ ;  /* 0x000000b0e25b7810 */ /* 0x040fe40007ffe0ff */
[----:B------:R-:W-:Y:S01]  /*a480*/  IADD3 R87, R226, 0xb8, RZ ;  /* 0x000000b8e2577810 */ /* 0x000fe20007ffe0ff */
[----:B------:R4:W-:Y:S01]  /*a490*/  @!P2 ST.E.64 [R2.64], R102 ;  /* 0x000000660200a985 */ /* 0x0009e2000c101b08 */
[----:B------:R-:W-:-:S02]  /*a4a0*/  ISETP.GE.AND P2, PT, R17, c[0x0][0x3c8], PT ;  /* 0x0000f20011007a0c */ /* 0x000fc40003f46270 */
[----:B------:R-:W-:Y:S02]  /*a4b0*/  SHF.R.S32.HI R91, RZ, 0x1f, R91 ;  /* 0x0000001fff5b7819 */ /* 0x000fe4000001145b */
[----:B------:R-:W-:Y:S02]  /*a4c0*/  SHF.R.S32.HI R87, RZ, 0x1f, R87 ;  /* 0x0000001fff577819 */ /* 0x000fe40000011457 */
        /* <DEDUP_REMOVED lines=84> */
.L_x_1284:
[----:B------:R-:W-:Y:S05]  /*aa10*/  BSYNC B0 ;  /* 0x0000000000007941 */ /* 0x000fea0003800000 */
.L_x_1283:
[----:B------:R-:W-:Y:S05]  /*aa20*/  BRA.DIV ~URZ, `(.L_x_1285) ;  /* 0x00002a427f007947 */ /* 0x000fea000b800000 */
[----:B--2---:R2:W1:Y:S04]  /*aa30*/  SHFL.IDX PT, R4, R12, 0x1, 0x1c1f ;  /* 0x003c1f000c047f89 */ /* 0x00446800000e0000 */
[----:B----4-:R2:W4:Y:S02]  /*aa40*/  SHFL.IDX PT, R0, R33, 0x1, 0x1c1f ;  /* 0x003c1f0021007f89 */ /* 0x01052400000e0000 */
.L_x_1340:
        /* <DEDUP_REMOVED lines=17> */
[----:B------:R-:W-:Y:S01]  /*ab60*/  @!P5 LEA R6, P6, R16, R0, 0x2 ;  /* 0x000000001006d211 */ /* 0x000fe200078c10ff */
[C---:B------:R-:W-:Y:S01]  /*ab70*/  @!P4 IMAD.WIDE R14, R226.reuse, 0x4, R14 ;  /* 0x00000004e20ec825 */ /* 0x040fe200078e020e */
[----:B------:R-:W-:Y:S02]  /*ab80*/  IADD3 R57, R226, 0xa8, RZ ;  /* 0x000000a8e2397810 */ /* 0x000fe40007ffe0ff */
[----:B------:R-:W-:-:S02]  /*ab90*/  @!P5 LEA.HI.X R7, R16, R4, R37, 0x2, P6 ;  /* 0x000000041007d211 */ /* 0x000fc400030f1425 */
[----:B------:R-:W-:Y:S01]  /*aba0*/  @!P4 ST.E.64 [R14.64], R158 ;  /* 0x0000009e0e00c985 */ /* 0x000fe2000c101b08 */
[----:B------:R-:W-:Y:S02]  /*abb0*/  ISETP.GE.AND P4, PT, R18, c[0x0][0x3c8], PT ;  /* 0x0000f20012007a0c */ /* 0x000fe40003f86270 */
[----:B---3--:R-:W-:Y:S01]  /*abc0*/  IADD3 R33, R226, 0xb0, RZ ;  /* 0x000000b0e2217810 */ /* 0x008fe20007ffe0ff */
[----:B------:R-:W-:Y:S01]  /*abd0*/  @!P3 ST.E.64 [R12.64], R152 ;  /* 0x000000980c00b985 */ /* 0x000fe2000c101b08 */
[----:B------:R-:W-:Y:S02]  /*abe0*/  @!P0 LEA R2, P6, R17, R0, 0x2 ;  /* 0x0000000011028211 */ /* 0x000fe400078c10ff */
[----:B------:R-:W-:Y:S01]  /*abf0*/  ISETP.GE.AND P3, PT, R19, c[0x0][0x3c8], PT ;  /* 0x0000f20013007a0c */ /* 0x000fe20003f66270 */
[----:B------:R-:W-:Y:S01]  /*ac00*/  @!P2 ST.E.64 [R10.64], R150 ;  /* 0x000000960a00a985 */ /* 0x000fe2000c101b08 */
[----:B------:R-:W-:Y:S02]  /*ac10*/  ISETP.GE.AND P2, PT, R21, c[0x0][0x3c8], PT ;  /* 0x0000f20015007a0c */ /* 0x000fe40003f46270 */
[----:B------:R-:W-:Y:S01]  /*ac20*/  @!P0 LEA.HI.X R3, R17, R4, R38, 0x2, P6 ;  /* 0x0000000411038211 */ /* 0x000fe200030f1426 */
[----:B------:R-:W-:Y:S01]  /*ac30*/  @!P1 ST.E.64 [R8.64], R96 ;  /* 0x0000006008009985 */ /* 0x000fe2000c101b08 */
[----:B------:R-:W-:-:S02]  /*ac40*/  ISETP.GE.AND P1, PT, R20, c[0x0][0x3c8], PT ;  /* 0x0000f20014007a0c */ /* 0x000fc40003f26270 */
[----:B------:R-:W-:Y:S01]  /*ac50*/  SHF.R.S32.HI R57, RZ, 0x1f, R57 ;  /* 0x0000001fff397819 */ /* 0x000fe20000011439 */
[----:B------:R1:W-:Y:S01]  /*ac60*/  @!P5 ST.E.64 [R6.64], R92 ;  /* 0x0000005c0600d985 */ /* 0x0003e2000c101b08 */
[----:B------:R-:W-:Y:S02]  /*ac70*/  ISETP.GE.AND P5, PT, R22, c[0x0][0x3c8], PT ;  /* 0x0000f20016007a0c */ /* 0x000fe40003fa6270 */
[----:B------:R-:W-:Y:S01]  /*ac80*/  SHF.R.S32.HI R33, RZ, 0x1f, R33 ;  /* 0x0000001fff217819 */ /* 0x000fe20000011421 */
        /* <DEDUP_REMOVED lines=41> */
[C---:B--2---:R-:W-:Y:S02]  /*af20*/  @!P0 LEA R2, P3, R29.reuse, R0, 0x2 ;  /* 0x000000001d028211 */ /* 0x044fe400078610ff */
        /* <DEDUP_REMOVED lines=31> */
.L_x_1265:
[----:B------:R-:W-:Y:S01]  /*b120*/  ISETP.NE.U32.AND P1, PT, RZ, c[0x0][0x508], PT ;  /* 0x00014200ff007a0c */ /* 0x000fe20003f25070 */
[----:B------:R-:W-:Y:S01]  /*b130*/  IMAD.MOV.U32 R4, RZ, RZ, 0x4 ;  /* 0x00000004ff047424 */ /* 0x000fe200078e00ff */
[----:B------:R-:W-:Y:S01]  /*b140*/  ISETP.NE.U32.AND P2, PT, RZ, c[0x0][0x500], PT ;  /* 0x00014000ff007a0c */ /* 0x000fe20003f45070 */
[----:B------:R-:W-:Y:S01]  /*b150*/  IMAD.MOV.U32 R8, RZ, RZ, RZ ;  /* 0x000000ffff087224 */ /* 0x000fe200078e00ff */
[----:B------:R-:W-:Y:S01]  /*b160*/  ISETP.NE.AND.EX P1, PT, RZ, c[0x0][0x50c], PT, P1 ;  /* 0x00014300ff007a0c */ /* 0x000fe20003f25310 */
[----:B------:R-:W-:Y:S01]  /*b170*/  IMAD.MOV.U32 R19, RZ, RZ, c[0x0][0x388] ;  /* 0x0000e200ff137624 */ /* 0x000fe200078e00ff */
[----:B------:R-:W-:Y:S01]  /*b180*/  ISETP.NE.AND.EX P2, PT, RZ, c[0x0][0x504], PT, P2 ;  /* 0x00014100ff007a0c */ /* 0x000fe20003f45320 */
[----:B------:R-:W-:-:S10]  /*b190*/  IMAD.WIDE R4, R223, R4, c[0x0][0x500] ;  /* 0x00014000df047625 */ /* 0x000fd400078e0204 */
[C---:B------:R-:W-:Y:S02]  /*b1a0*/  @P1 LEA R2, P0, R223.reuse, c[0x0][0x508], 0x2 ;  /* 0x00014200df021a11 */ /* 0x040fe400078010ff */
[----:B------:R3:W5:Y:S02]  /*b1b0*/  @P2 LDG.E R8, [R4.64] ;  /* 0x0000000804082981 */ /* 0x000764000c1e1900 */
[----:B------:R-:W-:-:S05]  /*b1c0*/  @P1 LEA.HI.X R3, R223, c[0x0][0x50c], R248, 0x2, P0 ;  /* 0x00014300df031a11 */ /* 0x000fca00000f14f8 */
[----:B------:R3:W5:Y:S01]  /*b1d0*/  @P1 LDG.E R19, [R2.64] ;  /* 0x0000000802131981 */ /* 0x000762000c1e1900 */
[----:B------:R-:W-:-:S04]  /*b1e0*/  ISETP.NE.AND P0, PT, R252, RZ, PT ;  /* 0x000000fffc00720c */ /* 0x000fc80003f05270 */
[----:B------:R-:W-:Y:S01]  /*b1f0*/  SEL R18, R252, c[0x0][0x3d4], P0 ;  /* 0x0000f500fc127a07 */ /* 0x000fe20000000000 */
[----:B------:R-:W-:Y:S05]  /*b200*/  @P1 BRA `(.L_x_1286) ;  /* 0x0000004000001947 */ /* 0x000fea0003800000 */
[----:B------:R-:W-:Y:S05]  /*b210*/  @!P2 BRA `(.L_x_1286) ;  /* 0x000000300000a947 */ /* 0x000fea0003800000 */
[----:B--2---:R4:W2:Y:S04]  /*b220*/  LDG.E R0, [R4.64] ;  /* 0x0000000804007981 */ /* 0x0048a8000c1e1900 */
[----:B---34-:R-:W2:Y:S02]  /*b230*/  LDG.E R4, [R4.64+0x4] ;  /* 0x0000040804047981 */ /* 0x018ea4000c1e1900 */
[----:B--2--5:R-:W-:Y:S02]  /*b240*/  IADD3 R19, -R0, R4, RZ ;  /* 0x0000000400137210 */ /* 0x024fe40007ffe1ff */
.L_x_1286:
[----:B------:R-:W-:Y:S01]  /*b250*/  ISETP.GT.AND P0, PT, R196, 0x7f, PT ;  /* 0x0000007fc400780c */ /* 0x000fe20003f04270 */
[----:B------:R-:W-:Y:S01]  /*b260*/  BSSY B0, `(.L_x_1287) ;  /* 0x0000035000007945 */ /* 0x000fe20003800000 */
[----:B-1----:R-:W-:Y:S02]  /*b270*/  SEL R14, R223, RZ, !P2 ;  /* 0x000000ffdf0e7207 */ /* 0x002fe40005000000 */
[----:B------:R-:W-:-:S02]  /*b280*/  SEL R20, R248, RZ, !P2 ;  /* 0x000000fff8147207 */ /* 0x000fc40005000000 */
[----:B-----5:R-:W-:-:S07]  /*b290*/  SHF.R.S32.HI R17, RZ, 0x1f, R8 ;  /* 0x0000001fff117819 */ /* 0x020fce0000011408 */
[----:B------:R-:W-:Y:S05]  /*b2a0*/  @P0 BRA `(.L_x_1288) ;  /* 0x0000030000000947 */ /* 0x000fea0003800000 */
[----:B------:R-:W-:Y:S01]  /*b2b0*/  IMAD R0, R19, c[0x0][0x4e8], RZ ;  /* 0x00013a0013007a24 */ /* 0x000fe200078e02ff */
[----:B------:R-:W-:-:S04]  /*b2c0*/  LEA R9, R229, R196, 0x7 ;  /* 0x000000c4e5097211 */ /* 0x000fc800078e38ff */
[----:B------:R-:W-:-:S13]  /*b2d0*/  ISETP.GE.AND P0, PT, R9, R0, PT ;  /* 0x000000000900720c */ /* 0x000fda0003f06270 */
[----:B------:R-:W-:Y:S05]  /*b2e0*/  @P0 BRA `(.L_x_1288) ;  /* 0x000002c000000947 */ /* 0x000fea0003800000 */
[----:B------:R-:W4:Y:S01]  /*b2f0*/  LDL.LU R21, [R1] ;  /* 0x0000000001157983 */ /* 0x000f220000300800 */
[----:B------:R-:W-:Y:S01]  /*b300*/  IMAD.MOV.U32 R0, RZ, RZ, 0x368 ;  /* 0x00000368ff007424 */ /* 0x000fe200078e00ff */
[----:B------:R-:W-:-:S04]  /*b310*/  ISETP.GT.AND P2, PT, R18, 0x1, PT ;  /* 0x000000011200780c */ /* 0x000fc80003f44270 */
[----:B------:R-:W-:-:S04]  /*b320*/  SEL R0, R0, 0x328, P2 ;  /* 0x0000032800007807 */ /* 0x000fc80001000000 */
[----:B------:R1:W5:Y:S08]  /*b330*/  LDC.64 R6, c[0x0][R0+0x170] ;  /* 0x00005c0000067b82 */ /* 0x0003700000000a00 */
[----:B---3--:R1:W3:Y:S08]  /*b340*/  LDC.64 R4, c[0x0][R0+0x168] ;  /* 0x00005a0000047b82 */ /* 0x0082f00000000a00 */
[----:B------:R1:W2:Y:S08]  /*b350*/  LDC.64 R12, c[0x0][R0+0x178] ;  /* 0x00005e00000c7b82 */ /* 0x0002b00000000a00 */
[----:B------:R1:W2:Y:S02]  /*b360*/  LDC.64 R10, c[0x0][R0+0x160] ;  /* 0x00005800000a7b82 */ /* 0x0002a40000000a00 */
[----:B-1----:R-:W-:-:S02]  /*b370*/  IMAD.MOV.U32 R0, RZ, RZ, c[0x0][0x4e8] ;  /* 0x00013a00ff007624 */ /* 0x002fc400078e00ff */
[-C--:B-----5:R-:W-:Y:S02]  /*b380*/  IMAD R7, R7, R14.reuse, RZ ;  /* 0x0000000e07077224 */ /* 0x0a0fe400078e02ff */
[----:B------:R-:W-:Y:S01]  /*b390*/  IMAD.WIDE.U32 R2, R6, R14, RZ ;  /* 0x0000000e06027225 */ /* 0x000fe200078e00ff */
[----:B------:R-:W-:Y:S02]  /*b3a0*/  ISETP.NE.AND P0, PT, R0, 0x1, PT ;  /* 0x000000010000780c */ /* 0x000fe40003f05270 */
[----:B------:R-:W-:Y:S01]  /*b3b0*/  MOV R0, R9 ;  /* 0x0000000900007202 */ /* 0x000fe20000000f00 */
[----:B------:R-:W-:Y:S02]  /*b3c0*/  IMAD R7, R6, R20, R7 ;  /* 0x0000001406077224 */ /* 0x000fe400078e0207 */
[-C--:B---3--:R-:W-:Y:S02]  /*b3d0*/  IMAD R15, R5, R227.reuse, RZ ;  /* 0x000000e3050f7224 */ /* 0x088fe400078e02ff */
[----:B------:R-:W-:Y:S01]  /*b3e0*/  IMAD.WIDE.U32 R4, R4, R227, RZ ;  /* 0x000000e304047225 */ /* 0x000fe200078e00ff */
[----:B------:R-:W-:-:S03]  /*b3f0*/  IADD3 R3, R3, R7, RZ ;  /* 0x0000000703037210 */ /* 0x000fc60007ffe0ff */
[----:B------:R-:W-:Y:S02]  /*b400*/  IMAD.IADD R15, R5, 0x1, R15 ;  /* 0x00000001050f7824 */ /* 0x000fe400078e020f */
[----:B------:R-:W-:-:S05]  /*b410*/  @P0 IMAD.HI.U32 R16, R9, c[0x0][0x4ec], RZ ;  /* 0x00013b0009100a27 */ /* 0x000fca00078e00ff */
[----:B------:R-:W-:Y:S02]  /*b420*/  @P0 SHF.R.U32.HI R0, RZ, c[0x0][0x4f0], R16 ;  /* 0x00013c00ff000a19 */ /* 0x000fe40000011610 */
[----:B------:R-:W-:-:S03]  /*b430*/  IADD3 R16, P1, P0, R2, R4, R8 ;  /* 0x0000000402107210 */ /* 0x000fc6000783e008 */
[----:B------:R-:W-:-:S04]  /*b440*/  IMAD.MOV R2, RZ, RZ, -R0 ;  /* 0x000000ffff027224 */ /* 0x000fc800078e0a00 */
[----:B------:R-:W-:Y:S01]  /*b450*/  IMAD R2, R2, c[0x0][0x4e8], R9 ;  /* 0x00013a0002027a24 */ /* 0x000fe200078e0209 */
[----:B------:R-:W-:Y:S02]  /*b460*/  IADD3.X R9, R3, R15, R17, P1, P0 ;  /* 0x0000000f03097210 */ /* 0x000fe40000fe0411 */
[----:B------:R-:W-:Y:S02]  /*b470*/  SHF.R.S32.HI R3, RZ, 0x1f, R0 ;  /* 0x0000001fff037819 */ /* 0x000fe40000011400 */
[----:B----4-:R-:W-:-:S05]  /*b480*/  SEL R6, R21, RZ, P2 ;  /* 0x000000ff15067207 */ /* 0x010fca0001000000 */
[-C--:B--2---:R-:W-:Y:S02]  /*b490*/  IMAD R7, R13, R6.reuse, RZ ;  /* 0x000000060d077224 */ /* 0x084fe400078e02ff */
[----:B------:R-:W-:Y:S01]  /*b4a0*/  IMAD.WIDE.U32 R4, R12, R6, RZ ;  /* 0x000000060c047225 */ /* 0x000fe200078e00ff */
[----:B------:R-:W-:-:S04]  /*b4b0*/  SHF.R.S32.HI R6, RZ, 0x1f, R2 ;  /* 0x0000001fff067819 */ /* 0x000fc80000011402 */
[----:B------:R-:W-:Y:S01]  /*b4c0*/  IADD3 R5, R5, R7, RZ ;  /* 0x0000000705057210 */ /* 0x000fe20007ffe0ff */
[----:B------:R-:W-:Y:S01]  /*b4d0*/  IMAD.MOV.U32 R7, RZ, RZ, c[0x0][0x4a8] ;  /* 0x00012a00ff077624 */ /* 0x000fe200078e00ff */
[----:B------:R-:W-:Y:S01]  /*b4e0*/  IADD3 R4, P1, P0, R0, R16, R4 ;  /* 0x0000001000047210 */ /* 0x000fe2000783e004 */
[----:B------:R-:W-:-:S03]  /*b4f0*/  IMAD R0, R11, R2, RZ ;  /* 0x000000020b007224 */ /* 0x000fc600078e02ff */
[----:B------:R-:W-:Y:S01]  /*b500*/  IADD3.X R5, R3, R9, R5, P1, P0 ;  /* 0x0000000903057210 */ /* 0x000fe20000fe0405 */
[----:B------:R-:W-:-:S04]  /*b510*/  IMAD R0, R10, R6, R0 ;  /* 0x000000060a007224 */ /* 0x000fc800078e0200 */
        /* <DEDUP_REMOVED lines=9> */
.L_x_1288:
[----:B------:R-:W-:Y:S05]  /*b5b0*/  BSYNC B0 ;  /* 0x0000000000007941 */ /* 0x000fea0003800000 */
.L_x_1287:
[----:B------:R-:W-:-:S13]  /*b5c0*/  ISETP.GT.AND P0, PT, R18, 0x1, PT ;  /* 0x000000011200780c */ /* 0x000fda0003f04270 */
[----:B------:R-:W-:Y:S05]  /*b5d0*/  @P0 BRA `(.L_x_1280) ;  /* 0x0000070000000947 */ /* 0x000fea0003800000 */
[----:B---3--:R-:W-:Y:S01]  /*b5e0*/  MOV R2, c[0x0][0x4e8] ;  /* 0x00013a0000027a02 */ /* 0x008fe20000000f00 */
[----:B-1----:R-:W-:Y:S01]  /*b5f0*/  IMAD R0, R17, c[0x0][0x3a0], RZ ;  /* 0x0000e80011007a24 */ /* 0x002fe200078e02ff */
[-C--:B------:R-:W-:Y:S01]  /*b600*/  LEA R4, R195, R251.reuse, 0x5 ;  /* 0x000000fbc3047211 */ /* 0x080fe200078e28ff */
[----:B------:R-:W-:Y:S01]  /*b610*/  IMAD R5, R20, c[0x0][0x3f0], RZ ;  /* 0x0000fc0014057a24 */ /* 0x000fe200078e02ff */
[----:B------:R-:W-:Y:S01]  /*b620*/  ISETP.NE.AND P0, PT, R2, 0x1, PT ;  /* 0x000000010200780c */ /* 0x000fe20003f05270 */
[C---:B------:R-:W-:Y:S01]  /*b630*/  IMAD.WIDE.U32 R2, R8.reuse, c[0x0][0x3a0], RZ ;  /* 0x0000e80008027a25 */ /* 0x040fe200078e00ff */
[C---:B------:R-:W-:Y:S02]  /*b640*/  LEA R4, R229.reuse, R4, 0x7 ;  /* 0x00000004e5047211 */ /* 0x040fe400078e38ff */
[----:B------:R-:W-:Y:S01]  /*b650*/  LEA R11, R229, R251, 0x7 ;  /* 0x000000fbe50b7211 */ /* 0x000fe200078e38ff */
[----:B------:R-:W-:Y:S01]  /*b660*/  IMAD R8, R8, c[0x0][0x3a4], R0 ;  /* 0x0000e90008087a24 */ /* 0x000fe200078e0200 */
[----:B------:R-:W-:Y:S01]  /*b670*/  MOV R0, R4 ;  /* 0x0000000400007202 */ /* 0x000fe20000000f00 */
[----:B------:R-:W-:-:S03]  /*b680*/  IMAD R7, R14, c[0x0][0x3f4], R5 ;  /* 0x0000fd000e077a24 */ /* 0x000fc600078e0205 */
[----:B------:R-:W-:-:S03]  /*b690*/  IADD3 R3, R3, R8, RZ ;  /* 0x0000000803037210 */ /* 0x000fc60007ffe0ff */
[----:B------:R-:W-:-:S04]  /*b6a0*/  @P0 IMAD.HI.U32 R6, R4, c[0x0][0x4ec], RZ ;  /* 0x00013b0004060a27 */ /* 0x000fc800078e00ff */
[----:B------:R-:W-:Y:S01]  /*b6b0*/  IMAD.WIDE.U32 R2, R227, c[0x0][0x3e8], R2 ;  /* 0x0000fa00e3027a25 */ /* 0x000fe200078e0002 */
[----:B------:R-:W-:-:S03]  /*b6c0*/  @P0 SHF.R.U32.HI R0, RZ, c[0x0][0x4f0], R6 ;  /* 0x00013c00ff000a19 */ /* 0x000fc60000011606 */
[----:B------:R-:W-:Y:S01]  /*b6d0*/  IMAD R3, R227, c[0x0][0x3ec], R3 ;  /* 0x0000fb00e3037a24 */ /* 0x000fe200078e0203 */
[----:B------:R-:W-:Y:S02]  /*b6e0*/  SHF.R.S32.HI R6, RZ, 0x1f, R0 ;  /* 0x0000001fff067819 */ /* 0x000fe40000011400 */
        /* <DEDUP_REMOVED lines=17> */
.L_x_1341:
[----:B------:R-:W-:Y:S05]  /*b800*/  BRA.DIV ~URZ, `(.L_x_1290) ;  /* 0x00001d927f007947 */ /* 0x000fea000b800000 */
[----:B------:R4:W1:Y:S02]  /*b810*/  SHFL.IDX PT, R0, R12, RZ, 0x181f ;  /* 0x00181fff0c007589 */ /* 0x00086400000e0000 */
.L_x_1342:
[----:B------:R-:W-:Y:S01]  /*b820*/  IMAD R10, R19, c[0x0][0x4e8], RZ ;  /* 0x00013a00130a7a24 */ /* 0x000fe200078e02ff */
[----:B------:R-:W-:Y:S04]  /*b830*/  BSSY B0, `(.L_x_1291) ;  /* 0x000000f000007945 */ /* 0x000fe80003800000 */
        /* <DEDUP_REMOVED lines=14> */
.L_x_1292:
[----:B------:R-:W-:Y:S05]  /*b920*/  BSYNC B0 ;  /* 0x0000000000007941 */ /* 0x000fea0003800000 */
.L_x_1291:
[----:B------:R-:W-:Y:S05]  /*b930*/  BRA.DIV ~URZ, `(.L_x_1293) ;  /* 0x00001cc27f007947 */ /* 0x000fea000b800000 */
[----:B---3--:R3:W2:Y:S04]  /*b940*/  SHFL.IDX PT, R8, R9, 0x1, 0x181f ;  /* 0x00381f0009087f89 */ /* 0x0086a800000e0000 */
[----:B-1----:R3:W1:Y:S02]  /*b950*/  SHFL.IDX PT, R0, R12, 0x1, 0x181f ;  /* 0x00381f000c007f89 */ /* 0x00266400000e0000 */
.L_x_1343:
        /* <DEDUP_REMOVED lines=16> */
.L_x_1295:
[----:B------:R-:W-:Y:S05]  /*ba60*/  BSYNC B0 ;  /* 0x0000000000007941 */ /* 0x000fea0003800000 */
.L_x_1294:
[----:B------:R-:W-:Y:S05]  /*ba70*/  BRA.DIV ~URZ, `(.L_x_1296) ;  /* 0x00001c427f007947 */ /* 0x000fea000b800000 */
[----:B--2---:R2:W3:Y:S02]  /*ba80*/  SHFL.IDX PT, R8, R9, 0x2, 0x181f ;  /* 0x00581f0009087f89 */ /* 0x0044e400000e0000 */
.L_x_1344:
[----:B------:R-:W-:Y:S05]  /*ba90*/  BRA.DIV ~URZ, `(.L_x_1297) ;  /* 0x00001c927f007947 */ /* 0x000fea000b800000 */
[----:B-1----:R1:W2:Y:S02]  /*baa0*/  SHFL.IDX PT, R0, R12, 0x2, 0x181f ;  /* 0x00581f000c007f89 */ /* 0x0022a400000e0000 */
.L_x_1345:
        /* <DEDUP_REMOVED lines=16> */
.L_x_1299:
[----:B------:R-:W-:Y:S05]  /*bbb0*/  BSYNC B0 ;  /* 0x0000000000007941 */ /* 0x000fea0003800000 */
.L_x_1298:
[----:B------:R-:W-:Y:S05]  /*bbc0*/  BRA.DIV ~URZ, `(.L_x_1300) ;  /* 0x00001bc27f007947 */ /* 0x000fea000b800000 */
[----:B---3--:R3:W1:Y:S04]  /*bbd0*/  SHFL.IDX PT, R8, R9, 0x3, 0x181f ;  /* 0x00781f0009087f89 */ /* 0x00866800000e0000 */
[----:B--2---:R3:W2:Y:S02]  /*bbe0*/  SHFL.IDX PT, R0, R12, 0x3, 0x181f ;  /* 0x00781f000c007f89 */ /* 0x0046a400000e0000 */
.L_x_1346:
[----:B------:R-:W-:-:S04]  /*bbf0*/  IADD3 R2, R11, 0x60, RZ ;  /* 0x000000600b027810 */ /* 0x000fc80007ffe0ff */
        /* <DEDUP_REMOVED lines=14> */
.L_x_1280:
[----:B------:R-:W-:Y:S05]  /*bce0*/  BSYNC B1 ;  /* 0x0000000000017941 */ /* 0x000fea0003800000 */
.L_x_1264:
[----:B-12-4-:R-:W2:Y:S02]  /*bcf0*/  LDL R0, [R1+0x28] ;  /* 0x0000280001007983 */ /* 0x016ea40000100800 */
[----:B--2---:R-:W-:-:S13]  /*bd00*/  ISETP.NE.AND P0, PT, R0, RZ, PT ;  /* 0x000000ff0000720c */ /* 0x004fda0003f05270 */
[----:B------:R-:W-:Y:S01]  /*bd10*/  @P0 WARPSYNC 0xffffffff ;  /* 0xffffffff00000948 */ /* 0x000fe20003800000 */
[----:B------:R-:W-:Y:S06]  /*bd20*/  @P0 BAR.SYNC.DEFER_BLOCKING 0x5, 0x100 ;  /* 0x0144000000000b1d */ /* 0x000fec0000010000 */
[----:B------:R-:W1:Y:S04]  /*bd30*/  @P0 LDS.128 R228, [0x24100] ;  /* 0x02410000ffe40984 */ /* 0x000e680000000c00 */
[----:B------:R-:W-:Y:S06]  /*bd40*/  @P0 BAR.ARV 0x4, 0x100 ;  /* 0x0104000000000b1d */ /* 0x000fec0000002000 */
[----:B------:R-:W-:Y:S05]  /*bd50*/  @P0 BRA `(.L_x_1301) ;  /* 0x00000ac000000947 */ /* 0x000fea0003800000 */
[----:B------:R-:W-:Y:S01]  /*bd60*/  LOP3.LUT R13, R196, 0x1f, RZ, 0xc0, !PT ;  /* 0x0000001fc40d7812 */ /* 0x000fe200078ec0ff */
[----:B------:R-:W-:-:S03]  /*bd70*/  IMAD.MOV.U32 R7, RZ, RZ, RZ ;  /* 0x000000ffff077224 */ /* 0x000fc600078e00ff */
[----:B------:R-:W-:Y:S01]  /*bd80*/  ISETP.NE.AND P5, PT, R13, 0x1f, PT ;  /* 0x0000001f0d00780c */ /* 0x000fe20003fa5270 */
[----:B------:R-:W-:Y:S10]  /*bd90*/  BRA.DIV ~URZ, `(.L_x_1302) ;  /* 0x00001ab27f007947 */ /* 0x000ff4000b800000 */
[----:B---3--:R2:W3:Y:S02]  /*bda0*/  SHFL.IDX PT, R9, R86, RZ, 0x1f ;  /* 0x00001fff56097589 */ /* 0x0084e400000e0000 */
.L_x_1347:
[----:B------:R-:W-:Y:S05]  /*bdb0*/  BRA.DIV ~URZ, `(.L_x_1303) ;  /* 0x00001b027f007947 */ /* 0x000fea000b800000 */
[----:B------:R4:W2:Y:S02]  /*bdc0*/  SHFL.IDX PT, R8, R86, 0x1, 0x1f ;  /* 0x00201f0056087f89 */ /* 0x0008a400000e0000 */
.L_x_1348:
        /* <DEDUP_REMOVED lines=18> */
.L_x_1349:
        /* <DEDUP_REMOVED lines=16> */
.L_x_1350:
[----:B----4-:R-:W-:Y:S01]  /*bff0*/  IMAD R0, R0, c[0x0][0x538], RZ ;  /* 0x00014e0000007a24 */ /* 0x010fe200078e02ff */
[----:B------:R-:W-:Y:S04]  /*c000*/  BSSY B1, `(.L_x_1306) ;  /* 0x000007c000017945 */ /* 0x000fe80003800000 */
[----:B--2---:R-:W-:-:S04]  /*c010*/  IADD3 R8, R0, R8, RZ ;  /* 0x0000000800087210 */ /* 0x004fc80007ffe0ff */
[----:B---3--:R-:W-:-:S13]  /*c020*/  ISETP.GT.AND P6, PT, R8, R9, PT ;  /* 0x000000090800720c */ /* 0x008fda0003fc4270 */
[----:B------:R-:W-:Y:S05]  /*c030*/  @P6 BRA `(.L_x_1307) ;  /* 0x0000024000006947 */ /* 0x000fea0003800000 */
.L_x_1311:
        /* <DEDUP_REMOVED lines=16> */
.L_x_1351:
        /* <DEDUP_REMOVED lines=16> */
.L_x_1352:
[----:B--2---:R-:W-:-:S05]  /*c240*/  IMAD R0, R0, c[0x0][0x538], RZ ;  /* 0x00014e0000007a24 */ /* 0x004fca00078e02ff */
[----:B------:R-:W-:-:S04]  /*c250*/  IADD3 R8, R0, R8, RZ ;  /* 0x0000000800087210 */ /* 0x000fc80007ffe0ff */
[----:B------:R-:W-:-:S13]  /*c260*/  ISETP.GT.AND P6, PT, R8, R9, PT ;  /* 0x000000090800720c */ /* 0x000fda0003fc4270 */
[----:B-1----:R-:W-:Y:S05]  /*c270*/  @!P6 BRA `(.L_x_1311) ;  /* 0xfffffdc00000e947 */ /* 0x002fea000383ffff */
.L_x_1307:
[----:B------:R-:W-:-:S05]  /*c280*/  IADD3 R10, -R0, R8, RZ ;  /* 0x00000008000a7210 */ /* 0x000fca0007ffe1ff */
[----:B------:R-:W-:-:S05]  /*c290*/  IMAD R0, R4, c[0x0][0x538], R10 ;  /* 0x00014e0004007a24 */ /* 0x000fca00078e020a */
[----:B------:R-:W-:Y:S01]  /*c2a0*/  ISETP.GT.AND P0, PT, R0, R9, PT ;  /* 0x000000090000720c */ /* 0x000fe20003f04270 */
[----:B------:R-:W-:-:S12]  /*c2b0*/  BRA.DIV ~URZ, `(.L_x_1312) ;  /* 0x00001a427f007947 */ /* 0x000fd8000b800000 */
[----:B------:R-:W-:-:S04]  /*c2c0*/  VOTE.ANY R8, PT, !P0 ;  /* 0x0000000000087806 */ /* 0x000fc800040e0100 */
.L_x_1353:
[----:B------:R2:W3:Y:S01]  /*c2d0*/  POPC R12, R8 ;  /* 0x00000008000c7309 */ /* 0x0004e20000000000 */
[----:B------:R-:W-:Y:S05]  /*c2e0*/  BRA.DIV ~URZ, `(.L_x_1313) ;  /* 0x00001a627f007947 */ /* 0x000fea000b800000 */
[----:B---3--:R3:W4:Y:S04]  /*c2f0*/  SHFL.IDX PT, R6, R6, R12, 0x1f ;  /* 0x00001f0c06067589 */ /* 0x00872800000e0000 */
[----:B------:R3:W1:Y:S02]  /*c300*/  SHFL.IDX PT, R7, R7, R12, 0x1f ;  /* 0x00001f0c07077589 */ /* 0x00066400000e0000 */
.L_x_1354:
[----:B------:R-:W-:Y:S01]  /*c310*/  ISETP.NE.AND P0, PT, R8, RZ, PT ;  /* 0x000000ff0800720c */ /* 0x000fe20003f05270 */
[----:B------:R-:W-:-:S12]  /*c320*/  BSSY B0, `(.L_x_1314) ;  /* 0x0000005000007945 */ /* 0x000fd80003800000 */
[----:B------:R-:W-:Y:S05]  /*c330*/  @!P0 BRA `(.L_x_1315) ;  /* 0x0000003000008947 */ /* 0x000fea0003800000 */
[----:B------:R-:W-:Y:S01]  /*c340*/  IADD3 R3, R12, -0x1, RZ ;  /* 0xffffffff0c037810 */ /* 0x000fe20007ffe0ff */
[----:B------:R-:W-:Y:S05]  /*c350*/  BRA.DIV ~URZ, `(.L_x_1316) ;  /* 0x00001ac27f007947 */ /* 0x000fea000b800000 */
[----:B------:R2:W3:Y:S02]  /*c360*/  SHFL.IDX PT, R11, R4, R3, 0x1f ;  /* 0x00001f03040b7589 */ /* 0x0004e400000e0000 */
.L_x_1315:
[----:B------:R-:W-:Y:S05]  /*c370*/  BSYNC B0 ;  /* 0x0000000000007941 */ /* 0x000fea0003800000 */
.L_x_1314:
[-C--:B-12-4-:R-:W-:Y:S01]  /*c380*/  IABS R4, R6.reuse ;  /* 0x0000000600047213 */ /* 0x096fe20000000000 */
[----:B---3--:R-:W-:Y:S01]  /*c390*/  IMAD R228, R11, c[0x0][0x538], R10 ;  /* 0x00014e000be47a24 */ /* 0x008fe200078e020a */
[----:B------:R-:W-:Y:S01]  /*c3a0*/  IABS R0, R7 ;  /* 0x0000000700007213 */ /* 0x000fe20000000000 */
[----:B------:R-:W-:Y:S01]  /*c3b0*/  IMAD.IADD R231, R12, 0x1, R231 ;  /* 0x000000010ce77824 */ /* 0x000fe200078e02e7 */
[----:B------:R-:W1:Y:S01]  /*c3c0*/  I2F.RP R2, R4 ;  /* 0x0000000400027306 */ /* 0x000e620000209400 */
[----:B------:R-:W-:Y:S02]  /*c3d0*/  IMAD.IADD R10, R9, 0x1, -R228 ;  /* 0x00000001090a7824 */ /* 0x000fe400078e0ae4 */
[----:B------:R-:W-:Y:S01]  /*c3e0*/  IMAD.MOV.U32 R5, RZ, RZ, R0 ;  /* 0x000000ffff057224 */ /* 0x000fe200078e0000 */
[----:B------:R-:W-:Y:S02]  /*c3f0*/  IABS R0, R6 ;  /* 0x0000000600007213 */ /* 0x000fe40000000000 */
[----:B------:R-:W-:-:S02]  /*c400*/  IABS R9, R10 ;  /* 0x0000000a00097213 */ /* 0x000fc40000000000 */
[----:B------:R-:W-:Y:S01]  /*c410*/  I2F.RP R11, R5 ;  /* 0x00000005000b7306 */ /* 0x000fe20000209400 */
[----:B------:R-:W-:-:S07]  /*c420*/  IMAD.MOV R0, RZ, RZ, -R0 ;  /* 0x000000ffff007224 */ /* 0x000fce00078e0a00 */
[----:B-1----:R-:W1:Y:S02]  /*c430*/  MUFU.RCP R2, R2 ;  /* 0x0000000200027308 */ /* 0x002e640000001000 */
[----:B-1----:R-:W-:-:S06]  /*c440*/  IADD3 R2, R2, 0xffffffe, RZ ;  /* 0x0ffffffe02027810 */ /* 0x002fcc0007ffe0ff */
[----:B------:R-:W1:Y:S02]  /*c450*/  F2I.FTZ.U32.TRUNC.NTZ R3, R2 ;  /* 0x0000000200037305 */ /* 0x000e64000021f000 */
[----:B-1----:R-:W-:-:S04]  /*c460*/  IMAD.MOV R2, RZ, RZ, -R3 ;  /* 0x000000ffff027224 */ /* 0x002fc800078e0a03 */
[----:B------:R-:W-:Y:S01]  /*c470*/  IMAD R8, R2, R4, RZ ;  /* 0x0000000402087224 */ /* 0x000fe200078e02ff */
[----:B------:R-:W-:-:S05]  /*c480*/  MOV R2, RZ ;  /* 0x000000ff00027202 */ /* 0x000fca0000000f00 */
        /* <DEDUP_REMOVED lines=47> */
.L_x_1308:
[----:B------:R-:W-:Y:S01]  /*c780*/  IMAD.MOV.U32 R228, RZ, RZ, R9 ;  /* 0x000000ffffe47224 */ /* 0x000fe200078e0009 */
[----:B------:R-:W-:Y:S01]  /*c790*/  MOV R230, RZ ;  /* 0x000000ff00e67202 */ /* 0x000fe20000000f00 */
[----:B------:R-:W-:Y:S01]  /*c7a0*/  IMAD.MOV.U32 R229, RZ, RZ, RZ ;  /* 0x000000ffffe57224 */ /* 0x000fe200078e00ff */
[----:B------:R-:W-:Y:S02]  /*c7b0*/  MOV R231, c[0x0][0x53c] ;  /* 0x00014f0000e77a02 */ /* 0x000fe40000000f00 */
.L_x_1317:
[----:B------:R-:W-:Y:S05]  /*c7c0*/  BSYNC B1 ;  /* 0x0000000000017941 */ /* 0x000fea0003800000 */
.L_x_1306:
[----:B------:R-:W-:Y:S01]  /*c7d0*/  WARPSYNC 0xffffffff ;  /* 0xffffffff00007948 */ /* 0x000fe20003800000 */
[----:B------:R-:W-:Y:S01]  /*c7e0*/  BAR.SYNC.DEFER_BLOCKING 0x4, 0x100 ;  /* 0x0104000000007b1d */ /* 0x000fe20000010000 */
[----:B------:R-:W-:-:S13]  /*c7f0*/  ISETP.NE.AND P0, PT, R13, RZ, PT ;  /* 0x000000ff0d00720c */ /* 0x000fda0003f05270 */
[----:B------:R2:W-:Y:S04]  /*c800*/  @!P0 STS.128 [0x24100], R228 ;  /* 0x024100e4ff008388 */ /* 0x0005e80000000c00 */
[----:B------:R-:W-:Y:S06]  /*c810*/  BAR.ARV 0x5, 0x100 ;  /* 0x0144000000007b1d */ /* 0x000fec0000002000 */
.L_x_1301:
[----:B-1----:R-:W-:-:S13]  /*c820*/  ISETP.GE.AND P0, PT, R231, c[0x0][0x53c], PT ;  /* 0x00014f00e7007a0c */ /* 0x002fda0003f06270 */
[----:B--23--:R-:W-:Y:S01]  /*c830*/  @P0 CALL.REL.NOINC `(.L_x_1318) ;  /* 0x0000001000000944 */ /* 0x00cfe20003c00000 */
[----:B------:R-:W-:Y:S05]  /*c840*/  BRA `(.L_x_1319) ;  /* 0xffff4b0000007947 */ /* 0x000fea000383ffff */
.L_x_1318:
[----:B------:R-:W-:Y:S05]  /*c850*/  EXIT ;  /* 0x000000000000794d */ /* 0x000fea0003800000 */
.L_x_1225:
[----:B------:R-:W-:Y:S01]  /*c860*/  IMAD.MOV.U32 R0, RZ, RZ, R5 ;  /* 0x000000ffff007224 */ /* 0x000fe200078e0005 */
[----:B------:R-:W-:Y:S02]  /*c870*/  MOV R2, 0x1 ;  /* 0x0000000100027802 */ /* 0x000fe40000000f00 */
[----:B------:R-:W-:Y:S02]  /*c880*/  MOV R3, 0xc8a0 ;  /* 0x0000c8a000037802 */ /* 0x000fe40000000f00 */
[----:B--2---:R-:W-:Y:S05]  /*c890*/  CALL.REL.NOINC `($__internal_28_$__cuda_sm70_shflsync_up_p) ;  /* 0x0000168000007944 */ /* 0x004fea0003c00000 */
[----:B------:R-:W-:Y:S01]  /*c8a0*/  MOV R0, R4 ;  /* 0x0000000400007202 */ /* 0x000fe20000000f00 */
[----:B------:R-:W-:Y:S05]  /*c8b0*/  BRA `(.L_x_1320) ;  /* 0xffff3b9000007947 */ /* 0x000fea000383ffff */
.L_x_1226:
[----:B------:R-:W-:Y:S01]  /*c8c0*/  IMAD.MOV.U32 R0, RZ, RZ, R5 ;  /* 0x000000ffff007224 */ /* 0x000fe200078e0005 */
[----:B------:R-:W-:Y:S02]  /*c8d0*/  MOV R2, 0x2 ;  /* 0x0000000200027802 */ /* 0x000fe40000000f00 */
[----:B------:R-:W-:Y:S02]  /*c8e0*/  MOV R3, 0xc900 ;  /* 0x0000c90000037802 */ /* 0x000fe40000000f00 */
[----:B--2---:R-:W-:Y:S05]  /*c8f0*/  CALL.REL.NOINC `($__internal_28_$__cuda_sm70_shflsync_up_p) ;  /* 0x0000162000007944 */ /* 0x004fea0003c00000 */
[----:B------:R-:W-:Y:S01]  /*c900*/  SEL R0, R4, RZ, P4 ;  /* 0x000000ff04007207 */ /* 0x000fe20002000000 */
[----:B------:R-:W-:Y:S01]  /*c910*/  IMAD.MOV.U32 R2, RZ, RZ, 0x4 ;  /* 0x00000004ff027424 */ /* 0x000fe200078e00ff */
[----:B------:R-:W-:-:S03]  /*c920*/  MOV R3, 0xc950 ;  /* 0x0000c95000037802 */ /* 0x000fc60000000f00 */
[----:B------:R-:W-:Y:S02]  /*c930*/  IMAD.IADD R0, R5, 0x1, R0 ;  /* 0x0000000105007824 */ /* 0x000fe400078e0200 */
[----:B------:R-:W-:Y:S05]  /*c940*/  CALL.REL.NOINC `($__internal_28_$__cuda_sm70_shflsync_up_p) ;  /* 0x000015d000007944 */ /* 0x000fea0003c00000 */
        /* <DEDUP_REMOVED lines=13> */
[----:B------:R-:W-:Y:S01]  /*ca20*/  IMAD.IADD R4, R0, 0x1, R4 ;  /* 0x0000000100047824 */ /* 0x000fe200078e0204 */
[----:B------:R-:W-:-:S03]  /*ca30*/  MOV R0, 0x1f ;  /* 0x0000001f00007802 */ /* 0x000fc60000000f00 */
[----:B------:R-:W-:Y:S02]  /*ca40*/  IMAD.MOV.U32 R5, RZ, RZ, R4 ;  /* 0x000000ffff057224 */ /* 0x000fe400078e0004 */
[----:B------:R-:W-:Y:S05]  /*ca50*/  CALL.REL.NOINC `($__internal_27_$__cuda_sm70_shflsync_idx_p) ;  /* 0x0000147000007944 */ /* 0x000fea0003c00000 */
[----:B------:R-:W-:Y:S05]  /*ca60*/  BRA `(.L_x_1321) ;  /* 0xffff3ae000007947 */ /* 0x000fea000383ffff */
.L_x_1228:
[----:B------:R-:W-:Y:S02]  /*ca70*/  SEL R0, RZ, 0x1, P0 ;  /* 0x00000001ff007807 */ /* 0x000fe40000000000 */
[----:B------:R-:W-:Y:S02]  /*ca80*/  MOV R2, 0xcaa0 ;  /* 0x0000caa000027802 */ /* 0x000fe40000000f00 */
[----:B--2---:R-:W-:Y:S05]  /*ca90*/  CALL.REL.NOINC `($__internal_29_$__cuda_sm70_votesync_ballot) ;  /* 0x000014f000007944 */ /* 0x004fea0003c00000 */
[----:B------:R-:W-:Y:S01]  /*caa0*/  MOV R6, R0 ;  /* 0x0000000000067202 */ /* 0x000fe20000000f00 */
[----:B------:R-:W-:Y:S05]  /*cab0*/  BRA `(.L_x_1322) ;  /* 0xffff3b2000007947 */ /* 0x000fea000383ffff */
.L_x_1229:
[----:B------:R-:W-:Y:S01]  /*cac0*/  IMAD.MOV.U32 R5, RZ, RZ, R8 ;  /* 0x000000ffff057224 */ /* 0x000fe200078e0008 */
[----:B--2---:R-:W-:Y:S01]  /*cad0*/  MOV R3, R231 ;  /* 0x000000e700037202 */ /* 0x004fe20000000f00 */
[----:B------:R-:W-:Y:S01]  /*cae0*/  IMAD.MOV.U32 R0, RZ, RZ, 0x1f ;  /* 0x0000001fff007424 */ /* 0x000fe200078e00ff */
[----:B------:R-:W-:Y:S02]  /*caf0*/  MOV R2, 0xcb10 ;  /* 0x0000cb1000027802 */ /* 0x000fe40000000f00 */
[----:B-1----:R-:W-:Y:S05]  /*cb00*/  CALL.REL.NOINC `($__internal_27_$__cuda_sm70_shflsync_idx_p) ;  /* 0x000013c000007944 */ /* 0x002fea0003c00000 */
[----:B------:R-:W-:Y:S01]  /*cb10*/  IMAD.MOV.U32 R11, RZ, RZ, R0 ;  /* 0x000000ffff0b7224 */ /* 0x000fe200078e0000 */
[----:B------:R-:W-:Y:S01]  /*cb20*/  MOV R5, R7 ;  /* 0x0000000700057202 */ /* 0x000fe20000000f00 */
[----:B------:R-:W-:Y:S01]  /*cb30*/  IMAD.MOV.U32 R228, RZ, RZ, RZ ;  /* 0x000000ffffe47224 */ /* 0x000fe200078e00ff */
[----:B------:R-:W-:Y:S01]  /*cb40*/  MOV R3, R231 ;  /* 0x000000e700037202 */ /* 0x000fe20000000f00 */
[----:B------:R-:W-:Y:S01]  /*cb50*/  IMAD.MOV.U32 R0, RZ, RZ, 0x1f ;  /* 0x0000001fff007424 */ /* 0x000fe200078e00ff */
[----:B------:R-:W-:-:S02]  /*cb60*/  MOV R2, 0xcb80 ;  /* 0x0000cb8000027802 */ /* 0x000fc40000000f00 */
[----:B------:R-:W-:Y:S05]  /*cb70*/  CALL.REL.NOINC `($__internal_27_$__cuda_sm70_shflsync_idx_p) ;  /* 0x0000135000007944 */ /* 0x000fea0003c00000 */
[----:B------:R-:W-:Y:S01]  /*cb80*/  MOV R10, R0 ;  /* 0x00000000000a7202 */ /* 0x000fe20000000f00 */
[----:B------:R-:W-:Y:S05]  /*cb90*/  BRA `(.L_x_1323) ;  /* 0xffff3a9000007947 */ /* 0x000fea000383ffff */
.L_x_1232:
[----:B------:R-:W-:Y:S01]  /*cba0*/  IMAD.MOV.U32 R5, RZ, RZ, R4 ;  /* 0x000000ffff057224 */ /* 0x000fe200078e0004 */
[----:B------:R-:W-:-:S02]  /*cbb0*/  MOV R0, 0x1f ;  /* 0x0000001f00007802 */ /* 0x000fc40000000f00 */
[----:B------:R-:W-:Y:S02]  /*cbc0*/  MOV R2, 0xcbe0 ;  /* 0x0000cbe000027802 */ /* 0x000fe40000000f00 */
[----:B-1234-:R-:W-:Y:S05]  /*cbd0*/  CALL.REL.NOINC `($__internal_27_$__cuda_sm70_shflsync_idx_p) ;  /* 0x000012f000007944 */ /* 0x01efea0003c00000 */
[----:B------:R-:W-:Y:S01]  /*cbe0*/  MOV R228, R0 ;  /* 0x0000000000e47202 */ /* 0x000fe20000000f00 */
[----:B------:R-:W-:Y:S05]  /*cbf0*/  BRA `(.L_x_1231) ;  /* 0xffff3a9000007947 */ /* 0x000fea000383ffff */
.L_x_1240:
[----:B------:R-:W-:Y:S01]  /*cc00*/  IMAD.MOV.U32 R5, RZ, RZ, R9 ;  /* 0x000000ffff057224 */ /* 0x000fe200078e0009 */
[----:B------:R-:W-:Y:S01]  /*cc10*/  MOV R3, RZ ;  /* 0x000000ff00037202 */ /* 0x000fe20000000f00 */
[----:B------:R-:W-:Y:S01]  /*cc20*/  IMAD.MOV.U32 R0, RZ, RZ, 0x181f ;  /* 0x0000181fff007424 */ /* 0x000fe200078e00ff */
[----:B------:R-:W-:Y:S02]  /*cc30*/  MOV R2, 0xcc50 ;  /* 0x0000cc5000027802 */ /* 0x000fe40000000f00 */
[----:B------:R-:W-:Y:S05]  /*cc40*/  CALL.REL.NOINC `($__internal_27_$__cuda_sm70_shflsync_idx_p) ;  /* 0x0000128000007944 */ /* 0x000fea0003c00000 */
[----:B------:R-:W-:Y:S01]  /*cc50*/  MOV R8, R0 ;  /* 0x0000000000087202 */ /* 0x000fe20000000f00 */
[----:B------:R-:W-:Y:S05]  /*cc60*/  BRA `(.L_x_1324) ;  /* 0xffff551000007947 */ /* 0x000fea000383ffff */
.L_x_1241:
[----:B------:R-:W-:Y:S01]  /*cc70*/  IMAD.MOV.U32 R5, RZ, RZ, R12 ;  /* 0x000000ffff057224 */ /* 0x000fe200078e000c */
[----:B------:R-:W-:Y:S01]  /*cc80*/  MOV R3, RZ ;  /* 0x000000ff00037202 */ /* 0x000fe20000000f00 */
[----:B------:R-:W-:Y:S01]  /*cc90*/  IMAD.MOV.U32 R0, RZ, RZ, 0x181f ;  /* 0x0000181fff007424 */ /* 0x000fe200078e00ff */
[----:B------:R-:W-:Y:S02]  /*cca0*/  MOV R2, 0xccc0 ;  /* 0x0000ccc000027802 */ /* 0x000fe40000000f00 */
[----:B-12---:R-:W-:Y:S05]  /*ccb0*/  CALL.REL.NOINC `($__internal_27_$__cuda_sm70_shflsync_idx_p) ;  /* 0x0000121000007944 */ /* 0x006fea0003c00000 */
[----:B------:R-:W-:Y:S05]  /*ccc0*/  BRA `(.L_x_1325) ;  /* 0xffff54d000007947 */ /* 0x000fea000383ffff */
.L_x_1244:
[----:B--2---:R-:W-:Y:S01]  /*ccd0*/  IMAD.MOV.U32 R5, RZ, RZ, R9 ;  /* 0x000000ffff057224 */ /* 0x004fe200078e0009 */
[----:B------:R-:W-:Y:S01]  /*cce0*/  MOV R3, 0x1 ;  /* 0x0000000100037802 */ /* 0x000fe20000000f00 */
[----:B----4-:R-:W-:Y:S01]  /*ccf0*/  IMAD.MOV.U32 R0, RZ, RZ, 0x181f ;  /* 0x0000181fff007424 */ /* 0x010fe200078e00ff */
[----:B------:R-:W-:-:S02]  /*cd00*/  MOV R2, 0xcd20 ;  /* 0x0000cd2000027802 */ /* 0x000fc40000000f00 */
[----:B-1-3--:R-:W-:Y:S05]  /*cd10*/  CALL.REL.NOINC `($__internal_27_$__cuda_sm70_shflsync_idx_p) ;  /* 0x000011b000007944 */ /* 0x00afea0003c00000 */
[----:B------:R-:W-:Y:S01]  /*cd20*/  IMAD.MOV.U32 R8, RZ, RZ, R0 ;  /* 0x000000ffff087224 */ /* 0x000fe200078e0000 */
[----:B------:R-:W-:Y:S01]  /*cd30*/  MOV R3, 0x1 ;  /* 0x0000000100037802 */ /* 0x000fe20000000f00 */
[----:B------:R-:W-:Y:S01]  /*cd40*/  IMAD.MOV.U32 R5, RZ, RZ, R12 ;  /* 0x000000ffff057224 */ /* 0x000fe200078e000c */
[----:B------:R-:W-:-:S02]  /*cd50*/  MOV R0, 0x181f ;  /* 0x0000181f00007802 */ /* 0x000fc40000000f00 */
[----:B------:R-:W-:Y:S02]  /*cd60*/  MOV R2, 0xcd80 ;  /* 0x0000cd8000027802 */ /* 0x000fe40000000f00 */
[----:B------:R-:W-:Y:S05]  /*cd70*/  CALL.REL.NOINC `($__internal_27_$__cuda_sm70_shflsync_idx_p) ;  /* 0x0000115000007944 */ /* 0x000fea0003c00000 */
[----:B------:R-:W-:Y:S05]  /*cd80*/  BRA `(.L_x_1326) ;  /* 0xffff555000007947 */ /* 0x000fea000383ffff */
.L_x_1247:
[----:B-1----:R-:W-:Y:S01]  /*cd90*/  IMAD.MOV.U32 R5, RZ, RZ, R9 ;  /* 0x000000ffff057224 */ /* 0x002fe200078e0009 */
[----:B------:R-:W-:Y:S01]  /*cda0*/  MOV R3, 0x2 ;  /* 0x0000000200037802 */ /* 0x000fe20000000f00 */
[----:B----4-:R-:W-:Y:S01]  /*cdb0*/  IMAD.MOV.U32 R0, RZ, RZ, 0x181f ;  /* 0x0000181fff007424 */ /* 0x010fe200078e00ff */
[----:B------:R-:W-:Y:S02]  /*cdc0*/  MOV R2, 0xcde0 ;  /* 0x0000cde000027802 */ /* 0x000fe40000000f00 */
[----:B--23--:R-:W-:Y:S05]  /*cdd0*/  CALL.REL.NOINC `($__internal_27_$__cuda_sm70_shflsync_idx_p) ;  /* 0x000010f000007944 */ /* 0x00cfea0003c00000 */
[----:B------:R-:W-:Y:S01]  /*cde0*/  MOV R8, R0 ;  /* 0x0000000000087202 */ /* 0x000fe20000000f00 */
[----:B------:R-:W-:Y:S05]  /*cdf0*/  BRA `(.L_x_1327) ;  /* 0xffff561000007947 */ /* 0x000fea000383ffff */
.L_x_1248:
[----:B------:R-:W-:Y:S01]  /*ce00*/  IMAD.MOV.U32 R5, RZ, RZ, R12 ;  /* 0x000000ffff057224 */ /* 0x000fe200078e000c */
[----:B------:R-:W-:Y:S01]  /*ce10*/  MOV R3, 0x2 ;  /* 0x0000000200037802 */ /* 0x000fe20000000f00 */
[----:B----4-:R-:W-:Y:S01]  /*ce20*/  IMAD.MOV.U32 R0, RZ, RZ, 0x181f ;  /* 0x0000181fff007424 */ /* 0x010fe200078e00ff */
[----:B------:R-:W-:Y:S02]  /*ce30*/  MOV R2, 0xce50 ;  /* 0x0000ce5000027802 */ /* 0x000fe40000000f00 */
[----:B-123--:R-:W-:Y:S05]  /*ce40*/  CALL.REL.NOINC `($__internal_27_$__cuda_sm70_shflsync_idx_p) ;  /* 0x0000108000007944 */ /* 0x00efea0003c00000 */
[----:B------:R-:W-:Y:S05]  /*ce50*/  BRA `(.L_x_1328) ;  /* 0xffff55d000007947 */ /* 0x000fea000383ffff */
.L_x_1251:
[----:B-1----:R-:W-:Y:S01]  /*ce60*/  IMAD.MOV.U32 R5, RZ, RZ, R9 ;  /* 0x000000ffff057224 */ /* 0x002fe200078e0009 */
[----:B------:R-:W-:Y:S01]  /*ce70*/  MOV R3, 0x3 ;  /* 0x0000000300037802 */ /* 0x000fe20000000f00 */
[----:B------:R-:W-:Y:S01]  /*ce80*/  IMAD.MOV.U32 R0, RZ, RZ, 0x181f ;  /* 0x0000181fff007424 */ /* 0x000fe200078e00ff */
[----:B------:R-:W-:-:S02]  /*ce90*/  MOV R2, 0xceb0 ;  /* 0x0000ceb000027802 */ /* 0x000fc40000000f00 */
[----:B--234-:R-:W-:Y:S05]  /*cea0*/  CALL.REL.NOINC `($__internal_27_$__cuda_sm70_shflsync_idx_p) ;  /* 0x0000102000007944 */ /* 0x01cfea0003c00000 */
[----:B------:R-:W-:Y:S01]  /*ceb0*/  IMAD.MOV.U32 R8, RZ, RZ, R0 ;  /* 0x000000ffff087224 */ /* 0x000fe200078e0000 */
[----:B------:R-:W-:Y:S01]  /*cec0*/  MOV R3, 0x3 ;  /* 0x0000000300037802 */ /* 0x000fe20000000f00 */
[----:B------:R-:W-:Y:S01]  /*ced0*/  IMAD.MOV.U32 R5, RZ, RZ, R12 ;  /* 0x000000ffff057224 */ /* 0x000fe200078e000c */
[----:B------:R-:W-:-:S02]  /*cee0*/  MOV R0, 0x181f ;  /* 0x0000181f00007802 */ /* 0x000fc40000000f00 */
[----:B------:R-:W-:Y:S02]  /*cef0*/  MOV R2, 0xcf10 ;  /* 0x0000cf1000027802 */ /* 0x000fe40000000f00 */
[----:B------:R-:W-:Y:S05]  /*cf00*/  CALL.REL.NOINC `($__internal_27_$__cuda_sm70_shflsync_idx_p) ;  /* 0x00000fc000007944 */ /* 0x000fea0003c00000 */
[----:B------:R-:W-:Y:S05]  /*cf10*/  BRA `(.L_x_1329) ;  /* 0xffff565000007947 */ /* 0x000fea000383ffff */
.L_x_1260:
[----:B-1----:R-:W-:Y:S01]  /*cf20*/  IMAD.MOV.U32 R2, RZ, RZ, R213 ;  /* 0x000000ffff027224 */ /* 0x002fe200078e00d5 */
[----:B------:R-:W-:Y:S02]  /*cf30*/  MOV R5, 0x2 ;  /* 0x0000000200057802 */ /* 0x000fe40000000f00 */
[----:B------:R-:W-:Y:S02]  /*cf40*/  MOV R3, 0xcf60 ;  /* 0x0000cf6000037802 */ /* 0x000fe40000000f00 */
[----:B------:R-:W-:Y:S05]  /*cf50*/  CALL.REL.NOINC `($__internal_26_$__cuda_sm70_shflsync_bfly_p) ;  /* 0x00000f2000007944 */ /* 0x000fea0003c00000 */
[----:B------:R-:W-:Y:S01]  /*cf60*/  MOV R0, R5 ;  /* 0x0000000500007202 */ /* 0x000fe20000000f00 */
[----:B------:R-:W-:Y:S05]  /*cf70*/  BRA `(.L_x_1330) ;  /* 0xffffb21000007947 */ /* 0x000fea000383ffff */
.L_x_1261:
[----:B-1----:R-:W-:Y:S01]  /*cf80*/  IMAD.MOV.U32 R2, RZ, RZ, R0 ;  /* 0x000000ffff027224 */ /* 0x002fe200078e0000 */
[----:B------:R-:W-:Y:S02]  /*cf90*/  MOV R5, 0x1 ;  /* 0x0000000100057802 */ /* 0x000fe40000000f00 */
[----:B------:R-:W-:Y:S02]  /*cfa0*/  MOV R3, 0xcfc0 ;  /* 0x0000cfc000037802 */ /* 0x000fe40000000f00 */
[----:B--2---:R-:W-:Y:S05]  /*cfb0*/  CALL.REL.NOINC `($__internal_26_$__cuda_sm70_shflsync_bfly_p) ;  /* 0x00000ec000007944 */ /* 0x004fea0003c00000 */
[----:B------:R-:W-:Y:S01]  /*cfc0*/  FADD.FTZ R0, R0, R5 ;  /* 0x0000000500007221 */ /* 0x000fe20000010000 */
[----:B------:R-:W-:Y:S02]  /*cfd0*/  MOV R2, R214 ;  /* 0x000000d600027202 */ /* 0x000fe40000000f00 */
[----:B------:R-:W-:-:S02]  /*cfe0*/  MOV R5, 0x2 ;  /* 0x0000000200057802 */ /* 0x000fc40000000f00 */
[----:B------:R-:W-:Y:S02]  /*cff0*/  MOV R3, 0xd010 ;  /* 0x0000d01000037802 */ /* 0x000fe40000000f00 */
[----:B------:R-:W-:Y:S05]  /*d000*/  CALL.REL.NOINC `($__internal_26_$__cuda_sm70_shflsync_bfly_p) ;  /* 0x00000e7000007944 */ /* 0x000fea0003c00000 */
[----:B------:R-:W-:Y:S01]  /*d010*/  FADD.FTZ R4, R214, R5 ;  /* 0x00000005d6047221 */ /* 0x000fe20000010000 */
[----:B------:R-:W-:Y:S02]  /*d020*/  MOV R5, 0x1 ;  /* 0x0000000100057802 */ /* 0x000fe40000000f00 */
[----:B------:R-:W-:Y:S02]  /*d030*/  MOV R3, 0xd060 ;  /* 0x0000d06000037802 */ /* 0x000fe40000000f00 */
[----:B------:R-:W-:Y:S02]  /*d040*/  MOV R2, R4 ;  /* 0x0000000400027202 */ /* 0x000fe40000000f00 */
[----:B------:R-:W-:Y:S05]  /*d050*/  CALL.REL.NOINC `($__internal_26_$__cuda_sm70_shflsync_bfly_p) ;  /* 0x00000e2000007944 */ /* 0x000fea0003c00000 */
[----:B------:R-:W-:Y:S01]  /*d060*/  MOV R3, R5 ;  /* 0x0000000500037202 */ /* 0x000fe20000000f00 */
[----:B------:R-:W-:Y:S05]  /*d070*/  BRA `(.L_x_1331) ;  /* 0xffffb18000007947 */ /* 0x000fea000383ffff */
.L_x_1268:
[----:B--234-:R-:W-:Y:S01]  /*d080*/  IMAD.MOV.U32 R5, RZ, RZ, R9 ;  /* 0x000000ffff057224 */ /* 0x01cfe200078e0009 */
[----:B------:R-:W-:Y:S01]  /*d090*/  MOV R3, RZ ;  /* 0x000000ff00037202 */ /* 0x000fe20000000f00 */
[----:B------:R-:W-:Y:S01]  /*d0a0*/  IMAD.MOV.U32 R0, RZ, RZ, 0x181f ;  /* 0x0000181fff007424 */ /* 0x000fe200078e00ff */
[----:B------:R-:W-:Y:S02]  /*d0b0*/  MOV R2, 0xd0d0 ;  /* 0x0000d0d000027802 */ /* 0x000fe40000000f00 */
[----:B-1----:R-:W-:Y:S05]  /*d0c0*/  CALL.REL.NOINC `($__internal_27_$__cuda_sm70_shflsync_idx_p) ;  /* 0x00000e0000007944 */ /* 0x002fea0003c00000 */
[----:B------:R-:W-:Y:S01]  /*d0d0*/  MOV R8, R0 ;  /* 0x0000000000087202 */ /* 0x000fe20000000f00 */
[----:B------:R-:W-:Y:S05]  /*d0e0*/  BRA `(.L_x_1332) ;  /* 0xffffc8c000007947 */ /* 0x000fea000383ffff */
.L_x_1269:
[----:B------:R-:W-:Y:S01]  /*d0f0*/  IMAD.MOV.U32 R5, RZ, RZ, R12 ;  /* 0x000000ffff057224 */ /* 0x000fe200078e000c */
[----:B------:R-:W-:Y:S01]  /*d100*/  MOV R3, RZ ;  /* 0x000000ff00037202 */ /* 0x000fe20000000f00 */
[----:B------:R-:W-:Y:S01]  /*d110*/  IMAD.MOV.U32 R0, RZ, RZ, 0x181f ;  /* 0x0000181fff007424 */ /* 0x000fe200078e00ff */
[----:B------:R-:W-:-:S02]  /*d120*/  MOV R2, 0xd140 ;  /* 0x0000d14000027802 */ /* 0x000fc40000000f00 */
[----:B-123--:R-:W-:Y:S05]  /*d130*/  CALL.REL.NOINC `($__internal_27_$__cuda_sm70_shflsync_idx_p) ;  /* 0x00000d9000007944 */ /* 0x00efea0003c00000 */
[----:B------:R-:W-:Y:S05]  /*d140*/  BRA `(.L_x_1333) ;  /* 0xffffc88000007947 */ /* 0x000fea000383ffff */
.L_x_1272:
[----:B--2---:R-:W-:Y:S01]  /*d150*/  IMAD.MOV.U32 R5, RZ, RZ, R9 ;  /* 0x000000ffff057224 */ /* 0x004fe200078e0009 */
[----:B------:R-:W-:Y:S01]  /*d160*/  MOV R3, 0x1 ;  /* 0x0000000100037802 */ /* 0x000fe20000000f00 */
[----:B------:R-:W-:Y:S01]  /*d170*/  IMAD.MOV.U32 R0, RZ, RZ, 0x181f ;  /* 0x0000181fff007424 */ /* 0x000fe200078e00ff */
[----:B------:R-:W-:-:S02]  /*d180*/  MOV R2, 0xd1a0 ;  /* 0x0000d1a000027802 */ /* 0x000fc40000000f00 */
[----:B-1-34-:R-:W-:Y:S05]  /*d190*/  CALL.REL.NOINC `($__internal_27_$__cuda_sm70_shflsync_idx_p) ;  /* 0x00000d3000007944 */ /* 0x01afea0003c00000 */
[----:B------:R-:W-:Y:S01]  /*d1a0*/  IMAD.MOV.U32 R8, RZ, RZ, R0 ;  /* 0x000000ffff087224 */ /* 0x000fe200078e0000 */
[----:B------:R-:W-:Y:S01]  /*d1b0*/  MOV R3, 0x1 ;  /* 0x0000000100037802 */ /* 0x000fe20000000f00 */
[----:B------:R-:W-:Y:S01]  /*d1c0*/  IMAD.MOV.U32 R5, RZ, RZ, R12 ;  /* 0x000000ffff057224 */ /* 0x000fe200078e000c */
[----:B------:R-:W-:-:S02]  /*d1d0*/  MOV R0, 0x181f ;  /* 0x0000181f00007802 */ /* 0x000fc40000000f00 */
[----:B------:R-:W-:Y:S02]  /*d1e0*/  MOV R2, 0xd200 ;  /* 0x0000d20000027802 */ /* 0x000fe40000000f00 */
[----:B------:R-:W-:Y:S05]  /*d1f0*/  CALL.REL.NOINC `($__internal_27_$__cuda_sm70_shflsync_idx_p) ;  /* 0x00000cd000007944 */ /* 0x000fea0003c00000 */
[----:B------:R-:W-:Y:S05]  /*d200*/  BRA `(.L_x_1334) ;  /* 0xffffc8f000007947 */ /* 0x000fea000383ffff */
.L_x_1275:
[----:B--2---:R-:W-:Y:S01]  /*d210*/  IMAD.MOV.U32 R5, RZ, RZ, R9 ;  /* 0x000000ffff057224 */ /* 0x004fe200078e0009 */
[----:B------:R-:W-:Y:S01]  /*d220*/  MOV R3, 0x2 ;  /* 0x0000000200037802 */ /* 0x000fe20000000f00 */
[----:B------:R-:W-:Y:S01]  /*d230*/  IMAD.MOV.U32 R0, RZ, RZ, 0x181f ;  /* 0x0000181fff007424 */ /* 0x000fe200078e00ff */
[----:B------:R-:W-:Y:S02]  /*d240*/  MOV R2, 0xd260 ;  /* 0x0000d26000027802 */ /* 0x000fe40000000f00 */
[----:B-1-34-:R-:W-:Y:S05]  /*d250*/  CALL.REL.NOINC `($__internal_27_$__cuda_sm70_shflsync_idx_p) ;  /* 0x00000c7000007944 */ /* 0x01afea0003c00000 */
[----:B------:R-:W-:Y:S01]  /*d260*/  MOV R8, R0 ;  /* 0x0000000000087202 */ /* 0x000fe20000000f00 */
[----:B------:R-:W-:Y:S05]  /*d270*/  BRA `(.L_x_1335) ;  /* 0xffffc9b000007947 */ /* 0x000fea000383ffff */
.L_x_1276:
[----:B--2---:R-:W-:Y:S01]  /*d280*/  IMAD.MOV.U32 R5, RZ, RZ, R12 ;  /* 0x000000ffff057224 */ /* 0x004fe200078e000c */
[----:B------:R-:W-:Y:S01]  /*d290*/  MOV R3, 0x2 ;  /* 0x0000000200037802 */ /* 0x000fe20000000f00 */
[----:B------:R-:W-:Y:S01]  /*d2a0*/  IMAD.MOV.U32 R0, RZ, RZ, 0x181f ;  /* 0x0000181fff007424 */ /* 0x000fe200078e00ff */
[----:B------:R-:W-:Y:S02]  /*d2b0*/  MOV R2, 0xd2d0 ;  /* 0x0000d2d000027802 */ /* 0x000fe40000000f00 */
[----:B-1-34-:R-:W-:Y:S05]  /*d2c0*/  CALL.REL.NOINC `($__internal_27_$__cuda_sm70_shflsync_idx_p) ;  /* 0x00000c0000007944 */ /* 0x01afea0003c00000 */
[----:B------:R-:W-:Y:S05]  /*d2d0*/  BRA `(.L_x_1336) ;  /* 0xffffc97000007947 */ /* 0x000fea000383ffff */
.L_x_1279:
[----:B---3--:R-:W-:Y:S01]  /*d2e0*/  IMAD.MOV.U32 R5, RZ, RZ, R9 ;  /* 0x000000ffff057224 */ /* 0x008fe200078e0009 */
[----:B------:R-:W-:Y:S01]  /*d2f0*/  MOV R3, 0x3 ;  /* 0x0000000300037802 */ /* 0x000fe20000000f00 */
[----:B----4-:R-:W-:Y:S01]  /*d300*/  IMAD.MOV.U32 R0, RZ, RZ, 0x181f ;  /* 0x0000181fff007424 */ /* 0x010fe200078e00ff */
[----:B------:R-:W-:-:S02]  /*d310*/  MOV R2, 0xd330 ;  /* 0x0000d33000027802 */ /* 0x000fc40000000f00 */
[----:B-12---:R-:W-:Y:S05]  /*d320*/  CALL.REL.NOINC `($__internal_27_$__cuda_sm70_shflsync_idx_p) ;  /* 0x00000ba000007944 */ /* 0x006fea0003c00000 */
[----:B------:R-:W-:Y:S01]  /*d330*/  IMAD.MOV.U32 R6, RZ, RZ, R0 ;  /* 0x000000ffff067224 */ /* 0x000fe200078e0000 */
[----:B------:R-:W-:Y:S01]  /*d340*/  MOV R3, 0x3 ;  /* 0x0000000300037802 */ /* 0x000fe20000000f00 */
[----:B------:R-:W-:Y:S01]  /*d350*/  IMAD.MOV.U32 R5, RZ, RZ, R12 ;  /* 0x000000ffff057224 */ /* 0x000fe200078e000c */
[----:B------:R-:W-:-:S02]  /*d360*/  MOV R0, 0x181f ;  /* 0x0000181f00007802 */ /* 0x000fc40000000f00 */
[----:B------:R-:W-:Y:S02]  /*d370*/  MOV R2, 0xd390 ;  /* 0x0000d39000027802 */ /* 0x000fe40000000f00 */
[----:B------:R-:W-:Y:S05]  /*d380*/  CALL.REL.NOINC `($__internal_27_$__cuda_sm70_shflsync_idx_p) ;  /* 0x00000b4000007944 */ /* 0x000fea0003c00000 */
[----:B------:R-:W-:Y:S05]  /*d390*/  BRA `(.L_x_1337) ;  /* 0xffffc9f000007947 */ /* 0x000fea000383ffff */
.L_x_1281:
[----:B------:R-:W-:Y:S01]  /*d3a0*/  IMAD.MOV.U32 R5, RZ, RZ, R12 ;  /* 0x000000ffff057224 */ /* 0x000fe200078e000c */
[----:B------:R-:W-:Y:S01]  /*d3b0*/  MOV R3, RZ ;  /* 0x000000ff00037202 */ /* 0x000fe20000000f00 */
[----:B------:R-:W-:Y:S01]  /*d3c0*/  IMAD.MOV.U32 R0, RZ, RZ, 0x1c1f ;  /* 0x00001c1fff007424 */ /* 0x000fe200078e00ff */
[----:B------:R-:W-:Y:S02]  /*d3d0*/  MOV R2, 0xd3f0 ;  /* 0x0000d3f000027802 */ /* 0x000fe40000000f00 */
[----:B------:R-:W-:Y:S05]  /*d3e0*/  CALL.REL.NOINC `($__internal_27_$__cuda_sm70_shflsync_idx_p) ;  /* 0x00000ae000007944 */ /* 0x000fea0003c00000 */
[----:B------:R-:W-:Y:S01]  /*d3f0*/  MOV R4, R0 ;  /* 0x0000000000047202 */ /* 0x000fe20000000f00 */
[----:B------:R-:W-:Y:S05]  /*d400*/  BRA `(.L_x_1338) ;  /* 0xffffcca000007947 */ /* 0x000fea000383ffff */
.L_x_1282:
[----:B------:R-:W-:Y:S01]  /*d410*/  IMAD.MOV.U32 R5, RZ, RZ, R33 ;  /* 0x000000ffff057224 */ /* 0x000fe200078e0021 */
[----:B------:R-:W-:Y:S01]  /*d420*/  MOV R3, RZ ;  /* 0x000000ff00037202 */ /* 0x000fe20000000f00 */
[----:B------:R-:W-:Y:S01]  /*d430*/  IMAD.MOV.U32 R0, RZ, RZ, 0x1c1f ;  /* 0x00001c1fff007424 */ /* 0x000fe200078e00ff */
[----:B------:R-:W-:Y:S02]  /*d440*/  MOV R2, 0xd460 ;  /* 0x0000d46000027802 */ /* 0x000fe40000000f00 */
[----:B-12---:R-:W-:Y:S05]  /*d450*/  CALL.REL.NOINC `($__internal_27_$__cuda_sm70_shflsync_idx_p) ;  /* 0x00000a7000007944 */ /* 0x006fea0003c00000 */
[----:B------:R-:W-:Y:S05]  /*d460*/  BRA `(.L_x_1339) ;  /* 0xffffcc6000007947 */ /* 0x000fea000383ffff */
.L_x_1285:
[----:B------:R-:W-:Y:S01]  /*d470*/  IMAD.MOV.U32 R5, RZ, RZ, R12 ;  /* 0x000000ffff057224 */ /* 0x000fe200078e000c */
[----:B----4-:R-:W-:Y:S01]  /*d480*/  MOV R3, 0x1 ;  /* 0x0000000100037802 */ /* 0x010fe20000000f00 */
[----:B------:R-:W-:Y:S01]  /*d490*/  IMAD.MOV.U32 R0, RZ, RZ, 0x1c1f ;  /* 0x00001c1fff007424 */ /* 0x000fe200078e00ff */
[----:B------:R-:W-:-:S02]  /*d4a0*/  MOV R2, 0xd4c0 ;  /* 0x0000d4c000027802 */ /* 0x000fc40000000f00 */
[----:B-123--:R-:W-:Y:S05]  /*d4b0*/  CALL.REL.NOINC `($__internal_27_$__cuda_sm70_shflsync_idx_p) ;  /* 0x00000a1000007944 */ /* 0x00efea0003c00000 */
[----:B------:R-:W-:Y:S01]  /*d4c0*/  IMAD.MOV.U32 R4, RZ, RZ, R0 ;  /* 0x000000ffff047224 */ /* 0x000fe200078e0000 */
[----:B------:R-:W-:Y:S01]  /*d4d0*/  MOV R3, 0x1 ;  /* 0x0000000100037802 */ /* 0x000fe20000000f00 */
[----:B------:R-:W-:Y:S01]  /*d4e0*/  IMAD.MOV.U32 R5, RZ, RZ, R33 ;  /* 0x000000ffff057224 */ /* 0x000fe200078e0021 */
[----:B------:R-:W-:-:S02]  /*d4f0*/  MOV R0, 0x1c1f ;  /* 0x00001c1f00007802 */ /* 0x000fc40000000f00 */
[----:B------:R-:W-:Y:S02]  /*d500*/  MOV R2, 0xd520 ;  /* 0x0000d52000027802 */ /* 0x000fe40000000f00 */
[----:B------:R-:W-:Y:S05]  /*d510*/  CALL.REL.NOINC `($__internal_27_$__cuda_sm70_shflsync_idx_p) ;  /* 0x000009b000007944 */ /* 0x000fea0003c00000 */
[----:B------:R-:W-:Y:S05]  /*d520*/  BRA `(.L_x_1340) ;  /* 0xffffd52000007947 */ /* 0x000fea000383ffff */
.L_x_1289:
[----:B------:R-:W-:Y:S01]  /*d530*/  IMAD.MOV.U32 R5, RZ, RZ, R9 ;  /* 0x000000ffff057224 */ /* 0x000fe200078e0009 */
[----:B------:R-:W-:Y:S01]  /*d540*/  MOV R3, RZ ;  /* 0x000000ff00037202 */ /* 0x000fe20000000f00 */
[----:B------:R-:W-:Y:S01]  /*d550*/  IMAD.MOV.U32 R0, RZ, RZ, 0x181f ;  /* 0x0000181fff007424 */ /* 0x000fe200078e00ff */
[----:B------:R-:W-:Y:S02]  /*d560*/  MOV R2, 0xd580 ;  /* 0x0000d58000027802 */ /* 0x000fe40000000f00 */
[----:B--2---:R-:W-:Y:S05]  /*d570*/  CALL.REL.NOINC `($__internal_27_$__cuda_sm70_shflsync_idx_p) ;  /* 0x0000095000007944 */ /* 0x004fea0003c00000 */
[----:B------:R-:W-:Y:S01]  /*d580*/  MOV R8, R0 ;  /* 0x0000000000087202 */ /* 0x000fe20000000f00 */
[----:B------:R-:W-:Y:S05]  /*d590*/  BRA `(.L_x_1341) ;  /* 0xffffe26000007947 */ /* 0x000fea000383ffff */
.L_x_1290:
[----:B------:R-:W-:Y:S01]  /*d5a0*/  IMAD.MOV.U32 R5, RZ, RZ, R12 ;  /* 0x000000ffff057224 */ /* 0x000fe200078e000c */
[----:B------:R-:W-:Y:S01]  /*d5b0*/  MOV R3, RZ ;  /* 0x000000ff00037202 */ /* 0x000fe20000000f00 */
[----:B------:R-:W-:Y:S01]  /*d5c0*/  IMAD.MOV.U32 R0, RZ, RZ, 0x181f ;  /* 0x0000181fff007424 */ /* 0x000fe200078e00ff */
[----:B------:R-:W-:Y:S02]  /*d5d0*/  MOV R2, 0xd5f0 ;  /* 0x0000d5f000027802 */ /* 0x000fe40000000f00 */
[----:B-123--:R-:W-:Y:S05]  /*d5e0*/  CALL.REL.NOINC `($__internal_27_$__cuda_sm70_shflsync_idx_p) ;  /* 0x000008e000007944 */ /* 0x00efea0003c00000 */
[----:B------:R-:W-:Y:S05]  /*d5f0*/  BRA `(.L_x_1342) ;  /* 0xffffe22000007947 */ /* 0x000fea000383ffff */
.L_x_1293:
        /* <DEDUP_REMOVED lines=12> */
.L_x_1296:
[----:B-1----:R-:W-:Y:S01]  /*d6c0*/  IMAD.MOV.U32 R5, RZ, RZ, R9 ;  /* 0x000000ffff057224 */ /* 0x002fe200078e0009 */
[----:B------:R-:W-:Y:S01]  /*d6d0*/  MOV R3, 0x2 ;  /* 0x0000000200037802 */ /* 0x000fe20000000f00 */
[----:B------:R-:W-:Y:S01]  /*d6e0*/  IMAD.MOV.U32 R0, RZ, RZ, 0x181f ;  /* 0x0000181fff007424 */ /* 0x000fe200078e00ff */
[----:B------:R-:W-:Y:S02]  /*d6f0*/  MOV R2, 0xd710 ;  /* 0x0000d71000027802 */ /* 0x000fe40000000f00 */
[----:B--234-:R-:W-:Y:S05]  /*d700*/  CALL.REL.NOINC `($__internal_27_$__cuda_sm70_shflsync_idx_p) ;  /* 0x000007c000007944 */ /* 0x01cfea0003c00000 */
[----:B------:R-:W-:Y:S01]  /*d710*/  MOV R8, R0 ;  /* 0x0000000000087202 */ /* 0x000fe20000000f00 */
[----:B------:R-:W-:Y:S05]  /*d720*/  BRA `(.L_x_1344) ;  /* 0xffffe36000007947 */ /* 0x000fea000383ffff */
.L_x_1297:
[----:B-1----:R-:W-:Y:S01]  /*d730*/  IMAD.MOV.U32 R5, RZ, RZ, R12 ;  /* 0x000000ffff057224 */ /* 0x002fe200078e000c */
[----:B------:R-:W-:Y:S01]  /*d740*/  MOV R3, 0x2 ;  /* 0x0000000200037802 */ /* 0x000fe20000000f00 */
[----:B------:R-:W-:Y:S01]  /*d750*/  IMAD.MOV.U32 R0, RZ, RZ, 0x181f ;  /* 0x0000181fff007424 */ /* 0x000fe200078e00ff */
[----:B------:R-:W-:Y:S02]  /*d760*/  MOV R2, 0xd780 ;  /* 0x0000d78000027802 */ /* 0x000fe40000000f00 */
[----:B--234-:R-:W-:Y:S05]  /*d770*/  CALL.REL.NOINC `($__internal_27_$__cuda_sm70_shflsync_idx_p) ;  /* 0x0000075000007944 */ /* 0x01cfea0003c00000 */
[----:B------:R-:W-:Y:S05]  /*d780*/  BRA `(.L_x_1345) ;  /* 0xffffe32000007947 */ /* 0x000fea000383ffff */
.L_x_1300:
        /* <DEDUP_REMOVED lines=12> */
.L_x_1302:
[----:B---3--:R-:W-:Y:S01]  /*d850*/  IMAD.MOV.U32 R5, RZ, RZ, R86 ;  /* 0x000000ffff057224 */ /* 0x008fe200078e0056 */
[----:B------:R-:W-:Y:S01]  /*d860*/  MOV R3, RZ ;  /* 0x000000ff00037202 */ /* 0x000fe20000000f00 */
[----:B------:R-:W-:Y:S01]  /*d870*/  IMAD.MOV.U32 R0, RZ, RZ, 0x1f ;  /* 0x0000001fff007424 */ /* 0x000fe200078e00ff */
[----:B------:R-:W-:Y:S02]  /*d880*/  MOV R2, 0xd8a0 ;  /* 0x0000d8a000027802 */ /* 0x000fe40000000f00 */
[----:B-1----:R-:W-:Y:S05]  /*d890*/  CALL.REL.NOINC `($__internal_27_$__cuda_sm70_shflsync_idx_p) ;  /* 0x0000063000007944 */ /* 0x002fea0003c00000 */
[----:B------:R-:W-:Y:S01]  /*d8a0*/  MOV R9, R0 ;  /* 0x0000000000097202 */ /* 0x000fe20000000f00 */
[----:B------:R-:W-:Y:S05]  /*d8b0*/  BRA `(.L_x_1347) ;  /* 0xffffe4f000007947 */ /* 0x000fea000383ffff */
.L_x_1303:
[----:B------:R-:W-:Y:S01]  /*d8c0*/  IMAD.MOV.U32 R5, RZ, RZ, R86 ;  /* 0x000000ffff057224 */ /* 0x000fe200078e0056 */
[----:B------:R-:W-:Y:S01]  /*d8d0*/  MOV R3, 0x1 ;  /* 0x0000000100037802 */ /* 0x000fe20000000f00 */
[----:B------:R-:W-:Y:S01]  /*d8e0*/  IMAD.MOV.U32 R0, RZ, RZ, 0x1f ;  /* 0x0000001fff007424 */ /* 0x000fe200078e00ff */
[----:B------:R-:W-:Y:S02]  /*d8f0*/  MOV R2, 0xd910 ;  /* 0x0000d91000027802 */ /* 0x000fe40000000f00 */
[----:B-123--:R-:W-:Y:S05]  /*d900*/  CALL.REL.NOINC `($__internal_27_$__cuda_sm70_shflsync_idx_p) ;  /* 0x000005c000007944 */ /* 0x00efea0003c00000 */
[----:B------:R-:W-:Y:S01]  /*d910*/  MOV R8, R0 ;  /* 0x0000000000087202 */ /* 0x000fe20000000f00 */
[----:B------:R-:W-:Y:S05]  /*d920*/  BRA `(.L_x_1348) ;  /* 0xffffe4a000007947 */ /* 0x000fea000383ffff */
.L_x_1304:
[----:B------:R-:W-:Y:S02]  /*d930*/  MOV R2, 0x1 ;  /* 0x0000000100027802 */ /* 0x000fe40000000f00 */
[----:B------:R-:W-:-:S02]  /*d940*/  MOV R3, 0xd960 ;  /* 0x0000d96000037802 */ /* 0x000fc40000000f00 */
[----:B--234-:R-:W-:Y:S05]  /*d950*/  CALL.REL.NOINC `($__internal_28_$__cuda_sm70_shflsync_up_p) ;  /* 0x000005c000007944 */ /* 0x01cfea0003c00000 */
[----:B------:R-:W-:Y:S05]  /*d960*/  BRA `(.L_x_1349) ;  /* 0xffffe58000007947 */ /* 0x000fea000383ffff */
.L_x_1305:
[----:B------:R-:W-:Y:S02]  /*d970*/  MOV R2, 0x2 ;  /* 0x0000000200027802 */ /* 0x000fe40000000f00 */
[----:B------:R-:W-:-:S02]  /*d980*/  MOV R3, 0xd9a0 ;  /* 0x0000d9a000037802 */ /* 0x000fc40000000f00 */
[----:B--23--:R-:W-:Y:S05]  /*d990*/  CALL.REL.NOINC `($__internal_28_$__cuda_sm70_shflsync_up_p) ;  /* 0x0000058000007944 */ /* 0x00cfea0003c00000 */
[----:B------:R-:W-:Y:S01]  /*d9a0*/  SEL R3, R4, RZ, P1 ;  /* 0x000000ff04037207 */ /* 0x000fe20000800000 */
[----:B------:R-:W-:-:S04]  /*d9b0*/  IMAD.MOV.U32 R2, RZ, RZ, 0x4 ;  /* 0x00000004ff027424 */ /* 0x000fc800078e00ff */
[----:B------:R-:W-:Y:S01]  /*d9c0*/  IMAD.IADD R0, R0, 0x1, R3 ;  /* 0x0000000100007824 */ /* 0x000fe200078e0203 */
[----:B------:R-:W-:Y:S02]  /*d9d0*/  MOV R3, 0xd9f0 ;  /* 0x0000d9f000037802 */ /* 0x000fe40000000f00 */
        /* <DEDUP_REMOVED lines=19> */
.L_x_1309:
[----:B------:R-:W-:Y:S02]  /*db10*/  MOV R2, 0x1 ;  /* 0x0000000100027802 */ /* 0x000fe40000000f00 */
[----:B------:R-:W-:Y:S02]  /*db20*/  MOV R3, 0xdb40 ;  /* 0x0000db4000037802 */ /* 0x000fe40000000f00 */
[----:B------:R-:W-:Y:S05]  /*db30*/  CALL.REL.NOINC `($__internal_28_$__cuda_sm70_shflsync_up_p) ;  /* 0x000003e000007944 */ /* 0x000fea0003c00000 */
[----:B------:R-:W-:Y:S01]  /*db40*/  MOV R2, R4 ;  /* 0x0000000400027202 */ /* 0x000fe20000000f00 */
[----:B------:R-:W-:Y:S05]  /*db50*/  BRA `(.L_x_1351) ;  /* 0xffffe5e000007947 */ /* 0x000fea000383ffff */
.L_x_1310:
[----:B------:R-:W-:Y:S02]  /*db60*/  MOV R2, 0x2 ;  /* 0x0000000200027802 */ /* 0x000fe40000000f00 */
        /* <DEDUP_REMOVED lines=25> */
.L_x_1312:
[----:B------:R-:W-:Y:S02]  /*dd00*/  SEL R0, RZ, 0x1, P0 ;  /* 0x00000001ff007807 */ /* 0x000fe40000000000 */
[----:B------:R-:W-:Y:S02]  /*dd10*/  MOV R2, 0xdd30 ;  /* 0x0000dd3000027802 */ /* 0x000fe40000000f00 */
[----:B-1----:R-:W-:Y:S05]  /*dd20*/  CALL.REL.NOINC `($__internal_29_$__cuda_sm70_votesync_ballot) ;  /* 0x0000026000007944 */ /* 0x002fea0003c00000 */
[----:B------:R-:W-:Y:S01]  /*dd30*/  MOV R8, R0 ;  /* 0x0000000000087202 */ /* 0x000fe20000000f00 */
[----:B------:R-:W-:Y:S05]  /*dd40*/  BRA `(.L_x_1353) ;  /* 0xffffe58000007947 */ /* 0x000fea000383ffff */
.L_x_1313:
[----:B------:R-:W-:Y:S01]  /*dd50*/  IMAD.MOV.U32 R5, RZ, RZ, R6 ;  /* 0x000000ffff057224 */ /* 0x000fe200078e0006 */
[----:B---3--:R-:W-:Y:S01]  /*dd60*/  MOV R3, R12 ;  /* 0x0000000c00037202 */ /* 0x008fe20000000f00 */
[----:B------:R-:W-:Y:S01]  /*dd70*/  IMAD.MOV.U32 R0, RZ, RZ, 0x1f ;  /* 0x0000001fff007424 */ /* 0x000fe200078e00ff */
[----:B------:R-:W-:Y:S02]  /*dd80*/  MOV R2, 0xdda0 ;  /* 0x0000dda000027802 */ /* 0x000fe40000000f00 */
[----:B-12---:R-:W-:Y:S05]  /*dd90*/  CALL.REL.NOINC `($__internal_27_$__cuda_sm70_shflsync_idx_p) ;  /* 0x0000013000007944 */ /* 0x006fea0003c00000 */
[----:B------:R-:W-:Y:S01]  /*dda0*/  IMAD.MOV.U32 R6, RZ, RZ, R0 ;  /* 0x000000ffff067224 */ /* 0x000fe200078e0000 */
[----:B------:R-:W-:Y:S01]  /*ddb0*/  MOV R3, R12 ;  /* 0x0000000c00037202 */ /* 0x000fe20000000f00 */
[----:B------:R-:W-:Y:S01]  /*ddc0*/  IMAD.MOV.U32 R5, RZ, RZ, R7 ;  /* 0x000000ffff057224 */ /* 0x000fe200078e0007 */
[----:B------:R-:W-:Y:S02]  /*ddd0*/  MOV R0, 0x1f ;  /* 0x0000001f00007802 */ /* 0x000fe40000000f00 */
[----:B------:R-:W-:-:S02]  /*dde0*/  MOV R2, 0xde00 ;  /* 0x0000de0000027802 */ /* 0x000fc40000000f00 */
[----:B------:R-:W-:Y:S05]  /*ddf0*/  CALL.REL.NOINC `($__internal_27_$__cuda_sm70_shflsync_idx_p) ;  /* 0x000000d000007944 */ /* 0x000fea0003c00000 */
[----:B------:R-:W-:Y:S01]  /*de00*/  MOV R7, R0 ;  /* 0x0000000000077202 */ /* 0x000fe20000000f00 */
[----:B------:R-:W-:Y:S05]  /*de10*/  BRA `(.L_x_1354) ;  /* 0xffffe4f000007947 */ /* 0x000fea000383ffff */
.L_x_1316:
[----:B------:R-:W-:Y:S01]  /*de20*/  IMAD.MOV.U32 R5, RZ, RZ, R4 ;  /* 0x000000ffff057224 */ /* 0x000fe200078e0004 */
[----:B------:R-:W-:-:S02]  /*de30*/  MOV R0, 0x1f ;  /* 0x0000001f00007802 */ /* 0x000fc40000000f00 */
[----:B------:R-:W-:Y:S02]  /*de40*/  MOV R2, 0xde60 ;  /* 0x0000de6000027802 */ /* 0x000fe40000000f00 */
[----:B-1234-:R-:W-:Y:S05]  /*de50*/  CALL.REL.NOINC `($__internal_27_$__cuda_sm70_shflsync_idx_p) ;  /* 0x0000007000007944 */ /* 0x01efea0003c00000 */
[----:B------:R-:W-:Y:S01]  /*de60*/  MOV R11, R0 ;  /* 0x00000000000b7202 */ /* 0x000fe20000000f00 */
[----:B------:R-:W-:Y:S05]  /*de70*/  BRA `(.L_x_1315) ;  /* 0xffffe4f000007947 */ /* 0x000fea000383ffff */
        .weak           $__internal_26_$__cuda_sm70_shflsync_bfly_p
        .type           $__internal_26_$__cuda_sm70_shflsync_bfly_p,@function
        .size           $__internal_26_$__cuda_sm70_shflsync_bfly_p,($__internal_27_$__cuda_sm70_shflsync_idx_p - $__internal_26_$__cuda_sm70_shflsync_bfly_p)
$__internal_26_$__cuda_sm70_shflsync_bfly_p:
[----:B------:R-:W-:Y:S04]  /*de80*/  WARPSYNC R6 ;  /* 0x0000000600007348 */ /* 0x000fe80003800000 */
[----:B------:R1:W2:Y:S02]  /*de90*/  SHFL.BFLY PT, R5, R2, R5, R7 ;  /* 0x0c00000502057389 */ /* 0x0002a400000e0007 */
[----:B-1----:R-:W-:Y:S02]  /*dea0*/  MOV R2, R3 ;  /* 0x0000000300027202 */ /* 0x002fe40000000f00 */
[----:B------:R-:W-:-:S04]  /*deb0*/  MOV R3, 0x0 ;  /* 0x0000000000037802 */ /* 0x000fc80000000f00 */
[----:B--2---:R-:W-:Y:S05]  /*dec0*/  RET.REL.NODEC R2 `(_ZN7cutlass13device_kernelIN5flash19enable_sm80_to_sm89INS1_16FlashAttnFwdSm80INS1_25CollectiveMainloopFwdSm80ILi8ELi2ELb0EN4cute5tupleIJNS5_1CILi128EEENS7_ILi64EEENS7_ILi192EEEEEELi192ENS_10bfloat16_tEfNS_4arch4Sm80ELb0ELb0ELb1ELb1ELb0ELb0ELb1ELb1EEENS1_21CollectiveEpilogueFwdINS6_IJS8_SA_S9_EEENS6_IJNS7_ILi1EEESI_SI_EEESC_SE_Li256ELb1ELb1ELb1ELb0EEENS1_36VarlenDynamicPersistentTileSchedulerILi128ELi64ELi256ELi256ELb1ELb1ELb0ELb0ELb1ELb1EEEEEEEEEvNT_6ParamsE) ;  /* 0xffff213002007950 */ /* 0x004fea0003c3ffff */
        .weak           $__internal_27_$__cuda_sm70_shflsync_idx_p
        .type           $__internal_27_$__cuda_sm70_shflsync_idx_p,@function
        .size           $__internal_27_$__cuda_sm70_shflsync_idx_p,($__internal_28_$__cuda_sm70_shflsync_up_p - $__internal_27_$__cuda_sm70_shflsync_idx_p)
$__internal_27_$__cuda_sm70_shflsync_idx_p:
[----:B------:R-:W-:-:S04]  /*ded0*/  MOV R87, 0xffffffff ;  /* 0xffffffff00577802 */ /* 0x000fc80000000f00 */
[----:B------:R-:W-:Y:S04]  /*dee0*/  WARPSYNC R87 ;  /* 0x0000005700007348 */ /* 0x000fe80003800000 */
[----:B------:R1:W2:Y:S02]  /*def0*/  SHFL.IDX PT, R0, R5, R3, R0 ;  /* 0x0000000305007389 */ /* 0x0002a400000e0000 */
[----:B-1----:R-:W-:-:S04]  /*df00*/  MOV R3, 0x0 ;  /* 0x0000000000037802 */ /* 0x002fc80000000f00 */
[----:B--2---:R-:W-:Y:S05]  /*df10*/  RET.REL.NODEC R2 `(_ZN7cutlass13device_kernelIN5flash19enable_sm80_to_sm89INS1_16FlashAttnFwdSm80INS1_25CollectiveMainloopFwdSm80ILi8ELi2ELb0EN4cute5tupleIJNS5_1CILi128EEENS7_ILi64EEENS7_ILi192EEEEEELi192ENS_10bfloat16_tEfNS_4arch4Sm80ELb0ELb0ELb1ELb1ELb0ELb0ELb1ELb1EEENS1_21CollectiveEpilogueFwdINS6_IJS8_SA_S9_EEENS6_IJNS7_ILi1EEESI_SI_EEESC_SE_Li256ELb1ELb1ELb1ELb0EEENS1_36VarlenDynamicPersistentTileSchedulerILi128ELi64ELi256ELi256ELb1ELb1ELb0ELb0ELb1ELb1EEEEEEEEEvNT_6ParamsE) ;  /* 0xffff20e002007950 */ /* 0x004fea0003c3ffff */
        .weak           $__internal_28_$__cuda_sm70_shflsync_up_p
        .type           $__internal_28_$__cuda_sm70_shflsync_up_p,@function
        .size           $__internal_28_$__cuda_sm70_shflsync_up_p,($__internal_29_$__cuda_sm70_votesync_ballot - $__internal_28_$__cuda_sm70_shflsync_up_p)
$__internal_28_$__cuda_sm70_shflsync_up_p:
[----:B------:R-:W-:Y:S02]  /*df20*/  IMAD.MOV.U32 R4, RZ, RZ, RZ ;  /* 0x000000ffff047224 */ /* 0x000fe400078e00ff */
[----:B------:R-:W-:-:S04]  /*df30*/  IMAD.MOV.U32 R10, RZ, RZ, -0x1 ;  /* 0xffffffffff0a7424 */ /* 0x000fc800078e00ff */
[----:B------:R-:W-:Y:S04]  /*df40*/  WARPSYNC R10 ;  /* 0x0000000a00007348 */ /* 0x000fe80003800000 */
[----:B------:R1:W2:Y:S02]  /*df50*/  SHFL.UP PT, R4, R0, R2, R4 ;  /* 0x0400000200047389 */ /* 0x0002a400000e0004 */
[----:B-1----:R-:W-:Y:S02]  /*df60*/  MOV R2, R3 ;  /* 0x0000000300027202 */ /* 0x002fe40000000f00 */
[----:B------:R-:W-:-:S04]  /*df70*/  MOV R3, 0x0 ;  /* 0x0000000000037802 */ /* 0x000fc80000000f00 */
[----:B--2---:R-:W-:Y:S05]  /*df80*/  RET.REL.NODEC R2 `(_ZN7cutlass13device_kernelIN5flash19enable_sm80_to_sm89INS1_16FlashAttnFwdSm80INS1_25CollectiveMainloopFwdSm80ILi8ELi2ELb0EN4cute5tupleIJNS5_1CILi128EEENS7_ILi64EEENS7_ILi192EEEEEELi192ENS_10bfloat16_tEfNS_4arch4Sm80ELb0ELb0ELb1ELb1ELb0ELb0ELb1ELb1EEENS1_21CollectiveEpilogueFwdINS6_IJS8_SA_S9_EEENS6_IJNS7_ILi1EEESI_SI_EEESC_SE_Li256ELb1ELb1ELb1ELb0EEENS1_36VarlenDynamicPersistentTileSchedulerILi128ELi64ELi256ELi256ELb1ELb1ELb0ELb0ELb1ELb1EEEEEEEEEvNT_6ParamsE) ;  /* 0xffff207002007950 */ /* 0x004fea0003c3ffff */
        .weak           $__internal_29_$__cuda_sm70_votesync_ballot
        .type           $__internal_29_$__cuda_sm70_votesync_ballot,@function
        .size           $__internal_29_$__cuda_sm70_votesync_ballot,(.L_x_2503 - $__internal_29_$__cuda_sm70_votesync_ballot)
$__internal_29_$__cuda_sm70_votesync_ballot:
[----:B------:R-:W-:Y:S01]  /*df90*/  ISETP.NE.U32.AND P0, PT, R0, 0x1, PT ;  /* 0x000000010000780c */ /* 0x000fe20003f05070 */
[----:B------:R-:W-:-:S04]  /*dfa0*/  IMAD.MOV.U32 R3, RZ, RZ, -0x1 ;  /* 0xffffffffff037424 */ /* 0x000fc800078e00ff */
[----:B------:R-:W-:Y:S08]  /*dfb0*/  WARPSYNC R3 ;  /* 0x0000000300007348 */ /* 0x000ff00003800000 */
[----:B------:R-:W-:-:S04]  /*dfc0*/  VOTE.ANY R0, PT, !P0 ;  /* 0x0000000000007806 */ /* 0x000fc800040e0100 */
[----:B------:R-:W-:Y:S01]  /*dfd0*/  LOP3.LUT R0, R0, R3, RZ, 0xc0, !PT ;  /* 0x0000000300007212 */ /* 0x000fe200078ec0ff */
[----:B------:R-:W-:-:S04]  /*dfe0*/  IMAD.MOV.U32 R3, RZ, RZ, 0x0 ;  /* 0x00000000ff037424 */ /* 0x000fc800078e00ff */
[----:B------:R-:W-:Y:S05]  /*dff0*/  RET.REL.NODEC R2 `(_ZN7cutlass13device_kernelIN5flash19enable_sm80_to_sm89INS1_16FlashAttnFwdSm80INS1_25CollectiveMainloopFwdSm80ILi8ELi2ELb0EN4cute5tupleIJNS5_1CILi128EEENS7_ILi64EEENS7_ILi192EEEEEELi192ENS_10bfloat16_tEfNS_4arch4Sm80ELb0ELb0ELb1ELb1ELb0ELb0ELb1ELb1EEENS1_21CollectiveEpilogueFwdINS6_IJS8_SA_S9_EEENS6_IJNS7_ILi1EEESI_SI_EEESC_SE_Li256ELb1ELb1ELb1ELb0EEENS1_36VarlenDynamicPersistentTileSchedulerILi128ELi64ELi256ELi256ELb1ELb1ELb0ELb0ELb1ELb1EEEEEEEEEvNT_6ParamsE) ;  /* 0xffff200002007950 */ /* 0x000fea0003c3ffff */
.L_x_1355:
        /* <DEDUP_REMOVED lines=16> */
.L_x_2503:


//--------------------- .text._ZN7cutlass13device_kernelIN5flash19enable_sm80_to_sm89INS1_16FlashAttnFwdSm80INS1_25CollectiveMainloopFwdSm80ILi8ELi2ELb0EN4cute5tupleIJNS5_1CILi128EEENS7_ILi64EEENS7_ILi192EEEEEELi192ENS_10bfloat16_tEfNS_4arch4Sm80ELb0ELb0ELb1ELb1ELb0ELb1ELb1ELb1EEENS1_21CollectiveEpilogueFwdINS6_IJS8_SA_S9_EEENS6_IJNS7_ILi1EEESI_SI_EEESC_SE_Li256ELb1ELb1ELb1ELb0EEENS1_36VarlenDynamicPersistentTileSchedulerILi128ELi64ELi256ELi256ELb1ELb1ELb0ELb0ELb1ELb1EEEEEEEEEvNT_6ParamsE --------------------------
	.section	.text._ZN7cutlass13device_kernelIN5flash19enable_sm80_to_sm89INS1_16FlashAttnFwdSm80INS1_25CollectiveMainloopFwdSm80ILi8ELi2ELb0EN4cute5tupleIJNS5_1CILi128EEENS7_ILi64EEENS7_ILi192EEEEEELi192ENS_10bfloat16_tEfNS_4arch4Sm80ELb0ELb0ELb1ELb1ELb0ELb1ELb1ELb1EEENS1_21CollectiveEpilogueFwdINS6_IJS8_SA_S9_EEENS6_IJNS7_ILi1EEESI_SI_EEESC_SE_Li256ELb1ELb1ELb1ELb0EEENS1_36VarlenDynamicPersistentTileSchedulerILi128ELi64ELi256ELi256ELb1ELb1ELb0ELb0ELb1ELb1EEEEEEEEEvNT_6ParamsE,"ax",@progbits
	.sectioninfo	@"SHI_REGISTERS=252"
	.align	128
.text._ZN7cutlass13device_kernelIN5flash19enable_sm80_to_sm89INS1_16FlashAttnFwdSm80INS1_25CollectiveMainloopFwdSm80ILi8ELi2ELb0EN4cute5tupleIJNS5_1CILi128EEENS7_ILi64EEENS7_ILi192EEEEEELi192ENS_10bfloat16_tEfNS_4arch4Sm80ELb0ELb0ELb1ELb1ELb0ELb1ELb1ELb1EEENS1_21CollectiveEpilogueFwdINS6_IJS8_SA_S9_EEENS6_IJNS7_ILi1EEESI_SI_EEESC_SE_Li256ELb1ELb1ELb1ELb0EEENS1_36VarlenDynamicPersistentTileSchedulerILi128ELi64ELi256ELi256ELb1ELb1ELb0ELb0ELb1ELb1EEEEEEEEEvNT_6ParamsE:
        .type           _ZN7cutlass13device_kernelIN5flash19enable_sm80_to_sm89INS1_16FlashAttnFwdSm80INS1_25CollectiveMainloopFwdSm80ILi8ELi2ELb0EN4cute5tupleIJNS5_1CILi128EEENS7_ILi64EEENS7_ILi192EEEEEELi192ENS_10bfloat16_tEfNS_4arch4Sm80ELb0ELb0ELb1ELb1ELb0ELb1ELb1ELb1EEENS1_21CollectiveEpilogueFwdINS6_IJS8_SA_S9_EEENS6_IJNS7_ILi1EEESI_SI_EEESC_SE_Li256ELb1ELb1ELb1ELb0EEENS1_36VarlenDynamicPersistentTileSchedulerILi128ELi64ELi256ELi256ELb1ELb1ELb0ELb0ELb1ELb1EEEEEEEEEvNT_6ParamsE,@function
        .size           _ZN7cutlass13device_kernelIN5flash19enable_sm80_to_sm89INS1_16FlashAttnFwdSm80INS1_25CollectiveMainloopFwdSm80ILi8ELi2ELb0EN4cute5tupleIJNS5_1CILi128EEENS7_ILi64EEENS7_ILi192EEEEEELi192ENS_10bfloat16_tEfNS_4arch4Sm80ELb0ELb0ELb1ELb1ELb0ELb1ELb1ELb1EEENS1_21CollectiveEpilogueFwdINS6_IJS8_SA_S9_EEENS6_IJNS7_ILi1EEESI_SI_EEESC_SE_Li256ELb1ELb1ELb1ELb0EEENS1_36VarlenDynamicPersistentTileSchedulerILi128ELi64ELi256ELi256ELb1ELb1ELb0ELb0ELb1ELb1EEEEEEEEEvNT_6ParamsE,(.L_x_2508 - _ZN7cutlass13device_kernelIN5flash19enable_sm80_to_sm89INS1_16FlashAttnFwdSm80INS1_25CollectiveMainloopFwdSm80ILi8ELi2ELb0EN4cute5tupleIJNS5_1CILi128EEENS7_ILi64EEENS7_ILi192EEEEEELi192ENS_10bfloat16_tEfNS_4arch4Sm80ELb0ELb0ELb1ELb1ELb0ELb1ELb1ELb1EEENS1_21CollectiveEpilogueFwdINS6_IJS8_SA_S9_EEENS6_IJNS7_ILi1EEESI_SI_EEESC_SE_Li256ELb1ELb1ELb1ELb0EEENS1_36VarlenDynamicPersistentTileSchedulerILi128ELi64ELi256ELi256ELb1ELb1ELb0ELb0ELb1ELb1EEEEEEEEEvNT_6ParamsE)
        .other          _ZN7cutlass13device_kernelIN5flash19enable_sm80_to_sm89INS1_16FlashAttnFwdSm80INS1_25CollectiveMainloopFwdSm80ILi8ELi2ELb0EN4cute5tupleIJNS5_1CILi128EEENS7_ILi64EEENS7_ILi192EEEEEELi192ENS_10bfloat16_tEfNS_4arch4Sm80ELb0ELb0ELb1ELb1ELb0ELb1ELb1ELb1EEENS1_21CollectiveEpilogueFwdINS6_IJS8_SA_S9_EEENS6_IJNS7_ILi1EEESI_SI_EEESC_SE_Li256ELb1ELb1ELb1ELb0EEENS1_36VarlenDynamicPersistentTileSchedulerILi128ELi64ELi256ELi256ELb1ELb1ELb0ELb0ELb1ELb1EEEEEEEEEvNT_6ParamsE,@"STO_CUDA_ENTRY STV_DEFAULT"
_ZN7cutlass13device_kernelIN5flash19enable_sm80_to_sm89INS1_16FlashAttnFwdSm80INS1_25CollectiveMainloopFwdSm80ILi8ELi2ELb0EN4cute5tupleIJNS5_1CILi128EEENS7_ILi64EEENS7_ILi192EEEEEELi192ENS_10bfloat16_tEfNS_4arch4Sm80ELb0ELb0ELb1ELb1ELb0ELb1ELb1ELb1EEENS1_21CollectiveEpilogueFwdINS6_IJS8_SA_S9_EEENS6_IJNS7_ILi1EEESI_SI_EEESC_SE_Li256ELb1ELb1ELb1ELb0EEENS1_36VarlenDynamicPersistentTileSchedulerILi128ELi64ELi256ELi256ELb1ELb1ELb0ELb0ELb1ELb1EEEEEEEEEvNT_6ParamsE:
[----:B------:R-:W-:Y:S02]  /*0000*/  MOV R1, c[0x0][0x28] ;  /* 0x00000a0000017a02 */ /* 0x000fe40000000f00 */
[----:B------:R-:W1:Y:S01]  /*0010*/  S2R R146, SR_TID.X ;  /* 0x0000000000927919 */ /* 0x000e620000002100 */
[----:B------:R-:W-:Y:S01]  /*0020*/  ULDC.64 UR8, c[0x0][0x118] ;  /* 0x0000460000087ab9 */ /* 0x000fe20000000a00 */
[----:B------:R-:W-:Y:S01]  /*0030*/  IMAD.MOV.U32 R215, RZ, RZ, RZ ;  /* 0x000000ffffd77224 */ /* 0x000fe200078e00ff */
[----:B------:R-:W-:Y:S01]  /*0040*/  MOV R213, 0xffffffff ;  /* 0xffffffff00d57802 */ /* 0x000fe20000000f00 */
[----:B------:R-:W-:Y:S02]  /*0050*/  IMAD.MOV.U32 R214, RZ, RZ, -0x1 ;  /* 0xffffffffffd67424 */ /* 0x000fe400078e00ff */
[----:B------:R-:W-:Y:S01]  /*0060*/  IMAD.MOV.U32 R212, RZ, RZ, -0x1 ;  /* 0xffffffffffd47424 */ /* 0x000fe200078e00ff */
[----:B-1----:R-:W-:-:S06]  /*0070*/  SHF.R.U32.HI R216, RZ, 0x5, R146 ;  /* 0x00000005ffd87819 */ /* 0x002fcc0000011692 */
[----:B------:R-:W1:Y:S02]  /*0080*/  SHFL.IDX PT, R216, R216, RZ, 0x1f ;  /* 0x00001fffd8d87589 */ /* 0x000e6400000e0000 */
[----:B-1----:R-:W-:-:S13]  /*0090*/  ISETP.NE.AND P0, PT, R216, RZ, PT ;  /* 0x000000ffd800720c */ /* 0x002fda0003f05270 */
[----:B------:R-:W-:Y:S06]  /*00a0*/  @P0 BAR.SYNC.DEFER_BLOCKING 0x5, 0x100 ;  /* 0x0144000000000b1d */ /* 0x000fec0000010000 */
[----:B------:R-:W1:Y:S04]  /*00b0*/  @P0 LDS.128 R208, [0x24100] ;  /* 0x02410000ffd00984 */ /* 0x000e680000000c00 */
[----:B------:R-:W-:Y:S06]  /*00c0*/  @P0 BAR.ARV 0x4, 0x100 ;  /* 0x0104000000000b1d */ /* 0x000fec0000002000 */
[----:B------:R-:W-:Y:S05]  /*00d0*/  @P0 BRA `(.L_x_1356) ;  /* 0x00000a0000000947 */ /* 0x000fea0003800000 */
[----:B------:R-:W-:Y:S01]  /*00e0*/  LOP3.LUT R4, R146, 0x1f, RZ, 0xc0, !PT ;  /* 0x0000001f92047812 */ /* 0x000fe200078ec0ff */
        /* <DEDUP_REMOVED lines=8> */
[----:B------:R-:W2:Y:S04]  /*0170*/  @!P0 LDG.E R10, [R6.64] ;  /* 0x00000008060a8981 */ /* 0x000ea8000c1e1900 */
[----:B------:R-:W2:Y:S01]  /*0180*/  @!P0 LDG.E R5, [R12.64] ;  /* 0x000000080c058981 */ /* 0x000ea2000c1e1900 */
[C---:B------:R-:W-:Y:S01]  /*0190*/  ISETP.NE.AND P5, PT, R4.reuse, RZ, PT ;  /* 0x000000ff0400720c */ /* 0x040fe20003fa5270 */
[----:B------:R-:W3:Y:S01]  /*01a0*/  S2UR UR4, SR_CTAID.X ;  /* 0x00000000000479c3 */ /* 0x000ee20000002500 */
[C---:B------:R-:W-:Y:S02]  /*01b0*/  ISETP.GE.U32.AND P4, PT, R4.reuse, 0x2, PT ;  /* 0x000000020400780c */ /* 0x040fe40003f86070 */
[----:B------:R-:W-:-:S02]  /*01c0*/  ISETP.GE.U32.AND P3, PT, R4, 0x4, PT ;  /* 0x000000040400780c */ /* 0x000fc40003f66070 */
[C---:B------:R-:W-:Y:S02]  /*01d0*/  ISETP.GE.U32.AND P2, PT, R4.reuse, 0x8, PT ;  /* 0x000000080400780c */ /* 0x040fe40003f46070 */
[----:B------:R-:W-:Y:S02]  /*01e0*/  ISETP.GE.U32.AND P1, PT, R4, 0x10, PT ;  /* 0x000000100400780c */ /* 0x000fe40003f26070 */
[----:B-1----:R-:W-:Y:S01]  /*01f0*/  MOV R211, RZ ;  /* 0x000000ff00d37202 */ /* 0x002fe20000000f00 */
[----:B--2---:R-:W-:-:S05]  /*0200*/  IMAD R0, R10, R5, RZ ;  /* 0x000000050a007224 */ /* 0x004fca00078e02ff */
[----:B------:R-:W1:Y:S02]  /*0210*/  SHFL.UP PT, R3, R0, 0x1, RZ ;  /* 0x0420000000037989 */ /* 0x000e6400000e00ff */
[----:B-1----:R-:W-:-:S05]  /*0220*/  SEL R3, R3, RZ, P5 ;  /* 0x000000ff03037207 */ /* 0x002fca0002800000 */
[----:B------:R-:W-:-:S05]  /*0230*/  IMAD.IADD R3, R0, 0x1, R3 ;  /* 0x0000000100037824 */ /* 0x000fca00078e0203 */
[----:B------:R-:W1:Y:S02]  /*0240*/  SHFL.UP PT, R2, R3, 0x2, RZ ;  /* 0x0440000003027989 */ /* 0x000e6400000e00ff */
[----:B-1----:R-:W-:-:S04]  /*0250*/  SEL R2, R2, RZ, P4 ;  /* 0x000000ff02027207 */ /* 0x002fc80002000000 */
[----:B------:R-:W-:-:S05]  /*0260*/  IADD3 R2, R3, R2, RZ ;  /* 0x0000000203027210 */ /* 0x000fca0007ffe0ff */
        /* <DEDUP_REMOVED lines=9> */
[----:B------:R-:W1:Y:S02]  /*0300*/  SHFL.IDX PT, R3, R7, 0x1f, 0x1f ;  /* 0x03e01f0007037f89 */ /* 0x000e6400000e0000 */
[----:B-1----:R-:W-:-:S04]  /*0310*/  IMAD R3, R3, c[0x0][0x538], RZ ;  /* 0x00014e0003037a24 */ /* 0x002fc800078e02ff */
[----:B------:R-:W-:Y:S01]  /*0320*/  IMAD.MOV.U32 R2, RZ, RZ, R3 ;  /* 0x000000ffff027224 */ /* 0x000fe200078e0003 */
[----:B---3--:R-:W-:-:S13]  /*0330*/  ISETP.GT.AND P0, PT, R3, UR4, PT ;  /* 0x0000000403007c0c */ /* 0x008fda000bf04270 */
[----:B------:R-:W-:Y:S05]  /*0340*/  @P0 BRA `(.L_x_1357) ;  /* 0x0000026000000947 */ /* 0x000fea0003800000 */
[----:B------:R-:W-:Y:S02]  /*0350*/  MOV R3, R2 ;  /* 0x0000000200037202 */ /* 0x000fe40000000f00 */
[----:B------:R-:W-:-:S04]  /*0360*/  MOV R211, RZ ;  /* 0x000000ff00d37202 */ /* 0x000fc80000000f00 */
.L_x_1361:
[----:B------:R-:W-:-:S04]  /*0370*/  IADD3 R211, R211, 0x1f, RZ ;  /* 0x0000001fd3d37810 */ /* 0x000fc80007ffe0ff */
[----:B------:R-:W-:-:S13]  /*0380*/  ISETP.GE.AND P0, PT, R211, c[0x0][0x53c], PT ;  /* 0x00014f00d3007a0c */ /* 0x000fda0003f06270 */
[----:B------:R-:W-:Y:S05]  /*0390*/  @P0 BRA `(.L_x_1358) ;  /* 0x000006c000000947 */ /* 0x000fea0003800000 */
[----:B------:R-:W-:Y:S02]  /*03a0*/  IADD3 R7, R4, R211, RZ ;  /* 0x000000d304077210 */ /* 0x000fe40007ffe0ff */
[----:B------:R-:W-:Y:S02]  /*03b0*/  MOV R10, RZ ;  /* 0x000000ff000a7202 */ /* 0x000fe40000000f00 */
[----:B------:R-:W-:Y:S02]  /*03c0*/  ISETP.GE.OR P0, PT, R7, c[0x0][0x53c], !P6 ;  /* 0x00014f0007007a0c */ /* 0x000fe40007706670 */
[----:B------:R-:W-:-:S11]  /*03d0*/  MOV R5, RZ ;  /* 0x000000ff00057202 */ /* 0x000fd60000000f00 */
[----:B------:R-:W-:Y:S02]  /*03e0*/  @!P0 MOV R2, 0x4 ;  /* 0x0000000400028802 */ /* 0x000fe40000000f00 */
        /* <DEDUP_REMOVED lines=8> */
.L_x_1522:
        /* <DEDUP_REMOVED lines=16> */
.L_x_1523:
[----:B--2---:R-:W-:-:S05]  /*0570*/  IMAD R2, R2, c[0x0][0x538], RZ ;  /* 0x00014e0002027a24 */ /* 0x004fca00078e02ff */
[----:B------:R-:W-:-:S04]  /*0580*/  IADD3 R3, R2, R3, RZ ;  /* 0x0000000302037210 */ /* 0x000fc80007ffe0ff */
[----:B------:R-:W-:-:S13]  /*0590*/  ISETP.GT.AND P0, PT, R3, UR4, PT ;  /* 0x0000000403007c0c */ /* 0x000fda000bf04270 */
[----:B-1----:R-:W-:Y:S05]  /*05a0*/  @!P0 BRA `(.L_x_1361) ;  /* 0xfffffdc000008947 */ /* 0x002fea000383ffff */
.L_x_1357:
[----:B------:R-:W-:-:S05]  /*05b0*/  IADD3 R208, -R2, R3, RZ ;  /* 0x0000000302d07210 */ /* 0x000fca0007ffe1ff */
[----:B------:R-:W-:-:S05]  /*05c0*/  IMAD R0, R7, c[0x0][0x538], R208 ;  /* 0x00014e0007007a24 */ /* 0x000fca00078e02d0 */
[----:B------:R-:W-:Y:S01]  /*05d0*/  ISETP.GT.AND P0, PT, R0, UR4, PT ;  /* 0x0000000400007c0c */ /* 0x000fe2000bf04270 */
[----:B------:R-:W-:-:S12]  /*05e0*/  BRA.DIV ~URZ, `(.L_x_1362) ;  /* 0x000174527f007947 */ /* 0x000fd8000b800000 */
[----:B------:R-:W-:-:S04]  /*05f0*/  VOTE.ANY R9, PT, !P0 ;  /* 0x0000000000097806 */ /* 0x000fc800040e0100 */
.L_x_1524:
[----:B------:R1:W2:Y:S01]  /*0600*/  POPC R6, R9 ;  /* 0x0000000900067309 */ /* 0x0002a20000000000 */
[----:B------:R-:W-:Y:S05]  /*0610*/  BRA.DIV ~URZ, `(.L_x_1363) ;  /* 0x000174627f007947 */ /* 0x000fea000b800000 */
[----:B--2---:R2:W3:Y:S01]  /*0620*/  SHFL.IDX PT, R10, R10, R6, 0x1f ;  /* 0x00001f060a0a7589 */ /* 0x0044e200000e0000 */
[----:B------:R-:W-:-:S03]  /*0630*/  MOV R3, RZ ;  /* 0x000000ff00037202 */ /* 0x000fc60000000f00 */
[----:B------:R2:W4:Y:S04]  /*0640*/  SHFL.IDX PT, R5, R5, R6, 0x1f ;  /* 0x00001f0605057589 */ /* 0x00052800000e0000 */
.L_x_1525:
[----:B------:R-:W-:Y:S01]  /*0650*/  ISETP.NE.AND P0, PT, R9, RZ, PT ;  /* 0x000000ff0900720c */ /* 0x000fe20003f05270 */
[----:B------:R-:W-:-:S12]  /*0660*/  BSSY B0, `(.L_x_1364) ;  /* 0x0000005000007945 */ /* 0x000fd80003800000 */
[----:B------:R-:W-:Y:S05]  /*0670*/  @!P0 BRA `(.L_x_1365) ;  /* 0x0000003000008947 */ /* 0x000fea0003800000 */
[----:B------:R-:W-:Y:S01]  /*0680*/  IADD3 R8, R6, -0x1, RZ ;  /* 0xffffffff06087810 */ /* 0x000fe20007ffe0ff */
[----:B------:R-:W-:Y:S05]  /*0690*/  BRA.DIV ~URZ, `(.L_x_1366) ;  /* 0x000174c27f007947 */ /* 0x000fea000b800000 */
[----:B------:R1:W2:Y:S02]  /*06a0*/  SHFL.IDX PT, R3, R7, R8, 0x1f ;  /* 0x00001f0807037589 */ /* 0x0002a400000e0000 */
.L_x_1365:
[----:B------:R-:W-:Y:S05]  /*06b0*/  BSYNC B0 ;  /* 0x0000000000007941 */ /* 0x000fea0003800000 */
.L_x_1364:
[-C--:B---3--:R-:W-:Y:S01]  /*06c0*/  IABS R0, R10.reuse ;  /* 0x0000000a00007213 */ /* 0x088fe20000000000 */
[----:B--2---:R-:W-:Y:S01]  /*06d0*/  IMAD R208, R3, c[0x0][0x538], R208 ;  /* 0x00014e0003d07a24 */ /* 0x004fe200078e02d0 */
[----:B-1--4-:R-:W-:Y:S02]  /*06e0*/  IABS R7, R5 ;  /* 0x0000000500077213 */ /* 0x012fe40000000000 */
[----:B------:R-:W1:Y:S01]  /*06f0*/  I2F.RP R12, R0 ;  /* 0x00000000000c7306 */ /* 0x000e620000209400 */
[----:B------:R-:W-:Y:S02]  /*0700*/  IABS R2, R10 ;  /* 0x0000000a00027213 */ /* 0x000fe40000000000 */
[----:B------:R-:W-:Y:S02]  /*0710*/  IADD3 R209, -R208, UR4, RZ ;  /* 0x00000004d0d17c10 */ /* 0x000fe4000fffe1ff */
[----:B------:R-:W-:Y:S01]  /*0720*/  IADD3 R211, R6, R211, RZ ;  /* 0x000000d306d37210 */ /* 0x000fe20007ffe0ff */
[----:B------:R-:W-:Y:S01]  /*0730*/  IMAD.MOV R2, RZ, RZ, -R2 ;  /* 0x000000ffff027224 */ /* 0x000fe200078e0a02 */
[----:B------:R-:W-:Y:S01]  /*0740*/  IABS R3, R209 ;  /* 0x000000d100037213 */ /* 0x000fe20000000000 */
[----:B-1----:R-:W1:Y:S08]  /*0750*/  MUFU.RCP R8, R12 ;  /* 0x0000000c00087308 */ /* 0x002e700000001000 */
[----:B------:R-:W2:Y:S01]  /*0760*/  I2F.RP R12, R7 ;  /* 0x00000007000c7306 */ /* 0x000ea20000209400 */
[----:B-1----:R-:W-:-:S07]  /*0770*/  IADD3 R8, R8, 0xffffffe, RZ ;  /* 0x0ffffffe08087810 */ /* 0x002fce0007ffe0ff */
[----:B------:R-:W1:Y:S08]  /*0780*/  F2I.FTZ.U32.TRUNC.NTZ R9, R8 ;  /* 0x0000000800097305 */ /* 0x000e70000021f000 */
[----:B--2---:R-:W2:Y:S01]  /*0790*/  MUFU.RCP R12, R12 ;  /* 0x0000000c000c7308 */ /* 0x004ea20000001000 */
[----:B-1----:R-:W-:Y:S02]  /*07a0*/  IMAD.MOV R11, RZ, RZ, -R9 ;  /* 0x000000ffff0b7224 */ /* 0x002fe400078e0a09 */
[----:B------:R-:W-:-:S02]  /*07b0*/  IMAD.MOV.U32 R8, RZ, RZ, RZ ;  /* 0x000000ffff087224 */ /* 0x000fc400078e00ff */
[----:B------:R-:W-:-:S04]  /*07c0*/  IMAD R11, R11, R0, RZ ;  /* 0x000000000b0b7224 */ /* 0x000fc800078e02ff */
[----:B------:R-:W-:Y:S01]  /*07d0*/  IMAD.HI.U32 R11, R9, R11, R8 ;  /* 0x0000000b090b7227 */ /* 0x000fe200078e0008 */
[----:B--2---:R-:W-:-:S04]  /*07e0*/  IADD3 R14, R12, 0xffffffe, RZ ;  /* 0x0ffffffe0c0e7810 */ /* 0x004fc80007ffe0ff */
[----:B------:R-:W1:Y:S01]  /*07f0*/  F2I.FTZ.U32.TRUNC.NTZ R15, R14 ;  /* 0x0000000e000f7305 */ /* 0x000e62000021f000 */
[----:B------:R-:W-:-:S04]  /*0800*/  IMAD.HI.U32 R8, R11, R3, RZ ;  /* 0x000000030b087227 */ /* 0x000fc800078e00ff */
[----:B------:R-:W-:-:S05]  /*0810*/  IMAD R3, R8, R2, R3 ;  /* 0x0000000208037224 */ /* 0x000fca00078e0203 */
[----:B------:R-:W-:Y:S01]  /*0820*/  ISETP.GT.U32.AND P0, PT, R0, R3, PT ;  /* 0x000000030000720c */ /* 0x000fe20003f04070 */
[----:B-1----:R-:W-:Y:S01]  /*0830*/  IMAD.MOV R2, RZ, RZ, -R15 ;  /* 0x000000ffff027224 */ /* 0x002fe200078e0a0f */
[----:B------:R-:W-:-:S11]  /*0840*/  MOV R14, RZ ;  /* 0x000000ff000e7202 */ /* 0x000fd60000000f00 */
[----:B------:R-:W-:Y:S01]  /*0850*/  @!P0 IMAD.IADD R3, R3, 0x1, -R0 ;  /* 0x0000000103038824 */ /* 0x000fe200078e0a00 */
[----:B------:R-:W-:Y:S02]  /*0860*/  @!P0 IADD3 R8, R8, 0x1, RZ ;  /* 0x0000000108088810 */ /* 0x000fe40007ffe0ff */
[----:B------:R-:W-:Y:S02]  /*0870*/  ISETP.NE.AND P0, PT, R10, RZ, PT ;  /* 0x000000ff0a00720c */ /* 0x000fe40003f05270 */
[----:B------:R-:W-:Y:S01]  /*0880*/  ISETP.GE.U32.AND P2, PT, R3, R0, PT ;  /* 0x000000000300720c */ /* 0x000fe20003f46070 */
[----:B------:R-:W-:Y:S01]  /*0890*/  IMAD R3, R2, R7, RZ ;  /* 0x0000000702037224 */ /* 0x000fe200078e02ff */
[----:B------:R-:W-:-:S03]  /*08a0*/  LOP3.LUT R0, R209, R10, RZ, 0x3c, !PT ;  /* 0x0000000ad1007212 */ /* 0x000fc600078e3cff */
[----:B------:R-:W-:Y:S01]  /*08b0*/  IMAD.HI.U32 R3, R15, R3, R14 ;  /* 0x000000030f037227 */ /* 0x000fe200078e000e */
[----:B------:R-:W-:Y:S02]  /*08c0*/  ISETP.GE.AND P1, PT, R0, RZ, PT ;  /* 0x000000ff0000720c */ /* 0x000fe40003f26270 */
[----:B------:R-:W-:-:S05]  /*08d0*/  IABS R0, R5 ;  /* 0x0000000500007213 */ /* 0x000fca0000000000 */
[----:B------:R-:W-:Y:S01]  /*08e0*/  @P2 IADD3 R8, R8, 0x1, RZ ;  /* 0x0000000108082810 */ /* 0x000fe20007ffe0ff */
[----:B------:R-:W-:-:S05]  /*08f0*/  IMAD.MOV R0, RZ, RZ, -R0 ;  /* 0x000000ffff007224 */ /* 0x000fca00078e0a00 */
[----:B------:R-:W-:Y:S01]  /*0900*/  @!P1 IMAD.MOV R8, RZ, RZ, -R8 ;  /* 0x000000ffff089224 */ /* 0x000fe200078e0a08 */
[----:B------:R-:W-:-:S04]  /*0910*/  @!P0 LOP3.LUT R8, RZ, R10, RZ, 0x33, !PT ;  /* 0x0000000aff088212 */ /* 0x000fc800078e33ff */
[----:B------:R-:W-:Y:S01]  /*0920*/  IABS R2, R8 ;  /* 0x0000000800027213 */ /* 0x000fe20000000000 */
[----:B------:R-:W-:-:S04]  /*0930*/  IMAD R10, R8, R10, RZ ;  /* 0x0000000a080a7224 */ /* 0x000fc800078e02ff */
[----:B------:R-:W-:-:S04]  /*0940*/  IMAD.HI.U32 R3, R3, R2, RZ ;  /* 0x0000000203037227 */ /* 0x000fc800078e00ff */
[----:B------:R-:W-:Y:S02]  /*0950*/  IMAD R0, R3, R0, R2 ;  /* 0x0000000003007224 */ /* 0x000fe400078e0202 */
[----:B------:R-:W-:-:S03]  /*0960*/  IMAD.IADD R209, R209, 0x1, -R10 ;  /* 0x00000001d1d17824 */ /* 0x000fc600078e0a0a */
        /* <DEDUP_REMOVED lines=10> */
[--C-:B------:R-:W-:Y:S02]  /*0a10*/  IMAD.MOV R0, RZ, RZ, -R3.reuse ;  /* 0x000000ffff007224 */ /* 0x100fe400078e0a03 */
[C---:B------:R-:W-:Y:S02]  /*0a20*/  IMAD R3, R5.reuse, 0x1000000, R3 ;  /* 0x0100000005037824 */ /* 0x040fe400078e0203 */
[----:B------:R-:W-:-:S04]  /*0a30*/  IMAD R0, R5, R0, R8 ;  /* 0x0000000005007224 */ /* 0x000fc800078e0208 */
[----:B------:R-:W-:Y:S01]  /*0a40*/  IMAD R210, R0, 0x10000, R3 ;  /* 0x0001000000d27824 */ /* 0x000fe200078e0203 */
[----:B------:R-:W-:Y:S05]  /*0a50*/  BRA `(.L_x_1367) ;  /* 0x0000004000007947 */ /* 0x000fea0003800000 */
.L_x_1358:
[----:B------:R-:W-:Y:S01]  /*0a60*/  IMAD.MOV.U32 R209, RZ, RZ, RZ ;  /* 0x000000ffffd17224 */ /* 0x000fe200078e00ff */
[----:B------:R-:W-:Y:S01]  /*0a70*/  MOV R210, RZ ;  /* 0x000000ff00d27202 */ /* 0x000fe20000000f00 */
[----:B------:R-:W-:Y:S01]  /*0a80*/  IMAD.U32 R208, RZ, RZ, UR4 ;  /* 0x00000004ffd07e24 */ /* 0x000fe2000f8e00ff */
[----:B------:R-:W-:Y:S02]  /*0a90*/  MOV R211, c[0x0][0x53c] ;  /* 0x00014f0000d37a02 */ /* 0x000fe40000000f00 */
.L_x_1367:
[----:B------:R-:W-:Y:S01]  /*0aa0*/  ISETP.NE.AND P0, PT, R4, RZ, PT ;  /* 0x000000ff0400720c */ /* 0x000fe20003f05270 */
[----:B------:R-:W-:-:S12]  /*0ab0*/  WARPSYNC 0xffffffff ;  /* 0xffffffff00007948 */ /* 0x000fd80003800000 */
[----:B------:R1:W-:Y:S04]  /*0ac0*/  @!P0 STS.128 [0x24100], R208 ;  /* 0x024100d0ff008388 */ /* 0x0003e80000000c00 */
[----:B------:R-:W-:Y:S06]  /*0ad0*/  BAR.ARV 0x5, 0x100 ;  /* 0x0144000000007b1d */ /* 0x000fec0000002000 */
.L_x_1356:
[----:B-1----:R-:W-:-:S13]  /*0ae0*/  ISETP.GE.AND P0, PT, R211, c[0x0][0x53c], PT ;  /* 0x00014f00d3007a0c */ /* 0x002fda0003f06270 */
[----:B------:R-:W-:Y:S05]  /*0af0*/  @P0 EXIT ;  /* 0x000000000000094d */ /* 0x000fea0003800000 */
[----:B------:R-:W-:-:S04]  /*0b00*/  SHF.R.S32.HI R219, RZ, 0x1f, R146 ;  /* 0x0000001fffdb7819 */ /* 0x000fc80000011492 */
[CC--:B------:R-:W-:Y:S02]  /*0b10*/  LEA.HI R2, R219.reuse, R146.reuse, RZ, 0x4 ;  /* 0x00000092db027211 */ /* 0x0c0fe400078f20ff */
[----:B------:R-:W-:Y:S02]  /*0b20*/  LEA.HI R6, R219, R146, RZ, 0x3 ;  /* 0x00000092db067211 */ /* 0x000fe400078f18ff */
[----:B------:R-:W-:Y:S02]  /*0b30*/  LOP3.LUT R3, R2, 0xfffffff0, RZ, 0xc0, !PT ;  /* 0xfffffff002037812 */ /* 0x000fe400078ec0ff */
[----:B------:R-:W-:Y:S02]  /*0b40*/  SHF.R.S32.HI R5, RZ, 0x4, R2 ;  /* 0x00000004ff057819 */ /* 0x000fe40000011402 */
[----:B------:R-:W-:Y:S01]  /*0b50*/  SHF.R.S32.HI R0, RZ, 0x3, R6 ;  /* 0x00000003ff007819 */ /* 0x000fe20000011406 */
[----:B------:R-:W-:Y:S01]  /*0b60*/  IMAD.IADD R10, R146, 0x1, -R3 ;  /* 0x00000001920a7824 */ /* 0x000fe200078e0a03 */
[----:B------:R-:W-:-:S02]  /*0b70*/  LEA.HI R2, R2, R5, RZ, 0x1 ;  /* 0x0000000502027211 */ /* 0x000fc400078f08ff */
[----:B------:R-:W-:Y:S01]  /*0b80*/  LEA.HI R8, R219, R146, RZ, 0x6 ;  /* 0x00000092db087211 */ /* 0x000fe200078f30ff */
[----:B------:R-:W-:Y:S01]  /*0b90*/  IMAD.SHL.U32 R0, R0, 0x40, RZ ;  /* 0x0000004000007824 */ /* 0x000fe200078e00ff */
[----:B------:R-:W-:Y:S02]  /*0ba0*/  SHF.R.S32.HI R3, RZ, 0x1f, R10 ;  /* 0x0000001fff037819 */ /* 0x000fe4000001140a */
[----:B------:R-:W-:Y:S01]  /*0bb0*/  LOP3.LUT R2, R2, 0xfffffffe, RZ, 0xc0, !PT ;  /* 0xfffffffe02027812 */ /* 0x000fe200078ec0ff */
[----:B------:R-:W-:Y:S01]  /*0bc0*/  IMAD.SHL.U32 R8, R8, 0x8, RZ ;  /* 0x0000000808087824 */ /* 0x000fe200078e00ff */
[----:B------:R-:W-:Y:S02]  /*0bd0*/  LEA.HI R4, R3, R10, RZ, 0x3 ;  /* 0x0000000a03047211 */ /* 0x000fe400078f18ff */
[----:B------:R-:W-:Y:S01]  /*0be0*/  LOP3.LUT R3, R6, 0xfffffff8, RZ, 0xc0, !PT ;  /* 0xfffffff806037812 */ /* 0x000fe200078ec0ff */
[----:B------:R-:W-:Y:S01]  /*0bf0*/  IMAD.IADD R2, R5, 0x1, -R2 ;  /* 0x0000000105027824 */ /* 0x000fe200078e0a02 */
[----:B------:R-:W-:-:S02]  /*0c00*/  LOP3.LUT R5, R4, 0xfffffff8, RZ, 0xc0, !PT ;  /* 0xfffffff804057812 */ /* 0x000fc400078ec0ff */
[----:B------:R-:W-:Y:S01]  /*0c10*/  LOP3.LUT R0, R0, 0x1c0, RZ, 0xc0, !PT ;  /* 0x000001c000007812 */ /* 0x000fe200078ec0ff */
[----:B------:R-:W-:Y:S01]  /*0c20*/  IMAD.IADD R201, R146, 0x1, -R3 ;  /* 0x0000000192c97824 */ /* 0x000fe200078e0a03 */
[-C--:B------:R-:W-:Y:S01]  /*0c30*/  LEA.HI R140, R219, R146.reuse, RZ, 0x5 ;  /* 0x00000092db8c7211 */ /* 0x080fe200078f28ff */
[----:B------:R-:W-:Y:S01]  /*0c40*/  IMAD.IADD R5, R10, 0x1, -R5 ;  /* 0x000000010a057824 */ /* 0x000fe200078e0a05 */
[----:B------:R-:W-:Y:S01]  /*0c50*/  SHF.R.U32.HI R139, RZ, 0x3, R0 ;  /* 0x00000003ff8b7819 */ /* 0x000fe20000011600 */
[----:B------:R-:W-:Y:S01]  /*0c60*/  IMAD.SHL.U32 R217, R201, 0x8, RZ ;  /* 0x00000008c9d97824 */ /* 0x000fe200078e00ff */
[----:B------:R-:W-:Y:S01]  /*0c70*/  LEA.HI R219, R219, R146, RZ, 0x2 ;  /* 0x00000092dbdb7211 */ /* 0x000fe200078f10ff */
[C---:B------:R-:W-:Y:S01]  /*0c80*/  IMAD.SHL.U32 R3, R5.reuse, 0x40, RZ ;  /* 0x0000004005037824 */ /* 0x040fe200078e00ff */
[----:B------:R-:W-:Y:S01]  /*0c90*/  R2P PR, R5, 0x6 ;  /* 0x0000000605007804 */ /* 0x000fe20000000000 */
[----:B------:R-:W-:Y:S01]  /*0ca0*/  IMAD.SHL.U32 R7, R201, 0x40, RZ ;  /* 0x00000040c9077824 */ /* 0x000fe200078e00ff */
[----:B------:R-:W-:Y:S01]  /*0cb0*/  LOP3.LUT R9, R0, 0x38, R217, 0xf8, !PT ;  /* 0x0000003800097812 */ /* 0x000fe200078ef8d9 */
[----:B------:R-:W-:Y:S01]  /*0cc0*/  IMAD.SHL.U32 R0, R2, 0x8, RZ ;  /* 0x0000000802007824 */ /* 0x000fe200078e00ff */
[----:B------:R-:W-:Y:S01]  /*0cd0*/  LOP3.LUT R3, R3, 0x1c0, RZ, 0xc0, !PT ;  /* 0x000001c003037812 */ /* 0x000fe200078ec0ff */
[----:B------:R-:W-:Y:S01]  /*0ce0*/  IMAD.SHL.U32 R5, R4, 0x40, RZ ;  /* 0x0000004004057824 */ /* 0x000fe200078e00ff */
[--C-:B------:R-:W-:Y:S01]  /*0cf0*/  SHF.R.S32.HI R223, RZ, 0x2, R219.reuse ;  /* 0x00000002ffdf7819 */ /* 0x100fe200000114db */
[----:B------:R-:W-:Y:S01]  /*0d00*/  IMAD.MOV.U32 R4, RZ, RZ, 0x20 ;  /* 0x00000020ff047424 */ /* 0x000fe200078e00ff */
[----:B------:R-:W-:-:S02]  /*0d10*/  SHF.R.S32.HI R220, RZ, 0x1f, R219 ;  /* 0x0000001fffdc7819 */ /* 0x000fc400000114db */
[----:B------:R-:W-:Y:S02]  /*0d20*/  LOP3.LUT R0, R3, 0x8, R0, 0xf8, !PT ;  /* 0x0000000803007812 */ /* 0x000fe400078ef800 */
[----:B------:R-:W-:Y:S02]  /*0d30*/  SHF.R.U32.HI R3, RZ, 0x3, R3 ;  /* 0x00000003ff037819 */ /* 0x000fe40000011603 */
[----:B------:R-:W-:Y:S02]  /*0d40*/  SHF.R.S32.HI R140, RZ, 0x5, R140 ;  /* 0x00000005ff8c7819 */ /* 0x000fe4000001148c */
[----:B------:R-:W-:Y:S02]  /*0d50*/  LEA.HI R220, R220, R223, RZ, 0x3 ;  /* 0x000000dfdcdc7211 */ /* 0x000fe400078f18ff */
[----:B------:R-:W-:Y:S01]  /*0d60*/  LOP3.LUT R0, R0, R3, RZ, 0x3c, !PT ;  /* 0x0000000300007212 */ /* 0x000fe200078e3cff */
[C---:B------:R-:W-:Y:S01]  /*0d70*/  IMAD.SHL.U32 R3, R140.reuse, 0x400, RZ ;  /* 0x000004008c037824 */ /* 0x040fe200078e00ff */
[----:B------:R-:W-:Y:S01]  /*0d80*/  LOP3.LUT R7, R7, 0x1c0, RZ, 0xc0, !PT ;  /* 0x000001c007077812 */ /* 0x000fe200078ec0ff */
[----:B------:R-:W-:Y:S01]  /*0d90*/  IMAD.SHL.U32 R140, R140, 0x200, RZ ;  /* 0x000002008c8c7824 */ /* 0x000fe200078e00ff */
[----:B------:R-:W-:-:S02]  /*0da0*/  LOP3.LUT R5, R5, 0xfffffe00, RZ, 0xc0, !PT ;  /* 0xfffffe0005057812 */ /* 0x000fc400078ec0ff */
[----:B------:R-:W-:Y:S02]  /*0db0*/  LOP3.LUT R220, R220, 0xfffffff8, RZ, 0xc0, !PT ;  /* 0xfffffff8dcdc7812 */ /* 0x000fe400078ec0ff */
[----:B------:R-:W-:Y:S02]  /*0dc0*/  LOP3.LUT R6, R7, 0x8, R6, 0xf8, !PT ;  /* 0x0000000807067812 */ /* 0x000fe400078ef806 */
[----:B------:R-:W-:Y:S01]  /*0dd0*/  LOP3.LUT R8, R8, 0x7ffffe00, RZ, 0xc0, !PT ;  /* 0x7ffffe0008087812 */ /* 0x000fe200078ec0ff */
[----:B------:R-:W-:Y:S01]  /*0de0*/  IMAD.IADD R220, R223, 0x1, -R220 ;  /* 0x00000001dfdc7824 */ /* 0x000fe200078e0adc */
[----:B------:R-:W-:Y:S02]  /*0df0*/  SHF.R.U32.HI R7, RZ, 0x3, R7 ;  /* 0x00000003ff077819 */ /* 0x000fe40000011607 */
[----:B------:R-:W-:Y:S01]  /*0e00*/  LOP3.LUT R219, R219, 0xfffffffc, RZ, 0xc0, !PT ;  /* 0xfffffffcdbdb7812 */ /* 0x000fe200078ec0ff */
[----:B------:R-:W-:Y:S01]  /*0e10*/  IMAD.SHL.U32 R221, R220, 0x40, RZ ;  /* 0x00000040dcdd7824 */ /* 0x000fe200078e00ff */
[----:B------:R-:W-:-:S02]  /*0e20*/  IADD3 R3, R0, R5, R3 ;  /* 0x0000000500037210 */ /* 0x000fc40007ffe003 */
[----:B------:R-:W-:Y:S01]  /*0e30*/  LOP3.LUT R0, R0, R5, RZ, 0xfc, !PT ;  /* 0x0000000500007212 */ /* 0x000fe200078efcff */
[----:B------:R-:W-:Y:S01]  /*0e40*/  IMAD.MOV.U32 R5, RZ, RZ, 0x40 ;  /* 0x00000040ff057424 */ /* 0x000fe200078e00ff */
[----:B------:R-:W-:Y:S01]  /*0e50*/  LOP3.LUT R139, R8, R9, R139, 0xf6, !PT ;  /* 0x00000009088b7212 */ /* 0x000fe200078ef68b */
[----:B------:R-:W-:Y:S01]  /*0e60*/  IMAD.IADD R219, R146, 0x1, -R219 ;  /* 0x0000000192db7824 */ /* 0x000fe200078e0adb */
[----:B------:R-:W-:Y:S02]  /*0e70*/  LOP3.LUT R7, R6, R7, RZ, 0x3c, !PT ;  /* 0x0000000706077212 */ /* 0x000fe400078e3cff */
[----:B------:R-:W-:Y:S01]  /*0e80*/  SEL R199, R4, 0xffffffe0, !P1 ;  /* 0xffffffe004c77807 */ /* 0x000fe20004800000 */
[----:B------:R-:W-:Y:S01]  /*0e90*/  IMAD.SHL.U32 R144, R219, 0x8, RZ ;  /* 0x00000008db907824 */ /* 0x000fe200078e00ff */
[----:B------:R-:W-:Y:S01]  /*0ea0*/  LEA R202, R3, 0x18100, 0x1 ;  /* 0x0001810003ca7811 */ /* 0x000fe200078e08ff */
[----:B------:R-:W-:Y:S01]  /*0eb0*/  IMAD R2, R2, 0x200, R7 ;  /* 0x0000020002027824 */ /* 0x000fe200078e0207 */
[----:B------:R-:W-:Y:S01]  /*0ec0*/  LEA R196, R0, 0x100, 0x1 ;  /* 0x0000010000c47811 */ /* 0x000fe200078e08ff */
[----:B------:R-:W-:Y:S01]  /*0ed0*/  IMAD.SHL.U32 R142, R219, 0x4, RZ ;  /* 0x00000004db8e7824 */ /* 0x000fe200078e00ff */
[----:B------:R-:W-:Y:S01]  /*0ee0*/  SEL R3, R5, 0xffffffc0, !P2 ;  /* 0xffffffc005037807 */ /* 0x000fe20005000000 */
[----:B------:R-:W-:Y:S01]  /*0ef0*/  IMAD.SHL.U32 R139, R139, 0x2, RZ ;  /* 0x000000028b8b7824 */ /* 0x000fe200078e00ff */
[----:B------:R-:W-:Y:S01]  /*0f00*/  LOP3.LUT R221, R221, 0x1c0, RZ, 0xc0, !PT ;  /* 0x000001c0dddd7812 */ /* 0x000fe200078ec0ff */
[C---:B------:R-:W-:Y:S01]  /*0f10*/  IMAD.IADD R0, R202.reuse, 0x1, R199 ;  /* 0x00000001ca007824 */ /* 0x040fe200078e02c7 */
[----:B------:R-:W-:Y:S01]  /*0f20*/  IADD3 R218, R217, 0x40, RZ ;  /* 0x00000040d9da7810 */ /* 0x000fe20007ffe0ff */
[----:B------:R-:W-:Y:S01]  /*0f30*/  IMAD.IADD R222, R199, 0x1, R196 ;  /* 0x00000001c7de7824 */ /* 0x000fe200078e02c4 */
[----:B------:R-:W-:Y:S01]  /*0f40*/  IADD3 R217, R217, 0x80, RZ ;  /* 0x00000080d9d97810 */ /* 0x000fe20007ffe0ff */
[--C-:B------:R-:W-:Y:S01]  /*0f50*/  IMAD.IADD R198, R202, 0x1, R3.reuse ;  /* 0x00000001cac67824 */ /* 0x100fe200078e0203 */
[----:B------:R-:W-:Y:S01]  /*0f60*/  SHF.R.S32.HI R145, RZ, 0x1f, R144 ;  /* 0x0000001fff917819 */ /* 0x000fe20000011490 */
[----:B------:R-:W-:Y:S01]  /*0f70*/  IMAD.IADD R197, R0, 0x1, R3 ;  /* 0x0000000100c57824 */ /* 0x000fe200078e0203 */
[C---:B------:R-:W-:Y:S01]  /*0f80*/  IADD3 R138, R142.reuse, 0x10, RZ ;  /* 0x000000108e8a7810 */ /* 0x040fe20007ffe0ff */
[C---:B------:R-:W-:Y:S01]  /*0f90*/  IMAD.IADD R222, R3.reuse, 0x1, R222 ;  /* 0x0000000103de7824 */ /* 0x040fe200078e02de */
[C---:B------:R-:W-:Y:S01]  /*0fa0*/  IADD3 R137, R142.reuse, 0x30, RZ ;  /* 0x000000308e897810 */ /* 0x040fe20007ffe0ff */
[----:B------:R-:W-:Y:S01]  /*0fb0*/  IMAD.IADD R147, R3, 0x1, R196 ;  /* 0x0000000103937824 */ /* 0x000fe200078e02c4 */
[----:B------:R-:W-:-:S02]  /*0fc0*/  IADD3 R136, R142, 0x50, RZ ;  /* 0x000000508e887810 */ /* 0x000fc40007ffe0ff */
[----:B------:R-:W-:Y:S02]  /*0fd0*/  SHF.R.U32.HI R141, RZ, 0x3, R221 ;  /* 0x00000003ff8d7819 */ /* 0x000fe400000116dd */
[C---:B------:R-:W-:Y:S02]  /*0fe0*/  IADD3 R10, R139.reuse, 0x100, RZ ;  /* 0x000001008b0a7810 */ /* 0x040fe40007ffe0ff */
[----:B------:R-:W-:Y:S02]  /*0ff0*/  IADD3 R11, R139, 0xc100, RZ ;  /* 0x0000c1008b0b7810 */ /* 0x000fe40007ffe0ff */
[----:B------:R-:W-:Y:S02]  /*1000*/  LEA R200, R2, 0xc100, 0x1 ;  /* 0x0000c10002c87811 */ /* 0x000fe400078e08ff */
.L_x_1521:
[----:B------:R-:W-:-:S04]  /*1010*/  IMAD.MOV.U32 R6, RZ, RZ, 0x4 ;  /* 0x00000004ff067424 */ /* 0x000fc800078e00ff */
[----:B------:R-:W-:-:S06]  /*1020*/  IMAD.WIDE R224, R211, R6, c[0x0][0x588] ;  /* 0x00016200d3e07625 */ /* 0x000fcc00078e0206 */
        /* <DEDUP_REMOVED lines=12> */
[----:B--2---:R-:W-:Y:S02]  /*10f0*/  SHF.R.S32.HI R87, RZ, 0x1f, R224 ;  /* 0x0000001fff577819 */ /* 0x004fe400000114e0 */
[C---:B------:R-:W-:Y:S02]  /*1100*/  @P4 LEA R2, P0, R224.reuse, c[0x0][0x360], 0x2 ;  /* 0x0000d800e0024a11 */ /* 0x040fe400078010ff */
[----:B------:R-:W-:-:S02]  /*1110*/  @P2 LEA R4, P1, R224, c[0x0][0x370], 0x2 ;  /* 0x0000dc00e0042a11 */ /* 0x000fc400078210ff */
[C-C-:B------:R-:W-:Y:S02]  /*1120*/  @P4 LEA.HI.X R3, R224.reuse, c[0x0][0x364], R87.reuse, 0x2, P0 ;  /* 0x0000d900e0034a11 */ /* 0x140fe400000f1457 */
[----:B------:R-:W-:Y:S02]  /*1130*/  ISETP.NE.U32.AND P0, PT, RZ, c[0x0][0x350], PT ;  /* 0x0000d400ff007a0c */ /* 0x000fe40003f05070 */
[C---:B------:R-:W-:Y:S01]  /*1140*/  @P2 LEA.HI.X R5, R224.reuse, c[0x0][0x374], R87, 0x2, P1 ;  /* 0x0000dd00e0052a11 */ /* 0x040fe200008f1457 */
[----:B------:R1:W5:Y:S01]  /*1150*/  @P4 LDG.E R86, [R2.64] ;  /* 0x0000000802564981 */ /* 0x000362000c1e1900 */
[----:B------:R-:W-:Y:S02]  /*1160*/  ISETP.NE.AND.EX P6, PT, RZ, c[0x0][0x354], PT, P0 ;  /* 0x0000d500ff007a0c */ /* 0x000fe40003fc5300 */
[C---:B------:R-:W-:Y:S01]  /*1170*/  LEA R12, P1, R224.reuse, c[0x0][0x350], 0x2 ;  /* 0x0000d400e00c7a11 */ /* 0x040fe200078210ff */
[----:B------:R2:W5:Y:S01]  /*1180*/  @P2 LDG.E R92, [R4.64] ;  /* 0x00000008045c2981 */ /* 0x000562000c1e1900 */
[----:B------:R-:W-:-:S02]  /*1190*/  LEA R14, P2, R224, c[0x0][0x348], 0x2 ;  /* 0x0000d200e00e7a11 */ /* 0x000fc400078410ff */
[C---:B------:R-:W-:Y:S02]  /*11a0*/  LEA R8, P0, R224.reuse, c[0x0][0x358], 0x2 ;  /* 0x0000d600e0087a11 */ /* 0x040fe400078010ff */
[C-C-:B------:R-:W-:Y:S02]  /*11b0*/  LEA.HI.X R15, R224.reuse, c[0x0][0x34c], R87.reuse, 0x2, P2 ;  /* 0x0000d300e00f7a11 */ /* 0x140fe400010f1457 */
[C-C-:B------:R-:W-:Y:S02]  /*11c0*/  LEA.HI.X R13, R224.reuse, c[0x0][0x354], R87.reuse, 0x2, P1 ;  /* 0x0000d500e00d7a11 */ /* 0x140fe400008f1457 */
[----:B------:R-:W-:Y:S01]  /*11d0*/  LEA.HI.X R9, R224, c[0x0][0x35c], R87, 0x2, P0 ;  /* 0x0000d700e0097a11 */ /* 0x000fe200000f1457 */
[----:B------:R3:W5:Y:S04]  /*11e0*/  @P3 LDG.E R88, [R14.64] ;  /* 0x000000080e583981 */ /* 0x000768000c1e1900 */
[----:B------:R3:W5:Y:S01]  /*11f0*/  @P6 LDG.E R91, [R12.64] ;  /* 0x000000080c5b6981 */ /* 0x000762000c1e1900 */
[----:B-1----:R-:W-:-:S06]  /*1200*/  IMAD.MOV.U32 R2, RZ, RZ, RZ ;  /* 0x000000ffff027224 */ /* 0x002fcc00078e00ff */
[----:B------:R3:W5:Y:S01]  /*1210*/  @P5 LDG.E R2, [R8.64] ;  /* 0x0000000808025981 */ /* 0x000762000c1e1900 */
[----:B------:R-:W-:Y:S01]  /*1220*/  YIELD ;  /* 0x0000000000007946 */ /* 0x000fe20003800000 */
[----:B--2---:R-:W-:Y:S02]  /*1230*/  P2R R4, PR, RZ, 0x40 ;  /* 0x00000040ff047803 */ /* 0x004fe40000000000 */
[----:B------:R-:W-:Y:S01]  /*1240*/  LOP3.LUT R225, R210, 0xffff, RZ, 0xc0, !PT ;  /* 0x0000ffffd2e17812 */ /* 0x000fe200078ec0ff */
[----:B------:R-:W-:Y:S05]  /*1250*/  @P4 BRA `(.L_x_1368) ;  /* 0x0000005000004947 */ /* 0x000fea0003800000 */
[----:B-----5:R-:W-:Y:S01]  /*1260*/  MOV R86, c[0x0][0x168] ;  /* 0x00005a0000567a02 */ /* 0x020fe20000000f00 */
[----:B------:R-:W-:Y:S05]  /*1270*/  @!P3 BRA `(.L_x_1368) ;  /* 0x000000300000b947 */ /* 0x000fea0003800000 */
[----:B------:R-:W2:Y:S04]  /*1280*/  LDG.E R86, [R14.64] ;  /* 0x000000080e567981 */ /* 0x000ea8000c1e1900 */
[----:B------:R-:W2:Y:S02]  /*1290*/  LDG.E R3, [R14.64+0x4] ;  /* 0x000004080e037981 */ /* 0x000ea4000c1e1900 */
[----:B--2---:R-:W-:-:S02]  /*12a0*/  IADD3 R86, -R86, R3, RZ ;  /* 0x0000000356567210 */ /* 0x004fc40007ffe1ff */
.L_x_1368:
[----:B------:R-:W-:-:S04]  /*12b0*/  ISETP.NE.U32.AND P0, PT, RZ, c[0x0][0x368], PT ;  /* 0x0000da00ff007a0c */ /* 0x000fc80003f05070 */
[----:B------:R-:W-:-:S13]  /*12c0*/  ISETP.NE.AND.EX P0, PT, RZ, c[0x0][0x36c], PT, P0 ;  /* 0x0000db00ff007a0c */ /* 0x000fda0003f05300 */
[----:B------:R-:W-:Y:S05]  /*12d0*/  @!P0 BRA `(.L_x_1369) ;  /* 0x0000004000008947 */ /* 0x000fea0003800000 */
[----:B---3--:R-:W-:-:S04]  /*12e0*/  LEA R12, P0, R224, c[0x0][0x368], 0x2 ;  /* 0x0000da00e00c7a11 */ /* 0x008fc800078010ff */
[----:B------:R-:W-:-:S05]  /*12f0*/  LEA.HI.X R13, R224, c[0x0][0x36c], R87, 0x2, P0 ;  /* 0x0000db00e00d7a11 */ /* 0x000fca00000f1457 */
[----:B------:R1:W5:Y:S01]  /*1300*/  LDG.E R3, [R12.64] ;  /* 0x000000080c037981 */ /* 0x000362000c1e1900 */
[----:B------:R-:W-:Y:S05]  /*1310*/  BRA `(.L_x_1370) ;  /* 0x0000005000007947 */ /* 0x000fea0003800000 */
.L_x_1369:
[----:B------:R-:W-:Y:S01]  /*1320*/  MOV R3, c[0x0][0x1d0] ;  /* 0x0000740000037a02 */ /* 0x000fe20000000f00 */
[----:B------:R-:W-:Y:S05]  /*1330*/  @!P6 BRA `(.L_x_1370) ;  /* 0x000000300000e947 */ /* 0x000fea0003800000 */
[----:B------:R-:W2:Y:S04]  /*1340*/  LDG.E R3, [R12.64] ;  /* 0x000000080c037981 */ /* 0x000ea8000c1e1900 */
[----:B------:R-:W2:Y:S02]  /*1350*/  LDG.E R0, [R12.64+0x4] ;  /* 0x000004080c007981 */ /* 0x000ea4000c1e1900 */
[----:B--2---:R-:W-:Y:S02]  /*1360*/  IADD3 R3, -R3, R0, RZ ;  /* 0x0000000003037210 */ /* 0x004fe40007ffe1ff */
.L_x_1370:
[----:B------:R2:W4:Y:S04]  /*1370*/  @P5 LDG.E R0, [R8.64] ;  /* 0x0000000808005981 */ /* 0x000528000c1e1900 */
[----:B------:R2:W4:Y:S01]  /*1380*/  @P5 LDG.E R5, [R8.64+0x4] ;  /* 0x0000040808055981 */ /* 0x000522000c1e1900 */
[----:B------:R-:W-:Y:S01]  /*1390*/  ISETP.NE.U32.AND P0, PT, RZ, c[0x0][0x378], PT ;  /* 0x0000de00ff007a0c */ /* 0x000fe20003f05070 */
[----:B-----5:R-:W-:-:S03]  /*13a0*/  IMAD.MOV.U32 R85, RZ, RZ, R3 ;  /* 0x000000ffff557224 */ /* 0x020fc600078e0003 */
[----:B------:R-:W-:Y:S01]  /*13b0*/  ISETP.NE.AND.EX P1, PT, RZ, c[0x0][0x37c], PT, P0 ;  /* 0x0000df00ff007a0c */ /* 0x000fe20003f25300 */
[----:B------:R-:W-:Y:S01]  /*13c0*/  IMAD.MOV.U32 R90, RZ, RZ, c[0x0][0x228] ;  /* 0x00008a00ff5a7624 */ /* 0x000fe200078e00ff */
[C---:B------:R-:W-:Y:S02]  /*13d0*/  LOP3.LUT R227, R210.reuse, 0xff000000, RZ, 0xc0, !PT ;  /* 0xff000000d2e37812 */ /* 0x040fe400078ec0ff */
[----:B------:R-:W-:Y:S02]  /*13e0*/  LOP3.LUT R210, R210, 0xff0000, RZ, 0xc0, !PT ;  /* 0x00ff0000d2d27812 */ /* 0x000fe400078ec0ff */
[----:B------:R-:W-:-:S07]  /*13f0*/  SHF.R.U32.HI R227, RZ, 0x8, R227 ;  /* 0x00000008ffe37819 */ /* 0x000fce00000116e3 */
[----:B-1-3--:R-:W-:-:S04]  /*1400*/  @P1 LEA R12, P0, R224, c[0x0][0x378], 0x2 ;  /* 0x0000de00e00c1a11 */ /* 0x00afc800078010ff */
[----:B------:R-:W-:Y:S02]  /*1410*/  @P1 LEA.HI.X R13, R224, c[0x0][0x37c], R87, 0x2, P0 ;  /* 0x0000df00e00d1a11 */ /* 0x000fe400000f1457 */
[----:B------:R-:W-:Y:S01]  /*1420*/  LEA.HI R227, R210, R227, RZ, 0x10 ;  /* 0x000000e3d2e37211 */ /* 0x000fe200078f80ff */
[----:B------:R-:W-:Y:S02]  /*1430*/  BSSY B0, `(.L_x_1371) ;  /* 0x0000029000007945 */ /* 0x000fe40003800000 */
[----:B------:R1:W5:Y:S01]  /*1440*/  @P1 LDG.E R85, [R12.64] ;  /* 0x000000080c551981 */ /* 0x000362000c1e1900 */
[----:B------:R-:W-:Y:S01]  /*1450*/  SHF.R.U32.HI R210, RZ, 0x10, R227 ;  /* 0x00000010ffd27819 */ /* 0x000fe200000116e3 */
[----:B--2---:R-:W-:Y:S01]  /*1460*/  IMAD.MOV.U32 R8, RZ, RZ, RZ ;  /* 0x000000ffff087224 */ /* 0x004fe200078e00ff */
[----:B------:R-:W-:Y:S02]  /*1470*/  LOP3.LUT R227, R227, 0xff, RZ, 0xc0, !PT ;  /* 0x000000ffe3e37812 */ /* 0x000fe400078ec0ff */
[----:B------:R-:W-:-:S04]  /*1480*/  ISETP.NE.AND P1, PT, R210, RZ, PT ;  /* 0x000000ffd200720c */ /* 0x000fc80003f25270 */
[----:B------:R-:W-:Y:S01]  /*1490*/  SEL R94, R210, c[0x0][0x338], P1 ;  /* 0x0000ce00d25e7a07 */ /* 0x000fe20000800000 */
[----:B----4-:R-:W-:Y:S02]  /*14a0*/  @P5 IMAD.IADD R90, R5, 0x1, -R0 ;  /* 0x00000001055a5824 */ /* 0x010fe400078e0a00 */
[----:B------:R-:W-:-:S04]  /*14b0*/  IMAD.IADD R5, R3, 0x1, -R92 ;  /* 0x0000000103057824 */ /* 0x000fc800078e0a5c */
[----:B------:R-:W-:-:S05]  /*14c0*/  IMAD.IADD R84, R5, 0x1, R90 ;  /* 0x0000000105547824 */ /* 0x000fca00078e025a */
[C---:B------:R-:W-:Y:S02]  /*14d0*/  ISETP.GE.AND P0, PT, R84.reuse, 0x1, PT ;  /* 0x000000015400780c */ /* 0x040fe40003f06270 */
[----:B------:R-:W-:-:S04]  /*14e0*/  IADD3 R0, R84, 0x3f, RZ ;  /* 0x0000003f54007810 */ /* 0x000fc80007ffe0ff */
[----:B------:R-:W-:-:S04]  /*14f0*/  SHF.R.S32.HI R89, RZ, 0x1f, R0 ;  /* 0x0000001fff597819 */ /* 0x000fc80000011400 */
[----:B------:R-:W-:-:S04]  /*1500*/  LEA.HI R89, R89, R0, RZ, 0x6 ;  /* 0x0000000059597211 */ /* 0x000fc800078f30ff */
[----:B------:R-:W-:Y:S01]  /*1510*/  SHF.R.S32.HI R89, RZ, 0x6, R89 ;  /* 0x00000006ff597819 */ /* 0x000fe20000011459 */
[----:B------:R-:W-:Y:S05]  /*1520*/  @!P0 BRA `(.L_x_1372) ;  /* 0x0000019000008947 */ /* 0x000fea0003800000 */
[-C--:B-1----:R-:W-:Y:S02]  /*1530*/  IABS R9, R94.reuse ;  /* 0x0000005e00097213 */ /* 0x082fe40000000000 */
[----:B------:R-:W-:Y:S02]  /*1540*/  IADD3 R13, R89, -0x1, R94 ;  /* 0xffffffff590d7810 */ /* 0x000fe40007ffe05e */
[----:B------:R-:W1:Y:S01]  /*1550*/  I2F.RP R12, R9 ;  /* 0x00000009000c7306 */ /* 0x000e620000209400 */
[-C--:B------:R-:W-:Y:S02]  /*1560*/  IABS R0, R94.reuse ;  /* 0x0000005e00007213 */ /* 0x080fe40000000000 */
[----:B------:R-:W-:Y:S02]  /*1570*/  IABS R7, R13 ;  /* 0x0000000d00077213 */ /* 0x000fe40000000000 */
[----:B------:R-:W-:Y:S01]  /*1580*/  LOP3.LUT R13, R13, R94, RZ, 0x3c, !PT ;  /* 0x0000005e0d0d7212 */ /* 0x000fe200078e3cff */
[----:B------:R-:W-:-:S03]  /*1590*/  IMAD.MOV R0, RZ, RZ, -R0 ;  /* 0x000000ffff007224 */ /* 0x000fc600078e0a00 */
[----:B------:R-:W-:Y:S01]  /*15a0*/  ISETP.GE.AND P1, PT, R13, RZ, PT ;  /* 0x000000ff0d00720c */ /* 0x000fe20003f26270 */
[----:B-1----:R-:W1:Y:S02]  /*15b0*/  MUFU.RCP R14, R12 ;  /* 0x0000000c000e7308 */ /* 0x002e640000001000 */
[----:B-1----:R-:W-:-:S06]  /*15c0*/  IADD3 R14, R14, 0xffffffe, RZ ;  /* 0x0ffffffe0e0e7810 */ /* 0x002fcc0007ffe0ff */
[----:B------:R-:W1:Y:S02]  /*15d0*/  F2I.FTZ.U32.TRUNC.NTZ R15, R14 ;  /* 0x0000000e000f7305 */ /* 0x000e64000021f000 */
[----:B-1----:R-:W-:Y:S02]  /*15e0*/  IMAD.MOV R8, RZ, RZ, -R15 ;  /* 0x000000ffff087224 */ /* 0x002fe400078e0a0f */
[----:B------:R-:W-:Y:S02]  /*15f0*/  IMAD.MOV.U32 R14, RZ, RZ, RZ ;  /* 0x000000ffff0e7224 */ /* 0x000fe400078e00ff */
[----:B------:R-:W-:-:S04]  /*1600*/  IMAD R8, R8, R9, RZ ;  /* 0x0000000908087224 */ /* 0x000fc800078e02ff */
[----:B------:R-:W-:-:S06]  /*1610*/  IMAD.HI.U32 R8, R15, R8, R14 ;  /* 0x000000080f087227 */ /* 0x000fcc00078e000e */
        /* <DEDUP_REMOVED lines=10> */
.L_x_1372:
[----:B-1----:R-:W-:Y:S05]  /*16c0*/  BSYNC B0 ;  /* 0x0000000000007941 */ /* 0x002fea0003800000 */
.L_x_1371:
[----:B------:R-:W-:Y:S02]  /*16d0*/  IMAD R0, R227, R8, RZ ;  /* 0x00000008e3007224 */ /* 0x000fe400078e02ff */
[----:B------:R-:W-:Y:S02]  /*16e0*/  IMAD.SHL.U32 R154, R201, 0x8, RZ ;  /* 0x00000008c99a7824 */ /* 0x000fe400078e00ff */
        /* <DEDUP_REMOVED lines=15> */
[----:B------:R-:W-:-:S04]  /*17e0*/  ISETP.NE.U32.AND P0, PT, RZ, c[0x0][0x340], PT ;  /* 0x0000d000ff007a0c */ /* 0x000fc80003f05070 */
[----:B------:R-:W-:-:S13]  /*17f0*/  ISETP.NE.AND.EX P6, PT, RZ, c[0x0][0x344], PT, P0 ;  /* 0x0000d100ff007a0c */ /* 0x000fda0003fc5300 */
[----:B------:R-:W-:-:S06]  /*1800*/  @P6 IMAD.WIDE R156, R224, R6, c[0x0][0x340] ;  /* 0x0000d000e09c6625 */ /* 0x000fcc00078e0206 */
[----:B------:R-:W2:Y:S01]  /*1810*/  @P6 LDG.E R156, [R156.64] ;  /* 0x000000089c9c6981 */ /* 0x000ea2000c1e1900 */
[----:B------:R-:W-:Y:S01]  /*1820*/  SHF.R.S32.HI R7, RZ, 0x1f, R146 ;  /* 0x0000001fff077819 */ /* 0x000fe20000011492 */
[----:B------:R-:W-:Y:S01]  /*1830*/  IMAD.IADD R164, R3, 0x1, R91 ;  /* 0x0000000103a47824 */ /* 0x000fe200078e025b */
[----:B------:R-:W-:Y:S01]  /*1840*/  SHF.R.S32.HI R8, RZ, 0x1f, R2 ;  /* 0x0000001fff087819 */ /* 0x000fe20000011402 */
[----:B------:R-:W-:Y:S01]  /*1850*/  IMAD.MOV.U32 R100, RZ, RZ, c[0x0][0x1e0] ;  /* 0x00007800ff647624 */ /* 0x000fe200078e00ff */
[----:B------:R-:W-:Y:S01]  /*1860*/  LEA.HI R7, R7, R146, RZ, 0x3 ;  /* 0x0000009207077211 */ /* 0x000fe200078f18ff */
[----:B------:R-:W-:Y:S01]  /*1870*/  IMAD.WIDE.U32 R18, R164, c[0x0][0x1e0], RZ ;  /* 0x00007800a4127a25 */ /* 0x000fe200078e00ff */
[----:B------:R-:W-:Y:S02]  /*1880*/  SHF.R.S32.HI R155, RZ, 0x1f, R154 ;  /* 0x0000001fff9b7819 */ /* 0x000fe4000001149a */
[----:B------:R-:W-:Y:S01]  /*1890*/  SHF.R.S32.HI R7, RZ, 0x3, R7 ;  /* 0x00000003ff077819 */ /* 0x000fe20000011407 */
[----:B------:R-:W-:Y:S01]  /*18a0*/  IMAD.WIDE.U32 R168, R223, c[0x0][0x1e0], RZ ;  /* 0x00007800dfa87a25 */ /* 0x000fe200078e00ff */
[----:B------:R-:W-:-:S02]  /*18b0*/  SEL R160, R224, RZ, !P5 ;  /* 0x000000ffe0a07207 */ /* 0x000fc40006800000 */
[----:B------:R-:W-:Y:S02]  /*18c0*/  IADD3 R13, P0, R7, R2, RZ ;  /* 0x00000002070d7210 */ /* 0x000fe40007f1e0ff */
[----:B------:R-:W-:Y:S02]  /*18d0*/  SEL R2, R87, RZ, !P5 ;  /* 0x000000ff57027207 */ /* 0x000fe40006800000 */
[----:B------:R-:W-:Y:S01]  /*18e0*/  LEA.HI.X.SX32 R8, R7, R8, 0x1, P0 ;  /* 0x0000000807087211 */ /* 0x000fe200000f0eff */
[C---:B------:R-:W-:Y:S01]  /*18f0*/  IMAD.WIDE.U32 R14, R13.reuse, c[0x0][0x238], R154 ;  /* 0x00008e000d0e7a25 */ /* 0x040fe200078e009a */
[----:B------:R-:W-:Y:S02]  /*1900*/  MOV R3, 0x6 ;  /* 0x0000000600037802 */ /* 0x000fe40000000f00 */
[----:B------:R-:W-:Y:S01]  /*1910*/  MOV R107, 0x5 ;  /* 0x00000005006b7802 */ /* 0x000fe20000000f00 */
[----:B------:R-:W-:Y:S01]  /*1920*/  IMAD R0, R8, c[0x0][0x238], RZ ;  /* 0x00008e0008007a24 */ /* 0x000fe200078e02ff */
[----:B------:R-:W-:Y:S01]  /*1930*/  MOV R16, R14 ;  /* 0x0000000e00107202 */ /* 0x000fe20000000f00 */
[----:B------:R-:W-:Y:S01]  /*1940*/  IMAD.MOV.U32 R14, RZ, RZ, c[0x0][0x238] ;  /* 0x00008e00ff0e7624 */ /* 0x000fe200078e00ff */
[----:B------:R-:W-:Y:S01]  /*1950*/  SHF.R.S32.HI R6, RZ, 0x1f, R164 ;  /* 0x0000001fff067819 */ /* 0x000fe200000114a4 */
[----:B------:R-:W-:Y:S01]  /*1960*/  IMAD R0, R13, c[0x0][0x23c], R0 ;  /* 0x00008f000d007a24 */ /* 0x000fe200078e0200 */
[----:B------:R-:W-:Y:S01]  /*1970*/  ISETP.GE.AND P5, PT, R154, c[0x0][0x1d4], PT ;  /* 0x000075009a007a0c */ /* 0x000fe20003fa6270 */
[----:B------:R-:W-:Y:S01]  /*1980*/  IMAD R167, R2, c[0x0][0x248], RZ ;  /* 0x0000920002a77a24 */ /* 0x000fe200078e02ff */
[----:B------:R-:W-:Y:S01]  /*1990*/  SHF.L.U64.HI R102, R14, R3, c[0x0][0x23c] ;  /* 0x00008f000e667619 */ /* 0x000fe20000010203 */
[----:B------:R-:W-:Y:S01]  /*19a0*/  IMAD.IADD R17, R15, 0x1, R0 ;  /* 0x000000010f117824 */ /* 0x000fe200078e0200 */
[----:B------:R-:W-:Y:S01]  /*19b0*/  IADD3 R15, R5, -0x1, RZ ;  /* 0xffffffff050f7810 */ /* 0x000fe20007ffe0ff */
[----:B------:R-:W-:Y:S01]  /*19c0*/  IMAD.IADD R0, R90, 0x1, -R7 ;  /* 0x000000015a007824 */ /* 0x000fe200078e0a07 */
[C---:B------:R-:W-:Y:S01]  /*19d0*/  SHF.L.U32 R106, R14.reuse, 0x5, RZ ;  /* 0x000000050e6a7819 */ /* 0x040fe200000006ff */
[----:B------:R-:W-:Y:S01]  /*19e0*/  IMAD.WIDE.U32 R158, R225, c[0x0][0x240], R16 ;  /* 0x00009000e19e7a25 */ /* 0x000fe200078e0010 */
[----:B------:R-:W-:-:S02]  /*19f0*/  SHF.L.U64.HI R105, R14, R107, c[0x0][0x23c] ;  /* 0x00008f000e697619 */ /* 0x000fc4000001026b */
[----:B------:R-:W-:Y:S01]  /*1a00*/  ISETP.GE.AND P4, PT, R218, c[0x0][0x1d4], PT ;  /* 0x00007500da007a0c */ /* 0x000fe20003f86270 */
[----:B------:R-:W-:Y:S01]  /*1a10*/  IMAD R159, R225, c[0x0][0x244], R159 ;  /* 0x00009100e19f7a24 */ /* 0x000fe200078e029f */
[----:B------:R-:W-:Y:S01]  /*1a20*/  MOV R108, c[0x0][0x258] ;  /* 0x00009600006c7a02 */ /* 0x000fe20000000f00 */
[----:B------:R-:W-:Y:S01]  /*1a30*/  IMAD R0, R15, -0x40, R0 ;  /* 0xffffffc00f007824 */ /* 0x000fe200078e0200 */
[----:B------:R-:W-:Y:S01]  /*1a40*/  SHF.L.U64.HI R98, R100, R3, c[0x0][0x1e4] ;  /* 0x0000790064627619 */ /* 0x000fe20000010203 */
[----:B------:R-:W-:Y:S01]  /*1a50*/  IMAD.WIDE.U32 R158, R160, c[0x0][0x248], R158 ;  /* 0x00009200a09e7a25 */ /* 0x000fe200078e009e */
[----:B------:R-:W-:Y:S02]  /*1a60*/  SHF.L.U64.HI R107, R108, R107, c[0x0][0x25c] ;  /* 0x000097006c6b7619 */ /* 0x000fe4000001026b */
[----:B------:R-:W-:Y:S01]  /*1a70*/  ISETP.GE.AND P1, PT, R0, 0x21, PT ;  /* 0x000000210000780c */ /* 0x000fe20003f26270 */
[----:B------:R-:W-:Y:S01]  /*1a80*/  IMAD R167, R160, c[0x0][0x24c], R167 ;  /* 0x00009300a0a77a24 */ /* 0x000fe200078e02a7 */
[----:B------:R-:W-:Y:S01]  /*1a90*/  ISETP.GE.AND P2, PT, R0, 0x1, PT ;  /* 0x000000010000780c */ /* 0x000fe20003f46270 */
[----:B------:R-:W-:Y:S01]  /*1aa0*/  IMAD.SHL.U32 R104, R14, 0x40, RZ ;  /* 0x000000400e687824 */ /* 0x000fe200078e00ff */
[----:B------:R-:W-:Y:S01]  /*1ab0*/  SHF.R.S32.HI R0, RZ, 0x1f, R15 ;  /* 0x0000001fff007819 */ /* 0x000fe2000001140f */
[----:B------:R-:W-:Y:S01]  /*1ac0*/  IMAD R7, R102, R15, RZ ;  /* 0x0000000f66077224 */ /* 0x000fe200078e02ff */
[----:B------:R-:W-:Y:S01]  /*1ad0*/  MOV R166, R158 ;  /* 0x0000009e00a67202 */ /* 0x000fe20000000f00 */
[----:B------:R-:W-:Y:S01]  /*1ae0*/  IMAD.IADD R167, R159, 0x1, R167 ;  /* 0x000000019fa77824 */ /* 0x000fe200078e02a7 */
[----:B------:R-:W-:Y:S01]  /*1af0*/  SHF.L.U64.HI R99, R108, R3, c[0x0][0x25c] ;  /* 0x000097006c637619 */ /* 0x000fe20000010203 */
[-C--:B------:R-:W-:Y:S01]  /*1b00*/  IMAD R7, R0, R104.reuse, R7 ;  /* 0x0000006800077224 */ /* 0x080fe200078e0207 */
[----:B------:R-:W-:Y:S01]  /*1b10*/  SHF.L.U32 R101, R108, 0x6, RZ ;  /* 0x000000066c657819 */ /* 0x000fe200000006ff */
[----:B------:R-:W-:Y:S01]  /*1b20*/  IMAD R8, R8, c[0x0][0x258], RZ ;  /* 0x0000960008087a24 */ /* 0x000fe200078e02ff */
[----:B------:R-:W-:Y:S01]  /*1b30*/  SHF.R.S32.HI R143, RZ, 0x1f, R142 ;  /* 0x0000001fff8f7819 */ /* 0x000fe2000001148e */
[----:B------:R-:W-:-:S04]  /*1b40*/  IMAD.WIDE.U32 R16, R15, R104, R166 ;  /* 0x000000680f107225 */ /* 0x000fc800078e00a6 */
[----:B------:R-:W-:Y:S01]  /*1b50*/  IMAD.WIDE.U32 R20, R13, c[0x0][0x258], R154 ;  /* 0x000096000d147a25 */ /* 0x000fe200078e009a */
[----:B------:R-:W-:-:S03]  /*1b60*/  @P2 LEA R24, P3, R16, c[0x0][0x220], 0x1 ;  /* 0x0000880010182a11 */ /* 0x000fc600078608ff */
[----:B------:R-:W-:Y:S02]  /*1b70*/  IMAD R8, R13, c[0x0][0x25c], R8 ;  /* 0x000097000d087a24 */ /* 0x000fe400078e0208 */
[----:B------:R-:W-:Y:S01]  /*1b80*/  IMAD.IADD R14, R17, 0x1, R7 ;  /* 0x00000001110e7824 */ /* 0x000fe200078e0207 */
[----:B------:R-:W-:Y:S01]  /*1b90*/  @P1 IADD3 R7, P0, R106, R16, RZ ;  /* 0x000000106a071210 */ /* 0x000fe20007f1e0ff */
[----:B------:R-:W-:Y:S02]  /*1ba0*/  IMAD R9, R6, c[0x0][0x1e0], RZ ;  /* 0x0000780006097a24 */ /* 0x000fe400078e02ff */
[----:B------:R-:W-:Y:S01]  /*1bb0*/  IMAD.IADD R21, R21, 0x1, R8 ;  /* 0x0000000115157824 */ /* 0x000fe200078e0208 */
[----:B------:R-:W-:Y:S01]  /*1bc0*/  @P1 IADD3.X R8, R14, R105, RZ, P0, !PT ;  /* 0x000000690e081210 */ /* 0x000fe200007fe4ff */
[----:B------:R-:W-:Y:S01]  /*1bd0*/  IMAD R9, R164, c[0x0][0x1e4], R9 ;  /* 0x00007900a4097a24 */ /* 0x000fe200078e0209 */
[----:B------:R-:W-:Y:S01]  /*1be0*/  @P1 LEA R22, P0, R7, c[0x0][0x220], 0x1 ;  /* 0x0000880007161a11 */ /* 0x000fe200078008ff */
[----:B------:R-:W-:Y:S01]  /*1bf0*/  IMAD R95, R2, c[0x0][0x268], RZ ;  /* 0x00009a00025f7a24 */ /* 0x000fe200078e02ff */
[----:B------:R-:W-:Y:S01]  /*1c00*/  @P2 LEA.HI.X R25, R16, c[0x0][0x224], R14, 0x1, P3 ;  /* 0x0000890010192a11 */ /* 0x000fe200018f0c0e */
[----:B------:R-:W-:Y:S01]  /*1c10*/  IMAD.SHL.U32 R100, R100, 0x40, RZ ;  /* 0x0000004064647824 */ /* 0x000fe200078e00ff */
[----:B------:R-:W-:Y:S01]  /*1c20*/  ISETP.GE.AND P3, PT, R217, c[0x0][0x1d4], PT ;  /* 0x00007500d9007a0c */ /* 0x000fe20003f66270 */
[----:B------:R-:W-:Y:S01]  /*1c30*/  IMAD R95, R160, c[0x0][0x26c], R95 ;  /* 0x00009b00a05f7a24 */ /* 0x000fe200078e025f */
[----:B------:R-:W-:Y:S01]  /*1c40*/  @P1 LEA.HI.X R23, R7, c[0x0][0x224], R8, 0x1, P0 ;  /* 0x0000890007171a11 */ /* 0x000fe200000f0c08 */
[----:B------:R-:W-:Y:S01]  /*1c50*/  @!PT LDS RZ, [RZ] ;  /* 0x00000000fffff984 */ /* 0x000fe20000000800 */
[----:B------:R-:W-:Y:S01]  /*1c60*/  @!PT LDS RZ, [RZ] ;  /* 0x00000000fffff984 */ /* 0x000fe20000000800 */
[----:B------:R-:W-:Y:S01]  /*1c70*/  @!PT LDS RZ, [RZ] ;  /* 0x00000000fffff984 */ /* 0x000fe20000000800 */
[----:B------:R1:W-:Y:S01]  /*1c80*/  @P2 LDGSTS.E.BYPASS.LTC128B.128 [R139+0xc100], [R24.64], !P5 ;  /* 0x0c100000188b2fae */ /* 0x0003e2000e901d48 */
[----:B------:R-:W-:Y:S01]  /*1c90*/  IADD3 R19, R19, R9, RZ ;  /* 0x0000000913137210 */ /* 0x000fe20007ffe0ff */
[C---:B------:R-:W-:Y:S01]  /*1ca0*/  IMAD.WIDE.U32 R8, R225.reuse, c[0x0][0x260], R20 ;  /* 0x00009800e1087a25 */ /* 0x040fe200078e0014 */
[----:B------:R-:W-:Y:S01]  /*1cb0*/  ISETP.NE.AND P0, PT, R4, RZ, PT ;  /* 0x000000ff0400720c */ /* 0x000fe20003f05270 */
[----:B------:R1:W-:Y:S01]  /*1cc0*/  @P2 LDGSTS.E.BYPASS.LTC128B.128 [R139+0xe100], [R24.64+0x80], !P4 ;  /* 0x0e100080188b2fae */ /* 0x0003e2000e101d48 */
[----:B------:R-:W-:Y:S01]  /*1cd0*/  SHF.R.S32.HI R7, RZ, 0x1f, R223 ;  /* 0x0000001fff077819 */ /* 0x000fe200000114df */
[----:B------:R-:W-:-:S04]  /*1ce0*/  IMAD.WIDE.U32 R162, R225, c[0x0][0x1e8], R18 ;  /* 0x00007a00e1a27a25 */ /* 0x000fc800078e0012 */
[----:B------:R-:W-:Y:S01]  /*1cf0*/  IMAD R9, R225, c[0x0][0x264], R9 ;  /* 0x00009900e1097a24 */ /* 0x000fe200078e0209 */
[----:B------:R1:W-:Y:S01]  /*1d00*/  @P2 LDGSTS.E.BYPASS.LTC128B.128 [R139+0x10100], [R24.64+0x100], !P3 ;  /* 0x10100100188b2fae */ /* 0x0003e2000d901d48 */
[----:B------:R-:W-:Y:S02]  /*1d10*/  IMAD R2, R7, c[0x0][0x1e0], RZ ;  /* 0x0000780007027a24 */ /* 0x000fe400078e02ff */
[----:B------:R-:W-:Y:S01]  /*1d20*/  IMAD R163, R225, c[0x0][0x1ec], R163 ;  /* 0x00007b00e1a37a24 */ /* 0x000fe200078e02a3 */
[----:B------:R1:W-:Y:S01]  /*1d30*/  @P1 LDGSTS.E.BYPASS.LTC128B.128 [R139+0xd100], [R22.64], !P5 ;  /* 0x0d100000168b1fae */ /* 0x0003e2000e901d48 */
[----:B------:R-:W-:-:S03]  /*1d40*/  IMAD.WIDE.U32 R160, R160, c[0x0][0x268], R8 ;  /* 0x00009a00a0a07a25 */ /* 0x000fc600078e0008 */
[----:B------:R1:W-:Y:S01]  /*1d50*/  @P1 LDGSTS.E.BYPASS.LTC128B.128 [R139+0xf100], [R22.64+0x80], !P4 ;  /* 0x0f100080168b1fae */ /* 0x0003e2000e101d48 */
[----:B------:R-:W-:Y:S01]  /*1d60*/  IMAD R103, R223, c[0x0][0x1e4], R2 ;  /* 0x00007900df677a24 */ /* 0x000fe200078e0202 */
[----:B------:R-:W-:Y:S01]  /*1d70*/  IADD3 R95, R161, R95, RZ ;  /* 0x0000005fa15f7210 */ /* 0x000fe20007ffe0ff */
[----:B------:R-:W-:Y:S01]  /*1d80*/  IMAD.SHL.U32 R108, R108, 0x20, RZ ;  /* 0x000000206c6c7824 */ /* 0x000fe200078e00ff */
[----:B------:R1:W-:Y:S02]  /*1d90*/  @P1 LDGSTS.E.BYPASS.LTC128B.128 [R139+0x11100], [R22.64+0x100], !P3 ;  /* 0x11100100168b1fae */ /* 0x0003e4000d901d48 */
[----:B------:R-:W-:Y:S02]  /*1da0*/  IADD3 R103, R169, R103, RZ ;  /* 0x00000067a9677210 */ /* 0x000fe40007ffe0ff */
[----:B------:R-:W0:Y:S01]  /*1db0*/  LDGDEPBAR ;  /* 0x00000000000079af */ /* 0x000e220000000000 */
[----:B------:R-:W-:Y:S01]  /*1dc0*/  WARPSYNC 0xffffffff ;  /* 0xffffffff00007948 */ /* 0x000fe20003800000 */
[----:B--2---:R-:W-:Y:S01]  /*1dd0*/  @P6 SHF.R.S32.HI R127, RZ, 0x1f, R156 ;  /* 0x0000001fff7f6819 */ /* 0x004fe2000001149c */
[----:B------:R-:W-:Y:S01]  /*1de0*/  @!P6 IMAD.MOV.U32 R156, RZ, RZ, R224 ;  /* 0x000000ffff9ce224 */ /* 0x000fe200078e00e0 */
[----:B------:R-:W-:-:S04]  /*1df0*/  @!P6 MOV R127, R87 ;  /* 0x00000057007fe202 */ /* 0x000fc80000000f00 */
[----:B------:R-:W-:Y:S02]  /*1e00*/  SEL R127, R127, RZ, !P0 ;  /* 0x000000ff7f7f7207 */ /* 0x000fe40004000000 */
[----:B------:R-:W-:-:S03]  /*1e10*/  SEL R156, R156, RZ, !P0 ;  /* 0x000000ff9c9c7207 */ /* 0x000fc60004000000 */
[----:B------:R-:W-:Y:S02]  /*1e20*/  IMAD R97, R127, c[0x0][0x1f0], RZ ;  /* 0x00007c007f617a24 */ /* 0x000fe400078e02ff */
[----:B------:R-:W-:-:S04]  /*1e30*/  IMAD.WIDE.U32 R162, R156, c[0x0][0x1f0], R162 ;  /* 0x00007c009ca27a25 */ /* 0x000fc800078e00a2 */
[----:B------:R-:W-:-:S04]  /*1e40*/  IMAD R97, R156, c[0x0][0x1f4], R97 ;  /* 0x00007d009c617a24 */ /* 0x000fc800078e0261 */
[----:B------:R-:W-:Y:S02]  /*1e50*/  IMAD.IADD R97, R163, 0x1, R97 ;  /* 0x00000001a3617824 */ /* 0x000fe400078e0261 */
[----:B-1----:R-:W-:Y:S01]  /*1e60*/  ISETP.GT.AND P0, PT, R15, R12, PT ;  /* 0x0000000c0f00720c */ /* 0x002fe20003f04270 */
[----:B------:R-:W-:Y:S01]  /*1e70*/  BAR.SYNC.DEFER_BLOCKING 0x0 ;  /* 0x0000000000007b1d */ /* 0x000fe20000010000 */
[----:B------:R-:W-:Y:S01]  /*1e80*/  IMAD R2, R99, R15, RZ ;  /* 0x0000000f63027224 */ /* 0x000fe200078e02ff */
[----:B------:R-:W-:Y:S01]  /*1e90*/  IADD3 R14, R144, 0x40, RZ ;  /* 0x00000040900e7810 */ /* 0x000fe20007ffe0ff */
[----:B------:R-:W-:Y:S02]  /*1ea0*/  IMAD.MOV.U32 R8, RZ, RZ, R160 ;  /* 0x000000ffff087224 */ /* 0x000fe400078e00a0 */
[----:B------:R-:W-:Y:S01]  /*1eb0*/  IMAD.MOV.U32 R9, RZ, RZ, R95 ;  /* 0x000000ffff097224 */ /* 0x000fe200078e005f */
[----:B------:R-:W-:Y:S01]  /*1ec0*/  ULDC.U8 UR4, c[0x0][0x298] ;  /* 0x0000a60000047ab9 */ /* 0x000fe20000000000 */
[-C--:B------:R-:W-:Y:S02]  /*1ed0*/  IMAD R2, R0, R101.reuse, R2 ;  /* 0x0000006500027224 */ /* 0x080fe400078e0202 */
[----:B------:R-:W-:-:S03]  /*1ee0*/  IMAD.WIDE.U32 R8, R15, R101, R8 ;  /* 0x000000650f087225 */ /* 0x000fc600078e0008 */
[----:B------:R-:W-:Y:S01]  /*1ef0*/  @P0 IADD3 R13, R5, -0x2, RZ ;  /* 0xfffffffe050d0810 */ /* 0x000fe20007ffe0ff */
[----:B------:R-:W-:Y:S01]  /*1f00*/  IMAD.IADD R2, R9, 0x1, R2 ;  /* 0x0000000109027824 */ /* 0x000fe200078e0202 */
[----:B------:R-:W-:Y:S01]  /*1f10*/  @P2 LEA R18, P6, R8, c[0x0][0x250], 0x1 ;  /* 0x0000940008122a11 */ /* 0x000fe200078c08ff */
[----:B------:R-:W-:Y:S01]  /*1f20*/  IMAD.MOV.U32 R96, RZ, RZ, 0x1 ;  /* 0x00000001ff607424 */ /* 0x000fe200078e00ff */
[----:B------:R-:W-:Y:S01]  /*1f30*/  @P0 SHF.R.S32.HI R0, RZ, 0x1f, R13 ;  /* 0x0000001fff000819 */ /* 0x000fe2000001140d */
[----:B------:R-:W-:Y:S01]  /*1f40*/  @P0 IMAD R9, R102, R13, RZ ;  /* 0x0000000d66090224 */ /* 0x000fe200078e02ff */
[----:B------:R-:W-:Y:S01]  /*1f50*/  @P2 LEA.HI.X R19, R8, c[0x0][0x254], R2, 0x1, P6 ;  /* 0x0000950008132a11 */ /* 0x000fe200030f0c02 */
[----:B------:R-:W-:Y:S01]  /*1f60*/  @P0 IMAD.WIDE.U32 R16, R13, R104, R166 ;  /* 0x000000680d100225 */ /* 0x000fe200078e00a6 */
[----:B------:R-:W-:Y:S02]  /*1f70*/  @P1 IADD3 R5, P6, R108, R8, RZ ;  /* 0x000000086c051210 */ /* 0x000fe40007fde0ff */
[----:B------:R-:W-:Y:S01]  /*1f80*/  IADD3 R13, R144, 0x20, RZ ;  /* 0x00000020900d7810 */ /* 0x000fe20007ffe0ff */
[----:B------:R-:W-:Y:S01]  /*1f90*/  IMAD.MOV.U32 R8, RZ, RZ, c[0x0][0x27c] ;  /* 0x00009f00ff087624 */ /* 0x000fe200078e00ff */
[----:B------:R-:W-:Y:S01]  /*1fa0*/  @!PT LDS RZ, [RZ] ;  /* 0x00000000fffff984 */ /* 0x000fe20000000800 */
[----:B------:R-:W-:Y:S01]  /*1fb0*/  @!PT LDS RZ, [RZ] ;  /* 0x00000000fffff984 */ /* 0x000fe20000000800 */
[----:B------:R-:W-:Y:S01]  /*1fc0*/  @!PT LDS RZ, [RZ] ;  /* 0x00000000fffff984 */ /* 0x000fe20000000800 */
[----:B------:R1:W-:Y:S01]  /*1fd0*/  @P2 LDGSTS.E.BYPASS.LTC128B.128 [R139+0x100], [R18.64], !P5 ;  /* 0x00100000128b2fae */ /* 0x0003e2000e901d48 */
[----:B------:R-:W-:Y:S01]  /*1fe0*/  @P1 IMAD.X R2, R2, 0x1, R107, P6 ;  /* 0x0000000102021824 */ /* 0x000fe200030e066b */
[C---:B------:R-:W-:Y:S01]  /*1ff0*/  @P1 LEA R22, P6, R5.reuse, c[0x0][0x250], 0x1 ;  /* 0x0000940005161a11 */ /* 0x040fe200078c08ff */
[----:B------:R-:W-:Y:S01]  /*2000*/  @P0 IMAD R0, R0, R104, R9 ;  /* 0x0000006800000224 */ /* 0x000fe200078e0209 */
[----:B------:R1:W-:Y:S01]  /*2010*/  @P2 LDGSTS.E.BYPASS.LTC128B.128 [R139+0x2100], [R18.64+0x80], !P4 ;  /* 0x02100080128b2fae */ /* 0x0003e2000e101d48 */
[----:B------:R-:W-:Y:S01]  /*2020*/  IMAD.SHL.U32 R8, R8, 0x2, RZ ;  /* 0x0000000208087824 */ /* 0x000fe200078e00ff */
[----:B------:R-:W-:Y:S01]  /*2030*/  @P1 LEA.HI.X R23, R5, c[0x0][0x254], R2, 0x1, P6 ;  /* 0x0000950005171a11 */ /* 0x000fe200030f0c02 */
[----:B------:R-:W-:Y:S01]  /*2040*/  @P0 IMAD.IADD R0, R17, 0x1, R0 ;  /* 0x0000000111000824 */ /* 0x000fe200078e0200 */
[----:B------:R1:W-:Y:S01]  /*2050*/  @P2 LDGSTS.E.BYPASS.LTC128B.128 [R139+0x4100], [R18.64+0x100], !P3 ;  /* 0x04100100128b2fae */ /* 0x0003e2000d901d48 */
[----:B------:R-:W-:Y:S01]  /*2060*/  @P0 LEA R20, P6, R16, c[0x0][0x220], 0x1 ;  /* 0x0000880010140a11 */ /* 0x000fe200078c08ff */
[----:B------:R-:W-:Y:S01]  /*2070*/  IMAD R172, R7, c[0x0][0x290], RZ ;  /* 0x0000a40007ac7a24 */ /* 0x000fe200078e02ff */
[----:B------:R-:W-:Y:S01]  /*2080*/  ISETP.GE.AND P2, PT, R13, c[0x0][0x27c], PT ;  /* 0x00009f000d007a0c */ /* 0x000fe20003f46270 */
[----:B------:R-:W-:Y:S01]  /*2090*/  IMAD R170, R7, c[0x0][0x280], RZ ;  /* 0x0000a00007aa7a24 */ /* 0x000fe200078e02ff */
[----:B------:R-:W-:Y:S01]  /*20a0*/  IADD3 R17, -R8, c[0x0][0x1d4], RZ ;  /* 0x0000750008117a10 */ /* 0x000fe20007ffe1ff */
[----:B------:R-:W-:Y:S01]  /*20b0*/  IMAD R127, R127, c[0x0][0x218], RZ ;  /* 0x000086007f7f7a24 */ /* 0x000fe200078e02ff */
[----:B------:R-:W-:Y:S01]  /*20c0*/  @P0 LEA.HI.X R21, R16, c[0x0][0x224], R0, 0x1, P6 ;  /* 0x0000890010150a11 */ /* 0x000fe200030f0c00 */
[C---:B------:R-:W-:Y:S01]  /*20d0*/  IMAD R170, R223.reuse, c[0x0][0x284], R170 ;  /* 0x0000a100dfaa7a24 */ /* 0x040fe200078e02aa */
[----:B------:R-:W-:Y:S01]  /*20e0*/  SEL R2, RZ, c[0x0][0x27c], !P2 ;  /* 0x00009f00ff027a07 */ /* 0x000fe20005000000 */
[----:B------:R-:W-:Y:S01]  /*20f0*/  IMAD R127, R156, c[0x0][0x21c], R127 ;  /* 0x000087009c7f7a24 */ /* 0x000fe200078e027f */
[-C--:B------:R-:W-:Y:S01]  /*2100*/  SEL R0, R8, R17.reuse, !P2 ;  /* 0x0000001108007207 */ /* 0x080fe20005000000 */
[----:B------:R-:W-:Y:S01]  /*2110*/  IMAD.WIDE.U32 R174, R223, c[0x0][0x280], R144 ;  /* 0x0000a000dfae7a25 */ /* 0x000fe200078e0090 */
[----:B------:R-:W-:Y:S01]  /*2120*/  ISETP.GE.AND P2, PT, R144, c[0x0][0x27c], PT ;  /* 0x00009f0090007a0c */ /* 0x000fe20003f46270 */
[----:B------:R2:W-:Y:S01]  /*2130*/  @P1 LDGSTS.E.BYPASS.LTC128B.128 [R139+0x1100], [R22.64], !P5 ;  /* 0x01100000168b1fae */ /* 0x0005e2000e901d48 */
[----:B------:R-:W-:Y:S01]  /*2140*/  ISETP.GE.AND P6, PT, R14, c[0x0][0x27c], PT ;  /* 0x00009f000e007a0c */ /* 0x000fe20003fc6270 */
[----:B------:R-:W-:Y:S01]  /*2150*/  IMAD.IADD R2, R13, 0x1, R2 ;  /* 0x000000010d027824 */ /* 0x000fe200078e0202 */
[CC--:B------:R-:W-:Y:S01]  /*2160*/  SEL R4, R8.reuse, R17.reuse, !P2 ;  /* 0x0000001108047207 */ /* 0x0c0fe20005000000 */
[C---:B------:R-:W-:Y:S01]  /*2170*/  IMAD R172, R223.reuse, c[0x0][0x294], R172 ;  /* 0x0000a500dfac7a24 */ /* 0x040fe200078e02ac */
[----:B------:R-:W-:Y:S01]  /*2180*/  SEL R17, R8, R17, !P6 ;  /* 0x0000001108117207 */ /* 0x000fe20007000000 */
[C---:B------:R-:W-:Y:S01]  /*2190*/  IMAD.WIDE.U32 R8, R223.reuse, c[0x0][0x280], R142 ;  /* 0x0000a000df087a25 */ /* 0x040fe200078e008e */
[----:B------:R-:W-:Y:S01]  /*21a0*/  SEL R5, RZ, c[0x0][0x27c], !P2 ;  /* 0x00009f00ff057a07 */ /* 0x000fe20005000000 */
[----:B------:R2:W-:Y:S01]  /*21b0*/  @P1 LDGSTS.E.BYPASS.LTC128B.128 [R139+0x3100], [R22.64+0x80], !P4 ;  /* 0x03100080168b1fae */ /* 0x0005e2000e101d48 */
[----:B------:R-:W-:Y:S01]  /*21c0*/  ISETP.LE.AND P2, PT, R96, c[0x0][0x27c], PT ;  /* 0x00009f0060007a0c */ /* 0x000fe20003f43270 */
[----:B------:R-:W-:Y:S01]  /*21d0*/  IMAD.IADD R171, R170, 0x1, R9 ;  /* 0x00000001aaab7824 */ /* 0x000fe200078e0209 */
[----:B------:R-:W-:Y:S01]  /*21e0*/  SHF.R.S32.HI R9, RZ, 0x1f, R2 ;  /* 0x0000001fff097819 */ /* 0x000fe20000011402 */
[----:B------:R-:W-:Y:S01]  /*21f0*/  IMAD.IADD R5, R144, 0x1, R5 ;  /* 0x0000000190057824 */ /* 0x000fe200078e0205 */
[----:B-1----:R-:W-:Y:S01]  /*2200*/  SEL R19, RZ, c[0x0][0x27c], !P6 ;  /* 0x00009f00ff137a07 */ /* 0x002fe20007000000 */
[C---:B------:R-:W-:Y:S01]  /*2210*/  IMAD.WIDE.U32 R176, R223.reuse, c[0x0][0x290], R144 ;  /* 0x0000a400dfb07a25 */ /* 0x040fe200078e0090 */
[----:B------:R-:W-:Y:S01]  /*2220*/  IADD3 R164, P6, R223, R164, RZ ;  /* 0x000000a4dfa47210 */ /* 0x000fe20007fde0ff */
[----:B------:R2:W-:Y:S01]  /*2230*/  @P1 LDGSTS.E.BYPASS.LTC128B.128 [R139+0x5100], [R22.64+0x100], !P3 ;  /* 0x05100100168b1fae */ /* 0x0005e2000d901d48 */
[----:B------:R-:W-:Y:S01]  /*2240*/  SHF.R.S32.HI R16, RZ, 0x1f, R5 ;  /* 0x0000001fff107819 */ /* 0x000fe20000011405 */
[----:B------:R-:W-:-:S02]  /*2250*/  IMAD.IADD R19, R14, 0x1, R19 ;  /* 0x000000010e137824 */ /* 0x000fc400078e0213 */
[----:B------:R-:W-:Y:S01]  /*2260*/  IMAD.X R165, R6, 0x1, R7, P6 ;  /* 0x0000000106a57824 */ /* 0x000fe200030e0607 */
[----:B------:R-:W-:Y:S01]  /*2270*/  P2R R6, PR, RZ, 0x4 ;  /* 0x00000004ff067803 */ /* 0x000fe20000000000 */
[----:B------:R-:W-:Y:S01]  /*2280*/  IMAD.WIDE.U32 R24, R223, c[0x0][0x290], R142 ;  /* 0x0000a400df187a25 */ /* 0x000fe200078e008e */
[----:B------:R-:W0:Y:S01]  /*2290*/  LDGDEPBAR ;  /* 0x00000000000079af */ /* 0x000e220000000000 */
[----:B------:R-:W-:Y:S02]  /*22a0*/  LOP3.LUT P6, RZ, R220, 0x4, RZ, 0xc0, !PT ;  /* 0x00000004dcff7812 */ /* 0x000fe400078cc0ff */
[C---:B------:R-:W-:Y:S01]  /*22b0*/  IMAD.WIDE.U32 R6, R225.reuse, c[0x0][0x210], R144 ;  /* 0x00008400e1067a25 */ /* 0x040fe200078e0090 */
[----:B------:R2:W-:Y:S03]  /*22c0*/  @P0 LDGSTS.E.BYPASS.LTC128B.128 [R139+0x12100], [R20.64], !P5 ;  /* 0x12100000148b0fae */ /* 0x0005e6000e901d48 */
[----:B------:R-:W-:Y:S01]  /*22d0*/  IMAD R7, R225, c[0x0][0x214], R7 ;  /* 0x00008500e1077a24 */ /* 0x000fe200078e0207 */
[----:B------:R2:W-:Y:S01]  /*22e0*/  @P0 LDGSTS.E.BYPASS.LTC128B.128 [R139+0x14100], [R20.64+0x80], !P4 ;  /* 0x14100080148b0fae */ /* 0x0005e2000e101d48 */
[----:B------:R-:W-:-:S02]  /*22f0*/  IMAD.IADD R175, R175, 0x1, R170 ;  /* 0x00000001afaf7824 */ /* 0x000fc400078e02aa */
[----:B------:R-:W-:Y:S01]  /*2300*/  IMAD.WIDE.U32 R156, R156, c[0x0][0x218], R6 ;  /* 0x000086009c9c7a25 */ /* 0x000fe200078e0006 */
[----:B------:R-:W-:Y:S01]  /*2310*/  SHF.R.S32.HI R7, RZ, 0x1f, R4 ;  /* 0x0000001fff077819 */ /* 0x000fe20000011404 */
[----:B------:R2:W-:Y:S01]  /*2320*/  @P0 LDGSTS.E.BYPASS.LTC128B.128 [R139+0x16100], [R20.64+0x100], !P3 ;  /* 0x16100100148b0fae */ /* 0x0005e2000d901d48 */
[-C--:B------:R-:W-:Y:S01]  /*2330*/  LEA.HI R6, R16, R5.reuse, RZ, 0x3 ;  /* 0x0000000510067211 */ /* 0x080fe200078f18ff */
[----:B------:R-:W-:Y:S01]  /*2340*/  IMAD.MOV.U32 R170, RZ, RZ, R8 ;  /* 0x000000ffffaa7224 */ /* 0x000fe200078e0008 */
[----:B------:R-:W-:Y:S01]  /*2350*/  LEA.HI R7, R7, R4, RZ, 0x4 ;  /* 0x0000000407077211 */ /* 0x000fe200078f20ff */
[----:B------:R-:W-:Y:S01]  /*2360*/  IMAD.IADD R177, R177, 0x1, R172 ;  /* 0x00000001b1b17824 */ /* 0x000fe200078e02ac */
[CC--:B------:R-:W-:Y:S01]  /*2370*/  LEA.HI R4, R9.reuse, R2.reuse, RZ, 0x3 ;  /* 0x0000000209047211 */ /* 0x0c0fe200078f18ff */
[----:B------:R-:W-:Y:S01]  /*2380*/  IMAD.IADD R173, R172, 0x1, R25 ;  /* 0x00000001acad7824 */ /* 0x000fe200078e0219 */
[----:B------:R-:W-:Y:S01]  /*2390*/  SHF.R.S32.HI R7, RZ, 0x4, R7 ;  /* 0x00000004ff077819 */ /* 0x000fe20000011407 */
[----:B------:R-:W-:Y:S01]  /*23a0*/  IMAD.MOV.U32 R172, RZ, RZ, R24 ;  /* 0x000000ffffac7224 */ /* 0x000fe200078e0018 */
[----:B------:R-:W-:Y:S01]  /*23b0*/  LEA.HI R9, R9, R2, RZ, 0x6 ;  /* 0x0000000209097211 */ /* 0x000fe200078f30ff */
[----:B------:R-:W-:Y:S01]  /*23c0*/  IMAD.MOV.U32 R112, RZ, RZ, c[0x0][0x290] ;  /* 0x0000a400ff707624 */ /* 0x000fe200078e00ff */
[----:B------:R-:W-:Y:S01]  /*23d0*/  LEA.HI R16, R16, R5, RZ, 0x6 ;  /* 0x0000000510107211 */ /* 0x000fe200078f30ff */
[----:B------:R-:W-:Y:S01]  /*23e0*/  IMAD.MOV.U32 R116, RZ, RZ, c[0x0][0x280] ;  /* 0x0000a000ff747624 */ /* 0x000fe200078e00ff */
[----:B------:R-:W-:Y:S01]  /*23f0*/  SHF.R.S32.HI R5, RZ, 0x1f, R0 ;  /* 0x0000001fff057819 */ /* 0x000fe20000011400 */
[----:B------:R-:W-:Y:S01]  /*2400*/  IMAD.SHL.U32 R9, R9, 0x40, RZ ;  /* 0x0000004009097824 */ /* 0x000fe200078e00ff */
[----:B------:R-:W-:Y:S01]  /*2410*/  LEA.HI.SX32 R122, R6, R7, 0x1d ;  /* 0x00000007067a7211 */ /* 0x000fe200078feaff */
[----:B------:R-:W-:Y:S01]  /*2420*/  IMAD.SHL.U32 R16, R16, 0x40, RZ ;  /* 0x0000004010107824 */ /* 0x000fe200078e00ff */
[----:B------:R-:W-:Y:S01]  /*2430*/  SHF.R.S32.HI R8, RZ, 0x1f, R19 ;  /* 0x0000001fff087819 */ /* 0x000fe20000011413 */
[----:B-----5:R-:W-:Y:S01]  /*2440*/  IMAD.WIDE.U32 R176, R85, c[0x0][0x290], R176 ;  /* 0x0000a40055b07a25 */ /* 0x020fe200078e00b0 */
[----:B------:R-:W-:-:S02]  /*2450*/  LOP3.LUT R24, R221, 0x38, R4, 0xf8, !PT ;  /* 0x00000038dd187812 */ /* 0x000fc400078ef804 */
[----:B------:R-:W-:Y:S01]  /*2460*/  LEA.HI R5, R5, R0, RZ, 0x4 ;  /* 0x0000000005057211 */ /* 0x000fe200078f20ff */
[----:B------:R-:W-:Y:S01]  /*2470*/  IMAD.WIDE.U32 R174, R85, c[0x0][0x280], R174 ;  /* 0x0000a00055ae7a25 */ /* 0x000fe200078e00ae */
[----:B------:R-:W-:Y:S02]  /*2480*/  LOP3.LUT R18, R221, 0x38, R6, 0xf8, !PT ;  /* 0x00000038dd127812 */ /* 0x000fe400078ef806 */
[----:B------:R-:W-:Y:S01]  /*2490*/  SHF.R.S32.HI R7, RZ, 0x1f, R122 ;  /* 0x0000001fff077819 */ /* 0x000fe2000001147a */
[C---:B------:R-:W-:Y:S01]  /*24a0*/  IMAD.WIDE.U32 R172, R85.reuse, c[0x0][0x290], R172 ;  /* 0x0000a40055ac7a25 */ /* 0x040fe200078e00ac */
[----:B------:R-:W-:Y:S02]  /*24b0*/  SHF.R.S32.HI R0, RZ, 0x1f, R17 ;  /* 0x0000001fff007819 */ /* 0x000fe40000011411 */
[----:B------:R-:W-:Y:S01]  /*24c0*/  LEA.HI R2, R8, R19, RZ, 0x3 ;  /* 0x0000001308027211 */ /* 0x000fe200078f18ff */
[----:B------:R-:W-:Y:S01]  /*24d0*/  IMAD.WIDE.U32 R170, R85, c[0x0][0x280], R170 ;  /* 0x0000a00055aa7a25 */ /* 0x000fe200078e00aa */
[----:B------:R-:W-:-:S02]  /*24e0*/  LOP3.LUT R9, R9, 0xfffff000, RZ, 0xc0, !PT ;  /* 0xfffff00009097812 */ /* 0x000fc400078ec0ff */
[-C--:B------:R-:W-:Y:S01]  /*24f0*/  LOP3.LUT R117, R24, R141.reuse, RZ, 0x3c, !PT ;  /* 0x0000008d18757212 */ /* 0x080fe200078e3cff */
[----:B------:R-:W-:Y:S01]  /*2500*/  IMAD.MOV.U32 R59, RZ, RZ, 0x1 ;  /* 0x00000001ff3b7424 */ /* 0x000fe200078e00ff */
[----:B------:R-:W-:Y:S01]  /*2510*/  LOP3.LUT R119, R18, R141, RZ, 0x3c, !PT ;  /* 0x0000008d12777212 */ /* 0x000fe200078e3cff */
[----:B------:R-:W-:Y:S01]  /*2520*/  IMAD.MOV.U32 R47, RZ, RZ, RZ ;  /* 0x000000ffff2f7224 */ /* 0x000fe200078e00ff */
[----:B------:R-:W-:Y:S01]  /*2530*/  LEA.HI R7, R7, R122, RZ, 0x3 ;  /* 0x0000007a07077211 */ /* 0x000fe200078f18ff */
[----:B------:R-:W-:Y:S01]  /*2540*/  IMAD.SHL.U32 R122, R122, 0x8, RZ ;  /* 0x000000087a7a7824 */ /* 0x000fe200078e00ff */
[----:B------:R-:W-:Y:S01]  /*2550*/  LEA.HI R0, R0, R17, RZ, 0x4 ;  /* 0x0000001100007211 */ /* 0x000fe200078f20ff */
[----:B------:R-:W-:Y:S01]  /*2560*/  IMAD.IADD R127, R157, 0x1, R127 ;  /* 0x000000019d7f7824 */ /* 0x000fe200078e027f */
[----:B------:R-:W-:Y:S01]  /*2570*/  LOP3.LUT R18, R221, 0x38, R2, 0xf8, !PT ;  /* 0x00000038dd127812 */ /* 0x000fe200078ef802 */
[----:B------:R-:W-:Y:S01]  /*2580*/  IMAD.SHL.U32 R7, R7, 0x200, RZ ;  /* 0x0000020007077824 */ /* 0x000fe200078e00ff */
[----:B------:R-:W-:-:S02]  /*2590*/  IADD3 R117, R117, R9, R140 ;  /* 0x0000000975757210 */ /* 0x000fc40007ffe08c */
[----:B------:R-:W-:Y:S02]  /*25a0*/  SHF.R.S32.HI R9, RZ, 0x4, R5 ;  /* 0x00000004ff097819 */ /* 0x000fe40000011405 */
[----:B------:R-:W-:Y:S02]  /*25b0*/  LOP3.LUT R115, R18, R141, RZ, 0x3c, !PT ;  /* 0x0000008d12737212 */ /* 0x000fe400078e3cff */
[----:B------:R-:W-:Y:S02]  /*25c0*/  SHF.R.S32.HI R5, RZ, 0x4, R0 ;  /* 0x00000004ff057819 */ /* 0x000fe40000011400 */
[----:B------:R-:W-:Y:S02]  /*25d0*/  LOP3.LUT R18, R221, 0x38, R122, 0xf8, !PT ;  /* 0x00000038dd127812 */ /* 0x000fe400078ef87a */
[----:B------:R-:W-:Y:S02]  /*25e0*/  LEA.HI R8, R8, R19, RZ, 0x6 ;  /* 0x0000001308087211 */ /* 0x000fe400078f30ff */
[----:B------:R-:W-:-:S02]  /*25f0*/  LEA.HI.SX32 R118, R2, R5, 0x1d ;  /* 0x0000000502767211 */ /* 0x000fc400078feaff */
[----:B------:R-:W-:Y:S01]  /*2600*/  LOP3.LUT R113, R18, R141, RZ, 0x3c, !PT ;  /* 0x0000008d12717212 */ /* 0x000fe200078e3cff */
[----:B------:R-:W-:Y:S01]  /*2610*/  IMAD.SHL.U32 R8, R8, 0x40, RZ ;  /* 0x0000004008087824 */ /* 0x000fe200078e00ff */
[----:B------:R-:W-:Y:S02]  /*2620*/  @P0 LEA R18, P1, R106, R20, 0x1 ;  /* 0x000000146a120211 */ /* 0x000fe400078208ff */
[----:B------:R-:W-:Y:S02]  /*2630*/  LEA.HI.SX32 R120, R4, R9, 0x1d ;  /* 0x0000000904787211 */ /* 0x000fe400078feaff */
[----:B------:R-:W-:Y:S02]  /*2640*/  SHF.R.S32.HI R9, RZ, 0x1f, R118 ;  /* 0x0000001fff097819 */ /* 0x000fe40000011476 */
[----:B------:R-:W-:Y:S02]  /*2650*/  @P0 LEA.HI.X R19, R106, R21, R105, 0x1, P1 ;  /* 0x000000156a130211 */ /* 0x000fe400008f0c69 */
[----:B------:R-:W-:Y:S01]  /*2660*/  LEA.HI R0, R9, R118, RZ, 0x3 ;  /* 0x0000007609007211 */ /* 0x000fe200078f18ff */
[----:B------:R-:W-:Y:S01]  /*2670*/  IMAD.SHL.U32 R118, R118, 0x8, RZ ;  /* 0x0000000876767824 */ /* 0x000fe200078e00ff */
[----:B------:R-:W-:Y:S01]  /*2680*/  LOP3.LUT R8, R8, 0xfffff000, RZ, 0xc0, !PT ;  /* 0xfffff00008087812 */ /* 0x000fe200078ec0ff */
[----:B------:R2:W-:Y:S01]  /*2690*/  @P0 LDGSTS.E.BYPASS.LTC128B.128 [R139+0x13100], [R18.64], !P5 ;  /* 0x13100000128b0fae */ /* 0x0005e2000e901d48 */
[----:B------:R-:W-:Y:S01]  /*26a0*/  SHF.R.S32.HI R5, RZ, 0x1f, R120 ;  /* 0x0000001fff057819 */ /* 0x000fe20000011478 */
[----:B------:R-:W-:Y:S01]  /*26b0*/  IMAD.SHL.U32 R0, R0, 0x200, RZ ;  /* 0x0000020000007824 */ /* 0x000fe200078e00ff */
[----:B------:R-:W-:Y:S01]  /*26c0*/  IADD3 R115, R115, R8, R140 ;  /* 0x0000000873737210 */ /* 0x000fe20007ffe08c */
[----:B------:R2:W-:Y:S01]  /*26d0*/  @P0 LDGSTS.E.BYPASS.LTC128B.128 [R139+0x15100], [R18.64+0x80], !P4 ;  /* 0x15100080128b0fae */ /* 0x0005e2000e101d48 */
[----:B------:R-:W-:Y:S01]  /*26e0*/  LEA.HI R5, R5, R120, RZ, 0x3 ;  /* 0x0000007805057211 */ /* 0x000fe200078f18ff */
[----:B------:R-:W-:Y:S01]  /*26f0*/  IMAD.SHL.U32 R120, R120, 0x8, RZ ;  /* 0x0000000878787824 */ /* 0x000fe200078e00ff */
[----:B------:R-:W-:Y:S01]  /*2700*/  LOP3.LUT R16, R16, 0xfffff000, RZ, 0xc0, !PT ;  /* 0xfffff00010107812 */ /* 0x000fe200078ec0ff */
[----:B------:R2:W-:Y:S01]  /*2710*/  @P0 LDGSTS.E.BYPASS.LTC128B.128 [R139+0x17100], [R18.64+0x100], !P3 ;  /* 0x17100100128b0fae */ /* 0x0005e2000d901d48 */
[----:B------:R-:W-:Y:S01]  /*2720*/  LOP3.LUT R8, R221, 0x38, R118, 0xf8, !PT ;  /* 0x00000038dd087812 */ /* 0x000fe200078ef876 */
[----:B------:R-:W-:Y:S01]  /*2730*/  IMAD.SHL.U32 R5, R5, 0x200, RZ ;  /* 0x0000020005057824 */ /* 0x000fe200078e00ff */
[----:B------:R-:W-:Y:S01]  /*2740*/  IADD3 R119, R119, R16, R140 ;  /* 0x0000001077777210 */ /* 0x000fe20007ffe08c */
[----:B------:R-:W0:Y:S01]  /*2750*/  LDGDEPBAR ;  /* 0x00000000000079af */ /* 0x000e220000000000 */
[----:B------:R-:W-:-:S02]  /*2760*/  LOP3.LUT R109, R8, R141, RZ, 0x3c, !PT ;  /* 0x0000008d086d7212 */ /* 0x000fc400078e3cff */
[----:B------:R-:W-:Y:S02]  /*2770*/  LOP3.LUT R16, R221, 0x38, R120, 0xf8, !PT ;  /* 0x00000038dd107812 */ /* 0x000fe400078ef878 */
[----:B------:R-:W-:Y:S02]  /*2780*/  SHF.R.S32.HI R8, RZ, 0x1f, R85 ;  /* 0x0000001fff087819 */ /* 0x000fe40000011455 */
[----:B------:R-:W-:Y:S02]  /*2790*/  LOP3.LUT R111, R16, R141, RZ, 0x3c, !PT ;  /* 0x0000008d106f7212 */ /* 0x000fe400078e3cff */
[----:B------:R-:W-:Y:S01]  /*27a0*/  LOP3.LUT R0, R0, 0xfffff000, RZ, 0xc0, !PT ;  /* 0xfffff00000007812 */ /* 0x000fe200078ec0ff */
[----:B------:R-:W-:Y:S01]  /*27b0*/  IMAD R16, R8, c[0x0][0x290], RZ ;  /* 0x0000a40008107a24 */ /* 0x000fe200078e02ff */
[----:B------:R-:W-:Y:S01]  /*27c0*/  IADD3 R93, P1, P0, R162, R168, R144 ;  /* 0x000000a8a25d7210 */ /* 0x000fe2000783e090 */
[----:B------:R-:W-:Y:S01]  /*27d0*/  IMAD R8, R8, c[0x0][0x280], RZ ;  /* 0x0000a00008087a24 */ /* 0x000fe200078e02ff */
[----:B------:R-:W-:Y:S01]  /*27e0*/  IADD3 R109, R109, R0, R140 ;  /* 0x000000006d6d7210 */ /* 0x000fe20007ffe08c */
[----:B------:R-:W-:Y:S01]  /*27f0*/  IMAD R123, R85, c[0x0][0x294], R16 ;  /* 0x0000a500557b7a24 */ /* 0x000fe200078e0210 */
[----:B------:R-:W-:Y:S01]  /*2800*/  IADD3.X R126, R97, R103, R145, P1, P0 ;  /* 0x00000067617e7210 */ /* 0x000fe20000fe0491 */
[----:B------:R-:W-:Y:S01]  /*2810*/  IMAD R121, R85, c[0x0][0x284], R8 ;  /* 0x0000a10055797a24 */ /* 0x000fe200078e0208 */
[----:B------:R-:W-:Y:S01]  /*2820*/  LOP3.LUT R7, R7, 0xfffff000, RZ, 0xc0, !PT ;  /* 0xfffff00007077812 */ /* 0x000fe200078ec0ff */
[----:B------:R-:W-:Y:S01]  /*2830*/  IMAD.IADD R125, R177, 0x1, R123 ;  /* 0x00000001b17d7824 */ /* 0x000fe200078e027b */
[----:B------:R-:W-:Y:S01]  /*2840*/  LOP3.LUT R5, R5, 0xfffff000, RZ, 0xc0, !PT ;  /* 0xfffff00005057812 */ /* 0x000fe200078ec0ff */
[----:B------:R-:W-:Y:S01]  /*2850*/  IMAD.IADD R124, R175, 0x1, R121 ;  /* 0x00000001af7c7824 */ /* 0x000fe200078e0279 */
[----:B------:R-:W-:Y:S01]  /*2860*/  LOP3.LUT R0, R221, 0x18, R144, 0xf8, !PT ;  /* 0x00000018dd007812 */ /* 0x000fe200078ef890 */
[----:B------:R-:W-:Y:S01]  /*2870*/  IMAD.IADD R123, R123, 0x1, R173 ;  /* 0x000000017b7b7824 */ /* 0x000fe200078e02ad */
[----:B------:R-:W-:Y:S01]  /*2880*/  ISETP.NE.AND P0, PT, RZ, UR4, PT ;  /* 0x00000004ff007c0c */ /* 0x000fe2000bf05270 */
[----:B------:R-:W-:Y:S01]  /*2890*/  IMAD.IADD R121, R121, 0x1, R171 ;  /* 0x0000000179797824 */ /* 0x000fe200078e02ab */
[----:B------:R-:W-:-:S02]  /*28a0*/  LOP3.LUT R133, R6, 0xfffffff8, RZ, 0xc0, !PT ;  /* 0xfffffff806857812 */ /* 0x000fc400078ec0ff */
[----:B------:R-:W-:Y:S02]  /*28b0*/  LOP3.LUT R131, R4, 0xfffffff8, RZ, 0xc0, !PT ;  /* 0xfffffff804837812 */ /* 0x000fe400078ec0ff */
[----:B------:R-:W-:Y:S02]  /*28c0*/  LOP3.LUT R129, R2, 0xfffffff8, RZ, 0xc0, !PT ;  /* 0xfffffff802817812 */ /* 0x000fe400078ec0ff */
[CC--:B------:R-:W-:Y:S01]  /*28d0*/  SHF.L.U64.HI R110, R112.reuse, R3.reuse, c[0x0][0x294] ;  /* 0x0000a500706e7619 */ /* 0x0c0fe20000010203 */
[----:B------:R-:W-:Y:S01]  /*28e0*/  IMAD.SHL.U32 R112, R112, 0x40, RZ ;  /* 0x0000004070707824 */ /* 0x000fe200078e00ff */
[C---:B------:R-:W-:Y:S01]  /*28f0*/  SHF.L.U64.HI R114, R116.reuse, R3, c[0x0][0x284] ;  /* 0x0000a10074727619 */ /* 0x040fe20000010203 */
[----:B------:R-:W-:Y:S01]  /*2900*/  IMAD.SHL.U32 R116, R116, 0x40, RZ ;  /* 0x0000004074747824 */ /* 0x000fe200078e00ff */
[--C-:B------:R-:W-:Y:S02]  /*2910*/  IADD3 R113, R113, R7, R140.reuse ;  /* 0x0000000771717210 */ /* 0x100fe40007ffe08c */
[----:B------:R-:W-:-:S02]  /*2920*/  IADD3 R111, R111, R5, R140 ;  /* 0x000000056f6f7210 */ /* 0x000fc40007ffe08c */
[----:B------:R-:W-:Y:S02]  /*2930*/  LOP3.LUT R0, R140, R0, R141, 0xf6, !PT ;  /* 0x000000008c007212 */ /* 0x000fe400078ef68d */
[----:B------:R-:W-:Y:S02]  /*2940*/  P2R R135, PR, RZ, 0x1 ;  /* 0x00000001ff877803 */ /* 0x000fe40000000000 */
[----:B------:R-:W-:Y:S02]  /*2950*/  SHF.R.S32.HI R150, RZ, 0x1f, R133 ;  /* 0x0000001fff967819 */ /* 0x000fe40000011485 */
[----:B------:R-:W-:Y:S02]  /*2960*/  SHF.R.S32.HI R148, RZ, 0x1f, R131 ;  /* 0x0000001fff947819 */ /* 0x000fe40000011483 */
[----:B------:R-:W-:Y:S02]  /*2970*/  SHF.R.S32.HI R134, RZ, 0x1f, R129 ;  /* 0x0000001fff867819 */ /* 0x000fe40000011481 */
[----:B------:R-:W-:-:S02]  /*2980*/  SHF.R.S32.HI R132, RZ, 0x1f, R122 ;  /* 0x0000001fff847819 */ /* 0x000fc4000001147a */
[----:B------:R-:W-:Y:S02]  /*2990*/  SHF.R.S32.HI R130, RZ, 0x1f, R120 ;  /* 0x0000001fff827819 */ /* 0x000fe40000011478 */
[----:B--2---:R-:W-:Y:S02]  /*29a0*/  SHF.R.S32.HI R128, RZ, 0x1f, R118 ;  /* 0x0000001fff807819 */ /* 0x004fe40000011476 */
.L_x_1398:
[----:B------:R-:W-:Y:S01]  /*29b0*/  SHF.R.S32.HI R5, RZ, 0x1f, R15 ;  /* 0x0000001fff057819 */ /* 0x000fe2000001140f */
[----:B------:R-:W-:Y:S04]  /*29c0*/  DEPBAR.LE SB0, 0x2 ;  /* 0x000080800000791a */ /* 0x000fe80000000000 */
[----:B------:R-:W-:Y:S01]  /*29d0*/  ISETP.LE.AND P1, PT, R96, c[0x0][0x27c], PT ;  /* 0x00009f0060007a0c */ /* 0x000fe20003f23270 */
[----:B------:R-:W-:Y:S01]  /*29e0*/  WARPSYNC 0xffffffff ;  /* 0xffffffff00007948 */ /* 0x000fe20003800000 */
[----:B------:R-:W-:Y:S01]  /*29f0*/  BAR.SYNC.DEFER_BLOCKING 0x0 ;  /* 0x0000000000007b1d */ /* 0x000fe20000010000 */
[-C--:B------:R-:W-:Y:S02]  /*2a00*/  IMAD R153, R98, R15.reuse, RZ ;  /* 0x0000000f62997224 */ /* 0x080fe400078e02ff */
[----:B------:R-:W-:Y:S04]  /*2a10*/  IMAD.WIDE.U32 R20, R100, R15, RZ ;  /* 0x0000000f64147225 */ /* 0x000fe800078e00ff */
[----:B------:R-:W-:Y:S01]  /*2a20*/  IMAD R153, R5, R100, R153 ;  /* 0x0000006405997224 */ /* 0x000fe200078e0299 */
[----:B------:R-:W-:Y:S01]  /*2a30*/  IADD3 R4, P0, R93, R20, RZ ;  /* 0x000000145d047210 */ /* 0x000fe20007f1e0ff */
[----:B-1----:R-:W-:Y:S02]  /*2a40*/  IMAD R2, R47, 0x3000, R0 ;  /* 0x000030002f027824 */ /* 0x002fe400078e0200 */
[----:B------:R-:W-:Y:S03]  /*2a50*/  IMAD.IADD R153, R21, 0x1, R153 ;  /* 0x0000000115997824 */ /* 0x000fe600078e0299 */
[----:B------:R-:W-:Y:S01]  /*2a60*/  IADD3 R149, R2, 0x20, RZ ;  /* 0x0000002002957810 */ /* 0x000fe20007ffe0ff */
[----:B------:R-:W-:Y:S01]  /*2a70*/  IMAD.X R3, R153, 0x1, R126, P0 ;  /* 0x0000000199037824 */ /* 0x000fe200000e067e */
[----:B------:R-:W-:Y:S02]  /*2a80*/  LEA R74, P0, R4, c[0x0][0x1c8], 0x1 ;  /* 0x00007200044a7a11 */ /* 0x000fe400078008ff */
[----:B------:R-:W-:Y:S02]  /*2a90*/  @P6 IADD3 R149, R2, -0x20, RZ ;  /* 0xffffffe002956810 */ /* 0x000fe40007ffe0ff */
[----:B------:R-:W-:Y:S02]  /*2aa0*/  LEA.HI.X R75, R4, c[0x0][0x1cc], R3, 0x1, P0 ;  /* 0x00007300044b7a11 */ /* 0x000fe400000f0c03 */
[----:B------:R-:W-:Y:S02]  /*2ab0*/  LEA R151, R2, 0x100, 0x1 ;  /* 0x0000010002977811 */ /* 0x000fe400078e08ff */
[----:B------:R-:W-:Y:S01]  /*2ac0*/  LEA R149, R149, 0x100, 0x1 ;  /* 0x0000010095957811 */ /* 0x000fe200078e08ff */
[----:B------:R-:W-:Y:S01]  /*2ad0*/  BSSY B1, `(.L_x_1374) ;  /* 0x0000393000017945 */ /* 0x000fe20003800000 */
[----:B------:R-:W-:-:S05]  /*2ae0*/  @!P1 BRA `(.L_x_1375) ;  /* 0x0000378000009947 */ /* 0x000fca0003800000 */
[-C--:B------:R-:W-:Y:S01]  /*2af0*/  IMAD R3, R114, R15.reuse, RZ ;  /* 0x0000000f72037224 */ /* 0x080fe200078e02ff */
[----:B------:R-:W-:Y:S01]  /*2b00*/  ISETP.NE.AND P1, PT, R135, RZ, PT ;  /* 0x000000ff8700720c */ /* 0x000fe20003f25270 */
[-C--:B------:R-:W-:Y:S02]  /*2b10*/  IMAD R9, R110, R15.reuse, RZ ;  /* 0x0000000f6e097224 */ /* 0x080fe400078e02ff */
[----:B------:R-:W-:Y:S02]  /*2b20*/  IMAD R152, R15, -0x40, R90 ;  /* 0xffffffc00f987824 */ /* 0x000fe400078e025a */
[C---:B------:R-:W-:Y:S02]  /*2b30*/  IMAD R3, R5.reuse, R116, R3 ;  /* 0x0000007405037224 */ /* 0x040fe400078e0203 */
[----:B------:R-:W-:Y:S01]  /*2b40*/  IMAD R9, R5, R112, R9 ;  /* 0x0000007005097224 */ /* 0x000fe200078e0209 */
[----:B------:R-:W-:Y:S01]  /*2b50*/  IMNMX R152, R152, 0x40, PT ;  /* 0x0000004098987817 */ /* 0x000fe20003800200 */
[-C--:B------:R-:W-:Y:S04]  /*2b60*/  IMAD.WIDE.U32 R6, R116, R15.reuse, RZ ;  /* 0x0000000f74067225 */ /* 0x080fe800078e00ff */
[----:B------:R-:W-:Y:S01]  /*2b70*/  IMAD.WIDE.U32 R4, R112, R15, RZ ;  /* 0x0000000f70047225 */ /* 0x000fe200078e00ff */
[----:B------:R-:W-:Y:S04]  /*2b80*/  IADD3 R3, R7, R3, RZ ;  /* 0x0000000307037210 */ /* 0x000fe80007ffe0ff */
[----:B------:R-:W-:Y:S01]  /*2b90*/  IADD3 R2, R5, R9, RZ ;  /* 0x0000000905027210 */ /* 0x000fe20007ffe0ff */
[----:B------:R-:W-:-:S05]  /*2ba0*/  @!P1 BRA `(.L_x_1376) ;  /* 0x00001b1000009947 */ /* 0x000fca0003800000 */
[----:B------:R-:W-:Y:S01]  /*2bb0*/  ISETP.GE.AND P1, PT, R223, R152, PT ;  /* 0x00000098df00720c */ /* 0x000fe20003f26270 */
[----:B------:R-:W-:Y:S01]  /*2bc0*/  BSSY B0, `(.L_x_1377) ;  /* 0x0000036000007945 */ /* 0x000fe20003800000 */
[C---:B------:R-:W-:Y:S01]  /*2bd0*/  IADD3 R29, R142.reuse, 0x20, RZ ;  /* 0x000000208e1d7810 */ /* 0x040fe20007ffe0ff */
[----:B------:R-:W-:Y:S01]  /*2be0*/  CS2R R24, SRZ ;  /* 0x0000000000187805 */ /* 0x000fe2000001ff00 */
[----:B------:R-:W-:Y:S01]  /*2bf0*/  IADD3 R20, R142, 0x40, RZ ;  /* 0x000000408e147810 */ /* 0x000fe20007ffe0ff */
        /* <DEDUP_REMOVED lines=28> */
[----:B------:R-:W-:Y:S01]  /*2dc0*/  LEA.HI.X R9, R6, c[0x0][0x274], R3, 0x1, P0 ;  /* 0x00009d0006097a11 */ /* 0x000fe200000f0c03 */
[----:B------:R-:W-:Y:S01]  /*2dd0*/  CS2R R54, SRZ ;  /* 0x0000000000367805 */ /* 0x000fe2000001ff00 */
[C---:B------:R-:W-:Y:S04]  /*2de0*/  LEA R2, P0, R4.reuse, c[0x0][0x288], 0x1 ;  /* 0x0000a20004027a11 */ /* 0x040fe800078008ff */
[----:B------:R-:W-:Y:S02]  /*2df0*/  LEA.HI.X R3, R4, c[0x0][0x28c], R5, 0x1, P0 ;  /* 0x0000a30004037a11 */ /* 0x000fe400000f0c05 */
[----:B------:R-:W-:-:S13]  /*2e00*/  ISETP.GE.AND P0, PT, R142, c[0x0][0x27c], PT ;  /* 0x00009f008e007a0c */ /* 0x000fda0003f06270 */
[----:B------:R1:W5:Y:S04]  /*2e10*/  @!P0 LDG.E.64 R40, [R8.64] ;  /* 0x0000000808288981 */ /* 0x000368000c1e1b00 */
[----:B------:R1:W5:Y:S01]  /*2e20*/  @!P0 LDG.E.64 R72, [R2.64] ;  /* 0x0000000802488981 */ /* 0x000362000c1e1b00 */
[----:B------:R-:W-:-:S13]  /*2e30*/  ISETP.GE.AND P0, PT, R138, c[0x0][0x27c], PT ;  /* 0x00009f008a007a0c */ /* 0x000fda0003f06270 */
[----:B------:R1:W5:Y:S04]  /*2e40*/  @!P0 LDG.E.64 R42, [R8.64+0x20] ;  /* 0x00002008082a8981 */ /* 0x000368000c1e1b00 */
[----:B------:R1:W5:Y:S01]  /*2e50*/  @!P0 LDG.E.64 R70, [R2.64+0x20] ;  /* 0x0000200802468981 */ /* 0x000362000c1e1b00 */
        /* <DEDUP_REMOVED lines=11> */
[----:B------:R1:W5:Y:S02]  /*2f10*/  @!P0 LDG.E.64 R54, [R2.64+0xa0] ;  /* 0x0000a00802368981 */ /* 0x000364000c1e1b00 */
.L_x_1378:
[----:B------:R-:W-:Y:S05]  /*2f20*/  BSYNC B0 ;  /* 0x0000000000007941 */ /* 0x000fea0003800000 */
.L_x_1377:
[----:B------:R-:W-:-:S05]  /*2f30*/  @P1 BRA `(.L_x_1379) ;  /* 0x000034c000001947 */ /* 0x000fca0003800000 */
[----:B------:R-:W-:Y:S01]  /*2f40*/  ISETP.GE.AND P0, PT, R144, c[0x0][0x1d4], PT ;  /* 0x0000750090007a0c */ /* 0x000fe20003f06270 */
[----:B-1---5:R-:W-:Y:S01]  /*2f50*/  IMAD.MOV.U32 R3, RZ, RZ, R26 ;  /* 0x000000ffff037224 */ /* 0x022fe200078e001a */
[----:B------:R-:W-:Y:S01]  /*2f60*/  BSSY B0, `(.L_x_1380) ;  /* 0x0000060000007945 */ /* 0x000fe20003800000 */
[----:B------:R-:W-:Y:S02]  /*2f70*/  IMAD.MOV.U32 R2, RZ, RZ, R27 ;  /* 0x000000ffff027224 */ /* 0x000fe400078e001b */
        /* <DEDUP_REMOVED lines=35> */
[----:B------:R-:W-:Y:S02]  /*31b0*/  PRMT R64, R18, 0x7610, R64 ;  /* 0x0000761012407816 */ /* 0x000fe40000000040 */
[----:B------:R-:W-:Y:S02]  /*31c0*/  PRMT R69, R17, 0x7610, R69 ;  /* 0x0000761011457816 */ /* 0x000fe40000000045 */
[----:B------:R-:W-:Y:S01]  /*31d0*/  PRMT R68, R16, 0x7610, R68 ;  /* 0x0000761010447816 */ /* 0x000fe20000000044 */
[----:B------:R-:W-:-:S05]  /*31e0*/  @P0 BRA `(.L_x_1381) ;  /* 0x0000037000000947 */ /* 0x000fca0003800000 */
[----:B------:R-:W-:Y:S01]  /*31f0*/  ISETP.GE.AND P0, PT, R142, c[0x0][0x27c], PT ;  /* 0x00009f008e007a0c */ /* 0x000fe20003f06270 */
[----:B------:R-:W1:Y:S01]  /*3200*/  LDS.128 R16, [R151+0xc000] ;  /* 0x00c0000097107984 */ /* 0x000e620000000c00 */
[----:B------:R-:W-:Y:S01]  /*3210*/  MOV R38, R40 ;  /* 0x0000002800267202 */ /* 0x000fe20000000f00 */
[----:B------:R-:W-:Y:S02]  /*3220*/  IMAD.MOV.U32 R46, RZ, RZ, R72 ;  /* 0x000000ffff2e7224 */ /* 0x000fe400078e0048 */
[----:B------:R-:W-:Y:S02]  /*3230*/  IMAD.MOV.U32 R39, RZ, RZ, R41 ;  /* 0x000000ffff277224 */ /* 0x000fe400078e0029 */
[--C-:B------:R-:W-:Y:S06]  /*3240*/  IMAD.MOV.U32 R45, RZ, RZ, R73.reuse ;  /* 0x000000ffff2d7224 */ /* 0x100fec00078e0049 */
[----:B------:R-:W-:Y:S02]  /*3250*/  @!P0 SHF.R.U64 R49, R72, 0x10, R73 ;  /* 0x0000001048318819 */ /* 0x000fe40000001249 */
[--C-:B------:R-:W-:Y:S02]  /*3260*/  @!P0 SHF.R.U64 R37, R40, 0x10, R41.reuse ;  /* 0x0000001028258819 */ /* 0x100fe40000001229 */
[----:B------:R-:W-:Y:S02]  /*3270*/  @!P0 SHF.R.U32.HI R36, RZ, 0x10, R41 ;  /* 0x00000010ff248819 */ /* 0x000fe40000011629 */
[----:B------:R-:W-:Y:S02]  /*3280*/  @!P0 PRMT R46, R46, 0x5410, R49 ;  /* 0x000054102e2e8816 */ /* 0x000fe40000000031 */
[----:B------:R-:W-:Y:S02]  /*3290*/  @!P0 SHF.R.U32.HI R44, RZ, 0x10, R73 ;  /* 0x00000010ff2c8819 */ /* 0x000fe40000011649 */
[----:B------:R-:W-:Y:S02]  /*32a0*/  @!P0 PRMT R37, R38, 0x5410, R37 ;  /* 0x0000541026258816 */ /* 0x000fe40000000025 */
[----:B------:R-:W-:Y:S02]  /*32b0*/  @!P0 PRMT R36, R39, 0x5410, R36 ;  /* 0x0000541027248816 */ /* 0x000fe40000000024 */
[----:B------:R-:W-:Y:S01]  /*32c0*/  @!P0 PRMT R50, R45, 0x5410, R44 ;  /* 0x000054102d328816 */ /* 0x000fe2000000002c */
[C---:B------:R-:W-:Y:S01]  /*32d0*/  @!P0 IMAD.U32 R44, R46.reuse, 0x10000, RZ ;  /* 0x000100002e2c8824 */ /* 0x040fe200078e00ff */
[----:B------:R-:W-:Y:S02]  /*32e0*/  @!P0 LOP3.LUT R46, R46, 0xffff0000, RZ, 0xc0, !PT ;  /* 0xffff00002e2e8812 */ /* 0x000fe400078ec0ff */
[C---:B------:R-:W-:Y:S02]  /*32f0*/  @!P0 SHF.L.U32 R38, R37.reuse, 0x10, RZ ;  /* 0x0000001025268819 */ /* 0x040fe400000006ff */
[----:B------:R-:W-:Y:S01]  /*3300*/  @!P0 LOP3.LUT R37, R37, 0xffff0000, RZ, 0xc0, !PT ;  /* 0xffff000025258812 */ /* 0x000fe200078ec0ff */
[C---:B-1----:R-:W-:Y:S01]  /*3310*/  @!P0 IMAD.U32 R45, R16.reuse, 0x10000, RZ ;  /* 0x00010000102d8824 */ /* 0x042fe200078e00ff */
[----:B------:R-:W-:Y:S02]  /*3320*/  @!P0 LOP3.LUT R39, R16, 0xffff0000, RZ, 0xc0, !PT ;  /* 0xffff000010278812 */ /* 0x000fe400078ec0ff */
[C---:B------:R-:W-:Y:S02]  /*3330*/  @!P0 LOP3.LUT R40, R17.reuse, 0xffff0000, RZ, 0xc0, !PT ;  /* 0xffff000011288812 */ /* 0x040fe400078ec0ff */
[----:B------:R-:W-:Y:S01]  /*3340*/  @!P0 SHF.L.U32 R48, R17, 0x10, RZ ;  /* 0x0000001011308819 */ /* 0x000fe200000006ff */
[----:B------:R-:W-:Y:S01]  /*3350*/  @!P0 FMUL.FTZ R77, R39, R44 ;  /* 0x0000002c274d8220 */ /* 0x000fe20000410000 */
[----:B------:R-:W-:Y:S01]  /*3360*/  @!P0 SHF.L.U32 R49, R19, 0x10, RZ ;  /* 0x0000001013318819 */ /* 0x000fe200000006ff */
[----:B------:R-:W-:Y:S02]  /*3370*/  @!P0 FMUL.FTZ R76, R40, R46 ;  /* 0x0000002e284c8220 */ /* 0x000fe40000410000 */
[-C--:B------:R-:W-:Y:S01]  /*3380*/  @!P0 FMUL.FTZ R2, R39, R38.reuse ;  /* 0x0000002627028220 */ /* 0x080fe20000410000 */
[----:B------:R-:W-:Y:S01]  /*3390*/  @!P0 LOP3.LUT R39, R19, 0xffff0000, RZ, 0xc0, !PT ;  /* 0xffff000013278812 */ /* 0x000fe200078ec0ff */
[----:B------:R-:W-:Y:S01]  /*33a0*/  @!P0 FFMA.FTZ R77, R45, R38, -R77 ;  /* 0x000000262d4d8223 */ /* 0x000fe2000001084d */
[----:B------:R-:W-:Y:S01]  /*33b0*/  @!P0 LOP3.LUT R38, R18, 0xffff0000, RZ, 0xc0, !PT ;  /* 0xffff000012268812 */ /* 0x000fe200078ec0ff */
[-C--:B------:R-:W-:Y:S02]  /*33c0*/  @!P0 FMUL.FTZ R3, R40, R37.reuse ;  /* 0x0000002528038220 */ /* 0x080fe40000410000 */
[----:B------:R-:W-:Y:S02]  /*33d0*/  @!P0 FFMA.FTZ R76, R48, R37, -R76 ;  /* 0x00000025304c8223 */ /* 0x000fe4000001084c */
[C---:B------:R-:W-:Y:S01]  /*33e0*/  @!P0 IMAD.U32 R37, R36.reuse, 0x10000, RZ ;  /* 0x0001000024258824 */ /* 0x040fe200078e00ff */
[----:B------:R-:W-:Y:S01]  /*33f0*/  @!P0 LOP3.LUT R36, R36, 0xffff0000, RZ, 0xc0, !PT ;  /* 0xffff000024248812 */ /* 0x000fe200078ec0ff */
[----:B------:R-:W-:Y:S01]  /*3400*/  @!P0 FFMA.FTZ R2, R44, R45, R2 ;  /* 0x0000002d2c028223 */ /* 0x000fe20000010002 */
[----:B------:R-:W-:Y:S01]  /*3410*/  @!P0 SHF.L.U32 R44, R18, 0x10, RZ ;  /* 0x00000010122c8819 */ /* 0x000fe200000006ff */
[C---:B------:R-:W-:Y:S01]  /*3420*/  @!P0 IMAD.U32 R45, R50.reuse, 0x10000, RZ ;  /* 0x00010000322d8824 */ /* 0x040fe200078e00ff */
[----:B------:R-:W-:Y:S01]  /*3430*/  @!P0 LOP3.LUT R50, R50, 0xffff0000, RZ, 0xc0, !PT ;  /* 0xffff000032328812 */ /* 0x000fe200078ec0ff */
[----:B------:R-:W-:Y:S01]  /*3440*/  @!P0 FMUL.FTZ R4, R38, R37 ;  /* 0x0000002526048220 */ /* 0x000fe20000410000 */
[----:B------:R-:W-:Y:S01]  /*3450*/  @!P0 F2FP.BF16.PACK_AB R77, R2, R77 ;  /* 0x0000004d024d823e */ /* 0x000fe200000010ff */
[----:B------:R-:W-:Y:S02]  /*3460*/  @!P0 FMUL.FTZ R79, R38, R45 ;  /* 0x0000002d264f8220 */ /* 0x000fe40000410000 */
[C---:B------:R-:W-:Y:S02]  /*3470*/  @!P0 FMUL.FTZ R78, R39.reuse, R50 ;  /* 0x00000032274e8220 */ /* 0x040fe40000410000 */
[----:B------:R-:W-:Y:S02]  /*3480*/  @!P0 FMUL.FTZ R5, R39, R36 ;  /* 0x0000002427058220 */ /* 0x000fe40000410000 */
[----:B------:R-:W-:Y:S02]  /*3490*/  @!P0 FFMA.FTZ R3, R46, R48, R3 ;  /* 0x000000302e038223 */ /* 0x000fe40000010003 */
[----:B------:R-:W-:Y:S02]  /*34a0*/  @!P0 FFMA.FTZ R4, R45, R44, R4 ;  /* 0x0000002c2d048223 */ /* 0x000fe40000010004 */
[----:B------:R-:W-:Y:S01]  /*34b0*/  @!P0 FFMA.FTZ R79, R44, R37, -R79 ;  /* 0x000000252c4f8223 */ /* 0x000fe2000001084f */
[----:B------:R-:W-:Y:S01]  /*34c0*/  @!P0 F2FP.BF16.PACK_AB R76, R3, R76 ;  /* 0x0000004c034c823e */ /* 0x000fe200000010ff */
[----:B------:R-:W-:Y:S02]  /*34d0*/  @!P0 FFMA.FTZ R78, R49, R36, -R78 ;  /* 0x00000024314e8223 */ /* 0x000fe4000001084e */
        /* <DEDUP_REMOVED lines=8> */
.L_x_1381:
[----:B------:R-:W-:Y:S05]  /*3560*/  BSYNC B0 ;  /* 0x0000000000007941 */ /* 0x000fea0003800000 */
.L_x_1380:
[----:B------:R-:W-:Y:S01]  /*3570*/  ISETP.GE.AND P0, PT, R13, c[0x0][0x1d4], PT ;  /* 0x000075000d007a0c */ /* 0x000fe20003f06270 */
[----:B------:R-:W-:-:S12]  /*3580*/  BSSY B0, `(.L_x_1382) ;  /* 0x0000035000007945 */ /* 0x000fd80003800000 */
[----:B------:R-:W-:-:S05]  /*3590*/  @P0 BRA `(.L_x_1383) ;  /* 0x0000033000000947 */ /* 0x000fca0003800000 */
[----:B------:R-:W-:Y:S01]  /*35a0*/  ISETP.GE.AND P0, PT, R138, c[0x0][0x27c], PT ;  /* 0x00009f008a007a0c */ /* 0x000fe20003f06270 */
[----:B-1----:R-:W1:-:S12]  /*35b0*/  LDS.128 R16, [R149+0xc000] ;  /* 0x00c0000095107984 */ /* 0x002e580000000c00 */
[----:B------:R-:W-:Y:S02]  /*35c0*/  @!P0 SHF.R.U64 R40, R70, 0x10, R71 ;  /* 0x0000001046288819 */ /* 0x000fe40000001247 */
[--C-:B------:R-:W-:Y:S02]  /*35d0*/  @!P0 SHF.R.U64 R36, R42, 0x10, R43.reuse ;  /* 0x000000102a248819 */ /* 0x100fe4000000122b */
[----:B------:R-:W-:Y:S02]  /*35e0*/  @!P0 SHF.R.U32.HI R37, RZ, 0x10, R43 ;  /* 0x00000010ff258819 */ /* 0x000fe4000001162b */
[----:B------:R-:W-:Y:S02]  /*35f0*/  @!P0 PRMT R69, R69, 0x5410, R40 ;  /* 0x0000541045458816 */ /* 0x000fe40000000028 */
[----:B------:R-:W-:Y:S02]  /*3600*/  @!P0 SHF.R.U32.HI R39, RZ, 0x10, R71 ;  /* 0x00000010ff278819 */ /* 0x000fe40000011647 */
[----:B------:R-:W-:Y:S02]  /*3610*/  @!P0 PRMT R33, R33, 0x5410, R36 ;  /* 0x0000541021218816 */ /* 0x000fe40000000024 */
[----:B------:R-:W-:Y:S02]  /*3620*/  @!P0 PRMT R32, R32, 0x5410, R37 ;  /* 0x0000541020208816 */ /* 0x000fe40000000025 */
[----:B------:R-:W-:Y:S01]  /*3630*/  @!P0 LOP3.LUT R40, R69, 0xffff0000, RZ, 0xc0, !PT ;  /* 0xffff000045288812 */ /* 0x000fe200078ec0ff */
        /* <DEDUP_REMOVED lines=9> */
[C---:B------:R-:W-:Y:S01]  /*36d0*/  @!P0 FMUL.FTZ R45, R37.reuse, R39 ;  /* 0x00000027252d8220 */ /* 0x040fe20000410000 */
        /* <DEDUP_REMOVED lines=12> */
[----:B------:R-:W-:Y:S02]  /*37a0*/  @!P0 IMAD.U32 R39, R68, 0x10000, RZ ;  /* 0x0001000044278824 */ /* 0x000fe400078e00ff */
        /* <DEDUP_REMOVED lines=17> */
[----:B------:R1:W-:Y:S02]  /*38c0*/  STG.E.128 [R74.64+0x40], R16 ;  /* 0x000040104a007986 */ /* 0x0003e4000c101d08 */
.L_x_1383:
[----:B------:R-:W-:Y:S05]  /*38d0*/  BSYNC B0 ;  /* 0x0000000000007941 */ /* 0x000fea0003800000 */
.L_x_1382:
[----:B------:R-:W-:Y:S01]  /*38e0*/  ISETP.GE.AND P0, PT, R14, c[0x0][0x1d4], PT ;  /* 0x000075000e007a0c */ /* 0x000fe20003f06270 */
[----:B------:R-:W-:-:S12]  /*38f0*/  BSSY B0, `(.L_x_1384) ;  /* 0x0000035000007945 */ /* 0x000fd80003800000 */
[----:B------:R-:W-:-:S05]  /*3900*/  @P0 BRA `(.L_x_1385) ;  /* 0x0000033000000947 */ /* 0x000fca0003800000 */
[----:B------:R-:W-:Y:S01]  /*3910*/  ISETP.GE.AND P0, PT, R29, c[0x0][0x27c], PT ;  /* 0x00009f001d007a0c */ /* 0x000fe20003f06270 */
[----:B-1----:R-:W1:-:S12]  /*3920*/  LDS.128 R16, [R151+0xe000] ;  /* 0x00e0000097107984 */ /* 0x002e580000000c00 */
[----:B------:R-:W-:Y:S02]  /*3930*/  @!P0 SHF.R.U64 R36, R66, 0x10, R67 ;  /* 0x0000001042248819 */ /* 0x000fe40000001243 */
[----:B------:R-:W-:Y:S02]  /*3940*/  @!P0 SHF.R.U64 R29, R34, 0x10, R35 ;  /* 0x00000010221d8819 */ /* 0x000fe40000001223 */
[----:B------:R-:W-:Y:S02]  /*3950*/  @!P0 PRMT R65, R65, 0x5410, R36 ;  /* 0x0000541041418816 */ /* 0x000fe40000000024 */
[----:B------:R-:W-:Y:S02]  /*3960*/  @!P0 SHF.R.U32.HI R37, RZ, 0x10, R67 ;  /* 0x00000010ff258819 */ /* 0x000fe40000011643 */
[----:B------:R-:W-:Y:S02]  /*3970*/  @!P0 PRMT R28, R28, 0x5410, R29 ;  /* 0x000054101c1c8816 */ /* 0x000fe4000000001d */
[----:B------:R-:W-:Y:S01]  /*3980*/  @!P0 PRMT R64, R64, 0x5410, R37 ;  /* 0x0000541040408816 */ /* 0x000fe20000000025 */
[C---:B------:R-:W-:Y:S01]  /*3990*/  @!P0 IMAD.U32 R37, R65.reuse, 0x10000, RZ ;  /* 0x0001000041258824 */ /* 0x040fe200078e00ff */
[----:B------:R-:W-:Y:S01]  /*39a0*/  @!P0 LOP3.LUT R38, R65, 0xffff0000, RZ, 0xc0, !PT ;  /* 0xffff000041268812 */ /* 0x000fe200078ec0ff */
[C---:B------:R-:W-:Y:S01]  /*39b0*/  @!P0 IMAD.U32 R29, R28.reuse, 0x10000, RZ ;  /* 0x000100001c1d8824 */ /* 0x040fe200078e00ff */
[----:B------:R-:W-:Y:S02]  /*39c0*/  @!P0 SHF.R.U32.HI R34, RZ, 0x10, R35 ;  /* 0x00000010ff228819 */ /* 0x000fe40000011623 */
[----:B------:R-:W-:Y:S02]  /*39d0*/  @!P0 LOP3.LUT R28, R28, 0xffff0000, RZ, 0xc0, !PT ;  /* 0xffff00001c1c8812 */ /* 0x000fe400078ec0ff */
[----:B------:R-:W-:Y:S02]  /*39e0*/  @!P0 PRMT R23, R23, 0x5410, R34 ;  /* 0x0000541017178816 */ /* 0x000fe40000000022 */
        /* <DEDUP_REMOVED lines=11> */
[C---:B------:R-:W-:Y:S01]  /*3aa0*/  @!P0 LOP3.LUT R29, R18.reuse, 0xffff0000, RZ, 0xc0, !PT ;  /* 0xffff0000121d8812 */ /* 0x040fe200078ec0ff */
[-C--:B------:R-:W-:Y:S02]  /*3ab0*/  @!P0 FMUL.FTZ R3, R33, R28.reuse ;  /* 0x0000001c21038220 */ /* 0x080fe40000410000 */
[----:B------:R-:W-:Y:S02]  /*3ac0*/  @!P0 FFMA.FTZ R44, R39, R28, -R44 ;  /* 0x0000001c272c8223 */ /* 0x000fe4000001082c */
[C---:B------:R-:W-:Y:S01]  /*3ad0*/  @!P0 IMAD.U32 R28, R23.reuse, 0x10000, RZ ;  /* 0x00010000171c8824 */ /* 0x040fe200078e00ff */
[----:B------:R-:W-:Y:S01]  /*3ae0*/  @!P0 LOP3.LUT R23, R23, 0xffff0000, RZ, 0xc0, !PT ;  /* 0xffff000017178812 */ /* 0x000fe200078ec0ff */
[----:B------:R-:W-:Y:S01]  /*3af0*/  @!P0 FFMA.FTZ R2, R37, R36, R2 ;  /* 0x0000002425028223 */ /* 0x000fe20000010002 */
[----:B------:R-:W-:Y:S01]  /*3b00*/  @!P0 SHF.L.U32 R37, R18, 0x10, RZ ;  /* 0x0000001012258819 */ /* 0x000fe200000006ff */
[----:B------:R-:W-:Y:S02]  /*3b10*/  @!P0 IMAD.U32 R36, R64, 0x10000, RZ ;  /* 0x0001000040248824 */ /* 0x000fe400078e00ff */
[C---:B------:R-:W-:Y:S01]  /*3b20*/  @!P0 FMUL.FTZ R4, R29.reuse, R28 ;  /* 0x0000001c1d048220 */ /* 0x040fe20000410000 */
        /* <DEDUP_REMOVED lines=17> */
.L_x_1385:
[----:B------:R-:W-:Y:S05]  /*3c40*/  BSYNC B0 ;  /* 0x0000000000007941 */ /* 0x000fea0003800000 */
.L_x_1384:
[----:B------:R-:W-:Y:S01]  /*3c50*/  IADD3 R2, R144, 0x60, RZ ;  /* 0x0000006090027810 */ /* 0x000fe20007ffe0ff */
[----:B------:R-:W-:Y:S03]  /*3c60*/  BSSY B0, `(.L_x_1386) ;  /* 0x0000036000007945 */ /* 0x000fe60003800000 */
[----:B------:R-:W-:-:S13]  /*3c70*/  ISETP.GE.AND P0, PT, R2, c[0x0][0x1d4], PT ;  /* 0x0000750002007a0c */ /* 0x000fda0003f06270 */
[----:B------:R-:W-:-:S05]  /*3c80*/  @P0 BRA `(.L_x_1387) ;  /* 0x0000033000000947 */ /* 0x000fca0003800000 */
[----:B------:R-:W-:Y:S01]  /*3c90*/  ISETP.GE.AND P0, PT, R137, c[0x0][0x27c], PT ;  /* 0x00009f0089007a0c */ /* 0x000fe20003f06270 */
[----:B-1----:R-:W1:-:S12]  /*3ca0*/  LDS.128 R16, [R149+0xe000] ;  /* 0x00e0000095107984 */ /* 0x002e580000000c00 */
[----:B------:R-:W-:Y:S02]  /*3cb0*/  @!P0 SHF.R.U64 R33, R62, 0x10, R63 ;  /* 0x000000103e218819 */ /* 0x000fe4000000123f */
[----:B------:R-:W-:Y:S02]  /*3cc0*/  @!P0 SHF.R.U64 R23, R30, 0x10, R31 ;  /* 0x000000101e178819 */ /* 0x000fe4000000121f */
[----:B------:R-:W-:Y:S02]  /*3cd0*/  @!P0 PRMT R58, R58, 0x5410, R33 ;  /* 0x000054103a3a8816 */ /* 0x000fe40000000021 */
[----:B------:R-:W-:Y:S02]  /*3ce0*/  @!P0 PRMT R22, R22, 0x5410, R23 ;  /* 0x0000541016168816 */ /* 0x000fe40000000017 */
[----:B------:R-:W-:Y:S01]  /*3cf0*/  @!P0 SHF.R.U32.HI R32, RZ, 0x10, R63 ;  /* 0x00000010ff208819 */ /* 0x000fe2000001163f */
[C---:B------:R-:W-:Y:S01]  /*3d00*/  @!P0 IMAD.U32 R33, R58.reuse, 0x10000, RZ ;  /* 0x000100003a218824 */ /* 0x040fe200078e00ff */
[----:B------:R-:W-:Y:S01]  /*3d10*/  @!P0 LOP3.LUT R34, R58, 0xffff0000, RZ, 0xc0, !PT ;  /* 0xffff00003a228812 */ /* 0x000fe200078ec0ff */
[C---:B------:R-:W-:Y:S01]  /*3d20*/  @!P0 IMAD.U32 R23, R22.reuse, 0x10000, RZ ;  /* 0x0001000016178824 */ /* 0x040fe200078e00ff */
[----:B------:R-:W-:Y:S02]  /*3d30*/  @!P0 SHF.R.U32.HI R30, RZ, 0x10, R31 ;  /* 0x00000010ff1e8819 */ /* 0x000fe4000001161f */
[----:B------:R-:W-:Y:S02]  /*3d40*/  @!P0 PRMT R57, R57, 0x5410, R32 ;  /* 0x0000541039398816 */ /* 0x000fe40000000020 */
        /* <DEDUP_REMOVED lines=39> */
.L_x_1387:
[----:B------:R-:W-:Y:S05]  /*3fc0*/  BSYNC B0 ;  /* 0x0000000000007941 */ /* 0x000fea0003800000 */
.L_x_1386:
[----:B------:R-:W-:Y:S01]  /*3fd0*/  IADD3 R2, R144, 0x80, RZ ;  /* 0x0000008090027810 */ /* 0x000fe20007ffe0ff */
[----:B------:R-:W-:Y:S03]  /*3fe0*/  BSSY B0, `(.L_x_1388) ;  /* 0x0000036000007945 */ /* 0x000fe60003800000 */
[----:B------:R-:W-:-:S13]  /*3ff0*/  ISETP.GE.AND P0, PT, R2, c[0x0][0x1d4], PT ;  /* 0x0000750002007a0c */ /* 0x000fda0003f06270 */
        /* <DEDUP_REMOVED lines=8> */
[----:B------:R-:W-:Y:S01]  /*4080*/  @!P0 PRMT R9, R9, 0x5410, R20 ;  /* 0x0000541009098816 */ /* 0x000fe20000000014 */
[----:B------:R-:W-:Y:S01]  /*4090*/  @!P0 IMAD.U32 R23, R56, 0x10000, RZ ;  /* 0x0001000038178824 */ /* 0x000fe200078e00ff */
[----:B------:R-:W-:Y:S02]  /*40a0*/  @!P0 PRMT R8, R8, 0x5410, R21 ;  /* 0x0000541008088816 */ /* 0x000fe40000000015 */
[----:B------:R-:W-:Y:S01]  /*40b0*/  @!P0 PRMT R53, R53, 0x5410, R28 ;  /* 0x0000541035358816 */ /* 0x000fe2000000001c */
[C---:B------:R-:W-:Y:S01]  /*40c0*/  @!P0 IMAD.U32 R20, R9.reuse, 0x10000, RZ ;  /* 0x0001000009148824 */ /* 0x040fe200078e00ff */
[----:B------:R-:W-:Y:S02]  /*40d0*/  @!P0 LOP3.LUT R28, R56, 0xffff0000, RZ, 0xc0, !PT ;  /* 0xffff0000381c8812 */ /* 0x000fe400078ec0ff */
        /* <DEDUP_REMOVED lines=38> */
.L_x_1389:
[----:B------:R-:W-:Y:S05]  /*4340*/  BSYNC B0 ;  /* 0x0000000000007941 */ /* 0x000fea0003800000 */
.L_x_1388:
[----:B------:R-:W-:Y:S04]  /*4350*/  IADD3 R2, R144, 0xa0, RZ ;  /* 0x000000a090027810 */ /* 0x000fe80007ffe0ff */
        /* <DEDUP_REMOVED lines=52> */
[----:B------:R1:W-:Y:S01]  /*46a0*/  STG.E.128 [R74.64+0x140], R16 ;  /* 0x000140104a007986 */ /* 0x0003e2000c101d08 */
[----:B------:R-:W-:-:S05]  /*46b0*/  BRA `(.L_x_1379) ;  /* 0x00001d4000007947 */ /* 0x000fca0003800000 */
.L_x_1376:
        /* <DEDUP_REMOVED lines=36> */
[----:B------:R1:W5:Y:S04]  /*4900*/  @!P0 LDG.E.128 R32, [R2.64] ;  /* 0x0000000802208981 */ /* 0x000368000c1e1d00 */
[----:B------:R1:W5:Y:S01]  /*4910*/  @!P0 LDG.E.128 R48, [R6.64] ;  /* 0x0000000806308981 */ /* 0x000362000c1e1d00 */
[----:B------:R-:W-:-:S13]  /*4920*/  ISETP.GE.AND P0, PT, R13, c[0x0][0x27c], PT ;  /* 0x00009f000d007a0c */ /* 0x000fda0003f06270 */
[----:B------:R1:W5:Y:S04]  /*4930*/  @!P0 LDG.E.128 R24, [R2.64+0x40] ;  /* 0x0000400802188981 */ /* 0x000368000c1e1d00 */
[----:B------:R1:W5:Y:S01]  /*4940*/  @!P0 LDG.E.128 R68, [R6.64+0x40] ;  /* 0x0000400806448981 */ /* 0x000362000c1e1d00 */
[----:B------:R-:W-:-:S13]  /*4950*/  ISETP.GE.AND P0, PT, R14, c[0x0][0x27c], PT ;  /* 0x00009f000e007a0c */ /* 0x000fda0003f06270 */
[----:B------:R1:W5:Y:S04]  /*4960*/  @!P0 LDG.E.128 R16, [R2.64+0x80] ;  /* 0x0000800802108981 */ /* 0x000368000c1e1d00 */
[----:B------:R1:W5:Y:S02]  /*4970*/  @!P0 LDG.E.128 R64, [R6.64+0x80] ;  /* 0x0000800806408981 */ /* 0x000364000c1e1d00 */
.L_x_1391:
[----:B------:R-:W-:Y:S05]  /*4980*/  BSYNC B0 ;  /* 0x0000000000007941 */ /* 0x000fea0003800000 */
.L_x_1390:
[----:B------:R-:W-:Y:S04]  /*4990*/  IADD3 R179, P0, R168, R20, RZ ;  /* 0x00000014a8b37210 */ /* 0x000fe80007f1e0ff */
[----:B------:R-:W-:Y:S01]  /*49a0*/  IADD3.X R153, R153, R103, RZ, P0, !PT ;  /* 0x0000006799997210 */ /* 0x000fe200007fe4ff */
[----:B------:R-:W-:-:S05]  /*49b0*/  @P1 BRA `(.L_x_1379) ;  /* 0x00001a4000001947 */ /* 0x000fca0003800000 */
[----:B------:R-:W-:Y:S01]  /*49c0*/  ISETP.GE.AND P0, PT, R144, c[0x0][0x1d4], PT ;  /* 0x0000750090007a0c */ /* 0x000fe20003f06270 */
[----:B-----5:R-:W-:Y:S01]  /*49d0*/  IMAD.MOV.U32 R5, RZ, RZ, R18 ;  /* 0x000000ffff057224 */ /* 0x020fe200078e0012 */
[----:B------:R-:W-:Y:S01]  /*49e0*/  BSSY B0, `(.L_x_1392) ;  /* 0x000009c000007945 */ /* 0x000fe20003800000 */
[----:B------:R-:W-:Y:S02]  /*49f0*/  IMAD.MOV.U32 R4, RZ, RZ, R19 ;  /* 0x000000ffff047224 */ /* 0x000fe400078e0013 */
[----:B-1----:R-:W-:Y:S01]  /*4a00*/  IMAD.MOV.U32 R3, RZ, RZ, R16 ;  /* 0x000000ffff037224 */ /* 0x002fe200078e0010 */
        /* <DEDUP_REMOVED lines=27> */
[----:B------:R-:W-:Y:S01]  /*4bc0*/  IMAD R178, R47, 0x3000, RZ ;  /* 0x000030002fb27824 */ /* 0x000fe200078e02ff */
[----:B------:R-:W-:Y:S02]  /*4bd0*/  PRMT R83, R7, 0x7610, R83 ;  /* 0x0000761007537816 */ /* 0x000fe40000000053 */
[----:B------:R-:W-:Y:S01]  /*4be0*/  PRMT R82, R6, 0x7610, R82 ;  /* 0x0000761006527816 */ /* 0x000fe20000000052 */
[----:B------:R-:W-:-:S05]  /*4bf0*/  @P0 BRA `(.L_x_1393) ;  /* 0x000007a000000947 */ /* 0x000fca0003800000 */
[----:B------:R-:W-:Y:S01]  /*4c00*/  ISETP.GE.AND P2, PT, R122, c[0x0][0x1d4], PT ;  /* 0x000075007a007a0c */ /* 0x000fe20003f46270 */
[--C-:B------:R-:W-:Y:S01]  /*4c10*/  IMAD.IADD R184, R113, 0x1, R178.reuse ;  /* 0x0000000171b87824 */ /* 0x100fe200078e02b2 */
[C---:B------:R-:W-:Y:S01]  /*4c20*/  IADD3 R63, P1, P0, R162.reuse, R179, R133 ;  /* 0x000000b3a23f7210 */ /* 0x040fe2000783e085 */
[----:B------:R-:W-:Y:S01]  /*4c30*/  IMAD.IADD R183, R119, 0x1, R178 ;  /* 0x0000000177b77824 */ /* 0x000fe200078e02b2 */
[----:B------:R-:W-:Y:S01]  /*4c40*/  MOV R40, R33 ;  /* 0x0000002100287202 */ /* 0x000fe20000000f00 */
[----:B------:R-:W-:Y:S01]  /*4c50*/  IMAD.MOV.U32 R44, RZ, RZ, R49 ;  /* 0x000000ffff2c7224 */ /* 0x000fe200078e0031 */
[C---:B------:R-:W-:Y:S01]  /*4c60*/  IADD3.X R62, R97.reuse, R153, R150, P1, P0 ;  /* 0x00000099613e7210 */ /* 0x040fe20000fe0496 */
[----:B------:R-:W-:Y:S02]  /*4c70*/  IMAD.MOV.U32 R42, RZ, RZ, R34 ;  /* 0x000000ffff2a7224 */ /* 0x000fe400078e0022 */
[----:B------:R-:W-:Y:S02]  /*4c80*/  IMAD.MOV.U32 R52, RZ, RZ, R48 ;  /* 0x000000ffff347224 */ /* 0x000fe400078e0030 */
[----:B------:R-:W-:Y:S02]  /*4c90*/  IMAD.MOV.U32 R41, RZ, RZ, R32 ;  /* 0x000000ffff297224 */ /* 0x000fe400078e0020 */
[----:B------:R-:W-:Y:S01]  /*4ca0*/  @!P2 IADD3 R182, P1, P0, R162, R179, R122 ;  /* 0x000000b3a2b6a210 */ /* 0x000fe2000783e07a */
[----:B------:R-:W-:Y:S03]  /*4cb0*/  IMAD.MOV.U32 R46, RZ, RZ, R51 ;  /* 0x000000ffff2e7224 */ /* 0x000fe600078e0033 */
[----:B------:R-:W-:Y:S02]  /*4cc0*/  @!P2 IADD3.X R61, R97, R153, R132, P1, P0 ;  /* 0x00000099613da210 */ /* 0x000fe40000fe0484 */
[C---:B------:R-:W-:Y:S04]  /*4cd0*/  LEA R180, P0, R63.reuse, c[0x0][0x1c8], 0x1 ;  /* 0x000072003fb47a11 */ /* 0x040fe800078008ff */
[----:B------:R-:W-:Y:S02]  /*4ce0*/  LEA.HI.X R181, R63, c[0x0][0x1cc], R62, 0x1, P0 ;  /* 0x000073003fb57a11 */ /* 0x000fe400000f0c3e */
[C---:B------:R-:W-:Y:S04]  /*4cf0*/  @!P2 LEA R62, P0, R182.reuse, c[0x0][0x1c8], 0x1 ;  /* 0x00007200b63eaa11 */ /* 0x040fe800078008ff */
[----:B------:R-:W-:Y:S01]  /*4d00*/  @!P2 LEA.HI.X R63, R182, c[0x0][0x1cc], R61, 0x1, P0 ;  /* 0x00007300b63faa11 */ /* 0x000fe200000f0c3d */
[----:B------:R-:W-:Y:S01]  /*4d10*/  IMAD.SHL.U32 R182, R184, 0x2, RZ ;  /* 0x00000002b8b67824 */ /* 0x000fe200078e00ff */
[----:B------:R-:W-:Y:S02]  /*4d20*/  SHF.L.U32 R61, R183, 0x1, RZ ;  /* 0x00000001b73d7819 */ /* 0x000fe400000006ff */
[----:B------:R-:W-:Y:S02]  /*4d30*/  ISETP.GE.AND P0, PT, R144, c[0x0][0x27c], PT ;  /* 0x00009f0090007a0c */ /* 0x000fe40003f06270 */
[----:B------:R-:W1:Y:S08]  /*4d40*/  LDS.128 R20, [R182+0xc100] ;  /* 0x00c10000b6147984 */ /* 0x000e700000000c00 */
[----:B------:R-:W2:Y:S03]  /*4d50*/  LDS.128 R72, [R61+0xc100] ;  /* 0x00c100003d487984 */ /* 0x000ea60000000c00 */
[--C-:B------:R-:W-:Y:S02]  /*4d60*/  @!P0 SHF.R.U64 R53, R48, 0x10, R49.reuse ;  /* 0x0000001030358819 */ /* 0x100fe40000001231 */
[----:B------:R-:W-:Y:S01]  /*4d70*/  @!P0 SHF.R.U32.HI R55, RZ, 0x10, R49 ;  /* 0x00000010ff378819 */ /* 0x000fe20000011631 */
[----:B------:R-:W-:Y:S01]  /*4d80*/  IMAD.MOV.U32 R49, RZ, RZ, R50 ;  /* 0x000000ffff317224 */ /* 0x000fe200078e0032 */
[----:B------:R-:W-:Y:S02]  /*4d90*/  @!P0 SHF.R.U64 R54, R50, 0x10, R51 ;  /* 0x0000001032368819 */ /* 0x000fe40000001233 */
[----:B------:R-:W-:Y:S02]  /*4da0*/  @!P0 PRMT R50, R52, 0x5410, R53 ;  /* 0x0000541034328816 */ /* 0x000fe40000000035 */
[----:B------:R-:W-:Y:S02]  /*4db0*/  @!P0 SHF.R.U32.HI R43, RZ, 0x10, R33 ;  /* 0x00000010ff2b8819 */ /* 0x000fe40000011621 */
[----:B------:R-:W-:Y:S02]  /*4dc0*/  @!P0 SHF.R.U32.HI R51, RZ, 0x10, R51 ;  /* 0x00000010ff338819 */ /* 0x000fe40000011633 */
[----:B------:R-:W-:Y:S02]  /*4dd0*/  @!P0 PRMT R48, R44, 0x5410, R55 ;  /* 0x000054102c308816 */ /* 0x000fe40000000037 */
[----:B------:R-:W-:Y:S01]  /*4de0*/  @!P0 PRMT R52, R49, 0x5410, R54 ;  /* 0x0000541031348816 */ /* 0x000fe20000000036 */
[----:B------:R-:W-:Y:S01]  /*4df0*/  @!P0 IMAD.U32 R49, R50, 0x10000, RZ ;  /* 0x0001000032318824 */ /* 0x000fe200078e00ff */
[----:B------:R-:W-:Y:S02]  /*4e00*/  @!P0 PRMT R40, R40, 0x5410, R43 ;  /* 0x0000541028288816 */ /* 0x000fe4000000002b */
[----:B------:R-:W-:Y:S02]  /*4e10*/  @!P0 PRMT R58, R46, 0x5410, R51 ;  /* 0x000054102e3a8816 */ /* 0x000fe40000000033 */
[--C-:B------:R-:W-:Y:S02]  /*4e20*/  @!P0 SHF.R.U64 R45, R34, 0x10, R35.reuse ;  /* 0x00000010222d8819 */ /* 0x100fe40000001223 */
[----:B------:R-:W-:Y:S01]  /*4e30*/  @!P0 SHF.R.U32.HI R34, RZ, 0x10, R35 ;  /* 0x00000010ff228819 */ /* 0x000fe20000011623 */
[----:B------:R-:W-:Y:S01]  /*4e40*/  @!P0 IMAD.U32 R56, R58, 0x10000, RZ ;  /* 0x000100003a388824 */ /* 0x000fe200078e00ff */
[C---:B------:R-:W-:Y:S02]  /*4e50*/  @!P0 SHF.L.U32 R46, R48.reuse, 0x10, RZ ;  /* 0x00000010302e8819 */ /* 0x040fe400000006ff */
[----:B------:R-:W-:Y:S02]  /*4e60*/  @!P0 LOP3.LUT R48, R48, 0xffff0000, RZ, 0xc0, !PT ;  /* 0xffff000030308812 */ /* 0x000fe400078ec0ff */
[----:B------:R-:W-:Y:S01]  /*4e70*/  @!P0 LOP3.LUT R58, R58, 0xffff0000, RZ, 0xc0, !PT ;  /* 0xffff00003a3a8812 */ /* 0x000fe200078ec0ff */
[----:B-1----:R-:W-:Y:S01]  /*4e80*/  @!P0 IMAD.U32 R43, R21, 0x10000, RZ ;  /* 0x00010000152b8824 */ /* 0x002fe200078e00ff */
[----:B------:R-:W-:Y:S02]  /*4e90*/  @!P0 SHF.R.U64 R32, R32, 0x10, R33 ;  /* 0x0000001020208819 */ /* 0x000fe40000001221 */
[----:B------:R-:W-:Y:S01]  /*4ea0*/  MOV R33, R35 ;  /* 0x0000002300217202 */ /* 0x000fe20000000f00 */
[----:B------:R-:W-:Y:S01]  /*4eb0*/  @!P0 FMUL.FTZ R182, R43, R46 ;  /* 0x0000002e2bb68220 */ /* 0x000fe20000410000 */
[----:B------:R-:W-:Y:S01]  /*4ec0*/  @!P0 PRMT R35, R42, 0x5410, R45 ;  /* 0x000054102a238816 */ /* 0x000fe2000000002d */
[----:B------:R-:W-:Y:S01]  /*4ed0*/  @!P0 IMAD.U32 R42, R20, 0x10000, RZ ;  /* 0x00010000142a8824 */ /* 0x000fe200078e00ff */
[----:B------:R-:W-:Y:S01]  /*4ee0*/  @!P0 PRMT R32, R41, 0x5410, R32 ;  /* 0x0000541029208816 */ /* 0x000fe20000000020 */
[----:B--2---:R-:W-:Y:S01]  /*4ef0*/  @!P0 IMAD.U32 R44, R72, 0x10000, RZ ;  /* 0x00010000482c8824 */ /* 0x004fe200078e00ff */
[C---:B------:R-:W-:Y:S01]  /*4f00*/  @!P0 SHF.L.U32 R51, R73.reuse, 0x10, RZ ;  /* 0x0000001049338819 */ /* 0x040fe200000006ff */
[----:B------:R-:W-:Y:S01]  /*4f10*/  @!P0 FMUL.FTZ R61, R42, R49 ;  /* 0x000000312a3d8220 */ /* 0x000fe20000410000 */
[----:B------:R-:W-:Y:S01]  /*4f20*/  @!P0 LOP3.LUT R53, R73, 0xffff0000, RZ, 0xc0, !PT ;  /* 0xffff000049358812 */ /* 0x000fe200078ec0ff */
[----:B------:R-:W-:Y:S01]  /*4f30*/  @!P0 IMAD.U32 R41, R32, 0x10000, RZ ;  /* 0x0001000020298824 */ /* 0x000fe200078e00ff */
[C---:B------:R-:W-:Y:S01]  /*4f40*/  @!P0 LOP3.LUT R54, R74.reuse, 0xffff0000, RZ, 0xc0, !PT ;  /* 0xffff00004a368812 */ /* 0x040fe200078ec0ff */
[----:B------:R-:W-:Y:S01]  /*4f50*/  @!P0 IMAD.U32 R55, R74, 0x10000, RZ ;  /* 0x000100004a378824 */ /* 0x000fe200078e00ff */
[----:B------:R-:W-:Y:S01]  /*4f60*/  @!P0 LOP3.LUT R60, R75, 0xffff0000, RZ, 0xc0, !PT ;  /* 0xffff00004b3c8812 */ /* 0x000fe200078ec0ff */
[-C--:B------:R-:W-:Y:S01]  /*4f70*/  @!P0 FMUL.FTZ R2, R42, R41.reuse ;  /* 0x000000292a028220 */ /* 0x080fe20000410000 */
[----:B------:R-:W-:Y:S01]  /*4f80*/  @!P0 LOP3.LUT R32, R32, 0xffff0000, RZ, 0xc0, !PT ;  /* 0xffff000020208812 */ /* 0x000fe200078ec0ff */
[----:B------:R-:W-:Y:S01]  /*4f90*/  @!P0 FFMA.FTZ R61, R44, R41, -R61 ;  /* 0x000000292c3d8223 */ /* 0x000fe2000001083d */
[----:B------:R-:W-:Y:S01]  /*4fa0*/  @!P0 LOP3.LUT R41, R21, 0xffff0000, RZ, 0xc0, !PT ;  /* 0xffff000015298812 */ /* 0x000fe200078ec0ff */
[----:B------:R-:W-:Y:S01]  /*4fb0*/  @!P0 FFMA.FTZ R2, R49, R44, R2 ;  /* 0x0000002c31028223 */ /* 0x000fe20000010002 */
[----:B------:R-:W-:Y:S01]  /*4fc0*/  @!P0 LOP3.LUT R49, R72, 0xffff0000, RZ, 0xc0, !PT ;  /* 0xffff000048318812 */ /* 0x000fe200078ec0ff */
[----:B------:R-:W-:Y:S01]  /*4fd0*/  @!P0 IMAD.U32 R57, R75, 0x10000, RZ ;  /* 0x000100004b398824 */ /* 0x000fe200078e00ff */
[----:B------:R-:W-:Y:S01]  /*4fe0*/  @!P0 PRMT R33, R33, 0x5410, R34 ;  /* 0x0000541021218816 */ /* 0x000fe20000000022 */
[----:B------:R-:W-:Y:S01]  /*4ff0*/  @!P0 IMAD.U32 R34, R40, 0x10000, RZ ;  /* 0x0001000028228824 */ /* 0x000fe200078e00ff */
[----:B------:R-:W-:Y:S01]  /*5000*/  @!P0 LOP3.LUT R44, R50, 0xffff0000, RZ, 0xc0, !PT ;  /* 0xffff0000322c8812 */ /* 0x000fe200078ec0ff */
[----:B------:R-:W-:Y:S02]  /*5010*/  @!P0 FMUL.FTZ R183, R41, R48 ;  /* 0x0000003029b78220 */ /* 0x000fe40000410000 */
[-C--:B------:R-:W-:Y:S01]  /*5020*/  @!P0 FMUL.FTZ R4, R43, R34.reuse ;  /* 0x000000222b048220 */ /* 0x080fe20000410000 */
[----:B------:R-:W-:Y:S01]  /*5030*/  @!P0 LOP3.LUT R43, R20, 0xffff0000, RZ, 0xc0, !PT ;  /* 0xffff0000142b8812 */ /* 0x000fe200078ec0ff */
[----:B------:R-:W-:Y:S01]  /*5040*/  @!P0 FFMA.FTZ R182, R51, R34, -R182 ;  /* 0x0000002233b68223 */ /* 0x000fe200000108b6 */
[----:B------:R-:W-:Y:S01]  /*5050*/  @!P0 LOP3.LUT R34, R40, 0xffff0000, RZ, 0xc0, !PT ;  /* 0xffff000028228812 */ /* 0x000fe200078ec0ff */
[C---:B------:R-:W-:Y:S01]  /*5060*/  @!P0 IMAD.U32 R50, R52.reuse, 0x10000, RZ ;  /* 0x0001000034328824 */ /* 0x040fe200078e00ff */
[----:B------:R-:W-:Y:S01]  /*5070*/  @!P0 LOP3.LUT R52, R52, 0xffff0000, RZ, 0xc0, !PT ;  /* 0xffff000034348812 */ /* 0x000fe200078ec0ff */
[----:B------:R-:W-:Y:S02]  /*5080*/  @!P0 FMUL.FTZ R184, R43, R44 ;  /* 0x0000002c2bb88220 */ /* 0x000fe40000410000 */
[-C--:B------:R-:W-:Y:S02]  /*5090*/  @!P0 FMUL.FTZ R5, R41, R34.reuse ;  /* 0x0000002229058220 */ /* 0x080fe40000410000 */
[----:B------:R-:W-:Y:S01]  /*50a0*/  @!P0 FFMA.FTZ R183, R53, R34, -R183 ;  /* 0x0000002235b78223 */ /* 0x000fe200000108b7 */
[C---:B------:R-:W-:Y:S01]  /*50b0*/  @!P0 LOP3.LUT R34, R22.reuse, 0xffff0000, RZ, 0xc0, !PT ;  /* 0xffff000016228812 */ /* 0x040fe200078ec0ff */
[-C--:B------:R-:W-:Y:S02]  /*50c0*/  @!P0 FMUL.FTZ R3, R43, R32.reuse ;  /* 0x000000202b038220 */ /* 0x080fe40000410000 */
[----:B------:R-:W-:Y:S01]  /*50d0*/  @!P0 FFMA.FTZ R184, R49, R32, -R184 ;  /* 0x0000002031b88223 */ /* 0x000fe200000108b8 */
[C---:B------:R-:W-:Y:S01]  /*50e0*/  @!P0 SHF.L.U32 R32, R35.reuse, 0x10, RZ ;  /* 0x0000001023208819 */ /* 0x040fe200000006ff */
[----:B------:R-:W-:Y:S01]  /*50f0*/  @!P0 IMAD.U32 R41, R22, 0x10000, RZ ;  /* 0x0001000016298824 */ /* 0x000fe200078e00ff */
[----:B------:R-:W-:Y:S01]  /*5100*/  @!P0 LOP3.LUT R35, R35, 0xffff0000, RZ, 0xc0, !PT ;  /* 0xffff000023238812 */ /* 0x000fe200078ec0ff */
[----:B------:R-:W-:Y:S01]  /*5110*/  @!P0 FMUL.FTZ R187, R34, R52 ;  /* 0x0000003422bb8220 */ /* 0x000fe20000410000 */
[----:B------:R-:W-:Y:S01]  /*5120*/  @!P0 F2FP.BF16.PACK_AB R182, R183, R182 ;  /* 0x000000b6b7b6823e */ /* 0x000fe200000010ff */
[----:B------:R-:W-:Y:S01]  /*5130*/  @!P0 FMUL.FTZ R186, R41, R50 ;  /* 0x0000003229ba8220 */ /* 0x000fe20000410000 */
[----:B------:R-:W-:Y:S01]  /*5140*/  @!P0 F2FP.BF16.PACK_AB R61, R184, R61 ;  /* 0x0000003db83d823e */ /* 0x000fe200000010ff */
[-C--:B------:R-:W-:Y:S01]  /*5150*/  @!P0 FMUL.FTZ R7, R34, R35.reuse ;  /* 0x0000002322078220 */ /* 0x080fe20000410000 */
[C---:B------:R-:W-:Y:S01]  /*5160*/  @!P0 LOP3.LUT R34, R23.reuse, 0xffff0000, RZ, 0xc0, !PT ;  /* 0xffff000017228812 */ /* 0x040fe200078ec0ff */
[----:B------:R-:W-:Y:S01]  /*5170*/  @!P0 FFMA.FTZ R187, R54, R35, -R187 ;  /* 0x0000002336bb8223 */ /* 0x000fe200000108bb */
[----:B------:R-:W-:Y:S01]  /*5180*/  @!P0 SHF.L.U32 R35, R23, 0x10, RZ ;  /* 0x0000001017238819 */ /* 0x000fe200000006ff */
[-C--:B------:R-:W-:Y:S01]  /*5190*/  @!P0 FMUL.FTZ R6, R41, R32.reuse ;  /* 0x0000002029068220 */ /* 0x080fe20000410000 */
[----:B------:R-:W-:Y:S01]  /*51a0*/  @!P0 MOV R72, R61 ;  /* 0x0000003d00488202 */ /* 0x000fe20000000f00 */
[----:B------:R-:W-:Y:S02]  /*51b0*/  @!P0 FFMA.FTZ R186, R55, R32, -R186 ;  /* 0x0000002037ba8223 */ /* 0x000fe400000108ba */
[C---:B------:R-:W-:Y:S01]  /*51c0*/  @!P0 IMAD.U32 R32, R33.reuse, 0x10000, RZ ;  /* 0x0001000021208824 */ /* 0x040fe200078e00ff */
[----:B------:R-:W-:Y:S01]  /*51d0*/  @!P0 LOP3.LUT R33, R33, 0xffff0000, RZ, 0xc0, !PT ;  /* 0xffff000021218812 */ /* 0x000fe200078ec0ff */
[----:B------:R-:W-:Y:S01]  /*51e0*/  @!P0 FFMA.FTZ R3, R44, R49, R3 ;  /* 0x000000312c038223 */ /* 0x000fe20000010003 */
[----:B------:R-:W-:Y:S01]  /*51f0*/  @!P0 F2FP.BF16.PACK_AB R186, R187, R186 ;  /* 0x000000babbba823e */ /* 0x000fe200000010ff */
[----:B------:R-:W-:Y:S02]  /*5200*/  @!P0 FMUL.FTZ R185, R35, R56 ;  /* 0x0000003823b98220 */ /* 0x000fe40000410000 */
[----:B------:R-:W-:Y:S01]  /*5210*/  @!P0 FMUL.FTZ R188, R34, R58 ;  /* 0x0000003a22bc8220 */ /* 0x000fe20000410000 */
[----:B------:R-:W-:Y:S01]  /*5220*/  @!P0 F2FP.BF16.PACK_AB R183, R3, R2 ;  /* 0x0000000203b7823e */ /* 0x000fe200000010ff */
[----:B------:R-:W-:Y:S02]  /*5230*/  @!P0 FFMA.FTZ R4, R46, R51, R4 ;  /* 0x000000332e048223 */ /* 0x000fe40000010004 */
[----:B------:R-:W-:Y:S02]  /*5240*/  @!P0 FFMA.FTZ R5, R48, R53, R5 ;  /* 0x0000003530058223 */ /* 0x000fe40000010005 */
[----:B------:R-:W-:Y:S02]  /*5250*/  @!P0 FFMA.FTZ R185, R57, R32, -R185 ;  /* 0x0000002039b98223 */ /* 0x000fe400000108b9 */
[----:B------:R-:W-:Y:S01]  /*5260*/  @!P0 FFMA.FTZ R188, R60, R33, -R188 ;  /* 0x000000213cbc8223 */ /* 0x000fe200000108bc */
[----:B------:R-:W-:Y:S01]  /*5270*/  @!P0 F2FP.BF16.PACK_AB R184, R5, R4 ;  /* 0x0000000405b8823e */ /* 0x000fe200000010ff */
[----:B------:R-:W-:Y:S02]  /*5280*/  @!P0 FMUL.FTZ R8, R35, R32 ;  /* 0x0000002023088220 */ /* 0x000fe40000410000 */
[----:B------:R-:W-:Y:S01]  /*5290*/  @!P0 FFMA.FTZ R6, R50, R55, R6 ;  /* 0x0000003732068223 */ /* 0x000fe20000010006 */
[----:B------:R-:W-:Y:S01]  /*52a0*/  @!P0 F2FP.BF16.PACK_AB R185, R188, R185 ;  /* 0x000000b9bcb9823e */ /* 0x000fe200000010ff */
[----:B------:R-:W-:Y:S02]  /*52b0*/  @!P0 FMUL.FTZ R9, R34, R33 ;  /* 0x0000002122098220 */ /* 0x000fe40000410000 */
[----:B------:R-:W-:Y:S01]  /*52c0*/  @!P0 FFMA.FTZ R7, R52, R54, R7 ;  /* 0x0000003634078223 */ /* 0x000fe20000010007 */
[----:B------:R-:W-:Y:S01]  /*52d0*/  @!P0 MOV R75, R185 ;  /* 0x000000b9004b8202 */ /* 0x000fe20000000f00 */
[----:B------:R-:W-:Y:S02]  /*52e0*/  @!P0 FFMA.FTZ R8, R56, R57, R8 ;  /* 0x0000003938088223 */ /* 0x000fe40000010008 */
        /* <DEDUP_REMOVED lines=11> */
.L_x_1393:
[----:B------:R-:W-:Y:S05]  /*53a0*/  BSYNC B0 ;  /* 0x0000000000007941 */ /* 0x000fea0003800000 */
.L_x_1392:
[----:B------:R-:W-:Y:S01]  /*53b0*/  ISETP.GE.AND P0, PT, R13, c[0x0][0x1d4], PT ;  /* 0x000075000d007a0c */ /* 0x000fe20003f06270 */
[----:B------:R-:W-:-:S12]  /*53c0*/  BSSY B0, `(.L_x_1394) ;  /* 0x0000074000007945 */ /* 0x000fd80003800000 */
[----:B------:R-:W-:-:S05]  /*53d0*/  @P0 BRA `(.L_x_1395) ;  /* 0x0000072000000947 */ /* 0x000fca0003800000 */
[----:B------:R-:W-:Y:S01]  /*53e0*/  ISETP.GE.AND P2, PT, R120, c[0x0][0x1d4], PT ;  /* 0x0000750078007a0c */ /* 0x000fe20003f46270 */
[----:B-1----:R-:W-:Y:S01]  /*53f0*/  IMAD.IADD R72, R111, 0x1, R178 ;  /* 0x000000016f487824 */ /* 0x002fe200078e02b2 */
[----:B------:R-:W-:Y:S03]  /*5400*/  IADD3 R57, P1, P0, R162, R179, R131 ;  /* 0x000000b3a2397210 */ /* 0x000fe6000783e083 */
[----:B------:R-:W-:Y:S01]  /*5410*/  IMAD.SHL.U32 R58, R72, 0x2, RZ ;  /* 0x00000002483a7824 */ /* 0x000fe200078e00ff */
[C---:B------:R-:W-:Y:S04]  /*5420*/  IADD3.X R50, R97.reuse, R153, R148, P1, P0 ;  /* 0x0000009961327210 */ /* 0x040fe80000fe0494 */
[----:B------:R-:W1:Y:S03]  /*5430*/  LDS.128 R20, [R58+0xc100] ;  /* 0x00c100003a147984 */ /* 0x000e660000000c00 */
[----:B------:R-:W-:Y:S04]  /*5440*/  @!P2 IADD3 R55, P1, P0, R162, R179, R120 ;  /* 0x000000b3a237a210 */ /* 0x000fe8000783e078 */
[----:B------:R-:W-:Y:S02]  /*5450*/  @!P2 IADD3.X R52, R97, R153, R130, P1, P0 ;  /* 0x000000996134a210 */ /* 0x000fe40000fe0482 */
[C---:B------:R-:W-:Y:S04]  /*5460*/  LEA R56, P0, R57.reuse, c[0x0][0x1c8], 0x1 ;  /* 0x0000720039387a11 */ /* 0x040fe800078008ff */
[----:B------:R-:W-:Y:S02]  /*5470*/  LEA.HI.X R57, R57, c[0x0][0x1cc], R50, 0x1, P0 ;  /* 0x0000730039397a11 */ /* 0x000fe400000f0c32 */
[C---:B------:R-:W-:Y:S04]  /*5480*/  @!P2 LEA R54, P0, R55.reuse, c[0x0][0x1c8], 0x1 ;  /* 0x000072003736aa11 */ /* 0x040fe800078008ff */
[----:B------:R-:W-:Y:S01]  /*5490*/  @!P2 LEA.HI.X R55, R55, c[0x0][0x1cc], R52, 0x1, P0 ;  /* 0x000073003737aa11 */ /* 0x000fe200000f0c34 */
[----:B------:R-:W-:Y:S01]  /*54a0*/  IMAD.IADD R52, R117, 0x1, R178 ;  /* 0x0000000175347824 */ /* 0x000fe200078e02b2 */
[----:B------:R-:W-:Y:S03]  /*54b0*/  ISETP.GE.AND P0, PT, R13, c[0x0][0x27c], PT ;  /* 0x00009f000d007a0c */ /* 0x000fe60003f06270 */
[----:B------:R-:W-:Y:S05]  /*54c0*/  IMAD.SHL.U32 R50, R52, 0x2, RZ ;  /* 0x0000000234327824 */ /* 0x000fea00078e00ff */
[----:B------:R-:W2:Y:S05]  /*54d0*/  LDS.128 R60, [R50+0xc100] ;  /* 0x00c10000323c7984 */ /* 0x000eaa0000000c00 */
[----:B------:R-:W-:Y:S02]  /*54e0*/  @!P0 SHF.R.U64 R32, R68, 0x10, R69 ;  /* 0x0000001044208819 */ /* 0x000fe40000001245 */
[----:B------:R-:W-:Y:S02]  /*54f0*/  @!P0 SHF.R.U64 R26, R26, 0x10, R27 ;  /* 0x000000101a1a8819 */ /* 0x000fe4000000121b */
[----:B------:R-:W-:Y:S02]  /*5500*/  @!P0 PRMT R83, R83, 0x5410, R32 ;  /* 0x0000541053538816 */ /* 0x000fe40000000020 */
[----:B------:R-:W-:Y:S01]  /*5510*/  @!P0 PRMT R39, R39, 0x5410, R26 ;  /* 0x0000541027278816 */ /* 0x000fe2000000001a */
[----:B-1----:R-:W-:Y:S01]  /*5520*/  @!P0 IMAD.U32 R26, R20, 0x10000, RZ ;  /* 0x00010000141a8824 */ /* 0x002fe200078e00ff */
[----:B------:R-:W-:Y:S02]  /*5530*/  @!P0 SHF.R.U64 R41, R70, 0x10, R71 ;  /* 0x0000001046298819 */ /* 0x000fe40000001247 */
[----:B------:R-:W-:Y:S02]  /*5540*/  @!P0 SHF.R.U32.HI R33, RZ, 0x10, R27 ;  /* 0x00000010ff218819 */ /* 0x000fe4000001161b */
[----:B------:R-:W-:Y:S02]  /*5550*/  @!P0 LOP3.LUT R27, R20, 0xffff0000, RZ, 0xc0, !PT ;  /* 0xffff0000141b8812 */ /* 0x000fe400078ec0ff */
[----:B------:R-:W-:Y:S02]  /*5560*/  @!P0 PRMT R80, R80, 0x5410, R41 ;  /* 0x0000541050508816 */ /* 0x000fe40000000029 */
[--C-:B------:R-:W-:Y:S02]  /*5570*/  @!P0 SHF.R.U64 R24, R24, 0x10, R25.reuse ;  /* 0x0000001018188819 */ /* 0x100fe40000001219 */
[C---:B------:R-:W-:Y:S01]  /*5580*/  @!P0 LOP3.LUT R44, R80.reuse, 0xffff0000, RZ, 0xc0, !PT ;  /* 0xffff0000502c8812 */ /* 0x040fe200078ec0ff */
[----:B------:R-:W-:Y:S01]  /*5590*/  @!P0 IMAD.U32 R45, R80, 0x10000, RZ ;  /* 0x00010000502d8824 */ /* 0x000fe200078e00ff */
[----:B------:R-:W-:Y:S02]  /*55a0*/  @!P0 PRMT R37, R37, 0x5410, R24 ;  /* 0x0000541025258816 */ /* 0x000fe40000000018 */
[----:B------:R-:W-:Y:S02]  /*55b0*/  @!P0 SHF.R.U32.HI R25, RZ, 0x10, R25 ;  /* 0x00000010ff198819 */ /* 0x000fe40000011619 */
[----:B------:R-:W-:Y:S02]  /*55c0*/  @!P0 LOP3.LUT R24, R37, 0xffff0000, RZ, 0xc0, !PT ;  /* 0xffff000025188812 */ /* 0x000fe400078ec0ff */
[----:B------:R-:W-:Y:S02]  /*55d0*/  @!P0 SHF.R.U32.HI R35, RZ, 0x10, R69 ;  /* 0x00000010ff238819 */ /* 0x000fe40000011645 */
[----:B------:R-:W-:Y:S01]  /*55e0*/  @!P0 SHF.R.U32.HI R34, RZ, 0x10, R71 ;  /* 0x00000010ff228819 */ /* 0x000fe20000011647 */
[----:B------:R-:W-:Y:S01]  /*55f0*/  @!P0 FMUL.FTZ R3, R27, R24 ;  /* 0x000000181b038220 */ /* 0x000fe20000410000 */
[----:B------:R-:W-:Y:S01]  /*5600*/  @!P0 PRMT R36, R36, 0x5410, R25 ;  /* 0x0000541024248816 */ /* 0x000fe20000000019 */
[----:B------:R-:W-:Y:S01]  /*5610*/  @!P0 IMAD.U32 R25, R37, 0x10000, RZ ;  /* 0x0001000025198824 */ /* 0x000fe200078e00ff */
[----:B------:R-:W-:Y:S02]  /*5620*/  @!P0 PRMT R82, R82, 0x5410, R35 ;  /* 0x0000541052528816 */ /* 0x000fe40000000023 */
[----:B------:R-:W-:Y:S01]  /*5630*/  @!P0 SHF.L.U32 R35, R83, 0x10, RZ ;  /* 0x0000001053238819 */ /* 0x000fe200000006ff */
[C---:B--2---:R-:W-:Y:S01]  /*5640*/  @!P0 IMAD.U32 R32, R60.reuse, 0x10000, RZ ;  /* 0x000100003c208824 */ /* 0x044fe200078e00ff */
[----:B------:R-:W-:Y:S01]  /*5650*/  @!P0 LOP3.LUT R41, R60, 0xffff0000, RZ, 0xc0, !PT ;  /* 0xffff00003c298812 */ /* 0x000fe200078ec0ff */
[C---:B------:R-:W-:Y:S01]  /*5660*/  @!P0 FMUL.FTZ R2, R26.reuse, R25 ;  /* 0x000000191a028220 */ /* 0x040fe20000410000 */
[----:B------:R-:W-:Y:S01]  /*5670*/  @!P0 LOP3.LUT R43, R61, 0xffff0000, RZ, 0xc0, !PT ;  /* 0xffff00003d2b8812 */ /* 0x000fe200078ec0ff */
[----:B------:R-:W-:Y:S01]  /*5680*/  @!P0 FMUL.FTZ R50, R26, R35 ;  /* 0x000000231a328220 */ /* 0x000fe20000410000 */
[----:B------:R-:W-:Y:S01]  /*5690*/  @!P0 SHF.L.U32 R26, R21, 0x10, RZ ;  /* 0x00000010151a8819 */ /* 0x000fe200000006ff */
[----:B------:R-:W-:Y:S01]  /*56a0*/  @!P0 FFMA.FTZ R2, R35, R32, R2 ;  /* 0x0000002023028223 */ /* 0x000fe20000010002 */
[----:B------:R-:W-:Y:S01]  /*56b0*/  @!P0 LOP3.LUT R53, R63, 0xffff0000, RZ, 0xc0, !PT ;  /* 0xffff00003f358812 */ /* 0x000fe200078ec0ff */
[----:B------:R-:W-:Y:S01]  /*56c0*/  @!P0 IMAD.U32 R35, R82, 0x10000, RZ ;  /* 0x0001000052238824 */ /* 0x000fe200078e00ff */
[----:B------:R-:W-:Y:S01]  /*56d0*/  @!P0 LOP3.LUT R49, R62, 0xffff0000, RZ, 0xc0, !PT ;  /* 0xffff00003e318812 */ /* 0x000fe200078ec0ff */
[----:B------:R-:W-:Y:S01]  /*56e0*/  @!P0 FFMA.FTZ R50, R32, R25, -R50 ;  /* 0x0000001920328223 */ /* 0x000fe20000010832 */
[----:B------:R-:W-:Y:S01]  /*56f0*/  @!P0 LOP3.LUT R40, R82, 0xffff0000, RZ, 0xc0, !PT ;  /* 0xffff000052288812 */ /* 0x000fe200078ec0ff */
[----:B------:R-:W-:Y:S01]  /*5700*/  @!P0 IMAD.U32 R25, R36, 0x10000, RZ ;  /* 0x0001000024198824 */ /* 0x000fe200078e00ff */
[----:B------:R-:W-:Y:S01]  /*5710*/  @!P0 PRMT R81, R81, 0x5410, R34 ;  /* 0x0000541051518816 */ /* 0x000fe20000000022 */
[----:B------:R-:W-:Y:S01]  /*5720*/  @!P0 IMAD.U32 R32, R61, 0x10000, RZ ;  /* 0x000100003d208824 */ /* 0x000fe200078e00ff */
[----:B------:R-:W-:Y:S01]  /*5730*/  @!P0 LOP3.LUT R34, R83, 0xffff0000, RZ, 0xc0, !PT ;  /* 0xffff000053228812 */ /* 0x000fe200078ec0ff */
[C---:B------:R-:W-:Y:S01]  /*5740*/  @!P0 FMUL.FTZ R52, R26.reuse, R35 ;  /* 0x000000231a348220 */ /* 0x040fe20000410000 */
[----:B------:R-:W-:Y:S01]  /*5750*/  @!P0 LOP3.LUT R48, R81, 0xffff0000, RZ, 0xc0, !PT ;  /* 0xffff000051308812 */ /* 0x000fe200078ec0ff */
[-C--:B------:R-:W-:Y:S01]  /*5760*/  @!P0 FMUL.FTZ R4, R26, R25.reuse ;  /* 0x000000191a048220 */ /* 0x080fe20000410000 */
[----:B------:R-:W-:Y:S01]  /*5770*/  @!P0 SHF.L.U32 R26, R23, 0x10, RZ ;  /* 0x00000010171a8819 */ /* 0x000fe200000006ff */
[----:B------:R-:W-:Y:S01]  /*5780*/  @!P0 FMUL.FTZ R73, R27, R34 ;  /* 0x000000221b498220 */ /* 0x000fe20000410000 */
[----:B------:R-:W-:Y:S01]  /*5790*/  @!P0 LOP3.LUT R27, R21, 0xffff0000, RZ, 0xc0, !PT ;  /* 0xffff0000151b8812 */ /* 0x000fe200078ec0ff */
[----:B------:R-:W-:Y:S01]  /*57a0*/  @!P0 IMAD.U32 R51, R81, 0x10000, RZ ;  /* 0x0001000051338824 */ /* 0x000fe200078e00ff */
[----:B------:R-:W-:Y:S01]  /*57b0*/  @!P0 PRMT R38, R38, 0x5410, R33 ;  /* 0x0000541026268816 */ /* 0x000fe20000000021 */
[----:B------:R-:W-:Y:S01]  /*57c0*/  @!P0 FFMA.FTZ R73, R41, R24, -R73 ;  /* 0x0000001829498223 */ /* 0x000fe20000010849 */
[----:B------:R-:W-:Y:S01]  /*57d0*/  @!P0 LOP3.LUT R24, R36, 0xffff0000, RZ, 0xc0, !PT ;  /* 0xffff000024188812 */ /* 0x000fe200078ec0ff */
[----:B------:R-:W-:Y:S02]  /*57e0*/  @!P0 FMUL.FTZ R75, R27, R40 ;  /* 0x000000281b4b8220 */ /* 0x000fe40000410000 */
[----:B------:R-:W-:Y:S01]  /*57f0*/  @!P0 FFMA.FTZ R52, R32, R25, -R52 ;  /* 0x0000001920348223 */ /* 0x000fe20000010834 */
[----:B------:R-:W-:Y:S01]  /*5800*/  @!P0 F2FP.BF16.PACK_AB R50, R73, R50 ;  /* 0x000000324932823e */ /* 0x000fe200000010ff */
[-C--:B------:R-:W-:Y:S01]  /*5810*/  @!P0 FMUL.FTZ R5, R27, R24.reuse ;  /* 0x000000181b058220 */ /* 0x080fe20000410000 */
[----:B------:R-:W-:Y:S01]  /*5820*/  @!P0 LOP3.LUT R27, R23, 0xffff0000, RZ, 0xc0, !PT ;  /* 0xffff0000171b8812 */ /* 0x000fe200078ec0ff */
[----:B------:R-:W-:Y:S01]  /*5830*/  @!P0 FFMA.FTZ R75, R43, R24, -R75 ;  /* 0x000000182b4b8223 */ /* 0x000fe2000001084b */
[C---:B------:R-:W-:Y:S01]  /*5840*/  @!P0 LOP3.LUT R24, R38.reuse, 0xffff0000, RZ, 0xc0, !PT ;  /* 0xffff000026188812 */ /* 0x040fe200078ec0ff */
[----:B------:R-:W-:Y:S02]  /*5850*/  @!P0 IMAD.U32 R25, R38, 0x10000, RZ ;  /* 0x0001000026198824 */ /* 0x000fe400078e00ff */
[----:B------:R-:W-:Y:S01]  /*5860*/  @!P0 IMAD.U32 R46, R63, 0x10000, RZ ;  /* 0x000100003f2e8824 */ /* 0x000fe200078e00ff */
[----:B------:R-:W-:Y:S01]  /*5870*/  @!P0 F2FP.BF16.PACK_AB R75, R75, R52 ;  /* 0x000000344b4b823e */ /* 0x000fe200000010ff */
[C---:B------:R-:W-:Y:S02]  /*5880*/  @!P0 FMUL.FTZ R58, R26.reuse, R51 ;  /* 0x000000331a3a8220 */ /* 0x040fe40000410000 */
[C---:B------:R-:W-:Y:S01]  /*5890*/  @!P0 FMUL.FTZ R181, R27.reuse, R48 ;  /* 0x000000301bb58220 */ /* 0x040fe20000410000 */
[----:B------:R-:W-:Y:S01]  /*58a0*/  @!P0 MOV R61, R75 ;  /* 0x0000004b003d8202 */ /* 0x000fe20000000f00 */
[-C--:B------:R-:W-:Y:S01]  /*58b0*/  @!P0 FMUL.FTZ R8, R26, R25.reuse ;  /* 0x000000191a088220 */ /* 0x080fe20000410000 */
[C---:B------:R-:W-:Y:S01]  /*58c0*/  @!P0 SHF.L.U32 R26, R22.reuse, 0x10, RZ ;  /* 0x00000010161a8819 */ /* 0x040fe200000006ff */
[-C--:B------:R-:W-:Y:S01]  /*58d0*/  @!P0 FMUL.FTZ R9, R27, R24.reuse ;  /* 0x000000181b098220 */ /* 0x080fe20000410000 */
[----:B------:R-:W-:Y:S01]  /*58e0*/  @!P0 LOP3.LUT R27, R22, 0xffff0000, RZ, 0xc0, !PT ;  /* 0xffff0000161b8812 */ /* 0x000fe200078ec0ff */
[----:B------:R-:W-:Y:S02]  /*58f0*/  @!P0 FFMA.FTZ R58, R46, R25, -R58 ;  /* 0x000000192e3a8223 */ /* 0x000fe4000001083a */
[----:B------:R-:W-:Y:S02]  /*5900*/  @!P0 IMAD.U32 R25, R39, 0x10000, RZ ;  /* 0x0001000027198824 */ /* 0x000fe400078e00ff */
[----:B------:R-:W-:Y:S01]  /*5910*/  @!P0 FFMA.FTZ R181, R53, R24, -R181 ;  /* 0x0000001835b58223 */ /* 0x000fe200000108b5 */
[----:B------:R-:W-:Y:S01]  /*5920*/  @!P0 LOP3.LUT R24, R39, 0xffff0000, RZ, 0xc0, !PT ;  /* 0xffff000027188812 */ /* 0x000fe200078ec0ff */
[----:B------:R-:W-:Y:S02]  /*5930*/  @!P0 IMAD.U32 R42, R62, 0x10000, RZ ;  /* 0x000100003e2a8824 */ /* 0x000fe400078e00ff */
[----:B------:R-:W-:Y:S01]  /*5940*/  @!P0 FMUL.FTZ R72, R26, R45 ;  /* 0x0000002d1a488220 */ /* 0x000fe20000410000 */
[----:B------:R-:W-:Y:S01]  /*5950*/  @!P0 F2FP.BF16.PACK_AB R58, R181, R58 ;  /* 0x0000003ab53a823e */ /* 0x000fe200000010ff */
[----:B------:R-:W-:Y:S02]  /*5960*/  @!P0 FMUL.FTZ R183, R27, R44 ;  /* 0x0000002c1bb78220 */ /* 0x000fe40000410000 */
[----:B------:R-:W-:Y:S02]  /*5970*/  @!P0 FFMA.FTZ R3, R34, R41, R3 ;  /* 0x0000002922038223 */ /* 0x000fe40000010003 */
[-C--:B------:R-:W-:Y:S02]  /*5980*/  @!P0 FMUL.FTZ R6, R26, R25.reuse ;  /* 0x000000191a068220 */ /* 0x080fe40000410000 */
[----:B------:R-:W-:Y:S01]  /*5990*/  @!P0 FFMA.FTZ R4, R35, R32, R4 ;  /* 0x0000002023048223 */ /* 0x000fe20000010004 */
[----:B------:R-:W-:Y:S01]  /*59a0*/  @!P0 F2FP.BF16.PACK_AB R52, R3, R2 ;  /* 0x000000020334823e */ /* 0x000fe200000010ff */
[----:B------:R-:W-:Y:S02]  /*59b0*/  @!P0 FFMA.FTZ R72, R42, R25, -R72 ;  /* 0x000000192a488223 */ /* 0x000fe40000010848 */
[-C--:B------:R-:W-:Y:S02]  /*59c0*/  @!P0 FMUL.FTZ R7, R27, R24.reuse ;  /* 0x000000181b078220 */ /* 0x080fe40000410000 */
[----:B------:R-:W-:Y:S02]  /*59d0*/  @!P0 FFMA.FTZ R183, R49, R24, -R183 ;  /* 0x0000001831b78223 */ /* 0x000fe400000108b7 */
        /* <DEDUP_REMOVED lines=18> */
.L_x_1395:
[----:B------:R-:W-:Y:S05]  /*5b00*/  BSYNC B0 ;  /* 0x0000000000007941 */ /* 0x000fea0003800000 */
.L_x_1394:
[----:B------:R-:W-:-:S13]  /*5b10*/  ISETP.GE.AND P0, PT, R14, c[0x0][0x1d4], PT ;  /* 0x000075000e007a0c */ /* 0x000fda0003f06270 */
[----:B------:R-:W-:-:S05]  /*5b20*/  @P0 BRA `(.L_x_1379) ;  /* 0x000008d000000947 */ /* 0x000fca0003800000 */
[----:B------:R-:W-:Y:S01]  /*5b30*/  IADD3 R53, P1, P0, R162, R179, R129 ;  /* 0x000000b3a2357210 */ /* 0x000fe2000783e081 */
[--C-:B------:R-:W-:Y:S02]  /*5b40*/  IMAD.IADD R52, R109, 0x1, R178.reuse ;  /* 0x000000016d347824 */ /* 0x100fe400078e02b2 */
[----:B------:R-:W-:Y:S01]  /*5b50*/  IMAD.IADD R178, R115, 0x1, R178 ;  /* 0x0000000173b27824 */ /* 0x000fe200078e02b2 */
[----:B------:R-:W-:Y:S01]  /*5b60*/  IADD3.X R46, R97, R153, R134, P1, P0 ;  /* 0x00000099612e7210 */ /* 0x000fe20000fe0486 */
[----:B-1----:R-:W-:Y:S01]  /*5b70*/  IMAD.SHL.U32 R55, R52, 0x2, RZ ;  /* 0x0000000234377824 */ /* 0x002fe200078e00ff */
[C---:B------:R-:W-:Y:S02]  /*5b80*/  LEA R52, P0, R53.reuse, c[0x0][0x1c8], 0x1 ;  /* 0x0000720035347a11 */ /* 0x040fe400078008ff */
[----:B------:R-:W-:Y:S02]  /*5b90*/  SHF.L.U32 R54, R178, 0x1, RZ ;  /* 0x00000001b2367819 */ /* 0x000fe400000006ff */
[----:B------:R-:W-:Y:S01]  /*5ba0*/  LEA.HI.X R53, R53, c[0x0][0x1cc], R46, 0x1, P0 ;  /* 0x0000730035357a11 */ /* 0x000fe200000f0c2e */
[----:B------:R-:W1:Y:S01]  /*5bb0*/  LDS.128 R20, [R55+0xc100] ;  /* 0x00c1000037147984 */ /* 0x000e620000000c00 */
[----:B------:R-:W-:Y:S07]  /*5bc0*/  ISETP.GE.AND P0, PT, R14, c[0x0][0x27c], PT ;  /* 0x00009f000e007a0c */ /* 0x000fee0003f06270 */
[----:B------:R-:W2:Y:S06]  /*5bd0*/  LDS.128 R48, [R54+0xc100] ;  /* 0x00c1000036307984 */ /* 0x000eac0000000c00 */
[----:B------:R-:W-:Y:S02]  /*5be0*/  @!P0 SHF.R.U64 R26, R66, 0x10, R67 ;  /* 0x00000010421a8819 */ /* 0x000fe40000001243 */
[----:B------:R-:W-:Y:S02]  /*5bf0*/  @!P0 SHF.R.U64 R32, R64, 0x10, R65 ;  /* 0x0000001040208819 */ /* 0x000fe40000001241 */
[----:B------:R-:W-:Y:S02]  /*5c00*/  @!P0 PRMT R77, R77, 0x5410, R26 ;  /* 0x000054104d4d8816 */ /* 0x000fe4000000001a */
[--C-:B------:R-:W-:Y:S02]  /*5c10*/  @!P0 SHF.R.U64 R16, R16, 0x10, R17.reuse ;  /* 0x0000001010108819 */ /* 0x100fe40000001211 */
[----:B------:R-:W-:Y:S01]  /*5c20*/  @!P0 SHF.R.U32.HI R17, RZ, 0x10, R17 ;  /* 0x00000010ff118819 */ /* 0x000fe20000011611 */
[----:B------:R-:W-:Y:S01]  /*5c30*/  @!P0 IMAD.U32 R37, R77, 0x10000, RZ ;  /* 0x000100004d258824 */ /* 0x000fe200078e00ff */
[----:B------:R-:W-:Y:S02]  /*5c40*/  @!P0 PRMT R29, R29, 0x5410, R16 ;  /* 0x000054101d1d8816 */ /* 0x000fe40000000010 */
[----:B------:R-:W-:Y:S02]  /*5c50*/  @!P0 PRMT R28, R28, 0x5410, R17 ;  /* 0x000054101c1c8816 */ /* 0x000fe40000000011 */
[----:B------:R-:W-:Y:S01]  /*5c60*/  @!P0 LOP3.LUT R40, R77, 0xffff0000, RZ, 0xc0, !PT ;  /* 0xffff00004d288812 */ /* 0x000fe200078ec0ff */
[----:B------:R-:W-:Y:S01]  /*5c70*/  @!P0 IMAD.U32 R17, R29, 0x10000, RZ ;  /* 0x000100001d118824 */ /* 0x000fe200078e00ff */
[----:B------:R-:W-:Y:S02]  /*5c80*/  @!P0 PRMT R79, R79, 0x5410, R32 ;  /* 0x000054104f4f8816 */ /* 0x000fe40000000020 */
[----:B------:R-:W-:Y:S02]  /*5c90*/  @!P0 SHF.R.U32.HI R27, RZ, 0x10, R65 ;  /* 0x00000010ff1b8819 */ /* 0x000fe40000011641 */
[C---:B------:R-:W-:Y:S02]  /*5ca0*/  @!P0 LOP3.LUT R32, R79.reuse, 0xffff0000, RZ, 0xc0, !PT ;  /* 0xffff00004f208812 */ /* 0x040fe400078ec0ff */
[----:B------:R-:W-:Y:S01]  /*5cb0*/  @!P0 PRMT R78, R78, 0x5410, R27 ;  /* 0x000054104e4e8816 */ /* 0x000fe2000000001b */
[----:B------:R-:W-:Y:S01]  /*5cc0*/  @!P0 IMAD.U32 R27, R79, 0x10000, RZ ;  /* 0x000100004f1b8824 */ /* 0x000fe200078e00ff */
[----:B------:R-:W-:Y:S01]  /*5cd0*/  @!P0 SHF.R.U32.HI R33, RZ, 0x10, R67 ;  /* 0x00000010ff218819 */ /* 0x000fe20000011643 */
[----:B-1----:R-:W-:Y:S01]  /*5ce0*/  @!P0 IMAD.U32 R16, R20, 0x10000, RZ ;  /* 0x0001000014108824 */ /* 0x002fe200078e00ff */
[----:B------:R-:W-:Y:S01]  /*5cf0*/  @!P0 LOP3.LUT R36, R78, 0xffff0000, RZ, 0xc0, !PT ;  /* 0xffff00004e248812 */ /* 0x000fe200078ec0ff */
[----:B------:R-:W-:Y:S01]  /*5d00*/  @!P0 IMAD.U32 R24, R23, 0x10000, RZ ;  /* 0x0001000017188824 */ /* 0x000fe200078e00ff */
[----:B------:R-:W-:Y:S01]  /*5d10*/  @!P0 LOP3.LUT R25, R22, 0xffff0000, RZ, 0xc0, !PT ;  /* 0xffff000016198812 */ /* 0x000fe200078ec0ff */
[----:B------:R-:W-:Y:S01]  /*5d20*/  @!P0 FMUL.FTZ R46, R16, R27 ;  /* 0x0000001b102e8220 */ /* 0x000fe20000410000 */
[--C-:B------:R-:W-:Y:S01]  /*5d30*/  @!P0 SHF.R.U64 R18, R18, 0x10, R19.reuse ;  /* 0x0000001012128819 */ /* 0x100fe20000001213 */
[-C--:B------:R-:W-:Y:S01]  /*5d40*/  @!P0 FMUL.FTZ R2, R16, R17.reuse ;  /* 0x0000001110028220 */ /* 0x080fe20000410000 */
[----:B------:R-:W-:Y:S01]  /*5d50*/  @!P0 SHF.R.U32.HI R19, RZ, 0x10, R19 ;  /* 0x00000010ff138819 */ /* 0x000fe20000011613 */
[----:B------:R-:W-:Y:S01]  /*5d60*/  @!P0 IMAD.U32 R16, R28, 0x10000, RZ ;  /* 0x000100001c108824 */ /* 0x000fe200078e00ff */
[----:B--2---:R-:W-:Y:S01]  /*5d70*/  @!P0 SHF.L.U32 R26, R48, 0x10, RZ ;  /* 0x00000010301a8819 */ /* 0x004fe200000006ff */
[----:B------:R-:W-:Y:S01]  /*5d80*/  @!P0 IMAD.U32 R39, R50, 0x10000, RZ ;  /* 0x0001000032278824 */ /* 0x000fe200078e00ff */
[----:B------:R-:W-:Y:S01]  /*5d90*/  @!P0 SHF.L.U32 R35, R49, 0x10, RZ ;  /* 0x0000001031238819 */ /* 0x000fe200000006ff */
[----:B------:R-:W-:Y:S01]  /*5da0*/  @!P0 FMUL.FTZ R60, R25, R40 ;  /* 0x00000028193c8220 */ /* 0x000fe20000410000 */
[----:B------:R-:W-:Y:S01]  /*5db0*/  @!P0 LOP3.LUT R34, R48, 0xffff0000, RZ, 0xc0, !PT ;  /* 0xffff000030228812 */ /* 0x000fe200078ec0ff */
[----:B------:R-:W-:Y:S01]  /*5dc0*/  @!P0 FFMA.FTZ R46, R26, R17, -R46 ;  /* 0x000000111a2e8223 */ /* 0x000fe2000001082e */
[----:B------:R-:W-:Y:S01]  /*5dd0*/  @!P0 LOP3.LUT R38, R49, 0xffff0000, RZ, 0xc0, !PT ;  /* 0xffff000031268812 */ /* 0x000fe200078ec0ff */
[----:B------:R-:W-:Y:S01]  /*5de0*/  @!P0 FFMA.FTZ R2, R27, R26, R2 ;  /* 0x0000001a1b028223 */ /* 0x000fe20000010002 */
[----:B------:R-:W-:Y:S01]  /*5df0*/  @!P0 LOP3.LUT R41, R50, 0xffff0000, RZ, 0xc0, !PT ;  /* 0xffff000032298812 */ /* 0x000fe200078ec0ff */
[C---:B------:R-:W-:Y:S01]  /*5e00*/  @!P0 IMAD.U32 R42, R51.reuse, 0x10000, RZ ;  /* 0x00010000332a8824 */ /* 0x040fe200078e00ff */
[----:B------:R-:W-:Y:S02]  /*5e10*/  @!P0 LOP3.LUT R45, R51, 0xffff0000, RZ, 0xc0, !PT ;  /* 0xffff0000332d8812 */ /* 0x000fe400078ec0ff */
[----:B------:R-:W-:Y:S02]  /*5e20*/  @!P0 LOP3.LUT R17, R29, 0xffff0000, RZ, 0xc0, !PT ;  /* 0xffff00001d118812 */ /* 0x000fe400078ec0ff */
[----:B------:R-:W-:Y:S01]  /*5e30*/  @!P0 PRMT R30, R30, 0x5410, R19 ;  /* 0x000054101e1e8816 */ /* 0x000fe20000000013 */
[----:B------:R-:W-:Y:S01]  /*5e40*/  @!P0 IMAD.U32 R19, R21, 0x10000, RZ ;  /* 0x0001000015138824 */ /* 0x000fe200078e00ff */
[----:B------:R-:W-:Y:S02]  /*5e50*/  @!P0 PRMT R31, R31, 0x5410, R18 ;  /* 0x000054101f1f8816 */ /* 0x000fe40000000012 */
[----:B------:R-:W-:Y:S01]  /*5e60*/  @!P0 LOP3.LUT R18, R20, 0xffff0000, RZ, 0xc0, !PT ;  /* 0xffff000014128812 */ /* 0x000fe200078ec0ff */
[C---:B------:R-:W-:Y:S01]  /*5e70*/  @!P0 FMUL.FTZ R4, R19.reuse, R16 ;  /* 0x0000001013048220 */ /* 0x040fe20000410000 */
[----:B------:R-:W-:Y:S01]  /*5e80*/  @!P0 PRMT R76, R76, 0x5410, R33 ;  /* 0x000054104c4c8816 */ /* 0x000fe20000000021 */
[----:B------:R-:W-:Y:S02]  /*5e90*/  @!P0 IMAD.U32 R33, R78, 0x10000, RZ ;  /* 0x000100004e218824 */ /* 0x000fe400078e00ff */
[----:B------:R-:W-:Y:S01]  /*5ea0*/  @!P0 FMUL.FTZ R55, R18, R32 ;  /* 0x0000002012378220 */ /* 0x000fe20000410000 */
[----:B------:R-:W-:Y:S01]  /*5eb0*/  @!P0 LOP3.LUT R44, R76, 0xffff0000, RZ, 0xc0, !PT ;  /* 0xffff00004c2c8812 */ /* 0x000fe200078ec0ff */
[----:B------:R-:W-:Y:S02]  /*5ec0*/  @!P0 FMUL.FTZ R54, R19, R33 ;  /* 0x0000002113368220 */ /* 0x000fe40000410000 */
[-C--:B------:R-:W-:Y:S01]  /*5ed0*/  @!P0 FMUL.FTZ R3, R18, R17.reuse ;  /* 0x0000001112038220 */ /* 0x080fe20000410000 */
[----:B------:R-:W-:Y:S01]  /*5ee0*/  @!P0 LOP3.LUT R18, R21, 0xffff0000, RZ, 0xc0, !PT ;  /* 0xffff000015128812 */ /* 0x000fe200078ec0ff */
[----:B------:R-:W-:Y:S01]  /*5ef0*/  @!P0 FFMA.FTZ R54, R35, R16, -R54 ;  /* 0x0000001023368223 */ /* 0x000fe20000010836 */
[----:B------:R-:W-:Y:S01]  /*5f00*/  @!P0 SHF.L.U32 R16, R31, 0x10, RZ ;  /* 0x000000101f108819 */ /* 0x000fe200000006ff */
[----:B------:R-:W-:Y:S02]  /*5f10*/  @!P0 IMAD.U32 R19, R22, 0x10000, RZ ;  /* 0x0001000016138824 */ /* 0x000fe400078e00ff */
[----:B------:R-:W-:Y:S01]  /*5f20*/  @!P0 FFMA.FTZ R55, R34, R17, -R55 ;  /* 0x0000001122378223 */ /* 0x000fe20000010837 */
[----:B------:R-:W-:Y:S01]  /*5f30*/  @!P0 LOP3.LUT R17, R28, 0xffff0000, RZ, 0xc0, !PT ;  /* 0xffff00001c118812 */ /* 0x000fe200078ec0ff */
[----:B------:R-:W-:Y:S02]  /*5f40*/  @!P0 FMUL.FTZ R57, R18, R36 ;  /* 0x0000002412398220 */ /* 0x000fe40000410000 */
[----:B------:R-:W-:Y:S01]  /*5f50*/  @!P0 FMUL.FTZ R56, R19, R37 ;  /* 0x0000002513388220 */ /* 0x000fe20000410000 */
[----:B------:R-:W-:Y:S01]  /*5f60*/  @!P0 F2FP.BF16.PACK_AB R46, R55, R46 ;  /* 0x0000002e372e823e */ /* 0x000fe200000010ff */
[----:B------:R-:W-:Y:S01]  /*5f70*/  @!P0 FMUL.FTZ R6, R19, R16 ;  /* 0x0000001013068220 */ /* 0x000fe20000410000 */
[----:B------:R-:W-:Y:S01]  /*5f80*/  @!P0 LOP3.LUT R19, R23, 0xffff0000, RZ, 0xc0, !PT ;  /* 0xffff000017138812 */ /* 0x000fe200078ec0ff */
[----:B------:R-:W-:Y:S01]  /*5f90*/  @!P0 IMAD.U32 R43, R76, 0x10000, RZ ;  /* 0x000100004c2b8824 */ /* 0x000fe200078e00ff */
[----:B------:R-:W-:Y:S01]  /*5fa0*/  @!P0 MOV R48, R46 ;  /* 0x0000002e00308202 */ /* 0x000fe20000000f00 */
[-C--:B------:R-:W-:Y:S01]  /*5fb0*/  @!P0 FMUL.FTZ R5, R18, R17.reuse ;  /* 0x0000001112058220 */ /* 0x080fe20000410000 */
[----:B------:R-:W-:Y:S01]  /*5fc0*/  @!P0 LOP3.LUT R18, R31, 0xffff0000, RZ, 0xc0, !PT ;  /* 0xffff00001f128812 */ /* 0x000fe200078ec0ff */
[----:B------:R-:W-:Y:S01]  /*5fd0*/  @!P0 FFMA.FTZ R57, R38, R17, -R57 ;  /* 0x0000001126398223 */ /* 0x000fe20000010839 */
[C---:B------:R-:W-:Y:S01]  /*5fe0*/  @!P0 SHF.L.U32 R17, R30.reuse, 0x10, RZ ;  /* 0x000000101e118819 */ /* 0x040fe200000006ff */
[----:B------:R-:W-:Y:S01]  /*5ff0*/  @!P0 FFMA.FTZ R56, R39, R16, -R56 ;  /* 0x0000001027388223 */ /* 0x000fe20000010838 */
[----:B------:R-:W-:Y:S01]  /*6000*/  @!P0 LOP3.LUT R16, R30, 0xffff0000, RZ, 0xc0, !PT ;  /* 0xffff00001e108812 */ /* 0x000fe200078ec0ff */
[----:B------:R-:W-:Y:S01]  /*6010*/  @!P0 FMUL.FTZ R61, R24, R43 ;  /* 0x0000002b183d8220 */ /* 0x000fe20000410000 */
[----:B------:R-:W-:Y:S01]  /*6020*/  @!P0 F2FP.BF16.PACK_AB R57, R57, R54 ;  /* 0x000000363939823e */ /* 0x000fe200000010ff */
[----:B------:R-:W-:Y:S02]  /*6030*/  @!P0 FMUL.FTZ R58, R19, R44 ;  /* 0x0000002c133a8220 */ /* 0x000fe40000410000 */
[----:B------:R-:W-:Y:S02]  /*6040*/  @!P0 FFMA.FTZ R3, R32, R34, R3 ;  /* 0x0000002220038223 */ /* 0x000fe40000010003 */
[----:B------:R-:W-:Y:S02]  /*6050*/  @!P0 FFMA.FTZ R60, R41, R18, -R60 ;  /* 0x00000012293c8223 */ /* 0x000fe4000001083c */
[----:B------:R-:W-:Y:S01]  /*6060*/  @!P0 FFMA.FTZ R4, R33, R35, R4 ;  /* 0x0000002321048223 */ /* 0x000fe20000010004 */
[----:B------:R-:W-:Y:S01]  /*6070*/  @!P0 F2FP.BF16.PACK_AB R46, R3, R2 ;  /* 0x00000002032e823e */ /* 0x000fe200000010ff */
[----:B------:R-:W-:Y:S01]  /*6080*/  @!P0 FFMA.FTZ R61, R42, R17, -R61 ;  /* 0x000000112a3d8223 */ /* 0x000fe2000001083d */
[----:B------:R-:W-:Y:S01]  /*6090*/  @!P0 F2FP.BF16.PACK_AB R55, R60, R56 ;  /* 0x000000383c37823e */ /* 0x000fe200000010ff */
[----:B------:R-:W-:Y:S02]  /*60a0*/  @!P0 FFMA.FTZ R58, R45, R16, -R58 ;  /* 0x000000102d3a8223 */ /* 0x000fe4000001083a */
[----:B------:R-:W-:Y:S02]  /*60b0*/  @!P0 FMUL.FTZ R7, R25, R18 ;  /* 0x0000001219078220 */ /* 0x000fe40000410000 */
[----:B------:R-:W-:Y:S01]  /*60c0*/  @!P0 FFMA.FTZ R5, R36, R38, R5 ;  /* 0x0000002624058223 */ /* 0x000fe20000010005 */
[----:B------:R-:W-:Y:S01]  /*60d0*/  @!P0 F2FP.BF16.PACK_AB R58, R58, R61 ;  /* 0x0000003d3a3a823e */ /* 0x000fe200000010ff */
[----:B------:R-:W-:Y:S02]  /*60e0*/  @!P0 FMUL.FTZ R8, R24, R17 ;  /* 0x0000001118088220 */ /* 0x000fe40000410000 */
[----:B------:R-:W-:Y:S01]  /*60f0*/  @!P0 FFMA.FTZ R6, R37, R39, R6 ;  /* 0x0000002725068223 */ /* 0x000fe20000010006 */
[----:B------:R-:W-:Y:S01]  /*6100*/  @!P0 MOV R51, R58 ;  /* 0x0000003a00338202 */ /* 0x000fe20000000f00 */
[----:B------:R-:W-:Y:S02]  /*6110*/  @!P0 FMUL.FTZ R9, R19, R16 ;  /* 0x0000001013098220 */ /* 0x000fe40000410000 */
[----:B------:R-:W-:Y:S02]  /*6120*/  @!P0 FFMA.FTZ R7, R40, R41, R7 ;  /* 0x0000002928078223 */ /* 0x000fe40000010007 */
[----:B------:R-:W-:Y:S02]  /*6130*/  @!P0 FFMA.FTZ R8, R43, R42, R8 ;  /* 0x0000002a2b088223 */ /* 0x000fe40000010008 */
[----:B------:R-:W-:Y:S01]  /*6140*/  @!P0 IMAD.MOV.U32 R49, RZ, RZ, R57 ;  /* 0x000000ffff318224 */ /* 0x000fe200078e0039 */
[----:B------:R-:W-:Y:S01]  /*6150*/  @!P0 F2FP.BF16.PACK_AB R54, R7, R6 ;  /* 0x000000060736823e */ /* 0x000fe200000010ff */
[----:B------:R-:W-:Y:S01]  /*6160*/  @!P0 IMAD.MOV.U32 R50, RZ, RZ, R55 ;  /* 0x000000ffff328224 */ /* 0x000fe200078e0037 */
[----:B------:R-:W-:Y:S01]  /*6170*/  @!P0 F2FP.BF16.PACK_AB R55, R5, R4 ;  /* 0x000000040537823e */ /* 0x000fe200000010ff */
[----:B------:R-:W-:Y:S01]  /*6180*/  @!P0 FFMA.FTZ R9, R44, R45, R9 ;  /* 0x0000002d2c098223 */ /* 0x000fe20000010009 */
[----:B------:R-:W-:Y:S01]  /*6190*/  @!P0 MOV R22, R54 ;  /* 0x0000003600168202 */ /* 0x000fe20000000f00 */
[----:B------:R-:W-:Y:S01]  /*61a0*/  @!P0 IMAD.MOV.U32 R20, RZ, RZ, R46 ;  /* 0x000000ffff148224 */ /* 0x000fe200078e002e */
[----:B------:R1:W-:Y:S01]  /*61b0*/  STG.E.128 [R52.64], R48 ;  /* 0x0000003034007986 */ /* 0x0003e2000c101d08 */
[----:B------:R-:W-:Y:S01]  /*61c0*/  @!P0 IMAD.MOV.U32 R21, RZ, RZ, R55 ;  /* 0x000000ffff158224 */ /* 0x000fe200078e0037 */
[----:B------:R-:W-:Y:S05]  /*61d0*/  @!P0 F2FP.BF16.PACK_AB R57, R9, R8 ;  /* 0x000000080939823e */ /* 0x000fea00000010ff */
[----:B------:R-:W-:Y:S01]  /*61e0*/  @!P0 IMAD.MOV.U32 R23, RZ, RZ, R57 ;  /* 0x000000ffff178224 */ /* 0x000fe200078e0039 */
[----:B------:R-:W-:-:S13]  /*61f0*/  ISETP.GE.AND P0, PT, R118, c[0x0][0x1d4], PT ;  /* 0x0000750076007a0c */ /* 0x000fda0003f06270 */
[----:B------:R-:W-:-:S05]  /*6200*/  @P0 BRA `(.L_x_1379) ;  /* 0x000001f000000947 */ /* 0x000fca0003800000 */
[----:B------:R-:W-:Y:S04]  /*6210*/  IADD3 R179, P1, P0, R162, R179, R118 ;  /* 0x000000b3a2b37210 */ /* 0x000fe8000783e076 */
[----:B------:R-:W-:Y:S02]  /*6220*/  IADD3.X R2, R97, R153, R128, P1, P0 ;  /* 0x0000009961027210 */ /* 0x000fe40000fe0480 */
[C---:B------:R-:W-:Y:S04]  /*6230*/  LEA R4, P0, R179.reuse, c[0x0][0x1c8], 0x1 ;  /* 0x00007200b3047a11 */ /* 0x040fe800078008ff */
[----:B------:R-:W-:Y:S05]  /*6240*/  LEA.HI.X R5, R179, c[0x0][0x1cc], R2, 0x1, P0 ;  /* 0x00007300b3057a11 */ /* 0x000fea00000f0c02 */
[----:B------:R2:W-:Y:S01]  /*6250*/  STG.E.128 [R4.64], R20 ;  /* 0x0000001404007986 */ /* 0x0005e2000c101d08 */
[----:B------:R-:W-:-:S05]  /*6260*/  BRA `(.L_x_1379) ;  /* 0x0000019000007947 */ /* 0x000fca0003800000 */
.L_x_1375:
[----:B------:R-:W-:Y:S05]  /*6270*/  IMAD R152, R15, -0x40, R90 ;  /* 0xffffffc00f987824 */ /* 0x000fea00078e025a */
[----:B------:R-:W-:Y:S04]  /*6280*/  IMNMX R152, R152, 0x40, PT ;  /* 0x0000004098987817 */ /* 0x000fe80003800200 */
[----:B------:R-:W-:-:S13]  /*6290*/  ISETP.GE.AND P0, PT, R223, R152, PT ;  /* 0x00000098df00720c */ /* 0x000fda0003f06270 */
[----:B------:R-:W-:-:S05]  /*62a0*/  @P0 BRA `(.L_x_1379) ;  /* 0x0000015000000947 */ /* 0x000fca0003800000 */
[C---:B------:R-:W-:Y:S02]  /*62b0*/  ISETP.GE.AND P0, PT, R144.reuse, c[0x0][0x1d4], PT ;  /* 0x0000750090007a0c */ /* 0x040fe40003f06270 */
[----:B------:R-:W-:Y:S11]  /*62c0*/  IADD3 R2, R144, 0x60, RZ ;  /* 0x0000006090027810 */ /* 0x000ff60007ffe0ff */
[----:B------:R-:W1:Y:S04]  /*62d0*/  @!P0 LDS.128 R16, [R151+0xc000] ;  /* 0x00c0000097108984 */ /* 0x000e680000000c00 */
[----:B-1----:R-:W-:Y:S01]  /*62e0*/  @!P0 STG.E.128 [R74.64], R16 ;  /* 0x000000104a008986 */ /* 0x002fe2000c101d08 */
[----:B------:R-:W-:-:S13]  /*62f0*/  ISETP.GE.AND P0, PT, R13, c[0x0][0x1d4], PT ;  /* 0x000075000d007a0c */ /* 0x000fda0003f06270 */
[----:B------:R-:W1:Y:S04]  /*6300*/  @!P0 LDS.128 R4, [R149+0xc000] ;  /* 0x00c0000095048984 */ /* 0x000e680000000c00 */
[----:B-1----:R-:W-:Y:S01]  /*6310*/  @!P0 STG.E.128 [R74.64+0x40], R4 ;  /* 0x000040044a008986 */ /* 0x002fe2000c101d08 */
[----:B------:R-:W-:-:S13]  /*6320*/  ISETP.GE.AND P0, PT, R14, c[0x0][0x1d4], PT ;  /* 0x000075000e007a0c */ /* 0x000fda0003f06270 */
        /* <DEDUP_REMOVED lines=10> */
[----:B------:R-:W-:-:S13]  /*63d0*/  ISETP.GE.AND P0, PT, R2, c[0x0][0x1d4], PT ;  /* 0x0000750002007a0c */ /* 0x000fda0003f06270 */
[----:B------:R-:W1:Y:S04]  /*63e0*/  @!P0 LDS.128 R4, [R149+0x10000] ;  /* 0x0100000095048984 */ /* 0x000e680000000c00 */
[----:B-1----:R1:W-:Y:S02]  /*63f0*/  @!P0 STG.E.128 [R74.64+0x140], R4 ;  /* 0x000140044a008986 */ /* 0x0023e4000c101d08 */
.L_x_1379:
[----:B------:R-:W-:Y:S05]  /*6400*/  BSYNC B1 ;  /* 0x0000000000017941 */ /* 0x000fea0003800000 */
.L_x_1374:
[----:B------:R-:W-:Y:S01]  /*6410*/  ISETP.GT.AND P0, PT, R15, R12, PT ;  /* 0x0000000c0f00720c */ /* 0x000fe20003f04270 */
[----:B------:R-:W-:-:S12]  /*6420*/  BSSY B0, `(.L_x_1396) ;  /* 0x000003e000007945 */ /* 0x000fd80003800000 */
[----:B-1----:R-:W-:Y:S01]  /*6430*/  @P0 IADD3 R6, R15, -0x1, RZ ;  /* 0xffffffff0f060810 */ /* 0x002fe20007ffe0ff */
[----:B------:R-:W-:Y:S02]  /*6440*/  @P0 IMAD.MOV.U32 R8, RZ, RZ, R160 ;  /* 0x000000ffff080224 */ /* 0x000fe400078e00a0 */
[----:B------:R-:W-:Y:S01]  /*6450*/  @P0 IMAD.MOV.U32 R9, RZ, RZ, R95 ;  /* 0x000000ffff090224 */ /* 0x000fe200078e005f */
[----:B------:R-:W-:Y:S01]  /*6460*/  @P0 SHF.R.S32.HI R3, RZ, 0x1f, R6 ;  /* 0x0000001fff030819 */ /* 0x000fe20000011406 */
[----:B--2---:R-:W-:Y:S02]  /*6470*/  @P0 IMAD R4, R99, R6, RZ ;  /* 0x0000000663040224 */ /* 0x004fe400078e02ff */
[-C--:B------:R-:W-:Y:S04]  /*6480*/  @P0 IMAD.WIDE.U32 R6, R6, R101.reuse, R8 ;  /* 0x0000006506060225 */ /* 0x080fe800078e0008 */
[----:B------:R-:W-:Y:S01]  /*6490*/  @P0 IMAD R4, R3, R101, R4 ;  /* 0x0000006503040224 */ /* 0x000fe200078e0204 */
[C---:B------:R-:W-:Y:S01]  /*64a0*/  @P0 LEA R8, P1, R6.reuse, c[0x0][0x250], 0x1 ;  /* 0x0000940006080a11 */ /* 0x040fe200078208ff */
[C---:B------:R-:W-:Y:S01]  /*64b0*/  @P0 IMAD R2, R59.reuse, 0x6000, R10 ;  /* 0x000060003b020824 */ /* 0x040fe200078e020a */
[----:B------:R-:W-:Y:S01]  /*64c0*/  IADD3 R3, R59, 0x1, RZ ;  /* 0x000000013b037810 */ /* 0x000fe20007ffe0ff */
[----:B------:R-:W-:Y:S05]  /*64d0*/  @P0 IMAD.IADD R4, R7, 0x1, R4 ;  /* 0x0000000107040824 */ /* 0x000fea00078e0204 */
[----:B------:R-:W-:Y:S02]  /*64e0*/  @P0 LEA.HI.X R9, R6, c[0x0][0x254], R4, 0x1, P1 ;  /* 0x0000950006090a11 */ /* 0x000fe400008f0c04 */
[C---:B------:R-:W-:Y:S03]  /*64f0*/  @P0 LEA R6, P1, R108.reuse, R8, 0x1 ;  /* 0x000000086c060211 */ /* 0x040fe600078208ff */
[----:B------:R-:W-:Y:S01]  /*6500*/  @!PT LDS RZ, [RZ] ;  /* 0x00000000fffff984 */ /* 0x000fe20000000800 */
[----:B------:R-:W-:Y:S01]  /*6510*/  @!PT LDS RZ, [RZ] ;  /* 0x00000000fffff984 */ /* 0x000fe20000000800 */
[----:B------:R-:W-:Y:S01]  /*6520*/  @!PT LDS RZ, [RZ] ;  /* 0x00000000fffff984 */ /* 0x000fe20000000800 */
[----:B------:R1:W-:Y:S01]  /*6530*/  @P0 LDGSTS.E.BYPASS.LTC128B.128 [R2], [R8.64], !P5 ;  /* 0x0000000008020fae */ /* 0x0003e2000e901d48 */
[----:B------:R-:W-:Y:S03]  /*6540*/  @P0 LEA.HI.X R7, R108, R9, R107, 0x1, P1 ;  /* 0x000000096c070211 */ /* 0x000fe600008f0c6b */
[----:B------:R1:W-:Y:S04]  /*6550*/  @P0 LDGSTS.E.BYPASS.LTC128B.128 [R2+0x2000], [R8.64+0x80], !P4 ;  /* 0x0200008008020fae */ /* 0x0003e8000e101d48 */
[----:B------:R1:W-:Y:S04]  /*6560*/  @P0 LDGSTS.E.BYPASS.LTC128B.128 [R2+0x4000], [R8.64+0x100], !P3 ;  /* 0x0400010008020fae */ /* 0x0003e8000d901d48 */
[----:B------:R1:W-:Y:S04]  /*6570*/  @P0 LDGSTS.E.BYPASS.LTC128B.128 [R2+0x1000], [R6.64], !P5 ;  /* 0x0100000006020fae */ /* 0x0003e8000e901d48 */
[----:B------:R1:W-:Y:S04]  /*6580*/  @P0 LDGSTS.E.BYPASS.LTC128B.128 [R2+0x3000], [R6.64+0x80], !P4 ;  /* 0x0300008006020fae */ /* 0x0003e8000e101d48 */
[----:B------:R1:W-:Y:S01]  /*6590*/  @P0 LDGSTS.E.BYPASS.LTC128B.128 [R2+0x5000], [R6.64+0x100], !P3 ;  /* 0x0500010006020fae */ /* 0x0003e2000d901d48 */
[----:B------:R-:W-:Y:S03]  /*65a0*/  ISETP.GE.AND P0, PT, R59, 0x1, PT ;  /* 0x000000013b00780c */ /* 0x000fe60003f06270 */
[----:B------:R-:W0:Y:S01]  /*65b0*/  LDGDEPBAR ;  /* 0x00000000000079af */ /* 0x000e220000000000 */
[----:B------:R-:W-:Y:S02]  /*65c0*/  SEL R59, R3, RZ, !P0 ;  /* 0x000000ff033b7207 */ /* 0x000fe40004000000 */
[----:B------:R-:W-:Y:S01]  /*65d0*/  ISETP.GE.AND P0, PT, R223, R152, PT ;  /* 0x00000098df00720c */ /* 0x000fe20003f06270 */
[----:B------:R-:W-:Y:S04]  /*65e0*/  DEPBAR.LE SB0, 0x2 ;  /* 0x000080800000791a */ /* 0x000fe80000000000 */
[----:B------:R-:W-:Y:S08]  /*65f0*/  BAR.SYNC.DEFER_BLOCKING 0x0 ;  /* 0x0000000000007b1d */ /* 0x000ff00000010000 */
[----:B------:R-:W-:-:S05]  /*6600*/  @P0 BRA `(.L_x_1397) ;  /* 0x000001f000000947 */ /* 0x000fca0003800000 */
[C---:B-1----:R-:W-:Y:S01]  /*6610*/  LEA R6, P0, R15.reuse, R164, 0x6 ;  /* 0x000000a40f067211 */ /* 0x042fe200078030ff */
[----:B------:R-:W-:Y:S02]  /*6620*/  IMAD.MOV.U32 R4, RZ, RZ, R156 ;  /* 0x000000ffff047224 */ /* 0x000fe400078e009c */
[----:B------:R-:W-:Y:S01]  /*6630*/  IMAD.MOV.U32 R5, RZ, RZ, R127 ;  /* 0x000000ffff057224 */ /* 0x000fe200078e007f */
[----:B------:R-:W-:Y:S03]  /*6640*/  LEA.HI.X.SX32 R7, R15, R165, 0x6, P0 ;  /* 0x000000a50f077211 */ /* 0x000fe600000f36ff */
[----:B------:R-:W-:Y:S04]  /*6650*/  IMAD.WIDE.U32 R4, R6, c[0x0][0x208], R4 ;  /* 0x0000820006047a25 */ /* 0x000fe800078e0004 */
[----:B------:R-:W-:Y:S01]  /*6660*/  IMAD R2, R7, c[0x0][0x208], RZ ;  /* 0x0000820007027a24 */ /* 0x000fe200078e02ff */
[----:B------:R-:W-:Y:S03]  /*6670*/  LEA R8, P0, R4, c[0x0][0x1f8], 0x1 ;  /* 0x00007e0004087a11 */ /* 0x000fe600078008ff */
[----:B------:R-:W-:Y:S04]  /*6680*/  IMAD R2, R6, c[0x0][0x20c], R2 ;  /* 0x0000830006027a24 */ /* 0x000fe800078e0202 */
[----:B------:R-:W-:Y:S05]  /*6690*/  IMAD.IADD R2, R5, 0x1, R2 ;  /* 0x0000000105027824 */ /* 0x000fea00078e0202 */
[----:B------:R-:W-:Y:S02]  /*66a0*/  LEA.HI.X R9, R4, c[0x0][0x1fc], R2, 0x1, P0 ;  /* 0x00007f0004097a11 */ /* 0x000fe400000f0c02 */
[C---:B------:R-:W-:Y:S02]  /*66b0*/  ISETP.GE.AND P0, PT, R144.reuse, c[0x0][0x1d4], PT ;  /* 0x0000750090007a0c */ /* 0x040fe40003f06270 */
[----:B------:R-:W-:Y:S11]  /*66c0*/  IADD3 R2, R144, 0x80, RZ ;  /* 0x0000008090027810 */ /* 0x000ff60007ffe0ff */
[----:B-----5:R-:W1:Y:S04]  /*66d0*/  @!P0 LDS.128 R16, [R151] ;  /* 0x0000000097108984 */ /* 0x020e680000000c00 */
[----:B-1----:R-:W-:Y:S01]  /*66e0*/  @!P0 STG.E.128 [R8.64], R16 ;  /* 0x0000001008008986 */ /* 0x002fe2000c101d08 */
[----:B------:R-:W-:-:S13]  /*66f0*/  ISETP.GE.AND P0, PT, R14, c[0x0][0x1d4], PT ;  /* 0x000075000e007a0c */ /* 0x000fda0003f06270 */
[----:B------:R-:W1:Y:S04]  /*6700*/  @!P0 LDS.128 R4, [R151+0x2000] ;  /* 0x0020000097048984 */ /* 0x000e680000000c00 */
[----:B-1----:R-:W-:Y:S01]  /*6710*/  @!P0 STG.E.128 [R8.64+0x80], R4 ;  /* 0x0000800408008986 */ /* 0x002fe2000c101d08 */
[----:B------:R-:W-:Y:S02]  /*6720*/  ISETP.GE.AND P0, PT, R2, c[0x0][0x1d4], PT ;  /* 0x0000750002007a0c */ /* 0x000fe40003f06270 */
[----:B------:R-:W-:Y:S11]  /*6730*/  IADD3 R2, R144, 0x60, RZ ;  /* 0x0000006090027810 */ /* 0x000ff60007ffe0ff */
[----:B------:R-:W1:Y:S04]  /*6740*/  @!P0 LDS.128 R20, [R151+0x4000] ;  /* 0x0040000097148984 */ /* 0x000e680000000c00 */
[----:B-1----:R-:W-:Y:S01]  /*6750*/  @!P0 STG.E.128 [R8.64+0x100], R20 ;  /* 0x0001001408008986 */ /* 0x002fe2000c101d08 */
[----:B------:R-:W-:-:S13]  /*6760*/  ISETP.GE.AND P0, PT, R13, c[0x0][0x1d4], PT ;  /* 0x000075000d007a0c */ /* 0x000fda0003f06270 */
[----:B------:R-:W1:Y:S04]  /*6770*/  @!P0 LDS.128 R24, [R149] ;  /* 0x0000000095188984 */ /* 0x000e680000000c00 */
        /* <DEDUP_REMOVED lines=8> */
.L_x_1397:
[----:B-1----:R-:W-:Y:S05]  /*6800*/  BSYNC B0 ;  /* 0x0000000000007941 */ /* 0x002fea0003800000 */
.L_x_1396:
[----:B------:R-:W-:Y:S04]  /*6810*/  IADD3 R3, R15, -0x2, RZ ;  /* 0xfffffffe0f037810 */ /* 0x000fe80007ffe0ff */
[----:B------:R-:W-:-:S13]  /*6820*/  ISETP.GE.AND P0, PT, R3, R12, PT ;  /* 0x0000000c0300720c */ /* 0x000fda0003f06270 */
[----:B------:R-:W-:Y:S01]  /*6830*/  @P0 SHF.R.S32.HI R4, RZ, 0x1f, R3 ;  /* 0x0000001fff040819 */ /* 0x000fe20000011403 */
[----:B------:R-:W-:Y:S02]  /*6840*/  @P0 IMAD.MOV.U32 R6, RZ, RZ, R158 ;  /* 0x000000ffff060224 */ /* 0x000fe400078e009e */
[----:B------:R-:W-:Y:S02]  /*6850*/  @P0 IMAD.MOV.U32 R7, RZ, RZ, R167 ;  /* 0x000000ffff070224 */ /* 0x000fe400078e00a7 */
[----:B------:R-:W-:Y:S02]  /*6860*/  @P0 IMAD R5, R102, R3, RZ ;  /* 0x0000000366050224 */ /* 0x000fe400078e02ff */
[-C--:B------:R-:W-:Y:S04]  /*6870*/  @P0 IMAD.WIDE.U32 R6, R3, R104.reuse, R6 ;  /* 0x0000006803060225 */ /* 0x080fe800078e0006 */
[----:B------:R-:W-:Y:S01]  /*6880*/  @P0 IMAD R5, R4, R104, R5 ;  /* 0x0000006804050224 */ /* 0x000fe200078e0205 */
[C---:B------:R-:W-:Y:S01]  /*6890*/  @P0 LEA R8, P1, R6.reuse, c[0x0][0x220], 0x1 ;  /* 0x0000880006080a11 */ /* 0x040fe200078208ff */
[----:B------:R-:W-:Y:S01]  /*68a0*/  @P0 IMAD R2, R59, 0x6000, R11 ;  /* 0x000060003b020824 */ /* 0x000fe200078e020b */
[----:B------:R-:W-:Y:S01]  /*68b0*/  IADD3 R4, R47, 0x1, RZ ;  /* 0x000000012f047810 */ /* 0x000fe20007ffe0ff */
[----:B------:R-:W-:Y:S05]  /*68c0*/  @P0 IMAD.IADD R5, R7, 0x1, R5 ;  /* 0x0000000107050824 */ /* 0x000fea00078e0205 */
[----:B------:R-:W-:Y:S02]  /*68d0*/  @P0 LEA.HI.X R9, R6, c[0x0][0x224], R5, 0x1, P1 ;  /* 0x0000890006090a11 */ /* 0x000fe400008f0c05 */
[C---:B-----5:R-:W-:Y:S03]  /*68e0*/  @P0 LEA R16, P1, R106.reuse, R8, 0x1 ;  /* 0x000000086a100211 */ /* 0x060fe600078208ff */
        /* <DEDUP_REMOVED lines=13> */
[C---:B------:R-:W-:Y:S02]  /*69c0*/  ISETP.GT.AND P0, PT, R15.reuse, R12, PT ;  /* 0x0000000c0f00720c */ /* 0x040fe40003f04270 */
[----:B------:R-:W-:Y:S11]  /*69d0*/  IADD3 R15, R15, -0x1, RZ ;  /* 0xffffffff0f0f7810 */ /* 0x000ff60007ffe0ff */
[----:B------:R-:W-:-:S05]  /*69e0*/  @P0 BRA `(.L_x_1398) ;  /* 0xffffbfc000000947 */ /* 0x000fca000383ffff */
[----:B------:R-:W-:Y:S01]  /*69f0*/  WARPSYNC 0xffffffff ;  /* 0xffffffff00007948 */ /* 0x000fe20003800000 */
[----:B------:R-:W-:Y:S06]  /*6a00*/  BAR.SYNC.DEFER_BLOCKING 0x0 ;  /* 0x0000000000007b1d */ /* 0x000fec0000010000 */
.L_x_1373:
[----:B------:R-:W-:Y:S01]  /*6a10*/  ISETP.GE.AND P0, PT, R84, 0x1, PT ;  /* 0x000000015400780c */ /* 0x000fe20003f06270 */
[----:B------:R-:W-:Y:S01]  /*6a20*/  BSSY B0, `(.L_x_1399) ;  /* 0x000001e000007945 */ /* 0x000fe20003800000 */
[----:B-1----:R-:W-:Y:S01]  /*6a30*/  IMAD.IADD R2, R91, 0x1, R92 ;  /* 0x000000015b027824 */ /* 0x002fe200078e025c */
[----:B------:R-:W-:-:S10]  /*6a40*/  MOV R0, RZ ;  /* 0x000000ff00007202 */ /* 0x000fd40000000f00 */
[----:B------:R-:W-:Y:S05]  /*6a50*/  @!P0 BRA `(.L_x_1400) ;  /* 0x000001a000008947 */ /* 0x000fea0003800000 */
[-C--:B------:R-:W-:Y:S02]  /*6a60*/  IABS R5, R94.reuse ;  /* 0x0000005e00057213 */ /* 0x080fe40000000000 */
        /* <DEDUP_REMOVED lines=22> */
[----:B------:R-:W-:-:S04]  /*6bd0*/  IMAD.MOV.U32 R0, RZ, RZ, R4 ;  /* 0x000000ffff007224 */ /* 0x000fc800078e0004 */
[----:B------:R-:W-:Y:S01]  /*6be0*/  @!P1 IMAD.MOV R0, RZ, RZ, -R0 ;  /* 0x000000ffff009224 */ /* 0x000fe200078e0a00 */
[----:B------:R-:W-:Y:S02]  /*6bf0*/  @!P0 LOP3.LUT R0, RZ, R94, RZ, 0x33, !PT ;  /* 0x0000005eff008212 */ /* 0x000fe400078e33ff */
.L_x_1400:
[----:B------:R-:W-:Y:S05]  /*6c00*/  BSYNC B0 ;  /* 0x0000000000007941 */ /* 0x000fea0003800000 */
.L_x_1399:
[----:B------:R-:W-:Y:S01]  /*6c10*/  IMAD R230, R227, R0, RZ ;  /* 0x00000000e3e67224 */ /* 0x000fe200078e02ff */
[----:B------:R-:W-:Y:S01]  /*6c20*/  PRMT R3, RZ, 0x7610, R3 ;  /* 0x00007610ff037816 */ /* 0x000fe20000000003 */
[----:B------:R-:W-:Y:S01]  /*6c30*/  CS2R R102, SRZ ;  /* 0x0000000000667805 */ /* 0x000fe2000001ff00 */
[----:B------:R-:W-:Y:S01]  /*6c40*/  MOV R8, RZ ;  /* 0x000000ff00087202 */ /* 0x000fe20000000f00 */
[----:B------:R-:W-:Y:S01]  /*6c50*/  IMAD.IADD R0, R230, 0x1, R0 ;  /* 0x00000001e6007824 */ /* 0x000fe200078e0200 */
[----:B------:R-:W-:Y:S01]  /*6c60*/  CS2R R100, SRZ ;  /* 0x0000000000647805 */ /* 0x000fe2000001ff00 */
[----:B------:R-:W-:Y:S01]  /*6c70*/  CS2R R98, SRZ ;  /* 0x0000000000627805 */ /* 0x000fe2000001ff00 */
[----:B------:R-:W-:Y:S01]  /*6c80*/  CS2R R96, SRZ ;  /* 0x0000000000607805 */ /* 0x000fe2000001ff00 */
[----:B------:R-:W-:Y:S01]  /*6c90*/  CS2R R94, SRZ ;  /* 0x00000000005e7805 */ /* 0x000fe2000001ff00 */
[----:B------:R-:W-:Y:S01]  /*6ca0*/  IMNMX R9, R89, R0, PT ;  /* 0x0000000059097217 */ /* 0x000fe20003800200 */
[----:B------:R-:W-:Y:S01]  /*6cb0*/  IMAD.MOV.U32 R0, RZ, RZ, RZ ;  /* 0x000000ffff007224 */ /* 0x000fe200078e00ff */
        /* <DEDUP_REMOVED lines=47> */
[----:B------:R-:W-:-:S04]  /*6fb0*/  @P1 IMAD.MOV.U32 R3, RZ, RZ, 0x4 ;  /* 0x00000004ff031424 */ /* 0x000fc800078e00ff */
[----:B------:R-:W-:-:S05]  /*6fc0*/  @P1 IMAD.WIDE R12, R224, R3, c[0x0][0x340] ;  /* 0x0000d000e00c1625 */ /* 0x000fca00078e0203 */
[----:B------:R1:W2:Y:S01]  /*6fd0*/  @P1 LDG.E R0, [R12.64] ;  /* 0x000000080c001981 */ /* 0x0002a2000c1e1900 */
[----:B------:R-:W-:Y:S01]  /*6fe0*/  SHF.R.S32.HI R3, RZ, 0x1f, R146 ;  /* 0x0000001fff037819 */ /* 0x000fe20000011492 */
[----:B------:R-:W-:Y:S01]  /*6ff0*/  IMAD.MOV.U32 R6, RZ, RZ, 0x1 ;  /* 0x00000001ff067424 */ /* 0x000fe200078e00ff */
[----:B------:R-:W-:Y:S01]  /*7000*/  SHF.R.S32.HI R5, RZ, 0x1f, R88 ;  /* 0x0000001fff057819 */ /* 0x000fe20000011458 */
[----:B------:R-:W-:Y:S01]  /*7010*/  IMAD.MOV.U32 R20, RZ, RZ, R154 ;  /* 0x000000ffff147224 */ /* 0x000fe200078e009a */
[----:B------:R-:W-:Y:S02]  /*7020*/  LEA.HI R4, R3, R146, RZ, 0x3 ;  /* 0x0000009203047211 */ /* 0x000fe400078f18ff */
[----:B------:R-:W-:Y:S01]  /*7030*/  ISETP.NE.AND P3, PT, R6, c[0x0][0x2c4], PT ;  /* 0x0000b10006007a0c */ /* 0x000fe20003f65270 */
[----:B------:R-:W-:Y:S01]  /*7040*/  IMAD R5, R5, c[0x0][0x178], RZ ;  /* 0x00005e0005057a24 */ /* 0x000fe200078e02ff */
[----:B------:R-:W-:Y:S02]  /*7050*/  SHF.R.S32.HI R4, RZ, 0x3, R4 ;  /* 0x00000003ff047819 */ /* 0x000fe40000011404 */
[----:B------:R-:W-:Y:S01]  /*7060*/  ISETP.NE.U32.AND P2, PT, RZ, c[0x0][0x348], PT ;  /* 0x0000d200ff007a0c */ /* 0x000fe20003f45070 */
[C---:B------:R-:W-:Y:S01]  /*7070*/  IMAD R16, R88.reuse, c[0x0][0x17c], R5 ;  /* 0x00005f0058107a24 */ /* 0x040fe200078e0205 */
[----:B------:R-:W-:Y:S01]  /*7080*/  LEA R6, R201, R4, 0x5 ;  /* 0x00000004c9067211 */ /* 0x000fe200078e28ff */
[----:B------:R-:W-:Y:S01]  /*7090*/  IMAD.WIDE.U32 R88, R88, c[0x0][0x178], RZ ;  /* 0x00005e0058587a25 */ /* 0x000fe200078e00ff */
[----:B------:R-:W-:-:S02]  /*70a0*/  IADD3 R15, P0, R4, R2, RZ ;  /* 0x00000002040f7210 */ /* 0x000fc40007f1e0ff */
[----:B------:R-:W-:Y:S01]  /*70b0*/  ISETP.NE.AND.EX P2, PT, RZ, c[0x0][0x34c], PT, P2 ;  /* 0x0000d300ff007a0c */ /* 0x000fe20003f45320 */
[----:B------:R-:W-:Y:S01]  /*70c0*/  IMAD R5, R209, 0x80, R6 ;  /* 0x00000080d1057824 */ /* 0x000fe200078e0206 */
[----:B------:R-:W-:Y:S02]  /*70d0*/  IADD3 R17, R89, R16, RZ ;  /* 0x0000001059117210 */ /* 0x000fe40007ffe0ff */
[----:B------:R-:W-:Y:S01]  /*70e0*/  MOV R16, R88 ;  /* 0x0000005800107202 */ /* 0x000fe20000000f00 */
[----:B------:R-:W-:Y:S01]  /*70f0*/  @P3 IMAD.HI.U32 R7, R5, c[0x0][0x2c8], RZ ;  /* 0x0000b20005073a27 */ /* 0x000fe200078e00ff */
[----:B------:R-:W-:Y:S02]  /*7100*/  SHF.R.S32.HI R21, RZ, 0x1f, R154 ;  /* 0x0000001fff157819 */ /* 0x000fe4000001149a */
[----:B-1----:R-:W-:Y:S01]  /*7110*/  SHF.R.S32.HI R13, RZ, 0x1f, R2 ;  /* 0x0000001fff0d7819 */ /* 0x002fe20000011402 */
[----:B------:R-:W-:Y:S01]  /*7120*/  IMAD.MOV.U32 R6, RZ, RZ, R5 ;  /* 0x000000ffff067224 */ /* 0x000fe200078e0005 */
[----:B------:R-:W-:Y:S01]  /*7130*/  @P3 SHF.R.U32.HI R6, RZ, c[0x0][0x2cc], R7 ;  /* 0x0000b300ff063a19 */ /* 0x000fe20000011607 */
[----:B------:R-:W-:Y:S01]  /*7140*/  IMAD.WIDE.U32 R16, R225, c[0x0][0x1b8], R16 ;  /* 0x00006e00e1107a25 */ /* 0x000fe200078e0010 */
[----:B------:R-:W-:-:S02]  /*7150*/  LEA.HI.X.SX32 R12, R4, R13, 0x1, P0 ;  /* 0x0000000d040c7211 */ /* 0x000fc400000f0eff */
[----:B------:R-:W-:Y:S01]  /*7160*/  SEL R7, R87, RZ, !P2 ;  /* 0x000000ff57077207 */ /* 0x000fe20005000000 */
[----:B------:R-:W-:Y:S01]  /*7170*/  IMAD R17, R225, c[0x0][0x1bc], R17 ;  /* 0x00006f00e1117a24 */ /* 0x000fe200078e0211 */
[----:B------:R-:W-:Y:S01]  /*7180*/  SEL R2, R224, RZ, !P2 ;  /* 0x000000ffe0027207 */ /* 0x000fe20005000000 */
[----:B------:R-:W-:Y:S01]  /*7190*/  IMAD R8, R12, c[0x0][0x1e0], RZ ;  /* 0x000078000c087a24 */ /* 0x000fe200078e02ff */
[----:B------:R-:W-:Y:S01]  /*71a0*/  ISETP.NE.U32.AND P0, PT, RZ, c[0x0][0x350], PT ;  /* 0x0000d400ff007a0c */ /* 0x000fe20003f05070 */
[----:B------:R-:W-:Y:S01]  /*71b0*/  IMAD R7, R7, c[0x0][0x1c0], RZ ;  /* 0x0000700007077a24 */ /* 0x000fe200078e02ff */
[----:B------:R-:W-:Y:S01]  /*71c0*/  ISETP.GE.AND P2, PT, R154, c[0x0][0x1d4], PT ;  /* 0x000075009a007a0c */ /* 0x000fe20003f46270 */
[----:B------:R-:W-:Y:S01]  /*71d0*/  IMAD R13, R15, c[0x0][0x1e4], R8 ;  /* 0x000079000f0d7a24 */ /* 0x000fe200078e0208 */
[----:B------:R-:W-:Y:S01]  /*71e0*/  IADD3 R8, -R6, RZ, RZ ;  /* 0x000000ff06087210 */ /* 0x000fe20007ffe1ff */
[C---:B------:R-:W-:Y:S01]  /*71f0*/  IMAD R7, R2.reuse, c[0x0][0x1c4], R7 ;  /* 0x0000710002077a24 */ /* 0x040fe200078e0207 */
[----:B------:R-:W-:Y:S01]  /*7200*/  ISETP.NE.AND.EX P0, PT, RZ, c[0x0][0x354], PT, P0 ;  /* 0x0000d500ff007a0c */ /* 0x000fe20003f05300 */
[----:B------:R-:W-:Y:S01]  /*7210*/  IMAD.WIDE.U32 R16, R2, c[0x0][0x1c0], R16 ;  /* 0x0000700002107a25 */ /* 0x000fe200078e0010 */
[----:B------:R-:W-:-:S02]  /*7220*/  SHF.R.S32.HI R2, RZ, 0x1f, R6 ;  /* 0x0000001fff027819 */ /* 0x000fc40000011406 */
[----:B------:R-:W-:Y:S01]  /*7230*/  LOP3.LUT R226, R226, 0xfffffffe, RZ, 0xc0, !PT ;  /* 0xfffffffee2e27812 */ /* 0x000fe200078ec0ff */
[----:B------:R-:W-:Y:S01]  /*7240*/  IMAD R8, R8, c[0x0][0x2c4], R5 ;  /* 0x0000b10008087a24 */ /* 0x000fe200078e0205 */
[----:B------:R-:W-:Y:S01]  /*7250*/  ISETP.GE.AND P4, PT, R154, c[0x0][0x198], PT ;  /* 0x000066009a007a0c */ /* 0x000fe20003f86270 */
[----:B------:R-:W-:Y:S01]  /*7260*/  IMAD R5, R2, c[0x0][0x1b0], RZ ;  /* 0x00006c0002057a24 */ /* 0x000fe200078e02ff */
[----:B------:R-:W-:Y:S01]  /*7270*/  ISETP.GE.AND P3, PT, R218, c[0x0][0x198], PT ;  /* 0x00006600da007a0c */ /* 0x000fe20003f66270 */
[----:B------:R-:W-:Y:S01]  /*7280*/  IMAD.IADD R17, R17, 0x1, R7 ;  /* 0x0000000111117824 */ /* 0x000fe200078e0207 */
[----:B------:R-:W-:Y:S01]  /*7290*/  @P2 LOP3.LUT R226, R226, 0x1, RZ, 0xfc, !PT ;  /* 0x00000001e2e22812 */ /* 0x000fe200078efcff */
[----:B------:R-:W-:Y:S01]  /*72a0*/  IMAD R12, R12, c[0x0][0x208], RZ ;  /* 0x000082000c0c7a24 */ /* 0x000fe200078e02ff */
[----:B------:R-:W-:Y:S01]  /*72b0*/  ISETP.GE.AND P2, PT, R217, c[0x0][0x198], PT ;  /* 0x00006600d9007a0c */ /* 0x000fe20003f46270 */
[C---:B------:R-:W-:Y:S01]  /*72c0*/  IMAD R2, R6.reuse, c[0x0][0x1b4], R5 ;  /* 0x00006d0006027a24 */ /* 0x040fe200078e0205 */
[----:B------:R-:W-:Y:S01]  /*72d0*/  SHF.R.S32.HI R5, RZ, 0x1f, R8 ;  /* 0x0000001fff057819 */ /* 0x000fe20000011408 */
[----:B------:R-:W-:Y:S01]  /*72e0*/  IMAD.WIDE.U32 R6, R6, c[0x0][0x1b0], R16 ;  /* 0x00006c0006067a25 */ /* 0x000fe200078e0010 */
[----:B------:R-:W-:-:S03]  /*72f0*/  LOP3.LUT R226, R226, 0xfffffffd, RZ, 0xc0, !PT ;  /* 0xfffffffde2e27812 */ /* 0x000fc600078ec0ff */
[----:B------:R-:W-:-:S04]  /*7300*/  IMAD.WIDE.U32 R18, R15, c[0x0][0x208], R20 ;  /* 0x000082000f127a25 */ /* 0x000fc800078e0014 */
[C---:B------:R-:W-:Y:S02]  /*7310*/  IMAD R12, R15.reuse, c[0x0][0x20c], R12 ;  /* 0x000083000f0c7a24 */ /* 0x040fe400078e020c */
[----:B------:R-:W-:Y:S01]  /*7320*/  IMAD.WIDE.U32 R22, R15, c[0x0][0x1e0], R20 ;  /* 0x000078000f167a25 */ /* 0x000fe200078e0014 */
[----:B------:R-:W-:Y:S02]  /*7330*/  IADD3 R15, R7, R2, RZ ;  /* 0x00000002070f7210 */ /* 0x000fe40007ffe0ff */
[----:B------:R-:W-:Y:S01]  /*7340*/  IADD3 R19, R19, R12, RZ ;  /* 0x0000000c13137210 */ /* 0x000fe20007ffe0ff */
[----:B------:R-:W-:Y:S02]  /*7350*/  IMAD.IADD R23, R23, 0x1, R13 ;  /* 0x0000000117177824 */ /* 0x000fe400078e020d */
[----:B------:R-:W-:Y:S02]  /*7360*/  IMAD R5, R5, c[0x0][0x1a8], RZ ;  /* 0x00006a0005057a24 */ /* 0x000fe400078e02ff */
[----:B------:R-:W-:-:S04]  /*7370*/  IMAD.WIDE.U32 R236, R225, c[0x0][0x1e8], R22 ;  /* 0x00007a00e1ec7a25 */ /* 0x000fc800078e0016 */
[----:B------:R-:W-:Y:S02]  /*7380*/  IMAD.MOV.U32 R14, RZ, RZ, R6 ;  /* 0x000000ffff0e7224 */ /* 0x000fe400078e0006 */
[----:B------:R-:W-:-:S04]  /*7390*/  IMAD.WIDE.U32 R234, R225, c[0x0][0x210], R18 ;  /* 0x00008400e1ea7a25 */ /* 0x000fc800078e0012 */
[----:B------:R-:W-:Y:S02]  /*73a0*/  IMAD R237, R225, c[0x0][0x1ec], R237 ;  /* 0x00007b00e1ed7a24 */ /* 0x000fe400078e02ed */
[C---:B------:R-:W-:Y:S02]  /*73b0*/  IMAD R6, R8.reuse, c[0x0][0x1ac], R5 ;  /* 0x00006b0008067a24 */ /* 0x040fe400078e0205 */
[----:B------:R-:W-:-:S04]  /*73c0*/  IMAD.WIDE.U32 R14, R8, c[0x0][0x1a8], R14 ;  /* 0x00006a00080e7a25 */ /* 0x000fc800078e000e */
[----:B------:R-:W-:Y:S01]  /*73d0*/  IMAD R235, R225, c[0x0][0x214], R235 ;  /* 0x00008500e1eb7a24 */ /* 0x000fe200078e02eb */
[----:B------:R-:W-:Y:S01]  /*73e0*/  IADD3 R6, R15, R6, RZ ;  /* 0x000000060f067210 */ /* 0x000fe20007ffe0ff */
[----:B------:R-:W-:Y:S01]  /*73f0*/  IMAD R5, R209, 0x80, R4 ;  /* 0x00000080d1057824 */ /* 0x000fe200078e0204 */
[----:B--2---:R-:W-:Y:S01]  /*7400*/  @P1 SHF.R.S32.HI R2, RZ, 0x1f, R0 ;  /* 0x0000001fff021819 */ /* 0x004fe20000011400 */
[----:B------:R-:W-:Y:S01]  /*7410*/  @!P1 IMAD.MOV.U32 R0, RZ, RZ, R224 ;  /* 0x000000ffff009224 */ /* 0x000fe200078e00e0 */
[----:B------:R-:W-:Y:S02]  /*7420*/  @!P1 MOV R2, R87 ;  /* 0x0000005700029202 */ /* 0x000fe40000000f00 */
[----:B------:R-:W-:Y:S02]  /*7430*/  ISETP.GE.AND P1, PT, R218, c[0x0][0x1d4], PT ;  /* 0x00007500da007a0c */ /* 0x000fe40003f26270 */
[----:B------:R-:W-:Y:S02]  /*7440*/  SEL R2, R2, RZ, !P0 ;  /* 0x000000ff02027207 */ /* 0x000fe40004000000 */
[----:B------:R-:W-:-:S02]  /*7450*/  SEL R0, R0, RZ, !P0 ;  /* 0x000000ff00007207 */ /* 0x000fc40004000000 */
[----:B------:R-:W-:Y:S01]  /*7460*/  LEA R7, P0, R14, c[0x0][0x160], 0x1 ;  /* 0x000058000e077a11 */ /* 0x000fe200078008ff */
[C---:B------:R-:W-:Y:S01]  /*7470*/  IMAD R229, R2.reuse, c[0x0][0x1f0], RZ ;  /* 0x00007c0002e57a24 */ /* 0x040fe200078e02ff */
[----:B------:R-:W-:Y:S01]  /*7480*/  IADD3 R87, R9, -0x1, RZ ;  /* 0xffffffff09577810 */ /* 0x000fe20007ffe0ff */
[----:B------:R-:W-:Y:S01]  /*7490*/  IMAD R13, R2, c[0x0][0x218], RZ ;  /* 0x00008600020d7a24 */ /* 0x000fe200078e02ff */
[----:B------:R-:W-:Y:S01]  /*74a0*/  LEA.HI.X R6, R14, c[0x0][0x164], R6, 0x1, P0 ;  /* 0x000059000e067a11 */ /* 0x000fe200000f0c06 */
[C---:B------:R-:W-:Y:S02]  /*74b0*/  IMAD R229, R0.reuse, c[0x0][0x1f4], R229 ;  /* 0x00007d0000e57a24 */ /* 0x040fe400078e02e5 */
[----:B------:R-:W-:Y:S01]  /*74c0*/  IMAD.WIDE.U32 R236, R0, c[0x0][0x1f0], R236 ;  /* 0x00007c0000ec7a25 */ /* 0x000fe200078e00ec */
[----:B------:R-:W-:-:S03]  /*74d0*/  @P1 LOP3.LUT R226, R226, 0x2, RZ, 0xfc, !PT ;  /* 0x00000002e2e21812 */ /* 0x000fc600078efcff */
[C---:B------:R-:W-:Y:S01]  /*74e0*/  IMAD R13, R0.reuse, c[0x0][0x21c], R13 ;  /* 0x00008700000d7a24 */ /* 0x040fe200078e020d */
[----:B------:R-:W-:Y:S01]  /*74f0*/  IADD3 R229, R237, R229, RZ ;  /* 0x000000e5ede57210 */ /* 0x000fe20007ffe0ff */
[----:B------:R-:W-:-:S04]  /*7500*/  IMAD.WIDE.U32 R234, R0, c[0x0][0x218], R234 ;  /* 0x0000860000ea7a25 */ /* 0x000fc800078e00ea */
[----:B------:R-:W-:Y:S01]  /*7510*/  IMAD.IADD R228, R235, 0x1, R13 ;  /* 0x00000001ebe47824 */ /* 0x000fe200078e020d */
[----:B------:R-:W-:Y:S05]  /*7520*/  BRA.DIV ~URZ, `(.L_x_1402) ;  /* 0x000106927f007947 */ /* 0x000fea000b800000 */
[----:B------:R1:W2:Y:S02]  /*7530*/  SHFL.IDX PT, R13, R6, RZ, 0x181f ;  /* 0x00181fff060d7589 */ /* 0x0002a400000e0000 */
.L_x_1526:
[----:B------:R-:W-:Y:S05]  /*7540*/  BRA.DIV ~URZ, `(.L_x_1403) ;  /* 0x000106e27f007947 */ /* 0x000fea000b800000 */
[----:B------:R3:W4:Y:S02]  /*7550*/  SHFL.IDX PT, R2, R7, RZ, 0x181f ;  /* 0x00181fff07027589 */ /* 0x00072400000e0000 */
.L_x_1527:
[----:B------:R-:W-:Y:S01]  /*7560*/  IMAD R86, R86, c[0x0][0x2c4], RZ ;  /* 0x0000b10056567a24 */ /* 0x000fe200078e02ff */
[----:B------:R-:W-:Y:S01]  /*7570*/  BSSY B0, `(.L_x_1404) ;  /* 0x0000011000007945 */ /* 0x000fe20003800000 */
[----:B------:R-:W-:Y:S02]  /*7580*/  SHF.R.S32.HI R12, RZ, 0x1f, R217 ;  /* 0x0000001fff0c7819 */ /* 0x000fe400000114d9 */
[----:B------:R-:W-:Y:S02]  /*7590*/  SHF.R.S32.HI R19, RZ, 0x1f, R218 ;  /* 0x0000001fff137819 */ /* 0x000fe400000114da */
[----:B------:R-:W-:-:S13]  /*75a0*/  ISETP.GE.AND P0, PT, R5, R86, PT ;  /* 0x000000560500720c */ /* 0x000fda0003f06270 */
[----:B------:R-:W-:Y:S05]  /*75b0*/  @P0 BRA `(.L_x_1405) ;  /* 0x000000c000000947 */ /* 0x000fea0003800000 */
[-C--:B----4-:R-:W-:Y:S02]  /*75c0*/  LEA R16, P0, R154, R2.reuse, 0x1 ;  /* 0x000000029a107211 */ /* 0x090fe400078008ff */
[-C--:B------:R-:W-:Y:S02]  /*75d0*/  LEA R14, P1, R218, R2.reuse, 0x1 ;  /* 0x00000002da0e7211 */ /* 0x080fe400078208ff */
[-C--:B--2---:R-:W-:Y:S02]  /*75e0*/  LEA.HI.X R17, R154, R13.reuse, R21, 0x1, P0 ;  /* 0x0000000d9a117211 */ /* 0x084fe400000f0c15 */
        /* <DEDUP_REMOVED lines=9> */
.L_x_1405:
[----:B------:R-:W-:Y:S05]  /*7680*/  BSYNC B0 ;  /* 0x0000000000007941 */ /* 0x000fea0003800000 */
.L_x_1404:
[----:B------:R-:W-:Y:S05]  /*7690*/  BRA.DIV ~URZ, `(.L_x_1406) ;  /* 0x000105f27f007947 */ /* 0x000fea000b800000 */
[----:B--2---:R2:W1:Y:S04]  /*76a0*/  SHFL.IDX PT, R13, R6, 0x1, 0x181f ;  /* 0x00381f00060d7f89 */ /* 0x00446800000e0000 */
[----:B----4-:R2:W4:Y:S02]  /*76b0*/  SHFL.IDX PT, R2, R7, 0x1, 0x181f ;  /* 0x00381f0007027f89 */ /* 0x01052400000e0000 */
.L_x_1528:
[----:B------:R-:W-:Y:S01]  /*76c0*/  IADD3 R15, R5, 0x20, RZ ;  /* 0x00000020050f7810 */ /* 0x000fe20007ffe0ff */
[----:B------:R-:W-:Y:S03]  /*76d0*/  BSSY B0, `(.L_x_1407) ;  /* 0x000000f000007945 */ /* 0x000fe60003800000 */
[----:B------:R-:W-:-:S13]  /*76e0*/  ISETP.GE.AND P0, PT, R15, R86, PT ;  /* 0x000000560f00720c */ /* 0x000fda0003f06270 */
[----:B------:R-:W-:Y:S05]  /*76f0*/  @P0 BRA `(.L_x_1408) ;  /* 0x000000c000000947 */ /* 0x000fea0003800000 */
[-C--:B----4-:R-:W-:Y:S02]  /*7700*/  LEA R16, P0, R154, R2.reuse, 0x1 ;  /* 0x000000029a107211 */ /* 0x090fe400078008ff */
[-C--:B------:R-:W-:Y:S02]  /*7710*/  LEA R14, P1, R218, R2.reuse, 0x1 ;  /* 0x00000002da0e7211 */ /* 0x080fe400078208ff */
[-C--:B-1----:R-:W-:Y:S02]  /*7720*/  LEA.HI.X R17, R154, R13.reuse, R21, 0x1, P0 ;  /* 0x0000000d9a117211 */ /* 0x082fe400000f0c15 */
        /* <DEDUP_REMOVED lines=9> */
.L_x_1408:
[----:B------:R-:W-:Y:S05]  /*77c0*/  BSYNC B0 ;  /* 0x0000000000007941 */ /* 0x000fea0003800000 */
.L_x_1407:
[----:B------:R-:W-:Y:S05]  /*77d0*/  BRA.DIV ~URZ, `(.L_x_1409) ;  /* 0x000105727f007947 */ /* 0x000fea000b800000 */
[----:B-1----:R1:W2:Y:S02]  /*77e0*/  SHFL.IDX PT, R13, R6, 0x2, 0x181f ;  /* 0x00581f00060d7f89 */ /* 0x0022a400000e0000 */
.L_x_1529:
[----:B------:R-:W-:Y:S05]  /*77f0*/  BRA.DIV ~URZ, `(.L_x_1410) ;  /* 0x000105c27f007947 */ /* 0x000fea000b800000 */
[----:B----4-:R4:W1:Y:S02]  /*7800*/  SHFL.IDX PT, R2, R7, 0x2, 0x181f ;  /* 0x00581f0007027f89 */ /* 0x01086400000e0000 */
.L_x_1530:
[----:B------:R-:W-:Y:S01]  /*7810*/  IADD3 R15, R5, 0x40, RZ ;  /* 0x00000040050f7810 */ /* 0x000fe20007ffe0ff */
[----:B------:R-:W-:Y:S03]  /*7820*/  BSSY B0, `(.L_x_1411) ;  /* 0x000000f000007945 */ /* 0x000fe60003800000 */
[----:B------:R-:W-:-:S13]  /*7830*/  ISETP.GE.AND P0, PT, R15, R86, PT ;  /* 0x000000560f00720c */ /* 0x000fda0003f06270 */
[----:B------:R-:W-:Y:S05]  /*7840*/  @P0 BRA `(.L_x_1412) ;  /* 0x000000c000000947 */ /* 0x000fea0003800000 */
[-C--:B-1----:R-:W-:Y:S02]  /*7850*/  LEA R16, P0, R154, R2.reuse, 0x1 ;  /* 0x000000029a107211 */ /* 0x082fe400078008ff */
        /* <DEDUP_REMOVED lines=11> */
.L_x_1412:
[----:B------:R-:W-:Y:S05]  /*7910*/  BSYNC B0 ;  /* 0x0000000000007941 */ /* 0x000fea0003800000 */
.L_x_1411:
[----:B------:R-:W-:Y:S05]  /*7920*/  BRA.DIV ~URZ, `(.L_x_1413) ;  /* 0x000104f27f007947 */ /* 0x000fea000b800000 */
[----:B--2---:R2:W3:Y:S04]  /*7930*/  SHFL.IDX PT, R13, R6, 0x3, 0x181f ;  /* 0x00781f00060d7f89 */ /* 0x0044e800000e0000 */
[----:B-1----:R2:W1:Y:S02]  /*7940*/  SHFL.IDX PT, R2, R7, 0x3, 0x181f ;  /* 0x00781f0007027f89 */ /* 0x00246400000e0000 */
.L_x_1531:
[----:B------:R-:W-:-:S04]  /*7950*/  IADD3 R5, R5, 0x60, RZ ;  /* 0x0000006005057810 */ /* 0x000fc80007ffe0ff */
[----:B------:R-:W-:-:S13]  /*7960*/  ISETP.GE.AND P0, PT, R5, R86, PT ;  /* 0x000000560500720c */ /* 0x000fda0003f06270 */
[----:B-1----:R-:W-:-:S04]  /*7970*/  @!P0 LEA R14, P1, R154, R2, 0x1 ;  /* 0x000000029a0e8211 */ /* 0x002fc800078208ff */
[----:B---3--:R-:W-:Y:S02]  /*7980*/  @!P0 LEA.HI.X R15, R154, R13, R21, 0x1, P1 ;  /* 0x0000000d9a0f8211 */ /* 0x008fe400008f0c15 */
[----:B--2---:R-:W-:-:S03]  /*7990*/  @!P0 LEA R6, P1, R218, R2, 0x1 ;  /* 0x00000002da068211 */ /* 0x004fc600078208ff */
[----:B------:R-:W-:Y:S01]  /*79a0*/  @!PT LDS RZ, [RZ] ;  /* 0x00000000fffff984 */ /* 0x000fe20000000800 */
[----:B------:R-:W-:Y:S01]  /*79b0*/  @!PT LDS RZ, [RZ] ;  /* 0x00000000fffff984 */ /* 0x000fe20000000800 */
[----:B------:R-:W-:Y:S01]  /*79c0*/  @!PT LDS RZ, [RZ] ;  /* 0x00000000fffff984 */ /* 0x000fe20000000800 */
[----:B------:R1:W-:Y:S01]  /*79d0*/  @!P0 LDGSTS.E.BYPASS.LTC128B.128 [R139+0x1b100], [R14.64], !P4 ;  /* 0x1b1000000e8b8fae */ /* 0x0003e2000e101d48 */
[----:B----4-:R-:W-:Y:S02]  /*79e0*/  @!P0 LEA.HI.X R7, R218, R13, R19, 0x1, P1 ;  /* 0x0000000dda078211 */ /* 0x010fe400008f0c13 */
[----:B------:R-:W-:-:S03]  /*79f0*/  @!P0 LEA R16, P1, R217, R2, 0x1 ;  /* 0x00000002d9108211 */ /* 0x000fc600078208ff */
[----:B------:R1:W-:Y:S01]  /*7a00*/  @!P0 LDGSTS.E.BYPASS.LTC128B.128 [R139+0x1f100], [R6.64], !P3 ;  /* 0x1f100000068b8fae */ /* 0x0003e2000d901d48 */
[----:B------:R-:W-:-:S05]  /*7a10*/  @!P0 LEA.HI.X R17, R217, R13, R12, 0x1, P1 ;  /* 0x0000000dd9118211 */ /* 0x000fca00008f0c0c */
[----:B------:R1:W-:Y:S04]  /*7a20*/  @!P0 LDGSTS.E.BYPASS.LTC128B.128 [R139+0x23100], [R16.64], !P2 ;  /* 0x23100000108b8fae */ /* 0x0003e8000d101d48 */
[----:B------:R-:W0:Y:S01]  /*7a30*/  LDGDEPBAR ;  /* 0x00000000000079af */ /* 0x000e220000000000 */
[----:B------:R-:W-:Y:S02]  /*7a40*/  WARPSYNC 0xffffffff ;  /* 0xffffffff00007948 */ /* 0x000fe40003800000 */
[----:B------:R-:W-:Y:S01]  /*7a50*/  IMAD.IADD R4, R84, 0x1, -R4 ;  /* 0x0000000154047824 */ /* 0x000fe200078e0a04 */
[----:B-1----:R-:W-:Y:S01]  /*7a60*/  SHF.R.S32.HI R6, RZ, 0x1f, R87 ;  /* 0x0000001fff067819 */ /* 0x002fe20000011457 */
[C---:B------:R-:W-:Y:S01]  /*7a70*/  IMAD.WIDE.U32 R12, R87.reuse, c[0x0][0x1e0], RZ ;  /* 0x00007800570c7a25 */ /* 0x040fe200078e00ff */
[----:B------:R-:W-:Y:S01]  /*7a80*/  BAR.SYNC.DEFER_BLOCKING 0x0 ;  /* 0x0000000000007b1d */ /* 0x000fe20000010000 */
[----:B------:R-:W-:Y:S02]  /*7a90*/  ISETP.GE.AND P6, PT, R218, c[0x0][0x1d4], PT ;  /* 0x00007500da007a0c */ /* 0x000fe40003fc6270 */
[C---:B------:R-:W-:Y:S01]  /*7aa0*/  IMAD R4, R87.reuse, -0x40, R4 ;  /* 0xffffffc057047824 */ /* 0x040fe200078e0204 */
[----:B------:R-:W-:Y:S01]  /*7ab0*/  LEA R5, P2, R12, R236, 0x6 ;  /* 0x000000ec0c057211 */ /* 0x000fe200078430ff */
[----:B------:R-:W-:Y:S01]  /*7ac0*/  IMAD R2, R6, c[0x0][0x1e0], RZ ;  /* 0x0000780006027a24 */ /* 0x000fe200078e02ff */
[----:B------:R-:W-:Y:S01]  /*7ad0*/  ULDC.64 UR4, c[0x0][0x208] ;  /* 0x0000820000047ab9 */ /* 0x000fe20000000a00 */
[----:B------:R-:W-:Y:S01]  /*7ae0*/  IMAD.MOV.U32 R0, RZ, RZ, 0x20 ;  /* 0x00000020ff007424 */ /* 0x000fe200078e00ff */
[C---:B------:R-:W-:Y:S01]  /*7af0*/  ISETP.GE.AND P0, PT, R4.reuse, 0x21, PT ;  /* 0x000000210400780c */ /* 0x040fe20003f06270 */
[----:B------:R-:W-:Y:S01]  /*7b00*/  IMAD R2, R87, c[0x0][0x1e4], R2 ;  /* 0x0000790057027a24 */ /* 0x000fe200078e0202 */
[----:B------:R-:W-:Y:S01]  /*7b10*/  ISETP.GE.AND P1, PT, R4, 0x1, PT ;  /* 0x000000010400780c */ /* 0x000fe20003f26270 */
[----:B------:R-:W-:Y:S01]  /*7b20*/  IMAD.WIDE.U32 R14, R0, c[0x0][0x1e0], RZ ;  /* 0x00007800000e7a25 */ /* 0x000fe200078e00ff */
[----:B------:R-:W-:Y:S01]  /*7b30*/  USHF.L.U32 UR7, UR4, 0x6, URZ ;  /* 0x0000000604077899 */ /* 0x000fe2000800063f */
[----:B------:R-:W-:Y:S01]  /*7b40*/  BSSY B0, `(.L_x_1414) ;  /* 0x000004d000007945 */ /* 0x000fe20003800000 */
[----:B------:R-:W-:Y:S01]  /*7b50*/  UMOV UR6, 0x6 ;  /* 0x0000000600067882 */ /* 0x000fe20000000000 */
[----:B------:R-:W-:Y:S01]  /*7b60*/  IMAD.IADD R2, R13, 0x1, R2 ;  /* 0x000000010d027824 */ /* 0x000fe200078e0202 */
[----:B------:R-:W-:Y:S01]  /*7b70*/  USHF.L.U64.HI UR5, UR4, UR6, UR5 ;  /* 0x0000000604057299 */ /* 0x000fe20008010205 */
[----:B------:R-:W-:-:S02]  /*7b80*/  IMAD R6, R6, c[0x0][0x208], RZ ;  /* 0x0000820006067a24 */ /* 0x000fc400078e02ff */
[----:B------:R-:W-:Y:S01]  /*7b90*/  IMAD R7, R0, c[0x0][0x1e4], RZ ;  /* 0x0000790000077a24 */ /* 0x000fe200078e02ff */
[----:B------:R-:W-:Y:S01]  /*7ba0*/  LEA.HI.X R2, R12, R229, R2, 0x6, P2 ;  /* 0x000000e50c027211 */ /* 0x000fe200010f3402 */
[----:B------:R-:W-:Y:S01]  /*7bb0*/  IMAD.WIDE.U32 R12, R87, c[0x0][0x208], RZ ;  /* 0x00008200570c7a25 */ /* 0x000fe200078e00ff */
[C---:B------:R-:W-:Y:S02]  /*7bc0*/  @P0 IADD3 R8, P2, R5.reuse, R14, RZ ;  /* 0x0000000e05080210 */ /* 0x040fe40007f5e0ff */
[----:B------:R-:W-:Y:S01]  /*7bd0*/  @P1 LEA R14, P3, R5, c[0x0][0x1c8], 0x1 ;  /* 0x00007200050e1a11 */ /* 0x000fe200078608ff */
[----:B------:R-:W-:Y:S01]  /*7be0*/  IMAD R6, R87, c[0x0][0x20c], R6 ;  /* 0x0000830057067a24 */ /* 0x000fe200078e0206 */
[----:B------:R-:W-:Y:S02]  /*7bf0*/  @P0 IADD3.X R7, R2, R15, R7, P2, !PT ;  /* 0x0000000f02070210 */ /* 0x000fe400017fe407 */
[----:B------:R-:W-:Y:S01]  /*7c00*/  @P1 LEA.HI.X R15, R5, c[0x0][0x1cc], R2, 0x1, P3 ;  /* 0x00007300050f1a11 */ /* 0x000fe200018f0c02 */
[----:B------:R-:W-:Y:S01]  /*7c10*/  IMAD.IADD R5, R13, 0x1, R6 ;  /* 0x000000010d057824 */ /* 0x000fe200078e0206 */
[----:B------:R-:W-:-:S02]  /*7c20*/  @P0 LEA R6, P3, R8, c[0x0][0x1c8], 0x1 ;  /* 0x0000720008060a11 */ /* 0x000fc400078608ff */
[C---:B------:R-:W-:Y:S02]  /*7c30*/  @P1 ISETP.GE.AND P5, PT, R217.reuse, c[0x0][0x1d4], PT ;  /* 0x00007500d9001a0c */ /* 0x040fe40003fa6270 */
[----:B------:R-:W-:Y:S02]  /*7c40*/  @P0 LEA.HI.X R7, R8, c[0x0][0x1cc], R7, 0x1, P3 ;  /* 0x0000730008070a11 */ /* 0x000fe400018f0c07 */
[----:B------:R-:W-:Y:S02]  /*7c50*/  LOP3.LUT P3, RZ, R226, 0x1, RZ, 0xc0, !PT ;  /* 0x00000001e2ff7812 */ /* 0x000fe4000786c0ff */
[C---:B------:R-:W-:Y:S02]  /*7c60*/  LEA R2, P2, R12.reuse, R234, 0x6 ;  /* 0x000000ea0c027211 */ /* 0x040fe400078430ff */
[----:B------:R-:W-:Y:S02]  /*7c70*/  @P0 ISETP.GE.AND P4, PT, R217, c[0x0][0x1d4], PT ;  /* 0x00007500d9000a0c */ /* 0x000fe40003f86270 */
[----:B------:R-:W-:-:S02]  /*7c80*/  LEA.HI.X R5, R12, R228, R5, 0x6, P2 ;  /* 0x000000e40c057211 */ /* 0x000fc400010f3405 */
[----:B------:R-:W-:-:S04]  /*7c90*/  LEA R12, P2, R2, c[0x0][0x1f8], 0x1 ;  /* 0x00007e00020c7a11 */ /* 0x000fc800078408ff */
[----:B------:R-:W-:Y:S01]  /*7ca0*/  LEA.HI.X R13, R2, c[0x0][0x1fc], R5, 0x1, P2 ;  /* 0x00007f00020d7a11 */ /* 0x000fe200010f0c05 */
[----:B------:R-:W-:Y:S01]  /*7cb0*/  @!PT LDS RZ, [RZ] ;  /* 0x00000000fffff984 */ /* 0x000fe20000000800 */
[----:B------:R-:W-:Y:S01]  /*7cc0*/  @!PT LDS RZ, [RZ] ;  /* 0x00000000fffff984 */ /* 0x000fe20000000800 */
[----:B------:R-:W-:Y:S01]  /*7cd0*/  @!PT LDS RZ, [RZ] ;  /* 0x00000000fffff984 */ /* 0x000fe20000000800 */
[----:B------:R1:W-:Y:S01]  /*7ce0*/  @P1 LDGSTS.E.BYPASS.LTC128B.128 [R139+0xc100], [R14.64], !P3 ;  /* 0x0c1000000e8b1fae */ /* 0x0003e2000d901d48 */
[----:B------:R-:W-:Y:S01]  /*7cf0*/  ISETP.GE.AND P2, PT, R154, c[0x0][0x1d4], PT ;  /* 0x000075009a007a0c */ /* 0x000fe20003f46270 */
[----:B------:R-:W-:Y:S02]  /*7d00*/  IMAD.MOV.U32 R2, RZ, RZ, 0x40 ;  /* 0x00000040ff027424 */ /* 0x000fe400078e00ff */
[----:B------:R1:W-:Y:S01]  /*7d10*/  @P1 LDGSTS.E.BYPASS.LTC128B.128 [R139+0xe100], [R14.64+0x80], !P6 ;  /* 0x0e1000800e8b1fae */ /* 0x0003e2000f101d48 */
[----:B------:R-:W-:-:S03]  /*7d20*/  ISETP.LT.OR P3, PT, R4, 0x1, P2 ;  /* 0x000000010400780c */ /* 0x000fc60001761670 */
[----:B------:R1:W-:Y:S01]  /*7d30*/  @P1 LDGSTS.E.BYPASS.LTC128B.128 [R139+0x10100], [R14.64+0x100], !P5 ;  /* 0x101001000e8b1fae */ /* 0x0003e2000e901d48 */
[----:B------:R-:W-:Y:S02]  /*7d40*/  LOP3.LUT P5, RZ, R226, 0x1, RZ, 0xc0, !PT ;  /* 0x00000001e2ff7812 */ /* 0x000fe400078ac0ff */
[----:B------:R-:W-:-:S11]  /*7d50*/  ISETP.GE.AND P1, PT, R218, c[0x0][0x1d4], PT ;  /* 0x00007500da007a0c */ /* 0x000fd60003f26270 */
[----:B------:R1:W-:Y:S01]  /*7d60*/  @P0 LDGSTS.E.BYPASS.LTC128B.128 [R139+0xd100], [R6.64], !P5 ;  /* 0x0d100000068b0fae */ /* 0x0003e2000e901d48 */
[----:B------:R-:W-:-:S03]  /*7d70*/  ISETP.LT.OR P5, PT, R4, 0x1, P1 ;  /* 0x000000010400780c */ /* 0x000fc60000fa1670 */
[----:B------:R1:W-:Y:S04]  /*7d80*/  @P0 LDGSTS.E.BYPASS.LTC128B.128 [R139+0xf100], [R6.64+0x80], !P6 ;  /* 0x0f100080068b0fae */ /* 0x0003e8000f101d48 */
[----:B------:R1:W-:Y:S01]  /*7d90*/  @P0 LDGSTS.E.BYPASS.LTC128B.128 [R139+0x11100], [R6.64+0x100], !P4 ;  /* 0x11100100068b0fae */ /* 0x0003e2000e101d48 */
[----:B------:R-:W-:-:S03]  /*7da0*/  ISETP.GE.AND P0, PT, R217, c[0x0][0x1d4], PT ;  /* 0x00007500d9007a0c */ /* 0x000fc60003f06270 */
[----:B------:R-:W0:Y:S01]  /*7db0*/  LDGDEPBAR ;  /* 0x00000000000079af */ /* 0x000e220000000000 */
[----:B------:R-:W-:-:S03]  /*7dc0*/  ISETP.LT.OR P4, PT, R4, 0x1, P0 ;  /* 0x000000010400780c */ /* 0x000fc60000781670 */
[----:B------:R1:W-:Y:S01]  /*7dd0*/  LDGSTS.E.BYPASS.LTC128B.128 [R139+0x100], [R12.64], !P3 ;  /* 0x001000000c8b7fae */ /* 0x0003e2000d901d48 */
[C---:B------:R-:W-:Y:S02]  /*7de0*/  ISETP.LT.OR P3, PT, R4.reuse, 0x21, P2 ;  /* 0x000000210400780c */ /* 0x040fe40001761670 */
[C---:B------:R-:W-:Y:S01]  /*7df0*/  ISETP.LT.OR P2, PT, R4.reuse, 0x21, P1 ;  /* 0x000000210400780c */ /* 0x040fe20000f41670 */
[----:B------:R1:W-:Y:S01]  /*7e00*/  LDGSTS.E.BYPASS.LTC128B.128 [R139+0x2100], [R12.64+0x80], !P5 ;  /* 0x021000800c8b7fae */ /* 0x0003e2000e901d48 */
[----:B------:R-:W-:Y:S02]  /*7e10*/  ISETP.LT.OR P1, PT, R4, 0x21, P0 ;  /* 0x000000210400780c */ /* 0x000fe40000721670 */
[----:B------:R-:W-:Y:S02]  /*7e20*/  IADD3 R4, P0, R12, UR7, RZ ;  /* 0x000000070c047c10 */ /* 0x000fe4000ff1e0ff */
[----:B------:R-:W-:Y:S01]  /*7e30*/  ISETP.GT.AND P5, PT, R87, R230, PT ;  /* 0x000000e65700720c */ /* 0x000fe20003fa4270 */
[----:B------:R1:W-:Y:S01]  /*7e40*/  LDGSTS.E.BYPASS.LTC128B.128 [R139+0x4100], [R12.64+0x100], !P4 ;  /* 0x041001000c8b7fae */ /* 0x0003e2000e101d48 */
[----:B------:R-:W-:-:S05]  /*7e50*/  IADD3.X R5, R13, UR5, RZ, P0, !PT ;  /* 0x000000050d057c10 */ /* 0x000fca00087fe4ff */
[----:B------:R1:W-:Y:S04]  /*7e60*/  LDGSTS.E.BYPASS.LTC128B.128 [R139+0x1100], [R4.64], !P3 ;  /* 0x01100000048b7fae */ /* 0x0003e8000d901d48 */
[----:B------:R1:W-:Y:S04]  /*7e70*/  LDGSTS.E.BYPASS.LTC128B.128 [R139+0x3100], [R4.64+0x80], !P2 ;  /* 0x03100080048b7fae */ /* 0x0003e8000d101d48 */
[----:B------:R1:W-:Y:S04]  /*7e80*/  LDGSTS.E.BYPASS.LTC128B.128 [R139+0x5100], [R4.64+0x100], !P1 ;  /* 0x05100100048b7fae */ /* 0x0003e8000c901d48 */
[----:B------:R-:W0:Y:S01]  /*7e90*/  LDGDEPBAR ;  /* 0x00000000000079af */ /* 0x000e220000000000 */
[----:B------:R-:W-:Y:S05]  /*7ea0*/  @!P5 BRA `(.L_x_1415) ;  /* 0x000001600000d947 */ /* 0x000fea0003800000 */
[----:B-1----:R-:W-:Y:S02]  /*7eb0*/  IADD3 R5, R9, -0x2, RZ ;  /* 0xfffffffe09057810 */ /* 0x002fe40007ffe0ff */
[----:B------:R-:W-:-:S02]  /*7ec0*/  LOP3.LUT P4, RZ, R226, 0x1, RZ, 0xc0, !PT ;  /* 0x00000001e2ff7812 */ /* 0x000fc4000788c0ff */
        /* <DEDUP_REMOVED lines=8> */
[C---:B------:R-:W-:Y:S01]  /*7f50*/  IMAD.WIDE.U32 R6, R2.reuse, c[0x0][0x1e0], RZ ;  /* 0x0000780002067a25 */ /* 0x040fe200078e00ff */
[----:B------:R-:W-:Y:S02]  /*7f60*/  ISETP.GE.AND P0, PT, R217, c[0x0][0x1d4], PT ;  /* 0x00007500d9007a0c */ /* 0x000fe40003f06270 */
[----:B------:R-:W-:Y:S01]  /*7f70*/  LEA.HI.X R13, R5, c[0x0][0x1cc], R4, 0x1, P1 ;  /* 0x00007300050d7a11 */ /* 0x000fe200008f0c04 */
[----:B------:R-:W-:Y:S01]  /*7f80*/  IMAD R4, R2, c[0x0][0x1e4], RZ ;  /* 0x0000790002047a24 */ /* 0x000fe200078e02ff */
        /* <DEDUP_REMOVED lines=8> */
.L_x_1415:
[----:B------:R-:W-:Y:S05]  /*8010*/  BSYNC B0 ;  /* 0x0000000000007941 */ /* 0x000fea0003800000 */
.L_x_1414:
[----:B------:R-:W-:Y:S01]  /*8020*/  ISETP.LT.AND P0, PT, RZ, c[0x0][0x27c], PT ;  /* 0x00009f00ff007a0c */ /* 0x000fe20003f01270 */
[----:B------:R-:W0:-:S12]  /*8030*/  LDGDEPBAR ;  /* 0x00000000000079af */ /* 0x000e180000000000 */
[----:B------:R-:W-:Y:S05]  /*8040*/  @P0 BRA `(.L_x_1416) ;  /* 0x0000002000000947 */ /* 0x000fea0003800000 */
[----:B------:R-:W-:-:S04]  /*8050*/  DEPBAR.LE SB0, 0x3 ;  /* 0x000080c00000791a */ /* 0x000fc80000000000 */
[----:B------:R-:W-:Y:S05]  /*8060*/  BRA `(.L_x_1417) ;  /* 0x0000597000007947 */ /* 0x000fea0003800000 */
.L_x_1416:
[----:B-1---5:R-:W-:Y:S01]  /*8070*/  SHF.R.S32.HI R4, RZ, 0x1f, R85 ;  /* 0x0000001fff047819 */ /* 0x022fe20000011455 */
[----:B------:R-:W-:Y:S01]  /*8080*/  ULDC.U8 UR4, c[0x0][0x298] ;  /* 0x0000a60000047ab9 */ /* 0x000fe20000000000 */
[----:B------:R-:W-:Y:S01]  /*8090*/  IMAD.WIDE.U32 R16, R85, c[0x0][0x280], RZ ;  /* 0x0000a00055107a25 */ /* 0x000fe200078e00ff */
[----:B------:R-:W-:Y:S01]  /*80a0*/  ISETP.NE.AND P2, PT, RZ, UR4, PT ;  /* 0x00000004ff007c0c */ /* 0x000fe2000bf45270 */
[----:B------:R-:W-:Y:S01]  /*80b0*/  BSSY B2, `(.L_x_1417) ;  /* 0x0000592000027945 */ /* 0x000fe20003800000 */
[----:B------:R-:W-:Y:S01]  /*80c0*/  IADD3 R8, R223, 0x40, RZ ;  /* 0x00000040df087810 */ /* 0x000fe20007ffe0ff */
[----:B------:R-:W-:Y:S01]  /*80d0*/  IMAD R6, R4, c[0x0][0x280], RZ ;  /* 0x0000a00004067a24 */ /* 0x000fe200078e02ff */
[----:B------:R-:W-:Y:S01]  /*80e0*/  IADD3 R19, R142, 0x40, RZ ;  /* 0x000000408e137810 */ /* 0x000fe20007ffe0ff */
[----:B------:R-:W-:Y:S01]  /*80f0*/  IMAD R4, R4, c[0x0][0x290], RZ ;  /* 0x0000a40004047a24 */ /* 0x000fe200078e02ff */
[----:B------:R-:W-:Y:S01]  /*8100*/  IADD3 R31, R142, 0x20, RZ ;  /* 0x000000208e1f7810 */ /* 0x000fe20007ffe0ff */
[----:B------:R-:W-:-:S04]  /*8110*/  IMAD.WIDE.U32 R14, R85, c[0x0][0x290], RZ ;  /* 0x0000a400550e7a25 */ /* 0x000fc800078e00ff */
[C---:B------:R-:W-:Y:S01]  /*8120*/  IMAD R5, R85.reuse, c[0x0][0x284], R6 ;  /* 0x0000a10055057a24 */ /* 0x040fe200078e0206 */
[----:B------:R-:W-:Y:S01]  /*8130*/  LEA R12, P0, R14, c[0x0][0x288], 0x1 ;  /* 0x0000a2000e0c7a11 */ /* 0x000fe200078008ff */
[----:B------:R-:W-:Y:S01]  /*8140*/  IMAD R85, R85, c[0x0][0x294], R4 ;  /* 0x0000a50055557a24 */ /* 0x000fe200078e0204 */
[----:B------:R-:W-:Y:S01]  /*8150*/  LEA R4, P1, R16, c[0x0][0x270], 0x1 ;  /* 0x00009c0010047a11 */ /* 0x000fe200078208ff */
[----:B------:R-:W-:Y:S02]  /*8160*/  IMAD.IADD R5, R5, 0x1, R17 ;  /* 0x0000000105057824 */ /* 0x000fe400078e0211 */
[----:B------:R-:W-:-:S03]  /*8170*/  IMAD.IADD R6, R85, 0x1, R15 ;  /* 0x0000000155067824 */ /* 0x000fc600078e020f */
[----:B------:R-:W-:Y:S01]  /*8180*/  LEA.HI.X R7, R16, c[0x0][0x274], R5, 0x1, P1 ;  /* 0x00009d0010077a11 */ /* 0x000fe200008f0c05 */
[----:B------:R-:W-:Y:S01]  /*8190*/  IMAD R5, R209, 0x80, R223 ;  /* 0x00000080d1057824 */ /* 0x000fe200078e02df */
[----:B------:R-:W-:Y:S01]  /*81a0*/  LEA.HI.X R6, R14, c[0x0][0x28c], R6, 0x1, P0 ;  /* 0x0000a3000e067a11 */ /* 0x000fe200000f0c06 */
[----:B------:R-:W-:Y:S05]  /*81b0*/  @!P2 BRA `(.L_x_1418) ;  /* 0x00002a500000a947 */ /* 0x000fea0003800000 */
[----:B------:R-:W-:Y:S01]  /*81c0*/  ISETP.GE.AND P0, PT, R5, R86, PT ;  /* 0x000000560500720c */ /* 0x000fe20003f06270 */
[----:B------:R-:W1:Y:S01]  /*81d0*/  SHFL.IDX PT, R27, R7, RZ, 0x1c1f ;  /* 0x001c1fff071b7589 */ /* 0x000e6200000e0000 */
[----:B------:R-:W-:Y:S01]  /*81e0*/  BSSY B0, `(.L_x_1419) ;  /* 0x0000054000007945 */ /* 0x000fe20003800000 */
[----:B------:R-:W-:Y:S01]  /*81f0*/  CS2R R14, SRZ ;  /* 0x00000000000e7805 */ /* 0x000fe2000001ff00 */
[----:B------:R-:W-:Y:S01]  /*8200*/  CS2R R16, SRZ ;  /* 0x0000000000107805 */ /* 0x000fe2000001ff00 */
[----:B------:R2:W3:Y:S01]  /*8210*/  SHFL.IDX PT, R26, R4, RZ, 0x1c1f ;  /* 0x001c1fff041a7589 */ /* 0x0004e200000e0000 */
[----:B------:R-:W-:Y:S01]  /*8220*/  CS2R R20, SRZ ;  /* 0x0000000000147805 */ /* 0x000fe2000001ff00 */
[----:B------:R-:W-:Y:S01]  /*8230*/  CS2R R22, SRZ ;  /* 0x0000000000167805 */ /* 0x000fe2000001ff00 */
[----:B------:R-:W-:Y:S01]  /*8240*/  CS2R R28, SRZ ;  /* 0x00000000001c7805 */ /* 0x000fe2000001ff00 */
[----:B------:R4:W1:Y:S01]  /*8250*/  SHFL.IDX PT, R25, R6, RZ, 0x1c1f ;  /* 0x001c1fff06197589 */ /* 0x00086200000e0000 */
[----:B------:R-:W-:Y:S01]  /*8260*/  CS2R R34, SRZ ;  /* 0x0000000000227805 */ /* 0x000fe2000001ff00 */
[----:B------:R-:W-:Y:S01]  /*8270*/  CS2R R58, SRZ ;  /* 0x00000000003a7805 */ /* 0x000fe2000001ff00 */
[----:B------:R-:W-:Y:S01]  /*8280*/  CS2R R60, SRZ ;  /* 0x00000000003c7805 */ /* 0x000fe2000001ff00 */
[----:B------:R5:W1:Y:S01]  /*8290*/  SHFL.IDX PT, R24, R12, RZ, 0x1c1f ;  /* 0x001c1fff0c187589 */ /* 0x000a6200000e0000 */
[----:B------:R-:W-:Y:S01]  /*82a0*/  CS2R R32, SRZ ;  /* 0x0000000000207805 */ /* 0x000fe2000001ff00 */
[----:B--2---:R-:W-:Y:S01]  /*82b0*/  CS2R R4, SRZ ;  /* 0x0000000000047805 */ /* 0x004fe2000001ff00 */
[----:B----4-:R-:W-:Y:S01]  /*82c0*/  CS2R R6, SRZ ;  /* 0x0000000000067805 */ /* 0x010fe2000001ff00 */
[----:B-----5:R-:W-:Y:S01]  /*82d0*/  CS2R R12, SRZ ;  /* 0x00000000000c7805 */ /* 0x020fe2000001ff00 */
[----:B------:R-:W-:Y:S05]  /*82e0*/  @P0 BRA `(.L_x_1420) ;  /* 0x0000043000000947 */ /* 0x000fea0003800000 */
[C---:B-1-3--:R-:W-:Y:S01]  /*82f0*/  ISETP.GE.AND P1, PT, R31.reuse, c[0x0][0x27c], PT ;  /* 0x00009f001f007a0c */ /* 0x04afe20003f26270 */
[----:B------:R-:W-:Y:S01]  /*8300*/  IMAD.SHL.U32 R7, R31, 0x2, RZ ;  /* 0x000000021f077824 */ /* 0x000fe200078e00ff */
[----:B------:R-:W-:Y:S01]  /*8310*/  SHF.R.S32.HI R6, RZ, 0x1f, R31 ;  /* 0x0000001fff067819 */ /* 0x000fe2000001141f */
[----:B------:R-:W-:Y:S01]  /*8320*/  CS2R R22, SRZ ;  /* 0x0000000000167805 */ /* 0x000fe2000001ff00 */
[C---:B------:R-:W-:Y:S01]  /*8330*/  ISETP.GE.AND P0, PT, R137.reuse, c[0x0][0x27c], PT ;  /* 0x00009f0089007a0c */ /* 0x040fe20003f06270 */
[----:B------:R-:W-:Y:S01]  /*8340*/  IMAD.SHL.U32 R5, R137, 0x2, RZ ;  /* 0x0000000289057824 */ /* 0x000fe200078e00ff */
[----:B------:R-:W-:-:S02]  /*8350*/  SHF.L.U64.HI R13, R31, 0x1, R6 ;  /* 0x000000011f0d7819 */ /* 0x000fc40000010206 */
[----:B------:R-:W-:-:S05]  /*8360*/  SHF.R.S32.HI R4, RZ, 0x1f, R137 ;  /* 0x0000001fff047819 */ /* 0x000fca0000011489 */
[-C--:B------:R-:W-:Y:S02]  /*8370*/  @!P1 IADD3 R14, P2, R26, R7.reuse, RZ ;  /* 0x000000071a0e9210 */ /* 0x080fe40007f5e0ff */
[----:B------:R-:W-:Y:S02]  /*8380*/  @!P1 IADD3 R32, P3, R24, R7, RZ ;  /* 0x0000000718209210 */ /* 0x000fe40007f7e0ff */
[----:B------:R-:W-:Y:S01]  /*8390*/  SHF.L.U64.HI R7, R137, 0x1, R4 ;  /* 0x0000000189077819 */ /* 0x000fe20000010204 */
[--C-:B------:R-:W-:Y:S01]  /*83a0*/  @!P1 IMAD.X R15, R27, 0x1, R13.reuse, P2 ;  /* 0x000000011b0f9824 */ /* 0x100fe200010e060d */
[----:B------:R-:W-:Y:S01]  /*83b0*/  @!P0 IADD3 R28, P2, R26, R5, RZ ;  /* 0x000000051a1c8210 */ /* 0x000fe20007f5e0ff */
[----:B------:R-:W-:Y:S02]  /*83c0*/  @!P1 IMAD.X R33, R25, 0x1, R13, P3 ;  /* 0x0000000119219824 */ /* 0x000fe400018e060d */
[----:B------:R-:W-:Y:S01]  /*83d0*/  CS2R R12, SRZ ;  /* 0x00000000000c7805 */ /* 0x000fe2000001ff00 */
[----:B------:R1:W5:Y:S01]  /*83e0*/  @!P1 LD.E.64 R22, [R14.64] ;  /* 0x000000080e169980 */ /* 0x000362000c101b00 */
[----:B------:R-:W-:Y:S01]  /*83f0*/  ISETP.GE.AND P3, PT, R19, c[0x0][0x27c], PT ;  /* 0x00009f0013007a0c */ /* 0x000fe20003f66270 */
[----:B------:R-:W-:-:S03]  /*8400*/  @!P0 IMAD.X R29, R27, 0x1, R7, P2 ;  /* 0x000000011b1d8824 */ /* 0x000fc600010e0607 */
[----:B------:R2:W5:Y:S01]  /*8410*/  @!P1 LD.E.64 R12, [R32.64] ;  /* 0x00000008200c9980 */ /* 0x000562000c101b00 */
[----:B------:R-:W-:Y:S01]  /*8420*/  @!P0 IADD3 R16, P1, R24, R5, RZ ;  /* 0x0000000518108210 */ /* 0x000fe20007f3e0ff */
[----:B------:R-:W-:Y:S01]  /*8430*/  CS2R R20, SRZ ;  /* 0x0000000000147805 */ /* 0x000fe2000001ff00 */
[----:B------:R-:W-:-:S03]  /*8440*/  ISETP.GE.AND P2, PT, R138, c[0x0][0x27c], PT ;  /* 0x00009f008a007a0c */ /* 0x000fc60003f46270 */
[----:B------:R-:W-:Y:S02]  /*8450*/  @!P0 IMAD.X R17, R25, 0x1, R7, P1 ;  /* 0x0000000119118824 */ /* 0x000fe400008e0607 */
[----:B------:R-:W-:Y:S01]  /*8460*/  CS2R R6, SRZ ;  /* 0x0000000000067805 */ /* 0x000fe2000001ff00 */
[----:B------:R-:W-:Y:S01]  /*8470*/  SHF.R.S32.HI R4, RZ, 0x1f, R19 ;  /* 0x0000001fff047819 */ /* 0x000fe20000011413 */
[----:B------:R3:W5:Y:S01]  /*8480*/  @!P0 LD.E.64 R20, [R28.64] ;  /* 0x000000081c148980 */ /* 0x000762000c101b00 */
[----:B------:R-:W-:Y:S02]  /*8490*/  SHF.R.S32.HI R5, RZ, 0x1f, R138 ;  /* 0x0000001fff057819 */ /* 0x000fe4000001148a */
[C---:B------:R-:W-:Y:S01]  /*84a0*/  SHF.L.U64.HI R4, R19.reuse, 0x1, R4 ;  /* 0x0000000113047819 */ /* 0x040fe20000010204 */
[----:B------:R4:W5:Y:S01]  /*84b0*/  @!P0 LD.E.64 R6, [R16.64] ;  /* 0x0000000810068980 */ /* 0x000962000c101b00 */
[----:B-1----:R-:W-:Y:S02]  /*84c0*/  IMAD.SHL.U32 R14, R19, 0x2, RZ ;  /* 0x00000002130e7824 */ /* 0x002fe400078e00ff */
[----:B------:R-:W-:-:S03]  /*84d0*/  IMAD.SHL.U32 R15, R138, 0x2, RZ ;  /* 0x000000028a0f7824 */ /* 0x000fc600078e00ff */
[----:B------:R-:W-:Y:S02]  /*84e0*/  @!P3 IADD3 R38, P0, R26, R14, RZ ;  /* 0x0000000e1a26b210 */ /* 0x000fe40007f1e0ff */
[----:B------:R-:W-:-:S03]  /*84f0*/  SHF.L.U64.HI R5, R138, 0x1, R5 ;  /* 0x000000018a057819 */ /* 0x000fc60000010205 */
[----:B------:R-:W-:Y:S01]  /*8500*/  @!P3 IMAD.X R39, R27, 0x1, R4, P0 ;  /* 0x000000011b27b824 */ /* 0x000fe200000e0604 */
[----:B------:R-:W-:Y:S02]  /*8510*/  @!P2 IADD3 R42, P0, R26, R15, RZ ;  /* 0x0000000f1a2aa210 */ /* 0x000fe40007f1e0ff */
[----:B------:R-:W-:-:S03]  /*8520*/  ISETP.GE.AND P1, PT, R142, c[0x0][0x27c], PT ;  /* 0x00009f008e007a0c */ /* 0x000fc60003f26270 */
[----:B------:R-:W-:Y:S01]  /*8530*/  @!P2 IMAD.X R43, R27, 0x1, R5, P0 ;  /* 0x000000011b2ba824 */ /* 0x000fe200000e0605 */
[----:B------:R-:W-:-:S05]  /*8540*/  @!P2 IADD3 R40, P0, R24, R15, RZ ;  /* 0x0000000f1828a210 */ /* 0x000fca0007f1e0ff */
[----:B------:R-:W-:Y:S01]  /*8550*/  @!P2 IMAD.X R41, R25, 0x1, R5, P0 ;  /* 0x000000011929a824 */ /* 0x000fe200000e0605 */
[----:B------:R-:W-:Y:S01]  /*8560*/  ISETP.GE.AND P0, PT, R136, c[0x0][0x27c], PT ;  /* 0x00009f0088007a0c */ /* 0x000fe20003f06270 */
[----:B------:R-:W-:Y:S01]  /*8570*/  CS2R R34, SRZ ;  /* 0x0000000000227805 */ /* 0x000fe2000001ff00 */
[----:B--2---:R-:W-:Y:S01]  /*8580*/  CS2R R32, SRZ ;  /* 0x0000000000207805 */ /* 0x004fe2000001ff00 */
[----:B------:R-:W-:Y:S01]  /*8590*/  @!P3 IADD3 R36, P4, R24, R14, RZ ;  /* 0x0000000e1824b210 */ /* 0x000fe20007f9e0ff */
[----:B------:R-:W-:Y:S01]  /*85a0*/  @!P1 IMAD.WIDE R46, R142, 0x2, R26 ;  /* 0x000000028e2e9825 */ /* 0x000fe200078e021a */
[----:B------:R-:W-:-:S03]  /*85b0*/  SHF.R.S32.HI R15, RZ, 0x1f, R136 ;  /* 0x0000001fff0f7819 */ /* 0x000fc60000011488 */
[----:B------:R-:W-:Y:S01]  /*85c0*/  @!P1 IMAD.WIDE R44, R142, 0x2, R24 ;  /* 0x000000028e2c9825 */ /* 0x000fe200078e0218 */
[----:B------:R1:W5:Y:S03]  /*85d0*/  @!P1 LD.E.64 R34, [R46.64] ;  /* 0x000000082e229980 */ /* 0x000366000c101b00 */
[C---:B------:R-:W-:Y:S01]  /*85e0*/  IMAD.SHL.U32 R5, R136.reuse, 0x2, RZ ;  /* 0x0000000288057824 */ /* 0x040fe200078e00ff */
[----:B------:R1:W5:Y:S01]  /*85f0*/  @!P1 LD.E.64 R32, [R44.64] ;  /* 0x000000082c209980 */ /* 0x000362000c101b00 */
[----:B------:R-:W-:Y:S01]  /*8600*/  @!P3 IMAD.X R37, R25, 0x1, R4, P4 ;  /* 0x000000011925b824 */ /* 0x000fe200020e0604 */
[----:B------:R-:W-:Y:S02]  /*8610*/  SHF.L.U64.HI R4, R136, 0x1, R15 ;  /* 0x0000000188047819 */ /* 0x000fe4000001020f */
[----:B------:R-:W-:-:S05]  /*8620*/  @!P0 IADD3 R26, P1, R26, R5, RZ ;  /* 0x000000051a1a8210 */ /* 0x000fca0007f3e0ff */
[--C-:B------:R-:W-:Y:S01]  /*8630*/  @!P0 IMAD.X R27, R27, 0x1, R4.reuse, P1 ;  /* 0x000000011b1b8824 */ /* 0x100fe200008e0604 */
[----:B------:R-:W-:Y:S01]  /*8640*/  @!P0 IADD3 R24, P1, R24, R5, RZ ;  /* 0x0000000518188210 */ /* 0x000fe20007f3e0ff */
[----:B----4-:R-:W-:Y:S01]  /*8650*/  CS2R R16, SRZ ;  /* 0x0000000000107805 */ /* 0x010fe2000001ff00 */
[----:B---3--:R-:W-:Y:S01]  /*8660*/  CS2R R28, SRZ ;  /* 0x00000000001c7805 */ /* 0x008fe2000001ff00 */
[----:B------:R-:W-:Y:S01]  /*8670*/  CS2R R60, SRZ ;  /* 0x00000000003c7805 */ /* 0x000fe2000001ff00 */
[----:B------:R-:W-:Y:S01]  /*8680*/  CS2R R14, SRZ ;  /* 0x00000000000e7805 */ /* 0x000fe2000001ff00 */
[----:B------:R-:W-:Y:S01]  /*8690*/  @!P0 IMAD.X R25, R25, 0x1, R4, P1 ;  /* 0x0000000119198824 */ /* 0x000fe200008e0604 */
[----:B------:R-:W-:Y:S01]  /*86a0*/  CS2R R58, SRZ ;  /* 0x00000000003a7805 */ /* 0x000fe2000001ff00 */
[----:B------:R-:W-:Y:S01]  /*86b0*/  CS2R R4, SRZ ;  /* 0x0000000000047805 */ /* 0x000fe2000001ff00 */
[----:B------:R1:W5:Y:S04]  /*86c0*/  @!P3 LD.E.64 R16, [R38.64] ;  /* 0x000000082610b980 */ /* 0x000368000c101b00 */
[----:B------:R1:W5:Y:S04]  /*86d0*/  @!P2 LD.E.64 R28, [R42.64] ;  /* 0x000000082a1ca980 */ /* 0x000368000c101b00 */
[----:B------:R1:W5:Y:S04]  /*86e0*/  @!P3 LD.E.64 R4, [R36.64] ;  /* 0x000000082404b980 */ /* 0x000368000c101b00 */
[----:B------:R1:W5:Y:S04]  /*86f0*/  @!P2 LD.E.64 R60, [R40.64] ;  /* 0x00000008283ca980 */ /* 0x000368000c101b00 */
[----:B------:R1:W5:Y:S04]  /*8700*/  @!P0 LD.E.64 R14, [R26.64] ;  /* 0x000000081a0e8980 */ /* 0x000368000c101b00 */
[----:B------:R1:W5:Y:S02]  /*8710*/  @!P0 LD.E.64 R58, [R24.64] ;  /* 0x00000008183a8980 */ /* 0x000364000c101b00 */
.L_x_1420:
[----:B-1-3--:R-:W-:Y:S05]  /*8720*/  BSYNC B0 ;  /* 0x0000000000007941 */ /* 0x00afea0003800000 */
.L_x_1419:
[--C-:B-----5:R-:W-:Y:S01]  /*8730*/  SHF.R.U64 R37, R32, 0x10, R33.reuse ;  /* 0x0000001020257819 */ /* 0x120fe20000001221 */
[--C-:B------:R-:W-:Y:S01]  /*8740*/  IMAD.MOV.U32 R45, RZ, RZ, R33.reuse ;  /* 0x000000ffff2d7224 */ /* 0x100fe200078e0021 */
[----:B------:R-:W-:Y:S01]  /*8750*/  SHF.R.U32.HI R36, RZ, 0x10, R33 ;  /* 0x00000010ff247819 */ /* 0x000fe20000011621 */
[----:B------:R-:W-:Y:S01]  /*8760*/  IMAD.MOV.U32 R40, RZ, RZ, R60 ;  /* 0x000000ffff287224 */ /* 0x000fe200078e003c */
[----:B------:R-:W-:Y:S01]  /*8770*/  SHF.R.U64 R33, R60, 0x10, R61 ;  /* 0x000000103c217819 */ /* 0x000fe2000000123d */
[----:B------:R-:W-:Y:S01]  /*8780*/  IMAD.MOV.U32 R44, RZ, RZ, R32 ;  /* 0x000000ffff2c7224 */ /* 0x000fe200078e0020 */
[----:B------:R-:W-:Y:S01]  /*8790*/  SHF.R.U64 R30, R22, 0x10, R23 ;  /* 0x00000010161e7819 */ /* 0x000fe20000001217 */
[----:B------:R-:W-:Y:S01]  /*87a0*/  IMAD.MOV.U32 R53, RZ, RZ, R22 ;  /* 0x000000ffff357224 */ /* 0x000fe200078e0016 */
[----:B------:R-:W-:Y:S01]  /*87b0*/  PRMT R33, R40, 0x5410, R33 ;  /* 0x0000541028217816 */ /* 0x000fe20000000021 */
[----:B------:R-:W-:Y:S01]  /*87c0*/  IMAD R40, R209, -0x80, R86 ;  /* 0xffffff80d1287824 */ /* 0x000fe200078e0256 */
[----:B------:R-:W-:Y:S01]  /*87d0*/  PRMT R37, R44, 0x5410, R37 ;  /* 0x000054102c257816 */ /* 0x000fe20000000025 */
[----:B------:R-:W-:Y:S01]  /*87e0*/  IMAD.MOV.U32 R50, RZ, RZ, R21 ;  /* 0x000000ffff327224 */ /* 0x000fe200078e0015 */
[----:B------:R-:W-:Y:S01]  /*87f0*/  LOP3.LUT R44, R221, 0x18, R144, 0xf8, !PT ;  /* 0x00000018dd2c7812 */ /* 0x000fe200078ef890 */
[----:B------:R-:W-:Y:S01]  /*8800*/  IMAD.MOV.U32 R57, RZ, RZ, R35 ;  /* 0x000000ffff397224 */ /* 0x000fe200078e0023 */
[----:B------:R-:W-:Y:S01]  /*8810*/  IMNMX R40, R40, 0x80, PT ;  /* 0x0000008028287817 */ /* 0x000fe20003800200 */
        /* <DEDUP_REMOVED lines=15> */
[----:B------:R-:W-:Y:S01]  /*8910*/  ISETP.GE.AND P1, PT, R223, R40, PT ;  /* 0x00000028df00720c */ /* 0x000fe20003f26270 */
[----:B------:R-:W-:Y:S01]  /*8920*/  IMAD.MOV.U32 R41, RZ, RZ, R7 ;  /* 0x000000ffff297224 */ /* 0x000fe200078e0007 */
[----:B------:R-:W-:Y:S01]  /*8930*/  SHF.R.U64 R28, R12, 0x10, R13 ;  /* 0x000000100c1c7819 */ /* 0x000fe2000000120d */
[----:B------:R-:W-:Y:S01]  /*8940*/  IMAD.MOV.U32 R12, RZ, RZ, R6 ;  /* 0x000000ffff0c7224 */ /* 0x000fe200078e0006 */
[----:B------:R-:W-:Y:S01]  /*8950*/  LOP3.LUT R44, R140, R44, R141, 0xf6, !PT ;  /* 0x0000002c8c2c7212 */ /* 0x000fe200078ef68d */
[----:B------:R-:W-:Y:S01]  /*8960*/  IMAD.MOV.U32 R49, RZ, RZ, R16 ;  /* 0x000000ffff317224 */ /* 0x000fe200078e0010 */
[----:B------:R-:W-:Y:S01]  /*8970*/  LOP3.LUT P0, RZ, R220, 0x4, RZ, 0xc0, !PT ;  /* 0x00000004dcff7812 */ /* 0x000fe2000780c0ff */
[----:B------:R-:W-:Y:S01]  /*8980*/  IMAD.MOV.U32 R47, RZ, RZ, R14 ;  /* 0x000000ffff2f7224 */ /* 0x000fe200078e000e */
[----:B------:R-:W-:Y:S01]  /*8990*/  PRMT R28, R17, 0x5410, R28 ;  /* 0x00005410111c7816 */ /* 0x000fe2000000001c */
[----:B------:R-:W-:Y:S01]  /*89a0*/  IMAD.SHL.U32 R17, R44, 0x2, RZ ;  /* 0x000000022c117824 */ /* 0x000fe200078e00ff */
[----:B------:R-:W-:Y:S01]  /*89b0*/  SHF.R.U32.HI R34, RZ, 0x10, R29 ;  /* 0x00000010ff227819 */ /* 0x000fe2000001161d */
[----:B------:R-:W-:Y:S01]  /*89c0*/  IMAD.MOV.U32 R46, RZ, RZ, R15 ;  /* 0x000000ffff2e7224 */ /* 0x000fe200078e000f */
[----:B------:R-:W-:Y:S01]  /*89d0*/  SHF.R.U32.HI R27, RZ, 0x10, R13 ;  /* 0x00000010ff1b7819 */ /* 0x000fe2000001160d */
[----:B------:R-:W-:Y:S01]  /*89e0*/  IMAD.MOV.U32 R43, RZ, RZ, R61 ;  /* 0x000000ffff2b7224 */ /* 0x000fe200078e003d */
[----:B------:R-:W-:Y:S01]  /*89f0*/  SHF.R.U32.HI R29, RZ, 0x10, R23 ;  /* 0x00000010ff1d7819 */ /* 0x000fe20000011617 */
[----:B------:R-:W-:-:S04]  /*8a00*/  DEPBAR.LE SB0, 0x3 ;  /* 0x000080c00000791a */ /* 0x000fc80000000000 */
        /* <DEDUP_REMOVED lines=8> */
[----:B------:R-:W-:Y:S01]  /*8a90*/  SHF.R.U64 R16, R14, 0x10, R15 ;  /* 0x000000100e107819 */ /* 0x000fe2000000120f */
[----:B------:R-:W-:Y:S01]  /*8aa0*/  BSSY B1, `(.L_x_1421) ;  /* 0x0000119000017945 */ /* 0x000fe20003800000 */
[----:B------:R-:W-:-:S02]  /*8ab0*/  PRMT R27, R42, 0x5410, R27 ;  /* 0x000054102a1b7816 */ /* 0x000fc4000000001b */
[----:B------:R-:W-:Y:S02]  /*8ac0*/  SHF.R.U32.HI R15, RZ, 0x10, R15 ;  /* 0x00000010ff0f7819 */ /* 0x000fe4000001160f */
[----:B------:R-:W-:Y:S02]  /*8ad0*/  SHF.R.U32.HI R32, RZ, 0x10, R61 ;  /* 0x00000010ff207819 */ /* 0x000fe4000001163d */
[--C-:B------:R-:W-:Y:S02]  /*8ae0*/  SHF.R.U64 R14, R58, 0x10, R59.reuse ;  /* 0x000000103a0e7819 */ /* 0x100fe4000000123b */
[----:B------:R-:W-:Y:S02]  /*8af0*/  SHF.R.U32.HI R13, RZ, 0x10, R59 ;  /* 0x00000010ff0d7819 */ /* 0x000fe4000001163b */
[----:B------:R-:W-:Y:S02]  /*8b00*/  IADD3 R42, R17, 0x18100, RZ ;  /* 0x00018100112a7810 */ /* 0x000fe40007ffe0ff */
[----:B------:R-:W-:-:S02]  /*8b10*/  PRMT R24, R12, 0x5410, R24 ;  /* 0x000054100c187816 */ /* 0x000fc40000000018 */
[----:B------:R-:W-:Y:S02]  /*8b20*/  IADD3 R12, R17, 0x18140, RZ ;  /* 0x00018140110c7810 */ /* 0x000fe40007ffe0ff */
        /* <DEDUP_REMOVED lines=17> */
[----:B------:R-:W-:Y:S02]  /*8c40*/  @P0 IADD3 R12, R42, -0x40, RZ ;  /* 0xffffffc02a0c0810 */ /* 0x000fe40007ffe0ff */
[----:B------:R-:W-:Y:S02]  /*8c50*/  PRMT R14, R5, 0x5410, R14 ;  /* 0x00005410050e7816 */ /* 0x000fe4000000000e */
[----:B------:R-:W-:Y:S01]  /*8c60*/  PRMT R13, R4, 0x5410, R13 ;  /* 0x00005410040d7816 */ /* 0x000fe2000000000d */
[----:B------:R-:W-:Y:S06]  /*8c70*/  BAR.SYNC.DEFER_BLOCKING 0x0 ;  /* 0x0000000000007b1d */ /* 0x000fec0000010000 */
[----:B------:R-:W-:Y:S05]  /*8c80*/  @P1 BRA `(.L_x_1422) ;  /* 0x00000fa000001947 */ /* 0x000fea0003800000 */
[----:B------:R-:W-:Y:S01]  /*8c90*/  ISETP.GE.AND P0, PT, R142, c[0x0][0x27c], PT ;  /* 0x00009f008e007a0c */ /* 0x000fe20003f06270 */
[----:B------:R-:W-:-:S12]  /*8ca0*/  BSSY B0, `(.L_x_1423) ;  /* 0x0000028000007945 */ /* 0x000fd80003800000 */
[----:B------:R-:W-:Y:S05]  /*8cb0*/  @P0 BRA `(.L_x_1424) ;  /* 0x0000026000000947 */ /* 0x000fea0003800000 */
[----:B------:R-:W1:Y:S01]  /*8cc0*/  LDS.128 R4, [R17+0x18100] ;  /* 0x0181000011047984 */ /* 0x000e620000000c00 */
[----:B------:R-:W-:Y:S01]  /*8cd0*/  SHF.L.U32 R46, R39, 0x10, RZ ;  /* 0x00000010272e7819 */ /* 0x000fe200000006ff */
[C---:B------:R-:W-:Y:S01]  /*8ce0*/  IMAD.U32 R44, R37.reuse, 0x10000, RZ ;  /* 0x00010000252c7824 */ /* 0x040fe200078e00ff */
[----:B------:R-:W-:Y:S02]  /*8cf0*/  LOP3.LUT R43, R37, 0xffff0000, RZ, 0xc0, !PT ;  /* 0xffff0000252b7812 */ /* 0x000fe400078ec0ff */
[----:B------:R-:W-:Y:S02]  /*8d00*/  LOP3.LUT R45, R39, 0xffff0000, RZ, 0xc0, !PT ;  /* 0xffff0000272d7812 */ /* 0x000fe400078ec0ff */
[C---:B-1----:R-:W-:Y:S02]  /*8d10*/  LOP3.LUT R41, R4.reuse, 0xffff0000, RZ, 0xc0, !PT ;  /* 0xffff000004297812 */ /* 0x042fe400078ec0ff */
[----:B------:R-:W-:Y:S02]  /*8d20*/  LOP3.LUT R50, R5, 0xffff0000, RZ, 0xc0, !PT ;  /* 0xffff000005327812 */ /* 0x000fe400078ec0ff */
[----:B------:R-:W-:-:S02]  /*8d30*/  SHF.L.U32 R42, R4, 0x10, RZ ;  /* 0x00000010042a7819 */ /* 0x000fc400000006ff */
[----:B------:R-:W-:Y:S01]  /*8d40*/  SHF.L.U32 R4, R5, 0x10, RZ ;  /* 0x0000001005047819 */ /* 0x000fe200000006ff */
[C---:B------:R-:W-:Y:S01]  /*8d50*/  FMUL.FTZ R5, R41.reuse, R44 ;  /* 0x0000002c29057220 */ /* 0x040fe20000410000 */
[C---:B------:R-:W-:Y:S01]  /*8d60*/  SHF.L.U32 R48, R6.reuse, 0x10, RZ ;  /* 0x0000001006307819 */ /* 0x040fe200000006ff */
[-C--:B------:R-:W-:Y:S01]  /*8d70*/  FMUL.FTZ R41, R41, R46.reuse ;  /* 0x0000002e29297220 */ /* 0x080fe20000410000 */
[----:B------:R-:W-:Y:S01]  /*8d80*/  LOP3.LUT R47, R6, 0xffff0000, RZ, 0xc0, !PT ;  /* 0xffff0000062f7812 */ /* 0x000fe200078ec0ff */
[C---:B------:R-:W-:Y:S01]  /*8d90*/  IMAD.U32 R6, R7.reuse, 0x10000, RZ ;  /* 0x0001000007067824 */ /* 0x040fe200078e00ff */
[----:B------:R-:W-:Y:S01]  /*8da0*/  LOP3.LUT R49, R7, 0xffff0000, RZ, 0xc0, !PT ;  /* 0xffff000007317812 */ /* 0x000fe200078ec0ff */
[----:B------:R-:W-:Y:S02]  /*8db0*/  FMUL.FTZ R7, R50, R43 ;  /* 0x0000002b32077220 */ /* 0x000fe40000410000 */
[----:B------:R-:W-:Y:S01]  /*8dc0*/  FFMA.FTZ R5, R42, R46, -R5 ;  /* 0x0000002e2a057223 */ /* 0x000fe20000010805 */
[----:B------:R-:W-:Y:S01]  /*8dd0*/  SHF.L.U32 R46, R38, 0x10, RZ ;  /* 0x00000010262e7819 */ /* 0x000fe200000006ff */
[----:B------:R-:W-:Y:S01]  /*8de0*/  FFMA.FTZ R42, R42, R44, R41 ;  /* 0x0000002c2a2a7223 */ /* 0x000fe20000010029 */
[----:B------:R-:W-:Y:S01]  /*8df0*/  SHF.L.U32 R44, R36, 0x10, RZ ;  /* 0x00000010242c7819 */ /* 0x000fe200000006ff */
[-C--:B------:R-:W-:Y:S01]  /*8e00*/  FMUL.FTZ R50, R50, R45.reuse ;  /* 0x0000002d32327220 */ /* 0x080fe20000410000 */
[----:B------:R-:W-:Y:S01]  /*8e10*/  LOP3.LUT R41, R36, 0xffff0000, RZ, 0xc0, !PT ;  /* 0xffff000024297812 */ /* 0x000fe200078ec0ff */
[----:B------:R-:W-:Y:S01]  /*8e20*/  FFMA.FTZ R7, R4, R45, -R7 ;  /* 0x0000002d04077223 */ /* 0x000fe20000010807 */
[----:B------:R-:W-:Y:S01]  /*8e30*/  LOP3.LUT R45, R38, 0xffff0000, RZ, 0xc0, !PT ;  /* 0xffff0000262d7812 */ /* 0x000fe200078ec0ff */
[----:B------:R-:W-:-:S02]  /*8e40*/  FFMA.FTZ R50, R4, R43, R50 ;  /* 0x0000002b04327223 */ /* 0x000fc40000010032 */
[----:B------:R-:W-:Y:S02]  /*8e50*/  FMUL.FTZ R43, R47, R44 ;  /* 0x0000002c2f2b7220 */ /* 0x000fe40000410000 */
[----:B------:R-:W-:Y:S02]  /*8e60*/  FMUL.FTZ R4, R49, R41 ;  /* 0x0000002931047220 */ /* 0x000fe40000410000 */
[-C--:B------:R-:W-:Y:S02]  /*8e70*/  FMUL.FTZ R47, R47, R46.reuse ;  /* 0x0000002e2f2f7220 */ /* 0x080fe40000410000 */
[----:B------:R-:W-:Y:S02]  /*8e80*/  FMUL.FTZ R49, R49, R45 ;  /* 0x0000002d31317220 */ /* 0x000fe40000410000 */
[C---:B------:R-:W-:Y:S02]  /*8e90*/  FFMA.FTZ R43, R48.reuse, R46, -R43 ;  /* 0x0000002e302b7223 */ /* 0x040fe4000001082b */
[----:B------:R-:W-:-:S02]  /*8ea0*/  FFMA.FTZ R44, R48, R44, R47 ;  /* 0x0000002c302c7223 */ /* 0x000fc4000001002f */
[----:B------:R-:W-:Y:S01]  /*8eb0*/  FFMA.FTZ R45, R6, R45, -R4 ;  /* 0x0000002d062d7223 */ /* 0x000fe20000010804 */
[----:B------:R-:W-:Y:S01]  /*8ec0*/  F2FP.BF16.PACK_AB R4, R42, R5 ;  /* 0x000000052a04723e */ /* 0x000fe200000010ff */
[----:B------:R-:W-:Y:S01]  /*8ed0*/  FFMA.FTZ R46, R6, R41, R49 ;  /* 0x00000029062e7223 */ /* 0x000fe20000010031 */
[----:B------:R-:W-:Y:S02]  /*8ee0*/  F2FP.BF16.PACK_AB R5, R50, R7 ;  /* 0x000000073205723e */ /* 0x000fe400000010ff */
[----:B------:R-:W-:Y:S02]  /*8ef0*/  F2FP.BF16.PACK_AB R6, R44, R43 ;  /* 0x0000002b2c06723e */ /* 0x000fe400000010ff */
[----:B------:R-:W-:-:S05]  /*8f00*/  F2FP.BF16.PACK_AB R7, R46, R45 ;  /* 0x0000002d2e07723e */ /* 0x000fca00000010ff */
[----:B------:R1:W-:Y:S02]  /*8f10*/  STS.128 [R17+0x18100], R4 ;  /* 0x0181000411007388 */ /* 0x0003e40000000c00 */
.L_x_1424:
[----:B------:R-:W-:Y:S05]  /*8f20*/  BSYNC B0 ;  /* 0x0000000000007941 */ /* 0x000fea0003800000 */
.L_x_1423:
[----:B------:R-:W-:Y:S01]  /*8f30*/  ISETP.GE.AND P0, PT, R138, c[0x0][0x27c], PT ;  /* 0x00009f008a007a0c */ /* 0x000fe20003f06270 */
[----:B------:R-:W-:-:S12]  /*8f40*/  BSSY B0, `(.L_x_1425) ;  /* 0x0000028000007945 */ /* 0x000fd80003800000 */
[----:B------:R-:W-:Y:S05]  /*8f50*/  @P0 BRA `(.L_x_1426) ;  /* 0x0000026000000947 */ /* 0x000fea0003800000 */
[----:B-1----:R-:W1:Y:S01]  /*8f60*/  LDS.128 R4, [R12] ;  /* 0x000000000c047984 */ /* 0x002e620000000c00 */
        /* <DEDUP_REMOVED lines=36> */
[----:B------:R1:W-:Y:S02]  /*91b0*/  STS.128 [R12], R4 ;  /* 0x000000040c007388 */ /* 0x0003e40000000c00 */
.L_x_1426:
[----:B------:R-:W-:Y:S05]  /*91c0*/  BSYNC B0 ;  /* 0x0000000000007941 */ /* 0x000fea0003800000 */
.L_x_1425:
[----:B------:R-:W-:Y:S01]  /*91d0*/  ISETP.GE.AND P0, PT, R31, c[0x0][0x27c], PT ;  /* 0x00009f001f007a0c */ /* 0x000fe20003f06270 */
[----:B------:R-:W-:-:S12]  /*91e0*/  BSSY B0, `(.L_x_1427) ;  /* 0x0000028000007945 */ /* 0x000fd80003800000 */
[----:B------:R-:W-:Y:S05]  /*91f0*/  @P0 BRA `(.L_x_1428) ;  /* 0x0000026000000947 */ /* 0x000fea0003800000 */
[----:B-1----:R-:W1:Y:S01]  /*9200*/  LDS.128 R4, [R17+0x1c100] ;  /* 0x01c1000011047984 */ /* 0x002e620000000c00 */
        /* <DEDUP_REMOVED lines=15> */
[C---:B------:R-:W-:Y:S01]  /*9300*/  FFMA.FTZ R5, R42.reuse, R46, -R5 ;  /* 0x0000002e2a057223 */ /* 0x040fe20000010805 */
[----:B------:R-:W-:Y:S01]  /*9310*/  SHF.L.U32 R46, R29, 0x10, RZ ;  /* 0x000000101d2e7819 */ /* 0x000fe200000006ff */
[----:B------:R-:W-:Y:S01]  /*9320*/  FFMA.FTZ R42, R42, R44, R41 ;  /* 0x0000002c2a2a7223 */ /* 0x000fe20000010029 */
[C---:B------:R-:W-:Y:S01]  /*9330*/  SHF.L.U32 R44, R27.reuse, 0x10, RZ ;  /* 0x000000101b2c7819 */ /* 0x040fe200000006ff */
[-C--:B------:R-:W-:Y:S01]  /*9340*/  FMUL.FTZ R50, R50, R45.reuse ;  /* 0x0000002d32327220 */ /* 0x080fe20000410000 */
[----:B------:R-:W-:Y:S01]  /*9350*/  LOP3.LUT R41, R27, 0xffff0000, RZ, 0xc0, !PT ;  /* 0xffff00001b297812 */ /* 0x000fe200078ec0ff */
[C---:B------:R-:W-:Y:S01]  /*9360*/  FFMA.FTZ R7, R4.reuse, R45, -R7 ;  /* 0x0000002d04077223 */ /* 0x040fe20000010807 */
        /* <DEDUP_REMOVED lines=15> */
.L_x_1428:
[----:B------:R-:W-:Y:S05]  /*9460*/  BSYNC B0 ;  /* 0x0000000000007941 */ /* 0x000fea0003800000 */
.L_x_1427:
        /* <DEDUP_REMOVED lines=41> */
.L_x_1430:
[----:B------:R-:W-:Y:S05]  /*9700*/  BSYNC B0 ;  /* 0x0000000000007941 */ /* 0x000fea0003800000 */
.L_x_1429:
        /* <DEDUP_REMOVED lines=20> */
[C---:B------:R-:W-:Y:S01]  /*9850*/  SHF.L.U32 R46, R21.reuse, 0x10, RZ ;  /* 0x00000010152e7819 */ /* 0x040fe200000006ff */
[----:B------:R-:W-:Y:S01]  /*9860*/  FFMA.FTZ R42, R42, R44, R41 ;  /* 0x0000002c2a2a7223 */ /* 0x000fe20000010029 */
[----:B------:R-:W-:Y:S01]  /*9870*/  SHF.L.U32 R44, R18, 0x10, RZ ;  /* 0x00000010122c7819 */ /* 0x000fe200000006ff */
        /* <DEDUP_REMOVED lines=18> */
.L_x_1432:
[----:B------:R-:W-:Y:S05]  /*99a0*/  BSYNC B0 ;  /* 0x0000000000007941 */ /* 0x000fea0003800000 */
.L_x_1431:
[----:B------:R-:W-:-:S13]  /*99b0*/  ISETP.GE.AND P0, PT, R136, c[0x0][0x27c], PT ;  /* 0x00009f0088007a0c */ /* 0x000fda0003f06270 */
        /* <DEDUP_REMOVED lines=39> */
.L_x_1422:
[----:B------:R-:W-:Y:S05]  /*9c30*/  BSYNC B1 ;  /* 0x0000000000017941 */ /* 0x000fea0003800000 */
.L_x_1421:
[----:B------:R-:W-:-:S13]  /*9c40*/  ISETP.GE.AND P0, PT, R8, R40, PT ;  /* 0x000000280800720c */ /* 0x000fda0003f06270 */
[----:B------:R-:W-:Y:S05]  /*9c50*/  @P0 BRA `(.L_x_1433) ;  /* 0x00003d7000000947 */ /* 0x000fea0003800000 */
[----:B------:R-:W-:Y:S01]  /*9c60*/  ISETP.GE.AND P0, PT, R142, c[0x0][0x27c], PT ;  /* 0x00009f008e007a0c */ /* 0x000fe20003f06270 */
[----:B------:R-:W-:-:S12]  /*9c70*/  BSSY B0, `(.L_x_1434) ;  /* 0x0000028000007945 */ /* 0x000fd80003800000 */
[----:B------:R-:W-:Y:S05]  /*9c80*/  @P0 BRA `(.L_x_1435) ;  /* 0x0000026000000947 */ /* 0x000fea0003800000 */
[----:B-1----:R-:W1:Y:S01]  /*9c90*/  LDS.128 R4, [R17+0x1a100] ;  /* 0x01a1000011047984 */ /* 0x002e620000000c00 */
[----:B------:R-:W-:Y:S02]  /*9ca0*/  LOP3.LUT R42, R39, 0xffff0000, RZ, 0xc0, !PT ;  /* 0xffff0000272a7812 */ /* 0x000fe400078ec0ff */
[C---:B-1----:R-:W-:Y:S01]  /*9cb0*/  SHF.L.U32 R40, R4.reuse, 0x10, RZ ;  /* 0x0000001004287819 */ /* 0x042fe200000006ff */
[----:B------:R-:W-:Y:S01]  /*9cc0*/  IMAD.U32 R43, R7, 0x10000, RZ ;  /* 0x00010000072b7824 */ /* 0x000fe200078e00ff */
[----:B------:R-:W-:Y:S02]  /*9cd0*/  LOP3.LUT R8, R4, 0xffff0000, RZ, 0xc0, !PT ;  /* 0xffff000004087812 */ /* 0x000fe400078ec0ff */
[C---:B------:R-:W-:Y:S02]  /*9ce0*/  SHF.L.U32 R4, R5.reuse, 0x10, RZ ;  /* 0x0000001005047819 */ /* 0x040fe400000006ff */
[----:B------:R-:W-:Y:S02]  /*9cf0*/  LOP3.LUT R41, R5, 0xffff0000, RZ, 0xc0, !PT ;  /* 0xffff000005297812 */ /* 0x000fe400078ec0ff */
[----:B------:R-:W-:Y:S01]  /*9d00*/  SHF.L.U32 R5, R39, 0x10, RZ ;  /* 0x0000001027057819 */ /* 0x000fe200000006ff */
[C---:B------:R-:W-:Y:S01]  /*9d10*/  IMAD.U32 R39, R37.reuse, 0x10000, RZ ;  /* 0x0001000025277824 */ /* 0x040fe200078e00ff */
[----:B------:R-:W-:-:S02]  /*9d20*/  LOP3.LUT R37, R37, 0xffff0000, RZ, 0xc0, !PT ;  /* 0xffff000025257812 */ /* 0x000fc400078ec0ff */
[C---:B------:R-:W-:Y:S02]  /*9d30*/  SHF.L.U32 R45, R6.reuse, 0x10, RZ ;  /* 0x00000010062d7819 */ /* 0x040fe400000006ff */
[----:B------:R-:W-:Y:S01]  /*9d40*/  LOP3.LUT R44, R6, 0xffff0000, RZ, 0xc0, !PT ;  /* 0xffff0000062c7812 */ /* 0x000fe200078ec0ff */
[-C--:B------:R-:W-:Y:S01]  /*9d50*/  FMUL.FTZ R6, R39, R8.reuse ;  /* 0x0000000827067220 */ /* 0x080fe20000410000 */
[----:B------:R-:W-:Y:S01]  /*9d60*/  LOP3.LUT R46, R7, 0xffff0000, RZ, 0xc0, !PT ;  /* 0xffff0000072e7812 */ /* 0x000fe200078ec0ff */
[-C--:B------:R-:W-:Y:S02]  /*9d70*/  FMUL.FTZ R7, R37, R41.reuse ;  /* 0x0000002925077220 */ /* 0x080fe40000410000 */
[C---:B------:R-:W-:Y:S02]  /*9d80*/  FMUL.FTZ R8, R5.reuse, R8 ;  /* 0x0000000805087220 */ /* 0x040fe40000410000 */
[----:B------:R-:W-:Y:S02]  /*9d90*/  FFMA.FTZ R6, R5, R40, -R6 ;  /* 0x0000002805067223 */ /* 0x000fe40000010806 */
[----:B------:R-:W-:Y:S01]  /*9da0*/  FFMA.FTZ R5, R42, R4, -R7 ;  /* 0x000000042a057223 */ /* 0x000fe20000010807 */
[----:B------:R-:W-:Y:S01]  /*9db0*/  SHF.L.U32 R7, R36, 0x10, RZ ;  /* 0x0000001024077819 */ /* 0x000fe200000006ff */
[----:B------:R-:W-:Y:S01]  /*9dc0*/  FFMA.FTZ R39, R39, R40, R8 ;  /* 0x0000002827277223 */ /* 0x000fe20000010008 */
[----:B------:R-:W-:Y:S01]  /*9dd0*/  SHF.L.U32 R8, R38, 0x10, RZ ;  /* 0x0000001026087819 */ /* 0x000fe200000006ff */
[----:B------:R-:W-:Y:S01]  /*9de0*/  FMUL.FTZ R41, R42, R41 ;  /* 0x000000292a297220 */ /* 0x000fe20000410000 */
[----:B------:R-:W-:-:S02]  /*9df0*/  LOP3.LUT R36, R36, 0xffff0000, RZ, 0xc0, !PT ;  /* 0xffff000024247812 */ /* 0x000fc400078ec0ff */
[----:B------:R-:W-:Y:S01]  /*9e00*/  LOP3.LUT R38, R38, 0xffff0000, RZ, 0xc0, !PT ;  /* 0xffff000026267812 */ /* 0x000fe200078ec0ff */
[----:B------:R-:W-:Y:S02]  /*9e10*/  FFMA.FTZ R40, R37, R4, R41 ;  /* 0x0000000425287223 */ /* 0x000fe40000010029 */
[-C--:B------:R-:W-:Y:S02]  /*9e20*/  FMUL.FTZ R4, R7, R44.reuse ;  /* 0x0000002c07047220 */ /* 0x080fe40000410000 */
[----:B------:R-:W-:Y:S01]  /*9e30*/  FMUL.FTZ R44, R8, R44 ;  /* 0x0000002c082c7220 */ /* 0x000fe20000410000 */
[----:B------:R-:W-:Y:S01]  /*9e40*/  F2FP.BF16.PACK_AB R5, R40, R5 ;  /* 0x000000052805723e */ /* 0x000fe200000010ff */
[-C--:B------:R-:W-:Y:S02]  /*9e50*/  FMUL.FTZ R37, R36, R46.reuse ;  /* 0x0000002e24257220 */ /* 0x080fe40000410000 */
[----:B------:R-:W-:Y:S02]  /*9e60*/  FMUL.FTZ R46, R38, R46 ;  /* 0x0000002e262e7220 */ /* 0x000fe40000410000 */
[-C--:B------:R-:W-:Y:S01]  /*9e70*/  FFMA.FTZ R8, R8, R45.reuse, -R4 ;  /* 0x0000002d08087223 */ /* 0x080fe20000010804 */
[----:B------:R-:W-:Y:S01]  /*9e80*/  F2FP.BF16.PACK_AB R4, R39, R6 ;  /* 0x000000062704723e */ /* 0x000fe200000010ff */
[----:B------:R-:W-:-:S02]  /*9e90*/  FFMA.FTZ R7, R7, R45, R44 ;  /* 0x0000002d07077223 */ /* 0x000fc4000001002c */
[-C--:B------:R-:W-:Y:S02]  /*9ea0*/  FFMA.FTZ R37, R38, R43.reuse, -R37 ;  /* 0x0000002b26257223 */ /* 0x080fe40000010825 */
[----:B------:R-:W-:Y:S01]  /*9eb0*/  FFMA.FTZ R46, R36, R43, R46 ;  /* 0x0000002b242e7223 */ /* 0x000fe2000001002e */
[----:B------:R-:W-:-:S04]  /*9ec0*/  F2FP.BF16.PACK_AB R6, R7, R8 ;  /* 0x000000080706723e */ /* 0x000fc800000010ff */
[----:B------:R-:W-:-:S05]  /*9ed0*/  F2FP.BF16.PACK_AB R7, R46, R37 ;  /* 0x000000252e07723e */ /* 0x000fca00000010ff */
[----:B------:R1:W-:Y:S02]  /*9ee0*/  STS.128 [R17+0x1a100], R4 ;  /* 0x01a1000411007388 */ /* 0x0003e40000000c00 */
.L_x_1435:
[----:B------:R-:W-:Y:S05]  /*9ef0*/  BSYNC B0 ;  /* 0x0000000000007941 */ /* 0x000fea0003800000 */
.L_x_1434:
        /* <DEDUP_REMOVED lines=41> */
.L_x_1437:
[----:B------:R-:W-:Y:S05]  /*a190*/  BSYNC B0 ;  /* 0x0000000000007941 */ /* 0x000fea0003800000 */
.L_x_1436:
[----:B------:R-:W-:Y:S01]  /*a1a0*/  ISETP.GE.AND P0, PT, R31, c[0x0][0x27c], PT ;  /* 0x00009f001f007a0c */ /* 0x000fe20003f06270 */
[----:B------:R-:W-:-:S12]  /*a1b0*/  BSSY B0, `(.L_x_1438) ;  /* 0x0000028000007945 */ /* 0x000fd80003800000 */
[----:B------:R-:W-:Y:S05]  /*a1c0*/  @P0 BRA `(.L_x_1439) ;  /* 0x0000026000000947 */ /* 0x000fea0003800000 */
[----:B-1----:R-:W1:Y:S01]  /*a1d0*/  LDS.128 R4, [R17+0x1e100] ;  /* 0x01e1000011047984 */ /* 0x002e620000000c00 */
[----:B------:R-:W-:Y:S02]  /*a1e0*/  LOP3.LUT R33, R30, 0xffff0000, RZ, 0xc0, !PT ;  /* 0xffff00001e217812 */ /* 0x000fe400078ec0ff */
[----:B------:R-:W-:Y:S02]  /*a1f0*/  LOP3.LUT R35, R28, 0xffff0000, RZ, 0xc0, !PT ;  /* 0xffff00001c237812 */ /* 0x000fe400078ec0ff */
[C---:B-1----:R-:W-:Y:S02]  /*a200*/  SHF.L.U32 R31, R4.reuse, 0x10, RZ ;  /* 0x00000010041f7819 */ /* 0x042fe400000006ff */
[----:B------:R-:W-:Y:S02]  /*a210*/  LOP3.LUT R8, R4, 0xffff0000, RZ, 0xc0, !PT ;  /* 0xffff000004087812 */ /* 0x000fe400078ec0ff */
[C---:B------:R-:W-:Y:S02]  /*a220*/  SHF.L.U32 R4, R5.reuse, 0x10, RZ ;  /* 0x0000001005047819 */ /* 0x040fe400000006ff */
[----:B------:R-:W-:-:S02]  /*a230*/  LOP3.LUT R32, R5, 0xffff0000, RZ, 0xc0, !PT ;  /* 0xffff000005207812 */ /* 0x000fc400078ec0ff */
[----:B------:R-:W-:Y:S01]  /*a240*/  SHF.L.U32 R5, R30, 0x10, RZ ;  /* 0x000000101e057819 */ /* 0x000fe200000006ff */
[----:B------:R-:W-:Y:S01]  /*a250*/  IMAD.U32 R30, R28, 0x10000, RZ ;  /* 0x000100001c1e7824 */ /* 0x000fe200078e00ff */
[C---:B------:R-:W-:Y:S01]  /*a260*/  SHF.L.U32 R36, R6.reuse, 0x10, RZ ;  /* 0x0000001006247819 */ /* 0x040fe200000006ff */
[C---:B------:R-:W-:Y:S01]  /*a270*/  IMAD.U32 R28, R7.reuse, 0x10000, RZ ;  /* 0x00010000071c7824 */ /* 0x040fe200078e00ff */
[----:B------:R-:W-:Y:S01]  /*a280*/  LOP3.LUT R34, R6, 0xffff0000, RZ, 0xc0, !PT ;  /* 0xffff000006227812 */ /* 0x000fe200078ec0ff */
[----:B------:R-:W-:Y:S01]  /*a290*/  FMUL.FTZ R6, R30, R8 ;  /* 0x000000081e067220 */ /* 0x000fe20000410000 */
[----:B------:R-:W-:Y:S01]  /*a2a0*/  LOP3.LUT R37, R7, 0xffff0000, RZ, 0xc0, !PT ;  /* 0xffff000007257812 */ /* 0x000fe200078ec0ff */
[----:B------:R-:W-:Y:S02]  /*a2b0*/  FMUL.FTZ R7, R35, R32 ;  /* 0x0000002023077220 */ /* 0x000fe40000410000 */
[C---:B------:R-:W-:Y:S02]  /*a2c0*/  FMUL.FTZ R8, R5.reuse, R8 ;  /* 0x0000000805087220 */ /* 0x040fe40000410000 */
[----:B------:R-:W-:-:S02]  /*a2d0*/  FFMA.FTZ R6, R5, R31, -R6 ;  /* 0x0000001f05067223 */ /* 0x000fc40000010806 */
[----:B------:R-:W-:Y:S01]  /*a2e0*/  FFMA.FTZ R5, R33, R4, -R7 ;  /* 0x0000000421057223 */ /* 0x000fe20000010807 */
[----:B------:R-:W-:Y:S01]  /*a2f0*/  SHF.L.U32 R7, R27, 0x10, RZ ;  /* 0x000000101b077819 */ /* 0x000fe200000006ff */
[----:B------:R-:W-:Y:S01]  /*a300*/  FMUL.FTZ R32, R33, R32 ;  /* 0x0000002021207220 */ /* 0x000fe20000410000 */
[----:B------:R-:W-:Y:S01]  /*a310*/  SHF.L.U32 R33, R29, 0x10, RZ ;  /* 0x000000101d217819 */ /* 0x000fe200000006ff */
[----:B------:R-:W-:Y:S01]  /*a320*/  FFMA.FTZ R31, R30, R31, R8 ;  /* 0x0000001f1e1f7223 */ /* 0x000fe20000010008 */
[----:B------:R-:W-:Y:S01]  /*a330*/  LOP3.LUT R27, R27, 0xffff0000, RZ, 0xc0, !PT ;  /* 0xffff00001b1b7812 */ /* 0x000fe200078ec0ff */
[----:B------:R-:W-:Y:S01]  /*a340*/  FFMA.FTZ R32, R35, R4, R32 ;  /* 0x0000000423207223 */ /* 0x000fe20000010020 */
[----:B------:R-:W-:Y:S01]  /*a350*/  LOP3.LUT R29, R29, 0xffff0000, RZ, 0xc0, !PT ;  /* 0xffff00001d1d7812 */ /* 0x000fe200078ec0ff */
[-C--:B------:R-:W-:Y:S02]  /*a360*/  FMUL.FTZ R4, R7, R34.reuse ;  /* 0x0000002207047220 */ /* 0x080fe40000410000 */
[----:B------:R-:W-:Y:S01]  /*a370*/  FMUL.FTZ R34, R33, R34 ;  /* 0x0000002221227220 */ /* 0x000fe20000410000 */
[----:B------:R-:W-:Y:S01]  /*a380*/  F2FP.BF16.PACK_AB R5, R32, R5 ;  /* 0x000000052005723e */ /* 0x000fe200000010ff */
[----:B------:R-:W-:-:S02]  /*a390*/  FMUL.FTZ R8, R27, R37 ;  /* 0x000000251b087220 */ /* 0x000fc40000410000 */
[----:B------:R-:W-:Y:S02]  /*a3a0*/  FMUL.FTZ R37, R29, R37 ;  /* 0x000000251d257220 */ /* 0x000fe40000410000 */
[----:B------:R-:W-:Y:S02]  /*a3b0*/  FFMA.FTZ R34, R7, R36, R34 ;  /* 0x0000002407227223 */ /* 0x000fe40000010022 */
[----:B------:R-:W-:Y:S02]  /*a3c0*/  FFMA.FTZ R7, R29, R28, -R8 ;  /* 0x0000001c1d077223 */ /* 0x000fe40000010808 */
[----:B------:R-:W-:Y:S01]  /*a3d0*/  FFMA.FTZ R33, R33, R36, -R4 ;  /* 0x0000002421217223 */ /* 0x000fe20000010804 */
[----:B------:R-:W-:Y:S01]  /*a3e0*/  F2FP.BF16.PACK_AB R4, R31, R6 ;  /* 0x000000061f04723e */ /* 0x000fe200000010ff */
[----:B------:R-:W-:-:S03]  /*a3f0*/  FFMA.FTZ R28, R27, R28, R37 ;  /* 0x0000001c1b1c7223 */ /* 0x000fc60000010025 */
[----:B------:R-:W-:Y:S02]  /*a400*/  F2FP.BF16.PACK_AB R6, R34, R33 ;  /* 0x000000212206723e */ /* 0x000fe400000010ff */
[----:B------:R-:W-:-:S05]  /*a410*/  F2FP.BF16.PACK_AB R7, R28, R7 ;  /* 0x000000071c07723e */ /* 0x000fca00000010ff */
[----:B------:R1:W-:Y:S02]  /*a420*/  STS.128 [R17+0x1e100], R4 ;  /* 0x01e1000411007388 */ /* 0x0003e40000000c00 */
.L_x_1439:
[----:B------:R-:W-:Y:S05]  /*a430*/  BSYNC B0 ;  /* 0x0000000000007941 */ /* 0x000fea0003800000 */
.L_x_1438:
        /* <DEDUP_REMOVED lines=41> */
.L_x_1441:
[----:B------:R-:W-:Y:S05]  /*a6d0*/  BSYNC B0 ;  /* 0x0000000000007941 */ /* 0x000fea0003800000 */
.L_x_1440:
        /* <DEDUP_REMOVED lines=17> */
[----:B------:R-:W-:Y:S02]  /*a7f0*/  FMUL.FTZ R7, R20, R23 ;  /* 0x0000001714077220 */ /* 0x000fe40000410000 */
[C---:B------:R-:W-:Y:S02]  /*a800*/  FMUL.FTZ R8, R5.reuse, R8 ;  /* 0x0000000805087220 */ /* 0x040fe40000410000 */
[-C--:B------:R-:W-:Y:S02]  /*a810*/  FFMA.FTZ R6, R5, R19.reuse, -R6 ;  /* 0x0000001305067223 */ /* 0x080fe40000010806 */
        /* <DEDUP_REMOVED lines=21> */
.L_x_1443:
[----:B------:R-:W-:Y:S05]  /*a970*/  BSYNC B0 ;  /* 0x0000000000007941 */ /* 0x000fea0003800000 */
.L_x_1442:
[----:B------:R-:W-:-:S13]  /*a980*/  ISETP.GE.AND P0, PT, R136, c[0x0][0x27c], PT ;  /* 0x00009f0088007a0c */ /* 0x000fda0003f06270 */
        /* <DEDUP_REMOVED lines=38> */
[----:B------:R1:W-:Y:S01]  /*abf0*/  STS.128 [R12+0xa000], R4 ;  /* 0x00a000040c007388 */ /* 0x0003e20000000c00 */
[----:B------:R-:W-:Y:S05]  /*ac00*/  BRA `(.L_x_1433) ;  /* 0x00002dc000007947 */ /* 0x000fea0003800000 */
.L_x_1418:
[----:B------:R-:W-:Y:S01]  /*ac10*/  ISETP.GE.AND P0, PT, R5, R86, PT ;  /* 0x000000560500720c */ /* 0x000fe20003f06270 */
[C---:B------:R-:W-:Y:S01]  /*ac20*/  IMAD.IADD R20, R142.reuse, 0x1, R19 ;  /* 0x000000018e147824 */ /* 0x040fe200078e0213 */
[----:B------:R-:W1:Y:S01]  /*ac30*/  SHFL.IDX PT, R43, R7, RZ, 0x1c1f ;  /* 0x001c1fff072b7589 */ /* 0x000e6200000e0000 */
[----:B------:R-:W-:Y:S01]  /*ac40*/  IMAD.IADD R40, R142, 0x1, R31 ;  /* 0x000000018e287824 */ /* 0x000fe200078e021f */
[----:B------:R-:W-:Y:S01]  /*ac50*/  BSSY B0, `(.L_x_1444) ;  /* 0x000003a000007945 */ /* 0x000fe20003800000 */
[----:B------:R-:W-:Y:S01]  /*ac60*/  CS2R R46, SRZ ;  /* 0x00000000002e7805 */ /* 0x000fe2000001ff00 */
[----:B------:R-:W-:Y:S01]  /*ac70*/  SHF.R.S32.HI R17, RZ, 0x1f, R20 ;  /* 0x0000001fff117819 */ /* 0x000fe20000011414 */
[----:B------:R2:W3:Y:S01]  /*ac80*/  SHFL.IDX PT, R42, R4, RZ, 0x1c1f ;  /* 0x001c1fff042a7589 */ /* 0x0004e200000e0000 */
[----:B------:R-:W-:Y:S01]  /*ac90*/  SHF.R.S32.HI R37, RZ, 0x1f, R40 ;  /* 0x0000001fff257819 */ /* 0x000fe20000011428 */
[----:B------:R-:W-:Y:S01]  /*aca0*/  CS2R R44, SRZ ;  /* 0x00000000002c7805 */ /* 0x000fe2000001ff00 */
[----:B------:R-:W-:Y:S01]  /*acb0*/  LEA.HI R18, R17, R20, RZ, 0x3 ;  /* 0x0000001411127211 */ /* 0x000fe200078f18ff */
[----:B------:R4:W1:Y:S01]  /*acc0*/  SHFL.IDX PT, R23, R6, RZ, 0x1c1f ;  /* 0x001c1fff06177589 */ /* 0x00086200000e0000 */
[----:B------:R-:W-:Y:S01]  /*acd0*/  LEA.HI R38, R37, R40, RZ, 0x3 ;  /* 0x0000002825267211 */ /* 0x000fe200078f18ff */
[----:B------:R-:W-:Y:S01]  /*ace0*/  CS2R R34, SRZ ;  /* 0x0000000000227805 */ /* 0x000fe2000001ff00 */
[----:B------:R-:W-:Y:S01]  /*acf0*/  CS2R R32, SRZ ;  /* 0x0000000000207805 */ /* 0x000fe2000001ff00 */
[----:B------:R5:W1:Y:S01]  /*ad00*/  SHFL.IDX PT, R22, R12, RZ, 0x1c1f ;  /* 0x001c1fff0c167589 */ /* 0x000a6200000e0000 */
[----:B------:R-:W-:Y:S01]  /*ad10*/  CS2R R30, SRZ ;  /* 0x00000000001e7805 */ /* 0x000fe2000001ff00 */
[----:B------:R-:W-:Y:S01]  /*ad20*/  CS2R R28, SRZ ;  /* 0x00000000001c7805 */ /* 0x000fe2000001ff00 */
[----:B------:R-:W-:Y:S01]  /*ad30*/  CS2R R26, SRZ ;  /* 0x00000000001a7805 */ /* 0x000fe2000001ff00 */
[----:B------:R-:W-:Y:S01]  /*ad40*/  CS2R R24, SRZ ;  /* 0x0000000000187805 */ /* 0x000fe2000001ff00 */
[----:B------:R-:W-:Y:S01]  /*ad50*/  CS2R R14, SRZ ;  /* 0x00000000000e7805 */ /* 0x000fe2000001ff00 */
[----:B------:R-:W-:-:S02]  /*ad60*/  SHF.R.S32.HI R16, RZ, 0x3, R18 ;  /* 0x00000003ff107819 */ /* 0x000fc40000011412 */
[----:B------:R-:W-:Y:S01]  /*ad70*/  SHF.R.S32.HI R36, RZ, 0x3, R38 ;  /* 0x00000003ff247819 */ /* 0x000fe20000011426 */
[----:B--2---:R-:W-:Y:S01]  /*ad80*/  CS2R R4, SRZ ;  /* 0x0000000000047805 */ /* 0x004fe2000001ff00 */
[----:B----4-:R-:W-:Y:S01]  /*ad90*/  CS2R R6, SRZ ;  /* 0x0000000000067805 */ /* 0x010fe2000001ff00 */
[----:B-----5:R-:W-:Y:S01]  /*ada0*/  CS2R R12, SRZ ;  /* 0x00000000000c7805 */ /* 0x020fe2000001ff00 */
[----:B------:R-:W-:Y:S05]  /*adb0*/  @P0 BRA `(.L_x_1445) ;  /* 0x0000023000000947 */ /* 0x000fea0003800000 */
[C---:B-1-3--:R-:W-:Y:S01]  /*adc0*/  ISETP.GE.AND P0, PT, R144.reuse, c[0x0][0x27c], PT ;  /* 0x00009f0090007a0c */ /* 0x04afe20003f06270 */
        /* <DEDUP_REMOVED lines=12> */
[-C--:B------:R-:W-:Y:S02]  /*ae90*/  @!P0 IADD3 R50, P3, R42, R49.reuse, RZ ;  /* 0x000000312a328210 */ /* 0x080fe40007f7e0ff */
[----:B------:R-:W-:Y:S01]  /*aea0*/  @!P2 SHF.L.U32 R6, R36, 0x3, RZ ;  /* 0x000000032406a819 */ /* 0x000fe200000006ff */
[----:B------:R-:W-:Y:S02]  /*aeb0*/  @!P1 IMAD.SHL.U32 R5, R16, 0x8, RZ ;  /* 0x0000000810059824 */ /* 0x000fe400078e00ff */
[----:B------:R-:W-:Y:S01]  /*aec0*/  @!P0 IMAD.X R51, R43, 0x1, R4, P3 ;  /* 0x000000012b338824 */ /* 0x000fe200018e0604 */
[----:B------:R-:W-:Y:S01]  /*aed0*/  @!P0 IADD3 R48, P3, R22, R49, RZ ;  /* 0x0000003116308210 */ /* 0x000fe20007f7e0ff */
[C---:B------:R-:W-:Y:S01]  /*aee0*/  @!P2 IMAD.WIDE R52, R6.reuse, 0x2, R42 ;  /* 0x000000020634a825 */ /* 0x040fe200078e022a */
[----:B------:R-:W-:Y:S02]  /*aef0*/  CS2R R26, SRZ ;  /* 0x00000000001a7805 */ /* 0x000fe4000001ff00 */
[----:B------:R-:W-:Y:S01]  /*af00*/  @!P0 IADD3.X R49, R23, R4, RZ, P3, !PT ;  /* 0x0000000417318210 */ /* 0x000fe20001ffe4ff */
[----:B------:R-:W-:Y:S01]  /*af10*/  @!P2 IMAD.WIDE R54, R6, 0x2, R22 ;  /* 0x000000020636a825 */ /* 0x000fe200078e0216 */
[----:B------:R-:W-:Y:S01]  /*af20*/  CS2R R24, SRZ ;  /* 0x0000000000187805 */ /* 0x000fe2000001ff00 */
[----:B------:R-:W-:Y:S01]  /*af30*/  CS2R R30, SRZ ;  /* 0x00000000001e7805 */ /* 0x000fe2000001ff00 */
[----:B------:R-:W-:Y:S01]  /*af40*/  CS2R R28, SRZ ;  /* 0x00000000001c7805 */ /* 0x000fe2000001ff00 */
[C---:B------:R-:W-:Y:S01]  /*af50*/  @!P1 IMAD.WIDE R42, R5.reuse, 0x2, R42 ;  /* 0x00000002052a9825 */ /* 0x040fe200078e022a */
[----:B------:R-:W-:Y:S01]  /*af60*/  CS2R R6, SRZ ;  /* 0x0000000000067805 */ /* 0x000fe2000001ff00 */
[----:B------:R1:W5:Y:S02]  /*af70*/  @!P2 LD.E.128 R32, [R52.64] ;  /* 0x000000083420a980 */ /* 0x000364000c101d00 */
[----:B------:R-:W-:-:S02]  /*af80*/  @!P1 IMAD.WIDE R22, R5, 0x2, R22 ;  /* 0x0000000205169825 */ /* 0x000fc400078e0216 */
[----:B------:R-:W-:Y:S01]  /*af90*/  CS2R R4, SRZ ;  /* 0x0000000000047805 */ /* 0x000fe2000001ff00 */
[----:B------:R1:W5:Y:S04]  /*afa0*/  @!P2 LD.E.128 R12, [R54.64] ;  /* 0x00000008360ca980 */ /* 0x000368000c101d00 */
[----:B------:R1:W5:Y:S04]  /*afb0*/  @!P1 LD.E.128 R44, [R42.64] ;  /* 0x000000082a2c9980 */ /* 0x000368000c101d00 */
[----:B------:R1:W5:Y:S04]  /*afc0*/  @!P1 LD.E.128 R24, [R22.64] ;  /* 0x0000000816189980 */ /* 0x000368000c101d00 */
[----:B------:R1:W5:Y:S04]  /*afd0*/  @!P0 LD.E.128 R28, [R50.64] ;  /* 0x00000008321c8980 */ /* 0x000368000c101d00 */
[----:B------:R1:W5:Y:S02]  /*afe0*/  @!P0 LD.E.128 R4, [R48.64] ;  /* 0x0000000830048980 */ /* 0x000364000c101d00 */
.L_x_1445:
[----:B-1-3--:R-:W-:Y:S05]  /*aff0*/  BSYNC B0 ;  /* 0x0000000000007941 */ /* 0x00afea0003800000 */
.L_x_1444:
[--C-:B-----5:R-:W-:Y:S01]  /*b000*/  IMAD.MOV.U32 R48, RZ, RZ, R31.reuse ;  /* 0x000000ffff307224 */ /* 0x120fe200078e001f */
[----:B------:R-:W-:Y:S01]  /*b010*/  SHF.R.U32.HI R65, RZ, 0x10, R31 ;  /* 0x00000010ff417819 */ /* 0x000fe2000001161f */
[----:B------:R-:W-:Y:S01]  /*b020*/  IMAD.MOV.U32 R63, RZ, RZ, R44 ;  /* 0x000000ffff3f7224 */ /* 0x000fe200078e002c */
[----:B------:R-:W-:Y:S01]  /*b030*/  SHF.R.U64 R56, R44, 0x10, R45 ;  /* 0x000000102c387819 */ /* 0x000fe2000000122d */
[----:B------:R-:W-:Y:S01]  /*b040*/  IMAD.MOV.U32 R59, RZ, RZ, R4 ;  /* 0x000000ffff3b7224 */ /* 0x000fe200078e0004 */
[----:B------:R-:W-:Y:S01]  /*b050*/  PRMT R44, R48, 0x5410, R65 ;  /* 0x00005410302c7816 */ /* 0x000fe20000000041 */
[----:B------:R-:W-:Y:S01]  /*b060*/  IMAD R48, R209, -0x80, R86 ;  /* 0xffffff80d1307824 */ /* 0x000fe200078e0256 */
[----:B------:R-:W-:Y:S01]  /*b070*/  SHF.R.U64 R58, R4, 0x10, R5 ;  /* 0x00000010043a7819 */ /* 0x000fe20000001205 */
[----:B------:R-:W-:Y:S01]  /*b080*/  IMAD.MOV.U32 R4, RZ, RZ, R6 ;  /* 0x000000ffff047224 */ /* 0x000fe200078e0006 */
[----:B------:R-:W-:Y:S01]  /*b090*/  SHF.R.U64 R54, R30, 0x10, R31 ;  /* 0x000000101e367819 */ /* 0x000fe2000000121f */
[----:B------:R-:W-:Y:S01]  /*b0a0*/  IMAD.MOV.U32 R43, RZ, RZ, R29 ;  /* 0x000000ffff2b7224 */ /* 0x000fe200078e001d */
[----:B------:R-:W-:Y:S01]  /*b0b0*/  IMNMX R48, R48, 0x80, PT ;  /* 0x0000008030307817 */ /* 0x000fe20003800200 */
[----:B------:R-:W-:Y:S01]  /*b0c0*/  IMAD.MOV.U32 R61, RZ, RZ, R30 ;  /* 0x000000ffff3d7224 */ /* 0x000fe200078e001e */
[--C-:B------:R-:W-:Y:S01]  /*b0d0*/  SHF.R.U64 R41, R6, 0x10, R7.reuse ;  /* 0x0000001006297819 */ /* 0x100fe20000001207 */
[----:B------:R-:W-:Y:S01]  /*b0e0*/  IMAD.MOV.U32 R39, RZ, RZ, R7 ;  /* 0x000000ffff277224 */ /* 0x000fe200078e0007 */
[----:B------:R-:W-:Y:S01]  /*b0f0*/  ISETP.GE.AND P0, PT, R223, R48, PT ;  /* 0x00000030df00720c */ /* 0x000fe20003f06270 */
[----:B------:R-:W-:Y:S01]  /*b100*/  IMAD.MOV.U32 R6, RZ, RZ, R12 ;  /* 0x000000ffff067224 */ /* 0x000fe200078e000c */
[--C-:B------:R-:W-:Y:S01]  /*b110*/  SHF.R.U64 R53, R28, 0x10, R29.reuse ;  /* 0x000000101c357819 */ /* 0x100fe2000000121d */
[----:B------:R-:W-:Y:S01]  /*b120*/  IMAD.MOV.U32 R64, RZ, RZ, R28 ;  /* 0x000000ffff407224 */ /* 0x000fe200078e001c */
[----:B------:R-:W-:Y:S01]  /*b130*/  SHF.R.U32.HI R72, RZ, 0x10, R29 ;  /* 0x00000010ff487819 */ /* 0x000fe2000001161d */
[----:B------:R-:W-:Y:S01]  /*b140*/  IMAD.MOV.U32 R66, RZ, RZ, R32 ;  /* 0x000000ffff427224 */ /* 0x000fe200078e0020 */
[----:B------:R-:W-:Y:S01]  /*b150*/  SHF.R.U32.HI R60, RZ, 0x10, R7 ;  /* 0x00000010ff3c7819 */ /* 0x000fe20000011607 */
[--C-:B------:R-:W-:Y:S01]  /*b160*/  IMAD.MOV.U32 R30, RZ, RZ, R13.reuse ;  /* 0x000000ffff1e7224 */ /* 0x100fe200078e000d */
[----:B------:R-:W-:Y:S01]  /*b170*/  SHF.R.U64 R31, R12, 0x10, R13 ;  /* 0x000000100c1f7819 */ /* 0x000fe2000000120d */
        /* <DEDUP_REMOVED lines=17> */
[--C-:B------:R-:W-:Y:S01]  /*b290*/  SHF.R.U64 R57, R46, 0x10, R47.reuse ;  /* 0x000000102e397819 */ /* 0x100fe2000000122f */
        /* <DEDUP_REMOVED lines=40> */
[----:B------:R-:W-:Y:S01]  /*b520*/  IMAD.MOV.U32 R4, RZ, RZ, c[0x0][0x27c] ;  /* 0x00009f00ff047624 */ /* 0x000fe200078e00ff */
[----:B------:R-:W-:Y:S01]  /*b530*/  LOP3.LUT R50, R221, 0x38, R144, 0xf8, !PT ;  /* 0x00000038dd327812 */ /* 0x000fe200078ef890 */
[----:B------:R-:W-:Y:S01]  /*b540*/  IMAD.U32 R70, R47, 0x10000, RZ ;  /* 0x000100002f467824 */ /* 0x000fe200078e00ff */
[----:B------:R-:W-:Y:S02]  /*b550*/  SHF.L.U32 R60, R43, 0x10, RZ ;  /* 0x000000102b3c7819 */ /* 0x000fe400000006ff */
[----:B------:R-:W-:Y:S02]  /*b560*/  LEA.HI R5, R4, R219, RZ, 0x1d ;  /* 0x000000db04057211 */ /* 0x000fe400078fe8ff */
[----:B------:R-:W-:Y:S02]  /*b570*/  LOP3.LUT R50, R140, R50, R141, 0xf6, !PT ;  /* 0x000000328c327212 */ /* 0x000fe400078ef68d */
[----:B------:R-:W-:Y:S02]  /*b580*/  SHF.R.S32.HI R4, RZ, 0x1f, R5 ;  /* 0x0000001fff047819 */ /* 0x000fe40000011405 */
[----:B------:R-:W-:-:S02]  /*b590*/  SHF.L.U32 R6, R5, 0x3, RZ ;  /* 0x0000000305067819 */ /* 0x000fc400000006ff */
[----:B------:R-:W-:Y:S02]  /*b5a0*/  LEA.HI R4, R4, R5, RZ, 0x3 ;  /* 0x0000000504047211 */ /* 0x000fe400078f18ff */
[----:B------:R-:W-:Y:S02]  /*b5b0*/  LOP3.LUT R6, R221, 0x38, R6, 0xf8, !PT ;  /* 0x00000038dd067812 */ /* 0x000fe400078ef806 */
[----:B------:R-:W-:Y:S01]  /*b5c0*/  SHF.L.U32 R50, R50, 0x1, RZ ;  /* 0x0000000132327819 */ /* 0x000fe200000006ff */
[----:B------:R-:W-:Y:S01]  /*b5d0*/  IMAD.SHL.U32 R4, R4, 0x400, RZ ;  /* 0x0000040004047824 */ /* 0x000fe200078e00ff */
[----:B------:R-:W-:Y:S02]  /*b5e0*/  LOP3.LUT R49, R6, R141, RZ, 0x3c, !PT ;  /* 0x0000008d06317212 */ /* 0x000fe400078e3cff */
[----:B------:R-:W-:Y:S01]  /*b5f0*/  SHF.L.U32 R61, R41, 0x10, RZ ;  /* 0x00000010293d7819 */ /* 0x000fe200000006ff */
[----:B------:R-:W1:Y:S01]  /*b600*/  LDS.128 R12, [R50+0x18100] ;  /* 0x01810000320c7984 */ /* 0x000e620000000c00 */
[----:B------:R-:W-:-:S02]  /*b610*/  LOP3.LUT R4, R4, 0x7fffe000, RZ, 0xc0, !PT ;  /* 0x7fffe00004047812 */ /* 0x000fc400078ec0ff */
[----:B------:R-:W-:Y:S02]  /*b620*/  LOP3.LUT R65, R46, 0xffff0000, RZ, 0xc0, !PT ;  /* 0xffff00002e417812 */ /* 0x000fe400078ec0ff */
[----:B------:R-:W-:-:S05]  /*b630*/  IADD3 R49, R49, R4, R140 ;  /* 0x0000000431317210 */ /* 0x000fca0007ffe08c */
[----:B------:R-:W-:-:S05]  /*b640*/  IMAD.SHL.U32 R49, R49, 0x2, RZ ;  /* 0x0000000231317824 */ /* 0x000fca00078e00ff */
[----:B------:R-:W2:Y:S01]  /*b650*/  LDS.128 R4, [R49+0x18100] ;  /* 0x0181000031047984 */ /* 0x000ea20000000c00 */
[C---:B-1----:R-:W-:Y:S01]  /*b660*/  SHF.L.U32 R51, R12.reuse, 0x10, RZ ;  /* 0x000000100c337819 */ /* 0x042fe200000006ff */
[C---:B------:R-:W-:Y:S01]  /*b670*/  IMAD.U32 R54, R13.reuse, 0x10000, RZ ;  /* 0x000100000d367824 */ /* 0x040fe200078e00ff */
[----:B------:R-:W-:Y:S02]  /*b680*/  LOP3.LUT R56, R12, 0xffff0000, RZ, 0xc0, !PT ;  /* 0xffff00000c387812 */ /* 0x000fe400078ec0ff */
[----:B------:R-:W-:Y:S01]  /*b690*/  LOP3.LUT R12, R13, 0xffff0000, RZ, 0xc0, !PT ;  /* 0xffff00000d0c7812 */ /* 0x000fe200078ec0ff */
[C---:B------:R-:W-:Y:S01]  /*b6a0*/  IMAD.U32 R13, R15.reuse, 0x10000, RZ ;  /* 0x000100000f0d7824 */ /* 0x040fe200078e00ff */
[C---:B------:R-:W-:Y:S02]  /*b6b0*/  SHF.L.U32 R53, R14.reuse, 0x10, RZ ;  /* 0x000000100e357819 */ /* 0x040fe400000006ff */
[----:B------:R-:W-:Y:S02]  /*b6c0*/  LOP3.LUT R52, R14, 0xffff0000, RZ, 0xc0, !PT ;  /* 0xffff00000e347812 */ /* 0x000fe400078ec0ff */
[----:B------:R-:W-:-:S02]  /*b6d0*/  LOP3.LUT R14, R15, 0xffff0000, RZ, 0xc0, !PT ;  /* 0xffff00000f0e7812 */ /* 0x000fc400078ec0ff */
[C---:B--2---:R-:W-:Y:S01]  /*b6e0*/  SHF.L.U32 R57, R4.reuse, 0x10, RZ ;  /* 0x0000001004397819 */ /* 0x044fe200000006ff */
[C---:B------:R-:W-:Y:S01]  /*b6f0*/  IMAD.U32 R66, R7.reuse, 0x10000, RZ ;  /* 0x0001000007427824 */ /* 0x040fe200078e00ff */
[----:B------:R-:W-:Y:S02]  /*b700*/  LOP3.LUT R64, R7, 0xffff0000, RZ, 0xc0, !PT ;  /* 0xffff000007407812 */ /* 0x000fe400078ec0ff */
[----:B------:R-:W-:Y:S01]  /*b710*/  LOP3.LUT R55, R4, 0xffff0000, RZ, 0xc0, !PT ;  /* 0xffff000004377812 */ /* 0x000fe200078ec0ff */
[----:B------:R-:W-:Y:S01]  /*b720*/  FMUL.FTZ R58, R57, R60 ;  /* 0x0000003c393a7220 */ /* 0x000fe20000410000 */
[----:B------:R-:W-:Y:S01]  /*b730*/  LOP3.LUT R7, R43, 0xffff0000, RZ, 0xc0, !PT ;  /* 0xffff00002b077812 */ /* 0x000fe200078ec0ff */
[-C--:B------:R-:W-:Y:S01]  /*b740*/  FMUL.FTZ R57, R57, R70.reuse ;  /* 0x0000004639397220 */ /* 0x080fe20000410000 */
[C---:B------:R-:W-:Y:S01]  /*b750*/  SHF.L.U32 R68, R6.reuse, 0x10, RZ ;  /* 0x0000001006447819 */ /* 0x040fe200000006ff */
[----:B------:R-:W-:Y:S01]  /*b760*/  IMAD.U32 R4, R5, 0x10000, RZ ;  /* 0x0001000005047824 */ /* 0x000fe200078e00ff */
[----:B------:R-:W-:Y:S01]  /*b770*/  LOP3.LUT R15, R6, 0xffff0000, RZ, 0xc0, !PT ;  /* 0xffff0000060f7812 */ /* 0x000fe200078ec0ff */
[----:B------:R-:W-:Y:S01]  /*b780*/  FFMA.FTZ R58, R51, R70, -R58 ;  /* 0x00000046333a7223 */ /* 0x000fe2000001083a */
[----:B------:R-:W-:Y:S01]  /*b790*/  LOP3.LUT R6, R47, 0xffff0000, RZ, 0xc0, !PT ;  /* 0xffff00002f067812 */ /* 0x000fe200078ec0ff */
[----:B------:R-:W-:Y:S01]  /*b7a0*/  FMUL.FTZ R59, R55, R7 ;  /* 0x00000007373b7220 */ /* 0x000fe20000410000 */
[----:B------:R-:W-:Y:S01]  /*b7b0*/  LOP3.LUT R62, R5, 0xffff0000, RZ, 0xc0, !PT ;  /* 0xffff0000053e7812 */ /* 0x000fe200078ec0ff */
[----:B------:R-:W-:Y:S01]  /*b7c0*/  FFMA.FTZ R51, R51, R60, R57 ;  /* 0x0000003c33337223 */ /* 0x000fe20000010039 */
[----:B------:R-:W-:Y:S01]  /*b7d0*/  SHF.L.U32 R5, R42, 0x10, RZ ;  /* 0x000000102a057819 */ /* 0x000fe200000006ff */
[----:B------:R-:W-:-:S02]  /*b7e0*/  IMAD.U32 R57, R46, 0x10000, RZ ;  /* 0x000100002e397824 */ /* 0x000fc400078e00ff */
[-C--:B------:R-:W-:Y:S02]  /*b7f0*/  FMUL.FTZ R60, R55, R6.reuse ;  /* 0x00000006373c7220 */ /* 0x080fe40000410000 */
[----:B------:R-:W-:Y:S02]  /*b800*/  FFMA.FTZ R55, R56, R6, -R59 ;  /* 0x0000000638377223 */ /* 0x000fe4000001083b */
[C---:B------:R-:W-:Y:S02]  /*b810*/  FMUL.FTZ R59, R4.reuse, R5 ;  /* 0x00000005043b7220 */ /* 0x040fe40000410000 */
[----:B------:R-:W-:Y:S02]  /*b820*/  FMUL.FTZ R6, R4, R57 ;  /* 0x0000003904067220 */ /* 0x000fe40000410000 */
[----:B------:R-:W-:Y:S01]  /*b830*/  FFMA.FTZ R4, R56, R7, R60 ;  /* 0x0000000738047223 */ /* 0x000fe2000001003c */
[----:B------:R-:W-:Y:S01]  /*b840*/  SHF.L.U32 R7, R39, 0x10, RZ ;  /* 0x0000001027077819 */ /* 0x000fe200000006ff */
[----:B------:R-:W-:Y:S01]  /*b850*/  FFMA.FTZ R56, R54, R57, -R59 ;  /* 0x0000003936387223 */ /* 0x000fe2000001083b */
[C---:B------:R-:W-:Y:S01]  /*b860*/  LOP3.LUT R59, R45.reuse, 0xffff0000, RZ, 0xc0, !PT ;  /* 0xffff00002d3b7812 */ /* 0x040fe200078ec0ff */
[----:B------:R-:W-:Y:S01]  /*b870*/  IMAD.U32 R60, R45, 0x10000, RZ ;  /* 0x000100002d3c7824 */ /* 0x000fe200078e00ff */
[----:B------:R-:W-:Y:S01]  /*b880*/  F2FP.BF16.PACK_AB R4, R4, R51 ;  /* 0x000000330404723e */ /* 0x000fe200000010ff */
[----:B------:R-:W-:Y:S01]  /*b890*/  FFMA.FTZ R54, R54, R5, R6 ;  /* 0x0000000536367223 */ /* 0x000fe20000010006 */
[----:B------:R-:W-:Y:S01]  /*b8a0*/  LOP3.LUT R6, R41, 0xffff0000, RZ, 0xc0, !PT ;  /* 0xffff000029067812 */ /* 0x000fe200078ec0ff */
[----:B------:R-:W-:-:S02]  /*b8b0*/  FMUL.FTZ R5, R68, R61 ;  /* 0x0000003d44057220 */ /* 0x000fc40000410000 */
[-C--:B------:R-:W-:Y:S02]  /*b8c0*/  FMUL.FTZ R68, R68, R60.reuse ;  /* 0x0000003c44447220 */ /* 0x080fe40000410000 */
[----:B------:R-:W-:Y:S02]  /*b8d0*/  FFMA.FTZ R60, R53, R60, -R5 ;  /* 0x0000003c353c7223 */ /* 0x000fe40000010805 */
[C---:B------:R-:W-:Y:S02]  /*b8e0*/  FMUL.FTZ R57, R15.reuse, R6 ;  /* 0x000000060f397220 */ /* 0x040fe40000410000 */
[----:B------:R-:W-:Y:S02]  /*b8f0*/  FMUL.FTZ R15, R15, R59 ;  /* 0x0000003b0f0f7220 */ /* 0x000fe40000410000 */
[----:B------:R-:W-:Y:S02]  /*b900*/  FFMA.FTZ R53, R53, R61, R68 ;  /* 0x0000003d35357223 */ /* 0x000fe40000010044 */
[----:B------:R-:W-:-:S02]  /*b910*/  IMAD.U32 R5, R44, 0x10000, RZ ;  /* 0x000100002c057824 */ /* 0x000fc400078e00ff */
[----:B------:R-:W-:Y:S02]  /*b920*/  FMUL.FTZ R68, R66, R7 ;  /* 0x0000000742447220 */ /* 0x000fe40000410000 */
[C---:B------:R-:W-:Y:S01]  /*b930*/  FFMA.FTZ R57, R52.reuse, R59, -R57 ;  /* 0x0000003b34397223 */ /* 0x040fe20000010839 */
[----:B------:R-:W-:Y:S01]  /*b940*/  LOP3.LUT R59, R39, 0xffff0000, RZ, 0xc0, !PT ;  /* 0xffff0000273b7812 */ /* 0x000fe200078ec0ff */
[----:B------:R-:W-:Y:S01]  /*b950*/  FFMA.FTZ R6, R52, R6, R15 ;  /* 0x0000000634067223 */ /* 0x000fe2000001000f */
[----:B------:R-:W-:Y:S01]  /*b960*/  LOP3.LUT R15, R44, 0xffff0000, RZ, 0xc0, !PT ;  /* 0xffff00002c0f7812 */ /* 0x000fe200078ec0ff */
[-C--:B------:R-:W-:Y:S02]  /*b970*/  FMUL.FTZ R66, R66, R5.reuse ;  /* 0x0000000542427220 */ /* 0x080fe40000410000 */
        /* <DEDUP_REMOVED lines=8> */
[----:B------:R-:W-:Y:S02]  /*ba00*/  FFMA.FTZ R13, R12, R65, -R13 ;  /* 0x000000410c0d7223 */ /* 0x000fe4000001080d */
[----:B------:R-:W-:Y:S02]  /*ba10*/  FFMA.FTZ R15, R14, R15, -R62 ;  /* 0x0000000f0e0f7223 */ /* 0x000fe4000001083e */
[----:B------:R-:W-:Y:S01]  /*ba20*/  FFMA.FTZ R5, R12, R5, R63 ;  /* 0x000000050c057223 */ /* 0x000fe2000001003f */
[----:B------:R-:W-:Y:S01]  /*ba30*/  F2FP.BF16.PACK_AB R12, R55, R58 ;  /* 0x0000003a370c723e */ /* 0x000fe200000010ff */
[----:B------:R-:W-:Y:S01]  /*ba40*/  FFMA.FTZ R62, R14, R59, R61 ;  /* 0x0000003b0e3e7223 */ /* 0x000fe2000001003d */
[----:B------:R-:W-:-:S02]  /*ba50*/  F2FP.BF16.PACK_AB R14, R57, R60 ;  /* 0x0000003c390e723e */ /* 0x000fc400000010ff */
[----:B------:R-:W-:Y:S02]  /*ba60*/  F2FP.BF16.PACK_AB R13, R13, R56 ;  /* 0x000000380d0d723e */ /* 0x000fe400000010ff */
[----:B------:R-:W-:Y:S02]  /*ba70*/  F2FP.BF16.PACK_AB R15, R15, R52 ;  /* 0x000000340f0f723e */ /* 0x000fe400000010ff */
[----:B------:R-:W-:Y:S02]  /*ba80*/  F2FP.BF16.PACK_AB R5, R5, R54 ;  /* 0x000000360505723e */ /* 0x000fe400000010ff */
[----:B------:R-:W-:Y:S01]  /*ba90*/  F2FP.BF16.PACK_AB R7, R62, R7 ;  /* 0x000000073e07723e */ /* 0x000fe200000010ff */
[----:B------:R1:W-:Y:S04]  /*baa0*/  STS.128 [R50+0x18100], R12 ;  /* 0x0181000c32007388 */ /* 0x0003e80000000c00 */
[----:B------:R1:W-:Y:S02]  /*bab0*/  STS.128 [R49+0x18100], R4 ;  /* 0x0181000431007388 */ /* 0x0003e40000000c00 */
.L_x_1449:
[----:B------:R-:W-:Y:S05]  /*bac0*/  BSYNC B0 ;  /* 0x0000000000007941 */ /* 0x000fea0003800000 */
.L_x_1448:
[----:B-1----:R-:W-:Y:S01]  /*bad0*/  IADD3 R4, R144, 0x20, RZ ;  /* 0x0000002090047810 */ /* 0x002fe20007ffe0ff */
[----:B------:R-:W-:Y:S03]  /*bae0*/  BSSY B0, `(.L_x_1450) ;  /* 0x0000061000007945 */ /* 0x000fe60003800000 */
[----:B------:R-:W-:-:S13]  /*baf0*/  ISETP.GE.AND P0, PT, R4, c[0x0][0x27c], PT ;  /* 0x00009f0004007a0c */ /* 0x000fda0003f06270 */
[----:B------:R-:W-:Y:S05]  /*bb00*/  @P0 BRA `(.L_x_1451) ;  /* 0x000005e000000947 */ /* 0x000fea0003800000 */
[----:B------:R-:W-:Y:S01]  /*bb10*/  IMAD.MOV.U32 R7, RZ, RZ, c[0x0][0x27c] ;  /* 0x00009f00ff077624 */ /* 0x000fe200078e00ff */
[----:B------:R-:W-:Y:S01]  /*bb20*/  LEA.HI R4, R37, R40, RZ, 0x6 ;  /* 0x0000002825047211 */ /* 0x000fe200078f30ff */
[----:B------:R-:W-:Y:S01]  /*bb30*/  IMAD.U32 R60, R31, 0x10000, RZ ;  /* 0x000100001f3c7824 */ /* 0x000fe200078e00ff */
[----:B------:R-:W-:Y:S01]  /*bb40*/  LOP3.LUT R12, R221, 0x38, R38, 0xf8, !PT ;  /* 0x00000038dd0c7812 */ /* 0x000fe200078ef826 */
[----:B------:R-:W-:Y:S01]  /*bb50*/  IMAD.U32 R61, R29, 0x10000, RZ ;  /* 0x000100001d3d7824 */ /* 0x000fe200078e00ff */
[----:B------:R-:W-:Y:S01]  /*bb60*/  LEA.HI R7, R7, R36, RZ, 0x1d ;  /* 0x0000002407077211 */ /* 0x000fe200078fe8ff */
[----:B------:R-:W-:Y:S01]  /*bb70*/  IMAD.SHL.U32 R4, R4, 0x80, RZ ;  /* 0x0000008004047824 */ /* 0x000fe200078e00ff */
[----:B------:R-:W-:Y:S02]  /*bb80*/  LOP3.LUT R5, R12, R141, RZ, 0x3c, !PT ;  /* 0x0000008d0c057212 */ /* 0x000fe400078e3cff */
[----:B------:R-:W-:Y:S02]  /*bb90*/  SHF.R.S32.HI R6, RZ, 0x1f, R7 ;  /* 0x0000001fff067819 */ /* 0x000fe40000011407 */
[----:B------:R-:W-:-:S02]  /*bba0*/  SHF.L.U32 R12, R7, 0x3, RZ ;  /* 0x00000003070c7819 */ /* 0x000fc400000006ff */
[----:B------:R-:W-:Y:S02]  /*bbb0*/  LEA.HI R6, R6, R7, RZ, 0x3 ;  /* 0x0000000706067211 */ /* 0x000fe400078f18ff */
[----:B------:R-:W-:Y:S02]  /*bbc0*/  LOP3.LUT R4, R4, 0xffffe000, RZ, 0xc0, !PT ;  /* 0xffffe00004047812 */ /* 0x000fe400078ec0ff */
[----:B------:R-:W-:Y:S01]  /*bbd0*/  LOP3.LUT R12, R221, 0x38, R12, 0xf8, !PT ;  /* 0x00000038dd0c7812 */ /* 0x000fe200078ef80c */
[----:B------:R-:W-:Y:S01]  /*bbe0*/  IMAD.SHL.U32 R6, R6, 0x400, RZ ;  /* 0x0000040006067824 */ /* 0x000fe200078e00ff */
[----:B------:R-:W-:Y:S02]  /*bbf0*/  IADD3 R4, R5, R4, R140 ;  /* 0x0000000405047210 */ /* 0x000fe40007ffe08c */
[----:B------:R-:W-:Y:S02]  /*bc00*/  LOP3.LUT R5, R12, R141, RZ, 0x3c, !PT ;  /* 0x0000008d0c057212 */ /* 0x000fe400078e3cff */
[----:B------:R-:W-:-:S02]  /*bc10*/  LOP3.LUT R6, R6, 0x7fffe000, RZ, 0xc0, !PT ;  /* 0x7fffe00006067812 */ /* 0x000fc400078ec0ff */
[----:B------:R-:W-:Y:S02]  /*bc20*/  LEA R49, R4, 0x18100, 0x1 ;  /* 0x0001810004317811 */ /* 0x000fe400078e08ff */
[----:B------:R-:W-:Y:S02]  /*bc30*/  IADD3 R50, R5, R6, R140 ;  /* 0x0000000605327210 */ /* 0x000fe40007ffe08c */
[----:B------:R-:W-:Y:S01]  /*bc40*/  SHF.L.U32 R70, R35, 0x10, RZ ;  /* 0x0000001023467819 */ /* 0x000fe200000006ff */
[----:B------:R-:W1:Y:S01]  /*bc50*/  LDS.128 R12, [R49] ;  /* 0x00000000310c7984 */ /* 0x000e620000000c00 */
[----:B------:R-:W-:Y:S01]  /*bc60*/  LOP3.LUT R65, R34, 0xffff0000, RZ, 0xc0, !PT ;  /* 0xffff000022417812 */ /* 0x000fe200078ec0ff */
[----:B------:R-:W-:-:S05]  /*bc70*/  IMAD.SHL.U32 R50, R50, 0x2, RZ ;  /* 0x0000000232327824 */ /* 0x000fca00078e00ff */
[----:B------:R-:W2:Y:S01]  /*bc80*/  LDS.128 R4, [R50+0x18100] ;  /* 0x0181000032047984 */ /* 0x000ea20000000c00 */
[C---:B-1----:R-:W-:Y:S01]  /*bc90*/  SHF.L.U32 R51, R12.reuse, 0x10, RZ ;  /* 0x000000100c337819 */ /* 0x042fe200000006ff */
[C---:B------:R-:W-:Y:S01]  /*bca0*/  IMAD.U32 R54, R13.reuse, 0x10000, RZ ;  /* 0x000100000d367824 */ /* 0x040fe200078e00ff */
[----:B------:R-:W-:Y:S01]  /*bcb0*/  LOP3.LUT R56, R12, 0xffff0000, RZ, 0xc0, !PT ;  /* 0xffff00000c387812 */ /* 0x000fe200078ec0ff */
[C---:B------:R-:W-:Y:S01]  /*bcc0*/  IMAD.U32 R53, R14.reuse, 0x10000, RZ ;  /* 0x000100000e357824 */ /* 0x040fe200078e00ff */
[----:B------:R-:W-:Y:S02]  /*bcd0*/  LOP3.LUT R12, R13, 0xffff0000, RZ, 0xc0, !PT ;  /* 0xffff00000d0c7812 */ /* 0x000fe400078ec0ff */
[----:B------:R-:W-:Y:S01]  /*bce0*/  LOP3.LUT R52, R14, 0xffff0000, RZ, 0xc0, !PT ;  /* 0xffff00000e347812 */ /* 0x000fe200078ec0ff */
[----:B--2---:R-:W-:Y:S01]  /*bcf0*/  IMAD.U32 R57, R4, 0x10000, RZ ;  /* 0x0001000004397824 */ /* 0x004fe200078e00ff */
[C---:B------:R-:W-:Y:S01]  /*bd00*/  SHF.L.U32 R66, R7.reuse, 0x10, RZ ;  /* 0x0000001007427819 */ /* 0x040fe200000006ff */
[----:B------:R-:W-:Y:S01]  /*bd10*/  IMAD.U32 R68, R6, 0x10000, RZ ;  /* 0x0001000006447824 */ /* 0x000fe200078e00ff */
[----:B------:R-:W-:Y:S01]  /*bd20*/  LOP3.LUT R64, R7, 0xffff0000, RZ, 0xc0, !PT ;  /* 0xffff000007407812 */ /* 0x000fe200078ec0ff */
[C---:B------:R-:W-:Y:S01]  /*bd30*/  FMUL.FTZ R58, R57.reuse, R60 ;  /* 0x0000003c393a7220 */ /* 0x040fe20000410000 */
[----:B------:R-:W-:Y:S01]  /*bd40*/  LOP3.LUT R55, R4, 0xffff0000, RZ, 0xc0, !PT ;  /* 0xffff000004377812 */ /* 0x000fe200078ec0ff */
[-C--:B------:R-:W-:Y:S01]  /*bd50*/  FMUL.FTZ R57, R57, R70.reuse ;  /* 0x0000004639397220 */ /* 0x080fe20000410000 */
[----:B------:R-:W-:Y:S01]  /*bd60*/  LOP3.LUT R7, R31, 0xffff0000, RZ, 0xc0, !PT ;  /* 0xffff00001f077812 */ /* 0x000fe200078ec0ff */
[----:B------:R-:W-:Y:S01]  /*bd70*/  FFMA.FTZ R58, R51, R70, -R58 ;  /* 0x00000046333a7223 */ /* 0x000fe2000001083a */
[----:B------:R-:W-:Y:S01]  /*bd80*/  SHF.L.U32 R13, R15, 0x10, RZ ;  /* 0x000000100f0d7819 */ /* 0x000fe200000006ff */
[----:B------:R-:W-:Y:S01]  /*bd90*/  FFMA.FTZ R51, R51, R60, R57 ;  /* 0x0000003c33337223 */ /* 0x000fe20000010039 */
[----:B------:R-:W-:Y:S01]  /*bda0*/  LOP3.LUT R14, R15, 0xffff0000, RZ, 0xc0, !PT ;  /* 0xffff00000f0e7812 */ /* 0x000fe200078ec0ff */
[----:B------:R-:W-:Y:S01]  /*bdb0*/  FMUL.FTZ R59, R55, R7 ;  /* 0x00000007373b7220 */ /* 0x000fe20000410000 */
[----:B------:R-:W-:-:S02]  /*bdc0*/  LOP3.LUT R15, R6, 0xffff0000, RZ, 0xc0, !PT ;  /* 0xffff0000060f7812 */ /* 0x000fc400078ec0ff */
[----:B------:R-:W-:Y:S02]  /*bdd0*/  LOP3.LUT R6, R35, 0xffff0000, RZ, 0xc0, !PT ;  /* 0xffff000023067812 */ /* 0x000fe400078ec0ff */
[C---:B------:R-:W-:Y:S02]  /*bde0*/  SHF.L.U32 R4, R5.reuse, 0x10, RZ ;  /* 0x0000001005047819 */ /* 0x040fe400000006ff */
[----:B------:R-:W-:Y:S01]  /*bdf0*/  LOP3.LUT R62, R5, 0xffff0000, RZ, 0xc0, !PT ;  /* 0xffff0000053e7812 */ /* 0x000fe200078ec0ff */
[----:B------:R-:W-:Y:S01]  /*be00*/  IMAD.U32 R5, R30, 0x10000, RZ ;  /* 0x000100001e057824 */ /* 0x000fe200078e00ff */
[----:B------:R-:W-:Y:S01]  /*be10*/  SHF.L.U32 R57, R34, 0x10, RZ ;  /* 0x0000001022397819 */ /* 0x000fe200000006ff */
[-C--:B------:R-:W-:Y:S02]  /*be20*/  FMUL.FTZ R60, R55, R6.reuse ;  /* 0x00000006373c7220 */ /* 0x080fe40000410000 */
[----:B------:R-:W-:Y:S02]  /*be30*/  FFMA.FTZ R55, R56, R6, -R59 ;  /* 0x0000000638377223 */ /* 0x000fe4000001083b */
[----:B------:R-:W-:-:S02]  /*be40*/  FMUL.FTZ R59, R4, R5 ;  /* 0x00000005043b7220 */ /* 0x000fc40000410000 */
[----:B------:R-:W-:Y:S02]  /*be50*/  FMUL.FTZ R6, R4, R57 ;  /* 0x0000003904067220 */ /* 0x000fe40000410000 */
[----:B------:R-:W-:Y:S01]  /*be60*/  FFMA.FTZ R4, R56, R7, R60 ;  /* 0x0000000738047223 */ /* 0x000fe2000001003c */
[C---:B------:R-:W-:Y:S01]  /*be70*/  SHF.L.U32 R60, R33.reuse, 0x10, RZ ;  /* 0x00000010213c7819 */ /* 0x040fe200000006ff */
[C---:B------:R-:W-:Y:S01]  /*be80*/  FFMA.FTZ R56, R54.reuse, R57, -R59 ;  /* 0x0000003936387223 */ /* 0x040fe2000001083b */
[----:B------:R-:W-:Y:S01]  /*be90*/  LOP3.LUT R59, R33, 0xffff0000, RZ, 0xc0, !PT ;  /* 0xffff0000213b7812 */ /* 0x000fe200078ec0ff */
[----:B------:R-:W-:Y:S01]  /*bea0*/  FFMA.FTZ R54, R54, R5, R6 ;  /* 0x0000000536367223 */ /* 0x000fe20000010006 */
[----:B------:R-:W-:Y:S01]  /*beb0*/  LOP3.LUT R6, R29, 0xffff0000, RZ, 0xc0, !PT ;  /* 0xffff00001d067812 */ /* 0x000fe200078ec0ff */
[----:B------:R-:W-:Y:S01]  /*bec0*/  FMUL.FTZ R5, R68, R61 ;  /* 0x0000003d44057220 */ /* 0x000fe20000410000 */
[----:B------:R-:W-:Y:S01]  /*bed0*/  F2FP.BF16.PACK_AB R4, R4, R51 ;  /* 0x000000330404723e */ /* 0x000fe200000010ff */
[----:B------:R-:W-:-:S02]  /*bee0*/  FMUL.FTZ R68, R68, R60 ;  /* 0x0000003c44447220 */ /* 0x000fc40000410000 */
[----:B------:R-:W-:Y:S02]  /*bef0*/  IMAD.U32 R7, R28, 0x10000, RZ ;  /* 0x000100001c077824 */ /* 0x000fe400078e00ff */
[----:B------:R-:W-:Y:S01]  /*bf00*/  FFMA.FTZ R60, R53, R60, -R5 ;  /* 0x0000003c353c7223 */ /* 0x000fe20000010805 */
[----:B------:R-:W-:Y:S01]  /*bf10*/  SHF.L.U32 R5, R32, 0x10, RZ ;  /* 0x0000001020057819 */ /* 0x000fe200000006ff */
[C---:B------:R-:W-:Y:S02]  /*bf20*/  FMUL.FTZ R57, R15.reuse, R6 ;  /* 0x000000060f397220 */ /* 0x040fe40000410000 */
[----:B------:R-:W-:Y:S02]  /*bf30*/  FMUL.FTZ R15, R15, R59 ;  /* 0x0000003b0f0f7220 */ /* 0x000fe40000410000 */
[----:B------:R-:W-:Y:S02]  /*bf40*/  FFMA.FTZ R53, R53, R61, R68 ;  /* 0x0000003d35357223 */ /* 0x000fe40000010044 */
[----:B------:R-:W-:-:S02]  /*bf50*/  FMUL.FTZ R68, R66, R7 ;  /* 0x0000000742447220 */ /* 0x000fc40000410000 */
[----:B------:R-:W-:Y:S01]  /*bf60*/  FFMA.FTZ R57, R52, R59, -R57 ;  /* 0x0000003b34397223 */ /* 0x000fe20000010839 */
        /* <DEDUP_REMOVED lines=24> */
.L_x_1451:
[----:B------:R-:W-:Y:S05]  /*c0f0*/  BSYNC B0 ;  /* 0x0000000000007941 */ /* 0x000fea0003800000 */
.L_x_1450:
[----:B-1----:R-:W-:-:S04]  /*c100*/  IADD3 R4, R144, 0x40, RZ ;  /* 0x0000004090047810 */ /* 0x002fc80007ffe0ff */
        /* <DEDUP_REMOVED lines=96> */
.L_x_1447:
[----:B------:R-:W-:Y:S05]  /*c710*/  BSYNC B1 ;  /* 0x0000000000017941 */ /* 0x000fea0003800000 */
.L_x_1446:
[----:B------:R-:W-:-:S13]  /*c720*/  ISETP.GE.AND P0, PT, R8, R48, PT ;  /* 0x000000300800720c */ /* 0x000fda0003f06270 */
[----:B------:R-:W-:Y:S05]  /*c730*/  @P0 BRA `(.L_x_1433) ;  /* 0x0000129000000947 */ /* 0x000fea0003800000 */
[----:B------:R-:W-:Y:S01]  /*c740*/  ISETP.GE.AND P0, PT, R144, c[0x0][0x27c], PT ;  /* 0x00009f0090007a0c */ /* 0x000fe20003f06270 */
[----:B-1----:R-:W-:Y:S01]  /*c750*/  IMAD.SHL.U32 R49, R8, 0x40, RZ ;  /* 0x0000004008317824 */ /* 0x002fe200078e00ff */
[----:B------:R-:W-:Y:S01]  /*c760*/  SHF.R.S32.HI R51, RZ, 0x1f, R8 ;  /* 0x0000001fff337819 */ /* 0x000fe20000011408 */
[----:B------:R-:W-:Y:S03]  /*c770*/  BSSY B0, `(.L_x_1452) ;  /* 0x0000061000007945 */ /* 0x000fe60003800000 */
[----:B------:R-:W-:Y:S02]  /*c780*/  LEA.HI R51, R51, R8, RZ, 0x3 ;  /* 0x0000000833337211 */ /* 0x000fe400078f18ff */
[----:B------:R-:W-:-:S03]  /*c790*/  LOP3.LUT R49, R49, 0x1c0, RZ, 0xc0, !PT ;  /* 0x000001c031317812 */ /* 0x000fc600078ec0ff */
[----:B------:R-:W-:Y:S01]  /*c7a0*/  IMAD.SHL.U32 R51, R51, 0x40, RZ ;  /* 0x0000004033337824 */ /* 0x000fe200078e00ff */
[----:B------:R-:W-:-:S04]  /*c7b0*/  SHF.R.U32.HI R8, RZ, 0x3, R49 ;  /* 0x00000003ff087819 */ /* 0x000fc80000011631 */
[----:B------:R-:W-:Y:S01]  /*c7c0*/  LOP3.LUT R51, R51, 0xfffffe00, RZ, 0xc0, !PT ;  /* 0xfffffe0033337812 */ /* 0x000fe200078ec0ff */
[----:B------:R-:W-:Y:S05]  /*c7d0*/  @P0 BRA `(.L_x_1453) ;  /* 0x000005a000000947 */ /* 0x000fea0003800000 */
[----:B------:R-:W-:Y:S01]  /*c7e0*/  IMAD.MOV.U32 R4, RZ, RZ, c[0x0][0x27c] ;  /* 0x00009f00ff047624 */ /* 0x000fe200078e00ff */
[----:B------:R-:W-:Y:S01]  /*c7f0*/  LOP3.LUT R48, R49, 0x38, R144, 0xf8, !PT ;  /* 0x0000003831307812 */ /* 0x000fe200078ef890 */
[----:B------:R-:W-:-:S03]  /*c800*/  IMAD.U32 R58, R47, 0x10000, RZ ;  /* 0x000100002f3a7824 */ /* 0x000fc600078e00ff */
[----:B------:R-:W-:Y:S02]  /*c810*/  LEA.HI R5, R4, R219, RZ, 0x1d ;  /* 0x000000db04057211 */ /* 0x000fe400078fe8ff */
[----:B------:R-:W-:Y:S02]  /*c820*/  LOP3.LUT R48, R51, R48, R8, 0xf6, !PT ;  /* 0x0000003033307212 */ /* 0x000fe400078ef608 */
[----:B------:R-:W-:Y:S01]  /*c830*/  SHF.R.S32.HI R4, RZ, 0x1f, R5 ;  /* 0x0000001fff047819 */ /* 0x000fe20000011405 */
[----:B------:R-:W-:Y:S01]  /*c840*/  IMAD.SHL.U32 R6, R5, 0x8, RZ ;  /* 0x0000000805067824 */ /* 0x000fe200078e00ff */
[----:B------:R-:W-:Y:S02]  /*c850*/  LEA R48, R48, 0x18100, 0x1 ;  /* 0x0001810030307811 */ /* 0x000fe400078e08ff */
[----:B------:R-:W-:Y:S02]  /*c860*/  LEA.HI R4, R4, R5, RZ, 0x3 ;  /* 0x0000000504047211 */ /* 0x000fe400078f18ff */
[----:B------:R-:W-:Y:S01]  /*c870*/  LOP3.LUT R5, R49, 0x38, R6, 0xf8, !PT ;  /* 0x0000003831057812 */ /* 0x000fe200078ef806 */
[----:B------:R-:W1:Y:S01]  /*c880*/  LDS.128 R12, [R48] ;  /* 0x00000000300c7984 */ /* 0x000e620000000c00 */
[----:B------:R-:W-:-:S02]  /*c890*/  SHF.L.U32 R4, R4, 0xa, RZ ;  /* 0x0000000a04047819 */ /* 0x000fc400000006ff */
[----:B------:R-:W-:Y:S02]  /*c8a0*/  LOP3.LUT R50, R5, R8, RZ, 0x3c, !PT ;  /* 0x0000000805327212 */ /* 0x000fe400078e3cff */
[----:B------:R-:W-:-:S04]  /*c8b0*/  LOP3.LUT R4, R4, 0x7fffe000, RZ, 0xc0, !PT ;  /* 0x7fffe00004047812 */ /* 0x000fc800078ec0ff */
[----:B------:R-:W-:-:S05]  /*c8c0*/  IADD3 R50, R50, R4, R51 ;  /* 0x0000000432327210 */ /* 0x000fca0007ffe033 */
[----:B------:R-:W-:-:S05]  /*c8d0*/  IMAD.SHL.U32 R50, R50, 0x2, RZ ;  /* 0x0000000232327824 */ /* 0x000fca00078e00ff */
[----:B------:R-:W2:Y:S01]  /*c8e0*/  LDS.128 R4, [R50+0x18100] ;  /* 0x0181000032047984 */ /* 0x000ea20000000c00 */
[C---:B-1----:R-:W-:Y:S02]  /*c8f0*/  SHF.L.U32 R53, R12.reuse, 0x10, RZ ;  /* 0x000000100c357819 */ /* 0x042fe400000006ff */
[----:B------:R-:W-:Y:S01]  /*c900*/  LOP3.LUT R52, R12, 0xffff0000, RZ, 0xc0, !PT ;  /* 0xffff00000c347812 */ /* 0x000fe200078ec0ff */
[C---:B------:R-:W-:Y:S01]  /*c910*/  IMAD.U32 R12, R13.reuse, 0x10000, RZ ;  /* 0x000100000d0c7824 */ /* 0x040fe200078e00ff */
[----:B------:R-:W-:Y:S01]  /*c920*/  LOP3.LUT R55, R13, 0xffff0000, RZ, 0xc0, !PT ;  /* 0xffff00000d377812 */ /* 0x000fe200078ec0ff */
[C---:B------:R-:W-:Y:S01]  /*c930*/  IMAD.U32 R13, R15.reuse, 0x10000, RZ ;  /* 0x000100000f0d7824 */ /* 0x040fe200078e00ff */
[----:B------:R-:W-:Y:S02]  /*c940*/  LOP3.LUT R57, R15, 0xffff0000, RZ, 0xc0, !PT ;  /* 0xffff00000f397812 */ /* 0x000fe400078ec0ff */
[C---:B------:R-:W-:Y:S02]  /*c950*/  SHF.L.U32 R54, R14.reuse, 0x10, RZ ;  /* 0x000000100e367819 */ /* 0x040fe400000006ff */
[----:B------:R-:W-:-:S02]  /*c960*/  LOP3.LUT R14, R14, 0xffff0000, RZ, 0xc0, !PT ;  /* 0xffff00000e0e7812 */ /* 0x000fc400078ec0ff */
[C---:B--2---:R-:W-:Y:S01]  /*c970*/  SHF.L.U32 R56, R4.reuse, 0x10, RZ ;  /* 0x0000001004387819 */ /* 0x044fe200000006ff */
[----:B------:R-:W-:Y:S01]  /*c980*/  IMAD.U32 R59, R7, 0x10000, RZ ;  /* 0x00010000073b7824 */ /* 0x000fe200078e00ff */
[----:B------:R-:W-:Y:S01]  /*c990*/  LOP3.LUT R15, R4, 0xffff0000, RZ, 0xc0, !PT ;  /* 0xffff0000040f7812 */ /* 0x000fe200078ec0ff */
[C---:B------:R-:W-:Y:S01]  /*c9a0*/  IMAD.U32 R4, R5.reuse, 0x10000, RZ ;  /* 0x0001000005047824 */ /* 0x040fe200078e00ff */
[----:B------:R-:W-:Y:S02]  /*c9b0*/  LOP3.LUT R62, R5, 0xffff0000, RZ, 0xc0, !PT ;  /* 0xffff0000053e7812 */ /* 0x000fe400078ec0ff */
[----:B------:R-:W-:Y:S02]  /*c9c0*/  SHF.L.U32 R5, R43, 0x10, RZ ;  /* 0x000000102b057819 */ /* 0x000fe400000006ff */
[C---:B------:R-:W-:Y:S02]  /*c9d0*/  SHF.L.U32 R61, R6.reuse, 0x10, RZ ;  /* 0x00000010063d7819 */ /* 0x040fe400000006ff */
[----:B------:R-:W-:Y:S01]  /*c9e0*/  LOP3.LUT R60, R6, 0xffff0000, RZ, 0xc0, !PT ;  /* 0xffff0000063c7812 */ /* 0x000fe200078ec0ff */
[-C--:B------:R-:W-:Y:S01]  /*c9f0*/  FMUL.FTZ R6, R5, R56.reuse ;  /* 0x0000003805067220 */ /* 0x080fe20000410000 */
[----:B------:R-:W-:Y:S01]  /*ca00*/  LOP3.LUT R43, R43, 0xffff0000, RZ, 0xc0, !PT ;  /* 0xffff00002b2b7812 */ /* 0x000fe200078ec0ff */
[C---:B------:R-:W-:Y:S01]  /*ca10*/  FMUL.FTZ R56, R58.reuse, R56 ;  /* 0x000000383a387220 */ /* 0x040fe20000410000 */
[----:B------:R-:W-:Y:S01]  /*ca20*/  LOP3.LUT R7, R7, 0xffff0000, RZ, 0xc0, !PT ;  /* 0xffff000007077812 */ /* 0x000fe200078ec0ff */
[----:B------:R-:W-:Y:S01]  /*ca30*/  FFMA.FTZ R6, R58, R53, -R6 ;  /* 0x000000353a067223 */ /* 0x000fe20000010806 */
[----:B------:R-:W-:Y:S01]  /*ca40*/  LOP3.LUT R58, R47, 0xffff0000, RZ, 0xc0, !PT ;  /* 0xffff00002f3a7812 */ /* 0x000fe200078ec0ff */
[----:B------:R-:W-:Y:S01]  /*ca50*/  FMUL.FTZ R63, R43, R15 ;  /* 0x0000000f2b3f7220 */ /* 0x000fe20000410000 */
[----:B------:R-:W-:Y:S01]  /*ca60*/  SHF.L.U32 R47, R42, 0x10, RZ ;  /* 0x000000102a2f7819 */ /* 0x000fe200000006ff */
[----:B------:R-:W-:Y:S01]  /*ca70*/  FFMA.FTZ R56, R5, R53, R56 ;  /* 0x0000003505387223 */ /* 0x000fe20000010038 */
[C---:B------:R-:W-:Y:S01]  /*ca80*/  SHF.L.U32 R53, R41.reuse, 0x10, RZ ;  /* 0x0000001029357819 */ /* 0x040fe200000006ff */
[----:B------:R-:W-:Y:S01]  /*ca90*/  IMAD.U32 R5, R46, 0x10000, RZ ;  /* 0x000100002e057824 */ /* 0x000fe200078e00ff */
[----:B------:R-:W-:Y:S01]  /*caa0*/  LOP3.LUT R41, R41, 0xffff0000, RZ, 0xc0, !PT ;  /* 0xffff000029297812 */ /* 0x000fe200078ec0ff */
[----:B------:R-:W-:Y:S01]  /*cab0*/  FMUL.FTZ R15, R58, R15 ;  /* 0x0000000f3a0f7220 */ /* 0x000fe20000410000 */
[----:B------:R-:W-:Y:S01]  /*cac0*/  LOP3.LUT R42, R42, 0xffff0000, RZ, 0xc0, !PT ;  /* 0xffff00002a2a7812 */ /* 0x000fe200078ec0ff */
[----:B------:R-:W-:Y:S01]  /*cad0*/  FFMA.FTZ R63, R58, R52, -R63 ;  /* 0x000000343a3f7223 */ /* 0x000fe2000001083f */
[----:B------:R-:W-:Y:S01]  /*cae0*/  LOP3.LUT R46, R46, 0xffff0000, RZ, 0xc0, !PT ;  /* 0xffff00002e2e7812 */ /* 0x000fe200078ec0ff */
[----:B------:R-:W-:-:S02]  /*caf0*/  FMUL.FTZ R58, R47, R4 ;  /* 0x000000042f3a7220 */ /* 0x000fc40000410000 */
[C---:B------:R-:W-:Y:S02]  /*cb00*/  FMUL.FTZ R4, R5.reuse, R4 ;  /* 0x0000000405047220 */ /* 0x040fe40000410000 */
[----:B------:R-:W-:Y:S02]  /*cb10*/  FFMA.FTZ R58, R5, R12, -R58 ;  /* 0x0000000c053a7223 */ /* 0x000fe4000001083a */
[----:B------:R-:W-:Y:S02]  /*cb20*/  FFMA.FTZ R15, R43, R52, R15 ;  /* 0x000000342b0f7223 */ /* 0x000fe4000001000f */
[----:B------:R-:W-:Y:S02]  /*cb30*/  FFMA.FTZ R5, R47, R12, R4 ;  /* 0x0000000c2f057223 */ /* 0x000fe40000010004 */
[C---:B------:R-:W-:Y:S01]  /*cb40*/  IMAD.U32 R43, R45.reuse, 0x10000, RZ ;  /* 0x000100002d2b7824 */ /* 0x040fe200078e00ff */
[----:B------:R-:W-:Y:S01]  /*cb50*/  LOP3.LUT R45, R45, 0xffff0000, RZ, 0xc0, !PT ;  /* 0xffff00002d2d7812 */ /* 0x000fe200078ec0ff */
[----:B------:R-:W-:-:S02]  /*cb60*/  FMUL.FTZ R4, R53, R61 ;  /* 0x0000003d35047220 */ /* 0x000fc40000410000 */
[C---:B------:R-:W-:Y:S01]  /*cb70*/  IMAD.U32 R12, R44.reuse, 0x10000, RZ ;  /* 0x000100002c0c7824 */ /* 0x040fe200078e00ff */
[----:B------:R-:W-:Y:S01]  /*cb80*/  LOP3.LUT R44, R44, 0xffff0000, RZ, 0xc0, !PT ;  /* 0xffff00002c2c7812 */ /* 0x000fe200078ec0ff */
[----:B------:R-:W-:Y:S01]  /*cb90*/  FFMA.FTZ R47, R43, R54, -R4 ;  /* 0x000000362b2f7223 */ /* 0x000fe20000010804 */
[----:B------:R-:W-:Y:S01]  /*cba0*/  SHF.L.U32 R4, R39, 0x10, RZ ;  /* 0x0000001027047819 */ /* 0x000fe200000006ff */
[----:B------:R-:W-:Y:S02]  /*cbb0*/  FMUL.FTZ R61, R43, R61 ;  /* 0x0000003d2b3d7220 */ /* 0x000fe40000410000 */
[----:B------:R-:W-:Y:S02]  /*cbc0*/  FMUL.FTZ R43, R41, R60 ;  /* 0x0000003c292b7220 */ /* 0x000fe40000410000 */
[-C--:B------:R-:W-:Y:S02]  /*cbd0*/  FMUL.FTZ R52, R4, R59.reuse ;  /* 0x0000003b04347220 */ /* 0x080fe40000410000 */
[----:B------:R-:W-:-:S02]  /*cbe0*/  FMUL.FTZ R59, R12, R59 ;  /* 0x0000003b0c3b7220 */ /* 0x000fc40000410000 */
[-C--:B------:R-:W-:Y:S01]  /*cbf0*/  FFMA.FTZ R52, R12, R13.reuse, -R52 ;  /* 0x0000000d0c347223 */ /* 0x080fe20000010834 */
[----:B------:R-:W-:Y:S01]  /*cc00*/  LOP3.LUT R12, R39, 0xffff0000, RZ, 0xc0, !PT ;  /* 0xffff0000270c7812 */ /* 0x000fe200078ec0ff */
[----:B------:R-:W-:Y:S02]  /*cc10*/  FMUL.FTZ R60, R45, R60 ;  /* 0x0000003c2d3c7220 */ /* 0x000fe40000410000 */
[----:B------:R-:W-:Y:S02]  /*cc20*/  FFMA.FTZ R61, R53, R54, R61 ;  /* 0x00000036353d7223 */ /* 0x000fe4000001003d */
[-C--:B------:R-:W-:Y:S02]  /*cc30*/  FFMA.FTZ R54, R45, R14.reuse, -R43 ;  /* 0x0000000e2d367223 */ /* 0x080fe4000001082b */
[----:B------:R-:W-:Y:S02]  /*cc40*/  FFMA.FTZ R60, R41, R14, R60 ;  /* 0x0000000e293c7223 */ /* 0x000fe4000001003c */
[----:B------:R-:W-:-:S02]  /*cc50*/  FFMA.FTZ R59, R4, R13, R59 ;  /* 0x0000000d043b7223 */ /* 0x000fc4000001003b */
[-C--:B------:R-:W-:Y:S02]  /*cc60*/  FMUL.FTZ R13, R42, R62.reuse ;  /* 0x0000003e2a0d7220 */ /* 0x080fe40000410000 */
[-C--:B------:R-:W-:Y:S02]  /*cc70*/  FMUL.FTZ R14, R12, R7.reuse ;  /* 0x000000070c0e7220 */ /* 0x080fe40000410000 */
[----:B------:R-:W-:Y:S02]  /*cc80*/  FMUL.FTZ R62, R46, R62 ;  /* 0x0000003e2e3e7220 */ /* 0x000fe40000410000 */
[----:B------:R-:W-:Y:S02]  /*cc90*/  FMUL.FTZ R4, R44, R7 ;  /* 0x000000072c047220 */ /* 0x000fe40000410000 */
[----:B------:R-:W-:Y:S02]  /*cca0*/  FFMA.FTZ R13, R46, R55, -R13 ;  /* 0x000000372e0d7223 */ /* 0x000fe4000001080d */
[----:B------:R-:W-:Y:S01]  /*ccb0*/  FFMA.FTZ R7, R44, R57, -R14 ;  /* 0x000000392c077223 */ /* 0x000fe2000001080e */
[----:B------:R-:W-:Y:S01]  /*ccc0*/  F2FP.BF16.PACK_AB R14, R54, R47 ;  /* 0x0000002f360e723e */ /* 0x000fe200000010ff */
        /* <DEDUP_REMOVED lines=8> */
[----:B------:R1:W-:Y:S01]  /*cd50*/  STS.128 [R48], R12 ;  /* 0x0000000c30007388 */ /* 0x0003e20000000c00 */
[----:B------:R-:W-:-:S05]  /*cd60*/  F2FP.BF16.PACK_AB R7, R44, R59 ;  /* 0x0000003b2c07723e */ /* 0x000fca00000010ff */
[----:B------:R1:W-:Y:S02]  /*cd70*/  STS.128 [R50+0x18100], R4 ;  /* 0x0181000432007388 */ /* 0x0003e40000000c00 */
.L_x_1453:
[----:B------:R-:W-:Y:S05]  /*cd80*/  BSYNC B0 ;  /* 0x0000000000007941 */ /* 0x000fea0003800000 */
.L_x_1452:
[----:B-1----:R-:W-:Y:S01]  /*cd90*/  IADD3 R4, R144, 0x20, RZ ;  /* 0x0000002090047810 */ /* 0x002fe20007ffe0ff */
[----:B------:R-:W-:Y:S03]  /*cda0*/  BSSY B0, `(.L_x_1454) ;  /* 0x0000061000007945 */ /* 0x000fe60003800000 */
[----:B------:R-:W-:-:S13]  /*cdb0*/  ISETP.GE.AND P0, PT, R4, c[0x0][0x27c], PT ;  /* 0x00009f0004007a0c */ /* 0x000fda0003f06270 */
[----:B------:R-:W-:Y:S05]  /*cdc0*/  @P0 BRA `(.L_x_1455) ;  /* 0x000005e000000947 */ /* 0x000fea0003800000 */
[----:B------:R-:W-:Y:S01]  /*cdd0*/  IMAD.MOV.U32 R5, RZ, RZ, c[0x0][0x27c] ;  /* 0x00009f00ff057624 */ /* 0x000fe200078e00ff */
[----:B------:R-:W-:Y:S02]  /*cde0*/  LEA.HI R37, R37, R40, RZ, 0x6 ;  /* 0x0000002825257211 */ /* 0x000fe400078f30ff */
[----:B------:R-:W-:Y:S02]  /*cdf0*/  LOP3.LUT R7, R49, 0x38, R38, 0xf8, !PT ;  /* 0x0000003831077812 */ /* 0x000fe400078ef826 */
[----:B------:R-:W-:Y:S01]  /*ce00*/  LEA.HI R5, R5, R36, RZ, 0x1d ;  /* 0x0000002405057211 */ /* 0x000fe200078fe8ff */
[----:B------:R-:W-:Y:S01]  /*ce10*/  IMAD.SHL.U32 R37, R37, 0x80, RZ ;  /* 0x0000008025257824 */ /* 0x000fe200078e00ff */
[----:B------:R-:W-:Y:S02]  /*ce20*/  LOP3.LUT R6, R7, R8, RZ, 0x3c, !PT ;  /* 0x0000000807067212 */ /* 0x000fe400078e3cff */
[----:B------:R-:W-:Y:S02]  /*ce30*/  SHF.R.S32.HI R4, RZ, 0x1f, R5 ;  /* 0x0000001fff047819 */ /* 0x000fe40000011405 */
[----:B------:R-:W-:-:S02]  /*ce40*/  LOP3.LUT R37, R37, 0xffffe000, RZ, 0xc0, !PT ;  /* 0xffffe00025257812 */ /* 0x000fc400078ec0ff */
[----:B------:R-:W-:Y:S02]  /*ce50*/  LEA.HI R4, R4, R5, RZ, 0x3 ;  /* 0x0000000504047211 */ /* 0x000fe400078f18ff */
[----:B------:R-:W-:Y:S02]  /*ce60*/  SHF.L.U32 R12, R5, 0x3, RZ ;  /* 0x00000003050c7819 */ /* 0x000fe400000006ff */
[----:B------:R-:W-:Y:S01]  /*ce70*/  IADD3 R6, R6, R37, R51 ;  /* 0x0000002506067210 */ /* 0x000fe20007ffe033 */
[----:B------:R-:W-:Y:S01]  /*ce80*/  IMAD.SHL.U32 R4, R4, 0x400, RZ ;  /* 0x0000040004047824 */ /* 0x000fe200078e00ff */
[----:B------:R-:W-:Y:S02]  /*ce90*/  LOP3.LUT R5, R49, 0x38, R12, 0xf8, !PT ;  /* 0x0000003831057812 */ /* 0x000fe400078ef80c */
[----:B------:R-:W-:Y:S02]  /*cea0*/  LEA R36, R6, 0x18100, 0x1 ;  /* 0x0001810006247811 */ /* 0x000fe400078e08ff */
[----:B------:R-:W-:-:S02]  /*ceb0*/  LOP3.LUT R6, R5, R8, RZ, 0x3c, !PT ;  /* 0x0000000805067212 */ /* 0x000fc400078e3cff */
[----:B------:R-:W-:Y:S01]  /*cec0*/  LOP3.LUT R4, R4, 0x7fffe000, RZ, 0xc0, !PT ;  /* 0x7fffe00004047812 */ /* 0x000fe200078ec0ff */
[----:B------:R-:W1:Y:S01]  /*ced0*/  LDS.128 R12, [R36] ;  /* 0x00000000240c7984 */ /* 0x000e620000000c00 */
[----:B------:R-:W-:Y:S02]  /*cee0*/  SHF.L.U32 R44, R35, 0x10, RZ ;  /* 0x00000010232c7819 */ /* 0x000fe400000006ff */
[----:B------:R-:W-:-:S05]  /*cef0*/  IADD3 R37, R6, R4, R51 ;  /* 0x0000000406257210 */ /* 0x000fca0007ffe033 */
[----:B------:R-:W-:-:S05]  /*cf00*/  IMAD.SHL.U32 R37, R37, 0x2, RZ ;  /* 0x0000000225257824 */ /* 0x000fca00078e00ff */
[----:B------:R-:W2:Y:S01]  /*cf10*/  LDS.128 R4, [R37+0x18100] ;  /* 0x0181000025047984 */ /* 0x000ea20000000c00 */
[----:B-1----:R-:W-:Y:S01]  /*cf20*/  SHF.L.U32 R39, R12, 0x10, RZ ;  /* 0x000000100c277819 */ /* 0x002fe200000006ff */
[----:B------:R-:W-:Y:S01]  /*cf30*/  IMAD.U32 R40, R14, 0x10000, RZ ;  /* 0x000100000e287824 */ /* 0x000fe200078e00ff */
[----:B------:R-:W-:Y:S01]  /*cf40*/  LOP3.LUT R38, R12, 0xffff0000, RZ, 0xc0, !PT ;  /* 0xffff00000c267812 */ /* 0x000fe200078ec0ff */
[C---:B------:R-:W-:Y:S01]  /*cf50*/  IMAD.U32 R12, R13.reuse, 0x10000, RZ ;  /* 0x000100000d0c7824 */ /* 0x040fe200078e00ff */
[----:B------:R-:W-:Y:S02]  /*cf60*/  LOP3.LUT R41, R13, 0xffff0000, RZ, 0xc0, !PT ;  /* 0xffff00000d297812 */ /* 0x000fe400078ec0ff */
[C---:B------:R-:W-:Y:S02]  /*cf70*/  SHF.L.U32 R13, R15.reuse, 0x10, RZ ;  /* 0x000000100f0d7819 */ /* 0x040fe400000006ff */
[----:B------:R-:W-:Y:S02]  /*cf80*/  LOP3.LUT R43, R15, 0xffff0000, RZ, 0xc0, !PT ;  /* 0xffff00000f2b7812 */ /* 0x000fe400078ec0ff */
[----:B------:R-:W-:Y:S01]  /*cf90*/  LOP3.LUT R14, R14, 0xffff0000, RZ, 0xc0, !PT ;  /* 0xffff00000e0e7812 */ /* 0x000fe200078ec0ff */
[C---:B--2---:R-:W-:Y:S01]  /*cfa0*/  IMAD.U32 R42, R4.reuse, 0x10000, RZ ;  /* 0x00010000042a7824 */ /* 0x044fe200078e00ff */
[----:B------:R-:W-:Y:S01]  /*cfb0*/  LOP3.LUT R15, R4, 0xffff0000, RZ, 0xc0, !PT ;  /* 0xffff0000040f7812 */ /* 0x000fe200078ec0ff */
[----:B------:R-:W-:Y:S01]  /*cfc0*/  IMAD.U32 R47, R6, 0x10000, RZ ;  /* 0x00010000062f7824 */ /* 0x000fe200078e00ff */
[----:B------:R-:W-:-:S02]  /*cfd0*/  SHF.L.U32 R4, R5, 0x10, RZ ;  /* 0x0000001005047819 */ /* 0x000fc400000006ff */
[----:B------:R-:W-:Y:S01]  /*cfe0*/  LOP3.LUT R48, R5, 0xffff0000, RZ, 0xc0, !PT ;  /* 0xffff000005307812 */ /* 0x000fe200078ec0ff */
[C---:B------:R-:W-:Y:S01]  /*cff0*/  IMAD.U32 R5, R31.reuse, 0x10000, RZ ;  /* 0x000100001f057824 */ /* 0x040fe200078e00ff */
[----:B------:R-:W-:Y:S02]  /*d000*/  LOP3.LUT R46, R6, 0xffff0000, RZ, 0xc0, !PT ;  /* 0xffff0000062e7812 */ /* 0x000fe400078ec0ff */
[----:B------:R-:W-:Y:S01]  /*d010*/  LOP3.LUT R31, R31, 0xffff0000, RZ, 0xc0, !PT ;  /* 0xffff00001f1f7812 */ /* 0x000fe200078ec0ff */
[-C--:B------:R-:W-:Y:S01]  /*d020*/  FMUL.FTZ R6, R5, R42.reuse ;  /* 0x0000002a05067220 */ /* 0x080fe20000410000 */
[C---:B------:R-:W-:Y:S01]  /*d030*/  SHF.L.U32 R45, R7.reuse, 0x10, RZ ;  /* 0x00000010072d7819 */ /* 0x040fe200000006ff */
[C---:B------:R-:W-:Y:S01]  /*d040*/  FMUL.FTZ R42, R44.reuse, R42 ;  /* 0x0000002a2c2a7220 */ /* 0x040fe20000410000 */
[----:B------:R-:W-:Y:S01]  /*d050*/  LOP3.LUT R7, R7, 0xffff0000, RZ, 0xc0, !PT ;  /* 0xffff000007077812 */ /* 0x000fe200078ec0ff */
[----:B------:R-:W-:Y:S01]  /*d060*/  FFMA.FTZ R6, R44, R39, -R6 ;  /* 0x000000272c067223 */ /* 0x000fe20000010806 */
[----:B------:R-:W-:Y:S01]  /*d070*/  LOP3.LUT R44, R35, 0xffff0000, RZ, 0xc0, !PT ;  /* 0xffff0000232c7812 */ /* 0x000fe200078ec0ff */
[----:B------:R-:W-:-:S02]  /*d080*/  FMUL.FTZ R53, R31, R15 ;  /* 0x0000000f1f357220 */ /* 0x000fc40000410000 */
[----:B------:R-:W-:Y:S01]  /*d090*/  FFMA.FTZ R42, R5, R39, R42 ;  /* 0x00000027052a7223 */ /* 0x000fe2000001002a */
[----:B------:R-:W-:Y:S01]  /*d0a0*/  SHF.L.U32 R5, R34, 0x10, RZ ;  /* 0x0000001022057819 */ /* 0x000fe200000006ff */
[C---:B------:R-:W-:Y:S01]  /*d0b0*/  IMAD.U32 R35, R30.reuse, 0x10000, RZ ;  /* 0x000100001e237824 */ /* 0x040fe200078e00ff */
[----:B------:R-:W-:Y:S01]  /*d0c0*/  LOP3.LUT R30, R30, 0xffff0000, RZ, 0xc0, !PT ;  /* 0xffff00001e1e7812 */ /* 0x000fe200078ec0ff */
[----:B------:R-:W-:Y:S01]  /*d0d0*/  FMUL.FTZ R15, R44, R15 ;  /* 0x0000000f2c0f7220 */ /* 0x000fe20000410000 */
[----:B------:R-:W-:Y:S01]  /*d0e0*/  LOP3.LUT R34, R34, 0xffff0000, RZ, 0xc0, !PT ;  /* 0xffff000022227812 */ /* 0x000fe200078ec0ff */
[----:B------:R-:W-:Y:S02]  /*d0f0*/  FFMA.FTZ R53, R44, R38, -R53 ;  /* 0x000000262c357223 */ /* 0x000fe40000010835 */
[-C--:B------:R-:W-:Y:S02]  /*d100*/  FMUL.FTZ R44, R35, R4.reuse ;  /* 0x00000004232c7220 */ /* 0x080fe40000410000 */
[----:B------:R-:W-:-:S02]  /*d110*/  FMUL.FTZ R4, R5, R4 ;  /* 0x0000000405047220 */ /* 0x000fc40000410000 */
[C---:B------:R-:W-:Y:S01]  /*d120*/  IMAD.U32 R39, R29.reuse, 0x10000, RZ ;  /* 0x000100001d277824 */ /* 0x040fe200078e00ff */
[----:B------:R-:W-:Y:S01]  /*d130*/  LOP3.LUT R29, R29, 0xffff0000, RZ, 0xc0, !PT ;  /* 0xffff00001d1d7812 */ /* 0x000fe200078ec0ff */
[----:B------:R-:W-:Y:S01]  /*d140*/  FFMA.FTZ R15, R31, R38, R15 ;  /* 0x000000261f0f7223 */ /* 0x000fe2000001000f */
[----:B------:R-:W-:Y:S01]  /*d150*/  SHF.L.U32 R31, R33, 0x10, RZ ;  /* 0x00000010211f7819 */ /* 0x000fe200000006ff */
[-C--:B------:R-:W-:Y:S01]  /*d160*/  FFMA.FTZ R44, R5, R12.reuse, -R44 ;  /* 0x0000000c052c7223 */ /* 0x080fe2000001082c */
[----:B------:R-:W-:Y:S01]  /*d170*/  LOP3.LUT R33, R33, 0xffff0000, RZ, 0xc0, !PT ;  /* 0xffff000021217812 */ /* 0x000fe200078ec0ff */
[----:B------:R-:W-:Y:S01]  /*d180*/  FFMA.FTZ R5, R35, R12, R4 ;  /* 0x0000000c23057223 */ /* 0x000fe20000010004 */
[C---:B------:R-:W-:Y:S01]  /*d190*/  SHF.L.U32 R12, R32.reuse, 0x10, RZ ;  /* 0x00000010200c7819 */ /* 0x040fe200000006ff */
[-C--:B------:R-:W-:Y:S01]  /*d1a0*/  FMUL.FTZ R4, R39, R47.reuse ;  /* 0x0000002f27047220 */ /* 0x080fe20000410000 */
[----:B------:R-:W-:Y:S01]  /*d1b0*/  LOP3.LUT R32, R32, 0xffff0000, RZ, 0xc0, !PT ;  /* 0xffff000020207812 */ /* 0x000fe200078ec0ff */
[----:B------:R-:W-:-:S02]  /*d1c0*/  FMUL.FTZ R47, R31, R47 ;  /* 0x0000002f1f2f7220 */ /* 0x000fc40000410000 */
[----:B------:R-:W-:Y:S02]  /*d1d0*/  FFMA.FTZ R35, R31, R40, -R4 ;  /* 0x000000281f237223 */ /* 0x000fe40000010804 */
[C---:B------:R-:W-:Y:S01]  /*d1e0*/  IMAD.U32 R4, R28.reuse, 0x10000, RZ ;  /* 0x000100001c047824 */ /* 0x040fe200078e00ff */
[----:B------:R-:W-:Y:S01]  /*d1f0*/  LOP3.LUT R28, R28, 0xffff0000, RZ, 0xc0, !PT ;  /* 0xffff00001c1c7812 */ /* 0x000fe200078ec0ff */
[----:B------:R-:W-:Y:S02]  /*d200*/  FMUL.FTZ R31, R29, R46 ;  /* 0x0000002e1d1f7220 */ /* 0x000fe40000410000 */
[-C--:B------:R-:W-:Y:S02]  /*d210*/  FMUL.FTZ R38, R4, R45.reuse ;  /* 0x0000002d04267220 */ /* 0x080fe40000410000 */
[C---:B------:R-:W-:Y:S02]  /*d220*/  FMUL.FTZ R45, R12.reuse, R45 ;  /* 0x0000002d0c2d7220 */ /* 0x040fe40000410000 */
[----:B------:R-:W-:-:S02]  /*d230*/  FFMA.FTZ R38, R12, R13, -R38 ;  /* 0x0000000d0c267223 */ /* 0x000fc40000010826 */
[----:B------:R-:W-:Y:S02]  /*d240*/  FFMA.FTZ R45, R4, R13, R45 ;  /* 0x0000000d042d7223 */ /* 0x000fe4000001002d */
[----:B------:R-:W-:Y:S02]  /*d250*/  FMUL.FTZ R13, R30, R48 ;  /* 0x000000301e0d7220 */ /* 0x000fe40000410000 */
[-C--:B------:R-:W-:Y:S02]  /*d260*/  FMUL.FTZ R12, R28, R7.reuse ;  /* 0x000000071c0c7220 */ /* 0x080fe40000410000 */
[----:B------:R-:W-:Y:S02]  /*d270*/  FMUL.FTZ R46, R33, R46 ;  /* 0x0000002e212e7220 */ /* 0x000fe40000410000 */
[----:B------:R-:W-:Y:S02]  /*d280*/  FMUL.FTZ R48, R34, R48 ;  /* 0x0000003022307220 */ /* 0x000fe40000410000 */
[----:B------:R-:W-:-:S02]  /*d290*/  FMUL.FTZ R4, R32, R7 ;  /* 0x0000000720047220 */ /* 0x000fc40000410000 */
[----:B------:R-:W-:Y:S02]  /*d2a0*/  FFMA.FTZ R47, R39, R40, R47 ;  /* 0x00000028272f7223 */ /* 0x000fe4000001002f */
[----:B------:R-:W-:Y:S02]  /*d2b0*/  FFMA.FTZ R40, R33, R14, -R31 ;  /* 0x0000000e21287223 */ /* 0x000fe4000001081f */
[----:B------:R-:W-:Y:S02]  /*d2c0*/  FFMA.FTZ R13, R34, R41, -R13 ;  /* 0x00000029220d7223 */ /* 0x000fe4000001080d */
[----:B------:R-:W-:Y:S01]  /*d2d0*/  FFMA.FTZ R7, R32, R43, -R12 ;  /* 0x0000002b20077223 */ /* 0x000fe2000001080c */
[----:B------:R-:W-:Y:S01]  /*d2e0*/  F2FP.BF16.PACK_AB R12, R53, R6 ;  /* 0x00000006350c723e */ /* 0x000fe200000010ff */
[----:B------:R-:W-:Y:S01]  /*d2f0*/  FFMA.FTZ R46, R29, R14, R46 ;  /* 0x0000000e1d2e7223 */ /* 0x000fe2000001002e */
[----:B------:R-:W-:Y:S01]  /*d300*/  F2FP.BF16.PACK_AB R14, R40, R35 ;  /* 0x00000023280e723e */ /* 0x000fe200000010ff */
[----:B------:R-:W-:Y:S01]  /*d310*/  FFMA.FTZ R30, R30, R41, R48 ;  /* 0x000000291e1e7223 */ /* 0x000fe20000010030 */
[----:B------:R-:W-:Y:S01]  /*d320*/  F2FP.BF16.PACK_AB R13, R13, R44 ;  /* 0x0000002c0d0d723e */ /* 0x000fe200000010ff */
[----:B------:R-:W-:Y:S01]  /*d330*/  FFMA.FTZ R28, R28, R43, R4 ;  /* 0x0000002b1c1c7223 */ /* 0x000fe20000010004 */
[----:B------:R-:W-:-:S02]  /*d340*/  F2FP.BF16.PACK_AB R4, R15, R42 ;  /* 0x0000002a0f04723e */ /* 0x000fc400000010ff */
[----:B------:R-:W-:Y:S02]  /*d350*/  F2FP.BF16.PACK_AB R15, R7, R38 ;  /* 0x00000026070f723e */ /* 0x000fe400000010ff */
[----:B------:R-:W-:Y:S02]  /*d360*/  F2FP.BF16.PACK_AB R6, R46, R47 ;  /* 0x0000002f2e06723e */ /* 0x000fe400000010ff */
[----:B------:R-:W-:Y:S01]  /*d370*/  F2FP.BF16.PACK_AB R5, R30, R5 ;  /* 0x000000051e05723e */ /* 0x000fe200000010ff */
[----:B------:R1:W-:Y:S01]  /*d380*/  STS.128 [R36], R12 ;  /* 0x0000000c24007388 */ /* 0x0003e20000000c00 */
[----:B------:R-:W-:-:S05]  /*d390*/  F2FP.BF16.PACK_AB R7, R28, R45 ;  /* 0x0000002d1c07723e */ /* 0x000fca00000010ff */
[----:B------:R1:W-:Y:S02]  /*d3a0*/  STS.128 [R37+0x18100], R4 ;  /* 0x0181000425007388 */ /* 0x0003e40000000c00 */
.L_x_1455:
[----:B------:R-:W-:Y:S05]  /*d3b0*/  BSYNC B0 ;  /* 0x0000000000007941 */ /* 0x000fea0003800000 */
.L_x_1454:
[----:B-1----:R-:W-:-:S04]  /*d3c0*/  IADD3 R4, R144, 0x40, RZ ;  /* 0x0000004090047810 */ /* 0x002fc80007ffe0ff */
        /* <DEDUP_REMOVED lines=9> */
[----:B------:R-:W-:-:S02]  /*d460*/  SHF.L.U32 R12, R5, 0x3, RZ ;  /* 0x00000003050c7819 */ /* 0x000fc400000006ff */
[----:B------:R-:W-:Y:S02]  /*d470*/  LEA.HI R4, R4, R5, RZ, 0x3 ;  /* 0x0000000504047211 */ /* 0x000fe400078f18ff */
[----:B------:R-:W-:Y:S02]  /*d480*/  LOP3.LUT R49, R49, 0x38, R12, 0xf8, !PT ;  /* 0x0000003831317812 */ /* 0x000fe400078ef80c */
[----:B------:R-:W-:Y:S01]  /*d490*/  LOP3.LUT R17, R17, 0xffffe000, RZ, 0xc0, !PT ;  /* 0xffffe00011117812 */ /* 0x000fe200078ec0ff */
[----:B------:R-:W-:Y:S01]  /*d4a0*/  IMAD.SHL.U32 R4, R4, 0x400, RZ ;  /* 0x0000040004047824 */ /* 0x000fe200078e00ff */
[----:B------:R-:W-:Y:S02]  /*d4b0*/  LOP3.LUT R16, R49, R8, RZ, 0x3c, !PT ;  /* 0x0000000831107212 */ /* 0x000fe400078e3cff */
[----:B------:R-:W-:Y:S02]  /*d4c0*/  IADD3 R6, R6, R17, R51 ;  /* 0x0000001106067210 */ /* 0x000fe40007ffe033 */
[----:B------:R-:W-:-:S02]  /*d4d0*/  LOP3.LUT R4, R4, 0x7fffe000, RZ, 0xc0, !PT ;  /* 0x7fffe00004047812 */ /* 0x000fc400078ec0ff */
[----:B------:R-:W-:Y:S02]  /*d4e0*/  LEA R8, R6, 0x18100, 0x1 ;  /* 0x0001810006087811 */ /* 0x000fe400078e08ff */
[----:B------:R-:W-:Y:S02]  /*d4f0*/  IADD3 R16, R16, R4, R51 ;  /* 0x0000000410107210 */ /* 0x000fe40007ffe033 */
[----:B------:R-:W-:Y:S01]  /*d500*/  SHF.L.U32 R31, R27, 0x10, RZ ;  /* 0x000000101b1f7819 */ /* 0x000fe200000006ff */
[----:B------:R-:W1:Y:S01]  /*d510*/  LDS.128 R12, [R8] ;  /* 0x00000000080c7984 */ /* 0x000e620000000c00 */
[----:B------:R-:W-:Y:S01]  /*d520*/  LOP3.LUT R36, R23, 0xffff0000, RZ, 0xc0, !PT ;  /* 0xffff000017247812 */ /* 0x000fe200078ec0ff */
[----:B------:R-:W-:Y:S01]  /*d530*/  IMAD.SHL.U32 R16, R16, 0x2, RZ ;  /* 0x0000000210107824 */ /* 0x000fe200078e00ff */
[----:B------:R-:W-:-:S04]  /*d540*/  LOP3.LUT R38, R27, 0xffff0000, RZ, 0xc0, !PT ;  /* 0xffff00001b267812 */ /* 0x000fc800078ec0ff */
[----:B------:R-:W2:Y:S01]  /*d550*/  LDS.128 R4, [R16+0x18100] ;  /* 0x0181000010047984 */ /* 0x000ea20000000c00 */
[----:B-1----:R-:W-:Y:S01]  /*d560*/  SHF.L.U32 R18, R12, 0x10, RZ ;  /* 0x000000100c127819 */ /* 0x002fe200000006ff */
[----:B------:R-:W-:Y:S01]  /*d570*/  IMAD.U32 R20, R14, 0x10000, RZ ;  /* 0x000100000e147824 */ /* 0x000fe200078e00ff */
[----:B------:R-:W-:Y:S01]  /*d580*/  LOP3.LUT R17, R12, 0xffff0000, RZ, 0xc0, !PT ;  /* 0xffff00000c117812 */ /* 0x000fe200078ec0ff */
[C---:B------:R-:W-:Y:S01]  /*d590*/  IMAD.U32 R12, R13.reuse, 0x10000, RZ ;  /* 0x000100000d0c7824 */ /* 0x040fe200078e00ff */
[----:B------:R-:W-:Y:S02]  /*d5a0*/  LOP3.LUT R28, R13, 0xffff0000, RZ, 0xc0, !PT ;  /* 0xffff00000d1c7812 */ /* 0x000fe400078ec0ff */
[C---:B------:R-:W-:Y:S01]  /*d5b0*/  SHF.L.U32 R13, R15.reuse, 0x10, RZ ;  /* 0x000000100f0d7819 */ /* 0x040fe200000006ff */
[----:B--2---:R-:W-:Y:S01]  /*d5c0*/  IMAD.U32 R29, R4, 0x10000, RZ ;  /* 0x00010000041d7824 */ /* 0x004fe200078e00ff */
[----:B------:R-:W-:Y:S01]  /*d5d0*/  LOP3.LUT R30, R15, 0xffff0000, RZ, 0xc0, !PT ;  /* 0xffff00000f1e7812 */ /* 0x000fe200078ec0ff */
[----:B------:R-:W-:Y:S01]  /*d5e0*/  IMAD.U32 R34, R6, 0x10000, RZ ;  /* 0x0001000006227824 */ /* 0x000fe200078e00ff */
[----:B------:R-:W-:-:S02]  /*d5f0*/  LOP3.LUT R15, R4, 0xffff0000, RZ, 0xc0, !PT ;  /* 0xffff0000040f7812 */ /* 0x000fc400078ec0ff */
[C---:B------:R-:W-:Y:S02]  /*d600*/  SHF.L.U32 R4, R5.reuse, 0x10, RZ ;  /* 0x0000001005047819 */ /* 0x040fe400000006ff */
[----:B------:R-:W-:Y:S01]  /*d610*/  LOP3.LUT R35, R5, 0xffff0000, RZ, 0xc0, !PT ;  /* 0xffff000005237812 */ /* 0x000fe200078ec0ff */
[----:B------:R-:W-:Y:S01]  /*d620*/  IMAD.U32 R5, R23, 0x10000, RZ ;  /* 0x0001000017057824 */ /* 0x000fe200078e00ff */
[----:B------:R-:W-:Y:S01]  /*d630*/  LOP3.LUT R33, R6, 0xffff0000, RZ, 0xc0, !PT ;  /* 0xffff000006217812 */ /* 0x000fe200078ec0ff */
[----:B------:R-:W-:Y:S01]  /*d640*/  IMAD.U32 R23, R22, 0x10000, RZ ;  /* 0x0001000016177824 */ /* 0x000fe200078e00ff */
[----:B------:R-:W-:Y:S01]  /*d650*/  SHF.L.U32 R32, R7, 0x10, RZ ;  /* 0x0000001007207819 */ /* 0x000fe200000006ff */
[-C--:B------:R-:W-:Y:S01]  /*d660*/  FMUL.FTZ R6, R5, R29.reuse ;  /* 0x0000001d05067220 */ /* 0x080fe20000410000 */
[----:B------:R-:W-:Y:S01]  /*d670*/  LOP3.LUT R14, R14, 0xffff0000, RZ, 0xc0, !PT ;  /* 0xffff00000e0e7812 */ /* 0x000fe200078ec0ff */
[----:B------:R-:W-:Y:S01]  /*d680*/  FMUL.FTZ R29, R31, R29 ;  /* 0x0000001d1f1d7220 */ /* 0x000fe20000410000 */
[----:B------:R-:W-:Y:S01]  /*d690*/  LOP3.LUT R7, R7, 0xffff0000, RZ, 0xc0, !PT ;  /* 0xffff000007077812 */ /* 0x000fe200078ec0ff */
[-C--:B------:R-:W-:Y:S01]  /*d6a0*/  FFMA.FTZ R6, R31, R18.reuse, -R6 ;  /* 0x000000121f067223 */ /* 0x080fe20000010806 */
[----:B------:R-:W-:Y:S01]  /*d6b0*/  LOP3.LUT R22, R22, 0xffff0000, RZ, 0xc0, !PT ;  /* 0xffff000016167812 */ /* 0x000fe200078ec0ff */
[----:B------:R-:W-:Y:S01]  /*d6c0*/  FFMA.FTZ R29, R5, R18, R29 ;  /* 0x00000012051d7223 */ /* 0x000fe2000001001d */
[----:B------:R-:W-:Y:S01]  /*d6d0*/  SHF.L.U32 R5, R26, 0x10, RZ ;  /* 0x000000101a057819 */ /* 0x000fe200000006ff */
[-C--:B------:R-:W-:Y:S01]  /*d6e0*/  FMUL.FTZ R27, R36, R15.reuse ;  /* 0x0000000f241b7220 */ /* 0x080fe20000410000 */
[----:B------:R-:W-:Y:S01]  /*d6f0*/  LOP3.LUT R26, R26, 0xffff0000, RZ, 0xc0, !PT ;  /* 0xffff00001a1a7812 */ /* 0x000fe200078ec0ff */
[----:B------:R-:W-:-:S02]  /*d700*/  FMUL.FTZ R15, R38, R15 ;  /* 0x0000000f260f7220 */ /* 0x000fc40000410000 */
[-C--:B------:R-:W-:Y:S02]  /*d710*/  FMUL.FTZ R18, R23, R4.reuse ;  /* 0x0000000417127220 */ /* 0x080fe40000410000 */
[----:B------:R-:W-:Y:S02]  /*d720*/  FMUL.FTZ R4, R5, R4 ;  /* 0x0000000405047220 */ /* 0x000fe40000410000 */
[C---:B------:R-:W-:Y:S01]  /*d730*/  IMAD.U32 R31, R21.reuse, 0x10000, RZ ;  /* 0x00010000151f7824 */ /* 0x040fe200078e00ff */
[----:B------:R-:W-:Y:S01]  /*d740*/  LOP3.LUT R21, R21, 0xffff0000, RZ, 0xc0, !PT ;  /* 0xffff000015157812 */ /* 0x000fe200078ec0ff */
[-C--:B------:R-:W-:Y:S01]  /*d750*/  FFMA.FTZ R36, R36, R17.reuse, R15 ;  /* 0x0000001124247223 */ /* 0x080fe2000001000f */
[----:B------:R-:W-:Y:S01]  /*d760*/  SHF.L.U32 R15, R25, 0x10, RZ ;  /* 0x00000010190f7819 */ /* 0x000fe200000006ff */
[-C--:B------:R-:W-:Y:S01]  /*d770*/  FFMA.FTZ R18, R5, R12.reuse, -R18 ;  /* 0x0000000c05127223 */ /* 0x080fe20000010812 */
[----:B------:R-:W-:Y:S01]  /*d780*/  LOP3.LUT R25, R25, 0xffff0000, RZ, 0xc0, !PT ;  /* 0xffff000019197812 */ /* 0x000fe200078ec0ff */
[----:B------:R-:W-:Y:S01]  /*d790*/  FFMA.FTZ R5, R23, R12, R4 ;  /* 0x0000000c17057223 */ /* 0x000fe20000010004 */
[C---:B------:R-:W-:Y:S01]  /*d7a0*/  SHF.L.U32 R12, R24.reuse, 0x10, RZ ;  /* 0x00000010180c7819 */ /* 0x040fe200000006ff */
[----:B------:R-:W-:Y:S01]  /*d7b0*/  FMUL.FTZ R4, R31, R34 ;  /* 0x000000221f047220 */ /* 0x000fe20000410000 */
[----:B------:R-:W-:Y:S01]  /*d7c0*/  LOP3.LUT R24, R24, 0xffff0000, RZ, 0xc0, !PT ;  /* 0xffff000018187812 */ /* 0x000fe200078ec0ff */
[----:B------:R-:W-:-:S02]  /*d7d0*/  FFMA.FTZ R27, R38, R17, -R27 ;  /* 0x00000011261b7223 */ /* 0x000fc4000001081b */
[C---:B------:R-:W-:Y:S02]  /*d7e0*/  FMUL.FTZ R34, R15.reuse, R34 ;  /* 0x000000220f227220 */ /* 0x040fe40000410000 */
[-C--:B------:R-:W-:Y:S02]  /*d7f0*/  FFMA.FTZ R17, R15, R20.reuse, -R4 ;  /* 0x000000140f117223 */ /* 0x080fe40000010804 */
[C---:B------:R-:W-:Y:S01]  /*d800*/  IMAD.U32 R4, R19.reuse, 0x10000, RZ ;  /* 0x0001000013047824 */ /* 0x040fe200078e00ff */
[----:B------:R-:W-:Y:S01]  /*d810*/  LOP3.LUT R19, R19, 0xffff0000, RZ, 0xc0, !PT ;  /* 0xffff000013137812 */ /* 0x000fe200078ec0ff */
[----:B------:R-:W-:Y:S02]  /*d820*/  FFMA.FTZ R34, R31, R20, R34 ;  /* 0x000000141f227223 */ /* 0x000fe40000010022 */
[----:B------:R-:W-:Y:S02]  /*d830*/  FMUL.FTZ R15, R21, R33 ;  /* 0x00000021150f7220 */ /* 0x000fe40000410000 */
[----:B------:R-:W-:-:S02]  /*d840*/  FMUL.FTZ R20, R4, R32 ;  /* 0x0000002004147220 */ /* 0x000fc40000410000 */
[C---:B------:R-:W-:Y:S02]  /*d850*/  FMUL.FTZ R33, R25.reuse, R33 ;  /* 0x0000002119217220 */ /* 0x040fe40000410000 */
[C---:B------:R-:W-:Y:S02]  /*d860*/  FMUL.FTZ R32, R12.reuse, R32 ;  /* 0x000000200c207220 */ /* 0x040fe40000410000 */
[-C--:B------:R-:W-:Y:S02]  /*d870*/  FFMA.FTZ R38, R25, R14.reuse, -R15 ;  /* 0x0000000e19267223 */ /* 0x080fe4000001080f */
[----:B------:R-:W-:Y:S02]  /*d880*/  FFMA.FTZ R33, R21, R14, R33 ;  /* 0x0000000e15217223 */ /* 0x000fe40000010021 */
[----:B------:R-:W-:Y:S01]  /*d890*/  FFMA.FTZ R15, R12, R13, -R20 ;  /* 0x0000000d0c0f7223 */ /* 0x000fe20000010814 */
[----:B------:R-:W-:Y:S01]  /*d8a0*/  F2FP.BF16.PACK_AB R14, R38, R17 ;  /* 0x00000011260e723e */ /* 0x000fe200000010ff */
[----:B------:R-:W-:Y:S01]  /*d8b0*/  FFMA.FTZ R32, R4, R13, R32 ;  /* 0x0000000d04207223 */ /* 0x000fe20000010020 */
[----:B------:R-:W-:Y:S01]  /*d8c0*/  F2FP.BF16.PACK_AB R12, R27, R6 ;  /* 0x000000061b0c723e */ /* 0x000fe200000010ff */
[----:B------:R-:W-:Y:S01]  /*d8d0*/  FMUL.FTZ R13, R22, R35 ;  /* 0x00000023160d7220 */ /* 0x000fe20000410000 */
[----:B------:R-:W-:Y:S01]  /*d8e0*/  F2FP.BF16.PACK_AB R6, R33, R34 ;  /* 0x000000222106723e */ /* 0x000fe200000010ff */
[----:B------:R-:W-:Y:S01]  /*d8f0*/  FMUL.FTZ R21, R19, R7 ;  /* 0x0000000713157220 */ /* 0x000fe20000410000 */
[----:B------:R-:W-:Y:S01]  /*d900*/  F2FP.BF16.PACK_AB R4, R36, R29 ;  /* 0x0000001d2404723e */ /* 0x000fe200000010ff */
[----:B------:R-:W-:-:S02]  /*d910*/  FMUL.FTZ R35, R26, R35 ;  /* 0x000000231a237220 */ /* 0x000fc40000410000 */
[----:B------:R-:W-:Y:S02]  /*d920*/  FMUL.FTZ R7, R24, R7 ;  /* 0x0000000718077220 */ /* 0x000fe40000410000 */
[----:B------:R-:W-:Y:S02]  /*d930*/  FFMA.FTZ R13, R26, R28, -R13 ;  /* 0x0000001c1a0d7223 */ /* 0x000fe4000001080d */
[----:B------:R-:W-:Y:S02]  /*d940*/  FFMA.FTZ R24, R24, R30, -R21 ;  /* 0x0000001e18187223 */ /* 0x000fe40000010815 */
[----:B------:R-:W-:Y:S01]  /*d950*/  FFMA.FTZ R22, R22, R28, R35 ;  /* 0x0000001c16167223 */ /* 0x000fe20000010023 */
[----:B------:R-:W-:Y:S01]  /*d960*/  F2FP.BF16.PACK_AB R13, R13, R18 ;  /* 0x000000120d0d723e */ /* 0x000fe200000010ff */
[----:B------:R-:W-:Y:S01]  /*d970*/  FFMA.FTZ R7, R19, R30, R7 ;  /* 0x0000001e13077223 */ /* 0x000fe20000010007 */
[----:B------:R-:W-:Y:S02]  /*d980*/  F2FP.BF16.PACK_AB R15, R24, R15 ;  /* 0x0000000f180f723e */ /* 0x000fe400000010ff */
[----:B------:R-:W-:-:S02]  /*d990*/  F2FP.BF16.PACK_AB R5, R22, R5 ;  /* 0x000000051605723e */ /* 0x000fc400000010ff */
[----:B------:R-:W-:Y:S01]  /*d9a0*/  F2FP.BF16.PACK_AB R7, R7, R32 ;  /* 0x000000200707723e */ /* 0x000fe200000010ff */
[----:B------:R1:W-:Y:S04]  /*d9b0*/  STS.128 [R8], R12 ;  /* 0x0000000c08007388 */ /* 0x0003e80000000c00 */
[----:B------:R1:W-:Y:S02]  /*d9c0*/  STS.128 [R16+0x18100], R4 ;  /* 0x0181000410007388 */ /* 0x0003e40000000c00 */
.L_x_1433:
[----:B------:R-:W-:Y:S05]  /*d9d0*/  BSYNC B2 ;  /* 0x0000000000027941 */ /* 0x000fea0003800000 */
.L_x_1417:
[----:B------:R-:W-:-:S04]  /*d9e0*/  DEPBAR.LE SB0, 0x2 ;  /* 0x000080800000791a */ /* 0x000fc80000000000 */
[----:B------:R-:W-:Y:S01]  /*d9f0*/  BAR.SYNC.DEFER_BLOCKING 0x0 ;  /* 0x0000000000007b1d */ /* 0x000fe20000010000 */
[----:B------:R-:W-:Y:S01]  /*da00*/  LOP3.LUT P0, RZ, R201, 0x2, RZ, 0xc0, !PT ;  /* 0x00000002c9ff7812 */ /* 0x000fe2000780c0ff */
[----:B------:R-:W-:-:S03]  /*da10*/  IMAD.IADD R203, R202, 0x1, R199 ;  /* 0x00000001cacb7824 */ /* 0x000fc600078e02c7 */
[----:B------:R-:W-:Y:S01]  /*da20*/  SEL R205, R0, 0xffffffe0, !P0 ;  /* 0xffffffe000cd7807 */ /* 0x000fe20004000000 */
[----:B------:R-:W-:Y:S04]  /*da30*/  BSSY B0, `(.L_x_1456) ;  /* 0x0000024000007945 */ /* 0x000fe80003800000 */
[----:B-1----:R-:W-:Y:S01]  /*da40*/  IMAD.IADD R8, R200, 0x1, R205 ;  /* 0x00000001c8087824 */ /* 0x002fe200078e02cd */
[----:B------:R1:W2:Y:S04]  /*da50*/  LDSM.16.M88.4 R44, [R202] ;  /* 0x00000000ca2c783b */ /* 0x0002a80000000200 */
        /* <DEDUP_REMOVED lines=10> */
[----:B------:R-:W-:Y:S02]  /*db00*/  IADD3 R20, R9, -0x2, RZ ;  /* 0xfffffffe09147810 */ /* 0x000fe40007ffe0ff */
[----:B------:R-:W-:-:S02]  /*db10*/  LOP3.LUT P3, RZ, R226, 0x1, RZ, 0xc0, !PT ;  /* 0x00000001e2ff7812 */ /* 0x000fc4000786c0ff */
[----:B------:R-:W-:Y:S01]  /*db20*/  SHF.R.S32.HI R0, RZ, 0x1f, R20 ;  /* 0x0000001fff007819 */ /* 0x000fe20000011414 */
[----:B------:R-:W-:-:S04]  /*db30*/  IMAD.WIDE.U32 R22, R20, c[0x0][0x208], RZ ;  /* 0x0000820014167a25 */ /* 0x000fc800078e00ff */
[----:B------:R-:W-:Y:S01]  /*db40*/  IMAD R21, R0, c[0x0][0x208], RZ ;  /* 0x0000820000157a24 */ /* 0x000fe200078e02ff */
[----:B------:R-:W-:-:S03]  /*db50*/  LEA R0, P0, R22, R234, 0x6 ;  /* 0x000000ea16007211 */ /* 0x000fc600078030ff */
[----:B------:R-:W-:Y:S01]  /*db60*/  IMAD R21, R20, c[0x0][0x20c], R21 ;  /* 0x0000830014157a24 */ /* 0x000fe200078e0215 */
[----:B------:R-:W-:-:S03]  /*db70*/  LEA R20, P2, R0, c[0x0][0x1f8], 0x1 ;  /* 0x00007e0000147a11 */ /* 0x000fc600078408ff */
[----:B------:R-:W-:-:S05]  /*db80*/  IMAD.IADD R21, R23, 0x1, R21 ;  /* 0x0000000117157824 */ /* 0x000fca00078e0215 */
        /* <DEDUP_REMOVED lines=14> */
.L_x_1457:
[----:B------:R-:W-:Y:S05]  /*dc70*/  BSYNC B0 ;  /* 0x0000000000007941 */ /* 0x000fea0003800000 */
.L_x_1456:
[----:B------:R-:W-:Y:S01]  /*dc80*/  LOP3.LUT P0, RZ, R201, 0x4, RZ, 0xc0, !PT ;  /* 0x00000004c9ff7812 */ /* 0x000fe2000780c0ff */
[C---:B--234-:R-:W-:Y:S01]  /*dc90*/  HMMA.16816.F32.BF16 R20, R44.reuse, R16, RZ ;  /* 0x000000102c14723c */ /* 0x05cfe200000418ff */
[----:B------:R-:W-:Y:S01]  /*dca0*/  LDSM.16.M88.4 R36, [R198] ;  /* 0x00000000c624783b */ /* 0x000fe20000000200 */
[----:B------:R-:W-:Y:S01]  /*dcb0*/  LEA.HI R3, R3, R146, RZ, 0x5 ;  /* 0x0000009203037211 */ /* 0x000fe200078f28ff */
[----:B------:R-:W-:Y:S01]  /*dcc0*/  IMAD R84, R87, -0x40, R84 ;  /* 0xffffffc057547824 */ /* 0x000fe200078e0254 */
[----:B------:R-:W-:Y:S01]  /*dcd0*/  SEL R33, R2, 0xffffffc0, !P0 ;  /* 0xffffffc002217807 */ /* 0x000fe20004000000 */
[----:B------:R-:W0:Y:S01]  /*dce0*/  LDGDEPBAR ;  /* 0x00000000000079af */ /* 0x000e220000000000 */
[----:B------:R-:W-:Y:S01]  /*dcf0*/  LOP3.LUT R3, R3, 0xffffffe0, RZ, 0xc0, !PT ;  /* 0xffffffe003037812 */ /* 0x000fe200078ec0ff */
[----:B------:R-:W-:Y:S01]  /*dd00*/  IMAD.IADD R176, R199, 0x1, R196 ;  /* 0x00000001c7b07824 */ /* 0x000fe200078e02c4 */
[C---:B------:R-:W-:Y:S01]  /*dd10*/  HMMA.16816.F32.BF16 R16, R44.reuse, R18, RZ ;  /* 0x000000122c10723c */ /* 0x040fe200000418ff */
[----:B------:R-:W-:Y:S01]  /*dd20*/  IMAD.IADD R2, R200, 0x1, R33 ;  /* 0x00000001c8027824 */ /* 0x000fe200078e0221 */
[----:B------:R-:W-:Y:S01]  /*dd30*/  IADD3 R0, R33, R200, R205 ;  /* 0x000000c821007210 */ /* 0x000fe20007ffe0cd */
[----:B------:R-:W-:Y:S01]  /*dd40*/  IMAD.IADD R168, R199, 0x1, R147 ;  /* 0x00000001c7a87824 */ /* 0x000fe200078e0293 */
[----:B------:R-:W-:Y:S02]  /*dd50*/  BSSY B0, `(.L_x_1458) ;  /* 0x000024f000007945 */ /* 0x000fe40003800000 */
[----:B------:R-:W2:Y:S02]  /*dd60*/  LDSM.16.M88.4 R76, [R2] ;  /* 0x00000000024c783b */ /* 0x000ea40000000200 */
[C---:B------:R-:W-:Y:S02]  /*dd70*/  HMMA.16816.F32.BF16 R64, R44.reuse, R60, RZ ;  /* 0x0000003c2c40723c */ /* 0x040fe400000418ff */
[----:B------:R-:W3:Y:S04]  /*dd80*/  LDSM.16.M88.4 R72, [R2+0x800] ;  /* 0x000800000248783b */ /* 0x000ee80000000200 */
[----:B------:R-:W-:Y:S02]  /*dd90*/  LDSM.16.M88.4 R32, [R0] ;  /* 0x000000000020783b */ /* 0x000fe40000000200 */
[C---:B------:R-:W-:Y:S02]  /*dda0*/  HMMA.16816.F32.BF16 R60, R44.reuse, R62, RZ ;  /* 0x0000003e2c3c723c */ /* 0x040fe400000418ff */
[----:B------:R-:W-:Y:S04]  /*ddb0*/  LDSM.16.M88.4 R68, [R2+0x1000] ;  /* 0x001000000244783b */ /* 0x000fe80000000200 */
[----:B------:R-:W-:Y:S02]  /*ddc0*/  LDSM.16.M88.4 R40, [R2+0x1800] ;  /* 0x001800000228783b */ /* 0x000fe40000000200 */
[----:B-1----:R-:W-:Y:S08]  /*ddd0*/  HMMA.16816.F32.BF16 R56, R44, R52, RZ ;  /* 0x000000342c38723c */ /* 0x002ff000000418ff */
[----:B------:R-:W-:Y:S08]  /*dde0*/  HMMA.16816.F32.BF16 R16, R12, R90, R16 ;  /* 0x0000005a0c10723c */ /* 0x000ff00000041810 */
[C---:B------:R-:W-:Y:S08]  /*ddf0*/  HMMA.16816.F32.BF16 R52, R44.reuse, R54, RZ ;  /* 0x000000362c34723c */ /* 0x040ff000000418ff */
[C---:B------:R-:W-:Y:S08]  /*de00*/  HMMA.16816.F32.BF16 R48, R44.reuse, R4, RZ ;  /* 0x000000042c30723c */ /* 0x040ff000000418ff */
[----:B------:R-:W-:Y:S01]  /*de10*/  HMMA.16816.F32.BF16 R44, R44, R6, RZ ;  /* 0x000000062c2c723c */ /* 0x000fe200000418ff */
[----:B------:R-:W1:Y:S07]  /*de20*/  LDSM.16.M88.4 R4, [R197] ;  /* 0x00000000c504783b */ /* 0x000e6e0000000200 */
[C---:B------:R-:W-:Y:S08]  /*de30*/  HMMA.16816.F32.BF16 R64, R12.reuse, R28, R64 ;  /* 0x0000001c0c40723c */ /* 0x040ff00000041840 */
[C---:B------:R-:W-:Y:S01]  /*de40*/  HMMA.16816.F32.BF16 R60, R12.reuse, R30, R60 ;  /* 0x0000001e0c3c723c */ /* 0x040fe2000004183c */
[----:B------:R-:W4:Y:S07]  /*de50*/  LDSM.16.M88.4 R28, [R0+0x800] ;  /* 0x00080000001c783b */ /* 0x000f2e0000000200 */
[----:B------:R-:W-:Y:S01]  /*de60*/  HMMA.16816.F32.BF16 R20, R12, R88, R20 ;  /* 0x000000580c14723c */ /* 0x000fe20000041814 */
[----:B------:R-:W-:Y:S07]  /*de70*/  LDSM.16.M88.4 R88, [R200+0x2000] ;  /* 0x00200000c858783b */ /* 0x000fee0000000200 */
[----:B--2---:R-:W-:Y:S08]  /*de80*/  HMMA.16816.F32.BF16 R16, R36, R78, R16 ;  /* 0x0000004e2410723c */ /* 0x004ff00000041810 */
[C---:B------:R-:W-:Y:S08]  /*de90*/  HMMA.16816.F32.BF16 R56, R12.reuse, R24, R56 ;  /* 0x000000180c38723c */ /* 0x040ff00000041838 */
[C---:B------:R-:W-:Y:S01]  /*dea0*/  HMMA.16816.F32.BF16 R52, R12.reuse, R26, R52 ;  /* 0x0000001a0c34723c */ /* 0x040fe20000041834 */
[----:B------:R-:W-:Y:S07]  /*deb0*/  LDSM.16.M88.4 R24, [R0+0x1000] ;  /* 0x001000000018783b */ /* 0x000fee0000000200 */
[C---:B------:R-:W-:Y:S08]  /*dec0*/  HMMA.16816.F32.BF16 R48, R12.reuse, R80, R48 ;  /* 0x000000500c30723c */ /* 0x040ff00000041830 */
[----:B------:R-:W-:Y:S01]  /*ded0*/  HMMA.16816.F32.BF16 R44, R12, R82, R44 ;  /* 0x000000520c2c723c */ /* 0x000fe2000004182c */
[----:B------:R-:W2:Y:S04]  /*dee0*/  LDSM.16.M88.4 R80, [R202+0x4000] ;  /* 0x00400000ca50783b */ /* 0x000ea80000000200 */
[----:B------:R-:W2:Y:S03]  /*def0*/  LDSM.16.M88.4 R12, [R0+0x1800] ;  /* 0x00180000000c783b */ /* 0x000ea60000000200 */
[C---:B---3--:R-:W-:Y:S08]  /*df00*/  HMMA.16816.F32.BF16 R64, R36.reuse, R72, R64 ;  /* 0x000000482440723c */ /* 0x048ff00000041840 */
[C---:B------:R-:W-:Y:S01]  /*df10*/  HMMA.16816.F32.BF16 R60, R36.reuse, R74, R60 ;  /* 0x0000004a243c723c */ /* 0x040fe2000004183c */
[----:B------:R-:W-:Y:S07]  /*df20*/  LDSM.16.M88.4 R72, [R200+0x3000] ;  /* 0x00300000c848783b */ /* 0x000fee0000000200 */
[----:B------:R-:W-:Y:S01]  /*df30*/  HMMA.16816.F32.BF16 R20, R36, R76, R20 ;  /* 0x0000004c2414723c */ /* 0x000fe20000041814 */
[----:B------:R-:W3:Y:S07]  /*df40*/  LDSM.16.M88.4 R76, [R200+0x2800] ;  /* 0x00280000c84c783b */ /* 0x000eee0000000200 */
[----:B-1----:R-:W-:Y:S08]  /*df50*/  HMMA.16816.F32.BF16 R16, R4, R34, R16 ;  /* 0x000000220410723c */ /* 0x002ff00000041810 */
[C---:B------:R-:W-:Y:S08]  /*df60*/  HMMA.16816.F32.BF16 R56, R36.reuse, R68, R56 ;  /* 0x000000442438723c */ /* 0x040ff00000041838 */
[C---:B------:R-:W-:Y:S01]  /*df70*/  HMMA.16816.F32.BF16 R52, R36.reuse, R70, R52 ;  /* 0x000000462434723c */ /* 0x040fe20000041834 */
[----:B------:R-:W-:Y:S07]  /*df80*/  LDSM.16.M88.4 R68, [R200+0x3800] ;  /* 0x00380000c844783b */ /* 0x000fee0000000200 */
[C---:B------:R-:W-:Y:S08]  /*df90*/  HMMA.16816.F32.BF16 R48, R36.reuse, R40, R48 ;  /* 0x000000282430723c */ /* 0x040ff00000041830 */
[----:B------:R-:W-:Y:S01]  /*dfa0*/  HMMA.16816.F32.BF16 R44, R36, R42, R44 ;  /* 0x0000002a242c723c */ /* 0x000fe2000004182c */
[----:B------:R-:W-:Y:S04]  /*dfb0*/  LDSM.16.M88.4 R40, [R203+0x4000] ;  /* 0x00400000cb28783b */ /* 0x000fe80000000200 */
[----:B------:R-:W1:Y:S03]  /*dfc0*/  LDSM.16.M88.4 R36, [R8+0x2000] ;  /* 0x002000000824783b */ /* 0x000e660000000200 */
[C---:B----4-:R-:W-:Y:S08]  /*dfd0*/  HMMA.16816.F32.BF16 R64, R4.reuse, R28, R64 ;  /* 0x0000001c0440723c */ /* 0x050ff00000041840 */
[C---:B------:R-:W-:Y:S01]  /*dfe0*/  HMMA.16816.F32.BF16 R60, R4.reuse, R30, R60 ;  /* 0x0000001e043c723c */ /* 0x040fe2000004183c */
[----:B------:R-:W-:Y:S07]  /*dff0*/  LDSM.16.M88.4 R28, [R8+0x3000] ;  /* 0x00300000081c783b */ /* 0x000fee0000000200 */
[----:B------:R-:W-:Y:S01]  /*e000*/  HMMA.16816.F32.BF16 R20, R4, R32, R20 ;  /* 0x000000200414723c */ /* 0x000fe20000041814 */
[----:B------:R-:W4:Y:S07]  /*e010*/  LDSM.16.M88.4 R32, [R8+0x2800] ;  /* 0x002800000820783b */ /* 0x000f2e0000000200 */
[----:B--2---:R-:W-:Y:S08]  /*e020*/  HMMA.16816.F32.BF16 R16, R80, R90, R16 ;  /* 0x0000005a5010723c */ /* 0x004ff00000041810 */
[C---:B------:R-:W-:Y:S08]  /*e030*/  HMMA.16816.F32.BF16 R56, R4.reuse, R24, R56 ;  /* 0x000000180438723c */ /* 0x040ff00000041838 */
[C---:B------:R-:W-:Y:S01]  /*e040*/  HMMA.16816.F32.BF16 R52, R4.reuse, R26, R52 ;  /* 0x0000001a0434723c */ /* 0x040fe20000041834 */
[----:B------:R-:W-:Y:S07]  /*e050*/  LDSM.16.M88.4 R24, [R8+0x3800] ;  /* 0x003800000818783b */ /* 0x000fee0000000200 */
[C---:B------:R-:W-:Y:S08]  /*e060*/  HMMA.16816.F32.BF16 R48, R4.reuse, R12, R48 ;  /* 0x0000000c0430723c */ /* 0x040ff00000041830 */
[----:B------:R-:W-:Y:S01]  /*e070*/  HMMA.16816.F32.BF16 R44, R4, R14, R44 ;  /* 0x0000000e042c723c */ /* 0x000fe2000004182c */
[----:B------:R-:W-:Y:S04]  /*e080*/  LDSM.16.M88.4 R12, [R198+0x4000] ;  /* 0x00400000c60c783b */ /* 0x000fe80000000200 */
[----:B------:R-:W2:Y:S03]  /*e090*/  LDSM.16.M88.4 R4, [R2+0x2000] ;  /* 0x002000000204783b */ /* 0x000ea60000000200 */
[C---:B---3--:R-:W-:Y:S08]  /*e0a0*/  HMMA.16816.F32.BF16 R64, R80.reuse, R76, R64 ;  /* 0x0000004c5040723c */ /* 0x048ff00000041840 */
[C---:B------:R-:W-:Y:S01]  /*e0b0*/  HMMA.16816.F32.BF16 R60, R80.reuse, R78, R60 ;  /* 0x0000004e503c723c */ /* 0x040fe2000004183c */
[----:B------:R-:W-:Y:S07]  /*e0c0*/  LDSM.16.M88.4 R76, [R2+0x2800] ;  /* 0x00280000024c783b */ /* 0x000fee0000000200 */
[----:B------:R-:W-:Y:S08]  /*e0d0*/  HMMA.16816.F32.BF16 R20, R80, R88, R20 ;  /* 0x000000585014723c */ /* 0x000ff00000041814 */
        /* <DEDUP_REMOVED lines=10> */
[----:B------:R-:W3:Y:S07]  /*e180*/  LDSM.16.M88.4 R32, [R2+0x3800] ;  /* 0x003800000220783b */ /* 0x000eee0000000200 */
        /* <DEDUP_REMOVED lines=9> */
[----:B------:R-:W-:Y:S03]  /*e220*/  LDSM.16.M88.4 R40, [R8+0x4000] ;  /* 0x004000000828783b */ /* 0x000fe60000000200 */
[----:B------:R-:W-:Y:S01]  /*e230*/  HMMA.16816.F32.BF16 R20, R12, R4, R20 ;  /* 0x000000040c14723c */ /* 0x000fe20000041814 */
[----:B------:R-:W-:Y:S07]  /*e240*/  LDSM.16.M88.4 R4, [R0+0x3000] ;  /* 0x003000000004783b */ /* 0x000fee0000000200 */
[----:B-1----:R-:W-:Y:S08]  /*e250*/  HMMA.16816.F32.BF16 R16, R68, R46, R16 ;  /* 0x0000002e4410723c */ /* 0x002ff00000041810 */
[C---:B------:R-:W-:Y:S08]  /*e260*/  HMMA.16816.F32.BF16 R56, R12.reuse, R72, R56 ;  /* 0x000000480c38723c */ /* 0x040ff00000041838 */
[C---:B------:R-:W-:Y:S08]  /*e270*/  HMMA.16816.F32.BF16 R64, R12.reuse, R76, R64 ;  /* 0x0000004c0c40723c */ /* 0x040ff00000041840 */
[C---:B------:R-:W-:Y:S08]  /*e280*/  HMMA.16816.F32.BF16 R60, R12.reuse, R78, R60 ;  /* 0x0000004e0c3c723c */ /* 0x040ff0000004183c */
[C---:B------:R-:W-:Y:S01]  /*e290*/  HMMA.16816.F32.BF16 R72, R12.reuse, R74, R52 ;  /* 0x0000004a0c48723c */ /* 0x040fe20000041834 */
[----:B------:R-:W-:Y:S07]  /*e2a0*/  LDSM.16.M88.4 R52, [R203+0x8000] ;  /* 0x00800000cb34783b */ /* 0x000fee0000000200 */
[C---:B---3--:R-:W-:Y:S08]  /*e2b0*/  HMMA.16816.F32.BF16 R48, R12.reuse, R32, R48 ;  /* 0x000000200c30723c */ /* 0x048ff00000041830 */
[----:B------:R-:W-:Y:S01]  /*e2c0*/  HMMA.16816.F32.BF16 R80, R12, R34, R80 ;  /* 0x000000220c50723c */ /* 0x000fe20000041850 */
[----:B------:R-:W1:Y:S04]  /*e2d0*/  LDSM.16.M88.4 R12, [R0+0x3800] ;  /* 0x00380000000c783b */ /* 0x000e680000000200 */
[----:B------:R-:W-:Y:S03]  /*e2e0*/  LDSM.16.M88.4 R32, [R198+0x8000] ;  /* 0x00800000c620783b */ /* 0x000fe60000000200 */
[----:B------:R-:W-:Y:S01]  /*e2f0*/  HMMA.16816.F32.BF16 R20, R68, R44, R20 ;  /* 0x0000002c4414723c */ /* 0x000fe20000041814 */
[----:B------:R-:W3:Y:S07]  /*e300*/  LDSM.16.M88.4 R44, [R200+0x4800] ;  /* 0x00480000c82c783b */ /* 0x000eee0000000200 */
[----:B--2---:R-:W-:Y:S08]  /*e310*/  HMMA.16816.F32.BF16 R16, R36, R26, R16 ;  /* 0x0000001a2410723c */ /* 0x004ff00000041810 */
[C---:B------:R-:W-:Y:S08]  /*e320*/  HMMA.16816.F32.BF16 R64, R68.reuse, R28, R64 ;  /* 0x0000001c4440723c */ /* 0x040ff00000041840 */
[----:B------:R-:W-:Y:S01]  /*e330*/  HMMA.16816.F32.BF16 R60, R68, R30, R60 ;  /* 0x0000001e443c723c */ /* 0x000fe2000004183c */
[----:B------:R-:W2:Y:S07]  /*e340*/  LDSM.16.M88.4 R28, [R2+0x4000] ;  /* 0x00400000021c783b */ /* 0x000eae0000000200 */
[----:B------:R-:W-:Y:S01]  /*e350*/  HMMA.16816.F32.BF16 R20, R36, R24, R20 ;  /* 0x000000182414723c */ /* 0x000fe20000041814 */
[----:B------:R-:W-:Y:S07]  /*e360*/  LDSM.16.M88.4 R24, [R197+0x8000] ;  /* 0x00800000c518783b */ /* 0x000fee0000000200 */
[----:B-1----:R-:W-:Y:S01]  /*e370*/  HMMA.16816.F32.BF16 R76, R68, R12, R48 ;  /* 0x0000000c444c723c */ /* 0x002fe20000041830 */
[----:B------:R-:W1:Y:S07]  /*e380*/  LDSM.16.M88.4 R48, [R8+0x4800] ;  /* 0x004800000830783b */ /* 0x000e6e0000000200 */
[----:B------:R-:W-:Y:S08]  /*e390*/  HMMA.16816.F32.BF16 R16, R52, R42, R16 ;  /* 0x0000002a3410723c */ /* 0x000ff00000041810 */
[C---:B------:R-:W-:Y:S08]  /*e3a0*/  HMMA.16816.F32.BF16 R56, R68.reuse, R4, R56 ;  /* 0x000000044438723c */ /* 0x040ff00000041838 */
[----:B------:R-:W-:Y:S01]  /*e3b0*/  HMMA.16816.F32.BF16 R72, R68, R6, R72 ;  /* 0x000000064448723c */ /* 0x000fe20000041848 */
[----:B------:R-:W4:Y:S07]  /*e3c0*/  LDSM.16.M88.4 R4, [R0+0x4000] ;  /* 0x004000000004783b */ /* 0x000f2e0000000200 */
[----:B------:R-:W-:Y:S01]  /*e3d0*/  HMMA.16816.F32.BF16 R20, R52, R40, R20 ;  /* 0x000000283414723c */ /* 0x000fe20000041814 */
[----:B------:R-:W4:Y:S07]  /*e3e0*/  LDSM.16.M88.4 R40, [R200+0x5000] ;  /* 0x00500000c828783b */ /* 0x000f2e0000000200 */
[C---:B---3--:R-:W-:Y:S08]  /*e3f0*/  HMMA.16816.F32.BF16 R64, R36.reuse, R44, R64 ;  /* 0x0000002c2440723c */ /* 0x048ff00000041840 */
[----:B------:R-:W-:Y:S01]  /*e400*/  HMMA.16816.F32.BF16 R60, R36, R46, R60 ;  /* 0x0000002e243c723c */ /* 0x000fe2000004183c */
[----:B------:R-:W-:Y:S07]  /*e410*/  LDSM.16.M88.4 R44, [R0+0x4800] ;  /* 0x00480000002c783b */ /* 0x000fee0000000200 */
[C---:B--2---:R-:W-:Y:S08]  /*e420*/  HMMA.16816.F32.BF16 R16, R32.reuse, R30, R16 ;  /* 0x0000001e2010723c */ /* 0x044ff00000041810 */
[----:B------:R-:W-:Y:S01]  /*e430*/  HMMA.16816.F32.BF16 R20, R32, R28, R20 ;  /* 0x0000001c2014723c */ /* 0x000fe20000041814 */
[----:B------:R-:W2:Y:S07]  /*e440*/  LDSM.16.M88.4 R28, [R200+0x5800] ;  /* 0x00580000c81c783b */ /* 0x000eae0000000200 */
[C---:B-1----:R-:W-:Y:S08]  /*e450*/  HMMA.16816.F32.BF16 R64, R52.reuse, R48, R64 ;  /* 0x000000303440723c */ /* 0x042ff00000041840 */
[----:B------:R-:W-:Y:S01]  /*e460*/  HMMA.16816.F32.BF16 R60, R52, R50, R60 ;  /* 0x00000032343c723c */ /* 0x000fe2000004183c */
[----:B------:R-:W1:Y:S07]  /*e470*/  LDSM.16.M88.4 R48, [R8+0x5000] ;  /* 0x005000000830783b */ /* 0x000e6e0000000200 */
[----:B----4-:R-:W-:Y:S08]  /*e480*/  HMMA.16816.F32.BF16 R16, R24, R6, R16 ;  /* 0x000000061810723c */ /* 0x010ff00000041810 */
[C---:B------:R-:W-:Y:S08]  /*e490*/  HMMA.16816.F32.BF16 R56, R36.reuse, R40, R56 ;  /* 0x000000282438723c */ /* 0x040ff00000041838 */
[----:B------:R-:W-:Y:S08]  /*e4a0*/  HMMA.16816.F32.BF16 R72, R36, R42, R72 ;  /* 0x0000002a2448723c */ /* 0x000ff00000041848 */
[----:B------:R-:W-:Y:S01]  /*e4b0*/  HMMA.16816.F32.BF16 R20, R24, R4, R20 ;  /* 0x000000041814723c */ /* 0x000fe20000041814 */
[----:B------:R-:W3:Y:S01]  /*e4c0*/  LDSM.16.M88.4 R4, [R2+0x5000] ;  /* 0x005000000204783b */ /* 0x000ee20000000200 */
[----:B------:R-:W-:-:S02]  /*e4d0*/  FMUL.FTZ R16, R16, c[0x0][0x320] ;  /* 0x0000c80010107a20 */ /* 0x000fc40000410000 */
[----:B------:R-:W-:Y:S02]  /*e4e0*/  FMUL.FTZ R40, R18, c[0x0][0x320] ;  /* 0x0000c80012287a20 */ /* 0x000fe40000410000 */
[----:B------:R-:W-:Y:S02]  /*e4f0*/  FMUL.FTZ R41, R19, c[0x0][0x320] ;  /* 0x0000c80013297a20 */ /* 0x000fe40000410000 */
[----:B------:R-:W-:Y:S01]  /*e500*/  HMMA.16816.F32.BF16 R80, R68, R14, R80 ;  /* 0x0000000e4450723c */ /* 0x000fe20000041850 */
[----:B------:R-:W4:Y:S01]  /*e510*/  LDSM.16.M88.4 R12, [R2+0x4800] ;  /* 0x00480000020c783b */ /* 0x000f220000000200 */
[----:B------:R-:W-:Y:S06]  /*e520*/  MUFU.TANH R40, R40 ;  /* 0x0000002800287308 */ /* 0x000fec0000002400 */
[----:B--2---:R-:W-:Y:S02]  /*e530*/  HMMA.16816.F32.BF16 R76, R36, R28, R76 ;  /* 0x0000001c244c723c */ /* 0x004fe4000004184c */
[----:B------:R2:W-:Y:S05]  /*e540*/  MUFU.TANH R28, R16 ;  /* 0x00000010001c7308 */ /* 0x0005ea0000002400 */
[----:B------:R-:W-:Y:S01]  /*e550*/  FMUL.FTZ R29, R17, c[0x0][0x320] ;  /* 0x0000c800111d7a20 */ /* 0x000fe20000410000 */
[----:B-1----:R-:W-:Y:S01]  /*e560*/  HMMA.16816.F32.BF16 R56, R52, R48, R56 ;  /* 0x000000303438723c */ /* 0x002fe20000041838 */
[----:B------:R-:W-:Y:S01]  /*e570*/  FMUL.FTZ R20, R20, c[0x0][0x320] ;  /* 0x0000c80014147a20 */ /* 0x000fe20000410000 */
[----:B------:R-:W-:Y:S01]  /*e580*/  MUFU.TANH R41, R41 ;  /* 0x0000002900297308 */ /* 0x000fe20000002400 */
[----:B------:R-:W-:-:S02]  /*e590*/  FMUL.FTZ R21, R21, c[0x0][0x320] ;  /* 0x0000c80015157a20 */ /* 0x000fc40000410000 */
[----:B------:R-:W-:Y:S02]  /*e5a0*/  FMUL.FTZ R22, R22, c[0x0][0x320] ;  /* 0x0000c80016167a20 */ /* 0x000fe40000410000 */
[----:B------:R-:W-:Y:S01]  /*e5b0*/  FMUL.FTZ R23, R23, c[0x0][0x320] ;  /* 0x0000c80017177a20 */ /* 0x000fe20000410000 */
[----:B------:R-:W-:Y:S01]  /*e5c0*/  HMMA.16816.F32.BF16 R72, R52, R50, R72 ;  /* 0x000000323448723c */ /* 0x000fe20000041848 */
[----:B--2---:R-:W1:Y:S01]  /*e5d0*/  LDSM.16.M88.4 R16, [R8+0x5800] ;  /* 0x005800000810783b */ /* 0x004e620000000200 */
[----:B------:R-:W2:Y:S06]  /*e5e0*/  MUFU.TANH R20, R20 ;  /* 0x0000001400147308 */ /* 0x000eac0000002400 */
[----:B------:R-:W-:Y:S02]  /*e5f0*/  HMMA.16816.F32.BF16 R80, R36, R30, R80 ;  /* 0x0000001e2450723c */ /* 0x000fe40000041850 */
[----:B------:R-:W1:Y:S06]  /*e600*/  MUFU.TANH R21, R21 ;  /* 0x0000001500157308 */ /* 0x000e6c0000002400 */
[C---:B---3--:R-:W-:Y:S02]  /*e610*/  HMMA.16816.F32.BF16 R56, R32.reuse, R4, R56 ;  /* 0x000000042038723c */ /* 0x048fe40000041838 */
[----:B------:R-:W3:Y:S06]  /*e620*/  MUFU.TANH R22, R22 ;  /* 0x0000001600167308 */ /* 0x000eec0000002400 */
[C---:B------:R-:W-:Y:S01]  /*e630*/  HMMA.16816.F32.BF16 R72, R32.reuse, R6, R72 ;  /* 0x000000062048723c */ /* 0x040fe20000041848 */
[----:B------:R-:W2:Y:S01]  /*e640*/  LDSM.16.M88.4 R4, [R2+0x5800] ;  /* 0x005800000204783b */ /* 0x000ea20000000200 */
[----:B------:R-:W1:Y:S06]  /*e650*/  MUFU.TANH R29, R29 ;  /* 0x0000001d001d7308 */ /* 0x000e6c0000002400 */
[C---:B----4-:R-:W-:Y:S02]  /*e660*/  HMMA.16816.F32.BF16 R60, R32.reuse, R14, R60 ;  /* 0x0000000e203c723c */ /* 0x050fe4000004183c */
[----:B------:R-:W-:Y:S06]  /*e670*/  MUFU.TANH R23, R23 ;  /* 0x0000001700177308 */ /* 0x000fec0000002400 */
[----:B------:R-:W-:Y:S01]  /*e680*/  HMMA.16816.F32.BF16 R64, R32, R12, R64 ;  /* 0x0000000c2040723c */ /* 0x000fe20000041840 */
[----:B------:R-:W4:Y:S07]  /*e690*/  LDSM.16.M88.4 R12, [R0+0x5000] ;  /* 0x00500000000c783b */ /* 0x000f2e0000000200 */
[C---:B-1----:R-:W-:Y:S08]  /*e6a0*/  HMMA.16816.F32.BF16 R76, R52.reuse, R16, R76 ;  /* 0x00000010344c723c */ /* 0x042ff0000004184c */
[----:B------:R-:W-:Y:S01]  /*e6b0*/  HMMA.16816.F32.BF16 R80, R52, R18, R80 ;  /* 0x000000123450723c */ /* 0x000fe20000041850 */
[----:B------:R1:W3:Y:S01]  /*e6c0*/  LDSM.16.M88.4 R16, [R0+0x5800] ;  /* 0x005800000010783b */ /* 0x0002e20000000200 */
[----:B------:R-:W-:-:S04]  /*e6d0*/  DEPBAR.LE SB0, 0x2 ;  /* 0x000080800000791a */ /* 0x000fc80000000000 */
[----:B------:R-:W-:Y:S02]  /*e6e0*/  BAR.SYNC.DEFER_BLOCKING 0x0 ;  /* 0x0000000000007b1d */ /* 0x000fe40000010000 */
[C---:B------:R-:W-:Y:S08]  /*e6f0*/  HMMA.16816.F32.BF16 R60, R24.reuse, R46, R60 ;  /* 0x0000002e183c723c */ /* 0x040ff0000004183c */
[----:B------:R-:W-:Y:S01]  /*e700*/  HMMA.16816.F32.BF16 R64, R24, R44, R64 ;  /* 0x0000002c1840723c */ /* 0x000fe20000041840 */
[----:B-1----:R-:W-:-:S07]  /*e710*/  IMAD.IADD R0, R146, 0x1, -R3 ;  /* 0x0000000192007824 */ /* 0x002fce00078e0a03 */
[----:B--2---:R-:W-:Y:S01]  /*e720*/  HMMA.16816.F32.BF16 R76, R32, R4, R76 ;  /* 0x00000004204c723c */ /* 0x004fe2000004184c */
[----:B------:R-:W-:Y:S01]  /*e730*/  SHF.R.S32.HI R3, RZ, 0x1f, R0 ;  /* 0x0000001fff037819 */ /* 0x000fe20000011400 */
[----:B------:R-:W-:Y:S06]  /*e740*/  LDSM.16.MT88.4 R44, [R196+0x2000] ;  /* 0x00200000c42c783b */ /* 0x000fec0000004200 */
[----:B------:R-:W-:Y:S01]  /*e750*/  FMUL.FTZ R2, R63, c[0x0][0x320] ;  /* 0x0000c8003f027a20 */ /* 0x000fe20000410000 */
[----:B------:R-:W-:Y:S01]  /*e760*/  LEA.HI R3, R3, R0, RZ, 0x2 ;  /* 0x0000000003037211 */ /* 0x000fe200078f10ff */
[----:B----4-:R-:W-:Y:S01]  /*e770*/  HMMA.16816.F32.BF16 R56, R24, R12, R56 ;  /* 0x0000000c1838723c */ /* 0x010fe20000041838 */
[----:B------:R-:W-:Y:S01]  /*e780*/  FMUL.FTZ R8, R60, c[0x0][0x320] ;  /* 0x0000c8003c087a20 */ /* 0x000fe20000410000 */
[----:B------:R-:W-:Y:S01]  /*e790*/  LDSM.16.MT88.4 R128, [R196] ;  /* 0x00000000c480783b */ /* 0x000fe20000004200 */
[----:B------:R-:W-:Y:S01]  /*e7a0*/  LOP3.LUT R3, R3, 0x7ffffffc, RZ, 0xc0, !PT ;  /* 0x7ffffffc03037812 */ /* 0x000fe200078ec0ff */
[----:B------:R-:W-:Y:S02]  /*e7b0*/  MUFU.TANH R2, R2 ;  /* 0x0000000200027308 */ /* 0x000fe40000002400 */
[----:B------:R-:W-:Y:S01]  /*e7c0*/  FMUL.FTZ R42, R64, c[0x0][0x320] ;  /* 0x0000c800402a7a20 */ /* 0x000fe20000410000 */
[----:B------:R-:W-:Y:S01]  /*e7d0*/  LDSM.16.MT88.4 R120, [R176] ;  /* 0x00000000b078783b */ /* 0x000fe20000004200 */
[----:B------:R-:W-:Y:S01]  /*e7e0*/  IMAD.IADD R0, R0, 0x1, -R3 ;  /* 0x0000000100007824 */ /* 0x000fe200078e0a03 */
[----:B------:R-:W-:Y:S01]  /*e7f0*/  HMMA.16816.F32.BF16 R80, R32, R6, R80 ;  /* 0x000000062050723c */ /* 0x000fe20000041850 */
[----:B------:R-:W-:Y:S01]  /*e800*/  FMUL.FTZ R13, R62, c[0x0][0x320] ;  /* 0x0000c8003e0d7a20 */ /* 0x000fe20000410000 */
[----:B------:R-:W-:Y:S01]  /*e810*/  LDSM.16.MT88.4 R112, [R147] ;  /* 0x000000009370783b */ /* 0x000fe20000004200 */
[----:B------:R-:W-:Y:S01]  /*e820*/  IMAD.SHL.U32 R3, R0, 0x2, RZ ;  /* 0x0000000200037824 */ /* 0x000fe200078e00ff */
[----:B------:R-:W-:Y:S01]  /*e830*/  MUFU.TANH R42, R42 ;  /* 0x0000002a002a7308 */ /* 0x000fe20000002400 */
[----:B------:R-:W-:Y:S01]  /*e840*/  FMUL.FTZ R43, R65, c[0x0][0x320] ;  /* 0x0000c800412b7a20 */ /* 0x000fe20000410000 */
[----:B------:R-:W-:Y:S01]  /*e850*/  LDSM.16.MT88.4 R104, [R222] ;  /* 0x00000000de68783b */ /* 0x000fe20000004200 */
[----:B------:R-:W-:Y:S01]  /*e860*/  IMAD.IADD R0, R84, 0x1, -R3 ;  /* 0x0000000154007824 */ /* 0x000fe200078e0a03 */
[C---:B------:R-:W-:Y:S01]  /*e870*/  HMMA.16816.F32.BF16 R72, R24.reuse, R14, R72 ;  /* 0x0000000e1848723c */ /* 0x040fe20000041848 */
[----:B------:R-:W-:Y:S01]  /*e880*/  FMUL.FTZ R12, R61, c[0x0][0x320] ;  /* 0x0000c8003d0c7a20 */ /* 0x000fe20000410000 */
[----:B------:R-:W-:Y:S01]  /*e890*/  LDSM.16.MT88.4 R52, [R176+0x2000] ;  /* 0x00200000b034783b */ /* 0x000fe20000004200 */
[----:B------:R-:W-:Y:S01]  /*e8a0*/  FMUL.FTZ R30, R66, c[0x0][0x320] ;  /* 0x0000c800421e7a20 */ /* 0x000fe20000410000 */
[----:B------:R-:W1:Y:S01]  /*e8b0*/  MUFU.TANH R13, R13 ;  /* 0x0000000d000d7308 */ /* 0x000e620000002400 */
[C---:B------:R-:W-:Y:S01]  /*e8c0*/  ISETP.GT.AND P1, PT, R0.reuse, RZ, PT ;  /* 0x000000ff0000720c */ /* 0x040fe20003f24270 */
[----:B------:R-:W-:Y:S01]  /*e8d0*/  FMUL.FTZ R31, R67, c[0x0][0x320] ;  /* 0x0000c800431f7a20 */ /* 0x000fe20000410000 */
[C---:B------:R-:W-:Y:S01]  /*e8e0*/  ISETP.GT.AND P0, PT, R0.reuse, 0x1, PT ;  /* 0x000000010000780c */ /* 0x040fe20003f04270 */
[C---:B---3--:R-:W-:Y:S01]  /*e8f0*/  HMMA.16816.F32.BF16 R76, R24.reuse, R16, R76 ;  /* 0x00000010184c723c */ /* 0x048fe2000004184c */
[----:B------:R-:W-:Y:S01]  /*e900*/  ISETP.GT.AND P3, PT, R0, 0x8, PT ;  /* 0x000000080000780c */ /* 0x000fe20003f64270 */
[----:B------:R-:W-:Y:S01]  /*e910*/  FMUL.FTZ R56, R56, c[0x0][0x320] ;  /* 0x0000c80038387a20 */ /* 0x000fe20000410000 */
[----:B------:R-:W-:Y:S01]  /*e920*/  FSEL R20, R20, -INF , P1 ;  /* 0xff80000014147808 */ /* 0x000fe20000800000 */
[----:B------:R-:W2:Y:S01]  /*e930*/  MUFU.TANH R43, R43 ;  /* 0x0000002b002b7308 */ /* 0x000ea20000002400 */
[----:B------:R-:W-:Y:S01]  /*e940*/  FSEL R33, R21, -INF , P0 ;  /* 0xff80000015217808 */ /* 0x000fe20000000000 */
[----:B------:R-:W-:Y:S01]  /*e950*/  FMUL.FTZ R57, R57, c[0x0][0x320] ;  /* 0x0000c80039397a20 */ /* 0x000fe20000410000 */
[----:B------:R-:W-:Y:S01]  /*e960*/  ISETP.GT.AND P5, PT, R0, 0x9, PT ;  /* 0x000000090000780c */ /* 0x000fe20003fa4270 */
[----:B------:R-:W-:Y:S01]  /*e970*/  HMMA.16816.F32.BF16 R80, R24, R18, R80 ;  /* 0x000000121850723c */ /* 0x000fe20000041850 */
[----:B------:R-:W-:Y:S01]  /*e980*/  FSEL R35, R28, -INF , P3 ;  /* 0xff8000001c237808 */ /* 0x000fe20001800000 */
[----:B------:R-:W-:Y:S01]  /*e990*/  FMUL.FTZ R58, R58, c[0x0][0x320] ;  /* 0x0000c8003a3a7a20 */ /* 0x000fe20000410000 */
[----:B------:R-:W-:Y:S01]  /*e9a0*/  FMNMX.FTZ R4, R20, R33, !PT ;  /* 0x0000002114047209 */ /* 0x000fe20007810000 */
[----:B------:R-:W3:Y:S01]  /*e9b0*/  MUFU.TANH R8, R8 ;  /* 0x0000000800087308 */ /* 0x000ee20000002400 */
[----:B------:R-:W-:Y:S01]  /*e9c0*/  FSEL R22, R22, -INF , P1 ;  /* 0xff80000016167808 */ /* 0x000fe20000800000 */
[----:B------:R-:W-:Y:S01]  /*e9d0*/  FMUL.FTZ R59, R59, c[0x0][0x320] ;  /* 0x0000c8003b3b7a20 */ /* 0x000fe20000410000 */
[----:B------:R-:W-:Y:S01]  /*e9e0*/  ISETP.GT.AND P2, PT, R0, 0x18, PT ;  /* 0x000000180000780c */ /* 0x000fe20003f44270 */
[----:B------:R-:W-:Y:S01]  /*e9f0*/  FMUL.FTZ R72, R72, c[0x0][0x320] ;  /* 0x0000c80048487a20 */ /* 0x000fe20000410000 */
[C---:B------:R-:W-:Y:S01]  /*ea00*/  ISETP.GT.AND P1, PT, R0.reuse, 0x19, PT ;  /* 0x000000190000780c */ /* 0x040fe20003f24270 */
[----:B------:R-:W-:Y:S01]  /*ea10*/  FMUL.FTZ R73, R73, c[0x0][0x320] ;  /* 0x0000c80049497a20 */ /* 0x000fe20000410000 */
[----:B------:R-:W-:Y:S01]  /*ea20*/  ISETP.GT.AND P6, PT, R0, 0x10, PT ;  /* 0x000000100000780c */ /* 0x000fe20003fc4270 */
[----:B------:R-:W4:Y:S01]  /*ea30*/  MUFU.TANH R12, R12 ;  /* 0x0000000c000c7308 */ /* 0x000f220000002400 */
[----:B------:R-:W-:Y:S01]  /*ea40*/  FSEL R29, R29, -INF , P5 ;  /* 0xff8000001d1d7808 */ /* 0x000fe20002800000 */
[----:B------:R-:W-:Y:S01]  /*ea50*/  FMUL.FTZ R74, R74, c[0x0][0x320] ;  /* 0x0000c8004a4a7a20 */ /* 0x000fe20000410000 */
[----:B------:R-:W-:Y:S01]  /*ea60*/  FMNMX.FTZ R4, R35, R4, !PT ;  /* 0x0000000423047209 */ /* 0x000fe20007810000 */
[----:B------:R-:W-:Y:S01]  /*ea70*/  FMUL.FTZ R76, R76, c[0x0][0x320] ;  /* 0x0000c8004c4c7a20 */ /* 0x000fe20000410000 */
[----:B-1----:R-:W-:Y:S01]  /*ea80*/  FSEL R15, R13, -INF , P2 ;  /* 0xff8000000d0f7808 */ /* 0x002fe20001000000 */
[----:B------:R-:W-:Y:S01]  /*ea90*/  FMUL.FTZ R77, R77, c[0x0][0x320] ;  /* 0x0000c8004d4d7a20 */ /* 0x000fe20000410000 */
[----:B------:R-:W-:Y:S01]  /*eaa0*/  FSEL R27, R23, -INF , P0 ;  /* 0xff800000171b7808 */ /* 0x000fe20000000000 */
[----:B------:R-:W1:Y:S01]  /*eab0*/  MUFU.TANH R30, R30 ;  /* 0x0000001e001e7308 */ /* 0x000e620000002400 */
[----:B------:R-:W-:Y:S01]  /*eac0*/  FSEL R13, R2, -INF , P1 ;  /* 0xff800000020d7808 */ /* 0x000fe20000800000 */
[----:B------:R-:W-:Y:S01]  /*ead0*/  FMUL.FTZ R75, R75, c[0x0][0x320] ;  /* 0x0000c8004b4b7a20 */ /* 0x000fe20000410000 */
[----:B------:R-:W-:Y:S01]  /*eae0*/  ISETP.GT.AND P4, PT, R0, 0x11, PT ;  /* 0x000000110000780c */ /* 0x000fe20003f84270 */
[----:B------:R-:W-:Y:S01]  /*eaf0*/  FMUL.FTZ R80, R80, c[0x0][0x320] ;  /* 0x0000c80050507a20 */ /* 0x000fe20000410000 */
[----:B------:R-:W-:Y:S01]  /*eb00*/  FSEL R23, R42, -INF , P6 ;  /* 0xff8000002a177808 */ /* 0x000fe20003000000 */
[----:B------:R-:W-:Y:S01]  /*eb10*/  FMUL.FTZ R78, R78, c[0x0][0x320] ;  /* 0x0000c8004e4e7a20 */ /* 0x000fe20000410000 */
[----:B------:R-:W-:Y:S01]  /*eb20*/  FMNMX.FTZ R2, R29, R4, !PT ;  /* 0x000000041d027209 */ /* 0x000fe20007810000 */
[----:B------:R-:W1:Y:S01]  /*eb30*/  MUFU.TANH R231, R56 ;  /* 0x0000003800e77308 */ /* 0x000e620000002400 */
[----:B--2---:R-:W-:Y:S01]  /*eb40*/  FSEL R21, R43, -INF , P4 ;  /* 0xff8000002b157808 */ /* 0x004fe20002000000 */
[----:B------:R-:W-:Y:S01]  /*eb50*/  FMUL.FTZ R79, R79, c[0x0][0x320] ;  /* 0x0000c8004f4f7a20 */ /* 0x000fe20000410000 */
[----:B------:R-:W-:Y:S01]  /*eb60*/  FMNMX.FTZ R2, R23, R2, !PT ;  /* 0x0000000217027209 */ /* 0x000fe20007810000 */
[----:B------:R-:W-:Y:S01]  /*eb70*/  FMUL.FTZ R81, R81, c[0x0][0x320] ;  /* 0x0000c80051517a20 */ /* 0x000fe20000410000 */
[----:B---3--:R-:W-:Y:S01]  /*eb80*/  FSEL R7, R8, -INF , P2 ;  /* 0xff80000008077808 */ /* 0x008fe20001000000 */
[----:B------:R-:W-:Y:S01]  /*eb90*/  FMUL.FTZ R82, R82, c[0x0][0x320] ;  /* 0x0000c80052527a20 */ /* 0x000fe20000410000 */
[----:B------:R-:W-:Y:S01]  /*eba0*/  FMNMX.FTZ R2, R21, R2, !PT ;  /* 0x0000000215027209 */ /* 0x000fe20007810000 */
[----:B------:R-:W2:Y:S01]  /*ebb0*/  MUFU.TANH R173, R57 ;  /* 0x0000003900ad7308 */ /* 0x000ea20000002400 */
[----:B------:R-:W-:Y:S01]  /*ebc0*/  FSEL R25, R40, -INF , P3 ;  /* 0xff80000028197808 */ /* 0x000fe20001800000 */
[----:B------:R-:W-:Y:S01]  /*ebd0*/  FMUL.FTZ R83, R83, c[0x0][0x320] ;  /* 0x0000c80053537a20 */ /* 0x000fe20000410000 */
[----:B------:R-:W-:Y:S01]  /*ebe0*/  FMNMX.FTZ R4, R22, R27, !PT ;  /* 0x0000001b16047209 */ /* 0x000fe20007810000 */
[----:B------:R-:W-:Y:S01]  /*ebf0*/  LDSM.16.MT88.4 R60, [R147+0x2000] ;  /* 0x00200000933c783b */ /* 0x000fe20000004200 */
[----:B------:R-:W-:-:S02]  /*ec00*/  ISETP.GT.AND P0, PT, R0, 0x20, PT ;  /* 0x000000200000780c */ /* 0x000fc40003f04270 */
[----:B----4-:R-:W-:Y:S01]  /*ec10*/  FSEL R5, R12, -INF , P1 ;  /* 0xff8000000c057808 */ /* 0x010fe20000800000 */
[----:B------:R-:W3:Y:S01]  /*ec20*/  MUFU.TANH R31, R31 ;  /* 0x0000001f001f7308 */ /* 0x000ee20000002400 */
[----:B------:R-:W-:Y:S01]  /*ec30*/  FMNMX.FTZ R2, R7, R2, !PT ;  /* 0x0000000207027209 */ /* 0x000fe20007810000 */
[----:B------:R-:W-:Y:S01]  /*ec40*/  LDSM.16.MT88.4 R68, [R168+0x2000] ;  /* 0x00200000a844783b */ /* 0x000fe20000004200 */
[----:B------:R-:W-:Y:S02]  /*ec50*/  FSEL R41, R41, -INF , P5 ;  /* 0xff80000029297808 */ /* 0x000fe40002800000 */
[----:B------:R-:W-:Y:S01]  /*ec60*/  FMNMX.FTZ R4, R25, R4, !PT ;  /* 0x0000000419047209 */ /* 0x000fe20007810000 */
[----:B-----5:R-:W-:Y:S01]  /*ec70*/  LDSM.16.MT88.4 R84, [R176+0x4000] ;  /* 0x00400000b054783b */ /* 0x020fe20000004200 */
[----:B-1----:R-:W-:Y:S01]  /*ec80*/  FSEL R19, R30, -INF , P6 ;  /* 0xff8000001e137808 */ /* 0x002fe20003000000 */
[----:B------:R-:W1:Y:S01]  /*ec90*/  MUFU.TANH R207, R72 ;  /* 0x0000004800cf7308 */ /* 0x000e620000002400 */
[----:B------:R-:W-:Y:S01]  /*eca0*/  ISETP.GT.AND P6, PT, R0, 0x21, PT ;  /* 0x000000210000780c */ /* 0x000fe20003fc4270 */
[----:B------:R-:W-:Y:S01]  /*ecb0*/  LDSM.16.MT88.4 R92, [R147+0x4000] ;  /* 0x00400000935c783b */ /* 0x000fe20000004200 */
[----:B------:R-:W-:-:S02]  /*ecc0*/  FSEL R231, R231, -INF , P0 ;  /* 0xff800000e7e77808 */ /* 0x000fc40000000000 */
[----:B------:R-:W-:Y:S01]  /*ecd0*/  FMNMX.FTZ R2, R5, R2, !PT ;  /* 0x0000000205027209 */ /* 0x000fe20007810000 */
[----:B------:R-:W-:Y:S01]  /*ece0*/  LDSM.16.MT88.4 R148, [R176+0x800] ;  /* 0x00080000b094783b */ /* 0x000fe20000004200 */
[----:B------:R-:W-:Y:S01]  /*ecf0*/  FMNMX.FTZ R4, R41, R4, !PT ;  /* 0x0000000429047209 */ /* 0x000fe20007810000 */
[----:B------:R-:W4:Y:S01]  /*ed00*/  MUFU.TANH R175, R73 ;  /* 0x0000004900af7308 */ /* 0x000f220000002400 */
[----:B------:R-:W-:Y:S02]  /*ed10*/  ISETP.GT.AND P5, PT, R0, 0x28, PT ;  /* 0x000000280000780c */ /* 0x000fe40003fa4270 */
[----:B--2---:R-:W-:Y:S02]  /*ed20*/  FSEL R173, R173, -INF , P6 ;  /* 0xff800000adad7808 */ /* 0x004fe40003000000 */
[----:B------:R-:W-:Y:S02]  /*ed30*/  FMNMX.FTZ R2, R231, R2, !PT ;  /* 0x00000002e7027209 */ /* 0x000fe40007810000 */
[----:B---3--:R-:W-:Y:S01]  /*ed40*/  FSEL R17, R31, -INF , P4 ;  /* 0xff8000001f117808 */ /* 0x008fe20002000000 */
[----:B------:R-:W2:Y:S01]  /*ed50*/  MUFU.TANH R191, R76 ;  /* 0x0000004c00bf7308 */ /* 0x000ea20000002400 */
[----:B------:R-:W-:-:S02]  /*ed60*/  FMNMX.FTZ R4, R19, R4, !PT ;  /* 0x0000000413047209 */ /* 0x000fc40007810000 */
[C---:B------:R-:W-:Y:S02]  /*ed70*/  ISETP.GT.AND P4, PT, R0.reuse, 0x29, PT ;  /* 0x000000290000780c */ /* 0x040fe40003f84270 */
[----:B-1----:R-:W-:Y:S02]  /*ed80*/  FSEL R207, R207, -INF , P5 ;  /* 0xff800000cfcf7808 */ /* 0x002fe40002800000 */
[----:B------:R-:W-:Y:S01]  /*ed90*/  FMNMX.FTZ R2, R173, R2, !PT ;  /* 0x00000002ad027209 */ /* 0x000fe20007810000 */
[----:B------:R-:W1:Y:S01]  /*eda0*/  MUFU.TANH R195, R58 ;  /* 0x0000003a00c37308 */ /* 0x000e620000002400 */
[----:B------:R-:W-:Y:S02]  /*edb0*/  FMNMX.FTZ R4, R17, R4, !PT ;  /* 0x0000000411047209 */ /* 0x000fe40007810000 */
[----:B------:R-:W-:Y:S02]  /*edc0*/  ISETP.GT.AND P3, PT, R0, 0x30, PT ;  /* 0x000000300000780c */ /* 0x000fe40003f64270 */
[----:B----4-:R-:W-:-:S02]  /*edd0*/  FSEL R175, R175, -INF , P4 ;  /* 0xff800000afaf7808 */ /* 0x010fc40002000000 */
[----:B------:R-:W-:Y:S01]  /*ede0*/  FMNMX.FTZ R2, R207, R2, !PT ;  /* 0x00000002cf027209 */ /* 0x000fe20007810000 */
[----:B------:R-:W3:Y:S01]  /*edf0*/  MUFU.TANH R189, R77 ;  /* 0x0000004d00bd7308 */ /* 0x000ee20000002400 */
[----:B------:R-:W-:Y:S02]  /*ee00*/  FMNMX.FTZ R4, R15, R4, !PT ;  /* 0x000000040f047209 */ /* 0x000fe40007810000 */
[----:B------:R-:W-:Y:S02]  /*ee10*/  ISETP.GT.AND P2, PT, R0, 0x31, PT ;  /* 0x000000310000780c */ /* 0x000fe40003f44270 */
[----:B--2---:R-:W-:Y:S02]  /*ee20*/  FSEL R191, R191, -INF , P3 ;  /* 0xff800000bfbf7808 */ /* 0x004fe40001800000 */
[----:B------:R-:W-:Y:S01]  /*ee30*/  FMNMX.FTZ R2, R175, R2, !PT ;  /* 0x00000002af027209 */ /* 0x000fe20007810000 */
[----:B------:R-:W2:Y:S01]  /*ee40*/  MUFU.TANH R179, R59 ;  /* 0x0000003b00b37308 */ /* 0x000ea20000002400 */
[----:B-1----:R-:W-:-:S02]  /*ee50*/  FSEL R195, R195, -INF , P0 ;  /* 0xff800000c3c37808 */ /* 0x002fc40000000000 */
[----:B------:R-:W-:Y:S02]  /*ee60*/  FMNMX.FTZ R4, R13, R4, !PT ;  /* 0x000000040d047209 */ /* 0x000fe40007810000 */
[----:B------:R-:W-:Y:S02]  /*ee70*/  ISETP.GT.AND P1, PT, R0, 0x38, PT ;  /* 0x000000380000780c */ /* 0x000fe40003f24270 */
[----:B------:R-:W-:Y:S01]  /*ee80*/  FMNMX.FTZ R2, R191, R2, !PT ;  /* 0x00000002bf027209 */ /* 0x000fe20007810000 */
[----:B------:R-:W1:Y:S01]  /*ee90*/  MUFU.TANH R187, R80 ;  /* 0x0000005000bb7308 */ /* 0x000e620000002400 */
[----:B---3--:R-:W-:Y:S02]  /*eea0*/  FSEL R189, R189, -INF , P2 ;  /* 0xff800000bdbd7808 */ /* 0x008fe40001000000 */
[----:B------:R-:W-:Y:S02]  /*eeb0*/  FMNMX.FTZ R4, R195, R4, !PT ;  /* 0x00000004c3047209 */ /* 0x000fe40007810000 */
[----:B------:R-:W-:-:S02]  /*eec0*/  FMNMX.FTZ R2, R189, R2, !PT ;  /* 0x00000002bd027209 */ /* 0x000fc40007810000 */
[----:B------:R-:W-:Y:S01]  /*eed0*/  ISETP.GT.AND P0, PT, R0, 0x39, PT ;  /* 0x000000390000780c */ /* 0x000fe20003f04270 */
[----:B------:R-:W3:Y:S01]  /*eee0*/  MUFU.TANH R193, R74 ;  /* 0x0000004a00c17308 */ /* 0x000ee20000002400 */
[----:B--2---:R-:W-:-:S04]  /*eef0*/  FSEL R179, R179, -INF , P6 ;  /* 0xff800000b3b37808 */ /* 0x004fc80003000000 */
[----:B------:R-:W-:-:S03]  /*ef00*/  FMNMX.FTZ R4, R179, R4, !PT ;  /* 0x00000004b3047209 */ /* 0x000fc60007810000 */
[----:B------:R-:W2:Y:S01]  /*ef10*/  MUFU.TANH R185, R75 ;  /* 0x0000004b00b97308 */ /* 0x000ea20000002400 */
[----:B-1----:R-:W-:-:S04]  /*ef20*/  FSEL R187, R187, -INF , P1 ;  /* 0xff800000bbbb7808 */ /* 0x002fc80000800000 */
[----:B------:R-:W-:-:S03]  /*ef30*/  FMNMX.FTZ R0, R187, R2, !PT ;  /* 0x00000002bb007209 */ /* 0x000fc60007810000 */
[----:B------:R-:W1:Y:S01]  /*ef40*/  MUFU.TANH R181, R78 ;  /* 0x0000004e00b57308 */ /* 0x000e620000002400 */
[----:B---3--:R-:W-:-:S04]  /*ef50*/  FSEL R193, R193, -INF , P5 ;  /* 0xff800000c1c17808 */ /* 0x008fc80002800000 */
[----:B------:R-:W-:-:S03]  /*ef60*/  FMNMX.FTZ R2, R193, R4, !PT ;  /* 0x00000004c1027209 */ /* 0x000fc60007810000 */
[----:B------:R-:W3:Y:S01]  /*ef70*/  MUFU.TANH R155, R79 ;  /* 0x0000004f009b7308 */ /* 0x000ee20000002400 */
[----:B--2---:R-:W-:-:S04]  /*ef80*/  FSEL R185, R185, -INF , P4 ;  /* 0xff800000b9b97808 */ /* 0x004fc80002000000 */
[----:B------:R-:W-:-:S03]  /*ef90*/  FMNMX.FTZ R2, R185, R2, !PT ;  /* 0x00000002b9027209 */ /* 0x000fc60007810000 */
[----:B------:R-:W2:Y:S01]  /*efa0*/  MUFU.TANH R183, R81 ;  /* 0x0000005100b77308 */ /* 0x000ea20000002400 */
[----:B-1----:R-:W-:-:S04]  /*efb0*/  FSEL R181, R181, -INF , P3 ;  /* 0xff800000b5b57808 */ /* 0x002fc80001800000 */
[----:B------:R-:W-:-:S03]  /*efc0*/  FMNMX.FTZ R2, R181, R2, !PT ;  /* 0x00000002b5027209 */ /* 0x000fc60007810000 */
[----:B------:R-:W1:Y:S01]  /*efd0*/  MUFU.TANH R153, R82 ;  /* 0x0000005200997308 */ /* 0x000e620000002400 */
[----:B---3--:R-:W-:Y:S01]  /*efe0*/  FSEL R155, R155, -INF , P2 ;  /* 0xff8000009b9b7808 */ /* 0x008fe20001000000 */
[----:B------:R-:W-:Y:S03]  /*eff0*/  LDSM.16.MT88.4 R76, [R196+0x4000] ;  /* 0x00400000c44c783b */ /* 0x000fe60000004200 */
[----:B------:R-:W-:-:S03]  /*f000*/  FMNMX.FTZ R2, R155, R2, !PT ;  /* 0x000000029b027209 */ /* 0x000fc60007810000 */
[----:B------:R-:W3:Y:S01]  /*f010*/  MUFU.TANH R177, R83 ;  /* 0x0000005300b17308 */ /* 0x000ee20000002400 */
[----:B--2---:R-:W-:-:S04]  /*f020*/  FSEL R183, R183, -INF , P0 ;  /* 0xff800000b7b77808 */ /* 0x004fc80000000000 */
[----:B------:R-:W-:Y:S02]  /*f030*/  FMNMX.FTZ R0, R183, R0, !PT ;  /* 0x00000000b7007209 */ /* 0x000fe40007810000 */
[----:B-1----:R-:W-:-:S03]  /*f040*/  FSEL R153, R153, -INF , P1 ;  /* 0xff80000099997808 */ /* 0x002fc60000800000 */
[----:B------:R-:W1:Y:S01]  /*f050*/  SHFL.BFLY PT, R31, R0, 0x2, 0x1f ;  /* 0x0c401f00001f7f89 */ /* 0x000e6200000e0000 */
[----:B------:R-:W-:Y:S02]  /*f060*/  FMNMX.FTZ R2, R153, R2, !PT ;  /* 0x0000000299027209 */ /* 0x000fe40007810000 */
[----:B---3--:R-:W-:-:S04]  /*f070*/  FSEL R177, R177, -INF , P0 ;  /* 0xff800000b1b17808 */ /* 0x008fc80000000000 */
[----:B------:R-:W-:-:S05]  /*f080*/  FMNMX.FTZ R37, R177, R2, !PT ;  /* 0x00000002b1257209 */ /* 0x000fca0007810000 */
[----:B------:R-:W2:Y:S01]  /*f090*/  SHFL.BFLY PT, R2, R37, 0x2, 0x1f ;  /* 0x0c401f0025027f89 */ /* 0x000ea200000e0000 */
[----:B-1----:R-:W-:-:S05]  /*f0a0*/  FMNMX.FTZ R31, R0, R31, !PT ;  /* 0x0000001f001f7209 */ /* 0x002fca0007810000 */
[----:B------:R-:W1:Y:S01]  /*f0b0*/  SHFL.BFLY PT, R8, R31, 0x1, 0x1f ;  /* 0x0c201f001f087f89 */ /* 0x000e6200000e0000 */
[----:B--2---:R-:W-:-:S03]  /*f0c0*/  FMNMX.FTZ R0, R37, R2, !PT ;  /* 0x0000000225007209 */ /* 0x004fc60007810000 */
[----:B------:R-:W-:Y:S04]  /*f0d0*/  LDSM.16.MT88.4 R36, [R147+0x800] ;  /* 0x000800009324783b */ /* 0x000fe80000004200 */
[----:B------:R-:W2:Y:S01]  /*f0e0*/  SHFL.BFLY PT, R3, R0, 0x1, 0x1f ;  /* 0x0c201f0000037f89 */ /* 0x000ea200000e0000 */
[----:B-1----:R-:W-:-:S04]  /*f0f0*/  FMNMX.FTZ R8, R31, R8, !PT ;  /* 0x000000081f087209 */ /* 0x002fc80007810000 */
[C---:B------:R-:W-:Y:S01]  /*f100*/  FSETP.NEU.FTZ.AND P0, PT, R8.reuse, -INF , PT ;  /* 0xff8000000800780b */ /* 0x040fe20003f1d000 */
[----:B------:R-:W-:-:S05]  /*f110*/  FMUL.FTZ R152, R8, c[0x0][0x2d0] ;  /* 0x0000b40008987a20 */ /* 0x000fca0000410000 */
[----:B------:R-:W-:-:S05]  /*f120*/  FSEL R152, R152, RZ, P0 ;  /* 0x000000ff98987208 */ /* 0x000fca0000000000 */
[--C-:B------:R-:W-:Y:S01]  /*f130*/  FFMA.FTZ R171, R20, c[0x0][0x2d0], -R152.reuse ;  /* 0x0000b40014ab7a23 */ /* 0x100fe20000010898 */
[----:B--2---:R-:W-:Y:S01]  /*f140*/  FMNMX.FTZ R3, R0, R3, !PT ;  /* 0x0000000300037209 */ /* 0x004fe20007810000 */
[--C-:B------:R-:W-:Y:S02]  /*f150*/  FFMA.FTZ R166, R33, c[0x0][0x2d0], -R152.reuse ;  /* 0x0000b40021a67a23 */ /* 0x100fe40000010898 */
[--C-:B------:R-:W-:Y:S01]  /*f160*/  FFMA.FTZ R169, R35, c[0x0][0x2d0], -R152.reuse ;  /* 0x0000b40023a97a23 */ /* 0x100fe20000010898 */
[C---:B------:R-:W-:Y:S01]  /*f170*/  FSETP.NEU.FTZ.AND P0, PT, R3.reuse, -INF , PT ;  /* 0xff8000000300780b */ /* 0x040fe20003f1d000 */
[----:B------:R-:W-:Y:S01]  /*f180*/  FMUL.FTZ R174, R3, c[0x0][0x2d0] ;  /* 0x0000b40003ae7a20 */ /* 0x000fe20000410000 */
[----:B------:R-:W-:Y:S01]  /*f190*/  MUFU.EX2 R171, R171 ;  /* 0x000000ab00ab7308 */ /* 0x000fe20000000800 */
[--C-:B------:R-:W-:Y:S01]  /*f1a0*/  FFMA.FTZ R162, R29, c[0x0][0x2d0], -R152.reuse ;  /* 0x0000b4001da27a23 */ /* 0x100fe20000010898 */
[----:B------:R-:W-:Y:S01]  /*f1b0*/  LDSM.16.MT88.4 R32, [R168+0x800] ;  /* 0x00080000a820783b */ /* 0x000fe20000004200 */
[--C-:B------:R-:W-:Y:S01]  /*f1c0*/  FFMA.FTZ R157, R7, c[0x0][0x2d0], -R152.reuse ;  /* 0x0000b400079d7a23 */ /* 0x100fe20000010898 */
[----:B------:R-:W-:Y:S01]  /*f1d0*/  FSEL R174, R174, RZ, P0 ;  /* 0x000000ffaeae7208 */ /* 0x000fe20000000000 */
[--C-:B------:R-:W-:Y:S01]  /*f1e0*/  FFMA.FTZ R0, R5, c[0x0][0x2d0], -R152.reuse ;  /* 0x0000b40005007a23 */ /* 0x100fe20000010898 */
[----:B------:R-:W-:Y:S01]  /*f1f0*/  LDSM.16.MT88.4 R28, [R176+0x2800] ;  /* 0x00280000b01c783b */ /* 0x000fe20000004200 */
[----:B------:R-:W-:Y:S01]  /*f200*/  FFMA.FTZ R163, R23, c[0x0][0x2d0], -R152 ;  /* 0x0000b40017a37a23 */ /* 0x000fe20000010898 */
[----:B------:R-:W1:Y:S01]  /*f210*/  MUFU.EX2 R166, R166 ;  /* 0x000000a600a67308 */ /* 0x000e620000000800 */
[--C-:B------:R-:W-:Y:S01]  /*f220*/  FFMA.FTZ R167, R22, c[0x0][0x2d0], -R174.reuse ;  /* 0x0000b40016a77a23 */ /* 0x100fe200000108ae */
[----:B------:R-:W2:Y:S01]  /*f230*/  LDSM.16.MT88.4 R4, [R222+0x4000] ;  /* 0x00400000de04783b */ /* 0x000ea20000004200 */
[----:B------:R-:W-:-:S02]  /*f240*/  FFMA.FTZ R164, R27, c[0x0][0x2d0], -R174 ;  /* 0x0000b4001ba47a23 */ /* 0x000fc400000108ae */
[--C-:B------:R-:W-:Y:S02]  /*f250*/  FFMA.FTZ R165, R25, c[0x0][0x2d0], -R174.reuse ;  /* 0x0000b40019a57a23 */ /* 0x100fe400000108ae */
[----:B------:R-:W-:Y:S01]  /*f260*/  FFMA.FTZ R160, R41, c[0x0][0x2d0], -R174 ;  /* 0x0000b40029a07a23 */ /* 0x000fe200000108ae */
[----:B------:R-:W-:Y:S01]  /*f270*/  MUFU.EX2 R169, R169 ;  /* 0x000000a900a97308 */ /* 0x000fe20000000800 */
[----:B------:R-:W-:Y:S01]  /*f280*/  FFMA.FTZ R158, R21, c[0x0][0x2d0], -R152 ;  /* 0x0000b400159e7a23 */ /* 0x000fe20000010898 */
[----:B------:R-:W-:Y:S01]  /*f290*/  LDSM.16.MT88.4 R24, [R196+0x800] ;  /* 0x00080000c418783b */ /* 0x000fe20000004200 */
[--C-:B------:R-:W-:Y:S02]  /*f2a0*/  FFMA.FTZ R159, R15, c[0x0][0x2d0], -R174.reuse ;  /* 0x0000b4000f9f7a23 */ /* 0x100fe400000108ae */
[--C-:B------:R-:W-:Y:S01]  /*f2b0*/  FFMA.FTZ R2, R13, c[0x0][0x2d0], -R174.reuse ;  /* 0x0000b4000d027a23 */ /* 0x100fe200000108ae */
[----:B------:R-:W-:Y:S01]  /*f2c0*/  LDSM.16.MT88.4 R20, [R147+0x2800] ;  /* 0x002800009314783b */ /* 0x000fe20000004200 */
[--C-:B------:R-:W-:Y:S01]  /*f2d0*/  FFMA.FTZ R161, R19, c[0x0][0x2d0], -R174.reuse ;  /* 0x0000b40013a17a23 */ /* 0x100fe200000108ae */
[----:B------:R-:W3:Y:S01]  /*f2e0*/  MUFU.EX2 R162, R162 ;  /* 0x000000a200a27308 */ /* 0x000ee20000000800 */
[----:B-1----:R-:W-:Y:S01]  /*f2f0*/  F2FP.BF16.PACK_AB R100, R166, R171 ;  /* 0x000000aba664723e */ /* 0x002fe200000010ff */
[----:B------:R-:W1:Y:S01]  /*f300*/  LDSM.16.MT88.4 R12, [R196+0x2800] ;  /* 0x00280000c40c783b */ /* 0x000e620000004200 */
[----:B------:R-:W-:-:S02]  /*f310*/  FFMA.FTZ R156, R17, c[0x0][0x2d0], -R174 ;  /* 0x0000b400119c7a23 */ /* 0x000fc400000108ae */
[--C-:B------:R-:W-:Y:S01]  /*f320*/  FFMA.FTZ R170, R231, c[0x0][0x2d0], -R152.reuse ;  /* 0x0000b400e7aa7a23 */ /* 0x100fe20000010898 */
[----:B------:R-:W4:Y:S01]  /*f330*/  LDSM.16.MT88.4 R16, [R168+0x2800] ;  /* 0x00280000a810783b */ /* 0x000f220000004200 */
[--C-:B------:R-:W-:Y:S01]  /*f340*/  FFMA.FTZ R173, R173, c[0x0][0x2d0], -R152.reuse ;  /* 0x0000b400adad7a23 */ /* 0x100fe20000010898 */
[----:B------:R-:W-:Y:S01]  /*f350*/  MUFU.EX2 R167, R167 ;  /* 0x000000a700a77308 */ /* 0x000fe20000000800 */
[--C-:B------:R-:W-:Y:S02]  /*f360*/  FFMA.FTZ R172, R207, c[0x0][0x2d0], -R152.reuse ;  /* 0x0000b400cfac7a23 */ /* 0x100fe40000010898 */
[----:B------:R-:W-:Y:S02]  /*f370*/  FFMA.FTZ R175, R175, c[0x0][0x2d0], -R152 ;  /* 0x0000b400afaf7a23 */ /* 0x000fe40000010898 */
[--C-:B------:R-:W-:Y:S02]  /*f380*/  FFMA.FTZ R178, R195, c[0x0][0x2d0], -R174.reuse ;  /* 0x0000b400c3b27a23 */ /* 0x100fe400000108ae */
[--C-:B------:R-:W-:Y:S01]  /*f390*/  FFMA.FTZ R179, R179, c[0x0][0x2d0], -R174.reuse ;  /* 0x0000b400b3b37a23 */ /* 0x100fe200000108ae */
[----:B------:R-:W2:Y:S01]  /*f3a0*/  MUFU.EX2 R164, R164 ;  /* 0x000000a400a47308 */ /* 0x000ea20000000800 */
[----:B---3--:R-:W-:Y:S01]  /*f3b0*/  F2FP.BF16.PACK_AB R102, R162, R169 ;  /* 0x000000a9a266723e */ /* 0x008fe200000010ff */
[----:B------:R-:W-:-:S02]  /*f3c0*/  FFMA.FTZ R180, R193, c[0x0][0x2d0], -R174 ;  /* 0x0000b400c1b47a23 */ /* 0x000fc400000108ae */
[----:B------:R-:W-:Y:S02]  /*f3d0*/  FFMA.FTZ R185, R185, c[0x0][0x2d0], -R174 ;  /* 0x0000b400b9b97a23 */ /* 0x000fe400000108ae */
[----:B------:R-:W-:Y:S02]  /*f3e0*/  FFMA.FTZ R241, R183, c[0x0][0x2d0], -R152 ;  /* 0x0000b400b7f17a23 */ /* 0x000fe40000010898 */
[----:B------:R-:W-:Y:S01]  /*f3f0*/  MUFU.EX2 R165, R165 ;  /* 0x000000a500a57308 */ /* 0x000fe20000000800 */
[--C-:B------:R-:W-:Y:S02]  /*f400*/  FFMA.FTZ R181, R181, c[0x0][0x2d0], -R174.reuse ;  /* 0x0000b400b5b57a23 */ /* 0x100fe400000108ae */
[--C-:B------:R-:W-:Y:S02]  /*f410*/  FFMA.FTZ R186, R155, c[0x0][0x2d0], -R174.reuse ;  /* 0x0000b4009bba7a23 */ /* 0x100fe400000108ae */
[----:B------:R-:W-:Y:S02]  /*f420*/  FFMA.FTZ R183, R153, c[0x0][0x2d0], -R174 ;  /* 0x0000b40099b77a23 */ /* 0x000fe400000108ae */
[--C-:B------:R-:W-:Y:S01]  /*f430*/  FFMA.FTZ R182, R191, c[0x0][0x2d0], -R152.reuse ;  /* 0x0000b400bfb67a23 */ /* 0x100fe20000010898 */
[----:B------:R-:W3:Y:S01]  /*f440*/  MUFU.EX2 R160, R160 ;  /* 0x000000a000a07308 */ /* 0x000ee20000000800 */
[----:B--2---:R-:W-:Y:S01]  /*f450*/  F2FP.BF16.PACK_AB R101, R164, R167 ;  /* 0x000000a7a465723e */ /* 0x004fe200000010ff */
[----:B------:R-:W-:-:S02]  /*f460*/  FFMA.FTZ R189, R189, c[0x0][0x2d0], -R152 ;  /* 0x0000b400bdbd7a23 */ /* 0x000fc40000010898 */
[----:B------:R-:W-:Y:S02]  /*f470*/  FFMA.FTZ R184, R187, c[0x0][0x2d0], -R152 ;  /* 0x0000b400bbb87a23 */ /* 0x000fe40000010898 */
[----:B------:R-:W-:Y:S01]  /*f480*/  FFMA.FTZ R174, R177, c[0x0][0x2d0], -R174 ;  /* 0x0000b400b1ae7a23 */ /* 0x000fe200000108ae */
[----:B------:R-:W-:Y:S01]  /*f490*/  LDSM.16.MT88.4 R152, [R176+0x3800] ;  /* 0x00380000b098783b */ /* 0x000fe20000004200 */
[----:B------:R-:W-:Y:S01]  /*f4a0*/  MUFU.EX2 R163, R163 ;  /* 0x000000a300a37308 */ /* 0x000fe20000000800 */
[----:B------:R-:W-:Y:S02]  /*f4b0*/  FADD.FTZ R166, R171, R166 ;  /* 0x000000a6aba67221 */ /* 0x000fe40000010000 */
[----:B------:R-:W-:Y:S02]  /*f4c0*/  FADD.FTZ R164, R167, R164 ;  /* 0x000000a4a7a47221 */ /* 0x000fe40000010000 */
[----:B------:R-:W-:Y:S01]  /*f4d0*/  FADD.FTZ R169, R169, R166 ;  /* 0x000000a6a9a97221 */ /* 0x000fe20000010000 */
[----:B---3--:R-:W-:-:S02]  /*f4e0*/  F2FP.BF16.PACK_AB R103, R160, R165 ;  /* 0x000000a5a067723e */ /* 0x008fc400000010ff */
[----:B------:R-:W2:Y:S01]  /*f4f0*/  MUFU.EX2 R158, R158 ;  /* 0x0000009e009e7308 */ /* 0x000ea20000000800 */
[----:B------:R-:W-:Y:S02]  /*f500*/  FADD.FTZ R165, R165, R164 ;  /* 0x000000a4a5a57221 */ /* 0x000fe40000010000 */
[----:B------:R-:W-:Y:S02]  /*f510*/  FADD.FTZ R162, R162, R169 ;  /* 0x000000a9a2a27221 */ /* 0x000fe40000010000 */
[----:B------:R-:W-:Y:S01]  /*f520*/  FADD.FTZ R160, R160, R165 ;  /* 0x000000a5a0a07221 */ /* 0x000fe20000010000 */
[C---:B------:R-:W-:Y:S02]  /*f530*/  HMMA.16816.F32.BF16 R40, R100.reuse, R44, RZ ;  /* 0x0000002c6428723c */ /* 0x040fe400000418ff */
[----:B------:R-:W-:Y:S06]  /*f540*/  MUFU.EX2 R157, R157 ;  /* 0x0000009d009d7308 */ /* 0x000fec0000000800 */
[C---:B------:R-:W-:Y:S02]  /*f550*/  HMMA.16816.F32.BF16 R56, R100.reuse, R60, RZ ;  /* 0x0000003c6438723c */ /* 0x040fe400000418ff */
[----:B------:R-:W-:Y:S06]  /*f560*/  MUFU.EX2 R0, R0 ;  /* 0x0000000000007308 */ /* 0x000fec0000000800 */
[C---:B------:R-:W-:Y:S02]  /*f570*/  HMMA.16816.F32.BF16 R44, R100.reuse, R46, RZ ;  /* 0x0000002e642c723c */ /* 0x040fe400000418ff */
[----:B------:R-:W-:Y:S06]  /*f580*/  MUFU.EX2 R161, R161 ;  /* 0x000000a100a17308 */ /* 0x000fec0000000800 */
[C---:B------:R-:W-:Y:S02]  /*f590*/  HMMA.16816.F32.BF16 R60, R100.reuse, R62, RZ ;  /* 0x0000003e643c723c */ /* 0x040fe400000418ff */
[----:B------:R-:W3:Y:S06]  /*f5a0*/  MUFU.EX2 R156, R156 ;  /* 0x0000009c009c7308 */ /* 0x000eec0000000800 */
        /* <DEDUP_REMOVED lines=11> */
[----:B------:R-:W-:Y:S06]  /*f660*/  MUFU.EX2 R175, R175 ;  /* 0x000000af00af7308 */ /* 0x000fec0000000800 */
        /* <DEDUP_REMOVED lines=24> */
[C---:B------:R-:W-:Y:S07]  /*f7f0*/  HMMA.16816.F32.BF16 R96, R100.reuse, R4, RZ ;  /* 0x000000046460723c */ /* 0x040fee00000418ff */
[----:B--2---:R-:W-:Y:S01]  /*f800*/  F2FP.BF16.PACK_AB R4, R158, R163 ;  /* 0x000000a39e04723e */ /* 0x004fe200000010ff */
[----:B------:R-:W-:Y:S01]  /*f810*/  HMMA.16816.F32.BF16 R100, R100, R6, RZ ;  /* 0x000000066464723c */ /* 0x000fe200000418ff */
[----:B---3--:R-:W-:Y:S01]  /*f820*/  F2FP.BF16.PACK_AB R5, R156, R161 ;  /* 0x000000a19c05723e */ /* 0x008fe200000010ff */
        /* <DEDUP_REMOVED lines=9> */
[----:B------:R-:W-:Y:S01]  /*f8c0*/  HMMA.16816.F32.BF16 R40, R4, R12, R40 ;  /* 0x0000000c0428723c */ /* 0x000fe20000041828 */
        /* <DEDUP_REMOVED lines=38> */
[----:B------:R-:W-:Y:S01]  /*fb30*/  F2FP.BF16.PACK_AB R5, R179, R178 ;  /* 0x000000b2b305723e */ /* 0x000fe200000010ff */
[----:B------:R-:W-:Y:S01]  /*fb40*/  FADD.FTZ R178, R178, R159 ;  /* 0x0000009fb2b27221 */ /* 0x000fe20000010000 */
[----:B------:R-:W-:Y:S01]  /*fb50*/  F2FP.BF16.PACK_AB R6, R175, R172 ;  /* 0x000000acaf06723e */ /* 0x000fe200000010ff */
[----:B------:R-:W-:Y:S01]  /*fb60*/  FADD.FTZ R173, R173, R170 ;  /* 0x000000aaadad7221 */ /* 0x000fe20000010000 */
[----:B------:R-:W-:Y:S01]  /*fb70*/  F2FP.BF16.PACK_AB R7, R185, R180 ;  /* 0x000000b4b907723e */ /* 0x000fe200000010ff */
[----:B------:R-:W-:-:S02]  /*fb80*/  FADD.FTZ R179, R179, R178 ;  /* 0x000000b2b3b37221 */ /* 0x000fc40000010000 */
[----:B------:R-:W-:Y:S02]  /*fb90*/  FADD.FTZ R172, R172, R173 ;  /* 0x000000adacac7221 */ /* 0x000fe40000010000 */
[----:B------:R-:W-:Y:S02]  /*fba0*/  FADD.FTZ R180, R180, R179 ;  /* 0x000000b3b4b47221 */ /* 0x000fe40000010000 */
[----:B-1----:R-:W-:Y:S01]  /*fbb0*/  HMMA.16816.F32.BF16 R132, R4, R12, R132 ;  /* 0x0000000c0484723c */ /* 0x002fe20000041884 */
[----:B------:R-:W-:Y:S02]  /*fbc0*/  FADD.FTZ R175, R175, R172 ;  /* 0x000000acafaf7221 */ /* 0x000fe40000010000 */
[----:B------:R-:W-:-:S05]  /*fbd0*/  FADD.FTZ R180, R185, R180 ;  /* 0x000000b4b9b47221 */ /* 0x000fca0000010000 */
        /* <DEDUP_REMOVED lines=31> */
[----:B------:R-:W1:Y:S07]  /*fdd0*/  LDSM.16.MT88.4 R28, [R196+0x3800] ;  /* 0x00380000c41c783b */ /* 0x000e6e0000004200 */
[C---:B------:R-:W-:Y:S08]  /*fde0*/  HMMA.16816.F32.BF16 R72, R4.reuse, R24, R72 ;  /* 0x000000180448723c */ /* 0x040ff00000041848 */
[----:B------:R-:W-:Y:S01]  /*fdf0*/  HMMA.16816.F32.BF16 R76, R4, R26, R76 ;  /* 0x0000001a044c723c */ /* 0x000fe2000004184c */
[----:B------:R-:W2:Y:S06]  /*fe00*/  LDSM.16.MT88.4 R24, [R147+0x3800] ;  /* 0x003800009318783b */ /* 0x000eac0000004200 */
        /* <DEDUP_REMOVED lines=10> */
[----:B---3--:R-:W-:Y:S01]  /*feb0*/  HMMA.16816.F32.BF16 R124, R4, R16, R124 ;  /* 0x00000010047c723c */ /* 0x008fe2000004187c */
[----:B------:R-:W-:Y:S02]  /*fec0*/  FADD.FTZ R241, R241, R184 ;  /* 0x000000b8f1f17221 */ /* 0x000fe40000010000 */
[----:B------:R-:W-:-:S05]  /*fed0*/  FADD.FTZ R239, R174, R183 ;  /* 0x000000b7aeef7221 */ /* 0x000fca0000010000 */
        /* <DEDUP_REMOVED lines=25> */
[----:B------:R-:W-:Y:S07]  /*10070*/  HMMA.16816.F32.BF16 R100, R4, R22, R100 ;  /* 0x000000160464723c */ /* 0x000fee0000041864 */
[----:B------:R-:W-:-:S04]  /*10080*/  IADD3 R5, R9, -0x3, RZ ;  /* 0xfffffffd09057810 */ /* 0x000fc80007ffe0ff */
[----:B------:R-:W-:-:S13]  /*10090*/  ISETP.GE.AND P0, PT, R5, R230, PT ;  /* 0x000000e60500720c */ /* 0x000fda0003f06270 */
[----:B------:R-:W-:Y:S05]  /*100a0*/  @!P0 BRA `(.L_x_1459) ;  /* 0x0000019000008947 */ /* 0x000fea0003800000 */
[----:B------:R-:W-:Y:S01]  /*100b0*/  SHF.R.S32.HI R0, RZ, 0x1f, R5 ;  /* 0x0000001fff007819 */ /* 0x000fe20000011405 */
[----:B------:R-:W-:Y:S01]  /*100c0*/  IMAD.WIDE.U32 R6, R5, c[0x0][0x1e0], RZ ;  /* 0x0000780005067a25 */ /* 0x000fe200078e00ff */
[----:B------:R-:W-:Y:S02]  /*100d0*/  LOP3.LUT P5, RZ, R226, 0x1, RZ, 0xc0, !PT ;  /* 0x00000001e2ff7812 */ /* 0x000fe400078ac0ff */
[----:B------:R-:W-:Y:S01]  /*100e0*/  ISETP.GE.AND P6, PT, R218, c[0x0][0x1d4], PT ;  /* 0x00007500da007a0c */ /* 0x000fe20003fc6270 */
[----:B------:R-:W-:-:S04]  /*100f0*/  IMAD R0, R0, c[0x0][0x1e0], RZ ;  /* 0x0000780000007a24 */ /* 0x000fc800078e02ff */
[----:B------:R-:W-:Y:S01]  /*10100*/  IMAD R0, R5, c[0x0][0x1e4], R0 ;  /* 0x0000790005007a24 */ /* 0x000fe200078e0200 */
[----:B------:R-:W-:-:S03]  /*10110*/  LEA R5, P0, R6, R236, 0x6 ;  /* 0x000000ec06057211 */ /* 0x000fc600078030ff */
[----:B------:R-:W-:Y:S01]  /*10120*/  IMAD.IADD R0, R7, 0x1, R0 ;  /* 0x0000000107007824 */ /* 0x000fe200078e0200 */
[----:B------:R-:W-:-:S04]  /*10130*/  LEA R12, P1, R5, c[0x0][0x1c8], 0x1 ;  /* 0x00007200050c7a11 */ /* 0x000fc800078208ff */
[----:B------:R-:W-:Y:S01]  /*10140*/  LEA.HI.X R2, R6, R229, R0, 0x6, P0 ;  /* 0x000000e506027211 */ /* 0x000fe200000f3400 */
[----:B------:R-:W-:Y:S01]  /*10150*/  IMAD.MOV.U32 R0, RZ, RZ, c[0x0][0x1e0] ;  /* 0x00007800ff007624 */ /* 0x000fe200078e00ff */
        /* <DEDUP_REMOVED lines=14> */
.L_x_1459:
[----:B------:R-:W-:Y:S05]  /*10240*/  BSYNC B0 ;  /* 0x0000000000007941 */ /* 0x000fea0003800000 */
.L_x_1458:
[----:B------:R-:W-:Y:S01]  /*10250*/  IADD3 R233, R9, -0x2, RZ ;  /* 0xfffffffe09e97810 */ /* 0x000fe20007ffe0ff */
[----:B------:R-:W0:Y:S03]  /*10260*/  LDGDEPBAR ;  /* 0x00000000000079af */ /* 0x000e260000000000 */
[----:B------:R-:W-:-:S13]  /*10270*/  ISETP.GE.AND P0, PT, R233, R230, PT ;  /* 0x000000e6e900720c */ /* 0x000fda0003f06270 */
[----:B------:R-:W-:Y:S05]  /*10280*/  @!P0 BRA `(.L_x_1460) ;  /* 0x00002d4000008947 */ /* 0x000fea0003800000 */
[----:B------:R-:W-:Y:S01]  /*10290*/  IMAD.MOV.U32 R0, RZ, RZ, R3 ;  /* 0x000000ffff007224 */ /* 0x000fe200078e0003 */
[----:B------:R-:W-:Y:S01]  /*102a0*/  MOV R231, RZ ;  /* 0x000000ff00e77202 */ /* 0x000fe20000000f00 */
[----:B------:R-:W-:Y:S01]  /*102b0*/  IMAD.MOV.U32 R9, RZ, RZ, R8 ;  /* 0x000000ffff097224 */ /* 0x000fe200078e0008 */
[----:B------:R-:W-:Y:S02]  /*102c0*/  MOV R204, 0x1 ;  /* 0x0000000100cc7802 */ /* 0x000fe40000000f00 */
.L_x_1461:
        /* <DEDUP_REMOVED lines=16> */
[----:B------:R-:W-:Y:S05]  /*103d0*/  @!P1 IMAD R2, R232, c[0x0][0x20c], R2 ;  /* 0x00008300e8029a24 */ /* 0x000fea00078e0202 */
[----:B------:R-:W-:Y:S02]  /*103e0*/  @!P1 IADD3 R2, R25, R2, RZ ;  /* 0x0000000219029210 */ /* 0x000fe40007ffe0ff */
[----:B------:R-:W2:Y:S02]  /*103f0*/  LDSM.16.M88.4 R152, [R206] ;  /* 0x00000000ce98783b */ /* 0x000ea40000000200 */
[----:B------:R-:W-:Y:S02]  /*10400*/  @!P1 SHF.L.U64.HI R33, R24, 0x6, R2 ;  /* 0x0000000618219819 */ /* 0x000fe40000010202 */
[----:B------:R-:W-:Y:S04]  /*10410*/  @!P1 MOV R2, c[0x0][0x208] ;  /* 0x0000820000029a02 */ /* 0x000fe80000000f00 */
[----:B------:R-:W3:Y:S01]  /*10420*/  LDSM.16.M88.4 R156, [R206+0x800] ;  /* 0x00080000ce9c783b */ /* 0x000ee20000000200 */
[C---:B------:R-:W-:Y:S04]  /*10430*/  @!P1 LEA R35, P0, R2.reuse, R169, 0x5 ;  /* 0x000000a902239211 */ /* 0x040fe800078028ff */
[-C--:B------:R-:W-:Y:S02]  /*10440*/  @!P1 IADD3 R168, P5, R35, R234.reuse, RZ ;  /* 0x000000ea23a89210 */ /* 0x080fe40007fbe0ff */
[----:B------:R-:W-:Y:S01]  /*10450*/  @!P1 LEA.HI.X R3, R2, R33, R3, 0x5, P0 ;  /* 0x0000002102039211 */ /* 0x000fe200000f2c03 */
[----:B------:R-:W4:Y:S01]  /*10460*/  LDSM.16.M88.4 R160, [R206+0x1000] ;  /* 0x00100000cea0783b */ /* 0x000f220000000200 */
[----:B------:R-:W-:Y:S02]  /*10470*/  @!P1 IADD3 R169, P0, R169, R234, RZ ;  /* 0x000000eaa9a99210 */ /* 0x000fe40007f1e0ff */
[----:B------:R-:W-:Y:S02]  /*10480*/  @!P1 LEA R178, P4, R168, c[0x0][0x1f8], 0x1 ;  /* 0x00007e00a8b29a11 */ /* 0x000fe400078808ff */
[----:B------:R-:W-:Y:S02]  /*10490*/  @!P1 LEA R176, P6, R169, c[0x0][0x1f8], 0x1 ;  /* 0x00007e00a9b09a11 */ /* 0x000fe400078c08ff */
[----:B------:R-:W-:Y:S01]  /*104a0*/  @!P1 IADD3.X R2, R33, R228, RZ, P0, !PT ;  /* 0x000000e421029210 */ /* 0x000fe200007fe4ff */
[----:B------:R-:W5:Y:S01]  /*104b0*/  LDSM.16.M88.4 R36, [R206+0x1800] ;  /* 0x00180000ce24783b */ /* 0x000f620000000200 */
[----:B------:R-:W-:Y:S02]  /*104c0*/  LOP3.LUT P0, RZ, R201, 0x4, RZ, 0xc0, !PT ;  /* 0x00000004c9ff7812 */ /* 0x000fe4000780c0ff */
[----:B------:R-:W-:Y:S02]  /*104d0*/  @!P1 LEA.HI.X R177, R169, c[0x0][0x1fc], R2, 0x1, P6 ;  /* 0x00007f00a9b19a11 */ /* 0x000fe400030f0c02 */
[----:B------:R-:W-:Y:S02]  /*104e0*/  MOV R2, 0x40 ;  /* 0x0000004000027802 */ /* 0x000fe40000000f00 */
[----:B------:R-:W-:Y:S01]  /*104f0*/  ISETP.GE.AND P6, PT, R231, 0x1, PT ;  /* 0x00000001e700780c */ /* 0x000fe20003fc6270 */
[----:B------:R-:W-:Y:S01]  /*10500*/  LDSM.16.M88.4 R164, [R8+0x800] ;  /* 0x0008000008a4783b */ /* 0x000fe20000000200 */
[----:B------:R-:W-:Y:S04]  /*10510*/  SEL R193, R2, 0xffffffc0, !P0 ;  /* 0xffffffc002c17807 */ /* 0x000fe80004000000 */
[-C--:B------:R-:W-:Y:S02]  /*10520*/  IADD3 R2, R193, R206.reuse, RZ ;  /* 0x000000cec1027210 */ /* 0x080fe40007ffe0ff */
[----:B------:R-:W-:Y:S01]  /*10530*/  IADD3 R207, R205, R206, R193 ;  /* 0x000000cecdcf7210 */ /* 0x000fe20007ffe0c1 */
[C---:B-12---:R-:W-:Y:S08]  /*10540*/  HMMA.16816.F32.BF16 R4, R148.reuse, R152, RZ ;  /* 0x000000989404723c */ /* 0x046ff000000418ff */
[C---:B------:R-:W-:Y:S01]  /*10550*/  HMMA.16816.F32.BF16 R12, R148.reuse, R154, RZ ;  /* 0x0000009a940c723c */ /* 0x040fe200000418ff */
[----:B------:R-:W-:Y:S07]  /*10560*/  LDSM.16.M88.4 R152, [R203] ;  /* 0x00000000cb98783b */ /* 0x000fee0000000200 */
[C---:B---3--:R-:W-:Y:S08]  /*10570*/  HMMA.16816.F32.BF16 R16, R148.reuse, R156, RZ ;  /* 0x0000009c9410723c */ /* 0x048ff000000418ff */
[C---:B------:R-:W-:Y:S01]  /*10580*/  HMMA.16816.F32.BF16 R20, R148.reuse, R158, RZ ;  /* 0x0000009e9414723c */ /* 0x040fe200000418ff */
[----:B------:R-:W1:Y:S07]  /*10590*/  LDSM.16.M88.4 R156, [R8] ;  /* 0x00000000089c783b */ /* 0x000e6e0000000200 */
[C---:B----4-:R-:W-:Y:S08]  /*105a0*/  HMMA.16816.F32.BF16 R24, R148.reuse, R160, RZ ;  /* 0x000000a09418723c */ /* 0x050ff000000418ff */
[C---:B------:R-:W-:Y:S01]  /*105b0*/  HMMA.16816.F32.BF16 R28, R148.reuse, R162, RZ ;  /* 0x000000a2941c723c */ /* 0x040fe200000418ff */
[----:B------:R-:W2:Y:S07]  /*105c0*/  LDSM.16.M88.4 R160, [R8+0x1000] ;  /* 0x0010000008a0783b */ /* 0x000eae0000000200 */
[C---:B-----5:R-:W-:Y:S07]  /*105d0*/  HMMA.16816.F32.BF16 R32, R148.reuse, R36, RZ ;  /* 0x000000249420723c */ /* 0x060fee00000418ff */
[----:B------:R-:W-:Y:S01]  /*105e0*/  @!P1 IADD3.X R37, R3, R228, RZ, P5, !PT ;  /* 0x000000e403259210 */ /* 0x000fe20002ffe4ff */
[C---:B------:R-:W-:Y:S01]  /*105f0*/  @!P1 IMAD R3, R231.reuse, 0x6000, R10 ;  /* 0x00006000e7039824 */ /* 0x040fe200078e020a */
[----:B------:R-:W-:Y:S03]  /*10600*/  LOP3.LUT P5, RZ, R226, 0x1, RZ, 0xc0, !PT ;  /* 0x00000001e2ff7812 */ /* 0x000fe600078ac0ff */
[----:B------:R-:W-:Y:S02]  /*10610*/  @!P1 LEA.HI.X R179, R168, c[0x0][0x1fc], R37, 0x1, P4 ;  /* 0x00007f00a8b39a11 */ /* 0x000fe400020f0c25 */
[----:B------:R-:W-:Y:S01]  /*10620*/  HMMA.16816.F32.BF16 R36, R148, R38, RZ ;  /* 0x000000269424723c */ /* 0x000fe200000418ff */
[----:B------:R-:W3:Y:S01]  /*10630*/  LDSM.16.M88.4 R148, [R8+0x1800] ;  /* 0x001800000894783b */ /* 0x000ee20000000200 */
[----:B------:R-:W-:Y:S04]  /*10640*/  IADD3 R231, R231, 0x1, RZ ;  /* 0x00000001e7e77810 */ /* 0x000fe80007ffe0ff */
[----:B------:R-:W-:Y:S02]  /*10650*/  SEL R231, R231, RZ, !P6 ;  /* 0x000000ffe7e77207 */ /* 0x000fe40007000000 */
[C---:B-1----:R-:W-:Y:S01]  /*10660*/  HMMA.16816.F32.BF16 R4, R152.reuse, R156, R4 ;  /* 0x0000009c9804723c */ /* 0x042fe20000041804 */
[----:B------:R-:W-:Y:S01]  /*10670*/  @!PT LDS RZ, [RZ] ;  /* 0x00000000fffff984 */ /* 0x000fe20000000800 */
[----:B------:R-:W-:Y:S01]  /*10680*/  @!PT LDS RZ, [RZ] ;  /* 0x00000000fffff984 */ /* 0x000fe20000000800 */
[----:B------:R-:W-:Y:S01]  /*10690*/  @!PT LDS RZ, [RZ] ;  /* 0x00000000fffff984 */ /* 0x000fe20000000800 */
[----:B------:R1:W-:Y:S07]  /*106a0*/  @!P1 LDGSTS.E.BYPASS.LTC128B.128 [R3], [R176.64], !P5 ;  /* 0x00000000b0039fae */ /* 0x0003ee000e901d48 */
[C---:B------:R-:W-:Y:S01]  /*106b0*/  HMMA.16816.F32.BF16 R12, R152.reuse, R158, R12 ;  /* 0x0000009e980c723c */ /* 0x040fe2000004180c */
[----:B------:R1:W-:Y:S07]  /*106c0*/  @!P1 LDGSTS.E.BYPASS.LTC128B.128 [R3+0x2000], [R176.64+0x80], !P3 ;  /* 0x02000080b0039fae */ /* 0x0003ee000d901d48 */
[C---:B------:R-:W-:Y:S01]  /*106d0*/  HMMA.16816.F32.BF16 R16, R152.reuse, R164, R16 ;  /* 0x000000a49810723c */ /* 0x040fe20000041810 */
[----:B------:R1:W-:Y:S07]  /*106e0*/  @!P1 LDGSTS.E.BYPASS.LTC128B.128 [R3+0x4000], [R176.64+0x100], !P2 ;  /* 0x04000100b0039fae */ /* 0x0003ee000d101d48 */
[C---:B------:R-:W-:Y:S01]  /*106f0*/  HMMA.16816.F32.BF16 R20, R152.reuse, R166, R20 ;  /* 0x000000a69814723c */ /* 0x040fe20000041814 */
[----:B------:R1:W-:Y:S07]  /*10700*/  @!P1 LDGSTS.E.BYPASS.LTC128B.128 [R3+0x1000], [R178.64], !P5 ;  /* 0x01000000b2039fae */ /* 0x0003ee000e901d48 */
[C---:B--2---:R-:W-:Y:S01]  /*10710*/  HMMA.16816.F32.BF16 R24, R152.reuse, R160, R24 ;  /* 0x000000a09818723c */ /* 0x044fe20000041818 */
[----:B------:R1:W-:Y:S07]  /*10720*/  @!P1 LDGSTS.E.BYPASS.LTC128B.128 [R3+0x3000], [R178.64+0x80], !P3 ;  /* 0x03000080b2039fae */ /* 0x0003ee000d901d48 */
[C---:B------:R-:W-:Y:S01]  /*10730*/  HMMA.16816.F32.BF16 R28, R152.reuse, R162, R28 ;  /* 0x000000a2981c723c */ /* 0x040fe2000004181c */
[----:B------:R1:W-:Y:S07]  /*10740*/  @!P1 LDGSTS.E.BYPASS.LTC128B.128 [R3+0x5000], [R178.64+0x100], !P2 ;  /* 0x05000100b2039fae */ /* 0x0003ee000d101d48 */
[C---:B---3--:R-:W-:Y:S01]  /*10750*/  HMMA.16816.F32.BF16 R32, R152.reuse, R148, R32 ;  /* 0x000000949820723c */ /* 0x048fe20000041820 */
[----:B------:R-:W-:Y:S07]  /*10760*/  LDSM.16.M88.4 R168, [R198] ;  /* 0x00000000c6a8783b */ /* 0x000fee0000000200 */
[----:B------:R-:W-:Y:S01]  /*10770*/  HMMA.16816.F32.BF16 R36, R152, R150, R36 ;  /* 0x000000969824723c */ /* 0x000fe20000041824 */
[----:B------:R-:W2:Y:S08]  /*10780*/  LDSM.16.M88.4 R172, [R2] ;  /* 0x0000000002ac783b */ /* 0x000eb00000000200 */
[----:B------:R-:W3:Y:S03]  /*10790*/  LDSM.16.M88.4 R156, [R2+0x800] ;  /* 0x00080000029c783b */ /* 0x000ee60000000200 */
[----:B-1----:R-:W-:Y:S05]  /*107a0*/  IADD3 R3, R193, R8, RZ ;  /* 0x00000008c1037210 */ /* 0x002fea0007ffe0ff */
[----:B------:R-:W1:Y:S08]  /*107b0*/  LDSM.16.M88.4 R164, [R2+0x1000] ;  /* 0x0010000002a4783b */ /* 0x000e700000000200 */
[----:B------:R-:W0:Y:S08]  /*107c0*/  LDGDEPBAR ;  /* 0x00000000000079af */ /* 0x000e300000000000 */
[----:B------:R-:W4:Y:S01]  /*107d0*/  LDSM.16.M88.4 R160, [R2+0x1800] ;  /* 0x0018000002a0783b */ /* 0x000f220000000200 */
[C---:B--2---:R-:W-:Y:S07]  /*107e0*/  HMMA.16816.F32.BF16 R4, R168.reuse, R172, R4 ;  /* 0x000000aca804723c */ /* 0x044fee0000041804 */
[----:B------:R-:W-:Y:S01]  /*107f0*/  LDSM.16.M88.4 R176, [R197] ;  /* 0x00000000c5b0783b */ /* 0x000fe20000000200 */
[C---:B------:R-:W-:Y:S07]  /*10800*/  HMMA.16816.F32.BF16 R12, R168.reuse, R174, R12 ;  /* 0x000000aea80c723c */ /* 0x040fee000004180c */
[----:B------:R-:W2:Y:S01]  /*10810*/  LDSM.16.M88.4 R180, [R3] ;  /* 0x0000000003b4783b */ /* 0x000ea20000000200 */
[C---:B---3--:R-:W-:Y:S07]  /*10820*/  HMMA.16816.F32.BF16 R16, R168.reuse, R156, R16 ;  /* 0x0000009ca810723c */ /* 0x048fee0000041810 */
[----:B------:R-:W3:Y:S01]  /*10830*/  LDSM.16.M88.4 R148, [R3+0x800] ;  /* 0x000800000394783b */ /* 0x000ee20000000200 */
[C---:B------:R-:W-:Y:S07]  /*10840*/  HMMA.16816.F32.BF16 R20, R168.reuse, R158, R20 ;  /* 0x0000009ea814723c */ /* 0x040fee0000041814 */
[----:B------:R-:W5:Y:S01]  /*10850*/  LDSM.16.M88.4 R152, [R3+0x1000] ;  /* 0x001000000398783b */ /* 0x000f620000000200 */
[C---:B-1----:R-:W-:Y:S07]  /*10860*/  HMMA.16816.F32.BF16 R24, R168.reuse, R164, R24 ;  /* 0x000000a4a818723c */ /* 0x042fee0000041818 */
[----:B------:R-:W1:Y:S01]  /*10870*/  LDSM.16.M88.4 R156, [R3+0x1800] ;  /* 0x00180000039c783b */ /* 0x000e620000000200 */
[C---:B------:R-:W-:Y:S07]  /*10880*/  HMMA.16816.F32.BF16 R28, R168.reuse, R166, R28 ;  /* 0x000000a6a81c723c */ /* 0x040fee000004181c */
[----:B------:R-:W-:Y:S01]  /*10890*/  LDSM.16.M88.4 R164, [R206+0x2000] ;  /* 0x00200000cea4783b */ /* 0x000fe20000000200 */
[C---:B----4-:R-:W-:Y:S07]  /*108a0*/  HMMA.16816.F32.BF16 R32, R168.reuse, R160, R32 ;  /* 0x000000a0a820723c */ /* 0x050fee0000041820 */
[----:B------:R-:W-:Y:S01]  /*108b0*/  LDSM.16.M88.4 R172, [R206+0x3800] ;  /* 0x00380000ceac783b */ /* 0x000fe20000000200 */
[----:B------:R-:W-:Y:S07]  /*108c0*/  HMMA.16816.F32.BF16 R36, R168, R162, R36 ;  /* 0x000000a2a824723c */ /* 0x000fee0000041824 */
[----:B------:R-:W4:Y:S01]  /*108d0*/  LDSM.16.M88.4 R160, [R202+0x4000] ;  /* 0x00400000caa0783b */ /* 0x000f220000000200 */
[C---:B--2---:R-:W-:Y:S07]  /*108e0*/  HMMA.16816.F32.BF16 R4, R176.reuse, R180, R4 ;  /* 0x000000b4b004723c */ /* 0x044fee0000041804 */
[----:B------:R-:W2:Y:S01]  /*108f0*/  LDSM.16.M88.4 R168, [R206+0x2800] ;  /* 0x00280000cea8783b */ /* 0x000ea20000000200 */
[C---:B------:R-:W-:Y:S07]  /*10900*/  HMMA.16816.F32.BF16 R12, R176.reuse, R182, R12 ;  /* 0x000000b6b00c723c */ /* 0x040fee000004180c */
[----:B------:R-:W-:Y:S01]  /*10910*/  LDSM.16.M88.4 R180, [R8+0x2000] ;  /* 0x0020000008b4783b */ /* 0x000fe20000000200 */
[C---:B---3--:R-:W-:Y:S07]  /*10920*/  HMMA.16816.F32.BF16 R16, R176.reuse, R148, R16 ;  /* 0x00000094b010723c */ /* 0x048fee0000041810 */
[----:B------:R-:W-:Y:S01]  /*10930*/  LDSM.16.M88.4 R184, [R8+0x2800] ;  /* 0x0028000008b8783b */ /* 0x000fe20000000200 */
[C---:B------:R-:W-:Y:S07]  /*10940*/  HMMA.16816.F32.BF16 R20, R176.reuse, R150, R20 ;  /* 0x00000096b014723c */ /* 0x040fee0000041814 */
[----:B------:R-:W3:Y:S01]  /*10950*/  LDSM.16.M88.4 R148, [R206+0x3000] ;  /* 0x00300000ce94783b */ /* 0x000ee20000000200 */
[C---:B-----5:R-:W-:Y:S07]  /*10960*/  HMMA.16816.F32.BF16 R24, R176.reuse, R152, R24 ;  /* 0x00000098b018723c */ /* 0x060fee0000041818 */
[----:B------:R-:W-:Y:S01]  /*10970*/  LDSM.16.M88.4 R188, [R2+0x2000] ;  /* 0x0020000002bc783b */ /* 0x000fe20000000200 */
[C---:B------:R-:W-:Y:S07]  /*10980*/  HMMA.16816.F32.BF16 R28, R176.reuse, R154, R28 ;  /* 0x0000009ab01c723c */ /* 0x040fee000004181c */
[----:B------:R-:W5:Y:S01]  /*10990*/  LDSM.16.M88.4 R152, [R203+0x4000] ;  /* 0x00400000cb98783b */ /* 0x000f620000000200 */
[C---:B-1----:R-:W-:Y:S07]  /*109a0*/  HMMA.16816.F32.BF16 R32, R176.reuse, R156, R32 ;  /* 0x0000009cb020723c */ /* 0x042fee0000041820 */
[----:B------:R-:W-:Y:S01]  /*109b0*/  LDSM.16.M88.4 R192, [R206+0x4000] ;  /* 0x00400000cec0783b */ /* 0x000fe20000000200 */
[----:B------:R-:W-:Y:S07]  /*109c0*/  HMMA.16816.F32.BF16 R36, R176, R158, R36 ;  /* 0x0000009eb024723c */ /* 0x000fee0000041824 */
[----:B------:R-:W1:Y:S01]  /*109d0*/  LDSM.16.M88.4 R156, [R8+0x3000] ;  /* 0x00300000089c783b */ /* 0x000e620000000200 */
[C---:B----4-:R-:W-:Y:S07]  /*109e0*/  HMMA.16816.F32.BF16 R4, R160.reuse, R164, R4 ;  /* 0x000000a4a004723c */ /* 0x050fee0000041804 */
[----:B------:R-:W-:Y:S01]  /*109f0*/  LDSM.16.M88.4 R176, [R198+0x4000] ;  /* 0x00400000c6b0783b */ /* 0x000fe20000000200 */
[C---:B------:R-:W-:Y:S07]  /*10a00*/  HMMA.16816.F32.BF16 R12, R160.reuse, R166, R12 ;  /* 0x000000a6a00c723c */ /* 0x040fee000004180c */
[----:B------:R-:W4:Y:S01]  /*10a10*/  LDSM.16.M88.4 R164, [R8+0x3800] ;  /* 0x0038000008a4783b */ /* 0x000f220000000200 */
[C---:B--2---:R-:W-:Y:S08]  /*10a20*/  HMMA.16816.F32.BF16 R16, R160.reuse, R168, R16 ;  /* 0x000000a8a010723c */ /* 0x044ff00000041810 */
[C---:B------:R-:W-:Y:S01]  /*10a30*/  HMMA.16816.F32.BF16 R20, R160.reuse, R170, R20 ;  /* 0x000000aaa014723c */ /* 0x040fe20000041814 */
[----:B------:R-:W-:Y:S07]  /*10a40*/  LDSM.16.M88.4 R168, [R2+0x3800] ;  /* 0x0038000002a8783b */ /* 0x000fee0000000200 */
[C---:B---3--:R-:W-:Y:S08]  /*10a50*/  HMMA.16816.F32.BF16 R24, R160.reuse, R148, R24 ;  /* 0x00000094a018723c */ /* 0x048ff00000041818 */
[C---:B------:R-:W-:Y:S01]  /*10a60*/  HMMA.16816.F32.BF16 R28, R160.reuse, R150, R28 ;  /* 0x00000096a01c723c */ /* 0x040fe2000004181c */
[----:B------:R-:W2:Y:S07]  /*10a70*/  LDSM.16.M88.4 R148, [R2+0x2800] ;  /* 0x002800000294783b */ /* 0x000eae0000000200 */
[C---:B------:R-:W-:Y:S08]  /*10a80*/  HMMA.16816.F32.BF16 R32, R160.reuse, R172, R32 ;  /* 0x000000aca020723c */ /* 0x040ff00000041820 */
[----:B------:R-:W-:Y:S01]  /*10a90*/  HMMA.16816.F32.BF16 R36, R160, R174, R36 ;  /* 0x000000aea024723c */ /* 0x000fe20000041824 */
[----:B------:R-:W3:Y:S07]  /*10aa0*/  LDSM.16.M88.4 R160, [R2+0x3000] ;  /* 0x0030000002a0783b */ /* 0x000eee0000000200 */
[C---:B-----5:R-:W-:Y:S01]  /*10ab0*/  HMMA.16816.F32.BF16 R4, R152.reuse, R180, R4 ;  /* 0x000000b49804723c */ /* 0x060fe20000041804 */
[----:B------:R-:W-:Y:S07]  /*10ac0*/  LDSM.16.M88.4 R172, [R197+0x4000] ;  /* 0x00400000c5ac783b */ /* 0x000fee0000000200 */
[C---:B------:R-:W-:Y:S01]  /*10ad0*/  HMMA.16816.F32.BF16 R12, R152.reuse, R182, R12 ;  /* 0x000000b6980c723c */ /* 0x040fe2000004180c */
[----:B------:R-:W5:Y:S07]  /*10ae0*/  LDSM.16.M88.4 R180, [R3+0x2000] ;  /* 0x0020000003b4783b */ /* 0x000f6e0000000200 */
[C---:B------:R-:W-:Y:S08]  /*10af0*/  HMMA.16816.F32.BF16 R16, R152.reuse, R184, R16 ;  /* 0x000000b89810723c */ /* 0x040ff00000041810 */
[C---:B------:R-:W-:Y:S01]  /*10b00*/  HMMA.16816.F32.BF16 R20, R152.reuse, R186, R20 ;  /* 0x000000ba9814723c */ /* 0x040fe20000041814 */
[----:B------:R-:W-:Y:S07]  /*10b10*/  LDSM.16.M88.4 R184, [R202+0x8000] ;  /* 0x00800000cab8783b */ /* 0x000fee0000000200 */
[C---:B-1----:R-:W-:Y:S08]  /*10b20*/  HMMA.16816.F32.BF16 R24, R152.reuse, R156, R24 ;  /* 0x0000009c9818723c */ /* 0x042ff00000041818 */
[C---:B------:R-:W-:Y:S01]  /*10b30*/  HMMA.16816.F32.BF16 R28, R152.reuse, R158, R28 ;  /* 0x0000009e981c723c */ /* 0x040fe2000004181c */
[----:B------:R-:W-:Y:S07]  /*10b40*/  LDSM.16.M88.4 R156, [R207+0x3000] ;  /* 0x00300000cf9c783b */ /* 0x000fee0000000200 */
[C---:B----4-:R-:W-:Y:S08]  /*10b50*/  HMMA.16816.F32.BF16 R32, R152.reuse, R164, R32 ;  /* 0x000000a49820723c */ /* 0x050ff00000041820 */
[----:B------:R-:W-:Y:S01]  /*10b60*/  HMMA.16816.F32.BF16 R36, R152, R166, R36 ;  /* 0x000000a69824723c */ /* 0x000fe20000041824 */
[----:B------:R-:W1:Y:S07]  /*10b70*/  LDSM.16.M88.4 R152, [R207+0x2800] ;  /* 0x00280000cf98783b */ /* 0x000e6e0000000200 */
[C---:B------:R-:W-:Y:S01]  /*10b80*/  HMMA.16816.F32.BF16 R4, R176.reuse, R188, R4 ;  /* 0x000000bcb004723c */ /* 0x040fe20000041804 */
[----:B------:R-:W4:Y:S07]  /*10b90*/  LDSM.16.M88.4 R164, [R207+0x3800] ;  /* 0x00380000cfa4783b */ /* 0x000f2e0000000200 */
[C---:B------:R-:W-:Y:S01]  /*10ba0*/  HMMA.16816.F32.BF16 R12, R176.reuse, R190, R12 ;  /* 0x000000beb00c723c */ /* 0x040fe2000004180c */
[----:B------:R-:W-:Y:S07]  /*10bb0*/  LDSM.16.M88.4 R188, [R8+0x4000] ;  /* 0x0040000008bc783b */ /* 0x000fee0000000200 */
[C---:B--2---:R-:W-:Y:S08]  /*10bc0*/  HMMA.16816.F32.BF16 R16, R176.reuse, R148, R16 ;  /* 0x00000094b010723c */ /* 0x044ff00000041810 */
[C---:B------:R-:W-:Y:S01]  /*10bd0*/  HMMA.16816.F32.BF16 R20, R176.reuse, R150, R20 ;  /* 0x00000096b014723c */ /* 0x040fe20000041814 */
[----:B------:R-:W2:Y:S07]  /*10be0*/  LDSM.16.M88.4 R148, [R206+0x4800] ;  /* 0x00480000ce94783b */ /* 0x000eae0000000200 */
[C---:B---3--:R-:W-:Y:S08]  /*10bf0*/  HMMA.16816.F32.BF16 R24, R176.reuse, R160, R24 ;  /* 0x000000a0b018723c */ /* 0x048ff00000041818 */
[C---:B------:R-:W-:Y:S01]  /*10c00*/  HMMA.16816.F32.BF16 R28, R176.reuse, R162, R28 ;  /* 0x000000a2b01c723c */ /* 0x040fe2000004181c */
[----:B------:R-:W3:Y:S07]  /*10c10*/  LDSM.16.M88.4 R160, [R206+0x5000] ;  /* 0x00500000cea0783b */ /* 0x000eee0000000200 */
        /* <DEDUP_REMOVED lines=13> */
[C---:B----4-:R-:W-:Y:S08]  /*10cf0*/  HMMA.16816.F32.BF16 R32, R172.reuse, R164, R32 ;  /* 0x000000a4ac20723c */ /* 0x050ff00000041820 */
[----:B------:R-:W-:Y:S01]  /*10d00*/  HMMA.16816.F32.BF16 R36, R172, R166, R36 ;  /* 0x000000a6ac24723c */ /* 0x000fe20000041824 */
[----:B------:R-:W4:Y:S07]  /*10d10*/  LDSM.16.M88.4 R164, [R8+0x5800] ;  /* 0x0058000008a4783b */ /* 0x000f2e0000000200 */
        /* <DEDUP_REMOVED lines=15> */
[C---:B------:R-:W-:Y:S08]  /*10e10*/  HMMA.16816.F32.BF16 R12, R176.reuse, R190, R12 ;  /* 0x000000beb00c723c */ /* 0x040ff0000004180c */
[C---:B-1----:R-:W-:Y:S08]  /*10e20*/  HMMA.16816.F32.BF16 R16, R176.reuse, R152, R16 ;  /* 0x00000098b010723c */ /* 0x042ff00000041810 */
[C---:B------:R-:W-:Y:S01]  /*10e30*/  HMMA.16816.F32.BF16 R20, R176.reuse, R154, R20 ;  /* 0x0000009ab014723c */ /* 0x040fe20000041814 */
[----:B------:R-:W-:Y:S07]  /*10e40*/  LDSM.16.M88.4 R152, [R207+0x5000] ;  /* 0x00500000cf98783b */ /* 0x000fee0000000200 */
[C---:B------:R-:W-:Y:S08]  /*10e50*/  HMMA.16816.F32.BF16 R24, R176.reuse, R156, R24 ;  /* 0x0000009cb018723c */ /* 0x040ff00000041818 */
[C---:B------:R-:W-:Y:S08]  /*10e60*/  HMMA.16816.F32.BF16 R28, R176.reuse, R158, R28 ;  /* 0x0000009eb01c723c */ /* 0x040ff0000004181c */
[C---:B----4-:R-:W-:Y:S08]  /*10e70*/  HMMA.16816.F32.BF16 R32, R176.reuse, R164, R32 ;  /* 0x000000a4b020723c */ /* 0x050ff00000041820 */
        /* <DEDUP_REMOVED lines=8> */
[C---:B------:R-:W-:Y:S08]  /*10f00*/  HMMA.16816.F32.BF16 R32, R172.reuse, R168, R32 ;  /* 0x000000a8ac20723c */ /* 0x040ff00000041820 */
[----:B------:R-:W-:Y:S08]  /*10f10*/  HMMA.16816.F32.BF16 R36, R172, R170, R36 ;  /* 0x000000aaac24723c */ /* 0x000ff00000041824 */
[C---:B-----5:R-:W-:Y:S08]  /*10f20*/  HMMA.16816.F32.BF16 R4, R184.reuse, R192, R4 ;  /* 0x000000c0b804723c */ /* 0x060ff00000041804 */
[C---:B------:R-:W-:Y:S08]  /*10f30*/  HMMA.16816.F32.BF16 R12, R184.reuse, R194, R12 ;  /* 0x000000c2b80c723c */ /* 0x040ff0000004180c */
[C---:B-1----:R-:W-:Y:S08]  /*10f40*/  HMMA.16816.F32.BF16 R16, R184.reuse, R148, R16 ;  /* 0x00000094b810723c */ /* 0x042ff00000041810 */
[C---:B------:R-:W-:Y:S04]  /*10f50*/  HMMA.16816.F32.BF16 R20, R184.reuse, R150, R20 ;  /* 0x00000096b814723c */ /* 0x040fe80000041814 */
[----:B------:R-:W-:Y:S02]  /*10f60*/  FMUL.FTZ R174, R4, c[0x0][0x320] ;  /* 0x0000c80004ae7a20 */ /* 0x000fe40000410000 */
[----:B------:R-:W-:Y:S02]  /*10f70*/  FMUL.FTZ R173, R6, c[0x0][0x320] ;  /* 0x0000c80006ad7a20 */ /* 0x000fe40000410000 */
[C---:B------:R-:W-:Y:S02]  /*10f80*/  HMMA.16816.F32.BF16 R24, R184.reuse, R152, R24 ;  /* 0x00000098b818723c */ /* 0x040fe40000041818 */
[----:B------:R-:W1:Y:S02]  /*10f90*/  MUFU.TANH R174, R174 ;  /* 0x000000ae00ae7308 */ /* 0x000e640000002400 */
[----:B------:R-:W-:Y:S02]  /*10fa0*/  FMUL.FTZ R13, R13, c[0x0][0x320] ;  /* 0x0000c8000d0d7a20 */ /* 0x000fe40000410000 */
[----:B------:R-:W-:Y:S02]  /*10fb0*/  FMUL.FTZ R14, R14, c[0x0][0x320] ;  /* 0x0000c8000e0e7a20 */ /* 0x000fe40000410000 */
[C---:B------:R-:W-:Y:S04]  /*10fc0*/  HMMA.16816.F32.BF16 R28, R184.reuse, R154, R28 ;  /* 0x0000009ab81c723c */ /* 0x040fe8000004181c */
[----:B------:R-:W-:Y:S01]  /*10fd0*/  FMUL.FTZ R15, R15, c[0x0][0x320] ;  /* 0x0000c8000f0f7a20 */ /* 0x000fe20000410000 */
[----:B------:R-:W-:Y:S01]  /*10fe0*/  MUFU.TANH R177, R13 ;  /* 0x0000000d00b17308 */ /* 0x000fe20000002400 */
[----:B------:R-:W-:Y:S02]  /*10ff0*/  FMUL.FTZ R175, R12, c[0x0][0x320] ;  /* 0x0000c8000caf7a20 */ /* 0x000fe40000410000 */
[----:B------:R-:W-:Y:S04]  /*11000*/  FMUL.FTZ R165, R5, c[0x0][0x320] ;  /* 0x0000c80005a57a20 */ /* 0x000fe80000410000 */
[----:B------:R-:W-:Y:S02]  /*11010*/  FMUL.FTZ R172, R7, c[0x0][0x320] ;  /* 0x0000c80007ac7a20 */ /* 0x000fe40000410000 */
[----:B------:R-:W-:Y:S01]  /*11020*/  FMUL.FTZ R183, R16, c[0x0][0x320] ;  /* 0x0000c80010b77a20 */ /* 0x000fe20000410000 */
[----:B------:R-:W-:Y:S01]  /*11030*/  MUFU.TANH R176, R14 ;  /* 0x0000000e00b07308 */ /* 0x000fe20000002400 */
[----:B------:R-:W-:Y:S02]  /*11040*/  FMUL.FTZ R17, R17, c[0x0][0x320] ;  /* 0x0000c80011117a20 */ /* 0x000fe40000410000 */
[----:B------:R-:W-:Y:S01]  /*11050*/  FMUL.FTZ R18, R18, c[0x0][0x320] ;  /* 0x0000c80012127a20 */ /* 0x000fe20000410000 */
[----:B-1----:R-:W-:Y:S01]  /*11060*/  FMNMX.FTZ R2, R174, R9, !PT ;  /* 0x00000009ae027209 */ /* 0x002fe20007810000 */
[----:B------:R-:W-:Y:S02]  /*11070*/  FMUL.FTZ R19, R19, c[0x0][0x320] ;  /* 0x0000c80013137a20 */ /* 0x000fe40000410000 */
[----:B------:R-:W-:Y:S02]  /*11080*/  FMUL.FTZ R20, R20, c[0x0][0x320] ;  /* 0x0000c80014147a20 */ /* 0x000fe40000410000 */
[----:B------:R-:W-:Y:S01]  /*11090*/  FMUL.FTZ R21, R21, c[0x0][0x320] ;  /* 0x0000c80015157a20 */ /* 0x000fe20000410000 */
[----:B------:R1:W-:Y:S01]  /*110a0*/  MUFU.TANH R188, R15 ;  /* 0x0000000f00bc7308 */ /* 0x0003e20000002400 */
[----:B------:R-:W-:Y:S02]  /*110b0*/  FMUL.FTZ R22, R22, c[0x0][0x320] ;  /* 0x0000c80016167a20 */ /* 0x000fe40000410000 */
        /* <DEDUP_REMOVED lines=11> */
[----:B-1----:R-:W1:Y:S01]  /*11170*/  LDSM.16.M88.4 R12, [R207+0x5800] ;  /* 0x00580000cf0c783b */ /* 0x002e620000000200 */
[----:B------:R-:W-:Y:S08]  /*11180*/  DEPBAR.LE SB0, 0x2 ;  /* 0x000080800000791a */ /* 0x000ff00000000000 */
[----:B------:R-:W4:Y:S01]  /*11190*/  MUFU.TANH R172, R172 ;  /* 0x000000ac00ac7308 */ /* 0x000f220000002400 */
[----:B------:R-:W-:Y:S01]  /*111a0*/  BAR.SYNC.DEFER_BLOCKING 0x0 ;  /* 0x0000000000007b1d */ /* 0x000fe20000010000 */
[----:B--2---:R-:W-:Y:S02]  /*111b0*/  FMNMX.FTZ R3, R173, R0, !PT ;  /* 0x00000000ad037209 */ /* 0x004fe40007810000 */
[----:B---3--:R-:W-:Y:S02]  /*111c0*/  FMNMX.FTZ R2, R165, R2, !PT ;  /* 0x00000002a5027209 */ /* 0x008fe40007810000 */
[----:B----4-:R-:W-:Y:S04]  /*111d0*/  FMNMX.FTZ R3, R172, R3, !PT ;  /* 0x00000003ac037209 */ /* 0x010fe80007810000 */
[----:B------:R-:W-:Y:S01]  /*111e0*/  FMNMX.FTZ R3, R176, R3, !PT ;  /* 0x00000003b0037209 */ /* 0x000fe20007810000 */
[----:B------:R-:W2:Y:S03]  /*111f0*/  MUFU.TANH R175, R175 ;  /* 0x000000af00af7308 */ /* 0x000ea60000002400 */
[----:B------:R-:W-:Y:S01]  /*11200*/  FMNMX.FTZ R3, R188, R3, !PT ;  /* 0x00000003bc037209 */ /* 0x000fe20007810000 */
[C---:B-1----:R-:W-:Y:S06]  /*11210*/  HMMA.16816.F32.BF16 R32, R184.reuse, R12, R32 ;  /* 0x0000000cb820723c */ /* 0x042fec0000041820 */
[----:B------:R-:W1:Y:S02]  /*11220*/  MUFU.TANH R183, R183 ;  /* 0x000000b700b77308 */ /* 0x000e640000002400 */
[----:B------:R-:W-:Y:S08]  /*11230*/  HMMA.16816.F32.BF16 R36, R184, R14, R36 ;  /* 0x0000000eb824723c */ /* 0x000ff00000041824 */
[----:B------:R-:W3:Y:S01]  /*11240*/  MUFU.TANH R245, R17 ;  /* 0x0000001100f57308 */ /* 0x000ee20000002400 */
[----:B--2---:R-:W-:Y:S04]  /*11250*/  FMNMX.FTZ R2, R175, R2, !PT ;  /* 0x00000002af027209 */ /* 0x004fe80007810000 */
[----:B------:R-:W-:Y:S05]  /*11260*/  FMNMX.FTZ R2, R177, R2, !PT ;  /* 0x00000002b1027209 */ /* 0x000fea0007810000 */
[----:B------:R-:W2:Y:S01]  /*11270*/  MUFU.TANH R246, R18 ;  /* 0x0000001200f67308 */ /* 0x000ea20000002400 */
        /* <DEDUP_REMOVED lines=9> */
[----:B---3--:R-:W-:Y:S01]  /*11310*/  FMNMX.FTZ R2, R245, R2, !PT ;  /* 0x00000002f5027209 */ /* 0x008fe20007810000 */
[----:B------:R-:W-:Y:S05]  /*11320*/  FMUL.FTZ R39, R39, c[0x0][0x320] ;  /* 0x0000c80027277a20 */ /* 0x000fea0000410000 */
[----:B------:R-:W3:Y:S01]  /*11330*/  MUFU.TANH R191, R20 ;  /* 0x0000001400bf7308 */ /* 0x000ee20000002400 */
[----:B--2---:R-:W-:Y:S09]  /*11340*/  FMNMX.FTZ R3, R246, R3, !PT ;  /* 0x00000003f6037209 */ /* 0x004ff20007810000 */
[----:B------:R-:W2:Y:S01]  /*11350*/  MUFU.TANH R189, R21 ;  /* 0x0000001500bd7308 */ /* 0x000ea20000002400 */
[----:B-1----:R-:W-:Y:S09]  /*11360*/  FMNMX.FTZ R3, R190, R3, !PT ;  /* 0x00000003be037209 */ /* 0x002ff20007810000 */
[----:B------:R-:W1:Y:S01]  /*11370*/  MUFU.TANH R244, R22 ;  /* 0x0000001600f47308 */ /* 0x000e620000002400 */
[----:B---3--:R-:W-:Y:S09]  /*11380*/  FMNMX.FTZ R2, R191, R2, !PT ;  /* 0x00000002bf027209 */ /* 0x008ff20007810000 */
        /* <DEDUP_REMOVED lines=33> */
[----:B-1----:R-:W-:Y:S05]  /*115a0*/  FMNMX.FTZ R15, R167, R2, !PT ;  /* 0x00000002a70f7209 */ /* 0x002fea0007810000 */
[----:B------:R-:W1:Y:S01]  /*115b0*/  SHFL.BFLY PT, R2, R15, 0x2, 0x1f ;  /* 0x0c401f000f027f89 */ /* 0x000e6200000e0000 */
[----:B---3--:R-:W-:Y:S04]  /*115c0*/  FMNMX.FTZ R3, R166, R3, !PT ;  /* 0x00000003a6037209 */ /* 0x008fe80007810000 */
[----:B--2---:R-:W-:Y:S05]  /*115d0*/  FMNMX.FTZ R14, R164, R3, !PT ;  /* 0x00000003a40e7209 */ /* 0x004fea0007810000 */
        /* <DEDUP_REMOVED lines=8> */
[--C-:B------:R-:W-:Y:S02]  /*11660*/  FFMA.FTZ R182, R174, c[0x0][0x2d0], -R184.reuse ;  /* 0x0000b400aeb67a23 */ /* 0x100fe400000108b8 */
[--C-:B------:R-:W-:Y:S02]  /*11670*/  FFMA.FTZ R181, R165, c[0x0][0x2d0], -R184.reuse ;  /* 0x0000b400a5b57a23 */ /* 0x100fe400000108b8 */
[----:B------:R-:W-:Y:S02]  /*11680*/  FMUL.FTZ R2, R4, c[0x0][0x2d0] ;  /* 0x0000b40004027a20 */ /* 0x000fe40000410000 */
[--C-:B------:R-:W-:Y:S01]  /*11690*/  FFMA.FTZ R180, R175, c[0x0][0x2d0], -R184.reuse ;  /* 0x0000b400afb47a23 */ /* 0x100fe200000108b8 */
[----:B------:R-:W-:Y:S01]  /*116a0*/  MUFU.EX2 R182, R182 ;  /* 0x000000b600b67308 */ /* 0x000fe20000000800 */
[--C-:B------:R-:W-:Y:S02]  /*116b0*/  FFMA.FTZ R179, R177, c[0x0][0x2d0], -R184.reuse ;  /* 0x0000b400b1b37a23 */ /* 0x100fe400000108b8 */
[--C-:B------:R-:W-:Y:S01]  /*116c0*/  FFMA.FTZ R183, R183, c[0x0][0x2d0], -R184.reuse ;  /* 0x0000b400b7b77a23 */ /* 0x100fe200000108b8 */
[----:B--2---:R-:W-:Y:S01]  /*116d0*/  FMNMX.FTZ R3, R12, R3, !PT ;  /* 0x000000030c037209 */ /* 0x004fe20007810000 */
[----:B------:R-:W-:Y:S02]  /*116e0*/  IMAD R12, R204, 0x6000, RZ ;  /* 0x00006000cc0c7824 */ /* 0x000fe400078e02ff */
[----:B------:R-:W-:Y:S02]  /*116f0*/  FFMA.FTZ R186, R245, c[0x0][0x2d0], -R184 ;  /* 0x0000b400f5ba7a23 */ /* 0x000fe400000108b8 */
[C---:B------:R-:W-:Y:S01]  /*11700*/  FMUL.FTZ R165, R3.reuse, c[0x0][0x2d0] ;  /* 0x0000b40003a57a20 */ /* 0x040fe20000410000 */
[----:B------:R-:W-:Y:S01]  /*11710*/  IADD3 R174, R196, R12, RZ ;  /* 0x0000000cc4ae7210 */ /* 0x000fe20007ffe0ff */
[----:B------:R-:W-:Y:S01]  /*11720*/  FADD.FTZ R4, -R3, R0 ;  /* 0x0000000003047221 */ /* 0x000fe20000010100 */
[----:B------:R-:W1:Y:S01]  /*11730*/  MUFU.EX2 R2, R2 ;  /* 0x0000000200027308 */ /* 0x000e620000000800 */
[--C-:B------:R-:W-:Y:S01]  /*11740*/  FFMA.FTZ R178, R173, c[0x0][0x2d0], -R165.reuse ;  /* 0x0000b400adb27a23 */ /* 0x100fe200000108a5 */
[----:B------:R-:W-:Y:S01]  /*11750*/  IADD3 R9, R199, R174, RZ ;  /* 0x000000aec7097210 */ /* 0x000fe20007ffe0ff */
[----:B------:R-:W2:Y:S01]  /*11760*/  LDSM.16.MT88.4 R16, [R174] ;  /* 0x00000000ae10783b */ /* 0x000ea20000004200 */
[--C-:B------:R-:W-:Y:S01]  /*11770*/  FFMA.FTZ R177, R172, c[0x0][0x2d0], -R165.reuse ;  /* 0x0000b400acb17a23 */ /* 0x100fe200000108a5 */
[----:B------:R-:W-:Y:S01]  /*11780*/  IADD3 R172, R147, R12, RZ ;  /* 0x0000000c93ac7210 */ /* 0x000fe20007ffe0ff */
[--C-:B------:R-:W-:Y:S02]  /*11790*/  FFMA.FTZ R176, R176, c[0x0][0x2d0], -R165.reuse ;  /* 0x0000b400b0b07a23 */ /* 0x100fe400000108a5 */
[--C-:B------:R-:W-:Y:S01]  /*117a0*/  FFMA.FTZ R175, R188, c[0x0][0x2d0], -R165.reuse ;  /* 0x0000b400bcaf7a23 */ /* 0x100fe200000108a5 */
[----:B------:R-:W-:Y:S01]  /*117b0*/  IADD3 R173, R199, R172, RZ ;  /* 0x000000acc7ad7210 */ /* 0x000fe20007ffe0ff */
[----:B------:R-:W-:Y:S01]  /*117c0*/  FMUL.FTZ R0, R4, c[0x0][0x2d0] ;  /* 0x0000b40004007a20 */ /* 0x000fe20000410000 */
[----:B------:R-:W3:Y:S01]  /*117d0*/  MUFU.EX2 R181, R181 ;  /* 0x000000b500b57308 */ /* 0x000ee20000000800 */
[----:B------:R-:W4:Y:S01]  /*117e0*/  LDSM.16.MT88.4 R24, [R9] ;  /* 0x000000000918783b */ /* 0x000f220000004200 */
[--C-:B------:R-:W-:Y:S02]  /*117f0*/  FFMA.FTZ R247, R170, c[0x0][0x2d0], -R165.reuse ;  /* 0x0000b400aaf77a23 */ /* 0x100fe400000108a5 */
[--C-:B------:R-:W-:Y:S02]  /*11800*/  FFMA.FTZ R248, R168, c[0x0][0x2d0], -R165.reuse ;  /* 0x0000b400a8f87a23 */ /* 0x100fe400000108a5 */
[--C-:B------:R-:W-:Y:S02]  /*11810*/  FFMA.FTZ R166, R166, c[0x0][0x2d0], -R165.reuse ;  /* 0x0000b400a6a67a23 */ /* 0x100fe400000108a5 */
[--C-:B------:R-:W-:Y:S01]  /*11820*/  FFMA.FTZ R187, R191, c[0x0][0x2d0], -R184.reuse ;  /* 0x0000b400bfbb7a23 */ /* 0x100fe200000108b8 */
[----:B------:R-:W5:Y:S01]  /*11830*/  LDSM.16.MT88.4 R32, [R172] ;  /* 0x00000000ac20783b */ /* 0x000f620000004200 */
[----:B------:R-:W2:Y:S01]  /*11840*/  MUFU.EX2 R0, R0 ;  /* 0x0000000000007308 */ /* 0x000ea20000000800 */
[--C-:B------:R-:W-:Y:S02]  /*11850*/  FFMA.FTZ R188, R189, c[0x0][0x2d0], -R184.reuse ;  /* 0x0000b400bdbc7a23 */ /* 0x100fe400000108b8 */
[C---:B-1----:R-:W-:Y:S02]  /*11860*/  FMUL.FTZ R4, R2.reuse, R132 ;  /* 0x0000008402047220 */ /* 0x042fe40000410000 */
[C---:B------:R-:W-:Y:S02]  /*11870*/  FMUL.FTZ R5, R2.reuse, R133 ;  /* 0x0000008502057220 */ /* 0x040fe40000410000 */
[C---:B------:R-:W-:Y:S01]  /*11880*/  FMUL.FTZ R12, R2.reuse, R128 ;  /* 0x00000080020c7220 */ /* 0x040fe20000410000 */
[----:B------:R-:W-:Y:S01]  /*11890*/  LDSM.16.MT88.4 R148, [R9+0x2800] ;  /* 0x002800000994783b */ /* 0x000fe20000004200 */
[C---:B------:R-:W-:Y:S01]  /*118a0*/  FMUL.FTZ R13, R2.reuse, R129 ;  /* 0x00000081020d7220 */ /* 0x040fe20000410000 */
[----:B------:R-:W-:Y:S01]  /*118b0*/  MUFU.EX2 R180, R180 ;  /* 0x000000b400b47308 */ /* 0x000fe20000000800 */
[C---:B------:R-:W-:Y:S02]  /*118c0*/  FMUL.FTZ R20, R2.reuse, R120 ;  /* 0x0000007802147220 */ /* 0x040fe40000410000 */
[C---:B------:R-:W-:Y:S01]  /*118d0*/  FMUL.FTZ R21, R2.reuse, R121 ;  /* 0x0000007902157220 */ /* 0x040fe20000410000 */
[----:B---3--:R-:W-:Y:S01]  /*118e0*/  F2FP.BF16.PACK_AB R132, R181, R182 ;  /* 0x000000b6b584723e */ /* 0x008fe200000010ff */
[C---:B------:R-:W-:Y:S01]  /*118f0*/  FMUL.FTZ R28, R2.reuse, R112 ;  /* 0x00000070021c7220 */ /* 0x040fe20000410000 */
[----:B------:R-:W-:Y:S01]  /*11900*/  LDSM.16.MT88.4 R152, [R172+0x2800] ;  /* 0x00280000ac98783b */ /* 0x000fe20000004200 */
[C---:B------:R-:W-:Y:S02]  /*11910*/  FMUL.FTZ R29, R2.reuse, R113 ;  /* 0x00000071021d7220 */ /* 0x040fe40000410000 */
[C---:B------:R-:W-:Y:S01]  /*11920*/  FMUL.FTZ R36, R2.reuse, R104 ;  /* 0x0000006802247220 */ /* 0x040fe20000410000 */
[----:B------:R-:W1:Y:S01]  /*11930*/  MUFU.EX2 R179, R179 ;  /* 0x000000b300b37308 */ /* 0x000e620000000800 */
[C---:B------:R-:W-:Y:S02]  /*11940*/  FMUL.FTZ R37, R2.reuse, R105 ;  /* 0x0000006902257220 */ /* 0x040fe40000410000 */
[----:B------:R-:W-:Y:S01]  /*11950*/  FMUL.FTZ R40, R2, R40 ;  /* 0x0000002802287220 */ /* 0x000fe20000410000 */
[----:B------:R-:W-:Y:S01]  /*11960*/  LDSM.16.MT88.4 R156, [R174+0x3800] ;  /* 0x00380000ae9c783b */ /* 0x000fe20000004200 */
[C---:B--2---:R-:W-:Y:S02]  /*11970*/  FMUL.FTZ R6, R0.reuse, R134 ;  /* 0x0000008600067220 */ /* 0x044fe40000410000 */
[C---:B------:R-:W-:Y:S02]  /*11980*/  FMUL.FTZ R7, R0.reuse, R135 ;  /* 0x0000008700077220 */ /* 0x040fe40000410000 */
[C---:B------:R-:W-:Y:S01]  /*11990*/  FMUL.FTZ R14, R0.reuse, R130 ;  /* 0x00000082000e7220 */ /* 0x040fe20000410000 */
[----:B------:R-:W-:Y:S01]  /*119a0*/  MUFU.EX2 R178, R178 ;  /* 0x000000b200b27308 */ /* 0x000fe20000000800 */
[C---:B------:R-:W-:Y:S01]  /*119b0*/  FMUL.FTZ R15, R0.reuse, R131 ;  /* 0x00000083000f7220 */ /* 0x040fe20000410000 */
[----:B------:R-:W-:Y:S01]  /*119c0*/  LDSM.16.MT88.4 R160, [R9+0x3800] ;  /* 0x0038000009a0783b */ /* 0x000fe20000004200 */
[C---:B------:R-:W-:Y:S02]  /*119d0*/  FMUL.FTZ R22, R0.reuse, R122 ;  /* 0x0000007a00167220 */ /* 0x040fe40000410000 */
[C---:B------:R-:W-:Y:S02]  /*119e0*/  FMUL.FTZ R23, R0.reuse, R123 ;  /* 0x0000007b00177220 */ /* 0x040fe40000410000 */
[C---:B------:R-:W-:Y:S02]  /*119f0*/  FMUL.FTZ R30, R0.reuse, R114 ;  /* 0x00000072001e7220 */ /* 0x040fe40000410000 */
[C---:B------:R-:W-:Y:S01]  /*11a00*/  FMUL.FTZ R31, R0.reuse, R115 ;  /* 0x00000073001f7220 */ /* 0x040fe20000410000 */
[----:B------:R-:W2:Y:S01]  /*11a10*/  MUFU.EX2 R177, R177 ;  /* 0x000000b100b17308 */ /* 0x000ea20000000800 */
[C---:B------:R-:W-:Y:S01]  /*11a20*/  FMUL.FTZ R38, R0.reuse, R106 ;  /* 0x0000006a00267220 */ /* 0x040fe20000410000 */
[----:B------:R-:W-:Y:S01]  /*11a30*/  LDSM.16.MT88.4 R112, [R173+0x2000] ;  /* 0x00200000ad70783b */ /* 0x000fe20000004200 */
[----:B------:R-:W-:Y:S01]  /*11a40*/  FMUL.FTZ R39, R0, R107 ;  /* 0x0000006b00277220 */ /* 0x000fe20000410000 */
[----:B-1----:R-:W-:Y:S01]  /*11a50*/  F2FP.BF16.PACK_AB R134, R179, R180 ;  /* 0x000000b4b386723e */ /* 0x002fe200000010ff */
[----:B------:R-:W-:Y:S02]  /*11a60*/  FMUL.FTZ R41, R2, R41 ;  /* 0x0000002902297220 */ /* 0x000fe40000410000 */
[C---:B------:R-:W-:Y:S02]  /*11a70*/  FMUL.FTZ R42, R0.reuse, R42 ;  /* 0x0000002a002a7220 */ /* 0x040fe40000410000 */
[----:B------:R-:W-:Y:S01]  /*11a80*/  FMUL.FTZ R43, R0, R43 ;  /* 0x0000002b002b7220 */ /* 0x000fe20000410000 */
[----:B------:R-:W-:Y:S01]  /*11a90*/  MUFU.EX2 R176, R176 ;  /* 0x000000b000b07308 */ /* 0x000fe20000000800 */
[----:B------:R-:W-:Y:S01]  /*11aa0*/  LDSM.16.MT88.4 R104, [R172+0x2000] ;  /* 0x00200000ac68783b */ /* 0x000fe20000004200 */
[C---:B------:R-:W-:Y:S02]  /*11ab0*/  FMUL.FTZ R44, R2.reuse, R44 ;  /* 0x0000002c022c7220 */ /* 0x040fe40000410000 */
[----:B------:R-:W-:Y:S02]  /*11ac0*/  FMUL.FTZ R45, R2, R45 ;  /* 0x0000002d022d7220 */ /* 0x000fe40000410000 */
[C---:B------:R-:W-:Y:S02]  /*11ad0*/  FMUL.FTZ R46, R0.reuse, R46 ;  /* 0x0000002e002e7220 */ /* 0x040fe40000410000 */
[----:B------:R-:W-:Y:S01]  /*11ae0*/  FMUL.FTZ R47, R0, R47 ;  /* 0x0000002f002f7220 */ /* 0x000fe20000410000 */
[----:B------:R-:W-:Y:S01]  /*11af0*/  LDSM.16.MT88.4 R120, [R172+0x800] ;  /* 0x00080000ac78783b */ /* 0x000fe20000004200 */
[----:B------:R-:W1:Y:S01]  /*11b00*/  MUFU.EX2 R175, R175 ;  /* 0x000000af00af7308 */ /* 0x000e620000000800 */
[C---:B------:R-:W-:Y:S02]  /*11b10*/  FMUL.FTZ R48, R2.reuse, R48 ;  /* 0x0000003002307220 */ /* 0x040fe40000410000 */
[----:B------:R-:W-:Y:S01]  /*11b20*/  FMUL.FTZ R49, R2, R49 ;  /* 0x0000003102317220 */ /* 0x000fe20000410000 */
[----:B--2---:R-:W-:Y:S01]  /*11b30*/  F2FP.BF16.PACK_AB R133, R177, R178 ;  /* 0x000000b2b185723e */ /* 0x004fe200000010ff */
[C---:B------:R-:W-:Y:S02]  /*11b40*/  FMUL.FTZ R50, R0.reuse, R50 ;  /* 0x0000003200327220 */ /* 0x040fe40000410000 */
[----:B------:R-:W-:Y:S01]  /*11b50*/  LDSM.16.MT88.4 R128, [R174+0x2800] ;  /* 0x00280000ae80783b */ /* 0x000fe20000004200 */
[----:B------:R-:W-:Y:S02]  /*11b60*/  FMUL.FTZ R51, R0, R51 ;  /* 0x0000003300337220 */ /* 0x000fe40000410000 */
[C---:B------:R-:W-:Y:S01]  /*11b70*/  FMUL.FTZ R52, R2.reuse, R52 ;  /* 0x0000003402347220 */ /* 0x040fe20000410000 */
[----:B------:R-:W-:Y:S01]  /*11b80*/  MUFU.EX2 R183, R183 ;  /* 0x000000b700b77308 */ /* 0x000fe20000000800 */
[----:B------:R-:W-:Y:S02]  /*11b90*/  FMUL.FTZ R53, R2, R53 ;  /* 0x0000003502357220 */ /* 0x000fe40000410000 */
[C---:B------:R-:W-:Y:S02]  /*11ba0*/  FMUL.FTZ R54, R0.reuse, R54 ;  /* 0x0000003600367220 */ /* 0x040fe40000410000 */
[----:B------:R-:W-:Y:S02]  /*11bb0*/  FMUL.FTZ R55, R0, R55 ;  /* 0x0000003700377220 */ /* 0x000fe40000410000 */
[C---:B------:R-:W-:Y:S02]  /*11bc0*/  FMUL.FTZ R56, R2.reuse, R56 ;  /* 0x0000003802387220 */ /* 0x040fe40000410000 */
[----:B------:R-:W-:Y:S01]  /*11bd0*/  FMUL.FTZ R57, R2, R57 ;  /* 0x0000003902397220 */ /* 0x000fe20000410000 */
[----:B------:R-:W2:Y:S01]  /*11be0*/  MUFU.EX2 R186, R186 ;  /* 0x000000ba00ba7308 */ /* 0x000ea20000000800 */
[C---:B------:R-:W-:Y:S01]  /*11bf0*/  FMUL.FTZ R58, R0.reuse, R58 ;  /* 0x0000003a003a7220 */ /* 0x040fe20000410000 */
[----:B-1----:R-:W-:Y:S01]  /*11c00*/  F2FP.BF16.PACK_AB R135, R175, R176 ;  /* 0x000000b0af87723e */ /* 0x002fe200000010ff */
[----:B------:R-:W-:Y:S02]  /*11c10*/  FMUL.FTZ R59, R0, R59 ;  /* 0x0000003b003b7220 */ /* 0x000fe40000410000 */
[C---:B------:R-:W-:Y:S02]  /*11c20*/  FMUL.FTZ R60, R2.reuse, R60 ;  /* 0x0000003c023c7220 */ /* 0x040fe40000410000 */
[----:B------:R-:W-:Y:S02]  /*11c30*/  FMUL.FTZ R61, R2, R61 ;  /* 0x0000003d023d7220 */ /* 0x000fe40000410000 */
[C---:B------:R-:W-:Y:S01]  /*11c40*/  HMMA.16816.F32.BF16 R4, R132.reuse, R16, R4 ;  /* 0x000000108404723c */ /* 0x040fe20000041804 */
[----:B------:R-:W-:Y:S04]  /*11c50*/  MUFU.EX2 R187, R187 ;  /* 0x000000bb00bb7308 */ /* 0x000fe80000000800 */
[----:B------:R-:W-:Y:S02]  /*11c60*/  FMUL.FTZ R62, R0, R62 ;  /* 0x0000003e003e7220 */ /* 0x000fe40000410000 */
[C---:B------:R-:W-:Y:S01]  /*11c70*/  FMUL.FTZ R16, R2.reuse, R124 ;  /* 0x0000007c02107220 */ /* 0x040fe20000410000 */
[C---:B------:R-:W-:Y:S03]  /*11c80*/  HMMA.16816.F32.BF16 R12, R132.reuse, R18, R12 ;  /* 0x00000012840c723c */ /* 0x040fe6000004180c */
[----:B------:R-:W-:Y:S01]  /*11c90*/  MUFU.EX2 R188, R188 ;  /* 0x000000bc00bc7308 */ /* 0x000fe20000000800 */
[----:B------:R-:W-:Y:S02]  /*11ca0*/  FMUL.FTZ R17, R2, R125 ;  /* 0x0000007d02117220 */ /* 0x000fe40000410000 */
[C---:B------:R-:W-:Y:S02]  /*11cb0*/  FMUL.FTZ R63, R0.reuse, R63 ;  /* 0x0000003f003f7220 */ /* 0x040fe40000410000 */
[C---:B------:R-:W-:Y:S04]  /*11cc0*/  FMUL.FTZ R18, R0.reuse, R126 ;  /* 0x0000007e00127220 */ /* 0x040fe80000410000 */
[----:B------:R-:W-:Y:S01]  /*11cd0*/  FMUL.FTZ R19, R0, R127 ;  /* 0x0000007f00137220 */ /* 0x000fe20000410000 */
[----:B------:R-:W-:Y:S01]  /*11ce0*/  MUFU.EX2 R247, R247 ;  /* 0x000000f700f77308 */ /* 0x000fe20000000800 */
[----:B------:R-:W1:Y:S01]  /*11cf0*/  LDSM.16.MT88.4 R124, [R173] ;  /* 0x00000000ad7c783b */ /* 0x000e620000004200 */
[C---:B------:R-:W-:Y:S02]  /*11d00*/  FMUL.FTZ R64, R2.reuse, R64 ;  /* 0x0000004002407220 */ /* 0x040fe40000410000 */
[----:B------:R-:W-:Y:S02]  /*11d10*/  FMUL.FTZ R65, R2, R65 ;  /* 0x0000004102417220 */ /* 0x000fe40000410000 */
[C---:B----4-:R-:W-:Y:S03]  /*11d20*/  HMMA.16816.F32.BF16 R16, R132.reuse, R24, R16 ;  /* 0x000000188410723c */ /* 0x050fe60000041810 */
[C---:B------:R-:W-:Y:S01]  /*11d30*/  FMUL.FTZ R66, R0.reuse, R66 ;  /* 0x0000004200427220 */ /* 0x040fe20000410000 */
[----:B------:R-:W-:Y:S01]  /*11d40*/  MUFU.EX2 R248, R248 ;  /* 0x000000f800f87308 */ /* 0x000fe20000000800 */
[----:B------:R-:W-:Y:S02]  /*11d50*/  FMUL.FTZ R67, R0, R67 ;  /* 0x0000004300437220 */ /* 0x000fe40000410000 */
[C---:B------:R-:W-:Y:S01]  /*11d60*/  FMUL.FTZ R24, R2.reuse, R116 ;  /* 0x0000007402187220 */ /* 0x040fe20000410000 */
[C---:B------:R-:W-:Y:S04]  /*11d70*/  HMMA.16816.F32.BF16 R20, R132.reuse, R26, R20 ;  /* 0x0000001a8414723c */ /* 0x040fe80000041814 */
[C---:B------:R-:W-:Y:S02]  /*11d80*/  FMUL.FTZ R25, R2.reuse, R117 ;  /* 0x0000007502197220 */ /* 0x040fe40000410000 */
[----:B------:R-:W-:Y:S02]  /*11d90*/  FMUL.FTZ R68, R2, R68 ;  /* 0x0000004402447220 */ /* 0x000fe40000410000 */
[C---:B------:R-:W-:Y:S04]  /*11da0*/  FMUL.FTZ R26, R0.reuse, R118 ;  /* 0x00000076001a7220 */ /* 0x040fe80000410000 */
[----:B------:R-:W-:Y:S02]  /*11db0*/  FMUL.FTZ R27, R0, R119 ;  /* 0x00000077001b7220 */ /* 0x000fe40000410000 */
[----:B------:R-:W3:Y:S01]  /*11dc0*/  LDSM.16.MT88.4 R116, [R174+0x2000] ;  /* 0x00200000ae74783b */ /* 0x000ee20000004200 */
[----:B------:R-:W-:Y:S02]  /*11dd0*/  FMUL.FTZ R69, R2, R69 ;  /* 0x0000004502457220 */ /* 0x000fe40000410000 */
[C---:B------:R-:W-:Y:S02]  /*11de0*/  FMUL.FTZ R70, R0.reuse, R70 ;  /* 0x0000004600467220 */ /* 0x040fe40000410000 */
[C---:B-----5:R-:W-:Y:S03]  /*11df0*/  HMMA.16816.F32.BF16 R24, R132.reuse, R32, R24 ;  /* 0x000000208418723c */ /* 0x060fe60000041818 */
        /* <DEDUP_REMOVED lines=8> */
[----:B------:R-:W4:Y:S01]  /*11e80*/  LDSM.16.MT88.4 R108, [R9+0x2000] ;  /* 0x00200000096c783b */ /* 0x000f220000004200 */
[C---:B------:R-:W-:Y:S02]  /*11e90*/  FMUL.FTZ R74, R0.reuse, R74 ;  /* 0x0000004a004a7220 */ /* 0x040fe40000410000 */
[----:B------:R-:W-:Y:S02]  /*11ea0*/  FMUL.FTZ R75, R0, R75 ;  /* 0x0000004b004b7220 */ /* 0x000fe40000410000 */
[C---:B-1----:R-:W-:Y:S03]  /*11eb0*/  HMMA.16816.F32.BF16 R32, R132.reuse, R124, R32 ;  /* 0x0000007c8420723c */ /* 0x042fe60000041820 */
[C---:B------:R-:W-:Y:S02]  /*11ec0*/  FMUL.FTZ R76, R2.reuse, R76 ;  /* 0x0000004c024c7220 */ /* 0x040fe40000410000 */
[----:B------:R-:W-:Y:S02]  /*11ed0*/  FMUL.FTZ R77, R2, R77 ;  /* 0x0000004d024d7220 */ /* 0x000fe40000410000 */
[C---:B------:R-:W-:Y:S01]  /*11ee0*/  FMUL.FTZ R78, R0.reuse, R78 ;  /* 0x0000004e004e7220 */ /* 0x040fe20000410000 */
[C---:B------:R-:W-:Y:S01]  /*11ef0*/  HMMA.16816.F32.BF16 R36, R132.reuse, R126, R36 ;  /* 0x0000007e8424723c */ /* 0x040fe20000041824 */
[----:B------:R-:W-:Y:S03]  /*11f00*/  LDSM.16.MT88.4 R124, [R173+0x800] ;  /* 0x00080000ad7c783b */ /* 0x000fe60000004200 */
[----:B------:R-:W-:Y:S02]  /*11f10*/  FMUL.FTZ R79, R0, R79 ;  /* 0x0000004f004f7220 */ /* 0x000fe40000410000 */
[C---:B------:R-:W-:Y:S02]  /*11f20*/  FMUL.FTZ R88, R2.reuse, R88 ;  /* 0x0000005802587220 */ /* 0x040fe40000410000 */
[C---:B---3--:R-:W-:Y:S04]  /*11f30*/  HMMA.16816.F32.BF16 R40, R132.reuse, R116, R40 ;  /* 0x000000748428723c */ /* 0x048fe80000041828 */
[----:B------:R-:W-:Y:S02]  /*11f40*/  FMUL.FTZ R89, R2, R89 ;  /* 0x0000005902597220 */ /* 0x000fe40000410000 */
[C---:B------:R-:W-:Y:S02]  /*11f50*/  FMUL.FTZ R90, R0.reuse, R90 ;  /* 0x0000005a005a7220 */ /* 0x040fe40000410000 */
[C---:B------:R-:W-:Y:S01]  /*11f60*/  HMMA.16816.F32.BF16 R44, R132.reuse, R118, R44 ;  /* 0x00000076842c723c */ /* 0x040fe2000004182c */
[----:B------:R-:W-:Y:S03]  /*11f70*/  LDSM.16.MT88.4 R116, [R174+0x800] ;  /* 0x00080000ae74783b */ /* 0x000fe60000004200 */
[----:B------:R-:W-:Y:S02]  /*11f80*/  FMUL.FTZ R91, R0, R91 ;  /* 0x0000005b005b7220 */ /* 0x000fe40000410000 */
[--C-:B------:R-:W-:Y:S02]  /*11f90*/  FFMA.FTZ R189, R246, c[0x0][0x2d0], -R165.reuse ;  /* 0x0000b400f6bd7a23 */ /* 0x100fe400000108a5 */
[--C-:B------:R-:W-:Y:S01]  /*11fa0*/  FFMA.FTZ R190, R190, c[0x0][0x2d0], -R165.reuse ;  /* 0x0000b400bebe7a23 */ /* 0x100fe200000108a5 */
[C---:B----4-:R-:W-:Y:S03]  /*11fb0*/  HMMA.16816.F32.BF16 R48, R132.reuse, R108, R48 ;  /* 0x0000006c8430723c */ /* 0x050fe60000041830 */
[----:B------:R-:W-:Y:S01]  /*11fc0*/  MUFU.EX2 R189, R189 ;  /* 0x000000bd00bd7308 */ /* 0x000fe20000000800 */
[--C-:B------:R-:W-:Y:S02]  /*11fd0*/  FFMA.FTZ R191, R244, c[0x0][0x2d0], -R165.reuse ;  /* 0x0000b400f4bf7a23 */ /* 0x100fe400000108a5 */
[--C-:B------:R-:W-:Y:S02]  /*11fe0*/  FFMA.FTZ R192, R192, c[0x0][0x2d0], -R165.reuse ;  /* 0x0000b400c0c07a23 */ /* 0x100fe400000108a5 */
[C---:B------:R-:W-:Y:S01]  /*11ff0*/  FMUL.FTZ R92, R2.reuse, R92 ;  /* 0x0000005c025c7220 */ /* 0x040fe20000410000 */
[C---:B------:R-:W-:Y:S01]  /*12000*/  HMMA.16816.F32.BF16 R52, R132.reuse, R110, R52 ;  /* 0x0000006e8434723c */ /* 0x040fe20000041834 */
[----:B------:R-:W1:Y:S03]  /*12010*/  LDSM.16.MT88.4 R108, [R174+0x4000] ;  /* 0x00400000ae6c783b */ /* 0x000e660000004200 */
[----:B------:R-:W3:Y:S01]  /*12020*/  MUFU.EX2 R190, R190 ;  /* 0x000000be00be7308 */ /* 0x000ee20000000800 */
[----:B------:R-:W-:Y:S02]  /*12030*/  FMUL.FTZ R93, R2, R93 ;  /* 0x0000005d025d7220 */ /* 0x000fe40000410000 */
[C---:B------:R-:W-:Y:S01]  /*12040*/  FMUL.FTZ R94, R0.reuse, R94 ;  /* 0x0000005e005e7220 */ /* 0x040fe20000410000 */
[C---:B------:R-:W-:Y:S04]  /*12050*/  HMMA.16816.F32.BF16 R56, R132.reuse, R104, R56 ;  /* 0x000000688438723c */ /* 0x040fe80000041838 */
[----:B------:R-:W-:Y:S02]  /*12060*/  FMUL.FTZ R95, R0, R95 ;  /* 0x0000005f005f7220 */ /* 0x000fe40000410000 */
[----:B------:R-:W-:Y:S01]  /*12070*/  MUFU.EX2 R191, R191 ;  /* 0x000000bf00bf7308 */ /* 0x000fe20000000800 */
[C---:B------:R-:W-:Y:S01]  /*12080*/  FMUL.FTZ R96, R2.reuse, R96 ;  /* 0x0000006002607220 */ /* 0x040fe20000410000 */
[C---:B------:R-:W-:Y:S01]  /*12090*/  HMMA.16816.F32.BF16 R60, R132.reuse, R106, R60 ;  /* 0x0000006a843c723c */ /* 0x040fe2000004183c */
[----:B------:R-:W4:Y:S03]  /*120a0*/  LDSM.16.MT88.4 R104, [R9+0x4000] ;  /* 0x004000000968783b */ /* 0x000f260000004200 */
[----:B------:R-:W-:Y:S02]  /*120b0*/  FMUL.FTZ R97, R2, R97 ;  /* 0x0000006102617220 */ /* 0x000fe40000410000 */
[C---:B------:R-:W-:Y:S02]  /*120c0*/  FMUL.FTZ R98, R0.reuse, R98 ;  /* 0x0000006200627220 */ /* 0x040fe40000410000 */
[----:B------:R-:W5:Y:S01]  /*120d0*/  MUFU.EX2 R192, R192 ;  /* 0x000000c000c07308 */ /* 0x000f620000000800 */
[C---:B------:R-:W-:Y:S03]  /*120e0*/  HMMA.16816.F32.BF16 R64, R132.reuse, R112, R64 ;  /* 0x000000708440723c */ /* 0x040fe60000041840 */
[----:B------:R-:W-:Y:S02]  /*120f0*/  FMUL.FTZ R99, R0, R99 ;  /* 0x0000006300637220 */ /* 0x000fe40000410000 */
[C---:B------:R-:W-:Y:S03]  /*12100*/  FMUL.FTZ R100, R2.reuse, R100 ;  /* 0x0000006402647220 */ /* 0x040fe60000410000 */
[C---:B------:R-:W-:Y:S01]  /*12110*/  HMMA.16816.F32.BF16 R68, R132.reuse, R114, R68 ;  /* 0x000000728444723c */ /* 0x040fe20000041844 */
[----:B------:R-:W2:Y:S03]  /*12120*/  LDSM.16.MT88.4 R112, [R172+0x4000] ;  /* 0x00400000ac70783b */ /* 0x000ea60000004200 */
[----:B------:R-:W-:Y:S02]  /*12130*/  FMUL.FTZ R101, R2, R101 ;  /* 0x0000006502657220 */ /* 0x000fe40000410000 */
[C---:B------:R-:W-:Y:S02]  /*12140*/  FMUL.FTZ R102, R0.reuse, R102 ;  /* 0x0000006600667220 */ /* 0x040fe40000410000 */
[----:B------:R-:W-:Y:S01]  /*12150*/  FMUL.FTZ R103, R0, R103 ;  /* 0x0000006700677220 */ /* 0x000fe20000410000 */
[C---:B-1----:R-:W-:Y:S03]  /*12160*/  HMMA.16816.F32.BF16 R72, R132.reuse, R108, R72 ;  /* 0x0000006c8448723c */ /* 0x042fe60000041848 */
[--C-:B------:R-:W-:Y:S02]  /*12170*/  FFMA.FTZ R243, R243, c[0x0][0x2d0], -R184.reuse ;  /* 0x0000b400f3f37a23 */ /* 0x100fe400000108b8 */
[--C-:B------:R-:W-:Y:S02]  /*12180*/  FFMA.FTZ R244, R195, c[0x0][0x2d0], -R184.reuse ;  /* 0x0000b400c3f47a23 */ /* 0x100fe400000108b8 */
[--C-:B------:R-:W-:Y:S01]  /*12190*/  FFMA.FTZ R195, R207, c[0x0][0x2d0], -R184.reuse ;  /* 0x0000b400cfc37a23 */ /* 0x100fe200000108b8 */
[C---:B------:R-:W-:Y:S01]  /*121a0*/  HMMA.16816.F32.BF16 R76, R132.reuse, R110, R76 ;  /* 0x0000006e844c723c */ /* 0x040fe2000004184c */
[----:B------:R-:W1:Y:S01]  /*121b0*/  LDSM.16.MT88.4 R108, [R173+0x4000] ;  /* 0x00400000ad6c783b */ /* 0x000e620000004200 */
[----:B------:R-:W-:Y:S02]  /*121c0*/  MUFU.EX2 R243, R243 ;  /* 0x000000f300f37308 */ /* 0x000fe40000000800 */
[C---:B------:R-:W-:Y:S02]  /*121d0*/  FMUL.FTZ R80, R2.reuse, R80 ;  /* 0x0000005002507220 */ /* 0x040fe40000410000 */
[----:B------:R-:W-:Y:S02]  /*121e0*/  FMUL.FTZ R81, R2, R81 ;  /* 0x0000005102517220 */ /* 0x000fe40000410000 */
[C---:B------:R-:W-:Y:S04]  /*121f0*/  FMUL.FTZ R82, R0.reuse, R82 ;  /* 0x0000005200527220 */ /* 0x040fe80000410000 */
[----:B------:R-:W-:Y:S01]  /*12200*/  FMUL.FTZ R83, R0, R83 ;  /* 0x0000005300537220 */ /* 0x000fe20000410000 */
[----:B------:R-:W-:Y:S01]  /*12210*/  MUFU.EX2 R244, R244 ;  /* 0x000000f400f47308 */ /* 0x000fe20000000800 */
[--C-:B------:R-:W-:Y:S02]  /*12220*/  FFMA.FTZ R246, R193, c[0x0][0x2d0], -R184.reuse ;  /* 0x0000b400c1f67a23 */ /* 0x100fe400000108b8 */
[--C-:B------:R-:W-:Y:S02]  /*12230*/  FFMA.FTZ R193, R240, c[0x0][0x2d0], -R165.reuse ;  /* 0x0000b400f0c17a23 */ /* 0x100fe400000108a5 */
[--C-:B------:R-:W-:Y:S01]  /*12240*/  FFMA.FTZ R240, R171, c[0x0][0x2d0], -R184.reuse ;  /* 0x0000b400abf07a23 */ /* 0x100fe200000108b8 */
[C---:B----4-:R-:W-:Y:S03]  /*12250*/  HMMA.16816.F32.BF16 R80, R132.reuse, R104, R80 ;  /* 0x000000688450723c */ /* 0x050fe60000041850 */
[C---:B------:R-:W-:Y:S01]  /*12260*/  FMUL.FTZ R84, R2.reuse, R84 ;  /* 0x0000005402547220 */ /* 0x040fe20000410000 */
[----:B------:R-:W-:Y:S01]  /*12270*/  MUFU.EX2 R195, R195 ;  /* 0x000000c300c37308 */ /* 0x000fe20000000800 */
[----:B------:R-:W-:Y:S02]  /*12280*/  FMUL.FTZ R85, R2, R85 ;  /* 0x0000005502557220 */ /* 0x000fe40000410000 */
[----:B------:R-:W-:Y:S01]  /*12290*/  FMUL.FTZ R86, R0, R86 ;  /* 0x0000005600567220 */ /* 0x000fe20000410000 */
[----:B--2---:R-:W-:Y:S01]  /*122a0*/  F2FP.BF16.PACK_AB R104, R186, R183 ;  /* 0x000000b7ba68723e */ /* 0x004fe200000010ff */
[----:B------:R-:W-:Y:S03]  /*122b0*/  FMUL.FTZ R87, R0, R87 ;  /* 0x0000005700577220 */ /* 0x000fe60000410000 */
[----:B---3--:R-:W-:Y:S01]  /*122c0*/  F2FP.BF16.PACK_AB R105, R190, R189 ;  /* 0x000000bdbe69723e */ /* 0x008fe200000010ff */
[--C-:B------:R-:W-:Y:S01]  /*122d0*/  FFMA.FTZ R238, R238, c[0x0][0x2d0], -R165.reuse ;  /* 0x0000b400eeee7a23 */ /* 0x100fe200000108a5 */
[----:B------:R-:W-:Y:S01]  /*122e0*/  MUFU.EX2 R246, R246 ;  /* 0x000000f600f67308 */ /* 0x000fe20000000800 */
[--C-:B------:R-:W-:Y:S01]  /*122f0*/  FFMA.FTZ R207, R242, c[0x0][0x2d0], -R165.reuse ;  /* 0x0000b400f2cf7a23 */ /* 0x100fe200000108a5 */
[C---:B------:R-:W-:Y:S03]  /*12300*/  HMMA.16816.F32.BF16 R84, R132.reuse, R106, R84 ;  /* 0x0000006a8454723c */ /* 0x040fe60000041854 */
[--C-:B------:R-:W-:Y:S02]  /*12310*/  FFMA.FTZ R242, R169, c[0x0][0x2d0], -R184.reuse ;  /* 0x0000b400a9f27a23 */ /* 0x100fe400000108b8 */
[----:B------:R-:W-:Y:S01]  /*12320*/  LDSM.16.MT88.4 R168, [R173+0x3800] ;  /* 0x00380000ada8783b */ /* 0x000fe20000004200 */
[--C-:B------:R-:W-:Y:S01]  /*12330*/  FFMA.FTZ R194, R194, c[0x0][0x2d0], -R165.reuse ;  /* 0x0000b400c2c27a23 */ /* 0x100fe200000108a5 */
[----:B------:R-:W-:Y:S01]  /*12340*/  F2FP.BF16.PACK_AB R106, R188, R187 ;  /* 0x000000bbbc6a723e */ /* 0x000fe200000010ff */
[C---:B------:R-:W-:Y:S01]  /*12350*/  HMMA.16816.F32.BF16 R88, R132.reuse, R112, R88 ;  /* 0x000000708458723c */ /* 0x040fe20000041858 */
[----:B------:R-:W-:Y:S03]  /*12360*/  MUFU.EX2 R193, R193 ;  /* 0x000000c100c17308 */ /* 0x000fe60000000800 */
[----:B------:R-:W-:Y:S01]  /*12370*/  FFMA.FTZ R165, R164, c[0x0][0x2d0], -R165 ;  /* 0x0000b400a4a57a23 */ /* 0x000fe200000108a5 */
[----:B-----5:R-:W-:Y:S01]  /*12380*/  F2FP.BF16.PACK_AB R107, R192, R191 ;  /* 0x000000bfc06b723e */ /* 0x020fe200000010ff */
[--C-:B------:R-:W-:Y:S02]  /*12390*/  FFMA.FTZ R185, R185, c[0x0][0x2d0], -R184.reuse ;  /* 0x0000b400b9b97a23 */ /* 0x100fe400000108b8 */
[C---:B------:R-:W-:Y:S01]  /*123a0*/  HMMA.16816.F32.BF16 R92, R132.reuse, R114, R92 ;  /* 0x00000072845c723c */ /* 0x040fe2000004185c */
[----:B------:R-:W2:Y:S02]  /*123b0*/  LDSM.16.MT88.4 R112, [R9+0x800] ;  /* 0x000800000970783b */ /* 0x000ea40000004200 */
[----:B------:R-:W-:Y:S01]  /*123c0*/  MUFU.EX2 R249, R165 ;  /* 0x000000a500f97308 */ /* 0x000fe20000000800 */
[----:B------:R-:W-:Y:S02]  /*123d0*/  FFMA.FTZ R184, R167, c[0x0][0x2d0], -R184 ;  /* 0x0000b400a7b87a23 */ /* 0x000fe400000108b8 */
[----:B------:R-:W-:Y:S02]  /*123e0*/  FFMA.FTZ R182, R2, R241, R182 ;  /* 0x000000f102b67223 */ /* 0x000fe400000100b6 */
[C---:B-1----:R-:W-:Y:S04]  /*123f0*/  HMMA.16816.F32.BF16 R96, R132.reuse, R108, R96 ;  /* 0x0000006c8460723c */ /* 0x042fe80000041860 */
[----:B------:R-:W-:Y:S01]  /*12400*/  FFMA.FTZ R178, R0, R239, R178 ;  /* 0x000000ef00b27223 */ /* 0x000fe200000100b2 */
[----:B------:R-:W-:Y:S01]  /*12410*/  MUFU.EX2 R245, R184 ;  /* 0x000000b800f57308 */ /* 0x000fe20000000800 */
[----:B------:R-:W-:Y:S02]  /*12420*/  FADD.FTZ R181, R181, R182 ;  /* 0x000000b6b5b57221 */ /* 0x000fe40000010000 */
[----:B------:R-:W-:Y:S01]  /*12430*/  HMMA.16816.F32.BF16 R100, R132, R110, R100 ;  /* 0x0000006e8464723c */ /* 0x000fe20000041864 */
[----:B------:R-:W1:Y:S03]  /*12440*/  LDSM.16.MT88.4 R108, [R173+0x2800] ;  /* 0x00280000ad6c783b */ /* 0x000e660000004200 */
[----:B------:R-:W-:Y:S02]  /*12450*/  FADD.FTZ R177, R177, R178 ;  /* 0x000000b2b1b17221 */ /* 0x000fe40000010000 */
[----:B------:R-:W-:Y:S01]  /*12460*/  FADD.FTZ R180, R180, R181 ;  /* 0x000000b5b4b47221 */ /* 0x000fe20000010000 */
[----:B------:R3:W-:Y:S01]  /*12470*/  MUFU.EX2 R184, R166 ;  /* 0x000000a600b87308 */ /* 0x0007e20000000800 */
[C---:B------:R-:W-:Y:S05]  /*12480*/  HMMA.16816.F32.BF16 R4, R104.reuse, R116, R4 ;  /* 0x000000746804723c */ /* 0x040fea0000041804 */
[----:B------:R-:W-:Y:S02]  /*12490*/  FADD.FTZ R176, R176, R177 ;  /* 0x000000b1b0b07221 */ /* 0x000fe40000010000 */
[----:B------:R-:W-:Y:S01]  /*124a0*/  FADD.FTZ R180, R179, R180 ;  /* 0x000000b4b3b47221 */ /* 0x000fe20000010000 */
[C---:B------:R-:W-:Y:S01]  /*124b0*/  HMMA.16816.F32.BF16 R12, R104.reuse, R118, R12 ;  /* 0x00000076680c723c */ /* 0x040fe2000004180c */
[----:B------:R-:W-:Y:S01]  /*124c0*/  LDSM.16.MT88.4 R116, [R9+0x4800] ;  /* 0x004800000974783b */ /* 0x000fe20000004200 */
[----:B------:R-:W-:Y:S02]  /*124d0*/  MUFU.EX2 R238, R238 ;  /* 0x000000ee00ee7308 */ /* 0x000fe40000000800 */
[----:B------:R-:W-:Y:S02]  /*124e0*/  FADD.FTZ R176, R175, R176 ;  /* 0x000000b0afb07221 */ /* 0x000fe40000010000 */
[----:B------:R-:W-:Y:S02]  /*124f0*/  FADD.FTZ R183, R183, R180 ;  /* 0x000000b4b7b77221 */ /* 0x000fe40000010000 */
[----:B------:R-:W-:Y:S01]  /*12500*/  FADD.FTZ R189, R189, R176 ;  /* 0x000000b0bdbd7221 */ /* 0x000fe20000010000 */
[C---:B--2---:R-:W-:Y:S03]  /*12510*/  HMMA.16816.F32.BF16 R16, R104.reuse, R112, R16 ;  /* 0x000000706810723c */ /* 0x044fe60000041810 */
[----:B------:R-:W-:Y:S01]  /*12520*/  MUFU.EX2 R207, R207 ;  /* 0x000000cf00cf7308 */ /* 0x000fe20000000800 */
[----:B------:R-:W-:Y:S01]  /*12530*/  FADD.FTZ R186, R186, R183 ;  /* 0x000000b7baba7221 */ /* 0x000fe20000010000 */
[----:B---3--:R-:W-:Y:S01]  /*12540*/  LDSM.16.MT88.4 R164, [R172+0x3800] ;  /* 0x00380000aca4783b */ /* 0x008fe20000004200 */
[----:B------:R-:W-:Y:S02]  /*12550*/  FADD.FTZ R190, R190, R189 ;  /* 0x000000bdbebe7221 */ /* 0x000fe40000010000 */
[C---:B------:R-:W-:Y:S04]  /*12560*/  HMMA.16816.F32.BF16 R20, R104.reuse, R114, R20 ;  /* 0x000000726814723c */ /* 0x040fe80000041814 */
[----:B------:R-:W-:Y:S01]  /*12570*/  FADD.FTZ R187, R187, R186 ;  /* 0x000000babbbb7221 */ /* 0x000fe20000010000 */
[----:B------:R-:W-:Y:S01]  /*12580*/  MUFU.EX2 R194, R194 ;  /* 0x000000c200c27308 */ /* 0x000fe20000000800 */
[----:B------:R-:W2:Y:S01]  /*12590*/  LDSM.16.MT88.4 R112, [R174+0x4800] ;  /* 0x00480000ae70783b */ /* 0x000ea20000004200 */
[----:B------:R-:W-:Y:S01]  /*125a0*/  FADD.FTZ R191, R191, R190 ;  /* 0x000000bebfbf7221 */ /* 0x000fe20000010000 */
[C---:B------:R-:W-:Y:S04]  /*125b0*/  HMMA.16816.F32.BF16 R24, R104.reuse, R120, R24 ;  /* 0x000000786818723c */ /* 0x040fe80000041818 */
[----:B------:R-:W-:Y:S02]  /*125c0*/  FADD.FTZ R188, R188, R187 ;  /* 0x000000bbbcbc7221 */ /* 0x000fe40000010000 */
[----:B------:R-:W-:Y:S01]  /*125d0*/  FADD.FTZ R192, R192, R191 ;  /* 0x000000bfc0c07221 */ /* 0x000fe20000010000 */
[----:B------:R-:W-:Y:S01]  /*125e0*/  MUFU.EX2 R185, R185 ;  /* 0x000000b900b97308 */ /* 0x000fe20000000800 */
[C---:B------:R-:W-:Y:S01]  /*125f0*/  HMMA.16816.F32.BF16 R28, R104.reuse, R122, R28 ;  /* 0x0000007a681c723c */ /* 0x040fe2000004181c */
[----:B------:R-:W3:Y:S07]  /*12600*/  LDSM.16.MT88.4 R120, [R172+0x4800] ;  /* 0x00480000ac78783b */ /* 0x000eee0000004200 */
[C---:B------:R-:W-:Y:S01]  /*12610*/  HMMA.16816.F32.BF16 R32, R104.reuse, R124, R32 ;  /* 0x0000007c6820723c */ /* 0x040fe20000041820 */
[----:B------:R-:W4:Y:S07]  /*12620*/  MUFU.EX2 R240, R240 ;  /* 0x000000f000f07308 */ /* 0x000f2e0000000800 */
[C---:B------:R-:W-:Y:S01]  /*12630*/  HMMA.16816.F32.BF16 R36, R104.reuse, R126, R36 ;  /* 0x0000007e6824723c */ /* 0x040fe20000041824 */
[----:B------:R-:W-:Y:S02]  /*12640*/  LDSM.16.MT88.4 R124, [R173+0x1000] ;  /* 0x00100000ad7c783b */ /* 0x000fe40000004200 */
[----:B------:R-:W5:Y:S05]  /*12650*/  MUFU.EX2 R242, R242 ;  /* 0x000000f200f27308 */ /* 0x000f6a0000000800 */
[C---:B------:R-:W-:Y:S08]  /*12660*/  HMMA.16816.F32.BF16 R40, R104.reuse, R128, R40 ;  /* 0x000000806828723c */ /* 0x040ff00000041828 */
[C---:B------:R-:W-:Y:S01]  /*12670*/  HMMA.16816.F32.BF16 R44, R104.reuse, R130, R44 ;  /* 0x00000082682c723c */ /* 0x040fe2000004182c */
[----:B------:R-:W-:Y:S07]  /*12680*/  LDSM.16.MT88.4 R128, [R9+0x3000] ;  /* 0x003000000980783b */ /* 0x000fee0000004200 */
[C---:B------:R-:W-:Y:S07]  /*12690*/  HMMA.16816.F32.BF16 R48, R104.reuse, R148, R48 ;  /* 0x000000946830723c */ /* 0x040fee0000041830 */
[----:B----4-:R-:W-:Y:S01]  /*126a0*/  F2FP.BF16.PACK_AB R148, R240, R185 ;  /* 0x000000b9f094723e */ /* 0x010fe200000010ff */
[C---:B------:R-:W-:Y:S04]  /*126b0*/  HMMA.16816.F32.BF16 R52, R104.reuse, R150, R52 ;  /* 0x000000966834723c */ /* 0x040fe80000041834 */
[----:B------:R-:W-:Y:S03]  /*126c0*/  F2FP.BF16.PACK_AB R149, R248, R247 ;  /* 0x000000f7f895723e */ /* 0x000fe600000010ff */
[----:B-----5:R-:W-:Y:S01]  /*126d0*/  F2FP.BF16.PACK_AB R150, R245, R242 ;  /* 0x000000f2f596723e */ /* 0x020fe200000010ff */
[C---:B------:R-:W-:Y:S04]  /*126e0*/  HMMA.16816.F32.BF16 R56, R104.reuse, R152, R56 ;  /* 0x000000986838723c */ /* 0x040fe80000041838 */
[----:B------:R-:W-:Y:S04]  /*126f0*/  F2FP.BF16.PACK_AB R151, R249, R184 ;  /* 0x000000b8f997723e */ /* 0x000fe800000010ff */
        /* <DEDUP_REMOVED lines=11> */
[C---:B---3--:R-:W-:Y:S08]  /*127b0*/  HMMA.16816.F32.BF16 R88, R104.reuse, R120, R88 ;  /* 0x000000786858723c */ /* 0x048ff00000041858 */
[C---:B------:R-:W-:Y:S01]  /*127c0*/  HMMA.16816.F32.BF16 R92, R104.reuse, R122, R92 ;  /* 0x0000007a685c723c */ /* 0x040fe2000004185c */
[----:B------:R-:W3:Y:S07]  /*127d0*/  LDSM.16.MT88.4 R120, [R172+0x1000] ;  /* 0x00100000ac78783b */ /* 0x000eee0000004200 */
[C---:B-1----:R-:W-:Y:S08]  /*127e0*/  HMMA.16816.F32.BF16 R96, R104.reuse, R108, R96 ;  /* 0x0000006c6860723c */ /* 0x042ff00000041860 */
[----:B------:R-:W-:Y:S01]  /*127f0*/  HMMA.16816.F32.BF16 R100, R104, R110, R100 ;  /* 0x0000006e6864723c */ /* 0x000fe20000041864 */
[----:B------:R-:W1:Y:S06]  /*12800*/  LDSM.16.MT88.4 R108, [R174+0x3000] ;  /* 0x00300000ae6c783b */ /* 0x000e6c0000004200 */
        /* <DEDUP_REMOVED lines=9> */
[C---:B--2---:R-:W-:Y:S03]  /*128a0*/  HMMA.16816.F32.BF16 R4, R104.reuse, R112, R4 ;  /* 0x000000706804723c */ /* 0x044fe60000041804 */
[----:B------:R-:W-:Y:S02]  /*128b0*/  FADD.FTZ R207, R207, R238 ;  /* 0x000000eecfcf7221 */ /* 0x000fe40000010000 */
[----:B------:R-:W-:Y:S02]  /*128c0*/  FADD.FTZ R246, R246, R195 ;  /* 0x000000c3f6f67221 */ /* 0x000fe40000010000 */
[----:B------:R-:W-:Y:S01]  /*128d0*/  FADD.FTZ R194, R194, R207 ;  /* 0x000000cfc2c27221 */ /* 0x000fe20000010000 */
[C---:B------:R-:W-:Y:S01]  /*128e0*/  HMMA.16816.F32.BF16 R12, R104.reuse, R114, R12 ;  /* 0x00000072680c723c */ /* 0x040fe2000004180c */
[----:B------:R-:W2:Y:S03]  /*128f0*/  LDSM.16.MT88.4 R112, [R172+0x3000] ;  /* 0x00300000ac70783b */ /* 0x000ea60000004200 */
[----:B------:R-:W-:Y:S02]  /*12900*/  FADD.FTZ R185, R185, R246 ;  /* 0x000000f6b9b97221 */ /* 0x000fe40000010000 */
[----:B------:R-:W-:Y:S02]  /*12910*/  FADD.FTZ R247, R247, R194 ;  /* 0x000000c2f7f77221 */ /* 0x000fe40000010000 */
[C---:B----4-:R-:W-:Y:S04]  /*12920*/  HMMA.16816.F32.BF16 R16, R104.reuse, R116, R16 ;  /* 0x000000746810723c */ /* 0x050fe80000041810 */
[----:B------:R-:W-:Y:S02]  /*12930*/  FADD.FTZ R185, R240, R185 ;  /* 0x000000b9f0b97221 */ /* 0x000fe40000010000 */
[----:B------:R-:W-:Y:S02]  /*12940*/  FADD.FTZ R247, R248, R247 ;  /* 0x000000f7f8f77221 */ /* 0x000fe40000010000 */
[C---:B------:R-:W-:Y:S01]  /*12950*/  HMMA.16816.F32.BF16 R20, R104.reuse, R118, R20 ;  /* 0x000000766814723c */ /* 0x040fe20000041814 */
[----:B------:R-:W4:Y:S03]  /*12960*/  LDSM.16.MT88.4 R116, [R173+0x3000] ;  /* 0x00300000ad74783b */ /* 0x000f260000004200 */
[----:B------:R-:W-:Y:S02]  /*12970*/  FADD.FTZ R242, R242, R185 ;  /* 0x000000b9f2f27221 */ /* 0x000fe40000010000 */
[----:B------:R-:W-:Y:S02]  /*12980*/  FADD.FTZ R184, R184, R247 ;  /* 0x000000f7b8b87221 */ /* 0x000fe40000010000 */
[C---:B---3--:R-:W-:Y:S04]  /*12990*/  HMMA.16816.F32.BF16 R24, R104.reuse, R120, R24 ;  /* 0x000000786818723c */ /* 0x048fe80000041818 */
[----:B------:R-:W-:Y:S02]  /*129a0*/  FADD.FTZ R241, R245, R242 ;  /* 0x000000f2f5f17221 */ /* 0x000fe40000010000 */
[----:B------:R-:W-:Y:S02]  /*129b0*/  FADD.FTZ R239, R249, R184 ;  /* 0x000000b8f9ef7221 */ /* 0x000fe40000010000 */
[C---:B------:R-:W-:Y:S01]  /*129c0*/  HMMA.16816.F32.BF16 R28, R104.reuse, R122, R28 ;  /* 0x0000007a681c723c */ /* 0x040fe2000004181c */
[----:B------:R-:W3:Y:S07]  /*129d0*/  LDSM.16.MT88.4 R120, [R174+0x5000] ;  /* 0x00500000ae78783b */ /* 0x000eee0000004200 */
        /* <DEDUP_REMOVED lines=8> */
[C---:B--2---:R-:W-:Y:S08]  /*12a60*/  HMMA.16816.F32.BF16 R56, R104.reuse, R112, R56 ;  /* 0x000000706838723c */ /* 0x044ff00000041838 */
[C---:B------:R-:W-:Y:S01]  /*12a70*/  HMMA.16816.F32.BF16 R60, R104.reuse, R114, R60 ;  /* 0x00000072683c723c */ /* 0x040fe2000004183c */
[----:B------:R-:W2:Y:S07]  /*12a80*/  LDSM.16.MT88.4 R112, [R172+0x5000] ;  /* 0x00500000ac70783b */ /* 0x000eae0000004200 */
[C---:B----4-:R-:W-:Y:S08]  /*12a90*/  HMMA.16816.F32.BF16 R64, R104.reuse, R116, R64 ;  /* 0x000000746840723c */ /* 0x050ff00000041840 */
[C---:B------:R-:W-:Y:S01]  /*12aa0*/  HMMA.16816.F32.BF16 R68, R104.reuse, R118, R68 ;  /* 0x000000766844723c */ /* 0x040fe20000041844 */
[----:B------:R-:W4:Y:S07]  /*12ab0*/  LDSM.16.MT88.4 R116, [R173+0x5000] ;  /* 0x00500000ad74783b */ /* 0x000f2e0000004200 */
[C---:B---3--:R-:W-:Y:S08]  /*12ac0*/  HMMA.16816.F32.BF16 R72, R104.reuse, R120, R72 ;  /* 0x000000786848723c */ /* 0x048ff00000041848 */
[C---:B------:R-:W-:Y:S01]  /*12ad0*/  HMMA.16816.F32.BF16 R76, R104.reuse, R122, R76 ;  /* 0x0000007a684c723c */ /* 0x040fe2000004184c */
[----:B------:R-:W3:Y:S07]  /*12ae0*/  LDSM.16.MT88.4 R120, [R9+0x1800] ;  /* 0x001800000978783b */ /* 0x000eee0000004200 */
[C---:B-1----:R-:W-:Y:S08]  /*12af0*/  HMMA.16816.F32.BF16 R80, R104.reuse, R108, R80 ;  /* 0x0000006c6850723c */ /* 0x042ff00000041850 */
[C---:B------:R-:W-:Y:S01]  /*12b00*/  HMMA.16816.F32.BF16 R84, R104.reuse, R110, R84 ;  /* 0x0000006e6854723c */ /* 0x040fe20000041854 */
[----:B------:R-:W1:Y:S07]  /*12b10*/  LDSM.16.MT88.4 R108, [R172+0x1800] ;  /* 0x00180000ac6c783b */ /* 0x000e6e0000004200 */
[C---:B--2---:R-:W-:Y:S08]  /*12b20*/  HMMA.16816.F32.BF16 R88, R104.reuse, R112, R88 ;  /* 0x000000706858723c */ /* 0x044ff00000041858 */
[C---:B------:R-:W-:Y:S08]  /*12b30*/  HMMA.16816.F32.BF16 R92, R104.reuse, R114, R92 ;  /* 0x00000072685c723c */ /* 0x040ff0000004185c */
[C---:B----4-:R-:W-:Y:S08]  /*12b40*/  HMMA.16816.F32.BF16 R96, R104.reuse, R116, R96 ;  /* 0x000000746860723c */ /* 0x050ff00000041860 */
[----:B------:R-:W-:Y:S08]  /*12b50*/  HMMA.16816.F32.BF16 R100, R104, R118, R100 ;  /* 0x000000766864723c */ /* 0x000ff00000041864 */
[C---:B------:R-:W-:Y:S08]  /*12b60*/  HMMA.16816.F32.BF16 R132, R148.reuse, R128, R4 ;  /* 0x000000809484723c */ /* 0x040ff00000041804 */
[C---:B------:R-:W-:Y:S01]  /*12b70*/  HMMA.16816.F32.BF16 R128, R148.reuse, R130, R12 ;  /* 0x000000829480723c */ /* 0x040fe2000004180c */
[----:B------:R-:W2:Y:S07]  /*12b80*/  LDSM.16.MT88.4 R12, [R174+0x5800] ;  /* 0x00580000ae0c783b */ /* 0x000eae0000004200 */
[C---:B---3--:R-:W-:Y:S01]  /*12b90*/  HMMA.16816.F32.BF16 R124, R148.reuse, R120, R16 ;  /* 0x00000078947c723c */ /* 0x048fe20000041810 */
[----:B------:R3:W4:Y:S07]  /*12ba0*/  LDSM.16.MT88.4 R16, [R9+0x5800] ;  /* 0x005800000910783b */ /* 0x00072e0000004200 */
[C---:B------:R-:W-:Y:S01]  /*12bb0*/  HMMA.16816.F32.BF16 R120, R148.reuse, R122, R20 ;  /* 0x0000007a9478723c */ /* 0x040fe20000041814 */
[----:B------:R-:W5:Y:S07]  /*12bc0*/  LDSM.16.MT88.4 R20, [R172+0x5800] ;  /* 0x00580000ac14783b */ /* 0x000f6e0000004200 */
[C---:B-1----:R-:W-:Y:S07]  /*12bd0*/  HMMA.16816.F32.BF16 R116, R148.reuse, R108, R24 ;  /* 0x0000006c9474723c */ /* 0x042fee0000041818 */
[----:B------:R-:W-:Y:S01]  /*12be0*/  IADD3 R25, R233, -0x2, RZ ;  /* 0xfffffffee9197810 */ /* 0x000fe20007ffe0ff */
[C---:B------:R-:W-:Y:S03]  /*12bf0*/  HMMA.16816.F32.BF16 R112, R148.reuse, R110, R28 ;  /* 0x0000006e9470723c */ /* 0x040fe6000004181c */
[C---:B------:R-:W-:Y:S05]  /*12c00*/  ISETP.GE.AND P0, PT, R25.reuse, R230, PT ;  /* 0x000000e61900720c */ /* 0x040fea0003f06270 */
[C---:B------:R-:W-:Y:S08]  /*12c10*/  HMMA.16816.F32.BF16 R108, R148.reuse, R152, R32 ;  /* 0x00000098946c723c */ /* 0x040ff00000041820 */
[C---:B------:R-:W-:Y:S01]  /*12c20*/  HMMA.16816.F32.BF16 R104, R148.reuse, R154, R36 ;  /* 0x0000009a9468723c */ /* 0x040fe20000041824 */
[----:B------:R-:W-:Y:S02]  /*12c30*/  @P0 MOV R2, c[0x0][0x1e0] ;  /* 0x0000780000020a02 */ /* 0x000fe40000000f00 */
[----:B------:R-:W-:Y:S02]  /*12c40*/  @P0 ISETP.GE.AND P2, PT, R218, c[0x0][0x1d4], PT ;  /* 0x00007500da000a0c */ /* 0x000fe40003f46270 */
[----:B------:R-:W-:Y:S03]  /*12c50*/  @P0 SHF.R.S32.HI R0, RZ, 0x1f, R25 ;  /* 0x0000001fff000819 */ /* 0x000fe60000011419 */
[C---:B------:R-:W-:Y:S04]  /*12c60*/  HMMA.16816.F32.BF16 R40, R148.reuse, R156, R40 ;  /* 0x0000009c9428723c */ /* 0x040fe80000041828 */
[----:B------:R-:W-:Y:S04]  /*12c70*/  @P0 IMAD R0, R0, c[0x0][0x1e0], RZ ;  /* 0x0000780000000a24 */ /* 0x000fe800078e02ff */
[C---:B------:R-:W-:Y:S04]  /*12c80*/  HMMA.16816.F32.BF16 R44, R148.reuse, R158, R44 ;  /* 0x0000009e942c723c */ /* 0x040fe8000004182c */
[C---:B------:R-:W-:Y:S02]  /*12c90*/  @P0 IMAD R0, R25.reuse, c[0x0][0x1e4], R0 ;  /* 0x0000790019000a24 */ /* 0x040fe400078e0200 */
[----:B------:R-:W-:Y:S02]  /*12ca0*/  @P0 IMAD.WIDE.U32 R24, R25, c[0x0][0x1e0], RZ ;  /* 0x0000780019180a25 */ /* 0x000fe400078e00ff */
[C---:B------:R-:W-:Y:S04]  /*12cb0*/  HMMA.16816.F32.BF16 R48, R148.reuse, R160, R48 ;  /* 0x000000a09430723c */ /* 0x040fe80000041830 */
[C---:B---3--:R-:W-:Y:S04]  /*12cc0*/  @P0 SHF.L.U32 R9, R24.reuse, 0x6, RZ ;  /* 0x0000000618090819 */ /* 0x048fe800000006ff */
[C---:B------:R-:W-:Y:S08]  /*12cd0*/  HMMA.16816.F32.BF16 R52, R148.reuse, R162, R52 ;  /* 0x000000a29434723c */ /* 0x040ff00000041834 */
[C---:B------:R-:W-:Y:S08]  /*12ce0*/  HMMA.16816.F32.BF16 R56, R148.reuse, R164, R56 ;  /* 0x000000a49438723c */ /* 0x040ff00000041838 */
[C---:B------:R-:W-:Y:S08]  /*12cf0*/  HMMA.16816.F32.BF16 R60, R148.reuse, R166, R60 ;  /* 0x000000a6943c723c */ /* 0x040ff0000004183c */
[C---:B------:R-:W-:Y:S08]  /*12d00*/  HMMA.16816.F32.BF16 R64, R148.reuse, R168, R64 ;  /* 0x000000a89440723c */ /* 0x040ff00000041840 */
[C---:B------:R-:W-:Y:S08]  /*12d10*/  HMMA.16816.F32.BF16 R68, R148.reuse, R170, R68 ;  /* 0x000000aa9444723c */ /* 0x040ff00000041844 */
[C---:B--2---:R-:W-:Y:S08]  /*12d20*/  HMMA.16816.F32.BF16 R72, R148.reuse, R12, R72 ;  /* 0x0000000c9448723c */ /* 0x044ff00000041848 */
[C---:B------:R-:W-:Y:S01]  /*12d30*/  HMMA.16816.F32.BF16 R76, R148.reuse, R14, R76 ;  /* 0x0000000e944c723c */ /* 0x040fe2000004184c */
[----:B------:R-:W1:Y:S07]  /*12d40*/  LDSM.16.MT88.4 R12, [R173+0x5800] ;  /* 0x00580000ad0c783b */ /* 0x000e6e0000004200 */
[C---:B----4-:R-:W-:Y:S07]  /*12d50*/  HMMA.16816.F32.BF16 R80, R148.reuse, R16, R80 ;  /* 0x000000109450723c */ /* 0x050fee0000041850 */
[----:B------:R-:W-:Y:S01]  /*12d60*/  @P0 IADD3 R17, R25, R0, RZ ;  /* 0x0000000019110210 */ /* 0x000fe20007ffe0ff */
[C---:B------:R-:W-:Y:S04]  /*12d70*/  HMMA.16816.F32.BF16 R84, R148.reuse, R18, R84 ;  /* 0x000000129454723c */ /* 0x040fe80000041854 */
[----:B------:R-:W-:Y:S02]  /*12d80*/  @P0 SHF.L.U64.HI R0, R24, 0x6, R17 ;  /* 0x0000000618000819 */ /* 0x000fe40000010211 */
[C---:B------:R-:W-:Y:S02]  /*12d90*/  @P0 LEA R17, P1, R2.reuse, R9, 0x5 ;  /* 0x0000000902110211 */ /* 0x040fe400078228ff */
[----:B------:R-:W-:Y:S01]  /*12da0*/  @P0 MOV R19, c[0x0][0x1e4] ;  /* 0x0000790000130a02 */ /* 0x000fe20000000f00 */
[C---:B-----5:R-:W-:Y:S03]  /*12db0*/  HMMA.16816.F32.BF16 R88, R148.reuse, R20, R88 ;  /* 0x000000149458723c */ /* 0x060fe60000041858 */
[----:B------:R-:W-:Y:S02]  /*12dc0*/  @P0 LEA.HI.X R2, R2, R0, R19, 0x5, P1 ;  /* 0x0000000002020211 */ /* 0x000fe400008f2c13 */
[-C--:B------:R-:W-:Y:S02]  /*12dd0*/  @P0 IADD3 R17, P4, R17, R236.reuse, RZ ;  /* 0x000000ec11110210 */ /* 0x080fe40007f9e0ff */
[----:B------:R-:W-:Y:S01]  /*12de0*/  @P0 IADD3 R9, P1, R9, R236, RZ ;  /* 0x000000ec09090210 */ /* 0x000fe20007f3e0ff */
[C---:B------:R-:W-:Y:S04]  /*12df0*/  HMMA.16816.F32.BF16 R92, R148.reuse, R22, R92 ;  /* 0x00000016945c723c */ /* 0x040fe8000004185c */
[-C--:B------:R-:W-:Y:S02]  /*12e00*/  @P0 IADD3.X R2, R2, R229.reuse, RZ, P4, !PT ;  /* 0x000000e502020210 */ /* 0x080fe400027fe4ff */
[----:B------:R-:W-:Y:S02]  /*12e10*/  LOP3.LUT P4, RZ, R226, 0x1, RZ, 0xc0, !PT ;  /* 0x00000001e2ff7812 */ /* 0x000fe4000788c0ff */
[----:B------:R-:W-:Y:S01]  /*12e20*/  @P0 LEA R18, P5, R9, c[0x0][0x1c8], 0x1 ;  /* 0x0000720009120a11 */ /* 0x000fe200078a08ff */
[C---:B-1----:R-:W-:Y:S03]  /*12e30*/  HMMA.16816.F32.BF16 R96, R148.reuse, R12, R96 ;  /* 0x0000000c9460723c */ /* 0x042fe60000041860 */
[----:B------:R-:W-:Y:S02]  /*12e40*/  @P0 IADD3.X R0, R0, R229, RZ, P1, !PT ;  /* 0x000000e500000210 */ /* 0x000fe40000ffe4ff */
[----:B------:R-:W-:Y:S02]  /*12e50*/  @P0 ISETP.GE.AND P1, PT, R217, c[0x0][0x1d4], PT ;  /* 0x00007500d9000a0c */ /* 0x000fe40003f26270 */
[----:B------:R-:W-:Y:S01]  /*12e60*/  @P0 LEA.HI.X R19, R9, c[0x0][0x1cc], R0, 0x1, P5 ;  /* 0x0000730009130a11 */ /* 0x000fe200028f0c00 */
[----:B------:R-:W-:Y:S01]  /*12e70*/  @P0 IMAD R9, R231, 0x6000, R11 ;  /* 0x00006000e7090824 */ /* 0x000fe200078e020b */
[C---:B------:R-:W-:Y:S01]  /*12e80*/  @P0 LEA R16, P3, R17.reuse, c[0x0][0x1c8], 0x1 ;  /* 0x0000720011100a11 */ /* 0x040fe200078608ff */
[----:B------:R-:W-:Y:S03]  /*12e90*/  HMMA.16816.F32.BF16 R100, R148, R14, R100 ;  /* 0x0000000e9464723c */ /* 0x000fe60000041864 */
[----:B------:R-:W-:Y:S01]  /*12ea0*/  @!PT LDS RZ, [RZ] ;  /* 0x00000000fffff984 */ /* 0x000fe20000000800 */
[----:B------:R-:W-:Y:S01]  /*12eb0*/  @!PT LDS RZ, [RZ] ;  /* 0x00000000fffff984 */ /* 0x000fe20000000800 */
[----:B------:R-:W-:Y:S01]  /*12ec0*/  @!PT LDS RZ, [RZ] ;  /* 0x00000000fffff984 */ /* 0x000fe20000000800 */
[----:B------:R1:W-:Y:S01]  /*12ed0*/  @P0 LDGSTS.E.BYPASS.LTC128B.128 [R9], [R18.64], !P4 ;  /* 0x0000000012090fae */ /* 0x0003e2000e101d48 */
[----:B------:R-:W-:Y:S02]  /*12ee0*/  @P0 LEA.HI.X R17, R17, c[0x0][0x1cc], R2, 0x1, P3 ;  /* 0x0000730011110a11 */ /* 0x000fe400018f0c02 */
[----:B------:R-:W-:Y:S05]  /*12ef0*/  IADD3 R0, R204, 0x1, RZ ;  /* 0x00000001cc007810 */ /* 0x000fea0007ffe0ff */
[----:B------:R1:W-:Y:S08]  /*12f00*/  @P0 LDGSTS.E.BYPASS.LTC128B.128 [R9+0x2000], [R18.64+0x80], !P2 ;  /* 0x0200008012090fae */ /* 0x0003f0000d101d48 */
[----:B------:R1:W-:Y:S08]  /*12f10*/  @P0 LDGSTS.E.BYPASS.LTC128B.128 [R9+0x4000], [R18.64+0x100], !P1 ;  /* 0x0400010012090fae */ /* 0x0003f0000c901d48 */
[----:B------:R1:W-:Y:S08]  /*12f20*/  @P0 LDGSTS.E.BYPASS.LTC128B.128 [R9+0x1000], [R16.64], !P4 ;  /* 0x0100000010090fae */ /* 0x0003f0000e101d48 */
[----:B------:R1:W-:Y:S08]  /*12f30*/  @P0 LDGSTS.E.BYPASS.LTC128B.128 [R9+0x3000], [R16.64+0x80], !P2 ;  /* 0x0300008010090fae */ /* 0x0003f0000d101d48 */
[----:B------:R1:W-:Y:S01]  /*12f40*/  @P0 LDGSTS.E.BYPASS.LTC128B.128 [R9+0x5000], [R16.64+0x100], !P1 ;  /* 0x0500010010090fae */ /* 0x0003e2000c901d48 */
[----:B------:R-:W-:Y:S02]  /*12f50*/  ISETP.GE.AND P0, PT, R230, R233, PT ;  /* 0x000000e9e600720c */ /* 0x000fe40003f06270 */
[----:B------:R-:W-:Y:S02]  /*12f60*/  ISETP.GE.AND P1, PT, R204, 0x1, PT ;  /* 0x00000001cc00780c */ /* 0x000fe40003f26270 */
[----:B------:R-:W-:Y:S02]  /*12f70*/  MOV R233, R232 ;  /* 0x000000e800e97202 */ /* 0x000fe40000000f00 */
[----:B------:R-:W-:Y:S01]  /*12f80*/  SEL R204, R0, RZ, !P1 ;  /* 0x000000ff00cc7207 */ /* 0x000fe20004800000 */
[----:B------:R-:W0:Y:S01]  /*12f90*/  LDGDEPBAR ;  /* 0x00000000000079af */ /* 0x000e220000000000 */
[----:B------:R-:W-:Y:S02]  /*12fa0*/  MOV R0, R3 ;  /* 0x0000000300007202 */ /* 0x000fe40000000f00 */
[----:B-1----:R-:W-:Y:S03]  /*12fb0*/  MOV R9, R8 ;  /* 0x0000000800097202 */ /* 0x002fe60000000f00 */
[----:B------:R-:W-:-:S05]  /*12fc0*/  @!P0 BRA `(.L_x_1461) ;  /* 0xffffd30000008947 */ /* 0x000fca000383ffff */
.L_x_1460:
[----:B-1----:R-:W-:Y:S02]  /*12fd0*/  MOV R5, 0x1f ;  /* 0x0000001f00057802 */ /* 0x002fe40000000f00 */
[----:B------:R-:W-:Y:S01]  /*12fe0*/  MOV R0, 0xffffffff ;  /* 0xffffffff00007802 */ /* 0x000fe20000000f00 */
[----:B------:R-:W-:Y:S05]  /*12ff0*/  BRA.DIV ~URZ, `(.L_x_1462) ;  /* 0x00004ee27f007947 */ /* 0x000fea000b800000 */
[----:B------:R1:W2:Y:S02]  /*13000*/  SHFL.BFLY PT, R6, R241, 0x2, 0x1f ;  /* 0x0c401f00f1067f89 */ /* 0x0002a400000e0000 */
.L_x_1532:
[----:B-12---:R-:W-:Y:S01]  /*13010*/  FADD.FTZ R241, R6, R241 ;  /* 0x000000f106f17221 */ /* 0x006fe20000010000 */
[----:B------:R-:W-:Y:S05]  /*13020*/  BRA.DIV ~URZ, `(.L_x_1463) ;  /* 0x00004ef27f007947 */ /* 0x000fea000b800000 */
[----:B------:R-:W1:Y:S04]  /*13030*/  SHFL.BFLY PT, R0, R239, 0x2, 0x1f ;  /* 0x0c401f00ef007f89 */ /* 0x000e6800000e0000 */
[----:B------:R-:W2:Y:S01]  /*13040*/  SHFL.BFLY PT, R4, R241, 0x1, 0x1f ;  /* 0x0c201f00f1047f89 */ /* 0x000ea200000e0000 */
[----:B-1----:R-:W-:-:S02]  /*13050*/  FADD.FTZ R9, R0, R239 ;  /* 0x000000ef00097221 */ /* 0x002fc40000010000 */
[----:B--2---:R-:W-:-:S03]  /*13060*/  FADD.FTZ R4, R241, R4 ;  /* 0x00000004f1047221 */ /* 0x004fc60000010000 */
[----:B------:R1:W2:Y:S04]  /*13070*/  SHFL.BFLY PT, R6, R9, 0x1, 0x1f ;  /* 0x0c201f0009067f89 */ /* 0x0002a800000e0000 */
.L_x_1533:
[----:B-12---:R-:W-:Y:S01]  /*13080*/  FADD.FTZ R9, R6, R9 ;  /* 0x0000000906097221 */ /* 0x006fe20000010000 */
[----:B------:R-:W-:Y:S02]  /*13090*/  FSETP.NE.FTZ.AND P1, PT, R4, RZ, PT ;  /* 0x000000ff0400720b */ /* 0x000fe40003f35000 */
[----:B------:R-:W-:Y:S02]  /*130a0*/  MOV R2, RZ ;  /* 0x000000ff00027202 */ /* 0x000fe40000000f00 */
[----:B------:R-:W-:Y:S02]  /*130b0*/  FSETP.NE.FTZ.AND P0, PT, R9, RZ, PT ;  /* 0x000000ff0900720b */ /* 0x000fe40003f15000 */
[----:B------:R-:W-:Y:S02]  /*130c0*/  MOV R12, RZ ;  /* 0x000000ff000c7202 */ /* 0x000fe40000000f00 */
[----:B------:R-:W-:-:S05]  /*130d0*/  MOV R0, 0xff800000 ;  /* 0xff80000000007802 */ /* 0x000fca0000000f00 */
[----:B------:R-:W1:Y:S01]  /*130e0*/  @P1 MUFU.LG2 R5, R4 ;  /* 0x0000000400051308 */ /* 0x000e620000000c00 */
[----:B------:R-:W-:-:S03]  /*130f0*/  @P1 MOV R6, 0x3f317218 ;  /* 0x3f31721800061802 */ /* 0x000fc60000000f00 */
[----:B------:R-:W-:Y:S02]  /*13100*/  @P0 MOV R14, 0x3f317218 ;  /* 0x3f317218000e0802 */ /* 0x000fe40000000f00 */
[----:B------:R-:W-:Y:S02]  /*13110*/  @P1 FMUL.FTZ R6, R6, c[0x0][0x2d0] ;  /* 0x0000b40006061a20 */ /* 0x000fe40000410000 */
[----:B------:R-:W2:Y:S01]  /*13120*/  @P0 MUFU.RCP R2, R9 ;  /* 0x0000000900020308 */ /* 0x000ea20000001000 */
[----:B------:R-:W-:-:S07]  /*13130*/  @P0 FMUL.FTZ R14, R14, c[0x0][0x2d0] ;  /* 0x0000b4000e0e0a20 */ /* 0x000fce0000410000 */
[----:B------:R-:W3:Y:S01]  /*13140*/  @P0 MUFU.LG2 R9, R9 ;  /* 0x0000000900090308 */ /* 0x000ee20000000c00 */
[----:B-1----:R-:W-:-:S04]  /*13150*/  @P1 FMUL.FTZ R5, R5, 0.69314718246459960938 ;  /* 0x3f31721805051820 */ /* 0x002fc80000410000 */
[----:B------:R-:W-:Y:S01]  /*13160*/  @P1 FFMA.FTZ R0, R6, R8, R5 ;  /* 0x0000000806001223 */ /* 0x000fe20000010005 */
[----:B------:R-:W-:Y:S02]  /*13170*/  MOV R8, 0xff800000 ;  /* 0xff80000000087802 */ /* 0x000fe40000000f00 */
[----:B------:R-:W1:Y:S01]  /*13180*/  @P1 MUFU.RCP R12, R4 ;  /* 0x00000004000c1308 */ /* 0x000e620000001000 */
[C---:B--2---:R-:W-:Y:S02]  /*13190*/  FMUL.FTZ R134, R2.reuse, R134 ;  /* 0x0000008602867220 */ /* 0x044fe40000410000 */
[C---:B------:R-:W-:Y:S02]  /*131a0*/  FMUL.FTZ R135, R2.reuse, R135 ;  /* 0x0000008702877220 */ /* 0x040fe40000410000 */
[C---:B------:R-:W-:Y:S02]  /*131b0*/  FMUL.FTZ R130, R2.reuse, R130 ;  /* 0x0000008202827220 */ /* 0x040fe40000410000 */
[----:B------:R-:W-:-:S02]  /*131c0*/  FMUL.FTZ R131, R2, R131 ;  /* 0x0000008302837220 */ /* 0x000fc40000410000 */
[----:B---3--:R-:W-:Y:S01]  /*131d0*/  @P0 FMUL.FTZ R15, R9, 0.69314718246459960938 ;  /* 0x3f317218090f0820 */ /* 0x008fe20000410000 */
[----:B------:R-:W-:Y:S01]  /*131e0*/  MOV R9, 0x1 ;  /* 0x0000000100097802 */ /* 0x000fe20000000f00 */
[----:B------:R-:W-:Y:S02]  /*131f0*/  FMUL.FTZ R126, R2, R126 ;  /* 0x0000007e027e7220 */ /* 0x000fe40000410000 */
[----:B------:R-:W-:Y:S01]  /*13200*/  @P0 FFMA.FTZ R8, R14, R3, R15 ;  /* 0x000000030e080223 */ /* 0x000fe2000001000f */
[----:B------:R-:W-:Y:S01]  /*13210*/  PRMT R3, R9, 0x7610, R3 ;  /* 0x0000761009037816 */ /* 0x000fe20000000003 */
[----:B------:R-:W-:Y:S02]  /*13220*/  FMUL.FTZ R127, R2, R127 ;  /* 0x0000007f027f7220 */ /* 0x000fe40000410000 */
[C---:B-1----:R-:W-:Y:S02]  /*13230*/  FMUL.FTZ R132, R12.reuse, R132 ;  /* 0x000000840c847220 */ /* 0x042fe40000410000 */
        /* <DEDUP_REMOVED lines=46> */
[----:B------:R-:W-:Y:S02]  /*13520*/  FMUL.FTZ R101, R12, R101 ;  /* 0x000000650c657220 */ /* 0x000fe40000410000 */
        /* <DEDUP_REMOVED lines=42> */
.L_x_1401:
[----:B------:R-:W-:Y:S01]  /*137d0*/  LOP3.LUT P0, RZ, R146, 0xff, RZ, 0xc0, !PT ;  /* 0x000000ff92ff7812 */ /* 0x000fe2000780c0ff */
[----:B------:R-:W-:-:S12]  /*137e0*/  BSSY B0, `(.L_x_1464) ;  /* 0x000000f000007945 */ /* 0x000fd80003800000 */
[----:B------:R-:W-:Y:S05]  /*137f0*/  @P0 BRA `(.L_x_1465) ;  /* 0x000000d000000947 */ /* 0x000fea0003800000 */
[----:B------:R-:W1:Y:S01]  /*13800*/  S2R R9, SR_LANEID ;  /* 0x0000000000097919 */ /* 0x000e620000000000 */
[----:B------:R-:W-:Y:S01]  /*13810*/  VOTEU.ANY UR4, UPT, PT ;  /* 0x0000000000047886 */ /* 0x000fe200038e0100 */
[----:B------:R-:W-:Y:S01]  /*13820*/  IMAD.MOV.U32 R16, RZ, RZ, c[0x0][0x560] ;  /* 0x00015800ff107624 */ /* 0x000fe200078e00ff */
[----:B------:R-:W1:Y:S01]  /*13830*/  FLO.U32 R14, UR4 ;  /* 0x00000004000e7d00 */ /* 0x000e6200080e0000 */
[----:B------:R-:W-:-:S07]  /*13840*/  IMAD.MOV.U32 R17, RZ, RZ, c[0x0][0x564] ;  /* 0x00015900ff117624 */ /* 0x000fce00078e00ff */
[----:B------:R-:W2:Y:S01]  /*13850*/  POPC R15, UR4 ;  /* 0x00000004000f7d09 */ /* 0x000ea20008000000 */
[----:B-1----:R-:W-:-:S13]  /*13860*/  ISETP.EQ.U32.AND P0, PT, R14, R9, PT ;  /* 0x000000090e00720c */ /* 0x002fda0003f02070 */
[----:B--2---:R-:W2:Y:S04]  /*13870*/  @P0 ATOMG.E.ADD.STRONG.GPU PT, R9, [R16.64], R15 ;  /* 0x0000000f100909a8 */ /* 0x004ea800081ee1c8 */
[----:B------:R-:W1:Y:S02]  /*13880*/  S2R R2, SR_LTMASK ;  /* 0x0000000000027919 */ /* 0x000e640000003900 */
[----:B-1----:R-:W-:-:S04]  /*13890*/  LOP3.LUT R2, R2, UR4, RZ, 0xc0, !PT ;  /* 0x0000000402027c12 */ /* 0x002fc8000f8ec0ff */
[----:B------:R-:W1:Y:S01]  /*138a0*/  POPC R208, R2 ;  /* 0x0000000200d07309 */ /* 0x000e620000000000 */
[----:B--2---:R-:W1:Y:S02]  /*138b0*/  SHFL.IDX PT, R9, R9, R14, 0x1f ;  /* 0x00001f0e09097589 */ /* 0x004e6400000e0000 */
[----:B-1----:R-:W-:-:S05]  /*138c0*/  IADD3 R208, R9, c[0x0][0xc], R208 ;  /* 0x0000030009d07a10 */ /* 0x002fca0007ffe0d0 */
.L_x_1465:
[----:B------:R-:W-:Y:S05]  /*138d0*/  BSYNC B0 ;  /* 0x0000000000007941 */ /* 0x000fea0003800000 */
.L_x_1464:
[----:B------:R-:W-:Y:S01]  /*138e0*/  PRMT R3, R3, 0x9910, RZ ;  /* 0x0000991003037816 */ /* 0x000fe200000000ff */
[----:B------:R-:W-:Y:S01]  /*138f0*/  BSSY B1, `(.L_x_1466) ;  /* 0x0000346000017945 */ /* 0x000fe20003800000 */
[----:B------:R-:W-:Y:S02]  /*13900*/  IMAD.SHL.U32 R20, R201, 0x8, RZ ;  /* 0x00000008c9147824 */ /* 0x000fe400078e00ff */
[----:B------:R-:W-:Y:S01]  /*13910*/  ISETP.NE.AND P0, PT, R3, RZ, PT ;  /* 0x000000ff0300720c */ /* 0x000fe20003f05270 */
[----:B------:R-:W-:-:S12]  /*13920*/  IMAD.MOV.U32 R3, RZ, RZ, R208 ;  /* 0x000000ffff037224 */ /* 0x000fd800078e00d0 */
[----:B------:R-:W-:Y:S05]  /*13930*/  @!P0 BRA `(.L_x_1467) ;  /* 0x000027e000008947 */ /* 0x000fea0003800000 */
[----:B------:R-:W-:Y:S01]  /*13940*/  SHF.R.S32.HI R15, RZ, 0x1f, R146 ;  /* 0x0000001fff0f7819 */ /* 0x000fe20000011492 */
[----:B------:R-:W-:Y:S01]  /*13950*/  WARPSYNC 0xffffffff ;  /* 0xffffffff00007948 */ /* 0x000fe20003800000 */
[----:B------:R-:W-:Y:S01]  /*13960*/  BAR.SYNC.DEFER_BLOCKING 0x1, 0x100 ;  /* 0x0044000000007b1d */ /* 0x000fe20000010000 */
[----:B------:R-:W-:Y:S02]  /*13970*/  LOP3.LUT R14, R141, R221, RZ, 0xfc, !PT ;  /* 0x000000dd8d0e7212 */ /* 0x000fe400078efcff */
[----:B------:R-:W-:Y:S02]  /*13980*/  LEA.HI R19, R15, R146, RZ, 0x5 ;  /* 0x000000920f137211 */ /* 0x000fe400078f28ff */
[----:B------:R-:W-:Y:S02]  /*13990*/  LOP3.LUT R9, R220, 0x1, RZ, 0xc0, !PT ;  /* 0x00000001dc097812 */ /* 0x000fe400078ec0ff */
[----:B------:R-:W-:Y:S02]  /*139a0*/  SHF.R.S32.HI R21, RZ, 0x5, R19 ;  /* 0x00000005ff157819 */ /* 0x000fe40000011413 */
[----:B------:R-:W-:-:S02]  /*139b0*/  ISETP.NE.U32.AND P0, PT, R9, 0x1, PT ;  /* 0x000000010900780c */ /* 0x000fc40003f05070 */
[----:B------:R-:W-:Y:S01]  /*139c0*/  F2FP.BF16.PACK_AB R29, R133, R132 ;  /* 0x00000084851d723e */ /* 0x000fe200000010ff */
[----:B------:R-:W-:Y:S01]  /*139d0*/  IMAD.SHL.U32 R2, R21, 0x400, RZ ;  /* 0x0000040015027824 */ /* 0x000fe200078e00ff */
[----:B------:R-:W-:Y:S02]  /*139e0*/  R2P PR, R220, 0x6 ;  /* 0x00000006dc007804 */ /* 0x000fe40000000000 */
[----:B------:R-:W-:Y:S01]  /*139f0*/  F2FP.BF16.PACK_AB R27, R135, R134 ;  /* 0x00000086871b723e */ /* 0x000fe200000010ff */
[----:B------:R-:W-:Y:S01]  /*13a00*/  IMAD R17, R219, 0x2, R2 ;  /* 0x00000002db117824 */ /* 0x000fe200078e0202 */
[----:B------:R-:W-:Y:S02]  /*13a10*/  F2FP.BF16.PACK_AB R25, R129, R128 ;  /* 0x000000808119723e */ /* 0x000fe400000010ff */
[----:B------:R-:W-:Y:S01]  /*13a20*/  F2FP.BF16.PACK_AB R23, R131, R130 ;  /* 0x000000828317723e */ /* 0x000fe200000010ff */
[----:B------:R-:W-:Y:S01]  /*13a30*/  IMAD.IADD R14, R17, 0x1, R14 ;  /* 0x00000001110e7824 */ /* 0x000fe200078e020e */
[----:B------:R-:W-:Y:S01]  /*13a40*/  F2FP.BF16.PACK_AB R30, R125, R124 ;  /* 0x0000007c7d1e723e */ /* 0x000fe200000010ff */
[----:B------:R-:W-:Y:S01]  /*13a50*/  IMAD.MOV.U32 R17, RZ, RZ, 0x20 ;  /* 0x00000020ff117424 */ /* 0x000fe200078e00ff */
[----:B------:R-:W-:Y:S01]  /*13a60*/  F2FP.BF16.PACK_AB R28, R127, R126 ;  /* 0x0000007e7f1c723e */ /* 0x000fe200000010ff */
[----:B------:R-:W-:Y:S01]  /*13a70*/  IMAD.SHL.U32 R24, R14, 0x2, RZ ;  /* 0x000000020e187824 */ /* 0x000fe200078e00ff */
[----:B------:R-:W-:Y:S01]  /*13a80*/  F2FP.BF16.PACK_AB R16, R121, R120 ;  /* 0x000000787910723e */ /* 0x000fe200000010ff */
[----:B------:R-:W-:Y:S01]  /*13a90*/  IMAD.MOV.U32 R14, RZ, RZ, 0x40 ;  /* 0x00000040ff0e7424 */ /* 0x000fe200078e00ff */
[----:B------:R-:W-:-:S02]  /*13aa0*/  SEL R17, R17, 0xffffffe0, !P1 ;  /* 0xffffffe011117807 */ /* 0x000fc40004800000 */
[C---:B------:R-:W-:Y:S01]  /*13ab0*/  IADD3 R2, R24.reuse, 0x80, RZ ;  /* 0x0000008018027810 */ /* 0x040fe20007ffe0ff */
[----:B------:R1:W-:Y:S01]  /*13ac0*/  STS [R24+0x80], R29 ;  /* 0x0000801d18007388 */ /* 0x0003e20000000800 */
[C---:B------:R-:W-:Y:S01]  /*13ad0*/  IADD3 R22, R24.reuse, 0x70, RZ ;  /* 0x0000007018167810 */ /* 0x040fe20007ffe0ff */
[----:B------:R-:W-:Y:S01]  /*13ae0*/  IMAD.IADD R9, R24, 0x1, R17 ;  /* 0x0000000118097824 */ /* 0x000fe200078e0211 */
[----:B------:R-:W-:Y:S01]  /*13af0*/  @P0 IADD3 R22, R2, 0x10, RZ ;  /* 0x0000001002160810 */ /* 0x000fe20007ffe0ff */
[----:B------:R2:W-:Y:S01]  /*13b00*/  STS [R24+0x480], R27 ;  /* 0x0004801b18007388 */ /* 0x0005e20000000800 */
[----:B------:R-:W-:Y:S02]  /*13b10*/  SEL R14, R14, 0xffffffc0, !P2 ;  /* 0xffffffc00e0e7807 */ /* 0x000fe40005000000 */
[----:B------:R-:W-:Y:S01]  /*13b20*/  F2FP.BF16.PACK_AB R26, R123, R122 ;  /* 0x0000007a7b1a723e */ /* 0x000fe200000010ff */
[----:B------:R-:W-:Y:S01]  /*13b30*/  IMAD.IADD R17, R17, 0x1, R22 ;  /* 0x0000000111117824 */ /* 0x000fe200078e0216 */
[----:B------:R-:W-:Y:S01]  /*13b40*/  F2FP.BF16.PACK_AB R31, R119, R118 ;  /* 0x00000076771f723e */ /* 0x000fe200000010ff */
[----:B------:R-:W-:Y:S01]  /*13b50*/  IMAD.IADD R2, R24, 0x1, R14 ;  /* 0x0000000118027824 */ /* 0x000fe200078e020e */
[----:B------:R-:W-:Y:S01]  /*13b60*/  F2FP.BF16.PACK_AB R33, R113, R112 ;  /* 0x000000707121723e */ /* 0x000fe200000010ff */
[----:B------:R-:W-:Y:S01]  /*13b70*/  IMAD.IADD R18, R14, 0x1, R22 ;  /* 0x000000010e127824 */ /* 0x000fe200078e0216 */
[----:B------:R3:W-:Y:S01]  /*13b80*/  STS [R22], R25 ;  /* 0x0000001916007388 */ /* 0x0007e20000000800 */
[----:B------:R-:W-:-:S02]  /*13b90*/  F2FP.BF16.PACK_AB R35, R115, R114 ;  /* 0x000000727323723e */ /* 0x000fc400000010ff */
[----:B------:R-:W-:Y:S01]  /*13ba0*/  F2FP.BF16.PACK_AB R37, R47, R46 ;  /* 0x0000002e2f25723e */ /* 0x000fe200000010ff */
[----:B------:R4:W-:Y:S01]  /*13bb0*/  STS [R22+0x400], R23 ;  /* 0x0004001716007388 */ /* 0x0009e20000000800 */
[----:B------:R-:W-:Y:S02]  /*13bc0*/  F2FP.BF16.PACK_AB R32, R55, R54 ;  /* 0x000000363720723e */ /* 0x000fe400000010ff */
[----:B------:R-:W-:Y:S01]  /*13bd0*/  ISETP.NE.U32.AND P0, PT, RZ, c[0x0][0x508], PT ;  /* 0x00014200ff007a0c */ /* 0x000fe20003f05070 */
[----:B------:R4:W-:Y:S01]  /*13be0*/  STS [R9+0x80], R30 ;  /* 0x0000801e09007388 */ /* 0x0009e20000000800 */
[----:B------:R-:W-:Y:S02]  /*13bf0*/  ISETP.NE.U32.AND P2, PT, RZ, c[0x0][0x500], PT ;  /* 0x00014000ff007a0c */ /* 0x000fe40003f45070 */
[----:B------:R-:W-:Y:S01]  /*13c00*/  ISETP.NE.AND.EX P1, PT, RZ, c[0x0][0x50c], PT, P0 ;  /* 0x00014300ff007a0c */ /* 0x000fe20003f25300 */
[----:B------:R4:W-:Y:S01]  /*13c10*/  STS [R9+0x480], R28 ;  /* 0x0004801c09007388 */ /* 0x0009e20000000800 */
[----:B-1----:R-:W-:-:S02]  /*13c20*/  F2FP.BF16.PACK_AB R29, R117, R116 ;  /* 0x00000074751d723e */ /* 0x002fc400000010ff */
[----:B------:R-:W-:Y:S01]  /*13c30*/  ISETP.NE.AND.EX P2, PT, RZ, c[0x0][0x504], PT, P2 ;  /* 0x00014100ff007a0c */ /* 0x000fe20003f45320 */
[----:B------:R1:W-:Y:S01]  /*13c40*/  STS [R17], R16 ;  /* 0x0000001011007388 */ /* 0x0003e20000000800 */
[----:B--2---:R-:W-:-:S03]  /*13c50*/  F2FP.BF16.PACK_AB R27, R109, R108 ;  /* 0x0000006c6d1b723e */ /* 0x004fc600000010ff */
[----:B------:R2:W-:Y:S04]  /*13c60*/  STS [R17+0x400], R26 ;  /* 0x0004001a11007388 */ /* 0x0005e80000000800 */
[----:B------:R2:W-:Y:S01]  /*13c70*/  STS [R2+0x80], R29 ;  /* 0x0000801d02007388 */ /* 0x0005e20000000800 */
[----:B---3--:R-:W-:Y:S02]  /*13c80*/  F2FP.BF16.PACK_AB R25, R111, R110 ;  /* 0x0000006e6f19723e */ /* 0x008fe400000010ff */
[----:B------:R-:W-:Y:S01]  /*13c90*/  @P1 LEA R36, P0, R224, c[0x0][0x508], 0x2 ;  /* 0x00014200e0241a11 */ /* 0x000fe200078010ff */
[----:B------:R3:W-:Y:S01]  /*13ca0*/  STS [R2+0x480], R31 ;  /* 0x0004801f02007388 */ /* 0x0007e20000000800 */
[----:B----4-:R-:W-:-:S03]  /*13cb0*/  F2FP.BF16.PACK_AB R23, R105, R104 ;  /* 0x000000686917723e */ /* 0x010fc600000010ff */
[----:B------:R4:W-:Y:S01]  /*13cc0*/  STS [R18], R33 ;  /* 0x0000002112007388 */ /* 0x0009e20000000800 */
[----:B------:R-:W-:-:S03]  /*13cd0*/  F2FP.BF16.PACK_AB R30, R53, R52 ;  /* 0x00000034351e723e */ /* 0x000fc600000010ff */
[----:B------:R4:W-:Y:S01]  /*13ce0*/  STS [R18+0x400], R35 ;  /* 0x0004002312007388 */ /* 0x0009e20000000800 */
[----:B------:R-:W-:Y:S01]  /*13cf0*/  F2FP.BF16.PACK_AB R28, R51, R50 ;  /* 0x00000032331c723e */ /* 0x000fe200000010ff */
[----:B-1----:R-:W-:Y:S02]  /*13d00*/  IMAD.IADD R16, R14, 0x1, R9 ;  /* 0x000000010e107824 */ /* 0x002fe400078e0209 */
[----:B------:R-:W-:Y:S01]  /*13d10*/  IMAD.IADD R14, R17, 0x1, R14 ;  /* 0x00000001110e7824 */ /* 0x000fe200078e020e */
[----:B--2---:R-:W-:Y:S02]  /*13d20*/  F2FP.BF16.PACK_AB R26, R49, R48 ;  /* 0x00000030311a723e */ /* 0x004fe400000010ff */
[----:B------:R1:W-:Y:S01]  /*13d30*/  STS [R16+0x80], R27 ;  /* 0x0000801b10007388 */ /* 0x0003e20000000800 */
[----:B------:R-:W-:-:S03]  /*13d40*/  F2FP.BF16.PACK_AB R29, R107, R106 ;  /* 0x0000006a6b1d723e */ /* 0x000fc600000010ff */
[----:B------:R2:W-:Y:S01]  /*13d50*/  STS [R16+0x480], R25 ;  /* 0x0004801910007388 */ /* 0x0005e20000000800 */
[----:B---3--:R-:W-:-:S03]  /*13d60*/  F2FP.BF16.PACK_AB R31, R41, R40 ;  /* 0x00000028291f723e */ /* 0x008fc600000010ff */
[----:B------:R3:W-:Y:S01]  /*13d70*/  STS [R14], R23 ;  /* 0x000000170e007388 */ /* 0x0007e20000000800 */
[----:B----4-:R-:W-:-:S03]  /*13d80*/  F2FP.BF16.PACK_AB R33, R43, R42 ;  /* 0x0000002a2b21723e */ /* 0x010fc600000010ff */
[----:B------:R4:W-:Y:S01]  /*13d90*/  STS [R14+0x400], R29 ;  /* 0x0004001d0e007388 */ /* 0x0009e20000000800 */
[----:B------:R-:W-:-:S03]  /*13da0*/  F2FP.BF16.PACK_AB R35, R45, R44 ;  /* 0x0000002c2d23723e */ /* 0x000fc600000010ff */
[----:B------:R4:W-:Y:S04]  /*13db0*/  STS [R24+0x4080], R31 ;  /* 0x0040801f18007388 */ /* 0x0009e80000000800 */
[----:B------:R4:W-:Y:S04]  /*13dc0*/  STS [R24+0x4480], R33 ;  /* 0x0044802118007388 */ /* 0x0009e80000000800 */
[----:B------:R4:W-:Y:S01]  /*13dd0*/  STS [R22+0x4000], R35 ;  /* 0x0040002316007388 */ /* 0x0009e20000000800 */
[----:B-1----:R-:W-:-:S03]  /*13de0*/  F2FP.BF16.PACK_AB R27, R61, R60 ;  /* 0x0000003c3d1b723e */ /* 0x002fc600000010ff */
[----:B------:R1:W-:Y:S01]  /*13df0*/  STS [R22+0x4400], R37 ;  /* 0x0044002516007388 */ /* 0x0003e20000000800 */
[----:B--2---:R-:W-:-:S03]  /*13e00*/  F2FP.BF16.PACK_AB R25, R59, R58 ;  /* 0x0000003a3b19723e */ /* 0x004fc600000010ff */
[----:B------:R2:W-:Y:S01]  /*13e10*/  STS [R9+0x4080], R26 ;  /* 0x0040801a09007388 */ /* 0x0005e20000000800 */
[----:B---3--:R-:W-:-:S03]  /*13e20*/  F2FP.BF16.PACK_AB R23, R57, R56 ;  /* 0x000000383917723e */ /* 0x008fc600000010ff */
[----:B------:R3:W-:Y:S01]  /*13e30*/  STS [R9+0x4480], R28 ;  /* 0x0044801c09007388 */ /* 0x0007e20000000800 */
[----:B----4-:R-:W-:-:S03]  /*13e40*/  F2FP.BF16.PACK_AB R29, R63, R62 ;  /* 0x0000003e3f1d723e */ /* 0x010fc600000010ff */
[----:B------:R4:W-:Y:S01]  /*13e50*/  STS [R17+0x4000], R30 ;  /* 0x0040001e11007388 */ /* 0x0009e20000000800 */
[----:B------:R-:W-:-:S03]  /*13e60*/  F2FP.BF16.PACK_AB R31, R65, R64 ;  /* 0x00000040411f723e */ /* 0x000fc600000010ff */
[----:B------:R4:W-:Y:S01]  /*13e70*/  STS [R17+0x4400], R32 ;  /* 0x0044002011007388 */ /* 0x0009e20000000800 */
[----:B------:R-:W-:-:S03]  /*13e80*/  F2FP.BF16.PACK_AB R33, R67, R66 ;  /* 0x000000424321723e */ /* 0x000fc600000010ff */
[----:B------:R4:W-:Y:S01]  /*13e90*/  STS [R2+0x4480], R25 ;  /* 0x0044801902007388 */ /* 0x0009e20000000800 */
[----:B------:R-:W-:-:S03]  /*13ea0*/  F2FP.BF16.PACK_AB R35, R69, R68 ;  /* 0x000000444523723e */ /* 0x000fc600000010ff */
        /* <DEDUP_REMOVED lines=12> */
[----:B------:R-:W-:Y:S01]  /*13f70*/  STS [R14+0x4400], R37 ;  /* 0x004400250e007388 */ /* 0x000fe20000000800 */
        /* <DEDUP_REMOVED lines=9> */
[----:B------:R-:W-:Y:S01]  /*14010*/  STS [R9+0x8080], R26 ;  /* 0x0080801a09007388 */ /* 0x000fe20000000800 */
[----:B------:R-:W-:-:S03]  /*14020*/  F2FP.BF16.PACK_AB R35, R101, R100 ;  /* 0x000000646523723e */ /* 0x000fc600000010ff */
[----:B------:R4:W-:Y:S04]  /*14030*/  STS [R9+0x8480], R28 ;  /* 0x0084801c09007388 */ /* 0x0009e80000000800 */
        /* <DEDUP_REMOVED lines=8> */
[----:B------:R3:W-:Y:S04]  /*140c0*/  STS [R18+0x8000], R31 ;  /* 0x0080001f12007388 */ /* 0x0007e80000000800 */
[----:B------:R3:W-:Y:S01]  /*140d0*/  STS [R18+0x8400], R29 ;  /* 0x0084001d12007388 */ /* 0x0007e20000000800 */
[----:B----4-:R-:W-:-:S03]  /*140e0*/  IMAD.MOV.U32 R9, RZ, RZ, c[0x0][0x388] ;  /* 0x0000e200ff097624 */ /* 0x010fc600078e00ff */
[----:B------:R3:W-:Y:S04]  /*140f0*/  STS [R16+0x8080], R27 ;  /* 0x0080801b10007388 */ /* 0x0007e80000000800 */
[----:B------:R3:W-:Y:S01]  /*14100*/  STS [R16+0x8480], R33 ;  /* 0x0084802110007388 */ /* 0x0007e20000000800 */
[----:B------:R-:W-:-:S03]  /*14110*/  SHF.R.S32.HI R17, RZ, 0x1f, R224 ;  /* 0x0000001fff117819 */ /* 0x000fc600000114e0 */
[----:B------:R3:W-:Y:S01]  /*14120*/  STS [R14+0x8000], R35 ;  /* 0x008000230e007388 */ /* 0x0007e20000000800 */
[----:B-1----:R-:W-:Y:S02]  /*14130*/  F2FP.BF16.PACK_AB R25, R103, R102 ;  /* 0x000000666719723e */ /* 0x002fe400000010ff */
[C---:B------:R-:W-:Y:S01]  /*14140*/  @P1 LEA.HI.X R37, R224.reuse, c[0x0][0x50c], R17, 0x2, P0 ;  /* 0x00014300e0251a11 */ /* 0x040fe200000f1411 */
[----:B--2---:R-:W-:Y:S02]  /*14150*/  IMAD.MOV.U32 R23, RZ, RZ, 0x4 ;  /* 0x00000004ff177424 */ /* 0x004fe400078e00ff */
[----:B------:R3:W-:Y:S01]  /*14160*/  STS [R14+0x8400], R25 ;  /* 0x008400190e007388 */ /* 0x0007e20000000800 */
[----:B------:R-:W-:Y:S02]  /*14170*/  IMAD.MOV.U32 R2, RZ, RZ, RZ ;  /* 0x000000ffff027224 */ /* 0x000fe400078e00ff */
[----:B------:R-:W-:Y:S01]  /*14180*/  IMAD.WIDE R22, R224, R23, c[0x0][0x500] ;  /* 0x00014000e0167625 */ /* 0x000fe200078e0217 */
[----:B------:R-:W-:Y:S06]  /*14190*/  BAR.SYNC.DEFER_BLOCKING 0x1, 0x100 ;  /* 0x0044000000007b1d */ /* 0x000fec0000010000 */
[----:B------:R3:W5:Y:S04]  /*141a0*/  @P1 LDG.E R9, [R36.64] ;  /* 0x0000000824091981 */ /* 0x000768000c1e1900 */
[----:B------:R3:W5:Y:S01]  /*141b0*/  @P2 LDG.E R2, [R22.64] ;  /* 0x0000000816022981 */ /* 0x000762000c1e1900 */
[----:B------:R-:W-:-:S04]  /*141c0*/  ISETP.NE.AND P0, PT, R210, RZ, PT ;  /* 0x000000ffd200720c */ /* 0x000fc80003f05270 */
[----:B------:R-:W-:Y:S01]  /*141d0*/  SEL R210, R210, c[0x0][0x3d4], P0 ;  /* 0x0000f500d2d27a07 */ /* 0x000fe20000000000 */
[----:B------:R-:W-:Y:S05]  /*141e0*/  @P1 BRA `(.L_x_1468) ;  /* 0x0000004000001947 */ /* 0x000fea0003800000 */
[----:B------:R-:W-:Y:S05]  /*141f0*/  @!P2 BRA `(.L_x_1468) ;  /* 0x000000300000a947 */ /* 0x000fea0003800000 */
[----:B-----5:R-:W2:Y:S04]  /*14200*/  LDG.E R9, [R22.64] ;  /* 0x0000000816097981 */ /* 0x020ea8000c1e1900 */
[----:B---3--:R-:W2:Y:S02]  /*14210*/  LDG.E R14, [R22.64+0x4] ;  /* 0x00000408160e7981 */ /* 0x008ea4000c1e1900 */
[----:B--2---:R-:W-:Y:S02]  /*14220*/  IADD3 R9, -R9, R14, RZ ;  /* 0x0000000e09097210 */ /* 0x004fe40007ffe1ff */
.L_x_1468:
[----:B---3--:R-:W-:Y:S01]  /*14230*/  IMAD.MOV.U32 R23, RZ, RZ, 0x368 ;  /* 0x00000368ff177424 */ /* 0x008fe200078e00ff */
[----:B------:R-:W-:Y:S01]  /*14240*/  ISETP.GT.AND P2, PT, R210, 0x1, PT ;  /* 0x00000001d200780c */ /* 0x000fe20003f44270 */
[----:B------:R-:W-:Y:S01]  /*14250*/  IMAD.MOV.U32 R22, RZ, RZ, c[0x0][0x4e8] ;  /* 0x00013a00ff167624 */ /* 0x000fe200078e00ff */
[----:B------:R-:W-:-:S02]  /*14260*/  SHF.R.S32.HI R14, RZ, 0x1f, R19 ;  /* 0x0000001fff0e7819 */ /* 0x000fc40000011413 */
[----:B------:R-:W-:Y:S02]  /*14270*/  SEL R23, R23, 0x328, P2 ;  /* 0x0000032817177807 */ /* 0x000fe40001000000 */
[----:B------:R-:W-:Y:S02]  /*14280*/  LOP3.LUT R19, R19, 0xffffffe0, RZ, 0xc0, !PT ;  /* 0xffffffe013137812 */ /* 0x000fe400078ec0ff */
[----:B------:R-:W1:Y:S01]  /*14290*/  LDC.64 R24, c[0x0][R23+0x170] ;  /* 0x00005c0017187b82 */ /* 0x000e620000000a00 */
[----:B------:R-:W-:Y:S02]  /*142a0*/  LEA.HI R14, R14, R21, RZ, 0x3 ;  /* 0x000000150e0e7211 */ /* 0x000fe400078f18ff */
[----:B------:R-:W-:Y:S01]  /*142b0*/  IMAD.IADD R19, R146, 0x1, -R19 ;  /* 0x0000000192137824 */ /* 0x000fe200078e0a13 */
[----:B------:R-:W-:Y:S02]  /*142c0*/  LEA.HI R16, R219, R219, RZ, 0x1 ;  /* 0x000000dbdb107211 */ /* 0x000fe400078f08ff */
[----:B------:R-:W-:-:S02]  /*142d0*/  LOP3.LUT R14, R14, 0xffffff8, RZ, 0xc0, !PT ;  /* 0x0ffffff80e0e7812 */ /* 0x000fc400078ec0ff */
[----:B------:R-:W2:Y:S01]  /*142e0*/  LDC.64 R26, c[0x0][R23+0x168] ;  /* 0x00005a00171a7b82 */ /* 0x000ea20000000a00 */
[----:B------:R-:W-:Y:S02]  /*142f0*/  SHF.R.S32.HI R18, RZ, 0x1f, R19 ;  /* 0x0000001fff127819 */ /* 0x000fe40000011413 */
[----:B------:R-:W-:Y:S01]  /*14300*/  IMAD.IADD R21, R21, 0x1, -R14 ;  /* 0x0000000115157824 */ /* 0x000fe200078e0a0e */
[----:B------:R-:W-:Y:S02]  /*14310*/  ISETP.NE.U32.AND P0, PT, RZ, c[0x0][0x500], PT ;  /* 0x00014000ff007a0c */ /* 0x000fe40003f05070 */
[----:B------:R-:W-:Y:S02]  /*14320*/  LEA.HI R18, R18, R19, RZ, 0x2 ;  /* 0x0000001312127211 */ /* 0x000fe400078f10ff */
[----:B------:R-:W3:Y:S01]  /*14330*/  LDC.64 R30, c[0x0][R23+0x178] ;  /* 0x00005e00171e7b82 */ /* 0x000ee20000000a00 */
[----:B------:R-:W-:Y:S02]  /*14340*/  LOP3.LUT R16, R16, 0x1ffffffe, RZ, 0xc0, !PT ;  /* 0x1ffffffe10107812 */ /* 0x000fe400078ec0ff */
[----:B------:R-:W-:-:S02]  /*14350*/  SHF.R.S32.HI R14, RZ, 0x2, R18 ;  /* 0x00000002ff0e7819 */ /* 0x000fc40000011412 */
[----:B------:R-:W-:Y:S02]  /*14360*/  ISETP.NE.AND.EX P0, PT, RZ, c[0x0][0x504], PT, P0 ;  /* 0x00014100ff007a0c */ /* 0x000fe40003f05300 */
[----:B------:R-:W-:Y:S01]  /*14370*/  ISETP.NE.AND P3, PT, R22, 0x1, PT ;  /* 0x000000011600780c */ /* 0x000fe20003f65270 */
[----:B------:R3:W4:Y:S01]  /*14380*/  LDC.64 R28, c[0x0][R23+0x160] ;  /* 0x00005800171c7b82 */ /* 0x0007220000000a00 */
[----:B------:R-:W-:Y:S01]  /*14390*/  IMAD R14, R21, 0x10, R14 ;  /* 0x00000010150e7824 */ /* 0x000fe200078e020e */
[----:B------:R-:W-:Y:S01]  /*143a0*/  SEL R224, R224, RZ, !P0 ;  /* 0x000000ffe0e07207 */ /* 0x000fe20004000000 */
[----:B------:R-:W-:Y:S01]  /*143b0*/  IMAD.IADD R21, R219, 0x1, -R16 ;  /* 0x00000001db157824 */ /* 0x000fe200078e0a10 */
[----:B------:R-:W-:-:S03]  /*143c0*/  SEL R22, R17, RZ, !P0 ;  /* 0x000000ff11167207 */ /* 0x000fc60004000000 */
[--C-:B------:R-:W-:Y:S02]  /*143d0*/  IMAD R16, R21, 0x8, R14.reuse ;  /* 0x0000000815107824 */ /* 0x100fe400078e020e */
[C---:B------:R-:W-:Y:S02]  /*143e0*/  IMAD R14, R209.reuse, 0x80, R14 ;  /* 0x00000080d10e7824 */ /* 0x040fe400078e020e */
[----:B------:R-:W-:Y:S02]  /*143f0*/  IMAD R16, R209, 0x80, R16 ;  /* 0x00000080d1107824 */ /* 0x000fe400078e0210 */
[-C--:B-1----:R-:W-:Y:S02]  /*14400*/  IMAD R17, R25, R224.reuse, RZ ;  /* 0x000000e019117224 */ /* 0x082fe400078e02ff */
[----:B------:R-:W-:-:S04]  /*14410*/  IMAD.WIDE.U32 R34, R24, R224, RZ ;  /* 0x000000e018227225 */ /* 0x000fc800078e00ff */
[----:B------:R-:W-:Y:S02]  /*14420*/  IMAD R22, R24, R22, R17 ;  /* 0x0000001618167224 */ /* 0x000fe400078e0211 */
[----:B------:R-:W-:-:S04]  /*14430*/  @P3 IMAD.HI.U32 R17, R16, c[0x0][0x4ec], RZ ;  /* 0x00013b0010113a27 */ /* 0x000fc800078e00ff */
[----:B--2---:R-:W-:Y:S01]  /*14440*/  IMAD.WIDE.U32 R32, R26, R225, RZ ;  /* 0x000000e11a207225 */ /* 0x004fe200078e00ff */
[----:B------:R-:W-:-:S03]  /*14450*/  SEL R26, R227, RZ, P2 ;  /* 0x000000ffe31a7207 */ /* 0x000fc60001000000 */
[----:B------:R-:W-:Y:S01]  /*14460*/  IMAD R21, R27, R225, RZ ;  /* 0x000000e11b157224 */ /* 0x000fe200078e02ff */
[----:B-----5:R-:W-:Y:S01]  /*14470*/  IADD3 R24, P1, P0, R34, R32, R2 ;  /* 0x0000002022187210 */ /* 0x020fe2000783e002 */
[----:B------:R-:W-:Y:S01]  /*14480*/  IMAD.MOV.U32 R25, RZ, RZ, R16 ;  /* 0x000000ffff197224 */ /* 0x000fe200078e0010 */
[----:B------:R-:W-:Y:S01]  /*14490*/  @P3 SHF.R.U32.HI R25, RZ, c[0x0][0x4f0], R17 ;  /* 0x00013c00ff193a19 */ /* 0x000fe20000011611 */
[----:B------:R-:W-:Y:S01]  /*144a0*/  IMAD.IADD R22, R35, 0x1, R22 ;  /* 0x0000000123167824 */ /* 0x000fe200078e0216 */
[----:B------:R-:W-:Y:S01]  /*144b0*/  SHF.R.S32.HI R17, RZ, 0x1f, R2 ;  /* 0x0000001fff117819 */ /* 0x000fe20000011402 */
[----:B------:R-:W-:Y:S02]  /*144c0*/  IMAD.IADD R21, R33, 0x1, R21 ;  /* 0x0000000121157824 */ /* 0x000fe400078e0215 */
[-C--:B---3--:R-:W-:Y:S02]  /*144d0*/  IMAD R23, R31, R26.reuse, RZ ;  /* 0x0000001a1f177224 */ /* 0x088fe400078e02ff */
[----:B------:R-:W-:Y:S01]  /*144e0*/  IMAD.WIDE.U32 R26, R30, R26, RZ ;  /* 0x0000001a1e1a7225 */ /* 0x000fe200078e00ff */
[----:B------:R-:W-:-:S03]  /*144f0*/  IADD3.X R22, R22, R21, R17, P1, P0 ;  /* 0x0000001516167210 */ /* 0x000fc60000fe0411 */
[----:B------:R-:W-:Y:S01]  /*14500*/  IMAD.MOV R21, RZ, RZ, -R25 ;  /* 0x000000ffff157224 */ /* 0x000fe200078e0a19 */
[----:B------:R-:W-:Y:S01]  /*14510*/  IADD3 R26, P1, P0, R25, R24, R26 ;  /* 0x00000018191a7210 */ /* 0x000fe2000783e01a */
[----:B------:R-:W-:Y:S01]  /*14520*/  IMAD.IADD R23, R27, 0x1, R23 ;  /* 0x000000011b177824 */ /* 0x000fe200078e0217 */
[----:B------:R-:W-:Y:S01]  /*14530*/  SHF.R.S32.HI R24, RZ, 0x1f, R25 ;  /* 0x0000001fff187819 */ /* 0x000fe20000011419 */
[----:B------:R-:W-:-:S03]  /*14540*/  IMAD R21, R21, c[0x0][0x4e8], R16 ;  /* 0x00013a0015157a24 */ /* 0x000fc600078e0210 */
[----:B------:R-:W-:Y:S01]  /*14550*/  IADD3.X R27, R24, R22, R23, P1, P0 ;  /* 0x00000016181b7210 */ /* 0x000fe20000fe0417 */
[----:B----4-:R-:W-:Y:S01]  /*14560*/  IMAD R23, R29, R21, RZ ;  /* 0x000000151d177224 */ /* 0x010fe200078e02ff */
[----:B------:R-:W-:-:S03]  /*14570*/  SHF.R.S32.HI R22, RZ, 0x1f, R21 ;  /* 0x0000001fff167819 */ /* 0x000fc60000011415 */
[----:B------:R-:W-:-:S04]  /*14580*/  IMAD.WIDE.U32 R26, R28, R21, R26 ;  /* 0x000000151c1a7225 */ /* 0x000fc800078e001a */
[----:B------:R-:W-:Y:S02]  /*14590*/  IMAD.MOV.U32 R21, RZ, RZ, c[0x0][0x4a8] ;  /* 0x00012a00ff157624 */ /* 0x000fe400078e00ff */
[----:B------:R-:W-:Y:S02]  /*145a0*/  IMAD R23, R28, R22, R23 ;  /* 0x000000161c177224 */ /* 0x000fe400078e0217 */
[----:B------:R-:W-:Y:S01]  /*145b0*/  IMAD.MOV.U32 R22, RZ, RZ, c[0x0][0x4ac] ;  /* 0x00012b00ff167624 */ /* 0x000fe200078e00ff */
[----:B------:R-:W-:Y:S01]  /*145c0*/  SEL R21, R21, c[0x0][0x450], P2 ;  /* 0x0001140015157a07 */ /* 0x000fe20001000000 */
[----:B------:R-:W-:-:S03]  /*145d0*/  IMAD.IADD R23, R27, 0x1, R23 ;  /* 0x000000011b177824 */ /* 0x000fc600078e0217 */
[----:B------:R-:W-:Y:S02]  /*145e0*/  SEL R25, R22, c[0x0][0x454], P2 ;  /* 0x0001150016197a07 */ /* 0x000fe40001000000 */
[----:B------:R-:W-:Y:S01]  /*145f0*/  LEA R22, P0, R26, R21, 0x2 ;  /* 0x000000151a167211 */ /* 0x000fe200078010ff */
[----:B------:R-:W-:-:S03]  /*14600*/  IMAD R21, R9, c[0x0][0x4e8], RZ ;  /* 0x00013a0009157a24 */ /* 0x000fc600078e02ff */
[----:B------:R-:W-:Y:S01]  /*14610*/  LEA.HI.X R23, R26, R25, R23, 0x2, P0 ;  /* 0x000000191a177211 */ /* 0x000fe200000f1417 */
[----:B------:R-:W-:Y:S01]  /*14620*/  SHFL.IDX PT, R24, R22, RZ, 0x1c1f ;  /* 0x001c1fff16187589 */ /* 0x000fe200000e0000 */
[----:B------:R-:W-:Y:S02]  /*14630*/  LOP3.LUT P0, RZ, R19, 0x3, RZ, 0xc0, !PT ;  /* 0x0000000313ff7812 */ /* 0x000fe4000780c0ff */
[C---:B------:R-:W-:Y:S01]  /*14640*/  IADD3 R26, R14.reuse, 0x8, RZ ;  /* 0x000000080e1a7810 */ /* 0x040fe20007ffe0ff */
[----:B------:R-:W1:Y:S01]  /*14650*/  SHFL.IDX PT, R25, R23, RZ, 0x1c1f ;  /* 0x001c1fff17197589 */ /* 0x000e6200000e0000 */
[-C--:B------:R-:W-:Y:S02]  /*14660*/  ISETP.GE.OR P1, PT, R14, R21.reuse, P0 ;  /* 0x000000150e00720c */ /* 0x080fe40000726670 */
[CC--:B------:R-:W-:Y:S01]  /*14670*/  ISETP.GE.OR P0, PT, R26.reuse, R21.reuse, P0 ;  /* 0x000000151a00720c */ /* 0x0c0fe20000706670 */
[----:B------:R-:W-:Y:S04]  /*14680*/  SHFL.IDX PT, R28, R22, 0x1, 0x1c1f ;  /* 0x003c1f00161c7f89 */ /* 0x000fe800000e0000 */
[----:B------:R-:W2:Y:S06]  /*14690*/  SHFL.IDX PT, R29, R23, 0x1, 0x1c1f ;  /* 0x003c1f00171d7f89 */ /* 0x000eac00000e0000 */
[----:B-1----:R1:W-:Y:S01]  /*146a0*/  @!P1 ST.E [R24.64], R0 ;  /* 0x0000000018009985 */ /* 0x0023e2000c101908 */
[----:B------:R-:W-:-:S04]  /*146b0*/  ISETP.GE.AND P1, PT, R26, R21, PT ;  /* 0x000000151a00720c */ /* 0x000fc80003f26270 */
[----:B------:R-:W-:Y:S01]  /*146c0*/  P2R R9, PR, RZ, 0x2 ;  /* 0x00000002ff097803 */ /* 0x000fe20000000000 */
[----:B--2---:R1:W-:Y:S01]  /*146d0*/  @!P0 ST.E [R28.64], R8 ;  /* 0x000000081c008985 */ /* 0x0043e2000c101908 */
[----:B------:R-:W-:Y:S01]  /*146e0*/  ISETP.GE.AND P0, PT, R14, R21, PT ;  /* 0x000000150e00720c */ /* 0x000fe20003f06270 */
[----:B------:R-:W-:Y:S05]  /*146f0*/  @P2 BRA `(.L_x_1469) ;  /* 0x0000082000002947 */ /* 0x000fea0003800000 */
[----:B------:R-:W-:Y:S01]  /*14700*/  IMAD R17, R17, c[0x0][0x3a0], RZ ;  /* 0x0000e80011117a24 */ /* 0x000fe200078e02ff */
[----:B------:R-:W-:Y:S01]  /*14710*/  LEA.HI R18, R15, R146, RZ, 0x3 ;  /* 0x000000920f127211 */ /* 0x000fe200078f18ff */
[C---:B------:R-:W-:Y:S01]  /*14720*/  IMAD.WIDE.U32 R4, R2.reuse, c[0x0][0x3a0], RZ ;  /* 0x0000e80002047a25 */ /* 0x040fe200078e00ff */
[----:B------:R2:W3:Y:S02]  /*14730*/  LDS.128 R64, [R139+0x80] ;  /* 0x000080008b407984 */ /* 0x0004e40000000c00 */
[----:B------:R-:W-:Y:S01]  /*14740*/  SHF.R.S32.HI R18, RZ, 0x3, R18 ;  /* 0x00000003ff127819 */ /* 0x000fe20000011412 */
[----:B------:R-:W-:Y:S01]  /*14750*/  IMAD R17, R2, c[0x0][0x3a4], R17 ;  /* 0x0000e90002117a24 */ /* 0x000fe200078e0211 */
[----:B------:R-:W-:Y:S01]  /*14760*/  MOV R6, R4 ;  /* 0x0000000400067202 */ /* 0x000fe20000000f00 */
[----:B------:R2:W4:Y:S01]  /*14770*/  LDS.128 R60, [R139+0x1080] ;  /* 0x001080008b3c7984 */ /* 0x0005220000000c00 */
[----:B-1----:R-:W-:-:S02]  /*14780*/  LEA R0, R201, R18, 0x5 ;  /* 0x00000012c9007211 */ /* 0x002fc400078e28ff */
[----:B------:R-:W-:Y:S01]  /*14790*/  IADD3 R7, R5, R17, RZ ;  /* 0x0000001105077210 */ /* 0x000fe20007ffe0ff */
[----:B------:R2:W1:Y:S01]  /*147a0*/  LDS.128 R56, [R139+0x2080] ;  /* 0x002080008b387984 */ /* 0x0004620000000c00 */
[----:B------:R-:W-:Y:S02]  /*147b0*/  SHF.R.S32.HI R5, RZ, 0x1f, R224 ;  /* 0x0000001fff057819 */ /* 0x000fe400000114e0 */
[----:B------:R-:W-:Y:S01]  /*147c0*/  LEA R0, R209, R0, 0x7 ;  /* 0x00000000d1007211 */ /* 0x000fe200078e38ff */
[----:B------:R-:W-:Y:S01]  /*147d0*/  IMAD.WIDE.U32 R6, R225, c[0x0][0x3e8], R6 ;  /* 0x0000fa00e1067a25 */ /* 0x000fe200078e0006 */
[----:B------:R2:W1:Y:S01]  /*147e0*/  LDS.128 R52, [R139+0x3080] ;  /* 0x003080008b347984 */ /* 0x0004620000000c00 */
[----:B------:R-:W-:Y:S02]  /*147f0*/  LEA R18, R209, R18, 0x7 ;  /* 0x00000012d1127211 */ /* 0x000fe400078e38ff */
[----:B------:R-:W-:Y:S01]  /*14800*/  IMAD R5, R5, c[0x0][0x3f0], RZ ;  /* 0x0000fc0005057a24 */ /* 0x000fe200078e02ff */
[----:B------:R-:W-:Y:S01]  /*14810*/  MOV R2, R0 ;  /* 0x0000000000027202 */ /* 0x000fe20000000f00 */
[----:B------:R-:W-:Y:S01]  /*14820*/  @P3 IMAD.HI.U32 R4, R0, c[0x0][0x4ec], RZ ;  /* 0x00013b0000043a27 */ /* 0x000fe200078e00ff */
[----:B------:R2:W1:Y:S03]  /*14830*/  LDS.128 R48, [R139+0x4080] ;  /* 0x004080008b307984 */ /* 0x0004660000000c00 */
[----:B------:R-:W-:Y:S01]  /*14840*/  IMAD R7, R225, c[0x0][0x3ec], R7 ;  /* 0x0000fb00e1077a24 */ /* 0x000fe200078e0207 */
[----:B------:R-:W-:Y:S01]  /*14850*/  @P3 SHF.R.U32.HI R2, RZ, c[0x0][0x4f0], R4 ;  /* 0x00013c00ff023a19 */ /* 0x000fe20000011604 */
[C---:B------:R-:W-:Y:S01]  /*14860*/  IMAD R8, R224.reuse, c[0x0][0x3f4], R5 ;  /* 0x0000fd00e0087a24 */ /* 0x040fe200078e0205 */
[----:B------:R2:W1:Y:S01]  /*14870*/  LDS.128 R44, [R139+0x5080] ;  /* 0x005080008b2c7984 */ /* 0x0004620000000c00 */
[----:B------:R-:W-:Y:S01]  /*14880*/  IMAD.WIDE.U32 R14, R224, c[0x0][0x3f0], R6 ;  /* 0x0000fc00e00e7a25 */ /* 0x000fe200078e0006 */
[----:B------:R-:W-:-:S02]  /*14890*/  SHF.R.S32.HI R12, RZ, 0x1f, R2 ;  /* 0x0000001fff0c7819 */ /* 0x000fc40000011402 */
[----:B------:R2:W1:Y:S01]  /*148a0*/  LDS.128 R40, [R139+0x6080] ;  /* 0x006080008b287984 */ /* 0x0004620000000c00 */
[----:B------:R-:W-:Y:S02]  /*148b0*/  IADD3 R9, -R2, RZ, RZ ;  /* 0x000000ff02097210 */ /* 0x000fe40007ffe1ff */
[----:B------:R-:W-:Y:S01]  /*148c0*/  IADD3 R15, R15, R8, RZ ;  /* 0x000000080f0f7210 */ /* 0x000fe20007ffe0ff */
[----:B------:R2:W1:Y:S01]  /*148d0*/  LDS.128 R36, [R139+0x7080] ;  /* 0x007080008b247984 */ /* 0x0004620000000c00 */
[----:B------:R-:W-:Y:S02]  /*148e0*/  IMAD R13, R12, c[0x0][0x3e0], RZ ;  /* 0x0000f8000c0d7a24 */ /* 0x000fe400078e02ff */
[----:B------:R-:W-:Y:S01]  /*148f0*/  IMAD R9, R9, c[0x0][0x4e8], R0 ;  /* 0x00013a0009097a24 */ /* 0x000fe200078e0200 */
        /* <DEDUP_REMOVED lines=9> */
[----:B------:R-:W-:-:S04]  /*14990*/  IMAD.WIDE.U32 R12, R9, c[0x0][0x3d8], R14 ;  /* 0x0000f600090c7a25 */ /* 0x000fc800078e000e */
[----:B------:R-:W-:Y:S01]  /*149a0*/  IMAD R22, R9, c[0x0][0x3dc], R0 ;  /* 0x0000f70009167a24 */ /* 0x000fe200078e0200 */
[----:B------:R-:W-:-:S04]  /*149b0*/  LEA R9, P0, R12, c[0x0][0x380], 0x1 ;  /* 0x0000e0000c097a11 */ /* 0x000fc800078008ff */
[----:B------:R-:W-:-:S04]  /*149c0*/  IADD3 R22, R13, R22, RZ ;  /* 0x000000160d167210 */ /* 0x000fc80007ffe0ff */
[----:B------:R-:W-:Y:S01]  /*149d0*/  LEA.HI.X R22, R12, c[0x0][0x384], R22, 0x1, P0 ;  /* 0x0000e1000c167a11 */ /* 0x000fe200000f0c16 */
[----:B------:R-:W-:Y:S05]  /*149e0*/  BRA.DIV ~URZ, `(.L_x_1470) ;  /* 0x000036127f007947 */ /* 0x000fea000b800000 */
[----:B---34-:R3:W4:Y:S02]  /*149f0*/  SHFL.IDX PT, R23, R22, RZ, 0x181f ;  /* 0x00181fff16177589 */ /* 0x01872400000e0000 */
.L_x_1534:
[----:B------:R-:W-:Y:S05]  /*14a00*/  BRA.DIV ~URZ, `(.L_x_1471) ;  /* 0x000036627f007947 */ /* 0x000fea000b800000 */
[----:B------:R2:W3:Y:S02]  /*14a10*/  SHFL.IDX PT, R2, R9, RZ, 0x181f ;  /* 0x00181fff09027589 */ /* 0x0004e400000e0000 */
.L_x_1535:
        /* <DEDUP_REMOVED lines=9> */
[-C--:B---3--:R-:W-:Y:S02]  /*14ab0*/  @!P2 LEA R16, P5, R20, R2.reuse, 0x1 ;  /* 0x000000021410a211 */ /* 0x088fe400078a08ff */
[-C--:B------:R-:W-:Y:S02]  /*14ac0*/  @!P1 LEA R14, P4, R218, R2.reuse, 0x1 ;  /* 0x00000002da0e9211 */ /* 0x080fe400078808ff */
[C---:B------:R-:W-:Y:S02]  /*14ad0*/  @!P0 LEA R68, P3, R217.reuse, R2, 0x1 ;  /* 0x00000002d9448211 */ /* 0x040fe400078608ff */
[-C--:B----4-:R-:W-:Y:S02]  /*14ae0*/  @!P2 LEA.HI.X R17, R20, R23.reuse, R13, 0x1, P5 ;  /* 0x000000171411a211 */ /* 0x090fe400028f0c0d */
[-C--:B------:R-:W-:Y:S02]  /*14af0*/  @!P1 LEA.HI.X R15, R218, R23.reuse, R19, 0x1, P4 ;  /* 0x00000017da0f9211 */ /* 0x080fe400020f0c13 */
[----:B------:R-:W-:Y:S01]  /*14b00*/  @!P0 LEA.HI.X R69, R217, R23, R12, 0x1, P3 ;  /* 0x00000017d9458211 */ /* 0x000fe200018f0c0c */
[----:B------:R3:W-:Y:S04]  /*14b10*/  @!P2 ST.E.128 [R16.64], R64 ;  /* 0x000000401000a985 */ /* 0x0007e8000c101d08 */
[----:B-1----:R3:W-:Y:S04]  /*14b20*/  @!P1 ST.E.128 [R14.64], R48 ;  /* 0x000000300e009985 */ /* 0x0027e8000c101d08 */
[----:B------:R3:W-:Y:S02]  /*14b30*/  @!P0 ST.E.128 [R68.64], R32 ;  /* 0x0000002044008985 */ /* 0x0007e4000c101d08 */
.L_x_1473:
[----:B------:R-:W-:Y:S05]  /*14b40*/  BSYNC B0 ;  /* 0x0000000000007941 */ /* 0x000fea0003800000 */
.L_x_1472:
[----:B------:R-:W-:Y:S05]  /*14b50*/  BRA.DIV ~URZ, `(.L_x_1474) ;  /* 0x000035727f007947 */ /* 0x000fea000b800000 */
[----:B----4-:R4:W2:Y:S04]  /*14b60*/  SHFL.IDX PT, R23, R22, 0x1, 0x181f ;  /* 0x00381f0016177f89 */ /* 0x0108a800000e0000 */
[----:B---3--:R4:W3:Y:S02]  /*14b70*/  SHFL.IDX PT, R2, R9, 0x1, 0x181f ;  /* 0x00381f0009027f89 */ /* 0x0088e400000e0000 */
.L_x_1536:
[----:B------:R-:W-:Y:S01]  /*14b80*/  IADD3 R0, R18, 0x20, RZ ;  /* 0x0000002012007810 */ /* 0x000fe20007ffe0ff */
[----:B------:R-:W-:Y:S03]  /*14b90*/  BSSY B0, `(.L_x_1475) ;  /* 0x000000f000007945 */ /* 0x000fe60003800000 */
[----:B------:R-:W-:-:S13]  /*14ba0*/  ISETP.GE.AND P0, PT, R0, R21, PT ;  /* 0x000000150000720c */ /* 0x000fda0003f06270 */
[----:B------:R-:W-:Y:S05]  /*14bb0*/  @P0 BRA `(.L_x_1476) ;  /* 0x000000c000000947 */ /* 0x000fea0003800000 */
[----:B------:R-:W-:Y:S02]  /*14bc0*/  ISETP.GE.AND P2, PT, R20, c[0x0][0x3c8], PT ;  /* 0x0000f20014007a0c */ /* 0x000fe40003f46270 */
[----:B------:R-:W-:Y:S02]  /*14bd0*/  ISETP.GE.AND P1, PT, R218, c[0x0][0x3c8], PT ;  /* 0x0000f200da007a0c */ /* 0x000fe40003f26270 */
[----:B------:R-:W-:-:S09]  /*14be0*/  ISETP.GE.AND P0, PT, R217, c[0x0][0x3c8], PT ;  /* 0x0000f200d9007a0c */ /* 0x000fd20003f06270 */
[-C--:B---3--:R-:W-:Y:S02]  /*14bf0*/  @!P2 LEA R16, P5, R20, R2.reuse, 0x1 ;  /* 0x000000021410a211 */ /* 0x088fe400078a08ff */
[-C--:B------:R-:W-:Y:S02]  /*14c00*/  @!P1 LEA R14, P4, R218, R2.reuse, 0x1 ;  /* 0x00000002da0e9211 */ /* 0x080fe400078808ff */
[C---:B-1----:R-:W-:Y:S02]  /*14c10*/  @!P0 LEA R32, P3, R217.reuse, R2, 0x1 ;  /* 0x00000002d9208211 */ /* 0x042fe400078608ff */
[-C--:B--2---:R-:W-:Y:S02]  /*14c20*/  @!P2 LEA.HI.X R17, R20, R23.reuse, R13, 0x1, P5 ;  /* 0x000000171411a211 */ /* 0x084fe400028f0c0d */
[-C--:B------:R-:W-:Y:S02]  /*14c30*/  @!P1 LEA.HI.X R15, R218, R23.reuse, R19, 0x1, P4 ;  /* 0x00000017da0f9211 */ /* 0x080fe400020f0c13 */
[----:B------:R-:W-:Y:S01]  /*14c40*/  @!P0 LEA.HI.X R33, R217, R23, R12, 0x1, P3 ;  /* 0x00000017d9218211 */ /* 0x000fe200018f0c0c */
[----:B------:R1:W-:Y:S04]  /*14c50*/  @!P2 ST.E.128 [R16.64], R60 ;  /* 0x0000003c1000a985 */ /* 0x0003e8000c101d08 */
[----:B------:R1:W-:Y:S04]  /*14c60*/  @!P1 ST.E.128 [R14.64], R44 ;  /* 0x0000002c0e009985 */ /* 0x0003e8000c101d08 */
[----:B------:R1:W-:Y:S02]  /*14c70*/  @!P0 ST.E.128 [R32.64], R28 ;  /* 0x0000001c20008985 */ /* 0x0003e4000c101d08 */
.L_x_1476:
[----:B------:R-:W-:Y:S05]  /*14c80*/  BSYNC B0 ;  /* 0x0000000000007941 */ /* 0x000fea0003800000 */
.L_x_1475:
[----:B------:R-:W-:Y:S05]  /*14c90*/  BRA.DIV ~URZ, `(.L_x_1477) ;  /* 0x000034f27f007947 */ /* 0x000fea000b800000 */
[----:B--2---:R2:W4:Y:S02]  /*14ca0*/  SHFL.IDX PT, R23, R22, 0x2, 0x181f ;  /* 0x00581f0016177f89 */ /* 0x00452400000e0000 */
.L_x_1537:
[----:B------:R-:W-:Y:S05]  /*14cb0*/  BRA.DIV ~URZ, `(.L_x_1478) ;  /* 0x000035427f007947 */ /* 0x000fea000b800000 */
[----:B---3--:R3:W2:Y:S02]  /*14cc0*/  SHFL.IDX PT, R2, R9, 0x2, 0x181f ;  /* 0x00581f0009027f89 */ /* 0x0086a400000e0000 */
.L_x_1538:
[----:B------:R-:W-:Y:S01]  /*14cd0*/  IADD3 R0, R18, 0x40, RZ ;  /* 0x0000004012007810 */ /* 0x000fe20007ffe0ff */
[----:B------:R-:W-:Y:S03]  /*14ce0*/  BSSY B0, `(.L_x_1479) ;  /* 0x000000f000007945 */ /* 0x000fe60003800000 */
[----:B------:R-:W-:-:S13]  /*14cf0*/  ISETP.GE.AND P0, PT, R0, R21, PT ;  /* 0x000000150000720c */ /* 0x000fda0003f06270 */
[----:B------:R-:W-:Y:S05]  /*14d00*/  @P0 BRA `(.L_x_1480) ;  /* 0x000000c000000947 */ /* 0x000fea0003800000 */
[----:B------:R-:W-:Y:S02]  /*14d10*/  ISETP.GE.AND P2, PT, R20, c[0x0][0x3c8], PT ;  /* 0x0000f20014007a0c */ /* 0x000fe40003f46270 */
[----:B------:R-:W-:Y:S02]  /*14d20*/  ISETP.GE.AND P1, PT, R218, c[0x0][0x3c8], PT ;  /* 0x0000f200da007a0c */ /* 0x000fe40003f26270 */
[----:B------:R-:W-:-:S09]  /*14d30*/  ISETP.GE.AND P0, PT, R217, c[0x0][0x3c8], PT ;  /* 0x0000f200d9007a0c */ /* 0x000fd20003f06270 */
[-C--:B-12---:R-:W-:Y:S02]  /*14d40*/  @!P2 LEA R16, P5, R20, R2.reuse, 0x1 ;  /* 0x000000021410a211 */ /* 0x086fe400078a08ff */
[-C--:B------:R-:W-:Y:S02]  /*14d50*/  @!P1 LEA R14, P4, R218, R2.reuse, 0x1 ;  /* 0x00000002da0e9211 */ /* 0x080fe400078808ff */
[C---:B------:R-:W-:Y:S02]  /*14d60*/  @!P0 LEA R28, P3, R217.reuse, R2, 0x1 ;  /* 0x00000002d91c8211 */ /* 0x040fe400078608ff */
[-C--:B----4-:R-:W-:Y:S02]  /*14d70*/  @!P2 LEA.HI.X R17, R20, R23.reuse, R13, 0x1, P5 ;  /* 0x000000171411a211 */ /* 0x090fe400028f0c0d */
[-C--:B------:R-:W-:Y:S02]  /*14d80*/  @!P1 LEA.HI.X R15, R218, R23.reuse, R19, 0x1, P4 ;  /* 0x00000017da0f9211 */ /* 0x080fe400020f0c13 */
[----:B------:R-:W-:Y:S01]  /*14d90*/  @!P0 LEA.HI.X R29, R217, R23, R12, 0x1, P3 ;  /* 0x00000017d91d8211 */ /* 0x000fe200018f0c0c */
[----:B------:R1:W-:Y:S04]  /*14da0*/  @!P2 ST.E.128 [R16.64], R56 ;  /* 0x000000381000a985 */ /* 0x0003e8000c101d08 */
[----:B------:R1:W-:Y:S04]  /*14db0*/  @!P1 ST.E.128 [R14.64], R40 ;  /* 0x000000280e009985 */ /* 0x0003e8000c101d08 */
[----:B------:R1:W-:Y:S02]  /*14dc0*/  @!P0 ST.E.128 [R28.64], R24 ;  /* 0x000000181c008985 */ /* 0x0003e4000c101d08 */
.L_x_1480:
[----:B------:R-:W-:Y:S05]  /*14dd0*/  BSYNC B0 ;  /* 0x0000000000007941 */ /* 0x000fea0003800000 */
.L_x_1479:
[----:B------:R-:W-:Y:S05]  /*14de0*/  BRA.DIV ~URZ, `(.L_x_1481) ;  /* 0x000034727f007947 */ /* 0x000fea000b800000 */
[----:B--2-4-:R-:W2:Y:S04]  /*14df0*/  SHFL.IDX PT, R22, R22, 0x3, 0x181f ;  /* 0x00781f0016167f89 */ /* 0x014ea800000e0000 */
[----:B------:R4:W3:Y:S02]  /*14e00*/  SHFL.IDX PT, R2, R9, 0x3, 0x181f ;  /* 0x00781f0009027f89 */ /* 0x0008e400000e0000 */
.L_x_1539:
[----:B------:R-:W-:-:S04]  /*14e10*/  IADD3 R18, R18, 0x60, RZ ;  /* 0x0000006012127810 */ /* 0x000fc80007ffe0ff */
[----:B------:R-:W-:-:S13]  /*14e20*/  ISETP.GE.AND P0, PT, R18, R21, PT ;  /* 0x000000151200720c */ /* 0x000fda0003f06270 */
[----:B------:R-:W-:Y:S05]  /*14e30*/  @P0 BRA `(.L_x_1482) ;  /* 0x00001f1000000947 */ /* 0x000fea0003800000 */
[----:B------:R-:W-:Y:S02]  /*14e40*/  ISETP.GE.AND P1, PT, R20, c[0x0][0x3c8], PT ;  /* 0x0000f20014007a0c */ /* 0x000fe40003f26270 */
[----:B------:R-:W-:-:S11]  /*14e50*/  ISETP.GE.AND P0, PT, R218, c[0x0][0x3c8], PT ;  /* 0x0000f200da007a0c */ /* 0x000fd60003f06270 */
[-C--:B-1-3--:R-:W-:Y:S02]  /*14e60*/  @!P1 LEA R14, P3, R20, R2.reuse, 0x1 ;  /* 0x00000002140e9211 */ /* 0x08afe400078608ff */
[----:B------:R-:W-:Y:S02]  /*14e70*/  @!P0 LEA R8, P2, R218, R2, 0x1 ;  /* 0x00000002da088211 */ /* 0x000fe400078408ff */
[-C--:B--2---:R-:W-:Y:S02]  /*14e80*/  @!P1 LEA.HI.X R15, R20, R22.reuse, R13, 0x1, P3 ;  /* 0x00000016140f9211 */ /* 0x084fe400018f0c0d */
[----:B----4-:R-:W-:-:S03]  /*14e90*/  @!P0 LEA.HI.X R9, R218, R22, R19, 0x1, P2 ;  /* 0x00000016da098211 */ /* 0x010fc600010f0c13 */
[----:B------:R1:W-:Y:S04]  /*14ea0*/  @!P1 ST.E.128 [R14.64], R52 ;  /* 0x000000340e009985 */ /* 0x0003e8000c101d08 */
[----:B------:R1:W-:Y:S01]  /*14eb0*/  @!P0 ST.E.128 [R8.64], R36 ;  /* 0x0000002408008985 */ /* 0x0003e2000c101d08 */
[----:B------:R-:W-:-:S13]  /*14ec0*/  ISETP.GE.AND P0, PT, R217, c[0x0][0x3c8], PT ;  /* 0x0000f200d9007a0c */ /* 0x000fda0003f06270 */
[----:B------:R-:W-:Y:S05]  /*14ed0*/  @P0 BRA `(.L_x_1482) ;  /* 0x00001e7000000947 */ /* 0x000fea0003800000 */
[----:B-1----:R-:W-:-:S04]  /*14ee0*/  LEA R8, P0, R217, R2, 0x1 ;  /* 0x00000002d9087211 */ /* 0x002fc800078008ff */
[----:B------:R-:W-:-:S05]  /*14ef0*/  LEA.HI.X R9, R217, R22, R12, 0x1, P0 ;  /* 0x00000016d9097211 */ /* 0x000fca00000f0c0c */
[----:B------:R1:W-:Y:S01]  /*14f00*/  ST.E.128 [R8.64], R4 ;  /* 0x0000000408007985 */ /* 0x0003e2000c101d08 */
[----:B------:R-:W-:Y:S05]  /*14f10*/  BRA `(.L_x_1482) ;  /* 0x00001e3000007947 */ /* 0x000fea0003800000 */
.L_x_1469:
[----:B------:R-:W-:Y:S02]  /*14f20*/  IMAD R17, R17, c[0x0][0x408], RZ ;  /* 0x0001020011117a24 */ /* 0x000fe400078e02ff */
[----:B------:R-:W-:-:S04]  /*14f30*/  IMAD.WIDE.U32 R14, R2, c[0x0][0x408], RZ ;  /* 0x00010200020e7a25 */ /* 0x000fc800078e00ff */
[----:B------:R-:W-:Y:S01]  /*14f40*/  IMAD R17, R2, c[0x0][0x40c], R17 ;  /* 0x0001030002117a24 */ /* 0x000fe200078e0211 */
[----:B------:R-:W-:Y:S01]  /*14f50*/  MOV R20, R14 ;  /* 0x0000000e00147202 */ /* 0x000fe20000000f00 */
[----:B-1----:R-:W-:Y:S01]  /*14f60*/  @P3 IMAD.HI.U32 R0, R16, c[0x0][0x4ec], RZ ;  /* 0x00013b0010003a27 */ /* 0x002fe200078e00ff */
[----:B------:R-:W-:Y:S02]  /*14f70*/  MOV R2, R16 ;  /* 0x0000001000027202 */ /* 0x000fe40000000f00 */
[----:B------:R-:W-:Y:S02]  /*14f80*/  IADD3 R21, R15, R17, RZ ;  /* 0x000000110f157210 */ /* 0x000fe40007ffe0ff */
[----:B------:R-:W-:Y:S02]  /*14f90*/  SHF.R.S32.HI R15, RZ, 0x1f, R224 ;  /* 0x0000001fff0f7819 */ /* 0x000fe400000114e0 */
[----:B------:R-:W-:Y:S01]  /*14fa0*/  @P3 SHF.R.U32.HI R2, RZ, c[0x0][0x4f0], R0 ;  /* 0x00013c00ff023a19 */ /* 0x000fe20000011600 */
[----:B------:R-:W-:-:S03]  /*14fb0*/  IMAD.WIDE.U32 R20, R225, c[0x0][0x438], R20 ;  /* 0x00010e00e1147a25 */ /* 0x000fc600078e0014 */
[----:B------:R-:W-:Y:S01]  /*14fc0*/  SHF.R.S32.HI R17, RZ, 0x1f, R2 ;  /* 0x0000001fff117819 */ /* 0x000fe20000011402 */
[----:B------:R-:W-:Y:S02]  /*14fd0*/  IMAD R15, R15, c[0x0][0x440], RZ ;  /* 0x000110000f0f7a24 */ /* 0x000fe400078e02ff */
[----:B------:R-:W-:Y:S02]  /*14fe0*/  IMAD R21, R225, c[0x0][0x43c], R21 ;  /* 0x00010f00e1157a24 */ /* 0x000fe400078e0215 */
[C---:B------:R-:W-:Y:S02]  /*14ff0*/  IMAD R15, R224.reuse, c[0x0][0x444], R15 ;  /* 0x00011100e00f7a24 */ /* 0x040fe400078e020f */
[----:B------:R-:W-:-:S04]  /*15000*/  IMAD.WIDE.U32 R20, R224, c[0x0][0x440], R20 ;  /* 0x00011000e0147a25 */ /* 0x000fc800078e0014 */
[----:B------:R-:W-:Y:S01]  /*15010*/  IMAD R17, R17, c[0x0][0x430], RZ ;  /* 0x00010c0011117a24 */ /* 0x000fe200078e02ff */
[----:B------:R-:W-:Y:S02]  /*15020*/  IADD3 R21, R21, R15, RZ ;  /* 0x0000000f15157210 */ /* 0x000fe40007ffe0ff */
[C---:B------:R-:W-:Y:S01]  /*15030*/  IADD3 R15, -R2.reuse, RZ, RZ ;  /* 0x000000ff020f7210 */ /* 0x040fe20007ffe1ff */
[----:B------:R-:W-:Y:S02]  /*15040*/  IMAD R17, R2, c[0x0][0x434], R17 ;  /* 0x00010d0002117a24 */ /* 0x000fe400078e0211 */
[----:B------:R-:W-:-:S04]  /*15050*/  IMAD.WIDE.U32 R20, R227, c[0x0][0x448], R20 ;  /* 0x00011200e3147a25 */ /* 0x000fc800078e0014 */
[----:B------:R-:W-:Y:S02]  /*15060*/  IMAD R21, R227, c[0x0][0x44c], R21 ;  /* 0x00011300e3157a24 */ /* 0x000fe400078e0215 */
[----:B------:R-:W-:Y:S02]  /*15070*/  IMAD R15, R15, c[0x0][0x4e8], R16 ;  /* 0x00013a000f0f7a24 */ /* 0x000fe400078e0210 */
[----:B------:R-:W-:-:S03]  /*15080*/  IMAD.WIDE.U32 R20, R2, c[0x0][0x430], R20 ;  /* 0x00010c0002147a25 */ /* 0x000fc600078e0014 */
[----:B------:R-:W-:Y:S02]  /*15090*/  SHF.R.S32.HI R0, RZ, 0x1f, R15 ;  /* 0x0000001fff007819 */ /* 0x000fe4000001140f */
[----:B------:R-:W-:-:S03]  /*150a0*/  IADD3 R21, R21, R17, RZ ;  /* 0x0000001115157210 */ /* 0x000fc60007ffe0ff */
[----:B------:R-:W-:Y:S02]  /*150b0*/  IMAD R0, R0, c[0x0][0x428], RZ ;  /* 0x00010a0000007a24 */ /* 0x000fe400078e02ff */
[----:B------:R-:W-:-:S04]  /*150c0*/  IMAD.WIDE.U32 R16, R15, c[0x0][0x428], R20 ;  /* 0x00010a000f107a25 */ /* 0x000fc800078e0014 */
[----:B------:R-:W-:Y:S01]  /*150d0*/  IMAD R15, R15, c[0x0][0x42c], R0 ;  /* 0x00010b000f0f7a24 */ /* 0x000fe200078e0200 */
[----:B------:R-:W-:-:S04]  /*150e0*/  LEA R168, P1, R16, c[0x0][0x400], 0x2 ;  /* 0x0001000010a87a11 */ /* 0x000fc800078210ff */
[----:B------:R-:W-:-:S04]  /*150f0*/  IADD3 R15, R17, R15, RZ ;  /* 0x0000000f110f7210 */ /* 0x000fc80007ffe0ff */
[----:B------:R-:W-:Y:S01]  /*15100*/  LEA.HI.X R167, R16, c[0x0][0x404], R15, 0x2, P1 ;  /* 0x0001010010a77a11 */ /* 0x000fe200008f140f */
[----:B------:R-:W-:Y:S05]  /*15110*/  BRA.DIV ~URZ, `(.L_x_1483) ;  /* 0x000032027f007947 */ /* 0x000fea000b800000 */
[----:B------:R1:W2:Y:S02]  /*15120*/  SHFL.IDX PT, R169, R167, RZ, 0x1c1f ;  /* 0x001c1fffa7a97589 */ /* 0x0002a400000e0000 */
.L_x_1540:
[----:B------:R-:W-:Y:S05]  /*15130*/  BRA.DIV ~URZ, `(.L_x_1484) ;  /* 0x000032527f007947 */ /* 0x000fea000b800000 */
[----:B------:R3:W4:Y:S02]  /*15140*/  SHFL.IDX PT, R2, R168, RZ, 0x1c1f ;  /* 0x001c1fffa8027589 */ /* 0x00072400000e0000 */
.L_x_1541:
[----:B------:R-:W-:Y:S01]  /*15150*/  LOP3.LUT R18, R18, 0x7ffffffc, RZ, 0xc0, !PT ;  /* 0x7ffffffc12127812 */ /* 0x000fe200078ec0ff */
[----:B------:R-:W-:Y:S04]  /*15160*/  BSSY B0, `(.L_x_1485) ;  /* 0x0000093000007945 */ /* 0x000fe80003800000 */
        /* <DEDUP_REMOVED lines=56> */
[-C--:B------:R-:W-:Y:S02]  /*154f0*/  @!P0 LEA R14, P2, R164, R2.reuse, 0x2 ;  /* 0x00000002a40e8211 */ /* 0x080fe400078410ff */
[----:B------:R-:W-:Y:S01]  /*15500*/  @!P3 LEA R170, P5, R163, R2, 0x2 ;  /* 0x00000002a3aab211 */ /* 0x000fe200078a10ff */
[----:B------:R-:W-:Y:S01]  /*15510*/  @!P1 IMAD.WIDE R16, R166, 0x4, R16 ;  /* 0x00000004a6109825 */ /* 0x000fe200078e0210 */
[----:B------:R-:W-:Y:S02]  /*15520*/  @!P0 LEA.HI.X R15, R164, R169, R25, 0x2, P2 ;  /* 0x000000a9a40f8211 */ /* 0x000fe400010f1419 */
[----:B------:R-:W-:Y:S02]  /*15530*/  ISETP.GE.AND P2, PT, R159, c[0x0][0x3c8], PT ;  /* 0x0000f2009f007a0c */ /* 0x000fe40003f46270 */
[----:B------:R2:W-:Y:S01]  /*15540*/  @!P1 ST.E.64 [R16.64], R132 ;  /* 0x0000008410009985 */ /* 0x0005e2000c101b08 */
[----:B------:R-:W-:-:S02]  /*15550*/  ISETP.GE.AND P1, PT, R157, c[0x0][0x3c8], PT ;  /* 0x0000f2009d007a0c */ /* 0x000fc40003f26270 */
[----:B------:R-:W-:Y:S01]  /*15560*/  @!P3 LEA.HI.X R171, R163, R169, R160, 0x2, P5 ;  /* 0x000000a9a3abb211 */ /* 0x000fe200028f14a0 */
[----:B------:R4:W-:Y:S01]  /*15570*/  @!P0 ST.E.64 [R14.64], R128 ;  /* 0x000000800e008985 */ /* 0x0009e2000c101b08 */
[----:B------:R-:W-:-:S03]  /*15580*/  @!P4 LEA R172, P0, R161, R2, 0x2 ;  /* 0x00000002a1acc211 */ /* 0x000fc600078010ff */
[----:B------:R5:W-:Y:S01]  /*15590*/  @!P3 ST.E.64 [R170.64], R124 ;  /* 0x0000007caa00b985 */ /* 0x000be2000c101b08 */
[-C--:B------:R-:W-:Y:S02]  /*155a0*/  @!P4 LEA.HI.X R173, R161, R169.reuse, R158, 0x2, P0 ;  /* 0x000000a9a1adc211 */ /* 0x080fe400000f149e */
[----:B------:R-:W-:Y:S02]  /*155b0*/  @!P2 LEA R174, P5, R159, R2, 0x2 ;  /* 0x000000029faea211 */ /* 0x000fe400078a10ff */
[----:B------:R-:W-:Y:S01]  /*155c0*/  ISETP.GE.AND P3, PT, R151, c[0x0][0x3c8], PT ;  /* 0x0000f20097007a0c */ /* 0x000fe20003f66270 */
[----:B------:R1:W-:Y:S01]  /*155d0*/  @!P4 ST.E.64 [R172.64], R120 ;  /* 0x00000078ac00c985 */ /* 0x0003e2000c101b08 */
[----:B------:R-:W-:Y:S02]  /*155e0*/  @!P2 LEA.HI.X R175, R159, R169, R156, 0x2, P5 ;  /* 0x000000a99fafa211 */ /* 0x000fe400028f149c */
[----:B------:R-:W-:-:S03]  /*155f0*/  ISETP.GE.AND P4, PT, R149, c[0x0][0x3c8], PT ;  /* 0x0000f20095007a0c */ /* 0x000fc60003f86270 */
[----:B------:R3:W-:Y:S01]  /*15600*/  @!P2 ST.E.64 [R174.64], R116 ;  /* 0x00000074ae00a985 */ /* 0x0007e2000c101b08 */
[----:B------:R-:W-:Y:S02]  /*15610*/  ISETP.GE.AND P2, PT, R89, c[0x0][0x3c8], PT ;  /* 0x0000f20059007a0c */ /* 0x000fe40003f46270 */
[----:B--2---:R-:W-:-:S04]  /*15620*/  @!P1 LEA R16, P0, R157, R2, 0x2 ;  /* 0x000000029d109211 */ /* 0x004fc800078010ff */
[-C--:B------:R-:W-:Y:S02]  /*15630*/  @!P1 LEA.HI.X R17, R157, R169.reuse, R154, 0x2, P0 ;  /* 0x000000a99d119211 */ /* 0x080fe400000f149a */
[-C--:B----4-:R-:W-:Y:S02]  /*15640*/  @!P3 LEA R14, P5, R151, R2.reuse, 0x2 ;  /* 0x00000002970eb211 */ /* 0x090fe400078a10ff */
[----:B-----5:R-:W-:Y:S01]  /*15650*/  @!P4 LEA R124, P0, R149, R2, 0x2 ;  /* 0x00000002957cc211 */ /* 0x020fe200078010ff */
[----:B------:R2:W-:Y:S01]  /*15660*/  @!P1 ST.E.64 [R16.64], R112 ;  /* 0x0000007010009985 */ /* 0x0005e2000c101b08 */
[----:B------:R-:W-:Y:S02]  /*15670*/  ISETP.GE.AND P1, PT, R39, c[0x0][0x3c8], PT ;  /* 0x0000f20027007a0c */ /* 0x000fe40003f26270 */
[-C--:B------:R-:W-:Y:S02]  /*15680*/  @!P3 LEA.HI.X R15, R151, R169.reuse, R150, 0x2, P5 ;  /* 0x000000a9970fb211 */ /* 0x080fe400028f1496 */
[----:B------:R-:W-:-:S02]  /*15690*/  @!P4 LEA.HI.X R125, R149, R169, R88, 0x2, P0 ;  /* 0x000000a9957dc211 */ /* 0x000fc400000f1458 */
[-C--:B-1----:R-:W-:Y:S01]  /*156a0*/  @!P2 LEA R120, P5, R89, R2.reuse, 0x2 ;  /* 0x000000025978a211 */ /* 0x082fe200078a10ff */
[----:B------:R1:W-:Y:S01]  /*156b0*/  @!P3 ST.E.64 [R14.64], R108 ;  /* 0x0000006c0e00b985 */ /* 0x0003e2000c101b08 */
[----:B------:R-:W-:Y:S02]  /*156c0*/  ISETP.GE.AND P3, PT, R37, c[0x0][0x3c8], PT ;  /* 0x0000f20025007a0c */ /* 0x000fe40003f66270 */
[----:B------:R-:W-:Y:S01]  /*156d0*/  @!P2 LEA.HI.X R121, R89, R169, R86, 0x2, P5 ;  /* 0x000000a95979a211 */ /* 0x000fe200028f1456 */
[----:B------:R4:W-:Y:S01]  /*156e0*/  @!P4 ST.E.64 [R124.64], R104 ;  /* 0x000000687c00c985 */ /* 0x0009e2000c101b08 */
[----:B------:R-:W-:Y:S02]  /*156f0*/  ISETP.GE.AND P4, PT, R35, c[0x0][0x3c8], PT ;  /* 0x0000f20023007a0c */ /* 0x000fe40003f86270 */
[----:B---3--:R-:W-:Y:S01]  /*15700*/  @!P1 LEA R116, P0, R39, R2, 0x2 ;  /* 0x0000000227749211 */ /* 0x008fe200078010ff */
[----:B------:R3:W-:Y:S01]  /*15710*/  @!P2 ST.E.64 [R120.64], R40 ;  /* 0x000000287800a985 */ /* 0x0007e2000c101b08 */
[----:B------:R-:W-:-:S02]  /*15720*/  ISETP.GE.AND P2, PT, R33, c[0x0][0x3c8], PT ;  /* 0x0000f20021007a0c */ /* 0x000fc40003f46270 */
[----:B------:R-:W-:-:S05]  /*15730*/  @!P1 LEA.HI.X R117, R39, R169, R36, 0x2, P0 ;  /* 0x000000a927759211 */ /* 0x000fca00000f1424 */
[----:B------:R5:W-:Y:S01]  /*15740*/  @!P1 ST.E.64 [R116.64], R44 ;  /* 0x0000002c74009985 */ /* 0x000be2000c101b08 */
[----:B------:R-:W-:Y:S02]  /*15750*/  ISETP.GE.AND P1, PT, R31, c[0x0][0x3c8], PT ;  /* 0x0000f2001f007a0c */ /* 0x000fe40003f26270 */
[----:B--2---:R-:W-:-:S04]  /*15760*/  @!P3 LEA R16, P5, R37, R2, 0x2 ;  /* 0x000000022510b211 */ /* 0x004fc800078a10ff */
[----:B------:R-:W-:Y:S02]  /*15770*/  @!P3 LEA.HI.X R17, R37, R169, R34, 0x2, P5 ;  /* 0x000000a92511b211 */ /* 0x000fe400028f1422 */
[----:B-1----:R-:W-:-:S03]  /*15780*/  @!P4 LEA R14, P0, R35, R2, 0x2 ;  /* 0x00000002230ec211 */ /* 0x002fc600078010ff */
[----:B------:R1:W-:Y:S01]  /*15790*/  @!P3 ST.E.64 [R16.64], R48 ;  /* 0x000000301000b985 */ /* 0x0003e2000c101b08 */
[----:B------:R-:W-:Y:S02]  /*157a0*/  ISETP.GE.AND P3, PT, R24, c[0x0][0x3c8], PT ;  /* 0x0000f20018007a0c */ /* 0x000fe40003f66270 */
[-C--:B------:R-:W-:Y:S02]  /*157b0*/  @!P4 LEA.HI.X R15, R35, R169.reuse, R32, 0x2, P0 ;  /* 0x000000a9230fc211 */ /* 0x080fe400000f1420 */
[-C--:B----4-:R-:W-:Y:S02]  /*157c0*/  @!P2 LEA R104, P5, R33, R2.reuse, 0x2 ;  /* 0x000000022168a211 */ /* 0x090fe400078a10ff */
[----:B---3--:R-:W-:Y:S01]  /*157d0*/  @!P1 LEA R40, P0, R31, R2, 0x2 ;  /* 0x000000021f289211 */ /* 0x008fe200078010ff */
[----:B------:R2:W-:Y:S01]  /*157e0*/  @!P4 ST.E.64 [R14.64], R52 ;  /* 0x000000340e00c985 */ /* 0x0005e2000c101b08 */
[----:B------:R-:W-:Y:S02]  /*157f0*/  @!P2 LEA.HI.X R105, R33, R169, R30, 0x2, P5 ;  /* 0x000000a92169a211 */ /* 0x000fe400028f141e */
[----:B------:R-:W-:-:S02]  /*15800*/  ISETP.GE.AND P4, PT, R22, c[0x0][0x3c8], PT ;  /* 0x0000f20016007a0c */ /* 0x000fc40003f86270 */
[-C--:B------:R-:W-:Y:S01]  /*15810*/  @!P1 LEA.HI.X R41, R31, R169.reuse, R28, 0x2, P0 ;  /* 0x000000a91f299211 */ /* 0x080fe200000f141c */
[----:B------:R-:W-:Y:S01]  /*15820*/  @!P2 ST.E.64 [R104.64], R56 ;  /* 0x000000386800a985 */ /* 0x000fe2000c101b08 */
[----:B------:R-:W-:Y:S02]  /*15830*/  ISETP.GE.AND P2, PT, R20, c[0x0][0x3c8], PT ;  /* 0x0000f20014007a0c */ /* 0x000fe40003f46270 */
[C---:B-----5:R-:W-:Y:S01]  /*15840*/  @!P3 LEA R44, P5, R24.reuse, R2, 0x2 ;  /* 0x00000002182cb211 */ /* 0x060fe200078a10ff */
[----:B------:R3:W-:Y:S01]  /*15850*/  @!P1 ST.E.64 [R40.64], R60 ;  /* 0x0000003c28009985 */ /* 0x0007e2000c101b08 */
[----:B------:R-:W-:Y:S02]  /*15860*/  ISETP.GE.AND P1, PT, R27, c[0x0][0x3c8], PT ;  /* 0x0000f2001b007a0c */ /* 0x000fe40003f26270 */
[----:B------:R-:W-:Y:S02]  /*15870*/  @!P3 LEA.HI.X R45, R24, R169, R23, 0x2, P5 ;  /* 0x000000a9182db211 */ /* 0x000fe400028f1417 */
[----:B------:R-:W-:-:S03]  /*15880*/  ISETP.GE.AND P5, PT, R29, c[0x0][0x3c8], PT ;  /* 0x0000f2001d007a0c */ /* 0x000fc60003fa6270 */
[----:B------:R4:W-:Y:S01]  /*15890*/  @!P3 ST.E.64 [R44.64], R64 ;  /* 0x000000402c00b985 */ /* 0x0009e2000c101b08 */
[----:B-1----:R-:W-:-:S05]  /*158a0*/  @!P4 LEA R16, P0, R22, R2, 0x2 ;  /* 0x000000021610c211 */ /* 0x002fca00078010ff */
[CC--:B------:R-:W-:Y:S02]  /*158b0*/  @!P1 LEA R48, P3, R27.reuse, R2.reuse, 0x2 ;  /* 0x000000021b309211 */ /* 0x0c0fe400078610ff */
[-C--:B------:R-:W-:Y:S02]  /*158c0*/  @!P4 LEA.HI.X R17, R22, R169.reuse, R21, 0x2, P0 ;  /* 0x000000a91611c211 */ /* 0x080fe400000f1415 */
[-C--:B------:R-:W-:Y:S02]  /*158d0*/  @!P1 LEA.HI.X R49, R27, R169.reuse, R18, 0x2, P3 ;  /* 0x000000a91b319211 */ /* 0x080fe400018f1412 */
[C---:B--2---:R-:W-:Y:S01]  /*158e0*/  @!P2 LEA R14, P0, R20.reuse, R2, 0x2 ;  /* 0x00000002140ea211 */ /* 0x044fe200078010ff */
[----:B------:R1:W-:Y:S01]  /*158f0*/  @!P4 ST.E.64 [R16.64], R68 ;  /* 0x000000441000c985 */ /* 0x0003e2000c101b08 */
[----:B------:R-:W-:Y:S02]  /*15900*/  ISETP.GE.AND P4, PT, R155, c[0x0][0x3c8], PT ;  /* 0x0000f2009b007a0c */ /* 0x000fe40003f86270 */
[----:B------:R-:W-:-:S05]  /*15910*/  @!P2 LEA.HI.X R15, R20, R169, R19, 0x2, P0 ;  /* 0x000000a9140fa211 */ /* 0x000fca00000f1413 */
[----:B------:R2:W-:Y:S01]  /*15920*/  @!P2 ST.E.64 [R14.64], R72 ;  /* 0x000000480e00a985 */ /* 0x0005e2000c101b08 */
[-C--:B---3--:R-:W-:Y:S02]  /*15930*/  @!P6 LEA R40, P0, R165, R2.reuse, 0x2 ;  /* 0x00000002a528e211 */ /* 0x088fe400078010ff */
[----:B------:R-:W-:Y:S01]  /*15940*/  ISETP.GE.AND P2, PT, R153, c[0x0][0x3c8], PT ;  /* 0x0000f20099007a0c */ /* 0x000fe20003f46270 */
[----:B------:R3:W-:Y:S01]  /*15950*/  @!P1 ST.E.64 [R48.64], R76 ;  /* 0x0000004c30009985 */ /* 0x0007e2000c101b08 */
[----:B------:R-:W-:Y:S02]  /*15960*/  @!P6 LEA.HI.X R41, R165, R169, R162, 0x2, P0 ;  /* 0x000000a9a529e211 */ /* 0x000fe400000f14a2 */
[----:B------:R-:W-:Y:S02]  /*15970*/  ISETP.GE.AND P1, PT, R87, c[0x0][0x3c8], PT ;  /* 0x0000f20057007a0c */ /* 0x000fe40003f26270 */
[----:B------:R-:W-:Y:S01]  /*15980*/  ISETP.GE.AND P0, PT, R85, c[0x0][0x3c8], PT ;  /* 0x0000f20055007a0c */ /* 0x000fe20003f06270 */
[----:B------:R3:W-:Y:S01]  /*15990*/  @!P6 ST.E.64 [R40.64], R80 ;  /* 0x000000502800e985 */ /* 0x0007e2000c101b08 */
[----:B----4-:R-:W-:-:S04]  /*159a0*/  @!P4 LEA R44, P6, R155, R2, 0x2 ;  /* 0x000000029b2cc211 */ /* 0x010fc800078c10ff */
[----:B------:R-:W-:Y:S02]  /*159b0*/  @!P4 LEA.HI.X R45, R155, R169, R148, 0x2, P6 ;  /* 0x000000a99b2dc211 */ /* 0x000fe400030f1494 */
[----:B-1----:R-:W-:-:S04]  /*159c0*/  @!P5 LEA R16, P3, R29, R2, 0x2 ;  /* 0x000000021d10d211 */ /* 0x002fc800078610ff */
[----:B------:R-:W-:Y:S02]  /*159d0*/  @!P5 LEA.HI.X R17, R29, R169, R26, 0x2, P3 ;  /* 0x000000a91d11d211 */ /* 0x000fe400018f141a */
[----:B------:R-:W-:-:S03]  /*159e0*/  @!P2 LEA R52, P3, R153, R2, 0x2 ;  /* 0x000000029934a211 */ /* 0x000fc600078610ff */
[----:B------:R1:W-:Y:S01]  /*159f0*/  @!P5 ST.E.64 [R16.64], R4 ;  /* 0x000000041000d985 */ /* 0x0003e2000c101b08 */
[-C--:B--2---:R-:W-:Y:S02]  /*15a00*/  @!P1 LEA R14, P5, R87, R2.reuse, 0x2 ;  /* 0x00000002570e9211 */ /* 0x084fe400078a10ff */
[-C--:B------:R-:W-:Y:S01]  /*15a10*/  @!P2 LEA.HI.X R53, R153, R169.reuse, R152, 0x2, P3 ;  /* 0x000000a99935a211 */ /* 0x080fe200018f1498 */
[----:B------:R1:W-:Y:S01]  /*15a20*/  @!P4 ST.E.64 [R44.64], R6 ;  /* 0x000000062c00c985 */ /* 0x0003e2000c101b08 */
[----:B---3--:R-:W-:Y:S02]  /*15a30*/  @!P0 LEA R48, P3, R85, R2, 0x2 ;  /* 0x0000000255308211 */ /* 0x008fe400078610ff */
[-C--:B------:R-:W-:Y:S01]  /*15a40*/  @!P1 LEA.HI.X R15, R87, R169.reuse, R84, 0x2, P5 ;  /* 0x000000a9570f9211 */ /* 0x080fe200028f1454 */
[----:B------:R1:W-:Y:S01]  /*15a50*/  @!P2 ST.E.64 [R52.64], R92 ;  /* 0x0000005c3400a985 */ /* 0x0003e2000c101b08 */
[----:B------:R-:W-:-:S03]  /*15a60*/  @!P0 LEA.HI.X R49, R85, R169, R38, 0x2, P3 ;  /* 0x000000a955318211 */ /* 0x000fc600018f1426 */
[----:B------:R1:W-:Y:S04]  /*15a70*/  @!P1 ST.E.64 [R14.64], R96 ;  /* 0x000000600e009985 */ /* 0x0003e8000c101b08 */
[----:B------:R1:W-:Y:S02]  /*15a80*/  @!P0 ST.E.64 [R48.64], R100 ;  /* 0x0000006430008985 */ /* 0x0003e4000c101b08 */
.L_x_1486:
[----:B------:R-:W-:Y:S05]  /*15a90*/  BSYNC B0 ;  /* 0x0000000000007941 */ /* 0x000fea0003800000 */
.L_x_1485:
[----:B------:R-:W-:Y:S05]  /*15aa0*/  BRA.DIV ~URZ, `(.L_x_1487) ;  /* 0x000029427f007947 */ /* 0x000fea000b800000 */
[----:B-1----:R-:W1:Y:S04]  /*15ab0*/  SHFL.IDX PT, R167, R167, 0x1, 0x1c1f ;  /* 0x003c1f00a7a77f89 */ /* 0x002e6800000e0000 */
[----:B----4-:R4:W3:Y:S02]  /*15ac0*/  SHFL.IDX PT, R2, R168, 0x1, 0x1c1f ;  /* 0x003c1f00a8027f89 */ /* 0x0108e400000e0000 */
.L_x_1542:
[----:B------:R-:W-:-:S13]  /*15ad0*/  ISETP.NE.AND P0, PT, R9, RZ, PT ;  /* 0x000000ff0900720c */ /* 0x000fda0003f05270 */
[----:B------:R-:W-:Y:S05]  /*15ae0*/  @P0 BRA `(.L_x_1482) ;  /* 0x0000126000000947 */ /* 0x000fea0003800000 */
[----:B------:R-:W-:Y:S02]  /*15af0*/  ISETP.GE.AND P3, PT, R164, c[0x0][0x3c8], PT ;  /* 0x0000f200a4007a0c */ /* 0x000fe40003f66270 */
[----:B------:R-:W-:Y:S02]  /*15b00*/  ISETP.GE.AND P2, PT, R163, c[0x0][0x3c8], PT ;  /* 0x0000f200a3007a0c */ /* 0x000fe40003f46270 */
[----:B------:R-:W-:Y:S02]  /*15b10*/  ISETP.GE.AND P1, PT, R161, c[0x0][0x3c8], PT ;  /* 0x0000f200a1007a0c */ /* 0x000fe40003f26270 */
[----:B------:R-:W-:Y:S02]  /*15b20*/  ISETP.GE.AND P4, PT, R166, c[0x0][0x3c8], PT ;  /* 0x0000f200a6007a0c */ /* 0x000fe40003f86270 */
[----:B------:R-:W-:-:S05]  /*15b30*/  ISETP.GE.AND P0, PT, R159, c[0x0][0x3c8], PT ;  /* 0x0000f2009f007a0c */ /* 0x000fca0003f06270 */
[CC--:B---3--:R-:W-:Y:S02]  /*15b40*/  @!P3 LEA R6, P6, R164.reuse, R2.reuse, 0x2 ;  /* 0x00000002a406b211 */ /* 0x0c8fe400078c10ff */
[-C--:B------:R-:W-:Y:S02]  /*15b50*/  @!P2 LEA R4, P5, R163, R2.reuse, 0x2 ;  /* 0x00000002a304a211 */ /* 0x080fe400078a10ff */
[-C--:B-1----:R-:W-:Y:S02]  /*15b60*/  @!P3 LEA.HI.X R7, R164, R167.reuse, R25, 0x2, P6 ;  /* 0x000000a7a407b211 */ /* 0x082fe400030f1419 */
[-C--:B------:R-:W-:Y:S01]  /*15b70*/  @!P1 LEA R14, P6, R161, R2.reuse, 0x2 ;  /* 0x00000002a10e9211 */ /* 0x080fe200078c10ff */
[----:B------:R-:W-:Y:S01]  /*15b80*/  @!P4 IMAD.MOV.U32 R16, RZ, RZ, R2 ;  /* 0x000000ffff10c224 */ /* 0x000fe200078e0002 */
[----:B------:R-:W-:Y:S01]  /*15b90*/  @!P2 LEA.HI.X R5, R163, R167, R160, 0x2, P5 ;  /* 0x000000a7a305a211 */ /* 0x000fe200028f14a0 */
        /* <DEDUP_REMOVED lines=9> */
[----:B------:R-:W-:Y:S01]  /*15c30*/  @!P3 ST.E.64 [R6.64], R130 ;  /* 0x000000820600b985 */ /* 0x000fe2000c101b08 */
[----:B------:R-:W-:-:S03]  /*15c40*/  ISETP.GE.AND P3, PT, R89, c[0x0][0x3c8], PT ;  /* 0x0000f20059007a0c */ /* 0x000fc60003f66270 */
[----:B------:R3:W-:Y:S01]  /*15c50*/  @!P2 ST.E.64 [R4.64], R126 ;  /* 0x0000007e0400a985 */ /* 0x0007e2000c101b08 */
[----:B------:R-:W-:-:S03]  /*15c60*/  ISETP.GE.AND P2, PT, R39, c[0x0][0x3c8], PT ;  /* 0x0000f20027007a0c */ /* 0x000fc60003f46270 */
[----:B------:R-:W-:Y:S01]  /*15c70*/  @!P1 ST.E.64 [R14.64], R122 ;  /* 0x0000007a0e009985 */ /* 0x000fe2000c101b08 */
[----:B------:R-:W-:-:S03]  /*15c80*/  @!P5 LEA R40, P1, R151, R2, 0x2 ;  /* 0x000000029728d211 */ /* 0x000fc600078210ff */
[----:B------:R5:W-:Y:S01]  /*15c90*/  @!P0 ST.E.64 [R8.64], R118 ;  /* 0x0000007608008985 */ /* 0x000be2000c101b08 */
[----:B------:R-:W-:Y:S02]  /*15ca0*/  @!P6 LEA R44, P0, R157, R2, 0x2 ;  /* 0x000000029d2ce211 */ /* 0x000fe400078010ff */
[-C--:B------:R-:W-:Y:S02]  /*15cb0*/  @!P5 LEA.HI.X R41, R151, R167.reuse, R150, 0x2, P1 ;  /* 0x000000a79729d211 */ /* 0x080fe400008f1496 */
[----:B------:R-:W-:Y:S02]  /*15cc0*/  @!P6 LEA.HI.X R45, R157, R167, R154, 0x2, P0 ;  /* 0x000000a79d2de211 */ /* 0x000fe400000f149a */
[----:B------:R-:W-:-:S03]  /*15cd0*/  ISETP.GE.AND P1, PT, R37, c[0x0][0x3c8], PT ;  /* 0x0000f20025007a0c */ /* 0x000fc60003f26270 */
[----:B------:R-:W-:Y:S01]  /*15ce0*/  @!P6 ST.E.64 [R44.64], R114 ;  /* 0x000000722c00e985 */ /* 0x000fe2000c101b08 */
[----:B------:R-:W-:Y:S02]  /*15cf0*/  ISETP.GE.AND P6, PT, R35, c[0x0][0x3c8], PT ;  /* 0x0000f20023007a0c */ /* 0x000fe40003fc6270 */
[-C--:B-1----:R-:W-:Y:S01]  /*15d00*/  @!P4 LEA R16, P0, R149, R2.reuse, 0x2 ;  /* 0x000000029510c211 */ /* 0x082fe200078010ff */
[----:B------:R-:W-:Y:S01]  /*15d10*/  @!P5 ST.E.64 [R40.64], R110 ;  /* 0x0000006e2800d985 */ /* 0x000fe2000c101b08 */
[----:B------:R-:W-:Y:S02]  /*15d20*/  ISETP.GE.AND P5, PT, R33, c[0x0][0x3c8], PT ;  /* 0x0000f20021007a0c */ /* 0x000fe40003fa6270 */
[----:B------:R-:W-:Y:S02]  /*15d30*/  @!P4 LEA.HI.X R17, R149, R167, R88, 0x2, P0 ;  /* 0x000000a79511c211 */ /* 0x000fe400000f1458 */
[----:B---3--:R-:W-:-:S03]  /*15d40*/  @!P3 LEA R4, P0, R89, R2, 0x2 ;  /* 0x000000025904b211 */ /* 0x008fc600078010ff */
[----:B------:R-:W-:Y:S01]  /*15d50*/  @!P4 ST.E.64 [R16.64], R106 ;  /* 0x0000006a1000c985 */ /* 0x000fe2000c101b08 */
[----:B------:R-:W-:Y:S02]  /*15d60*/  ISETP.GE.AND P4, PT, R31, c[0x0][0x3c8], PT ;  /* 0x0000f2001f007a0c */ /* 0x000fe40003f86270 */
[----:B------:R-:W-:Y:S02]  /*15d70*/  @!P3 LEA.HI.X R5, R89, R167, R86, 0x2, P0 ;  /* 0x000000a75905b211 */ /* 0x000fe400000f1456 */
[----:B------:R-:W-:-:S03]  /*15d80*/  @!P2 LEA R6, P0, R39, R2, 0x2 ;  /* 0x000000022706a211 */ /* 0x000fc600078010ff */
[----:B------:R1:W-:Y:S01]  /*15d90*/  @!P3 ST.E.64 [R4.64], R42 ;  /* 0x0000002a0400b985 */ /* 0x0003e2000c101b08 */
[-C--:B------:R-:W-:Y:S02]  /*15da0*/  @!P2 LEA.HI.X R7, R39, R167.reuse, R36, 0x2, P0 ;  /* 0x000000a72707a211 */ /* 0x080fe400000f1424 */
[CC--:B-----5:R-:W-:Y:S02]  /*15db0*/  @!P1 LEA R8, P0, R37.reuse, R2.reuse, 0x2 ;  /* 0x0000000225089211 */ /* 0x0e0fe400078010ff */
[----:B------:R-:W-:Y:S01]  /*15dc0*/  ISETP.GE.AND P3, PT, R24, c[0x0][0x3c8], PT ;  /* 0x0000f20018007a0c */ /* 0x000fe20003f66270 */
[----:B------:R3:W-:Y:S01]  /*15dd0*/  @!P2 ST.E.64 [R6.64], R46 ;  /* 0x0000002e0600a985 */ /* 0x0007e2000c101b08 */
[----:B------:R-:W-:Y:S02]  /*15de0*/  @!P1 LEA.HI.X R9, R37, R167, R34, 0x2, P0 ;  /* 0x000000a725099211 */ /* 0x000fe400000f1422 */
[-C--:B------:R-:W-:Y:S02]  /*15df0*/  @!P6 LEA R34, P0, R35, R2.reuse, 0x2 ;  /* 0x000000022322e211 */ /* 0x080fe400078010ff */
[----:B------:R-:W-:Y:S01]  /*15e00*/  ISETP.GE.AND P2, PT, R22, c[0x0][0x3c8], PT ;  /* 0x0000f20016007a0c */ /* 0x000fe20003f46270 */
[----:B------:R5:W-:Y:S01]  /*15e10*/  @!P1 ST.E.64 [R8.64], R50 ;  /* 0x0000003208009985 */ /* 0x000be2000c101b08 */
[----:B------:R-:W-:-:S02]  /*15e20*/  @!P5 LEA R14, P1, R33, R2, 0x2 ;  /* 0x00000002210ed211 */ /* 0x000fc400078210ff */
[-C--:B------:R-:W-:Y:S02]  /*15e30*/  @!P6 LEA.HI.X R35, R35, R167.reuse, R32, 0x2, P0 ;  /* 0x000000a72323e211 */ /* 0x080fe400000f1420 */
[----:B------:R-:W-:Y:S02]  /*15e40*/  @!P4 LEA R32, P0, R31, R2, 0x2 ;  /* 0x000000021f20c211 */ /* 0x000fe400078010ff */
[-C--:B------:R-:W-:Y:S01]  /*15e50*/  @!P5 LEA.HI.X R15, R33, R167.reuse, R30, 0x2, P1 ;  /* 0x000000a7210fd211 */ /* 0x080fe200008f141e */
[----:B------:R-:W-:Y:S01]  /*15e60*/  @!P6 ST.E.64 [R34.64], R54 ;  /* 0x000000362200e985 */ /* 0x000fe2000c101b08 */
[----:B------:R-:W-:Y:S02]  /*15e70*/  ISETP.GE.AND P1, PT, R20, c[0x0][0x3c8], PT ;  /* 0x0000f20014007a0c */ /* 0x000fe40003f26270 */
[----:B------:R-:W-:Y:S01]  /*15e80*/  @!P4 LEA.HI.X R33, R31, R167, R28, 0x2, P0 ;  /* 0x000000a71f21c211 */ /* 0x000fe200000f141c */
[----:B------:R4:W-:Y:S01]  /*15e90*/  @!P5 ST.E.64 [R14.64], R58 ;  /* 0x0000003a0e00d985 */ /* 0x0009e2000c101b08 */
[----:B------:R-:W-:-:S02]  /*15ea0*/  ISETP.GE.AND P6, PT, R27, c[0x0][0x3c8], PT ;  /* 0x0000f2001b007a0c */ /* 0x000fc40003fc6270 */
[----:B------:R-:W-:Y:S01]  /*15eb0*/  ISETP.GE.AND P5, PT, R165, c[0x0][0x3c8], PT ;  /* 0x0000f200a5007a0c */ /* 0x000fe20003fa6270 */
[----:B------:R-:W-:Y:S01]  /*15ec0*/  @!P4 ST.E.64 [R32.64], R62 ;  /* 0x0000003e2000c985 */ /* 0x000fe2000c101b08 */
[CC--:B-1----:R-:W-:Y:S02]  /*15ed0*/  @!P3 LEA R4, P0, R24.reuse, R2.reuse, 0x2 ;  /* 0x000000021804b211 */ /* 0x0c2fe400078010ff */
[----:B------:R-:W-:Y:S02]  /*15ee0*/  ISETP.GE.AND P4, PT, R29, c[0x0][0x3c8], PT ;  /* 0x0000f2001d007a0c */ /* 0x000fe40003f86270 */
[----:B------:R-:W-:Y:S02]  /*15ef0*/  @!P3 LEA.HI.X R5, R24, R167, R23, 0x2, P0 ;  /* 0x000000a71805b211 */ /* 0x000fe400000f1417 */
[----:B---3--:R-:W-:-:S03]  /*15f00*/  @!P2 LEA R6, P0, R22, R2, 0x2 ;  /* 0x000000021606a211 */ /* 0x008fc600078010ff */
        /* <DEDUP_REMOVED lines=11> */
[-C--:B----4-:R-:W-:Y:S02]  /*15fc0*/  @!P4 LEA R14, P0, R29, R2.reuse, 0x2 ;  /* 0x000000021d0ec211 */ /* 0x090fe400078010ff */
[-C--:B------:R-:W-:Y:S01]  /*15fd0*/  @!P5 LEA.HI.X R17, R165, R167.reuse, R162, 0x2, P1 ;  /* 0x000000a7a511d211 */ /* 0x080fe200008f14a2 */
[----:B------:R4:W-:Y:S01]  /*15fe0*/  @!P6 ST.E.64 [R20.64], R78 ;  /* 0x0000004e1400e985 */ /* 0x0009e2000c101b08 */
[----:B------:R-:W-:Y:S02]  /*15ff0*/  ISETP.GE.AND P1, PT, R87, c[0x0][0x3c8], PT ;  /* 0x0000f20057007a0c */ /* 0x000fe40003f26270 */
[----:B------:R-:W-:Y:S01]  /*16000*/  @!P4 LEA.HI.X R15, R29, R167, R26, 0x2, P0 ;  /* 0x000000a71d0fc211 */ /* 0x000fe200000f141a */
[----:B------:R4:W-:Y:S04]  /*16010*/  @!P5 ST.E.64 [R16.64], R82 ;  /* 0x000000521000d985 */ /* 0x0009e8000c101b08 */
[----:B------:R4:W-:Y:S01]  /*16020*/  @!P4 ST.E.64 [R14.64], R12 ;  /* 0x0000000c0e00c985 */ /* 0x0009e2000c101b08 */
[----:B-1----:R-:W-:-:S04]  /*16030*/  @!P3 LEA R4, P0, R155, R2, 0x2 ;  /* 0x000000029b04b211 */ /* 0x002fc800078010ff */
[----:B------:R-:W-:Y:S02]  /*16040*/  @!P3 LEA.HI.X R5, R155, R167, R148, 0x2, P0 ;  /* 0x000000a79b05b211 */ /* 0x000fe400000f1494 */
[----:B---3--:R-:W-:-:S03]  /*16050*/  @!P2 LEA R6, P0, R153, R2, 0x2 ;  /* 0x000000029906a211 */ /* 0x008fc600078010ff */
[----:B------:R4:W-:Y:S01]  /*16060*/  @!P3 ST.E.64 [R4.64], R90 ;  /* 0x0000005a0400b985 */ /* 0x0009e2000c101b08 */
[----:B------:R-:W-:Y:S02]  /*16070*/  @!P2 LEA.HI.X R7, R153, R167, R152, 0x2, P0 ;  /* 0x000000a79907a211 */ /* 0x000fe400000f1498 */
[----:B-----5:R-:W-:-:S03]  /*16080*/  @!P1 LEA R8, P0, R87, R2, 0x2 ;  /* 0x0000000257089211 */ /* 0x020fc600078010ff */
[----:B------:R4:W-:Y:S01]  /*16090*/  @!P2 ST.E.64 [R6.64], R94 ;  /* 0x0000005e0600a985 */ /* 0x0009e2000c101b08 */
[----:B------:R-:W-:Y:S02]  /*160a0*/  @!P1 LEA.HI.X R9, R87, R167, R84, 0x2, P0 ;  /* 0x000000a757099211 */ /* 0x000fe400000f1454 */
[----:B------:R-:W-:-:S03]  /*160b0*/  ISETP.GE.AND P0, PT, R85, c[0x0][0x3c8], PT ;  /* 0x0000f20055007a0c */ /* 0x000fc60003f06270 */
[----:B------:R4:W-:Y:S10]  /*160c0*/  @!P1 ST.E.64 [R8.64], R98 ;  /* 0x0000006208009985 */ /* 0x0009f4000c101b08 */
[----:B------:R-:W-:Y:S05]  /*160d0*/  @P0 BRA `(.L_x_1482) ;  /* 0x00000c7000000947 */ /* 0x000fea0003800000 */
[----:B----4-:R-:W-:-:S04]  /*160e0*/  LEA R4, P0, R85, R2, 0x2 ;  /* 0x0000000255047211 */ /* 0x010fc800078010ff */
[----:B------:R-:W-:-:S05]  /*160f0*/  LEA.HI.X R5, R85, R167, R38, 0x2, P0 ;  /* 0x000000a755057211 */ /* 0x000fca00000f1426 */
[----:B------:R1:W-:Y:S01]  /*16100*/  ST.E.64 [R4.64], R102 ;  /* 0x0000006604007985 */ /* 0x0003e2000c101b08 */
[----:B------:R-:W-:Y:S05]  /*16110*/  BRA `(.L_x_1482) ;  /* 0x00000c3000007947 */ /* 0x000fea0003800000 */
.L_x_1467:
[----:B------:R-:W-:Y:S01]  /*16120*/  ISETP.NE.U32.AND P0, PT, RZ, c[0x0][0x508], PT ;  /* 0x00014200ff007a0c */ /* 0x000fe20003f05070 */
[----:B------:R-:W-:Y:S01]  /*16130*/  IMAD.MOV.U32 R7, RZ, RZ, 0x4 ;  /* 0x00000004ff077424 */ /* 0x000fe200078e00ff */
[----:B------:R-:W-:Y:S01]  /*16140*/  ISETP.NE.U32.AND P2, PT, RZ, c[0x0][0x500], PT ;  /* 0x00014000ff007a0c */ /* 0x000fe20003f45070 */
[----:B------:R-:W-:Y:S01]  /*16150*/  IMAD.MOV.U32 R0, RZ, RZ, RZ ;  /* 0x000000ffff007224 */ /* 0x000fe200078e00ff */
[----:B------:R-:W-:Y:S01]  /*16160*/  ISETP.NE.AND.EX P1, PT, RZ, c[0x0][0x50c], PT, P0 ;  /* 0x00014300ff007a0c */ /* 0x000fe20003f25300 */
[----:B------:R-:W-:Y:S01]  /*16170*/  IMAD.MOV.U32 R4, RZ, RZ, c[0x0][0x388] ;  /* 0x0000e200ff047624 */ /* 0x000fe200078e00ff */
[----:B------:R-:W-:Y:S01]  /*16180*/  ISETP.NE.AND.EX P2, PT, RZ, c[0x0][0x504], PT, P2 ;  /* 0x00014100ff007a0c */ /* 0x000fe20003f45320 */
[----:B------:R-:W-:Y:S01]  /*16190*/  IMAD.WIDE R6, R224, R7, c[0x0][0x500] ;  /* 0x00014000e0067625 */ /* 0x000fe200078e0207 */
[----:B------:R-:W-:-:S09]  /*161a0*/  SHF.R.S32.HI R5, RZ, 0x1f, R224 ;  /* 0x0000001fff057819 */ /* 0x000fd200000114e0 */
        /* <DEDUP_REMOVED lines=8> */
[----:B-----5:R-:W2:Y:S04]  /*16230*/  LDG.E R4, [R6.64] ;  /* 0x0000000806047981 */ /* 0x020ea8000c1e1900 */
[----:B-1----:R-:W2:Y:S02]  /*16240*/  LDG.E R9, [R6.64+0x4] ;  /* 0x0000040806097981 */ /* 0x002ea4000c1e1900 */
[----:B--2---:R-:W-:Y:S02]  /*16250*/  IADD3 R4, -R4, R9, RZ ;  /* 0x0000000904047210 */ /* 0x004fe40007ffe1ff */
.L_x_1488:
[----:B------:R-:W-:Y:S01]  /*16260*/  ISETP.GT.AND P0, PT, R146, 0x7f, PT ;  /* 0x0000007f9200780c */ /* 0x000fe20003f04270 */
[----:B------:R-:W-:Y:S01]  /*16270*/  BSSY B0, `(.L_x_1489) ;  /* 0x0000034000007945 */ /* 0x000fe20003800000 */
[----:B------:R-:W-:Y:S02]  /*16280*/  SEL R224, R224, RZ, !P2 ;  /* 0x000000ffe0e07207 */ /* 0x000fe40005000000 */
[----:B------:R-:W-:-:S02]  /*16290*/  SEL R5, R5, RZ, !P2 ;  /* 0x000000ff05057207 */ /* 0x000fc40005000000 */
[----:B-1---5:R-:W-:-:S07]  /*162a0*/  SHF.R.S32.HI R6, RZ, 0x1f, R0 ;  /* 0x0000001fff067819 */ /* 0x022fce0000011400 */
[----:B------:R-:W-:Y:S05]  /*162b0*/  @P0 BRA `(.L_x_1490) ;  /* 0x000002f000000947 */ /* 0x000fea0003800000 */
[----:B------:R-:W-:Y:S01]  /*162c0*/  IMAD R7, R4, c[0x0][0x4e8], RZ ;  /* 0x00013a0004077a24 */ /* 0x000fe200078e02ff */
[----:B------:R-:W-:-:S04]  /*162d0*/  LEA R2, R209, R146, 0x7 ;  /* 0x00000092d1027211 */ /* 0x000fc800078e38ff */
[----:B------:R-:W-:-:S13]  /*162e0*/  ISETP.GE.AND P0, PT, R2, R7, PT ;  /* 0x000000070200720c */ /* 0x000fda0003f06270 */
[----:B------:R-:W-:Y:S05]  /*162f0*/  @P0 BRA `(.L_x_1490) ;  /* 0x000002b000000947 */ /* 0x000fea0003800000 */
[----:B------:R-:W-:Y:S01]  /*16300*/  IMAD.MOV.U32 R15, RZ, RZ, 0x368 ;  /* 0x00000368ff0f7424 */ /* 0x000fe200078e00ff */
[----:B------:R-:W-:Y:S01]  /*16310*/  ISETP.GT.AND P2, PT, R210, 0x1, PT ;  /* 0x00000001d200780c */ /* 0x000fe20003f44270 */
[----:B------:R-:W-:-:S03]  /*16320*/  IMAD.MOV.U32 R7, RZ, RZ, c[0x0][0x4e8] ;  /* 0x00013a00ff077624 */ /* 0x000fc600078e00ff */
[----:B------:R-:W-:Y:S02]  /*16330*/  SEL R15, R15, 0x328, P2 ;  /* 0x000003280f0f7807 */ /* 0x000fe40001000000 */
[----:B------:R-:W-:Y:S02]  /*16340*/  ISETP.NE.AND P0, PT, R7, 0x1, PT ;  /* 0x000000010700780c */ /* 0x000fe40003f05270 */
[----:B------:R-:W1:Y:S01]  /*16350*/  LDC.64 R26, c[0x0][R15+0x170] ;  /* 0x00005c000f1a7b82 */ /* 0x000e620000000a00 */
[----:B------:R-:W-:Y:S02]  /*16360*/  MOV R7, R2 ;  /* 0x0000000200077202 */ /* 0x000fe40000000f00 */
[----:B------:R-:W-:-:S05]  /*16370*/  SEL R227, R227, RZ, P2 ;  /* 0x000000ffe3e37207 */ /* 0x000fca0001000000 */
[----:B------:R-:W2:Y:S03]  /*16380*/  LDC.64 R24, c[0x0][R15+0x168] ;  /* 0x00005a000f187b82 */ /* 0x000ea60000000a00 */
[----:B------:R-:W-:-:S05]  /*16390*/  @P0 IMAD.HI.U32 R12, R2, c[0x0][0x4ec], RZ ;  /* 0x00013b00020c0a27 */ /* 0x000fca00078e00ff */
[----:B------:R-:W3:Y:S01]  /*163a0*/  LDC.64 R18, c[0x0][R15+0x178] ;  /* 0x00005e000f127b82 */ /* 0x000ee20000000a00 */
[----:B------:R-:W-:-:S05]  /*163b0*/  @P0 SHF.R.U32.HI R7, RZ, c[0x0][0x4f0], R12 ;  /* 0x00013c00ff070a19 */ /* 0x000fca000001160c */
[--C-:B------:R-:W-:Y:S02]  /*163c0*/  IMAD.MOV R13, RZ, RZ, -R7.reuse ;  /* 0x000000ffff0d7224 */ /* 0x100fe400078e0a07 */
[----:B------:R-:W4:Y:S02]  /*163d0*/  LDC.64 R16, c[0x0][R15+0x160] ;  /* 0x000058000f107b82 */ /* 0x000f240000000a00 */
[----:B------:R-:W-:Y:S01]  /*163e0*/  IMAD R13, R13, c[0x0][0x4e8], R2 ;  /* 0x00013a000d0d7a24 */ /* 0x000fe200078e0202 */
[----:B------:R-:W-:Y:S01]  /*163f0*/  SHF.R.S32.HI R2, RZ, 0x1f, R7 ;  /* 0x0000001fff027819 */ /* 0x000fe20000011407 */
[-C--:B-1----:R-:W-:Y:S02]  /*16400*/  IMAD R14, R27, R224.reuse, RZ ;  /* 0x000000e01b0e7224 */ /* 0x082fe400078e02ff */
[----:B------:R-:W-:-:S04]  /*16410*/  IMAD.WIDE.U32 R22, R26, R224, RZ ;  /* 0x000000e01a167225 */ /* 0x000fc800078e00ff */
[----:B------:R-:W-:Y:S02]  /*16420*/  IMAD R9, R26, R5, R14 ;  /* 0x000000051a097224 */ /* 0x000fe400078e020e */
[-C--:B--2---:R-:W-:Y:S02]  /*16430*/  IMAD R8, R25, R225.reuse, RZ ;  /* 0x000000e119087224 */ /* 0x084fe400078e02ff */
[----:B------:R-:W-:Y:S01]  /*16440*/  IMAD.WIDE.U32 R24, R24, R225, RZ ;  /* 0x000000e118187225 */ /* 0x000fe200078e00ff */
[----:B------:R-:W-:-:S03]  /*16450*/  IADD3 R9, R23, R9, RZ ;  /* 0x0000000917097210 */ /* 0x000fc60007ffe0ff */
[----:B------:R-:W-:Y:S01]  /*16460*/  IMAD.IADD R8, R25, 0x1, R8 ;  /* 0x0000000119087824 */ /* 0x000fe200078e0208 */
[----:B------:R-:W-:Y:S01]  /*16470*/  IADD3 R14, P1, P0, R22, R24, R0 ;  /* 0x00000018160e7210 */ /* 0x000fe2000783e000 */
[-C--:B---3--:R-:W-:Y:S02]  /*16480*/  IMAD R12, R19, R227.reuse, RZ ;  /* 0x000000e3130c7224 */ /* 0x088fe400078e02ff */
[----:B------:R-:W-:Y:S01]  /*16490*/  IMAD.WIDE.U32 R18, R18, R227, RZ ;  /* 0x000000e312127225 */ /* 0x000fe200078e00ff */
[----:B------:R-:W-:-:S04]  /*164a0*/  IADD3.X R8, R9, R8, R6, P1, P0 ;  /* 0x0000000809087210 */ /* 0x000fc80000fe0406 */
[----:B------:R-:W-:Y:S02]  /*164b0*/  IADD3 R9, R19, R12, RZ ;  /* 0x0000000c13097210 */ /* 0x000fe40007ffe0ff */
[----:B------:R-:W-:Y:S01]  /*164c0*/  IADD3 R14, P1, P0, R7, R14, R18 ;  /* 0x0000000e070e7210 */ /* 0x000fe2000783e012 */
[-C--:B----4-:R-:W-:Y:S01]  /*164d0*/  IMAD R7, R17, R13.reuse, RZ ;  /* 0x0000000d11077224 */ /* 0x090fe200078e02ff */
[----:B------:R-:W-:Y:S02]  /*164e0*/  SHF.R.S32.HI R12, RZ, 0x1f, R13 ;  /* 0x0000001fff0c7819 */ /* 0x000fe4000001140d */
[----:B------:R-:W-:Y:S01]  /*164f0*/  IADD3.X R15, R2, R8, R9, P1, P0 ;  /* 0x00000008020f7210 */ /* 0x000fe20000fe0409 */
[----:B------:R-:W-:Y:S01]  /*16500*/  IMAD.MOV.U32 R2, RZ, RZ, c[0x0][0x4a8] ;  /* 0x00012a00ff027624 */ /* 0x000fe200078e00ff */
[----:B------:R-:W-:Y:S01]  /*16510*/  MOV R8, c[0x0][0x4ac] ;  /* 0x00012b0000087a02 */ /* 0x000fe20000000f00 */
[C---:B------:R-:W-:Y:S02]  /*16520*/  IMAD R7, R16.reuse, R12, R7 ;  /* 0x0000000c10077224 */ /* 0x040fe400078e0207 */
[----:B------:R-:W-:Y:S01]  /*16530*/  IMAD.WIDE.U32 R14, R16, R13, R14 ;  /* 0x0000000d100e7225 */ /* 0x000fe200078e000e */
[----:B------:R-:W-:-:S02]  /*16540*/  SEL R2, R2, c[0x0][0x450], P2 ;  /* 0x0001140002027a07 */ /* 0x000fc40001000000 */
[----:B------:R-:W-:Y:S01]  /*16550*/  SEL R8, R8, c[0x0][0x454], P2 ;  /* 0x0001150008087a07 */ /* 0x000fe20001000000 */
[----:B------:R-:W-:Y:S01]  /*16560*/  IMAD.IADD R7, R15, 0x1, R7 ;  /* 0x000000010f077824 */ /* 0x000fe200078e0207 */
[C---:B------:R-:W-:Y:S02]  /*16570*/  LEA R12, P0, R14.reuse, R2, 0x2 ;  /* 0x000000020e0c7211 */ /* 0x040fe400078010ff */
[----:B------:R-:W-:Y:S02]  /*16580*/  MOV R2, 0xff800000 ;  /* 0xff80000000027802 */ /* 0x000fe40000000f00 */
[----:B------:R-:W-:-:S05]  /*16590*/  LEA.HI.X R13, R14, R8, R7, 0x2, P0 ;  /* 0x000000080e0d7211 */ /* 0x000fca00000f1407 */
[----:B------:R1:W-:Y:S04]  /*165a0*/  STG.E [R12.64], R2 ;  /* 0x000000020c007986 */ /* 0x0003e8000c101908 */
.L_x_1490:
[----:B------:R-:W-:Y:S05]  /*165b0*/  BSYNC B0 ;  /* 0x0000000000007941 */ /* 0x000fea0003800000 */
.L_x_1489:
[----:B------:R-:W-:-:S13]  /*165c0*/  ISETP.GT.AND P0, PT, R210, 0x1, PT ;  /* 0x00000001d200780c */ /* 0x000fda0003f04270 */
[----:B------:R-:W-:Y:S05]  /*165d0*/  @P0 BRA `(.L_x_1482) ;  /* 0x0000077000000947 */ /* 0x000fea0003800000 */
[----:B-1----:R-:W-:Y:S01]  /*165e0*/  IMAD R13, R6, c[0x0][0x3a0], RZ ;  /* 0x0000e800060d7a24 */ /* 0x002fe200078e02ff */
[----:B------:R-:W-:Y:S01]  /*165f0*/  SHF.R.S32.HI R7, RZ, 0x1f, R146 ;  /* 0x0000001fff077819 */ /* 0x000fe20000011492 */
[----:B------:R-:W-:-:S03]  /*16600*/  IMAD.WIDE.U32 R8, R0, c[0x0][0x3a0], RZ ;  /* 0x0000e80000087a25 */ /* 0x000fc600078e00ff */
[----:B------:R-:W-:Y:S01]  /*16610*/  LEA.HI R7, R7, R146, RZ, 0x3 ;  /* 0x0000009207077211 */ /* 0x000fe200078f18ff */
[----:B------:R-:W-:Y:S01]  /*16620*/  IMAD R2, R0, c[0x0][0x3a4], R13 ;  /* 0x0000e90000027a24 */ /* 0x000fe200078e020d */
[----:B------:R-:W-:Y:S01]  /*16630*/  MOV R0, c[0x0][0x4e8] ;  /* 0x00013a0000007a02 */ /* 0x000fe20000000f00 */
[----:B------:R-:W-:-:S03]  /*16640*/  IMAD R5, R5, c[0x0][0x3f0], RZ ;  /* 0x0000fc0005057a24 */ /* 0x000fc600078e02ff */
[----:B------:R-:W-:Y:S01]  /*16650*/  ISETP.NE.AND P0, PT, R0, 0x1, PT ;  /* 0x000000010000780c */ /* 0x000fe20003f05270 */
[----:B------:R-:W-:Y:S01]  /*16660*/  IMAD R5, R224, c[0x0][0x3f4], R5 ;  /* 0x0000fd00e0057a24 */ /* 0x000fe200078e0205 */
[----:B------:R-:W-:Y:S02]  /*16670*/  SHF.R.S32.HI R0, RZ, 0x3, R7 ;  /* 0x00000003ff007819 */ /* 0x000fe40000011407 */
[----:B------:R-:W-:Y:S02]  /*16680*/  IADD3 R9, R9, R2, RZ ;  /* 0x0000000209097210 */ /* 0x000fe40007ffe0ff */
[----:B------:R-:W-:-:S03]  /*16690*/  LEA R2, R201, R0, 0x5 ;  /* 0x00000000c9027211 */ /* 0x000fc600078e28ff */
[----:B------:R-:W-:Y:S01]  /*166a0*/  IMAD.WIDE.U32 R6, R225, c[0x0][0x3e8], R8 ;  /* 0x0000fa00e1067a25 */ /* 0x000fe200078e0008 */
[C---:B------:R-:W-:Y:S02]  /*166b0*/  LEA R2, R209.reuse, R2, 0x7 ;  /* 0x00000002d1027211 */ /* 0x040fe400078e38ff */
[----:B------:R-:W-:Y:S01]  /*166c0*/  LEA R209, R209, R0, 0x7 ;  /* 0x00000000d1d17211 */ /* 0x000fe200078e38ff */
[----:B------:R-:W-:Y:S01]  /*166d0*/  IMAD R13, R225, c[0x0][0x3ec], R7 ;  /* 0x0000fb00e10d7a24 */ /* 0x000fe200078e0207 */
[----:B------:R-:W-:Y:S01]  /*166e0*/  MOV R12, R6 ;  /* 0x00000006000c7202 */ /* 0x000fe20000000f00 */
[----:B------:R-:W-:-:S04]  /*166f0*/  @P0 IMAD.HI.U32 R7, R2, c[0x0][0x4ec], RZ ;  /* 0x00013b0002070a27 */ /* 0x000fc800078e00ff */
[----:B------:R-:W-:Y:S01]  /*16700*/  IMAD.MOV.U32 R8, RZ, RZ, R2 ;  /* 0x000000ffff087224 */ /* 0x000fe200078e0002 */
[----:B------:R-:W-:Y:S01]  /*16710*/  @P0 SHF.R.U32.HI R8, RZ, c[0x0][0x4f0], R7 ;  /* 0x00013c00ff080a19 */ /* 0x000fe20000011607 */
[----:B------:R-:W-:-:S03]  /*16720*/  IMAD.WIDE.U32 R224, R224, c[0x0][0x3f0], R12 ;  /* 0x0000fc00e0e07a25 */ /* 0x000fc600078e000c */
[----:B------:R-:W-:Y:S01]  /*16730*/  SHF.R.S32.HI R6, RZ, 0x1f, R8 ;  /* 0x0000001fff067819 */ /* 0x000fe20000011408 */
[----:B------:R-:W-:Y:S01]  /*16740*/  IMAD.IADD R225, R225, 0x1, R5 ;  /* 0x00000001e1e17824 */ /* 0x000fe200078e0205 */
[----:B------:R-:W-:-:S03]  /*16750*/  IADD3 R7, -R8, RZ, RZ ;  /* 0x000000ff08077210 */ /* 0x000fc60007ffe1ff */
        /* <DEDUP_REMOVED lines=14> */
.L_x_1543:
[----:B------:R-:W-:Y:S05]  /*16840*/  BRA.DIV ~URZ, `(.L_x_1492) ;  /* 0x00001cd27f007947 */ /* 0x000fea000b800000 */
[----:B------:R3:W4:Y:S02]  /*16850*/  SHFL.IDX PT, R2, R5, RZ, 0x181f ;  /* 0x00181fff05027589 */ /* 0x00072400000e0000 */
.L_x_1544:
        /* <DEDUP_REMOVED lines=12> */
[C---:B------:R-:W-:Y:S02]  /*16920*/  @!P0 LEA R18, P3, R217.reuse, R2, 0x1 ;  /* 0x00000002d9128211 */ /* 0x040fe400078608ff */
[-C--:B--2---:R-:W-:Y:S02]  /*16930*/  @!P2 LEA.HI.X R17, R20, R7.reuse, R13, 0x1, P5 ;  /* 0x000000071411a211 */ /* 0x084fe400028f0c0d */
[-C--:B------:R-:W-:Y:S02]  /*16940*/  @!P1 LEA.HI.X R15, R218, R7.reuse, R9, 0x1, P4 ;  /* 0x00000007da0f9211 */ /* 0x080fe400020f0c09 */
[----:B------:R-:W-:Y:S01]  /*16950*/  @!P0 LEA.HI.X R19, R217, R7, R4, 0x1, P3 ;  /* 0x00000007d9138211 */ /* 0x000fe200018f0c04 */
[----:B------:R2:W-:Y:S04]  /*16960*/  @!P2 ST.E.128 [R16.64], RZ ;  /* 0x000000ff1000a985 */ /* 0x0005e8000c101d08 */
[----:B------:R2:W-:Y:S04]  /*16970*/  @!P1 ST.E.128 [R14.64], RZ ;  /* 0x000000ff0e009985 */ /* 0x0005e8000c101d08 */
[----:B------:R2:W-:Y:S02]  /*16980*/  @!P0 ST.E.128 [R18.64], RZ ;  /* 0x000000ff12008985 */ /* 0x0005e4000c101d08 */
.L_x_1494:
[----:B------:R-:W-:Y:S05]  /*16990*/  BSYNC B0 ;  /* 0x0000000000007941 */ /* 0x000fea0003800000 */
.L_x_1493:
[----:B------:R-:W-:Y:S05]  /*169a0*/  BRA.DIV ~URZ, `(.L_x_1495) ;  /* 0x00001bd27f007947 */ /* 0x000fea000b800000 */
[----:B--2---:R2:W1:Y:S04]  /*169b0*/  SHFL.IDX PT, R7, R6, 0x1, 0x181f ;  /* 0x00381f0006077f89 */ /* 0x00446800000e0000 */
[----:B----4-:R2:W4:Y:S02]  /*169c0*/  SHFL.IDX PT, R2, R5, 0x1, 0x181f ;  /* 0x00381f0005027f89 */ /* 0x01052400000e0000 */
.L_x_1545:
        /* <DEDUP_REMOVED lines=9> */
[C---:B------:R-:W-:Y:S02]  /*16a60*/  @!P0 LEA R18, P3, R217.reuse, R2, 0x1 ;  /* 0x00000002d9128211 */ /* 0x040fe400078608ff */
[-C--:B-1----:R-:W-:Y:S02]  /*16a70*/  @!P2 LEA.HI.X R17, R20, R7.reuse, R13, 0x1, P5 ;  /* 0x000000071411a211 */ /* 0x082fe400028f0c0d */
[-C--:B------:R-:W-:Y:S02]  /*16a80*/  @!P1 LEA.HI.X R15, R218, R7.reuse, R9, 0x1, P4 ;  /* 0x00000007da0f9211 */ /* 0x080fe400020f0c09 */
[----:B------:R-:W-:Y:S01]  /*16a90*/  @!P0 LEA.HI.X R19, R217, R7, R4, 0x1, P3 ;  /* 0x00000007d9138211 */ /* 0x000fe200018f0c04 */
[----:B------:R1:W-:Y:S04]  /*16aa0*/  @!P2 ST.E.128 [R16.64], RZ ;  /* 0x000000ff1000a985 */ /* 0x0003e8000c101d08 */
[----:B------:R1:W-:Y:S04]  /*16ab0*/  @!P1 ST.E.128 [R14.64], RZ ;  /* 0x000000ff0e009985 */ /* 0x0003e8000c101d08 */
[----:B------:R1:W-:Y:S02]  /*16ac0*/  @!P0 ST.E.128 [R18.64], RZ ;  /* 0x000000ff12008985 */ /* 0x0003e4000c101d08 */
.L_x_1497:
[----:B------:R-:W-:Y:S05]  /*16ad0*/  BSYNC B0 ;  /* 0x0000000000007941 */ /* 0x000fea0003800000 */
.L_x_1496:
[----:B------:R-:W-:Y:S05]  /*16ae0*/  BRA.DIV ~URZ, `(.L_x_1498) ;  /* 0x00001b527f007947 */ /* 0x000fea000b800000 */
[----:B-1----:R1:W2:Y:S02]  /*16af0*/  SHFL.IDX PT, R7, R6, 0x2, 0x181f ;  /* 0x00581f0006077f89 */ /* 0x0022a400000e0000 */
.L_x_1546:
[----:B------:R-:W-:Y:S05]  /*16b00*/  BRA.DIV ~URZ, `(.L_x_1499) ;  /* 0x00001ba27f007947 */ /* 0x000fea000b800000 */
[----:B----4-:R4:W1:Y:S02]  /*16b10*/  SHFL.IDX PT, R2, R5, 0x2, 0x181f ;  /* 0x00581f0005027f89 */ /* 0x01086400000e0000 */
.L_x_1547:
        /* <DEDUP_REMOVED lines=16> */
.L_x_1501:
[----:B------:R-:W-:Y:S05]  /*16c20*/  BSYNC B0 ;  /* 0x0000000000007941 */ /* 0x000fea0003800000 */
.L_x_1500:
[----:B------:R-:W-:Y:S05]  /*16c30*/  BRA.DIV ~URZ, `(.L_x_1502) ;  /* 0x00001ad27f007947 */ /* 0x000fea000b800000 */
[----:B-12---:R-:W1:Y:S04]  /*16c40*/  SHFL.IDX PT, R6, R6, 0x3, 0x181f ;  /* 0x00781f0006067f89 */ /* 0x006e6800000e0000 */
[----:B------:R2:W3:Y:S02]  /*16c50*/  SHFL.IDX PT, R2, R5, 0x3, 0x181f ;  /* 0x00781f0005027f89 */ /* 0x0004e400000e0000 */
.L_x_1548:
[----:B------:R-:W-:-:S04]  /*16c60*/  IADD3 R209, R209, 0x60, RZ ;  /* 0x00000060d1d17810 */ /* 0x000fc80007ffe0ff */
[----:B------:R-:W-:-:S13]  /*16c70*/  ISETP.GE.AND P0, PT, R209, R12, PT ;  /* 0x0000000cd100720c */ /* 0x000fda0003f06270 */
[----:B------:R-:W-:Y:S05]  /*16c80*/  @P0 BRA `(.L_x_1482) ;  /* 0x000000c000000947 */ /* 0x000fea0003800000 */
[----:B------:R-:W-:Y:S02]  /*16c90*/  ISETP.GE.AND P2, PT, R20, c[0x0][0x3c8], PT ;  /* 0x0000f20014007a0c */ /* 0x000fe40003f46270 */
[----:B------:R-:W-:Y:S02]  /*16ca0*/  ISETP.GE.AND P1, PT, R218, c[0x0][0x3c8], PT ;  /* 0x0000f200da007a0c */ /* 0x000fe40003f26270 */
[----:B------:R-:W-:-:S09]  /*16cb0*/  ISETP.GE.AND P0, PT, R217, c[0x0][0x3c8], PT ;  /* 0x0000f200d9007a0c */ /* 0x000fd20003f06270 */
[-C--:B---3--:R-:W-:Y:S02]  /*16cc0*/  @!P2 LEA R12, P5, R20, R2.reuse, 0x1 ;  /* 0x00000002140ca211 */ /* 0x088fe400078a08ff */
        /* <DEDUP_REMOVED lines=8> */
.L_x_1482:
[----:B------:R-:W-:Y:S05]  /*16d50*/  BSYNC B1 ;  /* 0x0000000000017941 */ /* 0x000fea0003800000 */
.L_x_1466:
[----:B------:R-:W-:-:S13]  /*16d60*/  ISETP.NE.AND P0, PT, R216, RZ, PT ;  /* 0x000000ffd800720c */ /* 0x000fda0003f05270 */
[----:B------:R-:W-:Y:S01]  /*16d70*/  @P0 WARPSYNC 0xffffffff ;  /* 0xffffffff00000948 */ /* 0x000fe20003800000 */
[----:B------:R-:W-:Y:S06]  /*16d80*/  @P0 BAR.SYNC.DEFER_BLOCKING 0x5, 0x100 ;  /* 0x0144000000000b1d */ /* 0x000fec0000010000 */
[----:B------:R-:W4:Y:S04]  /*16d90*/  @P0 LDS.128 R208, [0x24100] ;  /* 0x02410000ffd00984 */ /* 0x000f280000000c00 */
[----:B------:R-:W-:Y:S06]  /*16da0*/  @P0 BAR.ARV 0x4, 0x100 ;  /* 0x0104000000000b1d */ /* 0x000fec0000002000 */
[----:B------:R-:W-:Y:S05]  /*16db0*/  @P0 BRA `(.L_x_1503) ;  /* 0x00000a6000000947 */ /* 0x000fea0003800000 */
[----:B-1--4-:R-:W-:Y:S01]  /*16dc0*/  LOP3.LUT R4, R146, 0x1f, RZ, 0xc0, !PT ;  /* 0x0000001f92047812 */ /* 0x012fe200078ec0ff */
[----:B------:R-:W-:-:S03]  /*16dd0*/  IMAD.MOV.U32 R21, RZ, RZ, RZ ;  /* 0x000000ffff157224 */ /* 0x000fc600078e00ff */
[----:B------:R-:W-:Y:S01]  /*16de0*/  ISETP.NE.AND P6, PT, R4, 0x1f, PT ;  /* 0x0000001f0400780c */ /* 0x000fe20003fc5270 */
[----:B------:R-:W-:Y:S10]  /*16df0*/  BRA.DIV ~URZ, `(.L_x_1504) ;  /* 0x000019d27f007947 */ /* 0x000ff4000b800000 */
[----:B--23--:R1:W2:Y:S02]  /*16e00*/  SHFL.IDX PT, R5, R3, RZ, 0x1f ;  /* 0x00001fff03057589 */ /* 0x00c2a400000e0000 */
.L_x_1549:
[----:B------:R-:W-:Y:S05]  /*16e10*/  BRA.DIV ~URZ, `(.L_x_1505) ;  /* 0x00001a227f007947 */ /* 0x000fea000b800000 */
[----:B-1----:R-:W1:Y:S02]  /*16e20*/  SHFL.IDX PT, R3, R3, 0x1, 0x1f ;  /* 0x00201f0003037f89 */ /* 0x002e6400000e0000 */
.L_x_1550:
[----:B------:R-:W-:Y:S02]  /*16e30*/  IMAD.IADD R7, R211, 0x1, R4 ;  /* 0x00000001d3077824 */ /* 0x000fe400078e0204 */
[----:B------:R-:W-:-:S03]  /*16e40*/  IMAD.MOV.U32 R12, RZ, RZ, RZ ;  /* 0x000000ffff0c7224 */ /* 0x000fc600078e00ff */
[----:B------:R-:W-:-:S13]  /*16e50*/  ISETP.GE.OR P0, PT, R7, c[0x0][0x53c], !P6 ;  /* 0x00014f0007007a0c */ /* 0x000fda0007706670 */
[----:B------:R-:W-:Y:S01]  /*16e60*/  @!P0 IMAD.MOV.U32 R2, RZ, RZ, 0x4 ;  /* 0x00000004ff028424 */ /* 0x000fe200078e00ff */
[----:B------:R-:W-:-:S03]  /*16e70*/  @!P0 MOV R0, 0x4 ;  /* 0x0000000400008802 */ /* 0x000fc60000000f00 */
[----:B------:R-:W-:-:S04]  /*16e80*/  @!P0 IMAD.WIDE R8, R7, R2, c[0x0][0x580] ;  /* 0x0001600007088625 */ /* 0x000fc800078e0202 */
[----:B------:R-:W-:Y:S01]  /*16e90*/  @!P0 IMAD.WIDE R6, R7, R0, c[0x0][0x578] ;  /* 0x00015e0007068625 */ /* 0x000fe200078e0200 */
[----:B------:R-:W3:Y:S04]  /*16ea0*/  @!P0 LDG.E R12, [R8.64] ;  /* 0x00000008080c8981 */ /* 0x000ee8000c1e1900 */
[----:B------:R-:W3:Y:S01]  /*16eb0*/  @!P0 LDG.E R21, [R6.64] ;  /* 0x0000000806158981 */ /* 0x000ee2000c1e1900 */
[C---:B------:R-:W-:Y:S02]  /*16ec0*/  ISETP.GE.U32.AND P4, PT, R4.reuse, 0x10, PT ;  /* 0x000000100400780c */ /* 0x040fe40003f86070 */
[C---:B------:R-:W-:Y:S02]  /*16ed0*/  ISETP.GE.U32.AND P3, PT, R4.reuse, 0x8, PT ;  /* 0x000000080400780c */ /* 0x040fe40003f66070 */
[----:B------:R-:W-:-:S02]  /*16ee0*/  ISETP.GE.U32.AND P2, PT, R4, 0x4, PT ;  /* 0x000000040400780c */ /* 0x000fc40003f46070 */
[C---:B------:R-:W-:Y:S02]  /*16ef0*/  ISETP.GE.U32.AND P1, PT, R4.reuse, 0x2, PT ;  /* 0x000000020400780c */ /* 0x040fe40003f26070 */
[----:B------:R-:W-:Y:S02]  /*16f00*/  ISETP.NE.AND P5, PT, R4, RZ, PT ;  /* 0x000000ff0400720c */ /* 0x000fe40003fa5270 */
[----:B------:R-:W-:Y:S01]  /*16f10*/  MOV R19, RZ ;  /* 0x000000ff00137202 */ /* 0x000fe20000000f00 */
[----:B---3--:R-:W-:Y:S01]  /*16f20*/  IMAD R13, R21, R12, RZ ;  /* 0x0000000c150d7224 */ /* 0x008fe200078e02ff */
[----:B------:R-:W-:Y:S07]  /*16f30*/  BRA.DIV ~URZ, `(.L_x_1506) ;  /* 0x000019727f007947 */ /* 0x000fee000b800000 */
[----:B------:R3:W4:Y:S02]  /*16f40*/  SHFL.UP PT, R2, R13, 0x1, RZ ;  /* 0x042000000d027989 */ /* 0x00072400000e00ff */
.L_x_1551:
[----:B----4-:R-:W-:-:S04]  /*16f50*/  SEL R0, R2, RZ, P5 ;  /* 0x000000ff02007207 */ /* 0x010fc80002800000 */
[----:B---3--:R-:W-:Y:S01]  /*16f60*/  IADD3 R13, R13, R0, RZ ;  /* 0x000000000d0d7210 */ /* 0x008fe20007ffe0ff */
        /* <DEDUP_REMOVED lines=14> */
.L_x_1552:
[----:B----4-:R-:W-:Y:S01]  /*17050*/  IMAD R7, R2, c[0x0][0x538], RZ ;  /* 0x00014e0002077a24 */ /* 0x010fe200078e02ff */
[----:B------:R-:W-:Y:S04]  /*17060*/  BSSY B1, `(.L_x_1508) ;  /* 0x0000076000017945 */ /* 0x000fe80003800000 */
[----:B-1----:R-:W-:-:S04]  /*17070*/  IADD3 R208, R7, R3, RZ ;  /* 0x0000000307d07210 */ /* 0x002fc80007ffe0ff */
[----:B--2---:R-:W-:-:S13]  /*17080*/  ISETP.GT.AND P0, PT, R208, R5, PT ;  /* 0x00000005d000720c */ /* 0x004fda0003f04270 */
[----:B------:R-:W-:Y:S05]  /*17090*/  @P0 BRA `(.L_x_1509) ;  /* 0x0000024000000947 */ /* 0x000fea0003800000 */
.L_x_1513:
        /* <DEDUP_REMOVED lines=16> */
.L_x_1553:
        /* <DEDUP_REMOVED lines=12> */
[----:B---3--:R-:W1:Y:S02]  /*17260*/  SHFL.UP PT, R13, R0, 0x10, RZ ;  /* 0x06000000000d7989 */ /* 0x008e6400000e00ff */
[----:B-1----:R-:W-:-:S05]  /*17270*/  SEL R13, R13, RZ, P4 ;  /* 0x000000ff0d0d7207 */ /* 0x002fca0002000000 */
[----:B------:R-:W-:-:S05]  /*17280*/  IMAD.IADD R13, R0, 0x1, R13 ;  /* 0x00000001000d7824 */ /* 0x000fca00078e020d */
[----:B------:R1:W2:Y:S02]  /*17290*/  SHFL.IDX PT, R2, R13, 0x1f, 0x1f ;  /* 0x03e01f000d027f89 */ /* 0x0002a400000e0000 */
.L_x_1554:
[----:B--2---:R-:W-:-:S05]  /*172a0*/  IMAD R7, R2, c[0x0][0x538], RZ ;  /* 0x00014e0002077a24 */ /* 0x004fca00078e02ff */
[----:B------:R-:W-:-:S04]  /*172b0*/  IADD3 R208, R7, R208, RZ ;  /* 0x000000d007d07210 */ /* 0x000fc80007ffe0ff */
[----:B------:R-:W-:-:S13]  /*172c0*/  ISETP.GT.AND P0, PT, R208, R5, PT ;  /* 0x00000005d000720c */ /* 0x000fda0003f04270 */
[----:B-1----:R-:W-:Y:S05]  /*172d0*/  @!P0 BRA `(.L_x_1513) ;  /* 0xfffffdc000008947 */ /* 0x002fea000383ffff */
.L_x_1509:
[----:B------:R-:W-:-:S05]  /*172e0*/  IADD3 R208, -R7, R208, RZ ;  /* 0x000000d007d07210 */ /* 0x000fca0007ffe1ff */
[----:B------:R-:W-:-:S05]  /*172f0*/  IMAD R0, R13, c[0x0][0x538], R208 ;  /* 0x00014e000d007a24 */ /* 0x000fca00078e02d0 */
[----:B------:R-:W-:Y:S01]  /*17300*/  ISETP.GT.AND P0, PT, R0, R5, PT ;  /* 0x000000050000720c */ /* 0x000fe20003f04270 */
[----:B------:R-:W-:-:S12]  /*17310*/  BRA.DIV ~URZ, `(.L_x_1514) ;  /* 0x000019727f007947 */ /* 0x000fd8000b800000 */
[----:B------:R-:W-:-:S04]  /*17320*/  VOTE.ANY R9, PT, !P0 ;  /* 0x0000000000097806 */ /* 0x000fc800040e0100 */
.L_x_1555:
[----:B------:R1:W2:Y:S01]  /*17330*/  POPC R6, R9 ;  /* 0x0000000900067309 */ /* 0x0002a20000000000 */
[----:B------:R-:W-:Y:S05]  /*17340*/  BRA.DIV ~URZ, `(.L_x_1515) ;  /* 0x000019827f007947 */ /* 0x000fea000b800000 */
[----:B--2---:R2:W4:Y:S04]  /*17350*/  SHFL.IDX PT, R7, R12, R6, 0x1f ;  /* 0x00001f060c077589 */ /* 0x00452800000e0000 */
[----:B------:R2:W1:Y:S02]  /*17360*/  SHFL.IDX PT, R3, R21, R6, 0x1f ;  /* 0x00001f0615037589 */ /* 0x00046400000e0000 */
.L_x_1556:
[----:B------:R-:W-:Y:S01]  /*17370*/  ISETP.NE.AND P0, PT, R9, RZ, PT ;  /* 0x000000ff0900720c */ /* 0x000fe20003f05270 */
[----:B------:R-:W-:-:S12]  /*17380*/  BSSY B0, `(.L_x_1516) ;  /* 0x0000005000007945 */ /* 0x000fd80003800000 */
[----:B------:R-:W-:Y:S05]  /*17390*/  @!P0 BRA `(.L_x_1517) ;  /* 0x0000003000008947 */ /* 0x000fea0003800000 */
[----:B------:R-:W-:Y:S01]  /*173a0*/  IADD3 R8, R6, -0x1, RZ ;  /* 0xffffffff06087810 */ /* 0x000fe20007ffe0ff */
[----:B------:R-:W-:Y:S05]  /*173b0*/  BRA.DIV ~URZ, `(.L_x_1518) ;  /* 0x000019e27f007947 */ /* 0x000fea000b800000 */
[----:B------:R2:W3:Y:S02]  /*173c0*/  SHFL.IDX PT, R19, R13, R8, 0x1f ;  /* 0x00001f080d137589 */ /* 0x0004e400000e0000 */
.L_x_1517:
[----:B------:R-:W-:Y:S05]  /*173d0*/  BSYNC B0 ;  /* 0x0000000000007941 */ /* 0x000fea0003800000 */
.L_x_1516:
[----:B----4-:R-:W-:Y:S01]  /*173e0*/  IABS R0, R7 ;  /* 0x0000000700007213 */ /* 0x010fe20000000000 */
[----:B---3--:R-:W-:Y:S01]  /*173f0*/  IMAD R208, R19, c[0x0][0x538], R208 ;  /* 0x00014e0013d07a24 */ /* 0x008fe200078e02d0 */
[----:B-12---:R-:W-:Y:S02]  /*17400*/  IABS R13, R3 ;  /* 0x00000003000d7213 */ /* 0x006fe40000000000 */
[----:B------:R-:W1:Y:S01]  /*17410*/  I2F.RP R14, R0 ;  /* 0x00000000000e7306 */ /* 0x000e620000209400 */
[----:B------:R-:W-:Y:S01]  /*17420*/  IMAD.IADD R12, R5, 0x1, -R208 ;  /* 0x00000001050c7824 */ /* 0x000fe200078e0ad0 */
[----:B------:R-:W-:Y:S02]  /*17430*/  IABS R2, R7 ;  /* 0x0000000700027213 */ /* 0x000fe40000000000 */
[----:B------:R-:W-:Y:S02]  /*17440*/  IADD3 R211, R6, R211, RZ ;  /* 0x000000d306d37210 */ /* 0x000fe40007ffe0ff */
[----:B------:R-:W-:Y:S01]  /*17450*/  IABS R5, R12 ;  /* 0x0000000c00057213 */ /* 0x000fe20000000000 */
[----:B------:R-:W-:Y:S01]  /*17460*/  IMAD.MOV R2, RZ, RZ, -R2 ;  /* 0x000000ffff027224 */ /* 0x000fe200078e0a02 */
[----:B-1----:R-:W1:Y:S08]  /*17470*/  MUFU.RCP R8, R14 ;  /* 0x0000000e00087308 */ /* 0x002e700000001000 */
[----:B------:R-:W-:Y:S01]  /*17480*/  I2F.RP R14, R13 ;  /* 0x0000000d000e7306 */ /* 0x000fe20000209400 */
[----:B-1----:R-:W-:-:S07]  /*17490*/  IADD3 R8, R8, 0xffffffe, RZ ;  /* 0x0ffffffe08087810 */ /* 0x002fce0007ffe0ff */
[----:B------:R-:W1:Y:S02]  /*174a0*/  F2I.FTZ.U32.TRUNC.NTZ R9, R8 ;  /* 0x0000000800097305 */ /* 0x000e64000021f000 */
[----:B-1----:R-:W-:Y:S02]  /*174b0*/  IMAD.MOV R15, RZ, RZ, -R9 ;  /* 0x000000ffff0f7224 */ /* 0x002fe400078e0a09 */
[----:B------:R-:W-:Y:S02]  /*174c0*/  IMAD.MOV.U32 R8, RZ, RZ, RZ ;  /* 0x000000ffff087224 */ /* 0x000fe400078e00ff */
[----:B------:R-:W-:-:S04]  /*174d0*/  IMAD R15, R15, R0, RZ ;  /* 0x000000000f0f7224 */ /* 0x000fc800078e02ff */
[----:B------:R-:W-:Y:S02]  /*174e0*/  IMAD.HI.U32 R15, R9, R15, R8 ;  /* 0x0000000f090f7227 */ /* 0x000fe400078e0008 */
[----:B------:R-:W1:Y:S04]  /*174f0*/  MUFU.RCP R8, R14 ;  /* 0x0000000e00087308 */ /* 0x000e680000001000 */
[----:B------:R-:W-:-:S04]  /*17500*/  IMAD.HI.U32 R15, R15, R5, RZ ;  /* 0x000000050f0f7227 */ /* 0x000fc800078e00ff */
[----:B------:R-:W-:-:S05]  /*17510*/  IMAD R5, R15, R2, R5 ;  /* 0x000000020f057224 */ /* 0x000fca00078e0205 */
[----:B------:R-:W-:Y:S02]  /*17520*/  ISETP.GT.U32.AND P0, PT, R0, R5, PT ;  /* 0x000000050000720c */ /* 0x000fe40003f04070 */
[----:B-1----:R-:W-:-:S04]  /*17530*/  IADD3 R8, R8, 0xffffffe, RZ ;  /* 0x0ffffffe08087810 */ /* 0x002fc80007ffe0ff */
[----:B------:R-:W1:Y:S07]  /*17540*/  F2I.FTZ.U32.TRUNC.NTZ R9, R8 ;  /* 0x0000000800097305 */ /* 0x000e6e000021f000 */
[----:B------:R-:W-:Y:S01]  /*17550*/  @!P0 IMAD.IADD R5, R5, 0x1, -R0 ;  /* 0x0000000105058824 */ /* 0x000fe200078e0a00 */
[----:B------:R-:W-:Y:S02]  /*17560*/  @!P0 IADD3 R15, R15, 0x1, RZ ;  /* 0x000000010f0f8810 */ /* 0x000fe40007ffe0ff */
[----:B------:R-:W-:-:S02]  /*17570*/  ISETP.NE.AND P0, PT, R7, RZ, PT ;  /* 0x000000ff0700720c */ /* 0x000fc40003f05270 */
[----:B------:R-:W-:Y:S02]  /*17580*/  ISETP.GE.U32.AND P2, PT, R5, R0, PT ;  /* 0x000000000500720c */ /* 0x000fe40003f46070 */
[----:B------:R-:W-:Y:S02]  /*17590*/  LOP3.LUT R0, R12, R7, RZ, 0x3c, !PT ;  /* 0x000000070c007212 */ /* 0x000fe400078e3cff */
[----:B-1----:R-:W-:Y:S01]  /*175a0*/  IADD3 R2, RZ, -R9, RZ ;  /* 0x80000009ff027210 */ /* 0x002fe20007ffe0ff */
[----:B------:R-:W-:Y:S01]  /*175b0*/  IMAD.MOV.U32 R8, RZ, RZ, RZ ;  /* 0x000000ffff087224 */ /* 0x000fe200078e00ff */
[----:B------:R-:W-:Y:S02]  /*175c0*/  ISETP.GE.AND P1, PT, R0, RZ, PT ;  /* 0x000000ff0000720c */ /* 0x000fe40003f26270 */
[----:B------:R-:W-:Y:S01]  /*175d0*/  IABS R0, R3 ;  /* 0x0000000300007213 */ /* 0x000fe20000000000 */
[----:B------:R-:W-:-:S04]  /*175e0*/  IMAD R5, R2, R13, RZ ;  /* 0x0000000d02057224 */ /* 0x000fc800078e02ff */
[----:B------:R-:W-:Y:S01]  /*175f0*/  @P2 IADD3 R15, R15, 0x1, RZ ;  /* 0x000000010f0f2810 */ /* 0x000fe20007ffe0ff */
[----:B------:R-:W-:-:S04]  /*17600*/  IMAD.HI.U32 R5, R9, R5, R8 ;  /* 0x0000000509057227 */ /* 0x000fc800078e0008 */
[----:B------:R-:W-:Y:S02]  /*17610*/  IMAD.MOV R0, RZ, RZ, -R0 ;  /* 0x000000ffff007224 */ /* 0x000fe400078e0a00 */
        /* <DEDUP_REMOVED lines=8> */
[-C--:B------:R-:W-:Y:S02]  /*176a0*/  @!P0 IADD3 R0, R0, -R13.reuse, RZ ;  /* 0x8000000d00008210 */ /* 0x080fe40007ffe0ff */
[----:B------:R-:W-:Y:S02]  /*176b0*/  @!P0 IADD3 R5, R5, 0x1, RZ ;  /* 0x0000000105058810 */ /* 0x000fe40007ffe0ff */
[----:B------:R-:W-:Y:S02]  /*176c0*/  ISETP.GE.U32.AND P2, PT, R0, R13, PT ;  /* 0x0000000d0000720c */ /* 0x000fe40003f46070 */
[----:B------:R-:W-:Y:S02]  /*176d0*/  LOP3.LUT R0, R15, R3, RZ, 0x3c, !PT ;  /* 0x000000030f007212 */ /* 0x000fe400078e3cff */
[----:B------:R-:W-:Y:S02]  /*176e0*/  ISETP.NE.AND P0, PT, R3, RZ, PT ;  /* 0x000000ff0300720c */ /* 0x000fe40003f05270 */
[----:B------:R-:W-:-:S07]  /*176f0*/  ISETP.GE.AND P1, PT, R0, RZ, PT ;  /* 0x000000ff0000720c */ /* 0x000fce0003f26270 */
[----:B------:R-:W-:-:S06]  /*17700*/  @P2 IADD3 R5, R5, 0x1, RZ ;  /* 0x0000000105052810 */ /* 0x000fcc0007ffe0ff */
[----:B------:R-:W-:Y:S01]  /*17710*/  @!P1 IMAD.MOV R5, RZ, RZ, -R5 ;  /* 0x000000ffff059224 */ /* 0x000fe200078e0a05 */
[----:B------:R-:W-:-:S05]  /*17720*/  @!P0 LOP3.LUT R5, RZ, R3, RZ, 0x33, !PT ;  /* 0x00000003ff058212 */ /* 0x000fca00078e33ff */
[----:B------:R-:W-:-:S04]  /*17730*/  IMAD.MOV R0, RZ, RZ, -R5 ;  /* 0x000000ffff007224 */ /* 0x000fc800078e0a05 */
[C---:B------:R-:W-:Y:S02]  /*17740*/  IMAD R0, R3.reuse, R0, R15 ;  /* 0x0000000003007224 */ /* 0x040fe400078e020f */
[----:B------:R-:W-:-:S04]  /*17750*/  IMAD R3, R3, 0x1000000, R5 ;  /* 0x0100000003037824 */ /* 0x000fc800078e0205 */
[----:B------:R-:W-:Y:S01]  /*17760*/  IMAD R210, R0, 0x10000, R3 ;  /* 0x0001000000d27824 */ /* 0x000fe200078e0203 */
[----:B------:R-:W-:Y:S05]  /*17770*/  BRA `(.L_x_1519) ;  /* 0x0000004000007947 */ /* 0x000fea0003800000 */
.L_x_1510:
[----:B------:R-:W-:Y:S01]  /*17780*/  IMAD.MOV.U32 R208, RZ, RZ, R5 ;  /* 0x000000ffffd07224 */ /* 0x000fe200078e0005 */
[----:B------:R-:W-:Y:S01]  /*17790*/  MOV R210, RZ ;  /* 0x000000ff00d27202 */ /* 0x000fe20000000f00 */
[----:B------:R-:W-:Y:S01]  /*177a0*/  IMAD.MOV.U32 R209, RZ, RZ, RZ ;  /* 0x000000ffffd17224 */ /* 0x000fe200078e00ff */
[----:B------:R-:W-:Y:S02]  /*177b0*/  MOV R211, c[0x0][0x53c] ;  /* 0x00014f0000d37a02 */ /* 0x000fe40000000f00 */
.L_x_1519:
[----:B------:R-:W-:Y:S05]  /*177c0*/  BSYNC B1 ;  /* 0x0000000000017941 */ /* 0x000fea0003800000 */
.L_x_1508:
[----:B------:R-:W-:Y:S01]  /*177d0*/  WARPSYNC 0xffffffff ;  /* 0xffffffff00007948 */ /* 0x000fe20003800000 */
[----:B------:R-:W-:Y:S01]  /*177e0*/  BAR.SYNC.DEFER_BLOCKING 0x4, 0x100 ;  /* 0x0104000000007b1d */ /* 0x000fe20000010000 */
[----:B------:R-:W-:-:S13]  /*177f0*/  ISETP.NE.AND P0, PT, R4, RZ, PT ;  /* 0x000000ff0400720c */ /* 0x000fda0003f05270 */
[----:B------:R1:W-:Y:S04]  /*17800*/  @!P0 STS.128 [0x24100], R208 ;  /* 0x024100d0ff008388 */ /* 0x0003e80000000c00 */
[----:B------:R-:W-:Y:S06]  /*17810*/  BAR.ARV 0x5, 0x100 ;  /* 0x0144000000007b1d */ /* 0x000fec0000002000 */
.L_x_1503:
[----:B----4-:R-:W-:-:S13]  /*17820*/  ISETP.GE.AND P0, PT, R211, c[0x0][0x53c], PT ;  /* 0x00014f00d3007a0c */ /* 0x010fda0003f06270 */
[----:B-123--:R-:W-:Y:S01]  /*17830*/  @P0 CALL.REL.NOINC `(.L_x_1520) ;  /* 0x0000001000000944 */ /* 0x00efe20003c00000 */
[----:B------:R-:W-:Y:S05]  /*17840*/  BRA `(.L_x_1521) ;  /* 0xfffe97c000007947 */ /* 0x000fea000383ffff */
.L_x_1520:
[----:B------:R-:W-:Y:S05]  /*17850*/  EXIT ;  /* 0x000000000000794d */ /* 0x000fea0003800000 */
.L_x_1359:
[----:B------:R-:W-:Y:S02]  /*17860*/  MOV R2, 0x1 ;  /* 0x0000000100027802 */ /* 0x000fe40000000f00 */
[----:B------:R-:W-:Y:S02]  /*17870*/  MOV R0, 0x17890 ;  /* 0x0001789000007802 */ /* 0x000fe40000000f00 */
[----:B------:R-:W-:Y:S05]  /*17880*/  CALL.REL.NOINC `($__internal_32_$__cuda_sm70_shflsync_up_p) ;  /* 0x0000161000007944 */ /* 0x000fea0003c00000 */
[----:B-12---:R-:W-:Y:S05]  /*17890*/  BRA `(.L_x_1522) ;  /* 0xfffe8bd000007947 */ /* 0x006fea000383ffff */
.L_x_1360:
[----:B------:R-:W-:Y:S02]  /*178a0*/  MOV R2, 0x2 ;  /* 0x0000000200027802 */ /* 0x000fe40000000f00 */
[----:B------:R-:W-:Y:S02]  /*178b0*/  MOV R0, 0x178d0 ;  /* 0x000178d000007802 */ /* 0x000fe40000000f00 */
[----:B------:R-:W-:Y:S05]  /*178c0*/  CALL.REL.NOINC `($__internal_32_$__cuda_sm70_shflsync_up_p) ;  /* 0x000015d000007944 */ /* 0x000fea0003c00000 */
[----:B--2---:R-:W-:Y:S02]  /*178d0*/  SEL R2, R2, RZ, P4 ;  /* 0x000000ff02027207 */ /* 0x004fe40002000000 */
[----:B------:R-:W-:-:S03]  /*178e0*/  MOV R0, 0x17920 ;  /* 0x0001792000007802 */ /* 0x000fc60000000f00 */
[----:B-1----:R-:W-:Y:S02]  /*178f0*/  IMAD.IADD R13, R13, 0x1, R2 ;  /* 0x000000010d0d7824 */ /* 0x002fe400078e0202 */
[----:B------:R-:W-:Y:S02]  /*17900*/  IMAD.MOV.U32 R2, RZ, RZ, 0x4 ;  /* 0x00000004ff027424 */ /* 0x000fe400078e00ff */
        /* <DEDUP_REMOVED lines=11> */
[----:B--2---:R-:W-:Y:S01]  /*179c0*/  SEL R2, R2, RZ, P1 ;  /* 0x000000ff02027207 */ /* 0x004fe20000800000 */
[----:B------:R-:W-:Y:S01]  /*179d0*/  IMAD.MOV.U32 R8, RZ, RZ, 0x1f ;  /* 0x0000001fff087424 */ /* 0x000fe200078e00ff */
[----:B------:R-:W-:-:S03]  /*179e0*/  MOV R0, 0x17a30 ;  /* 0x00017a3000007802 */ /* 0x000fc60000000f00 */
[----:B------:R-:W-:Y:S01]  /*179f0*/  IMAD.IADD R7, R13, 0x1, R2 ;  /* 0x000000010d077824 */ /* 0x000fe200078e0202 */
[----:B------:R-:W-:-:S03]  /*17a00*/  MOV R2, 0x1f ;  /* 0x0000001f00027802 */ /* 0x000fc60000000f00 */
[----:B------:R-:W-:Y:S02]  /*17a10*/  IMAD.MOV.U32 R15, RZ, RZ, R7 ;  /* 0x000000ffff0f7224 */ /* 0x000fe400078e0007 */
[----:B-1----:R-:W-:Y:S05]  /*17a20*/  CALL.REL.NOINC `($__internal_31_$__cuda_sm70_shflsync_idx_p) ;  /* 0x0000142000007944 */ /* 0x002fea0003c00000 */
[----:B-12---:R-:W-:Y:S05]  /*17a30*/  BRA `(.L_x_1523) ;  /* 0xfffe8b3000007947 */ /* 0x006fea000383ffff */
.L_x_1362:
[----:B------:R-:W-:Y:S02]  /*17a40*/  SEL R2, RZ, 0x1, P0 ;  /* 0x00000001ff027807 */ /* 0x000fe40000000000 */
[----:B------:R-:W-:Y:S02]  /*17a50*/  MOV R0, 0x17a70 ;  /* 0x00017a7000007802 */ /* 0x000fe40000000f00 */
[----:B------:R-:W-:Y:S05]  /*17a60*/  CALL.REL.NOINC `($__internal_33_$__cuda_sm70_votesync_ballot) ;  /* 0x0000148000007944 */ /* 0x000fea0003c00000 */
[----:B------:R-:W-:Y:S05]  /*17a70*/  BRA `(.L_x_1524) ;  /* 0xfffe8b8000007947 */ /* 0x000fea000383ffff */
.L_x_1363:
[----:B------:R-:W-:Y:S01]  /*17a80*/  IMAD.MOV.U32 R15, RZ, RZ, R10 ;  /* 0x000000ffff0f7224 */ /* 0x000fe200078e000a */
[----:B--2---:R-:W-:Y:S01]  /*17a90*/  MOV R8, R6 ;  /* 0x0000000600087202 */ /* 0x004fe20000000f00 */
[----:B------:R-:W-:Y:S01]  /*17aa0*/  IMAD.MOV.U32 R2, RZ, RZ, 0x1f ;  /* 0x0000001fff027424 */ /* 0x000fe200078e00ff */
[----:B------:R-:W-:Y:S02]  /*17ab0*/  MOV R0, 0x17ad0 ;  /* 0x00017ad000007802 */ /* 0x000fe40000000f00 */
[----:B-1----:R-:W-:Y:S05]  /*17ac0*/  CALL.REL.NOINC `($__internal_31_$__cuda_sm70_shflsync_idx_p) ;  /* 0x0000138000007944 */ /* 0x002fea0003c00000 */
[----:B--2---:R-:W-:Y:S01]  /*17ad0*/  IMAD.MOV.U32 R10, RZ, RZ, R2 ;  /* 0x000000ffff0a7224 */ /* 0x004fe200078e0002 */
[----:B-1----:R-:W-:Y:S01]  /*17ae0*/  MOV R15, R5 ;  /* 0x00000005000f7202 */ /* 0x002fe20000000f00 */
[----:B------:R-:W-:Y:S01]  /*17af0*/  IMAD.MOV.U32 R3, RZ, RZ, RZ ;  /* 0x000000ffff037224 */ /* 0x000fe200078e00ff */
[----:B------:R-:W-:Y:S01]  /*17b00*/  MOV R8, R6 ;  /* 0x0000000600087202 */ /* 0x000fe20000000f00 */
[----:B------:R-:W-:Y:S01]  /*17b10*/  IMAD.MOV.U32 R2, RZ, RZ, 0x1f ;  /* 0x0000001fff027424 */ /* 0x000fe200078e00ff */
[----:B------:R-:W-:-:S02]  /*17b20*/  MOV R0, 0x17b40 ;  /* 0x00017b4000007802 */ /* 0x000fc40000000f00 */
[----:B------:R-:W-:Y:S05]  /*17b30*/  CALL.REL.NOINC `($__internal_31_$__cuda_sm70_shflsync_idx_p) ;  /* 0x0000131000007944 */ /* 0x000fea0003c00000 */
[----:B--2---:R-:W-:Y:S01]  /*17b40*/  MOV R5, R2 ;  /* 0x0000000200057202 */ /* 0x004fe20000000f00 */
[----:B-1----:R-:W-:Y:S05]  /*17b50*/  BRA `(.L_x_1525) ;  /* 0xfffe8af000007947 */ /* 0x002fea000383ffff */
.L_x_1366:
[----:B------:R-:W-:Y:S01]  /*17b60*/  IMAD.MOV.U32 R15, RZ, RZ, R7 ;  /* 0x000000ffff0f7224 */ /* 0x000fe200078e0007 */
[----:B------:R-:W-:-:S02]  /*17b70*/  MOV R2, 0x1f ;  /* 0x0000001f00027802 */ /* 0x000fc40000000f00 */
[----:B------:R-:W-:Y:S02]  /*17b80*/  MOV R0, 0x17ba0 ;  /* 0x00017ba000007802 */ /* 0x000fe40000000f00 */
[----:B-1234-:R-:W-:Y:S05]  /*17b90*/  CALL.REL.NOINC `($__internal_31_$__cuda_sm70_shflsync_idx_p) ;  /* 0x000012b000007944 */ /* 0x01efea0003c00000 */
[----:B--2---:R-:W-:Y:S01]  /*17ba0*/  MOV R3, R2 ;  /* 0x0000000200037202 */ /* 0x004fe20000000f00 */
[----:B-1----:R-:W-:Y:S05]  /*17bb0*/  BRA `(.L_x_1365) ;  /* 0xfffe8af000007947 */ /* 0x002fea000383ffff */
.L_x_1402:
[----:B------:R-:W-:Y:S01]  /*17bc0*/  IMAD.MOV.U32 R15, RZ, RZ, R6 ;  /* 0x000000ffff0f7224 */ /* 0x000fe200078e0006 */
[----:B------:R-:W-:Y:S01]  /*17bd0*/  MOV R8, RZ ;  /* 0x000000ff00087202 */ /* 0x000fe20000000f00 */
[----:B------:R-:W-:Y:S01]  /*17be0*/  IMAD.MOV.U32 R2, RZ, RZ, 0x181f ;  /* 0x0000181fff027424 */ /* 0x000fe200078e00ff */
[----:B------:R-:W-:Y:S02]  /*17bf0*/  MOV R0, 0x17c10 ;  /* 0x00017c1000007802 */ /* 0x000fe40000000f00 */
[----:B-----5:R-:W-:Y:S05]  /*17c00*/  CALL.REL.NOINC `($__internal_31_$__cuda_sm70_shflsync_idx_p) ;  /* 0x0000124000007944 */ /* 0x020fea0003c00000 */
[----:B--2---:R-:W-:Y:S01]  /*17c10*/  MOV R13, R2 ;  /* 0x00000002000d7202 */ /* 0x004fe20000000f00 */
[----:B-1----:R-:W-:Y:S05]  /*17c20*/  BRA `(.L_x_1526) ;  /* 0xfffef91000007947 */ /* 0x002fea000383ffff */
.L_x_1403:
[----:B------:R-:W-:Y:S01]  /*17c30*/  IMAD.MOV.U32 R15, RZ, RZ, R7 ;  /* 0x000000ffff0f7224 */ /* 0x000fe200078e0007 */
[----:B------:R-:W-:Y:S01]  /*17c40*/  MOV R8, RZ ;  /* 0x000000ff00087202 */ /* 0x000fe20000000f00 */
[----:B------:R-:W-:Y:S01]  /*17c50*/  IMAD.MOV.U32 R2, RZ, RZ, 0x181f ;  /* 0x0000181fff027424 */ /* 0x000fe200078e00ff */
[----:B------:R-:W-:Y:S02]  /*17c60*/  MOV R0, 0x17c80 ;  /* 0x00017c8000007802 */ /* 0x000fe40000000f00 */
[----:B-12--5:R-:W-:Y:S05]  /*17c70*/  CALL.REL.NOINC `($__internal_31_$__cuda_sm70_shflsync_idx_p) ;  /* 0x000011d000007944 */ /* 0x026fea0003c00000 */
[----:B-12---:R-:W-:Y:S05]  /*17c80*/  BRA `(.L_x_1527) ;  /* 0xfffef8d000007947 */ /* 0x006fea000383ffff */
.L_x_1406:
[----:B--2---:R-:W-:Y:S01]  /*17c90*/  IMAD.MOV.U32 R15, RZ, RZ, R6 ;  /* 0x000000ffff0f7224 */ /* 0x004fe200078e0006 */
[----:B------:R-:W-:Y:S01]  /*17ca0*/  MOV R8, 0x1 ;  /* 0x0000000100087802 */ /* 0x000fe20000000f00 */
[----:B----4-:R-:W-:Y:S01]  /*17cb0*/  IMAD.MOV.U32 R2, RZ, RZ, 0x181f ;  /* 0x0000181fff027424 */ /* 0x010fe200078e00ff */
[----:B------:R-:W-:-:S02]  /*17cc0*/  MOV R0, 0x17ce0 ;  /* 0x00017ce000007802 */ /* 0x000fc40000000f00 */
[----:B-1-3-5:R-:W-:Y:S05]  /*17cd0*/  CALL.REL.NOINC `($__internal_31_$__cuda_sm70_shflsync_idx_p) ;  /* 0x0000117000007944 */ /* 0x02afea0003c00000 */
[----:B--2---:R-:W-:Y:S01]  /*17ce0*/  IMAD.MOV.U32 R13, RZ, RZ, R2 ;  /* 0x000000ffff0d7224 */ /* 0x004fe200078e0002 */
[----:B-1----:R-:W-:Y:S01]  /*17cf0*/  MOV R8, 0x1 ;  /* 0x0000000100087802 */ /* 0x002fe20000000f00 */
[----:B------:R-:W-:Y:S01]  /*17d00*/  IMAD.MOV.U32 R15, RZ, RZ, R7 ;  /* 0x000000ffff0f7224 */ /* 0x000fe200078e0007 */
[----:B------:R-:W-:-:S02]  /*17d10*/  MOV R2, 0x181f ;  /* 0x0000181f00027802 */ /* 0x000fc40000000f00 */
[----:B------:R-:W-:Y:S02]  /*17d20*/  MOV R0, 0x17d40 ;  /* 0x00017d4000007802 */ /* 0x000fe40000000f00 */
[----:B------:R-:W-:Y:S05]  /*17d30*/  CALL.REL.NOINC `($__internal_31_$__cuda_sm70_shflsync_idx_p) ;  /* 0x0000111000007944 */ /* 0x000fea0003c00000 */
[----:B-12---:R-:W-:Y:S05]  /*17d40*/  BRA `(.L_x_1528) ;  /* 0xfffef97000007947 */ /* 0x006fea000383ffff */
.L_x_1409:
[----:B-1----:R-:W-:Y:S01]  /*17d50*/  IMAD.MOV.U32 R15, RZ, RZ, R6 ;  /* 0x000000ffff0f7224 */ /* 0x002fe200078e0006 */
[----:B------:R-:W-:Y:S01]  /*17d60*/  MOV R8, 0x2 ;  /* 0x0000000200087802 */ /* 0x000fe20000000f00 */
[----:B----4-:R-:W-:Y:S01]  /*17d70*/  IMAD.MOV.U32 R2, RZ, RZ, 0x181f ;  /* 0x0000181fff027424 */ /* 0x010fe200078e00ff */
[----:B------:R-:W-:Y:S02]  /*17d80*/  MOV R0, 0x17da0 ;  /* 0x00017da000007802 */ /* 0x000fe40000000f00 */
[----:B--23-5:R-:W-:Y:S05]  /*17d90*/  CALL.REL.NOINC `($__internal_31_$__cuda_sm70_shflsync_idx_p) ;  /* 0x000010b000007944 */ /* 0x02cfea0003c00000 */
[----:B--2---:R-:W-:Y:S01]  /*17da0*/  MOV R13, R2 ;  /* 0x00000002000d7202 */ /* 0x004fe20000000f00 */
[----:B-1----:R-:W-:Y:S05]  /*17db0*/  BRA `(.L_x_1529) ;  /* 0xfffefa3000007947 */ /* 0x002fea000383ffff */
.L_x_1410:
[----:B------:R-:W-:Y:S01]  /*17dc0*/  IMAD.MOV.U32 R15, RZ, RZ, R7 ;  /* 0x000000ffff0f7224 */ /* 0x000fe200078e0007 */
[----:B------:R-:W-:Y:S01]  /*17dd0*/  MOV R8, 0x2 ;  /* 0x0000000200087802 */ /* 0x000fe20000000f00 */
[----:B----4-:R-:W-:Y:S01]  /*17de0*/  IMAD.MOV.U32 R2, RZ, RZ, 0x181f ;  /* 0x0000181fff027424 */ /* 0x010fe200078e00ff */
[----:B------:R-:W-:Y:S02]  /*17df0*/  MOV R0, 0x17e10 ;  /* 0x00017e1000007802 */ /* 0x000fe40000000f00 */
[----:B-123-5:R-:W-:Y:S05]  /*17e00*/  CALL.REL.NOINC `($__internal_31_$__cuda_sm70_shflsync_idx_p) ;  /* 0x0000104000007944 */ /* 0x02efea0003c00000 */
[----:B-12---:R-:W-:Y:S05]  /*17e10*/  BRA `(.L_x_1530) ;  /* 0xfffef9f000007947 */ /* 0x006fea000383ffff */
.L_x_1413:
[----:B-1----:R-:W-:Y:S01]  /*17e20*/  IMAD.MOV.U32 R15, RZ, RZ, R6 ;  /* 0x000000ffff0f7224 */ /* 0x002fe200078e0006 */
[----:B------:R-:W-:Y:S01]  /*17e30*/  MOV R8, 0x3 ;  /* 0x0000000300087802 */ /* 0x000fe20000000f00 */
[----:B------:R-:W-:Y:S01]  /*17e40*/  IMAD.MOV.U32 R2, RZ, RZ, 0x181f ;  /* 0x0000181fff027424 */ /* 0x000fe200078e00ff */
[----:B------:R-:W-:-:S02]  /*17e50*/  MOV R0, 0x17e70 ;  /* 0x00017e7000007802 */ /* 0x000fc40000000f00 */
[----:B--2345:R-:W-:Y:S05]  /*17e60*/  CALL.REL.NOINC `($__internal_31_$__cuda_sm70_shflsync_idx_p) ;  /* 0x00000fe000007944 */ /* 0x03cfea0003c00000 */
[----:B--2---:R-:W-:Y:S01]  /*17e70*/  IMAD.MOV.U32 R13, RZ, RZ, R2 ;  /* 0x000000ffff0d7224 */ /* 0x004fe200078e0002 */
[----:B-1----:R-:W-:Y:S01]  /*17e80*/  MOV R8, 0x3 ;  /* 0x0000000300087802 */ /* 0x002fe20000000f00 */
[----:B------:R-:W-:Y:S01]  /*17e90*/  IMAD.MOV.U32 R15, RZ, RZ, R7 ;  /* 0x000000ffff0f7224 */ /* 0x000fe200078e0007 */
[----:B------:R-:W-:-:S02]  /*17ea0*/  MOV R2, 0x181f ;  /* 0x0000181f00027802 */ /* 0x000fc40000000f00 */
[----:B------:R-:W-:Y:S02]  /*17eb0*/  MOV R0, 0x17ed0 ;  /* 0x00017ed000007802 */ /* 0x000fe40000000f00 */
[----:B------:R-:W-:Y:S05]  /*17ec0*/  CALL.REL.NOINC `($__internal_31_$__cuda_sm70_shflsync_idx_p) ;  /* 0x00000f8000007944 */ /* 0x000fea0003c00000 */
[----:B-12---:R-:W-:Y:S05]  /*17ed0*/  BRA `(.L_x_1531) ;  /* 0xfffefa7000007947 */ /* 0x006fea000383ffff */
.L_x_1462:
[----:B------:R-:W-:Y:S02]  /*17ee0*/  MOV R6, 0x2 ;  /* 0x0000000200067802 */ /* 0x000fe40000000f00 */
[----:B------:R-:W-:Y:S02]  /*17ef0*/  MOV R2, 0x17f10 ;  /* 0x00017f1000027802 */ /* 0x000fe40000000f00 */
[----:B------:R-:W-:Y:S05]  /*17f00*/  CALL.REL.NOINC `($__internal_30_$__cuda_sm70_shflsync_bfly_p) ;  /* 0x00000ef000007944 */ /* 0x000fea0003c00000 */
[----:B-12---:R-:W-:Y:S05]  /*17f10*/  BRA `(.L_x_1532) ;  /* 0xffffb0f000007947 */ /* 0x006fea000383ffff */
.L_x_1463:
[----:B------:R-:W-:Y:S02]  /*17f20*/  MOV R6, 0x1 ;  /* 0x0000000100067802 */ /* 0x000fe40000000f00 */
[----:B------:R-:W-:Y:S02]  /*17f30*/  MOV R2, 0x17f50 ;  /* 0x00017f5000027802 */ /* 0x000fe40000000f00 */
[----:B------:R-:W-:Y:S05]  /*17f40*/  CALL.REL.NOINC `($__internal_30_$__cuda_sm70_shflsync_bfly_p) ;  /* 0x00000eb000007944 */ /* 0x000fea0003c00000 */
[----:B--2---:R-:W-:Y:S01]  /*17f50*/  FADD.FTZ R4, R241, R6 ;  /* 0x00000006f1047221 */ /* 0x004fe20000010000 */
[----:B-1----:R-:W-:Y:S02]  /*17f60*/  MOV R241, R239 ;  /* 0x000000ef00f17202 */ /* 0x002fe40000000f00 */
[----:B------:R-:W-:Y:S02]  /*17f70*/  MOV R6, 0x2 ;  /* 0x0000000200067802 */ /* 0x000fe40000000f00 */
[----:B------:R-:W-:Y:S02]  /*17f80*/  MOV R2, 0x17fa0 ;  /* 0x00017fa000027802 */ /* 0x000fe40000000f00 */
[----:B------:R-:W-:Y:S05]  /*17f90*/  CALL.REL.NOINC `($__internal_30_$__cuda_sm70_shflsync_bfly_p) ;  /* 0x00000e6000007944 */ /* 0x000fea0003c00000 */
[----:B--2---:R-:W-:Y:S01]  /*17fa0*/  FADD.FTZ R9, R239, R6 ;  /* 0x00000006ef097221 */ /* 0x004fe20000010000 */
[----:B------:R-:W-:-:S02]  /*17fb0*/  MOV R6, 0x1 ;  /* 0x0000000100067802 */ /* 0x000fc40000000f00 */
[----:B------:R-:W-:Y:S02]  /*17fc0*/  MOV R2, 0x17ff0 ;  /* 0x00017ff000027802 */ /* 0x000fe40000000f00 */
[----:B-1----:R-:W-:Y:S02]  /*17fd0*/  MOV R241, R9 ;  /* 0x0000000900f17202 */ /* 0x002fe40000000f00 */
[----:B------:R-:W-:Y:S05]  /*17fe0*/  CALL.REL.NOINC `($__internal_30_$__cuda_sm70_shflsync_bfly_p) ;  /* 0x00000e1000007944 */ /* 0x000fea0003c00000 */
[----:B-12---:R-:W-:Y:S05]  /*17ff0*/  BRA `(.L_x_1533) ;  /* 0xffffb08000007947 */ /* 0x006fea000383ffff */
.L_x_1470:
[----:B---34-:R-:W-:Y:S01]  /*18000*/  IMAD.MOV.U32 R15, RZ, RZ, R22 ;  /* 0x000000ffff0f7224 */ /* 0x018fe200078e0016 */
[----:B------:R-:W-:Y:S01]  /*18010*/  MOV R8, RZ ;  /* 0x000000ff00087202 */ /* 0x000fe20000000f00 */
[----:B------:R-:W-:Y:S01]  /*18020*/  IMAD.MOV.U32 R2, RZ, RZ, 0x181f ;  /* 0x0000181fff027424 */ /* 0x000fe200078e00ff */
[----:B------:R-:W-:Y:S02]  /*18030*/  MOV R0, 0x18050 ;  /* 0x0001805000007802 */ /* 0x000fe40000000f00 */
[----:B-12---:R-:W-:Y:S05]  /*18040*/  CALL.REL.NOINC `($__internal_31_$__cuda_sm70_shflsync_idx_p) ;  /* 0x00000e0000007944 */ /* 0x006fea0003c00000 */
[----:B--2---:R-:W-:Y:S01]  /*18050*/  MOV R23, R2 ;  /* 0x0000000200177202 */ /* 0x004fe20000000f00 */
[----:B-1----:R-:W-:Y:S05]  /*18060*/  BRA `(.L_x_1534) ;  /* 0xffffc99000007947 */ /* 0x002fea000383ffff */
.L_x_1471:
[----:B------:R-:W-:Y:S01]  /*18070*/  IMAD.MOV.U32 R15, RZ, RZ, R9 ;  /* 0x000000ffff0f7224 */ /* 0x000fe200078e0009 */
[----:B------:R-:W-:Y:S01]  /*18080*/  MOV R8, RZ ;  /* 0x000000ff00087202 */ /* 0x000fe20000000f00 */
[----:B------:R-:W-:Y:S01]  /*18090*/  IMAD.MOV.U32 R2, RZ, RZ, 0x181f ;  /* 0x0000181fff027424 */ /* 0x000fe200078e00ff */
[----:B------:R-:W-:Y:S02]  /*180a0*/  MOV R0, 0x180c0 ;  /* 0x000180c000007802 */ /* 0x000fe40000000f00 */
[----:B-1234-:R-:W-:Y:S05]  /*180b0*/  CALL.REL.NOINC `($__internal_31_$__cuda_sm70_shflsync_idx_p) ;  /* 0x00000d9000007944 */ /* 0x01efea0003c00000 */
[----:B-12---:R-:W-:Y:S05]  /*180c0*/  BRA `(.L_x_1535) ;  /* 0xffffc95000007947 */ /* 0x006fea000383ffff */
.L_x_1474:
[----:B---3--:R-:W-:Y:S01]  /*180d0*/  IMAD.MOV.U32 R15, RZ, RZ, R22 ;  /* 0x000000ffff0f7224 */ /* 0x008fe200078e0016 */
[----:B------:R-:W-:Y:S01]  /*180e0*/  MOV R8, 0x1 ;  /* 0x0000000100087802 */ /* 0x000fe20000000f00 */
[----:B------:R-:W-:Y:S01]  /*180f0*/  IMAD.MOV.U32 R2, RZ, RZ, 0x181f ;  /* 0x0000181fff027424 */ /* 0x000fe200078e00ff */
[----:B------:R-:W-:-:S02]  /*18100*/  MOV R0, 0x18120 ;  /* 0x0001812000007802 */ /* 0x000fc40000000f00 */
[----:B-12-4-:R-:W-:Y:S05]  /*18110*/  CALL.REL.NOINC `($__internal_31_$__cuda_sm70_shflsync_idx_p) ;  /* 0x00000d3000007944 */ /* 0x016fea0003c00000 */
[----:B--2---:R-:W-:Y:S01]  /*18120*/  IMAD.MOV.U32 R23, RZ, RZ, R2 ;  /* 0x000000ffff177224 */ /* 0x004fe200078e0002 */
[----:B-1----:R-:W-:Y:S01]  /*18130*/  MOV R8, 0x1 ;  /* 0x0000000100087802 */ /* 0x002fe20000000f00 */
[----:B------:R-:W-:Y:S01]  /*18140*/  IMAD.MOV.U32 R15, RZ, RZ, R9 ;  /* 0x000000ffff0f7224 */ /* 0x000fe200078e0009 */
[----:B------:R-:W-:-:S02]  /*18150*/  MOV R2, 0x181f ;  /* 0x0000181f00027802 */ /* 0x000fc40000000f00 */
[----:B------:R-:W-:Y:S02]  /*18160*/  MOV R0, 0x18180 ;  /* 0x0001818000007802 */ /* 0x000fe40000000f00 */
[----:B------:R-:W-:Y:S05]  /*18170*/  CALL.REL.NOINC `($__internal_31_$__cuda_sm70_shflsync_idx_p) ;  /* 0x00000cd000007944 */ /* 0x000fea0003c00000 */
[----:B-12---:R-:W-:Y:S05]  /*18180*/  BRA `(.L_x_1536) ;  /* 0xffffc9f000007947 */ /* 0x006fea000383ffff */
.L_x_1477:
[----:B-1----:R-:W-:Y:S01]  /*18190*/  IMAD.MOV.U32 R15, RZ, RZ, R22 ;  /* 0x000000ffff0f7224 */ /* 0x002fe200078e0016 */
[----:B------:R-:W-:Y:S01]  /*181a0*/  MOV R8, 0x2 ;  /* 0x0000000200087802 */ /* 0x000fe20000000f00 */
[----:B---3--:R-:W-:Y:S01]  /*181b0*/  IMAD.MOV.U32 R2, RZ, RZ, 0x181f ;  /* 0x0000181fff027424 */ /* 0x008fe200078e00ff */
[----:B------:R-:W-:Y:S02]  /*181c0*/  MOV R0, 0x181e0 ;  /* 0x000181e000007802 */ /* 0x000fe40000000f00 */
[----:B--2-4-:R-:W-:Y:S05]  /*181d0*/  CALL.REL.NOINC `($__internal_31_$__cuda_sm70_shflsync_idx_p) ;  /* 0x00000c7000007944 */ /* 0x014fea0003c00000 */
[----:B--2---:R-:W-:Y:S01]  /*181e0*/  MOV R23, R2 ;  /* 0x0000000200177202 */ /* 0x004fe20000000f00 */
[----:B-1----:R-:W-:Y:S05]  /*181f0*/  BRA `(.L_x_1537) ;  /* 0xffffcab000007947 */ /* 0x002fea000383ffff */
.L_x_1478:
[----:B-1----:R-:W-:Y:S01]  /*18200*/  IMAD.MOV.U32 R15, RZ, RZ, R9 ;  /* 0x000000ffff0f7224 */ /* 0x002fe200078e0009 */
[----:B------:R-:W-:Y:S01]  /*18210*/  MOV R8, 0x2 ;  /* 0x0000000200087802 */ /* 0x000fe20000000f00 */
[----:B---3--:R-:W-:Y:S01]  /*18220*/  IMAD.MOV.U32 R2, RZ, RZ, 0x181f ;  /* 0x0000181fff027424 */ /* 0x008fe200078e00ff */
[----:B------:R-:W-:Y:S02]  /*18230*/  MOV R0, 0x18250 ;  /* 0x0001825000007802 */ /* 0x000fe40000000f00 */
[----:B--2-4-:R-:W-:Y:S05]  /*18240*/  CALL.REL.NOINC `($__internal_31_$__cuda_sm70_shflsync_idx_p) ;  /* 0x00000c0000007944 */ /* 0x014fea0003c00000 */
[----:B-12---:R-:W-:Y:S05]  /*18250*/  BRA `(.L_x_1538) ;  /* 0xffffca7000007947 */ /* 0x006fea000383ffff */
.L_x_1481:
[----:B-1----:R-:W-:Y:S01]  /*18260*/  IMAD.MOV.U32 R15, RZ, RZ, R22 ;  /* 0x000000ffff0f7224 */ /* 0x002fe200078e0016 */
[----:B------:R-:W-:Y:S01]  /*18270*/  MOV R8, 0x3 ;  /* 0x0000000300087802 */ /* 0x000fe20000000f00 */
[----:B--2---:R-:W-:Y:S01]  /*18280*/  IMAD.MOV.U32 R2, RZ, RZ, 0x181f ;  /* 0x0000181fff027424 */ /* 0x004fe200078e00ff */
[----:B------:R-:W-:-:S02]  /*18290*/  MOV R0, 0x182b0 ;  /* 0x000182b000007802 */ /* 0x000fc40000000f00 */
[----:B---34-:R-:W-:Y:S05]  /*182a0*/  CALL.REL.NOINC `($__internal_31_$__cuda_sm70_shflsync_idx_p) ;  /* 0x00000ba000007944 */ /* 0x018fea0003c00000 */
[----:B--2---:R-:W-:Y:S01]  /*182b0*/  IMAD.MOV.U32 R22, RZ, RZ, R2 ;  /* 0x000000ffff167224 */ /* 0x004fe200078e0002 */
[----:B-1----:R-:W-:Y:S01]  /*182c0*/  MOV R8, 0x3 ;  /* 0x0000000300087802 */ /* 0x002fe20000000f00 */
[----:B------:R-:W-:Y:S01]  /*182d0*/  IMAD.MOV.U32 R15, RZ, RZ, R9 ;  /* 0x000000ffff0f7224 */ /* 0x000fe200078e0009 */
[----:B------:R-:W-:-:S02]  /*182e0*/  MOV R2, 0x181f ;  /* 0x0000181f00027802 */ /* 0x000fc40000000f00 */
[----:B------:R-:W-:Y:S02]  /*182f0*/  MOV R0, 0x18310 ;  /* 0x0001831000007802 */ /* 0x000fe40000000f00 */
[----:B------:R-:W-:Y:S05]  /*18300*/  CALL.REL.NOINC `($__internal_31_$__cuda_sm70_shflsync_idx_p) ;  /* 0x00000b4000007944 */ /* 0x000fea0003c00000 */
[----:B-12---:R-:W-:Y:S05]  /*18310*/  BRA `(.L_x_1539) ;  /* 0xffffcaf000007947 */ /* 0x006fea000383ffff */
.L_x_1483:
[----:B------:R-:W-:Y:S01]  /*18320*/  IMAD.MOV.U32 R15, RZ, RZ, R167 ;  /* 0x000000ffff0f7224 */ /* 0x000fe200078e00a7 */
[----:B------:R-:W-:Y:S01]  /*18330*/  MOV R8, RZ ;  /* 0x000000ff00087202 */ /* 0x000fe20000000f00 */
[----:B------:R-:W-:Y:S01]  /*18340*/  IMAD.MOV.U32 R2, RZ, RZ, 0x1c1f ;  /* 0x00001c1fff027424 */ /* 0x000fe200078e00ff */
[----:B------:R-:W-:Y:S02]  /*18350*/  MOV R0, 0x18370 ;  /* 0x0001837000007802 */ /* 0x000fe40000000f00 */
[----:B------:R-:W-:Y:S05]  /*18360*/  CALL.REL.NOINC `($__internal_31_$__cuda_sm70_shflsync_idx_p) ;  /* 0x00000ae000007944 */ /* 0x000fea0003c00000 */
[----:B--2---:R-:W-:Y:S01]  /*18370*/  MOV R169, R2 ;  /* 0x0000000200a97202 */ /* 0x004fe20000000f00 */
[----:B-1----:R-:W-:Y:S05]  /*18380*/  BRA `(.L_x_1540) ;  /* 0xffffcda000007947 */ /* 0x002fea000383ffff */
.L_x_1484:
[----:B------:R-:W-:Y:S01]  /*18390*/  IMAD.MOV.U32 R15, RZ, RZ, R168 ;  /* 0x000000ffff0f7224 */ /* 0x000fe200078e00a8 */
[----:B------:R-:W-:Y:S01]  /*183a0*/  MOV R8, RZ ;  /* 0x000000ff00087202 */ /* 0x000fe20000000f00 */
[----:B------:R-:W-:Y:S01]  /*183b0*/  IMAD.MOV.U32 R2, RZ, RZ, 0x1c1f ;  /* 0x00001c1fff027424 */ /* 0x000fe200078e00ff */
[----:B------:R-:W-:Y:S02]  /*183c0*/  MOV R0, 0x183e0 ;  /* 0x000183e000007802 */ /* 0x000fe40000000f00 */
[----:B-12---:R-:W-:Y:S05]  /*183d0*/  CALL.REL.NOINC `($__internal_31_$__cuda_sm70_shflsync_idx_p) ;  /* 0x00000a7000007944 */ /* 0x006fea0003c00000 */
[----:B-12---:R-:W-:Y:S05]  /*183e0*/  BRA `(.L_x_1541) ;  /* 0xffffcd6000007947 */ /* 0x006fea000383ffff */
.L_x_1487:
[----:B-1----:R-:W-:Y:S01]  /*183f0*/  IMAD.MOV.U32 R15, RZ, RZ, R167 ;  /* 0x000000ffff0f7224 */ /* 0x002fe200078e00a7 */
[----:B------:R-:W-:Y:S01]  /*18400*/  MOV R8, 0x1 ;  /* 0x0000000100087802 */ /* 0x000fe20000000f00 */
[----:B----4-:R-:W-:Y:S01]  /*18410*/  IMAD.MOV.U32 R2, RZ, RZ, 0x1c1f ;  /* 0x00001c1fff027424 */ /* 0x010fe200078e00ff */
[----:B------:R-:W-:-:S02]  /*18420*/  MOV R0, 0x18440 ;  /* 0x0001844000007802 */ /* 0x000fc40000000f00 */
[----:B--23--:R-:W-:Y:S05]  /*18430*/  CALL.REL.NOINC `($__internal_31_$__cuda_sm70_shflsync_idx_p) ;  /* 0x00000a1000007944 */ /* 0x00cfea0003c00000 */
[----:B--2---:R-:W-:Y:S01]  /*18440*/  IMAD.MOV.U32 R167, RZ, RZ, R2 ;  /* 0x000000ffffa77224 */ /* 0x004fe200078e0002 */
[----:B-1----:R-:W-:Y:S01]  /*18450*/  MOV R8, 0x1 ;  /* 0x0000000100087802 */ /* 0x002fe20000000f00 */
[----:B------:R-:W-:Y:S01]  /*18460*/  IMAD.MOV.U32 R15, RZ, RZ, R168 ;  /* 0x000000ffff0f7224 */ /* 0x000fe200078e00a8 */
[----:B------:R-:W-:-:S02]  /*18470*/  MOV R2, 0x1c1f ;  /* 0x00001c1f00027802 */ /* 0x000fc40000000f00 */
[----:B------:R-:W-:Y:S02]  /*18480*/  MOV R0, 0x184a0 ;  /* 0x000184a000007802 */ /* 0x000fe40000000f00 */
[----:B------:R-:W-:Y:S05]  /*18490*/  CALL.REL.NOINC `($__internal_31_$__cuda_sm70_shflsync_idx_p) ;  /* 0x000009b000007944 */ /* 0x000fea0003c00000 */
[----:B-12---:R-:W-:Y:S05]  /*184a0*/  BRA `(.L_x_1542) ;  /* 0xffffd62000007947 */ /* 0x006fea000383ffff */
.L_x_1491:
[----:B------:R-:W-:Y:S01]  /*184b0*/  IMAD.MOV.U32 R15, RZ, RZ, R6 ;  /* 0x000000ffff0f7224 */ /* 0x000fe200078e0006 */
[----:B------:R-:W-:Y:S01]  /*184c0*/  MOV R8, RZ ;  /* 0x000000ff00087202 */ /* 0x000fe20000000f00 */
[----:B------:R-:W-:Y:S01]  /*184d0*/  IMAD.MOV.U32 R2, RZ, RZ, 0x181f ;  /* 0x0000181fff027424 */ /* 0x000fe200078e00ff */
[----:B------:R-:W-:Y:S02]  /*184e0*/  MOV R0, 0x18500 ;  /* 0x0001850000007802 */ /* 0x000fe40000000f00 */
[----:B------:R-:W-:Y:S05]  /*184f0*/  CALL.REL.NOINC `($__internal_31_$__cuda_sm70_shflsync_idx_p) ;  /* 0x0000095000007944 */ /* 0x000fea0003c00000 */
[----:B--2---:R-:W-:Y:S01]  /*18500*/  MOV R7, R2 ;  /* 0x0000000200077202 */ /* 0x004fe20000000f00 */
[----:B-1----:R-:W-:Y:S05]  /*18510*/  BRA `(.L_x_1543) ;  /* 0xffffe32000007947 */ /* 0x002fea000383ffff */
.L_x_1492:
[----:B------:R-:W-:Y:S01]  /*18520*/  IMAD.MOV.U32 R15, RZ, RZ, R5 ;  /* 0x000000ffff0f7224 */ /* 0x000fe200078e0005 */
[----:B------:R-:W-:Y:S01]  /*18530*/  MOV R8, RZ ;  /* 0x000000ff00087202 */ /* 0x000fe20000000f00 */
[----:B------:R-:W-:Y:S01]  /*18540*/  IMAD.MOV.U32 R2, RZ, RZ, 0x181f ;  /* 0x0000181fff027424 */ /* 0x000fe200078e00ff */
[----:B------:R-:W-:Y:S02]  /*18550*/  MOV R0, 0x18570 ;  /* 0x0001857000007802 */ /* 0x000fe40000000f00 */
[----:B-12---:R-:W-:Y:S05]  /*18560*/  CALL.REL.NOINC `($__internal_31_$__cuda_sm70_shflsync_idx_p) ;  /* 0x000008e000007944 */ /* 0x006fea0003c00000 */
[----:B-12---:R-:W-:Y:S05]  /*18570*/  BRA `(.L_x_1544) ;  /* 0xffffe2e000007947 */ /* 0x006fea000383ffff */
.L_x_1495:
[----:B--2---:R-:W-:Y:S01]  /*18580*/  IMAD.MOV.U32 R15, RZ, RZ, R6 ;  /* 0x000000ffff0f7224 */ /* 0x004fe200078e0006 */
[----:B------:R-:W-:Y:S01]  /*18590*/  MOV R8, 0x1 ;  /* 0x0000000100087802 */ /* 0x000fe20000000f00 */
[----:B----4-:R-:W-:Y:S01]  /*185a0*/  IMAD.MOV.U32 R2, RZ, RZ, 0x181f ;  /* 0x0000181fff027424 */ /* 0x010fe200078e00ff */
[----:B------:R-:W-:-:S02]  /*185b0*/  MOV R0, 0x185d0 ;  /* 0x000185d000007802 */ /* 0x000fc40000000f00 */
[----:B-1-3--:R-:W-:Y:S05]  /*185c0*/  CALL.REL.NOINC `($__internal_31_$__cuda_sm70_shflsync_idx_p) ;  /* 0x0000088000007944 */ /* 0x00afea0003c00000 */
[----:B--2---:R-:W-:Y:S01]  /*185d0*/  IMAD.MOV.U32 R7, RZ, RZ, R2 ;  /* 0x000000ffff077224 */ /* 0x004fe200078e0002 */
[----:B-1----:R-:W-:Y:S01]  /*185e0*/  MOV R8, 0x1 ;  /* 0x0000000100087802 */ /* 0x002fe20000000f00 */
[----:B------:R-:W-:Y:S01]  /*185f0*/  IMAD.MOV.U32 R15, RZ, RZ, R5 ;  /* 0x000000ffff0f7224 */ /* 0x000fe200078e0005 */
[----:B------:R-:W-:-:S02]  /*18600*/  MOV R2, 0x181f ;  /* 0x0000181f00027802 */ /* 0x000fc40000000f00 */
[----:B------:R-:W-:Y:S02]  /*18610*/  MOV R0, 0x18630 ;  /* 0x0001863000007802 */ /* 0x000fe40000000f00 */
[----:B------:R-:W-:Y:S05]  /*18620*/  CALL.REL.NOINC `($__internal_31_$__cuda_sm70_shflsync_idx_p) ;  /* 0x0000082000007944 */ /* 0x000fea0003c00000 */
[----:B-12---:R-:W-:Y:S05]  /*18630*/  BRA `(.L_x_1545) ;  /* 0xffffe39000007947 */ /* 0x006fea000383ffff */
.L_x_1498:
[----:B-1----:R-:W-:Y:S01]  /*18640*/  IMAD.MOV.U32 R15, RZ, RZ, R6 ;  /* 0x000000ffff0f7224 */ /* 0x002fe200078e0006 */
[----:B------:R-:W-:Y:S01]  /*18650*/  MOV R8, 0x2 ;  /* 0x0000000200087802 */ /* 0x000fe20000000f00 */
[----:B----4-:R-:W-:Y:S01]  /*18660*/  IMAD.MOV.U32 R2, RZ, RZ, 0x181f ;  /* 0x0000181fff027424 */ /* 0x010fe200078e00ff */
[----:B------:R-:W-:Y:S02]  /*18670*/  MOV R0, 0x18690 ;  /* 0x0001869000007802 */ /* 0x000fe40000000f00 */
[----:B--23--:R-:W-:Y:S05]  /*18680*/  CALL.REL.NOINC `($__internal_31_$__cuda_sm70_shflsync_idx_p) ;  /* 0x000007c000007944 */ /* 0x00cfea0003c00000 */
[----:B--2---:R-:W-:Y:S01]  /*18690*/  MOV R7, R2 ;  /* 0x0000000200077202 */ /* 0x004fe20000000f00 */
[----:B-1----:R-:W-:Y:S05]  /*186a0*/  BRA `(.L_x_1546) ;  /* 0xffffe45000007947 */ /* 0x002fea000383ffff */
.L_x_1499:
[----:B------:R-:W-:Y:S01]  /*186b0*/  IMAD.MOV.U32 R15, RZ, RZ, R5 ;  /* 0x000000ffff0f7224 */ /* 0x000fe200078e0005 */
[----:B------:R-:W-:Y:S01]  /*186c0*/  MOV R8, 0x2 ;  /* 0x0000000200087802 */ /* 0x000fe20000000f00 */
[----:B----4-:R-:W-:Y:S01]  /*186d0*/  IMAD.MOV.U32 R2, RZ, RZ, 0x181f ;  /* 0x0000181fff027424 */ /* 0x010fe200078e00ff */
[----:B------:R-:W-:Y:S02]  /*186e0*/  MOV R0, 0x18700 ;  /* 0x0001870000007802 */ /* 0x000fe40000000f00 */
[----:B-123--:R-:W-:Y:S05]  /*186f0*/  CALL.REL.NOINC `($__internal_31_$__cuda_sm70_shflsync_idx_p) ;  /* 0x0000075000007944 */ /* 0x00efea0003c00000 */
[----:B-12---:R-:W-:Y:S05]  /*18700*/  BRA `(.L_x_1547) ;  /* 0xffffe41000007947 */ /* 0x006fea000383ffff */
.L_x_1502:
[----:B-1----:R-:W-:Y:S01]  /*18710*/  IMAD.MOV.U32 R15, RZ, RZ, R6 ;  /* 0x000000ffff0f7224 */ /* 0x002fe200078e0006 */
[----:B------:R-:W-:Y:S01]  /*18720*/  MOV R8, 0x3 ;  /* 0x0000000300087802 */ /* 0x000fe20000000f00 */
[----:B------:R-:W-:Y:S01]  /*18730*/  IMAD.MOV.U32 R2, RZ, RZ, 0x181f ;  /* 0x0000181fff027424 */ /* 0x000fe200078e00ff */
[----:B------:R-:W-:-:S02]  /*18740*/  MOV R0, 0x18760 ;  /* 0x0001876000007802 */ /* 0x000fc40000000f00 */
[----:B--234-:R-:W-:Y:S05]  /*18750*/  CALL.REL.NOINC `($__internal_31_$__cuda_sm70_shflsync_idx_p) ;  /* 0x000006f000007944 */ /* 0x01cfea0003c00000 */
[----:B--2---:R-:W-:Y:S01]  /*18760*/  IMAD.MOV.U32 R6, RZ, RZ, R2 ;  /* 0x000000ffff067224 */ /* 0x004fe200078e0002 */
[----:B-1----:R-:W-:Y:S01]  /*18770*/  MOV R8, 0x3 ;  /* 0x0000000300087802 */ /* 0x002fe20000000f00 */
[----:B------:R-:W-:Y:S01]  /*18780*/  IMAD.MOV.U32 R15, RZ, RZ, R5 ;  /* 0x000000ffff0f7224 */ /* 0x000fe200078e0005 */
[----:B------:R-:W-:-:S02]  /*18790*/  MOV R2, 0x181f ;  /* 0x0000181f00027802 */ /* 0x000fc40000000f00 */
[----:B------:R-:W-:Y:S02]  /*187a0*/  MOV R0, 0x187c0 ;  /* 0x000187c000007802 */ /* 0x000fe40000000f00 */
[----:B------:R-:W-:Y:S05]  /*187b0*/  CALL.REL.NOINC `($__internal_31_$__cuda_sm70_shflsync_idx_p) ;  /* 0x0000069000007944 */ /* 0x000fea0003c00000 */
[----:B-12---:R-:W-:Y:S05]  /*187c0*/  BRA `(.L_x_1548) ;  /* 0xffffe49000007947 */ /* 0x006fea000383ffff */
.L_x_1504:
[----:B------:R-:W-:Y:S01]  /*187d0*/  IMAD.MOV.U32 R15, RZ, RZ, R3 ;  /* 0x000000ffff0f7224 */ /* 0x000fe200078e0003 */
[----:B------:R-:W-:Y:S01]  /*187e0*/  MOV R8, RZ ;  /* 0x000000ff00087202 */ /* 0x000fe20000000f00 */
[----:B---3--:R-:W-:Y:S01]  /*187f0*/  IMAD.MOV.U32 R2, RZ, RZ, 0x1f ;  /* 0x0000001fff027424 */ /* 0x008fe200078e00ff */
[----:B------:R-:W-:Y:S02]  /*18800*/  MOV R0, 0x18820 ;  /* 0x0001882000007802 */ /* 0x000fe40000000f00 */
[----:B--2---:R-:W-:Y:S05]  /*18810*/  CALL.REL.NOINC `($__internal_31_$__cuda_sm70_shflsync_idx_p) ;  /* 0x0000063000007944 */ /* 0x004fea0003c00000 */
[----:B--2---:R-:W-:Y:S01]  /*18820*/  MOV R5, R2 ;  /* 0x0000000200057202 */ /* 0x004fe20000000f00 */
[----:B-1----:R-:W-:Y:S05]  /*18830*/  BRA `(.L_x_1549) ;  /* 0xffffe5d000007947 */ /* 0x002fea000383ffff */
.L_x_1505:
[----:B------:R-:W-:Y:S01]  /*18840*/  IMAD.MOV.U32 R15, RZ, RZ, R3 ;  /* 0x000000ffff0f7224 */ /* 0x000fe200078e0003 */
[----:B------:R-:W-:Y:S01]  /*18850*/  MOV R8, 0x1 ;  /* 0x0000000100087802 */ /* 0x000fe20000000f00 */
[----:B------:R-:W-:Y:S01]  /*18860*/  IMAD.MOV.U32 R2, RZ, RZ, 0x1f ;  /* 0x0000001fff027424 */ /* 0x000fe200078e00ff */
[----:B------:R-:W-:Y:S02]  /*18870*/  MOV R0, 0x18890 ;  /* 0x0001889000007802 */ /* 0x000fe40000000f00 */
[----:B-12---:R-:W-:Y:S05]  /*18880*/  CALL.REL.NOINC `($__internal_31_$__cuda_sm70_shflsync_idx_p) ;  /* 0x000005c000007944 */ /* 0x006fea0003c00000 */
[----:B--2---:R-:W-:Y:S01]  /*18890*/  MOV R3, R2 ;  /* 0x0000000200037202 */ /* 0x004fe20000000f00 */
[----:B-1----:R-:W-:Y:S05]  /*188a0*/  BRA `(.L_x_1550) ;  /* 0xffffe58000007947 */ /* 0x002fea000383ffff */
.L_x_1506:
[----:B------:R-:W-:Y:S02]  /*188b0*/  MOV R2, 0x1 ;  /* 0x0000000100027802 */ /* 0x000fe40000000f00 */
[----:B------:R-:W-:-:S02]  /*188c0*/  MOV R0, 0x188e0 ;  /* 0x000188e000007802 */ /* 0x000fc40000000f00 */
[----:B-12---:R-:W-:Y:S05]  /*188d0*/  CALL.REL.NOINC `($__internal_32_$__cuda_sm70_shflsync_up_p) ;  /* 0x000005c000007944 */ /* 0x006fea0003c00000 */
[----:B-12---:R-:W-:Y:S05]  /*188e0*/  BRA `(.L_x_1551) ;  /* 0xffffe66000007947 */ /* 0x006fea000383ffff */
.L_x_1507:
[----:B------:R-:W-:Y:S02]  /*188f0*/  MOV R2, 0x2 ;  /* 0x0000000200027802 */ /* 0x000fe40000000f00 */
[----:B------:R-:W-:-:S02]  /*18900*/  MOV R0, 0x18920 ;  /* 0x0001892000007802 */ /* 0x000fc40000000f00 */
[----:B-12---:R-:W-:Y:S05]  /*18910*/  CALL.REL.NOINC `($__internal_32_$__cuda_sm70_shflsync_up_p) ;  /* 0x0000058000007944 */ /* 0x006fea0003c00000 */
        /* <DEDUP_REMOVED lines=18> */
[----:B-1----:R-:W-:Y:S01]  /*18a40*/  IMAD.IADD R13, R2, 0x1, R13 ;  /* 0x00000001020d7824 */ /* 0x002fe200078e020d */
[----:B------:R-:W-:-:S03]  /*18a50*/  MOV R2, 0x1f ;  /* 0x0000001f00027802 */ /* 0x000fc60000000f00 */
[----:B------:R-:W-:Y:S02]  /*18a60*/  IMAD.MOV.U32 R15, RZ, RZ, R13 ;  /* 0x000000ffff0f7224 */ /* 0x000fe400078e000d */
[----:B------:R-:W-:Y:S05]  /*18a70*/  CALL.REL.NOINC `($__internal_31_$__cuda_sm70_shflsync_idx_p) ;  /* 0x000003d000007944 */ /* 0x000fea0003c00000 */
[----:B-12---:R-:W-:Y:S05]  /*18a80*/  BRA `(.L_x_1552) ;  /* 0xffffe5c000007947 */ /* 0x006fea000383ffff */
.L_x_1511:
[----:B---3--:R-:W-:Y:S01]  /*18a90*/  IMAD.MOV.U32 R13, RZ, RZ, R3 ;  /* 0x000000ffff0d7224 */ /* 0x008fe200078e0003 */
[----:B------:R-:W-:Y:S02]  /*18aa0*/  MOV R2, 0x1 ;  /* 0x0000000100027802 */ /* 0x000fe40000000f00 */
[----:B------:R-:W-:Y:S02]  /*18ab0*/  MOV R0, 0x18ad0 ;  /* 0x00018ad000007802 */ /* 0x000fe40000000f00 */
[----:B------:R-:W-:Y:S05]  /*18ac0*/  CALL.REL.NOINC `($__internal_32_$__cuda_sm70_shflsync_up_p) ;  /* 0x000003d000007944 */ /* 0x000fea0003c00000 */
[----:B-12---:R-:W-:Y:S05]  /*18ad0*/  BRA `(.L_x_1553) ;  /* 0xffffe6c000007947 */ /* 0x006fea000383ffff */
.L_x_1512:
[----:B---3--:R-:W-:Y:S01]  /*18ae0*/  IMAD.MOV.U32 R13, RZ, RZ, R3 ;  /* 0x000000ffff0d7224 */ /* 0x008fe200078e0003 */
        /* <DEDUP_REMOVED lines=26> */
.L_x_1514:
[----:B------:R-:W-:Y:S02]  /*18c90*/  SEL R2, RZ, 0x1, P0 ;  /* 0x00000001ff027807 */ /* 0x000fe40000000000 */
[----:B------:R-:W-:Y:S02]  /*18ca0*/  MOV R0, 0x18cc0 ;  /* 0x00018cc000007802 */ /* 0x000fe40000000f00 */
[----:B---3--:R-:W-:Y:S05]  /*18cb0*/  CALL.REL.NOINC `($__internal_33_$__cuda_sm70_votesync_ballot) ;  /* 0x0000023000007944 */ /* 0x008fea0003c00000 */
[----:B------:R-:W-:Y:S05]  /*18cc0*/  BRA `(.L_x_1555) ;  /* 0xffffe66000007947 */ /* 0x000fea000383ffff */
.L_x_1515:
[----:B------:R-:W-:Y:S01]  /*18cd0*/  IMAD.MOV.U32 R15, RZ, RZ, R12 ;  /* 0x000000ffff0f7224 */ /* 0x000fe200078e000c */
[----:B--2---:R-:W-:Y:S01]  /*18ce0*/  MOV R8, R6 ;  /* 0x0000000600087202 */ /* 0x004fe20000000f00 */
[----:B------:R-:W-:Y:S01]  /*18cf0*/  IMAD.MOV.U32 R2, RZ, RZ, 0x1f ;  /* 0x0000001fff027424 */ /* 0x000fe200078e00ff */
[----:B------:R-:W-:Y:S02]  /*18d00*/  MOV R0, 0x18d20 ;  /* 0x00018d2000007802 */ /* 0x000fe40000000f00 */
[----:B-1-3--:R-:W-:Y:S05]  /*18d10*/  CALL.REL.NOINC `($__internal_31_$__cuda_sm70_shflsync_idx_p) ;  /* 0x0000013000007944 */ /* 0x00afea0003c00000 */
[----:B--2---:R-:W-:Y:S01]  /*18d20*/  IMAD.MOV.U32 R7, RZ, RZ, R2 ;  /* 0x000000ffff077224 */ /* 0x004fe200078e0002 */
[----:B-1----:R-:W-:Y:S01]  /*18d30*/  MOV R8, R6 ;  /* 0x0000000600087202 */ /* 0x002fe20000000f00 */
[----:B------:R-:W-:Y:S01]  /*18d40*/  IMAD.MOV.U32 R15, RZ, RZ, R21 ;  /* 0x000000ffff0f7224 */ /* 0x000fe200078e0015 */
[----:B------:R-:W-:Y:S02]  /*18d50*/  MOV R2, 0x1f ;  /* 0x0000001f00027802 */ /* 0x000fe40000000f00 */
[----:B------:R-:W-:-:S02]  /*18d60*/  MOV R0, 0x18d80 ;  /* 0x00018d8000007802 */ /* 0x000fc40000000f00 */
[----:B------:R-:W-:Y:S05]  /*18d70*/  CALL.REL.NOINC `($__internal_31_$__cuda_sm70_shflsync_idx_p) ;  /* 0x000000d000007944 */ /* 0x000fea0003c00000 */
[----:B--2---:R-:W-:Y:S01]  /*18d80*/  MOV R3, R2 ;  /* 0x0000000200037202 */ /* 0x004fe20000000f00 */
[----:B-1----:R-:W-:Y:S05]  /*18d90*/  BRA `(.L_x_1556) ;  /* 0xffffe5d000007947 */ /* 0x002fea000383ffff */
.L_x_1518:
[----:B------:R-:W-:Y:S01]  /*18da0*/  IMAD.MOV.U32 R15, RZ, RZ, R13 ;  /* 0x000000ffff0f7224 */ /* 0x000fe200078e000d */
[----:B------:R-:W-:-:S02]  /*18db0*/  MOV R2, 0x1f ;  /* 0x0000001f00027802 */ /* 0x000fc40000000f00 */
[----:B------:R-:W-:Y:S02]  /*18dc0*/  MOV R0, 0x18de0 ;  /* 0x00018de000007802 */ /* 0x000fe40000000f00 */
[----:B-1234-:R-:W-:Y:S05]  /*18dd0*/  CALL.REL.NOINC `($__internal_31_$__cuda_sm70_shflsync_idx_p) ;  /* 0x0000007000007944 */ /* 0x01efea0003c00000 */
[----:B--2---:R-:W-:Y:S01]  /*18de0*/  MOV R19, R2 ;  /* 0x0000000200137202 */ /* 0x004fe20000000f00 */
[----:B-1----:R-:W-:Y:S05]  /*18df0*/  BRA `(.L_x_1517) ;  /* 0xffffe5d000007947 */ /* 0x002fea000383ffff */
        .weak           $__internal_30_$__cuda_sm70_shflsync_bfly_p
        .type           $__internal_30_$__cuda_sm70_shflsync_bfly_p,@function
        .size           $__internal_30_$__cuda_sm70_shflsync_bfly_p,($__internal_31_$__cuda_sm70_shflsync_idx_p - $__internal_30_$__cuda_sm70_shflsync_bfly_p)
$__internal_30_$__cuda_sm70_shflsync_bfly_p:
[----:B------:R-:W-:Y:S01]  /*18e00*/  MOV R12, R2 ;  /* 0x00000002000c7202 */ /* 0x000fe20000000f00 */
[----:B------:R-:W-:Y:S04]  /*18e10*/  WARPSYNC R0 ;  /* 0x0000000000007348 */ /* 0x000fe80003800000 */
[----:B------:R-:W-:Y:S01]  /*18e20*/  MOV R13, 0x0 ;  /* 0x00000000000d7802 */ /* 0x000fe20000000f00 */
[----:B------:R1:W2:Y:S03]  /*18e30*/  SHFL.BFLY PT, R6, R241, R6, R5 ;  /* 0x0c000006f1067389 */ /* 0x0002a600000e0005 */
[----:B------:R-:W-:Y:S05]  /*18e40*/  RET.REL.NODEC R12 `(_ZN7cutlass13device_kernelIN5flash19enable_sm80_to_sm89INS1_16FlashAttnFwdSm80INS1_25CollectiveMainloopFwdSm80ILi8ELi2ELb0EN4cute5tupleIJNS5_1CILi128EEENS7_ILi64EEENS7_ILi192EEEEEELi192ENS_10bfloat16_tEfNS_4arch4Sm80ELb0ELb0ELb1ELb1ELb0ELb1ELb1ELb1EEENS1_21CollectiveEpilogueFwdINS6_IJS8_SA_S9_EEENS6_IJNS7_ILi1EEESI_SI_EEESC_SE_Li256ELb1ELb1ELb1ELb0EEENS1_36VarlenDynamicPersistentTileSchedulerILi128ELi64ELi256ELi256ELb1ELb1ELb0ELb0ELb1ELb1EEEEEEEEEvNT_6ParamsE) ;  /* 0xfffe71b00c007950 */ /* 0x000fea0003c3ffff */
        .weak           $__internal_31_$__cuda_sm70_shflsync_idx_p
        .type           $__internal_31_$__cuda_sm70_shflsync_idx_p,@function
        .size           $__internal_31_$__cuda_sm70_shflsync_idx_p,($__internal_32_$__cuda_sm70_shflsync_up_p - $__internal_31_$__cuda_sm70_shflsync_idx_p)
$__internal_31_$__cuda_sm70_shflsync_idx_p:
[----:B------:R-:W-:Y:S01]  /*18e50*/  MOV R16, R0 ;  /* 0x0000000000107202 */ /* 0x000fe20000000f00 */
[----:B------:R-:W-:Y:S04]  /*18e60*/  WARPSYNC R213 ;  /* 0x000000d500007348 */ /* 0x000fe80003800000 */
[----:B------:R-:W-:Y:S01]  /*18e70*/  MOV R17, 0x0 ;  /* 0x0000000000117802 */ /* 0x000fe20000000f00 */
[----:B------:R1:W2:Y:S03]  /*18e80*/  SHFL.IDX PT, R2, R15, R8, R2 ;  /* 0x000000080f027389 */ /* 0x0002a600000e0002 */
[----:B------:R-:W-:Y:S05]  /*18e90*/  RET.REL.NODEC R16 `(_ZN7cutlass13device_kernelIN5flash19enable_sm80_to_sm89INS1_16FlashAttnFwdSm80INS1_25CollectiveMainloopFwdSm80ILi8ELi2ELb0EN4cute5tupleIJNS5_1CILi128EEENS7_ILi64EEENS7_ILi192EEEEEELi192ENS_10bfloat16_tEfNS_4arch4Sm80ELb0ELb0ELb1ELb1ELb0ELb1ELb1ELb1EEENS1_21CollectiveEpilogueFwdINS6_IJS8_SA_S9_EEENS6_IJNS7_ILi1EEESI_SI_EEESC_SE_Li256ELb1ELb1ELb1ELb0EEENS1_36VarlenDynamicPersistentTileSchedulerILi128ELi64ELi256ELi256ELb1ELb1ELb0ELb0ELb1ELb1EEEEEEEEEvNT_6ParamsE) ;  /* 0xfffe716010007950 */ /* 0x000fea0003c3ffff */
        .weak           $__internal_32_$__cuda_sm70_shflsync_up_p
        .type           $__internal_32_$__cuda_sm70_shflsync_up_p,@function
        .size           $__internal_32_$__cuda_sm70_shflsync_up_p,($__internal_33_$__cuda_sm70_votesync_ballot - $__internal_32_$__cuda_sm70_shflsync_up_p)
$__internal_32_$__cuda_sm70_shflsync_up_p:
[----:B------:R-:W-:Y:S01]  /*18ea0*/  MOV R6, R0 ;  /* 0x0000000000067202 */ /* 0x000fe20000000f00 */
[----:B------:R-:W-:Y:S04]  /*18eb0*/  WARPSYNC R214 ;  /* 0x000000d600007348 */ /* 0x000fe80003800000 */
[----:B------:R-:W-:Y:S01]  /*18ec0*/  MOV R7, 0x0 ;  /* 0x0000000000077802 */ /* 0x000fe20000000f00 */
[----:B------:R1:W2:Y:S03]  /*18ed0*/  SHFL.UP PT, R2, R13, R2, R215 ;  /* 0x040000020d027389 */ /* 0x0002a600000e00d7 */
[----:B------:R-:W-:Y:S05]  /*18ee0*/  RET.REL.NODEC R6 `(_ZN7cutlass13device_kernelIN5flash19enable_sm80_to_sm89INS1_16FlashAttnFwdSm80INS1_25CollectiveMainloopFwdSm80ILi8ELi2ELb0EN4cute5tupleIJNS5_1CILi128EEENS7_ILi64EEENS7_ILi192EEEEEELi192ENS_10bfloat16_tEfNS_4arch4Sm80ELb0ELb0ELb1ELb1ELb0ELb1ELb1ELb1EEENS1_21CollectiveEpilogueFwdINS6_IJS8_SA_S9_EEENS6_IJNS7_ILi1EEESI_SI_EEESC_SE_Li256ELb1ELb1ELb1ELb0EEENS1_36VarlenDynamicPersistentTileSchedulerILi128ELi64ELi256ELi256ELb1ELb1ELb0ELb0ELb1ELb1EEEEEEEEEvNT_6ParamsE) ;  /* 0xfffe711006007950 */ /* 0x000fea0003c3ffff */
        .weak           $__internal_33_$__cuda_sm70_votesync_ballot
        .type           $__internal_33_$__cuda_sm70_votesync_ballot,@function
        .size           $__internal_33_$__cuda_sm70_votesync_ballot,(.L_x_2508 - $__internal_33_$__cuda_sm70_votesync_ballot)
$__internal_33_$__cuda_sm70_votesync_ballot:
[----:B------:R-:W-:Y:S01]  /*18ef0*/  ISETP.NE.U32.AND P0, PT, R2, 0x1, PT ;  /* 0x000000010200780c */ /* 0x000fe20003f05070 */
[----:B------:R-:W-:Y:S01]  /*18f00*/  IMAD.MOV.U32 R2, RZ, RZ, R0 ;  /* 0x000000ffff027224 */ /* 0x000fe200078e0000 */
[----:B------:R-:W-:Y:S04]  /*18f10*/  WARPSYNC R212 ;  /* 0x000000d400007348 */ /* 0x000fe80003800000 */
[----:B------:R-:W-:-:S07]  /*18f20*/  IMAD.MOV.U32 R3, RZ, RZ, 0x0 ;  /* 0x00000000ff037424 */ /* 0x000fce00078e00ff */
[----:B------:R-:W-:-:S04]  /*18f30*/  VOTE.ANY R9, PT, !P0 ;  /* 0x0000000000097806 */ /* 0x000fc800040e0100 */
[----:B------:R-:W-:Y:S01]  /*18f40*/  LOP3.LUT R9, R9, R212, RZ, 0xc0, !PT ;  /* 0x000000d409097212 */ /* 0x000fe200078ec0ff */
[----:B------:R-:W-:Y:S06]  /*18f50*/  RET.REL.NODEC R2 `(_ZN7cutlass13device_kernelIN5flash19enable_sm80_to_sm89INS1_16FlashAttnFwdSm80INS1_25CollectiveMainloopFwdSm80ILi8ELi2ELb0EN4cute5tupleIJNS5_1CILi128EEENS7_ILi64EEENS7_ILi192EEEEEELi192ENS_10bfloat16_tEfNS_4arch4Sm80ELb0ELb0ELb1ELb1ELb0ELb1ELb1ELb1EEENS1_21CollectiveEpilogueFwdINS6_IJS8_SA_S9_EEENS6_IJNS7_ILi1EEESI_SI_EEESC_SE_Li256ELb1ELb1ELb1ELb0EEENS1_36VarlenDynamicPersistentTileSchedulerILi128ELi64ELi256ELi256ELb1ELb1ELb0ELb0ELb1ELb1EEEEEEEEEvNT_6ParamsE) ;  /* 0xfffe70a002007950 */ /* 0x000fec0003c3ffff */
.L_x_1557:
        /* <DEDUP_REMOVED lines=10> */
.L_x_2508:


//--------------------- .text._ZN7cutlass13device_kernelIN5flash19enable_sm80_to_sm89INS1_16FlashAttnFwdSm80INS1_25CollectiveMainloopFwdSm80ILi8ELi2ELb0EN4cute5tupleIJNS5_1CILi128EEENS7_ILi64EEENS7_ILi192EEEEEELi192ENS_10bfloat16_tEfNS_4arch4Sm80ELb0ELb1ELb1ELb0ELb0ELb0ELb1ELb1EEENS1_21CollectiveEpilogueFwdINS6_IJS8_SA_S9_EEENS6_IJNS7_ILi1EEESI_SI_EEESC_SE_Li256ELb0ELb1ELb1ELb0EEENS1_19SingleTileSchedulerILb0ELb1ELb1ELi128EEEEEEEEEvNT_6ParamsE --------------------------
	.section	.text._ZN7cutlass13device_kernelIN5flash19enable_sm80_to_sm89INS1_16FlashAttnFwdSm80INS1_25CollectiveMainloopFwdSm80ILi8ELi2ELb0EN4cute5tupleIJNS5_1CILi128EEENS7_ILi64EEENS7_ILi192EEEEEELi192ENS_10bfloat16_tEfNS_4arch4Sm80ELb0ELb1ELb1ELb0ELb0ELb0ELb1ELb1EEENS1_21CollectiveEpilogueFwdINS6_IJS8_SA_S9_EEENS6_IJNS7_ILi1EEESI_SI_EEESC_SE_Li256ELb0ELb1ELb1ELb0EEENS1_19SingleTileSchedulerILb0ELb1ELb1ELi128EEEEEEEEEvNT_6ParamsE,"ax",@progbits
	.sectioninfo	@"SHI_REGISTERS=244"
	.align	128
.text._ZN7cutlass13device_kernelIN5flash19enable_sm80_to_sm89INS1_16FlashAttnFwdSm80INS1_25CollectiveMainloopFwdSm80ILi8ELi2ELb0EN4cute5tupleIJNS5_1CILi128EEENS7_ILi64EEENS7_ILi192EEEEEELi192ENS_10bfloat16_tEfNS_4arch4Sm80ELb0ELb1ELb1ELb0ELb0ELb0ELb1ELb1EEENS1_21CollectiveEpilogueFwdINS6_IJS8_SA_S9_EEENS6_IJNS7_ILi1EEESI_SI_EEESC_SE_Li256ELb0ELb1ELb1ELb0EEENS1_19SingleTileSchedulerILb0ELb1ELb1ELi128EEEEEEEEEvNT_6ParamsE:
        .type           _ZN7cutlass13device_kernelIN5flash19enable_sm80_to_sm89INS1_16FlashAttnFwdSm80INS1_25CollectiveMainloopFwdSm80ILi8ELi2ELb0EN4cute5tupleIJNS5_1CILi128EEENS7_ILi64EEENS7_ILi192EEEEEELi192ENS_10bfloat16_tEfNS_4arch4Sm80ELb0ELb1ELb1ELb0ELb0ELb0ELb1ELb1EEENS1_21CollectiveEpilogueFwdINS6_IJS8_SA_S9_EEENS6_IJNS7_ILi1EEESI_SI_EEESC_SE_Li256ELb0ELb1ELb1ELb0EEENS1_19SingleTileSchedulerILb0ELb1ELb1ELi128EEEEEEEEEvNT_6ParamsE,@function
        .size           _ZN7cutlass13device_kernelIN5flash19enable_sm80_to_sm89INS1_16FlashAttnFwdSm80INS1_25CollectiveMainloopFwdSm80ILi8ELi2ELb0EN4cute5tupleIJNS5_1CILi128EEENS7_ILi64EEENS7_ILi192EEEEEELi192ENS_10bfloat16_tEfNS_4arch4Sm80ELb0ELb1ELb1ELb0ELb0ELb0ELb1ELb1EEENS1_21CollectiveEpilogueFwdINS6_IJS8_SA_S9_EEENS6_IJNS7_ILi1EEESI_SI_EEESC_SE_Li256ELb0ELb1ELb1ELb0EEENS1_19SingleTileSchedulerILb0ELb1ELb1ELi128EEEEEEEEEvNT_6ParamsE,(.L_x_2513 - _ZN7cutlass13device_kernelIN5flash19enable_sm80_to_sm89INS1_16FlashAttnFwdSm80INS1_25CollectiveMainloopFwdSm80ILi8ELi2ELb0EN4cute5tupleIJNS5_1CILi128EEENS7_ILi64EEENS7_ILi192EEEEEELi192ENS_10bfloat16_tEfNS_4arch4Sm80ELb0ELb1ELb1ELb0ELb0ELb0ELb1ELb1EEENS1_21CollectiveEpilogueFwdINS6_IJS8_SA_S9_EEENS6_IJNS7_ILi1EEESI_SI_EEESC_SE_Li256ELb0ELb1ELb1ELb0EEENS1_19SingleTileSchedulerILb0ELb1ELb1ELi128EEEEEEEEEvNT_6ParamsE)
        .other          _ZN7cutlass13device_kernelIN5flash19enable_sm80_to_sm89INS1_16FlashAttnFwdSm80INS1_25CollectiveMainloopFwdSm80ILi8ELi2ELb0EN4cute5tupleIJNS5_1CILi128EEENS7_ILi64EEENS7_ILi192EEEEEELi192ENS_10bfloat16_tEfNS_4arch4Sm80ELb0ELb1ELb1ELb0ELb0ELb0ELb1ELb1EEENS1_21CollectiveEpilogueFwdINS6_IJS8_SA_S9_EEENS6_IJNS7_ILi1EEESI_SI_EEESC_SE_Li256ELb0ELb1ELb1ELb0EEENS1_19SingleTileSchedulerILb0ELb1ELb1ELi128EEEEEEEEEvNT_6ParamsE,@"STO_CUDA_ENTRY STV_DEFAULT"
_ZN7cutlass13device_kernelIN5flash19enable_sm80_to_sm89INS1_16FlashAttnFwdSm80INS1_25CollectiveMainloopFwdSm80ILi8ELi2ELb0EN4cute5tupleIJNS5_1CILi128EEENS7_ILi64EEENS7_ILi192EEEEEELi192ENS_10bfloat16_tEfNS_4arch4Sm80ELb0ELb1ELb1ELb0ELb0ELb0ELb1ELb1EEENS1_21CollectiveEpilogueFwdINS6_IJS8_SA_S9_EEENS6_IJNS7_ILi1EEESI_SI_EEESC_SE_Li256ELb0ELb1ELb1ELb0EEENS1_19SingleTileSchedulerILb0ELb1ELb1ELi128EEEEEEEEEvNT_6ParamsE:
        /* <DEDUP_REMOVED lines=17> */
.L_x_1558:
[----:B---3--:R-:W-:Y:S02]  /*0110*/  ULDC.64 UR4, c[0x0][0x550] ;  /* 0x0001540000047ab9 */ /* 0x008fe40000000a00 */
[----:B------:R-:W-:Y:S02]  /*0120*/  UISETP.NE.AND UP0, UPT, UR4, 0x1, UPT ;  /* 0x000000010400788c */ /* 0x000fe4000bf05270 */
[----:B------:R-:W-:-:S02]  /*0130*/  UIMAD.WIDE.U32 UR10, UR6, UR5, URZ ;  /* 0x00000005060a72a5 */ /* 0x000fc4000f8e003f */
[----:B------:R-:W-:Y:S02]  /*0140*/  ULDC UR4, c[0x0][0x558] ;  /* 0x0001560000047ab9 */ /* 0x000fe40000000800 */
[----:B------:R-:W-:-:S05]  /*0150*/  UMOV UR8, UR6 ;  /* 0x0000000600087c82 */ /* 0x000fca0008000000 */
[----:B------:R-:W-:-:S03]  /*0160*/  @UP0 USHF.R.U32.HI UR8, URZ, UR4, UR11 ;  /* 0x000000043f080299 */ /* 0x000fc6000801160b */
.L_x_1559:
        /* <DEDUP_REMOVED lines=35> */
.L_x_1561:
[----:B------:R-:W-:Y:S02]  /*03a0*/  ULDC UR4, c[0x0][0x32c] ;  /* 0x0000cb0000047ab9 */ /* 0x000fe40000000800 */
[----:B------:R-:W-:-:S03]  /*03b0*/  UISETP.NE.AND UP0, UPT, UR11, UR4, UPT ;  /* 0x000000040b00728c */ /* 0x000fc6000bf05270 */
[----:B------:R-:W-:Y:S02]  /*03c0*/  ULDC.64 UR4, c[0x0][0x330] ;  /* 0x0000cc0000047ab9 */ /* 0x000fe40000000a00 */
[----:B------:R-:W-:-:S06]  /*03d0*/  UIMAD.WIDE.U32 UR14, UR7, UR4, URZ ;  /* 0x00000004070e72a5 */ /* 0x000fcc000f8e003f */
[----:B------:R-:W-:Y:S02]  /*03e0*/  @UP0 USHF.R.U32.HI UR7, URZ, UR5, UR15 ;  /* 0x000000053f070299 */ /* 0x000fe4000801160f */
.L_x_1562:
[----:B------:R-:W-:Y:S02]  /*03f0*/  ULDC UR4, c[0x0][0x32c] ;  /* 0x0000cb0000047ab9 */ /* 0x000fe40000000800 */
[----:B------:R-:W-:-:S04]  /*0400*/  UIMAD UR4, UR7, UR4, UR4 ;  /* 0x00000004070472a4 */ /* 0x000fc8000f8e0204 */
[----:B------:R-:W-:-:S04]  /*0410*/  UISETP.LT.AND UP0, UPT, UR6, UR4, UPT ;  /* 0x000000040600728c */ /* 0x000fc8000bf01270 */
[----:B------:R-:W-:-:S03]  /*0420*/  USEL UR6, UR6, UR4, UP0 ;  /* 0x0000000406067287 */ /* 0x000fc60008000000 */
.L_x_1560:
[----:B------:R-:W-:Y:S01]  /*0430*/  ULDC.64 UR4, c[0x0][0x2c8] ;  /* 0x0000b20000047ab9 */ /* 0x000fe20000000a00 */
[----:B------:R-:W-:Y:S01]  /*0440*/  PLOP3.LUT P0, PT, PT, PT, UP1, 0x40, 0x0 ;  /* 0x000000000000781c */ /* 0x000fe20003f0e818 */
[----:B------:R-:W-:Y:S02]  /*0450*/  UMOV UR7, 0x3f ;  /* 0x0000003f00077882 */ /* 0x000fe40000000000 */
[----:B------:R-:W-:Y:S02]  /*0460*/  ULDC UR12, c[0x0][0x1d0] ;  /* 0x00007400000c7ab9 */ /* 0x000fe40000000800 */
[----:B------:R-:W-:Y:S02]  /*0470*/  UIMAD.WIDE.U32 UR14, UR13, UR4, URZ ;  /* 0x000000040d0e72a5 */ /* 0x000fe4000f8e003f */
[----:B------:R-:W-:Y:S02]  /*0480*/  UIADD3 UR6, UR6, 0x3f, URZ ;  /* 0x0000003f06067890 */ /* 0x000fe4000fffe03f */
[----:B------:R-:W-:-:S02]  /*0490*/  UIADD3 UR7, UR7, UR12, URZ ;  /* 0x0000000c07077290 */ /* 0x000fc4000fffe03f */
[----:B------:R-:W-:Y:S02]  /*04a0*/  UMOV UR4, UR13 ;  /* 0x0000000d00047c82 */ /* 0x000fe40008000000 */
[----:B------:R-:W-:Y:S02]  /*04b0*/  @UP2 USHF.R.U32.HI UR4, URZ, UR5, UR15 ;  /* 0x000000053f042299 */ /* 0x000fe4000801160f */
[----:B------:R-:W-:Y:S02]  /*04c0*/  ULDC UR11, c[0x0][0x168] ;  /* 0x00005a00000b7ab9 */ /* 0x000fe40000000800 */
[----:B------:R-:W-:Y:S02]  /*04d0*/  USHF.R.S32.HI UR15, URZ, 0x1f, UR6 ;  /* 0x0000001f3f0f7899 */ /* 0x000fe40008011406 */
[----:B------:R-:W-:Y:S02]  /*04e0*/  USHF.R.S32.HI UR14, URZ, 0x1f, UR7 ;  /* 0x0000001f3f0e7899 */ /* 0x000fe40008011407 */
[----:B------:R-:W-:-:S02]  /*04f0*/  UIADD3 UR12, UR12, -UR11, URZ ;  /* 0x8000000b0c0c7290 */ /* 0x000fc4000fffe03f */
[----:B------:R-:W-:Y:S02]  /*0500*/  ULEA.HI UR6, UR15, UR6, URZ, 0x6 ;  /* 0x000000060f067291 */ /* 0x000fe4000f8f303f */
[----:B------:R-:W-:Y:S02]  /*0510*/  ULEA.HI UR14, UR14, UR7, URZ, 0x6 ;  /* 0x000000070e0e7291 */ /* 0x000fe4000f8f303f */
[----:B------:R-:W-:Y:S02]  /*0520*/  UIADD3 UR4, UR12, UR4, URZ ;  /* 0x000000040c047290 */ /* 0x000fe4000fffe03f */
[----:B------:R-:W-:Y:S02]  /*0530*/  ULDC UR5, c[0x0][0x324] ;  /* 0x0000c90000057ab9 */ /* 0x000fe40000000800 */
[----:B------:R-:W-:Y:S02]  /*0540*/  USHF.R.S32.HI UR6, URZ, 0x6, UR6 ;  /* 0x000000063f067899 */ /* 0x000fe40008011406 */
[----:B------:R-:W-:-:S02]  /*0550*/  USHF.R.S32.HI UR14, URZ, 0x6, UR14 ;  /* 0x000000063f0e7899 */ /* 0x000fc4000801140e */
[----:B------:R-:W-:Y:S02]  /*0560*/  UIADD3 UR5, UR4, -UR5, URZ ;  /* 0x8000000504057290 */ /* 0x000fe4000fffe03f */
[----:B------:R-:W-:-:S04]  /*0570*/  UISETP.LT.AND UP0, UPT, UR14, UR6, UPT ;  /* 0x000000060e00728c */ /* 0x000fc8000bf01270 */
[----:B------:R-:W-:Y:S01]  /*0580*/  USEL UR6, UR14, UR6, UP0 ;  /* 0x000000060e067287 */ /* 0x000fe20008000000 */
[----:B------:R-:W-:Y:S01]  /*0590*/  MOV R3, UR5 ;  /* 0x0000000500037c02 */ /* 0x000fe20008000f00 */
[----:B------:R-:W-:Y:S05]  /*05a0*/  @P0 BRA `(.L_x_1563) ;  /* 0x0000010000000947 */ /* 0x000fea0003800000 */
[----:B------:R-:W-:-:S04]  /*05b0*/  MOV R4, UR4 ;  /* 0x0000000400047c02 */ /* 0x000fc80008000f00 */
        /* <DEDUP_REMOVED lines=9> */
.L_x_1564:
[----:B------:R-:W-:-:S04]  /*0650*/  MOV R2, c[0x0][0x32c] ;  /* 0x0000cb0000027a02 */ /* 0x000fc80000000f00 */
[----:B------:R-:W-:-:S13]  /*0660*/  ISETP.NE.AND P0, PT, R2, 0x1, PT ;  /* 0x000000010200780c */ /* 0x000fda0003f05270 */
[----:B------:R-:W-:-:S05]  /*0670*/  @P0 IMAD.HI.U32 R2, R4, c[0x0][0x330], RZ ;  /* 0x0000cc0004020a27 */ /* 0x000fca00078e00ff */
[----:B------:R-:W-:-:S05]  /*0680*/  @P0 SHF.R.U32.HI R4, RZ, c[0x0][0x334], R2 ;  /* 0x0000cd00ff040a19 */ /* 0x000fca0000011602 */
.L_x_1565:
[----:B------:R-:W-:-:S05]  /*0690*/  IMAD R4, R4, c[0x0][0x32c], RZ ;  /* 0x0000cb0004047a24 */ /* 0x000fca00078e02ff */
[----:B------:R-:W-:-:S04]  /*06a0*/  IMNMX R3, R3, R4, !PT ;  /* 0x0000000403037217 */ /* 0x000fc80007800200 */
.L_x_1563:
[----:B------:R-:W-:Y:S01]  /*06b0*/  SHF.R.S32.HI R2, RZ, 0x1f, R3 ;  /* 0x0000001fff027819 */ /* 0x000fe20000011403 */
[----:B------:R-:W-:Y:S01]  /*06c0*/  USHF.R.U32.HI UR5, URZ, 0x10, UR10 ;  /* 0x000000103f057899 */ /* 0x000fe2000801160a */
[----:B------:R-:W-:Y:S01]  /*06d0*/  IMAD.MOV.U32 R132, RZ, RZ, RZ ;  /* 0x000000ffff847224 */ /* 0x000fe200078e00ff */
[----:B------:R-:W-:Y:S01]  /*06e0*/  ULDC UR4, c[0x0][0x338] ;  /* 0x0000ce0000047ab9 */ /* 0x000fe20000000800 */
[----:B------:R-:W-:Y:S01]  /*06f0*/  LEA.HI R2, R2, R3, RZ, 0x6 ;  /* 0x0000000302027211 */ /* 0x000fe200078f30ff */
[----:B------:R-:W-:-:S03]  /*0700*/  UISETP.NE.AND UP0, UPT, UR5, URZ, UPT ;  /* 0x0000003f0500728c */ /* 0x000fc6000bf05270 */
[----:B------:R-:W-:Y:S01]  /*0710*/  SHF.R.S32.HI R193, RZ, 0x6, R2 ;  /* 0x00000006ffc17819 */ /* 0x000fe20000011402 */
[----:B------:R-:W-:-:S03]  /*0720*/  USEL UR4, UR5, UR4, UP0 ;  /* 0x0000000405047287 */ /* 0x000fc60008000000 */
[----:B------:R-:W-:-:S04]  /*0730*/  IMNMX R193, RZ, R193, !PT ;  /* 0x000000c1ffc17217 */ /* 0x000fc80007800200 */
[----:B------:R-:W-:-:S13]  /*0740*/  ISETP.LT.AND P0, PT, R193, UR6, PT ;  /* 0x00000006c1007c0c */ /* 0x000fda000bf01270 */
[----:B------:R-:W-:Y:S05]  /*0750*/  @!P0 BRA `(.L_x_1566) ;  /* 0x000001c000008947 */ /* 0x000fea0003800000 */
[----:B------:R-:W-:Y:S01]  /*0760*/  IMAD.U32 R2, RZ, RZ, UR4 ;  /* 0x00000004ff027e24 */ /* 0x000fe2000f8e00ff */
[----:B------:R-:W-:-:S04]  /*0770*/  UIADD3 UR5, UR4, -0x1, UR6 ;  /* 0xffffffff04057890 */ /* 0x000fc8000fffe006 */
[-C--:B------:R-:W-:Y:S02]  /*0780*/  IABS R5, R2.reuse ;  /* 0x0000000200057213 */ /* 0x080fe40000000000 */
[----:B------:R-:W-:Y:S02]  /*0790*/  IADD3 R7, -R193, UR5, RZ ;  /* 0x00000005c1077c10 */ /* 0x000fe4000fffe1ff */
[----:B------:R-:W1:Y:S01]  /*07a0*/  I2F.RP R10, R5 ;  /* 0x00000005000a7306 */ /* 0x000e620000209400 */
[----:B------:R-:W-:Y:S02]  /*07b0*/  IABS R2, R2 ;  /* 0x0000000200027213 */ /* 0x000fe40000000000 */
[----:B------:R-:W-:Y:S02]  /*07c0*/  IABS R3, R7 ;  /* 0x0000000700037213 */ /* 0x000fe40000000000 */
[----:B------:R-:W-:Y:S01]  /*07d0*/  LOP3.LUT R7, R7, UR4, RZ, 0x3c, !PT ;  /* 0x0000000407077c12 */ /* 0x000fe2000f8e3cff */
        /* <DEDUP_REMOVED lines=14> */
[----:B------:R-:W-:Y:S02]  /*08c0*/  ISETP.NE.AND P1, PT, RZ, UR4, PT ;  /* 0x00000004ff007c0c */ /* 0x000fe4000bf25270 */
[----:B------:R-:W-:-:S13]  /*08d0*/  ISETP.GE.U32.AND P2, PT, R2, R5, PT ;  /* 0x000000050200720c */ /* 0x000fda0003f46070 */
[----:B------:R-:W-:-:S05]  /*08e0*/  @P2 IADD3 R4, R4, 0x1, RZ ;  /* 0x0000000104042810 */ /* 0x000fca0007ffe0ff */
[----:B------:R-:W-:Y:S01]  /*08f0*/  @!P0 IMAD.MOV R4, RZ, RZ, -R4 ;  /* 0x000000ffff048224 */ /* 0x000fe200078e0a04 */
[----:B------:R-:W-:-:S05]  /*0900*/  @!P1 LOP3.LUT R4, RZ, UR4, RZ, 0x33, !PT ;  /* 0x00000004ff049c12 */ /* 0x000fca000f8e33ff */
[----:B------:R-:W-:Y:S02]  /*0910*/  IMAD.MOV.U32 R132, RZ, RZ, R4 ;  /* 0x000000ffff847224 */ /* 0x000fe400078e0004 */
.L_x_1566:
[----:B------:R-:W-:Y:S01]  /*0920*/  ULOP3.LUT UR10, UR10, 0xffff, URZ, 0xc0, !UPT ;  /* 0x0000ffff0a0a7892 */ /* 0x000fe2000f8ec03f */
[----:B------:R-:W-:Y:S01]  /*0930*/  PLOP3.LUT P2, PT, PT, PT, PT, 0x80, 0x0 ;  /* 0x000000000000781c */ /* 0x000fe20003f4f070 */
[----:B------:R-:W-:Y:S01]  /*0940*/  IMAD.MOV.U32 R7, RZ, RZ, RZ ;  /* 0x000000ffff077224 */ /* 0x000fe200078e00ff */
[----:B------:R-:W-:Y:S01]  /*0950*/  MOV R4, RZ ;  /* 0x000000ff00047202 */ /* 0x000fe20000000f00 */
[----:B------:R-:W-:Y:S01]  /*0960*/  CS2R R84, SRZ ;  /* 0x0000000000547805 */ /* 0x000fe2000001ff00 */
[----:B------:R-:W-:Y:S01]  /*0970*/  CS2R R82, SRZ ;  /* 0x0000000000527805 */ /* 0x000fe2000001ff00 */
[----:B------:R-:W-:Y:S01]  /*0980*/  IMAD R193, R132, UR10, R193 ;  /* 0x0000000a84c17c24 */ /* 0x000fe2000f8e02c1 */
[----:B------:R-:W-:Y:S01]  /*0990*/  ULDC.64 UR10, c[0x0][0x118] ;  /* 0x00004600000a7ab9 */ /* 0x000fe20000000a00 */
[----:B------:R-:W-:Y:S01]  /*09a0*/  CS2R R80, SRZ ;  /* 0x0000000000507805 */ /* 0x000fe2000001ff00 */
[----:B------:R-:W-:Y:S01]  /*09b0*/  CS2R R78, SRZ ;  /* 0x00000000004e7805 */ /* 0x000fe2000001ff00 */
[----:B------:R-:W-:Y:S01]  /*09c0*/  IMAD.IADD R132, R193, 0x1, R132 ;  /* 0x00000001c1847824 */ /* 0x000fe200078e0284 */
[----:B------:R-:W-:Y:S01]  /*09d0*/  CS2R R76, SRZ ;  /* 0x00000000004c7805 */ /* 0x000fe2000001ff00 */
[----:B------:R-:W-:Y:S01]  /*09e0*/  CS2R R74, SRZ ;  /* 0x00000000004a7805 */ /* 0x000fe2000001ff00 */
[----:B------:R-:W-:Y:S01]  /*09f0*/  CS2R R72, SRZ ;  /* 0x0000000000487805 */ /* 0x000fe2000001ff00 */
[----:B------:R-:W-:Y:S01]  /*0a00*/  CS2R R70, SRZ ;  /* 0x0000000000467805 */ /* 0x000fe2000001ff00 */
[----:B------:R-:W-:Y:S01]  /*0a10*/  IMNMX R132, R132, UR6, PT ;  /* 0x0000000684847c17 */ /* 0x000fe2000b800200 */
        /* <DEDUP_REMOVED lines=47> */
[----:B------:R-:W-:-:S05]  /*0d10*/  @P4 IMAD.WIDE R4, R0, R3, c[0x0][0x340] ;  /* 0x0000d00000044625 */ /* 0x000fca00078e0203 */
[----:B------:R1:W2:Y:S01]  /*0d20*/  @P4 LDG.E R2, [R4.64] ;  /* 0x0000000a04024981 */ /* 0x0002a2000c1e1900 */
[----:B------:R-:W-:Y:S01]  /*0d30*/  SHF.R.S32.HI R89, RZ, 0x1f, R6 ;  /* 0x0000001fff597819 */ /* 0x000fe20000011406 */
[----:B------:R-:W-:Y:S01]  /*0d40*/  UIMAD UR6, UR14, UR4, URZ ;  /* 0x000000040e0672a4 */ /* 0x000fe2000f8e023f */
[----:B------:R-:W-:Y:S01]  /*0d50*/  PLOP3.LUT P2, PT, PT, PT, UP2, 0x80, 0x0 ;  /* 0x000000000000781c */ /* 0x000fe20003f4f028 */
[----:B------:R-:W-:Y:S01]  /*0d60*/  UIMAD.WIDE.U32 UR16, UR8, UR4, URZ ;  /* 0x00000004081072a5 */ /* 0x000fe2000f8e003f */
[CC--:B------:R-:W-:Y:S01]  /*0d70*/  LEA.HI R8, R89.reuse, R6.reuse, RZ, 0x3 ;  /* 0x0000000659087211 */ /* 0x0c0fe200078f18ff */
[----:B------:R-:W-:Y:S01]  /*0d80*/  UIMAD UR4, UR8, UR5, UR6 ;  /* 0x00000005080472a4 */ /* 0x000fe2000f8e0206 */
[CC--:B------:R-:W-:Y:S01]  /*0d90*/  LEA.HI R19, R89.reuse, R6.reuse, RZ, 0x4 ;  /* 0x0000000659137211 */ /* 0x0c0fe200078f20ff */
[----:B------:R-:W-:Y:S01]  /*0da0*/  BSSY B0, `(.L_x_1568) ;  /* 0x0000097000007945 */ /* 0x000fe20003800000 */
[----:B------:R-:W-:Y:S01]  /*0db0*/  LOP3.LUT R3, R8, 0xfffffff8, RZ, 0xc0, !PT ;  /* 0xfffffff808037812 */ /* 0x000fe200078ec0ff */
[----:B------:R-:W-:Y:S01]  /*0dc0*/  UIADD3 UR4, UR17, UR4, URZ ;  /* 0x0000000411047290 */ /* 0x000fe2000fffe03f */
[----:B------:R-:W-:Y:S01]  /*0dd0*/  SHF.R.S32.HI R9, RZ, 0x3, R8 ;  /* 0x00000003ff097819 */ /* 0x000fe20000011408 */
[----:B------:R-:W-:Y:S01]  /*0de0*/  IMAD.U32 R21, RZ, RZ, UR17 ;  /* 0x00000011ff157e24 */ /* 0x000fe2000f8e00ff */
[----:B------:R-:W-:Y:S01]  /*0df0*/  PLOP3.LUT P0, PT, PT, PT, UP2, 0x80, 0x0 ;  /* 0x000000000000781c */ /* 0x000fe20003f0f028 */
[----:B------:R-:W-:Y:S01]  /*0e00*/  IMAD.IADD R212, R6, 0x1, -R3 ;  /* 0x0000000106d47824 */ /* 0x000fe200078e0a03 */
[----:B------:R-:W-:Y:S01]  /*0e10*/  LEA.HI R13, R89, R6, RZ, 0x6 ;  /* 0x00000006590d7211 */ /* 0x000fe200078f30ff */
[----:B------:R-:W-:Y:S01]  /*0e20*/  IMAD.SHL.U32 R7, R9, 0x40, RZ ;  /* 0x0000004009077824 */ /* 0x000fe200078e00ff */
[----:B------:R-:W-:Y:S01]  /*0e30*/  ULDC.64 UR6, c[0x0][0x1e8] ;  /* 0x00007a0000067ab9 */ /* 0x000fe20000000a00 */
[C---:B------:R-:W-:Y:S01]  /*0e40*/  IMAD.SHL.U32 R18, R212.reuse, 0x8, RZ ;  /* 0x00000008d4127824 */ /* 0x040fe200078e00ff */
[----:B------:R-:W-:Y:S01]  /*0e50*/  UIMAD UR6, UR14, UR6, URZ ;  /* 0x000000060e0672a4 */ /* 0x000fe2000f8e023f */
[----:B------:R-:W-:Y:S01]  /*0e60*/  IMAD.SHL.U32 R17, R212, 0x40, RZ ;  /* 0x00000040d4117824 */ /* 0x000fe200078e00ff */
[----:B------:R-:W-:Y:S01]  /*0e70*/  LOP3.LUT R7, R7, 0x1c0, RZ, 0xc0, !PT ;  /* 0x000001c007077812 */ /* 0x000fe200078ec0ff */
[----:B------:R-:W-:Y:S01]  /*0e80*/  IMAD.U32 R20, RZ, RZ, UR16 ;  /* 0x00000010ff147e24 */ /* 0x000fe2000f8e00ff */
[----:B------:R-:W-:Y:S01]  /*0e90*/  UIMAD UR6, UR8, UR7, UR6 ;  /* 0x00000007080672a4 */ /* 0x000fe2000f8e0206 */
[----:B------:R-:W-:Y:S01]  /*0ea0*/  IMAD.U32 R21, RZ, RZ, UR4 ;  /* 0x00000004ff157e24 */ /* 0x000fe2000f8e00ff */
[----:B-1----:R-:W-:Y:S01]  /*0eb0*/  SHF.R.S32.HI R5, RZ, 0x4, R19 ;  /* 0x00000004ff057819 */ /* 0x002fe20000011413 */
[----:B------:R-:W-:Y:S01]  /*0ec0*/  IMAD.SHL.U32 R13, R13, 0x8, RZ ;  /* 0x000000080d0d7824 */ /* 0x000fe200078e00ff */
[----:B------:R-:W-:Y:S01]  /*0ed0*/  LOP3.LUT R3, R7, 0x38, R18, 0xf8, !PT ;  /* 0x0000003807037812 */ /* 0x000fe200078ef812 */
[----:B------:R-:W-:Y:S01]  /*0ee0*/  IMAD.WIDE.U32 R20, R0, c[0x0][0x1c0], R20 ;  /* 0x0000700000147a25 */ /* 0x000fe200078e0014 */
[C---:B------:R-:W-:Y:S01]  /*0ef0*/  LEA.HI R4, R19.reuse, R5, RZ, 0x1 ;  /* 0x0000000513047211 */ /* 0x040fe200078f08ff */
[----:B------:R-:W-:Y:S01]  /*0f00*/  ULDC.64 UR4, c[0x0][0x210] ;  /* 0x0000840000047ab9 */ /* 0x000fe20000000a00 */
[----:B------:R-:W-:Y:S01]  /*0f10*/  LOP3.LUT R19, R19, 0xfffffff0, RZ, 0xc0, !PT ;  /* 0xfffffff013137812 */ /* 0x000fe200078ec0ff */
[----:B------:R-:W-:Y:S01]  /*0f20*/  UIMAD UR4, UR14, UR4, URZ ;  /* 0x000000040e0472a4 */ /* 0x000fe2000f8e023f */
[----:B------:R-:W-:Y:S01]  /*0f30*/  SHF.R.U32.HI R198, RZ, 0x3, R7 ;  /* 0x00000003ffc67819 */ /* 0x000fe20000011607 */
[----:B------:R-:W-:Y:S01]  /*0f40*/  IMAD R7, R212, 0x20, R9 ;  /* 0x00000020d4077824 */ /* 0x000fe200078e0209 */
[----:B------:R-:W-:Y:S01]  /*0f50*/  LOP3.LUT R4, R4, 0xfffffffe, RZ, 0xc0, !PT ;  /* 0xfffffffe04047812 */ /* 0x000fe200078ec0ff */
[----:B------:R-:W-:Y:S01]  /*0f60*/  IMAD.IADD R19, R6, 0x1, -R19 ;  /* 0x0000000106137824 */ /* 0x000fe200078e0a13 */
[----:B------:R-:W-:Y:S01]  /*0f70*/  LOP3.LUT R17, R17, 0x1c0, RZ, 0xc0, !PT ;  /* 0x000001c011117812 */ /* 0x000fe200078ec0ff */
[----:B------:R-:W-:Y:S01]  /*0f80*/  UIMAD UR4, UR8, UR5, UR4 ;  /* 0x00000005080472a4 */ /* 0x000fe2000f8e0204 */
[----:B------:R-:W-:Y:S01]  /*0f90*/  IADD3 R7, R7, UR13, RZ ;  /* 0x0000000d07077c10 */ /* 0x000fe2000fffe0ff */
[----:B------:R-:W-:Y:S01]  /*0fa0*/  IMAD.IADD R4, R5, 0x1, -R4 ;  /* 0x0000000105047824 */ /* 0x000fe200078e0a04 */
[----:B------:R-:W-:Y:S01]  /*0fb0*/  IADD3 R5, R18, 0x80, RZ ;  /* 0x0000008012057810 */ /* 0x000fe20007ffe0ff */
[----:B------:R-:W-:Y:S01]  /*0fc0*/  ULDC UR5, c[0x0][0x2c4] ;  /* 0x0000b10000057ab9 */ /* 0x000fe20000000800 */
[----:B------:R-:W-:Y:S01]  /*0fd0*/  SHF.R.S32.HI R14, RZ, 0x1f, R19 ;  /* 0x0000001fff0e7819 */ /* 0x000fe20000011413 */
[----:B------:R-:W-:Y:S01]  /*0fe0*/  @P2 IMAD.HI.U32 R10, R7, c[0x0][0x2c8], RZ ;  /* 0x0000b200070a2a27 */ /* 0x000fe200078e00ff */
[----:B------:R-:W-:-:S02]  /*0ff0*/  ISETP.GE.AND P1, PT, R5, c[0x0][0x1d4], PT ;  /* 0x0000750005007a0c */ /* 0x000fc40003f26270 */
[----:B------:R-:W-:Y:S01]  /*1000*/  ISETP.GE.AND P5, PT, R5, c[0x0][0x198], PT ;  /* 0x0000660005007a0c */ /* 0x000fe20003fa6270 */
[----:B------:R-:W-:Y:S01]  /*1010*/  IMAD.MOV.U32 R15, RZ, RZ, R7 ;  /* 0x000000ffff0f7224 */ /* 0x000fe200078e0007 */
[----:B------:R-:W-:Y:S02]  /*1020*/  LOP3.LUT R198, R3, R198, RZ, 0x3c, !PT ;  /* 0x000000c603c67212 */ /* 0x000fe400078e3cff */
[----:B------:R-:W-:Y:S02]  /*1030*/  LEA.HI R5, R14, R19, RZ, 0x3 ;  /* 0x000000130e057211 */ /* 0x000fe400078f18ff */
[----:B------:R-:W-:Y:S02]  /*1040*/  SHF.R.S32.HI R3, RZ, 0x1f, R0 ;  /* 0x0000001fff037819 */ /* 0x000fe40000011400 */
[----:B------:R-:W-:Y:S02]  /*1050*/  @P0 SHF.R.U32.HI R15, RZ, c[0x0][0x2cc], R10 ;  /* 0x0000b300ff0f0a19 */ /* 0x000fe4000001160a */
[----:B------:R-:W-:Y:S01]  /*1060*/  LOP3.LUT R8, R17, 0x8, R8, 0xf8, !PT ;  /* 0x0000000811087812 */ /* 0x000fe200078ef808 */
[----:B------:R-:W-:Y:S01]  /*1070*/  IMAD R23, R3, c[0x0][0x1c0], RZ ;  /* 0x0000700003177a24 */ /* 0x000fe200078e02ff */
[----:B------:R-:W-:-:S02]  /*1080*/  LOP3.LUT R16, R5, 0xfffffff8, RZ, 0xc0, !PT ;  /* 0xfffffff805107812 */ /* 0x000fc400078ec0ff */
[----:B------:R-:W-:Y:S01]  /*1090*/  SHF.R.U32.HI R17, RZ, 0x3, R17 ;  /* 0x00000003ff117819 */ /* 0x000fe20000011611 */
[----:B------:R-:W-:Y:S01]  /*10a0*/  IMAD R23, R0, c[0x0][0x1c4], R23 ;  /* 0x0000710000177a24 */ /* 0x000fe200078e0217 */
[----:B------:R-:W-:Y:S01]  /*10b0*/  SHF.R.S32.HI R10, RZ, 0x1f, R9 ;  /* 0x0000001fff0a7819 */ /* 0x000fe20000011409 */
[----:B------:R-:W-:Y:S01]  /*10c0*/  IMAD.IADD R16, R19, 0x1, -R16 ;  /* 0x0000000113107824 */ /* 0x000fe200078e0a10 */
[----:B------:R-:W-:Y:S01]  /*10d0*/  LOP3.LUT R17, R8, R17, RZ, 0x3c, !PT ;  /* 0x0000001108117212 */ /* 0x000fe200078e3cff */
[----:B------:R-:W-:Y:S01]  /*10e0*/  IMAD.IADD R21, R21, 0x1, R23 ;  /* 0x0000000115157824 */ /* 0x000fe200078e0217 */
[----:B------:R-:W-:Y:S01]  /*10f0*/  SHF.R.S32.HI R19, RZ, 0x1f, R18 ;  /* 0x0000001fff137819 */ /* 0x000fe20000011412 */
[----:B------:R-:W-:Y:S01]  /*1100*/  IMAD R8, R10, c[0x0][0x1e0], RZ ;  /* 0x000078000a087a24 */ /* 0x000fe200078e02ff */
[----:B------:R-:W-:Y:S01]  /*1110*/  LOP3.LUT R198, R198, 0xfffffe00, R13, 0xf8, !PT ;  /* 0xfffffe00c6c67812 */ /* 0x000fe200078ef80d */
[----:B------:R-:W-:Y:S01]  /*1120*/  IMAD R10, R10, c[0x0][0x208], RZ ;  /* 0x000082000a0a7a24 */ /* 0x000fe200078e02ff */
[--C-:B------:R-:W-:Y:S01]  /*1130*/  SHF.R.S32.HI R14, RZ, 0x1f, R15.reuse ;  /* 0x0000001fff0e7819 */ /* 0x100fe2000001140f */
[C---:B------:R-:W-:Y:S01]  /*1140*/  IMAD R13, R9.reuse, c[0x0][0x1e4], R8 ;  /* 0x00007900090d7a24 */ /* 0x040fe200078e0208 */
[C---:B------:R-:W-:Y:S01]  /*1150*/  LOP3.LUT P2, RZ, R16.reuse, 0x4, RZ, 0xc0, !PT ;  /* 0x0000000410ff7812 */ /* 0x040fe2000784c0ff */
[----:B------:R-:W-:Y:S01]  /*1160*/  IMAD.MOV R8, RZ, RZ, -R15 ;  /* 0x000000ffff087224 */ /* 0x000fe200078e0a0f */
[----:B------:R-:W-:Y:S01]  /*1170*/  LOP3.LUT P3, RZ, R16, 0x2, RZ, 0xc0, !PT ;  /* 0x0000000210ff7812 */ /* 0x000fe2000786c0ff */
[C---:B------:R-:W-:Y:S01]  /*1180*/  IMAD R10, R9.reuse, c[0x0][0x20c], R10 ;  /* 0x00008300090a7a24 */ /* 0x040fe200078e020a */
[----:B------:R-:W-:Y:S01]  /*1190*/  P2R R12, PR, RZ, 0x2 ;  /* 0x00000002ff0c7803 */ /* 0x000fe20000000000 */
[----:B------:R-:W-:Y:S01]  /*11a0*/  IMAD.WIDE.U32 R24, R9, c[0x0][0x1e0], R18 ;  /* 0x0000780009187a25 */ /* 0x000fe200078e0012 */
[----:B------:R-:W-:-:S02]  /*11b0*/  LOP3.LUT P1, RZ, R212, 0x2, RZ, 0xc0, !PT ;  /* 0x00000002d4ff7812 */ /* 0x000fc4000782c0ff */
[----:B------:R-:W-:Y:S01]  /*11c0*/  LEA.HI R88, R89, R6, RZ, 0x5 ;  /* 0x0000000659587211 */ /* 0x000fe200078f28ff */
[----:B------:R-:W-:Y:S01]  /*11d0*/  IMAD.WIDE.U32 R22, R9, c[0x0][0x208], R18 ;  /* 0x0000820009167a25 */ /* 0x000fe200078e0012 */
[----:B------:R-:W-:-:S03]  /*11e0*/  P2R R11, PR, RZ, 0x20 ;  /* 0x00000020ff0b7803 */ /* 0x000fc60000000000 */
[----:B------:R-:W-:Y:S02]  /*11f0*/  IMAD R8, R8, c[0x0][0x2c4], R7 ;  /* 0x0000b10008087a24 */ /* 0x000fe400078e0207 */
[----:B------:R-:W-:Y:S02]  /*1200*/  IMAD.IADD R25, R25, 0x1, R13 ;  /* 0x0000000119197824 */ /* 0x000fe400078e020d */
[----:B------:R-:W-:Y:S02]  /*1210*/  IMAD.IADD R23, R23, 0x1, R10 ;  /* 0x0000000117177824 */ /* 0x000fe400078e020a */
[----:B------:R-:W-:Y:S02]  /*1220*/  IMAD.U32 R7, RZ, RZ, UR8 ;  /* 0x00000008ff077e24 */ /* 0x000fe4000f8e00ff */
[----:B------:R-:W-:Y:S02]  /*1230*/  IMAD R14, R14, c[0x0][0x1b0], RZ ;  /* 0x00006c000e0e7a24 */ /* 0x000fe400078e02ff */
[----:B------:R-:W-:-:S02]  /*1240*/  IMAD.SHL.U32 R16, R16, 0x40, RZ ;  /* 0x0000004010107824 */ /* 0x000fc400078e00ff */
[----:B------:R-:W-:-:S03]  /*1250*/  IMAD.WIDE.U32 R24, R7, c[0x0][0x1e8], R24 ;  /* 0x00007a0007187a25 */ /* 0x000fc600078e0018 */
[----:B------:R-:W-:Y:S01]  /*1260*/  LOP3.LUT R13, R16, 0x1c0, RZ, 0xc0, !PT ;  /* 0x000001c0100d7812 */ /* 0x000fe200078ec0ff */
[----:B------:R-:W-:Y:S01]  /*1270*/  IMAD.WIDE.U32 R22, R7, c[0x0][0x210], R22 ;  /* 0x0000840007167a25 */ /* 0x000fe200078e0016 */
[----:B------:R-:W-:Y:S02]  /*1280*/  SHF.R.S32.HI R7, RZ, 0x1f, R8 ;  /* 0x0000001fff077819 */ /* 0x000fe40000011408 */
[----:B------:R-:W-:Y:S01]  /*1290*/  IADD3 R16, R9, UR13, RZ ;  /* 0x0000000d09107c10 */ /* 0x000fe2000fffe0ff */
[----:B------:R-:W-:Y:S01]  /*12a0*/  IMAD R188, R4, 0x200, R17 ;  /* 0x0000020004bc7824 */ /* 0x000fe200078e0211 */
[----:B------:R-:W-:Y:S01]  /*12b0*/  IADD3 R23, R23, UR4, RZ ;  /* 0x0000000417177c10 */ /* 0x000fe2000fffe0ff */
[----:B------:R-:W-:Y:S01]  /*12c0*/  IMAD.WIDE.U32 R20, R15, c[0x0][0x1b0], R20 ;  /* 0x00006c000f147a25 */ /* 0x000fe200078e0014 */
[----:B------:R-:W-:Y:S01]  /*12d0*/  ULDC UR4, c[0x0][0x168] ;  /* 0x00005a0000047ab9 */ /* 0x000fe20000000800 */
[----:B------:R-:W-:Y:S01]  /*12e0*/  IADD3 R25, R25, UR6, RZ ;  /* 0x0000000619197c10 */ /* 0x000fe2000fffe0ff */
[----:B------:R-:W-:Y:S01]  /*12f0*/  UIMAD UR4, UR5, UR4, URZ ;  /* 0x00000004050472a4 */ /* 0x000fe2000f8e023f */
[----:B------:R-:W-:-:S02]  /*1300*/  IMAD R14, R15, c[0x0][0x1b4], R14 ;  /* 0x00006d000f0e7a24 */ /* 0x000fc400078e020e */
[----:B------:R-:W-:Y:S02]  /*1310*/  IMAD.SHL.U32 R4, R4, 0x8, RZ ;  /* 0x0000000804047824 */ /* 0x000fe400078e00ff */
[----:B------:R-:W-:Y:S02]  /*1320*/  IMAD.IADD R21, R21, 0x1, R14 ;  /* 0x0000000115157824 */ /* 0x000fe400078e020e */
[----:B------:R-:W-:Y:S01]  /*1330*/  IMAD R7, R7, c[0x0][0x1a8], RZ ;  /* 0x00006a0007077a24 */ /* 0x000fe200078e02ff */
[----:B------:R-:W-:Y:S01]  /*1340*/  LOP3.LUT R4, R13, 0x8, R4, 0xf8, !PT ;  /* 0x000000080d047812 */ /* 0x000fe200078ef804 */
[----:B------:R-:W-:Y:S01]  /*1350*/  IMAD.WIDE.U32 R14, R8, c[0x0][0x1a8], R20 ;  /* 0x00006a00080e7a25 */ /* 0x000fe200078e0014 */
[----:B------:R-:W-:-:S03]  /*1360*/  SHF.R.U32.HI R13, RZ, 0x3, R13 ;  /* 0x00000003ff0d7819 */ /* 0x000fc6000001160d */
[----:B------:R-:W-:Y:S01]  /*1370*/  IMAD R7, R8, c[0x0][0x1ac], R7 ;  /* 0x00006b0008077a24 */ /* 0x000fe200078e0207 */
[----:B------:R-:W-:Y:S01]  /*1380*/  LOP3.LUT R4, R4, R13, RZ, 0x3c, !PT ;  /* 0x0000000d04047212 */ /* 0x000fe200078e3cff */
[----:B------:R-:W-:Y:S01]  /*1390*/  IMAD.SHL.U32 R13, R5, 0x40, RZ ;  /* 0x00000040050d7824 */ /* 0x000fe200078e00ff */
[----:B------:R-:W-:Y:S01]  /*13a0*/  LEA R10, P0, R14, c[0x0][0x160], 0x1 ;  /* 0x000058000e0a7a11 */ /* 0x000fe200078008ff */
[----:B------:R-:W-:Y:S01]  /*13b0*/  IMAD.IADD R5, R15, 0x1, R7 ;  /* 0x000000010f057824 */ /* 0x000fe200078e0207 */
[----:B------:R-:W-:Y:S02]  /*13c0*/  IADD3 R15, R18, 0x40, RZ ;  /* 0x00000040120f7810 */ /* 0x000fe40007ffe0ff */
[----:B------:R-:W-:Y:S01]  /*13d0*/  LOP3.LUT R4, R4, 0xfffffe00, R13, 0xf8, !PT ;  /* 0xfffffe0004047812 */ /* 0x000fe200078ef80d */
[----:B------:R1:W3:Y:S01]  /*13e0*/  SHFL.IDX PT, R20, R10, RZ, 0x181f ;  /* 0x00181fff0a147589 */ /* 0x0002e200000e0000 */
[----:B------:R-:W-:Y:S02]  /*13f0*/  LEA.HI.X R5, R14, c[0x0][0x164], R5, 0x1, P0 ;  /* 0x000059000e057a11 */ /* 0x000fe400000f0c05 */
[----:B------:R-:W-:-:S03]  /*1400*/  LOP3.LUT P0, RZ, R212, 0x4, RZ, 0xc0, !PT ;  /* 0x00000004d4ff7812 */ /* 0x000fc6000780c0ff */
[----:B------:R1:W4:Y:S01]  /*1410*/  SHFL.IDX PT, R21, R5, RZ, 0x181f ;  /* 0x00181fff05157589 */ /* 0x00032200000e0000 */
[--C-:B--2---:R-:W-:Y:S01]  /*1420*/  @P4 IMAD.MOV.U32 R200, RZ, RZ, R2.reuse ;  /* 0x000000ffffc84224 */ /* 0x104fe200078e0002 */
[----:B------:R-:W-:Y:S01]  /*1430*/  @P4 SHF.R.S32.HI R201, RZ, 0x1f, R2 ;  /* 0x0000001fffc94819 */ /* 0x000fe20000011402 */
[----:B------:R-:W-:Y:S01]  /*1440*/  @!P4 IMAD.MOV.U32 R200, RZ, RZ, R0 ;  /* 0x000000ffffc8c224 */ /* 0x000fe200078e0000 */
[----:B------:R-:W-:Y:S01]  /*1450*/  LEA.HI R0, R89, R6, RZ, 0x3 ;  /* 0x0000000659007211 */ /* 0x000fe200078f18ff */
[----:B------:R-:W-:Y:S01]  /*1460*/  @!P4 IMAD.MOV.U32 R201, RZ, RZ, R3 ;  /* 0x000000ffffc9c224 */ /* 0x000fe200078e0003 */
[----:B------:R-:W-:Y:S01]  /*1470*/  ISETP.GE.AND P4, PT, R16, UR4, PT ;  /* 0x0000000410007c0c */ /* 0x000fe2000bf86270 */
[----:B------:R-:W-:Y:S01]  /*1480*/  IMAD.MOV.U32 R2, RZ, RZ, 0x10 ;  /* 0x00000010ff027424 */ /* 0x000fe200078e00ff */
[----:B------:R-:W-:Y:S01]  /*1490*/  LOP3.LUT R7, R0, 0xfffffff8, RZ, 0xc0, !PT ;  /* 0xfffffff800077812 */ /* 0x000fe200078ec0ff */
[C---:B------:R-:W-:Y:S01]  /*14a0*/  IMAD R207, R201.reuse, c[0x0][0x1f0], RZ ;  /* 0x00007c00c9cf7a24 */ /* 0x040fe200078e02ff */
[----:B------:R-:W-:Y:S01]  /*14b0*/  P2R R0, PR, RZ, 0x2 ;  /* 0x00000002ff007803 */ /* 0x000fe20000000000 */
[----:B------:R-:W-:Y:S01]  /*14c0*/  IMAD R205, R201, c[0x0][0x218], RZ ;  /* 0x00008600c9cd7a24 */ /* 0x000fe200078e02ff */
[----:B------:R-:W-:Y:S01]  /*14d0*/  ISETP.GE.AND P1, PT, R15, c[0x0][0x198], PT ;  /* 0x000066000f007a0c */ /* 0x000fe20003f26270 */
[----:B------:R-:W-:Y:S01]  /*14e0*/  IMAD.IADD R8, R6, 0x1, -R7 ;  /* 0x0000000106087824 */ /* 0x000fe200078e0a07 */
[----:B------:R-:W-:Y:S01]  /*14f0*/  SEL R2, R2, 0xfffffff0, !P3 ;  /* 0xfffffff002027807 */ /* 0x000fe20005800000 */
[----:B------:R-:W-:Y:S01]  /*1500*/  IMAD.MOV.U32 R3, RZ, RZ, 0x20 ;  /* 0x00000020ff037424 */ /* 0x000fe200078e00ff */
[----:B------:R-:W-:Y:S01]  /*1510*/  P2R R0, PR, RZ, 0x2 ;  /* 0x00000002ff007803 */ /* 0x000fe20000000000 */
[C---:B------:R-:W-:Y:S01]  /*1520*/  IMAD R207, R200.reuse, c[0x0][0x1f4], R207 ;  /* 0x00007d00c8cf7a24 */ /* 0x040fe200078e02cf */
[----:B------:R-:W-:Y:S01]  /*1530*/  SHF.R.S32.HI R7, RZ, 0x5, R88 ;  /* 0x00000005ff077819 */ /* 0x000fe20000011458 */
[C---:B------:R-:W-:Y:S01]  /*1540*/  IMAD R205, R200.reuse, c[0x0][0x21c], R205 ;  /* 0x00008700c8cd7a24 */ /* 0x040fe200078e02cd */
[----:B------:R-:W-:Y:S01]  /*1550*/  SEL R3, R3, 0xffffffe0, !P2 ;  /* 0xffffffe003037807 */ /* 0x000fe20005000000 */
[----:B------:R-:W-:Y:S01]  /*1560*/  IMAD.WIDE.U32 R202, R200, c[0x0][0x1f0], R24 ;  /* 0x00007c00c8ca7a25 */ /* 0x000fe200078e0018 */
[----:B------:R-:W-:-:S02]  /*1570*/  ISETP.GE.AND P3, PT, R18, c[0x0][0x1d4], PT ;  /* 0x0000750012007a0c */ /* 0x000fc40003f66270 */
[----:B------:R-:W-:Y:S01]  /*1580*/  ISETP.GE.AND P2, PT, R15, c[0x0][0x1d4], PT ;  /* 0x000075000f007a0c */ /* 0x000fe20003f46270 */
[----:B------:R-:W-:Y:S01]  /*1590*/  IMAD.SHL.U32 R8, R8, 0x8, RZ ;  /* 0x0000000808087824 */ /* 0x000fe200078e00ff */
[----:B------:R-:W-:Y:S01]  /*15a0*/  ISETP.NE.AND P1, PT, R12, RZ, PT ;  /* 0x000000ff0c00720c */ /* 0x000fe20003f25270 */
[----:B------:R-:W-:-:S03]  /*15b0*/  IMAD.WIDE.U32 R200, R200, c[0x0][0x218], R22 ;  /* 0x00008600c8c87a25 */ /* 0x000fc600078e0016 */
[----:B------:R-:W-:Y:S01]  /*15c0*/  ISETP.GE.AND P6, PT, R8, c[0x0][0x198], PT ;  /* 0x0000660008007a0c */ /* 0x000fe20003fc6270 */
[----:B------:R-:W-:Y:S02]  /*15d0*/  IMAD.IADD R207, R203, 0x1, R207 ;  /* 0x00000001cbcf7824 */ /* 0x000fe400078e02cf */
[----:B------:R-:W-:Y:S01]  /*15e0*/  IMAD.IADD R205, R201, 0x1, R205 ;  /* 0x00000001c9cd7824 */ /* 0x000fe200078e02cd */
[----:B------:R-:W-:Y:S05]  /*15f0*/  @P4 BRA `(.L_x_1569) ;  /* 0x0000011000004947 */ /* 0x000fea0003800000 */
[C---:B-1-34-:R-:W-:Y:S02]  /*1600*/  IADD3 R12, R8.reuse, 0x80, RZ ;  /* 0x00000080080c7810 */ /* 0x05afe40007ffe0ff */
[----:B------:R-:W-:Y:S02]  /*1610*/  LEA R22, P4, R8, R20, 0x1 ;  /* 0x0000001408167211 */ /* 0x000fe400078808ff */
[----:B------:R-:W-:Y:S02]  /*1620*/  SHF.R.S32.HI R14, RZ, 0x1f, R15 ;  /* 0x0000001fff0e7819 */ /* 0x000fe4000001140f */
[----:B------:R-:W-:-:S02]  /*1630*/  SHF.R.S32.HI R13, RZ, 0x1f, R12 ;  /* 0x0000001fff0d7819 */ /* 0x000fc4000001140c */
[----:B------:R-:W-:Y:S02]  /*1640*/  LEA.HI.X R23, R8, R21, R19, 0x1, P4 ;  /* 0x0000001508177211 */ /* 0x000fe400020f0c13 */
[----:B------:R-:W-:Y:S02]  /*1650*/  LEA.HI R14, R14, R15, RZ, 0x3 ;  /* 0x0000000f0e0e7211 */ /* 0x000fe400078f18ff */
[----:B------:R-:W-:Y:S02]  /*1660*/  ISETP.NE.AND P4, PT, R0, RZ, PT ;  /* 0x000000ff0000720c */ /* 0x000fe40003f85270 */
[----:B------:R-:W-:Y:S01]  /*1670*/  LEA.HI R13, R13, R12, RZ, 0x3 ;  /* 0x0000000c0d0d7211 */ /* 0x000fe200078f18ff */
[----:B------:R-:W-:Y:S01]  /*1680*/  IMAD.SHL.U32 R12, R198, 0x2, RZ ;  /* 0x00000002c60c7824 */ /* 0x000fe200078e00ff */
[----:B------:R-:W-:Y:S02]  /*1690*/  LOP3.LUT R14, R14, 0xfffffff8, RZ, 0xc0, !PT ;  /* 0xfffffff80e0e7812 */ /* 0x000fe400078ec0ff */
[----:B------:R-:W-:-:S02]  /*16a0*/  LOP3.LUT R13, R13, 0xfffffff8, RZ, 0xc0, !PT ;  /* 0xfffffff80d0d7812 */ /* 0x000fc400078ec0ff */
[----:B------:R-:W-:Y:S01]  /*16b0*/  @!PT LDS RZ, [RZ] ;  /* 0x00000000fffff984 */ /* 0x000fe20000000800 */
[----:B------:R1:W-:Y:S01]  /*16c0*/  LDGSTS.E.BYPASS.LTC128B.128 [R12+0x18100], [R22.64], !P6 ;  /* 0x18100000160c7fae */ /* 0x0003e2000f101d4a */
[----:B------:R-:W-:-:S04]  /*16d0*/  IMAD.WIDE R24, R14, 0x2, R20 ;  /* 0x000000020e187825 */ /* 0x000fc800078e0214 */
[----:B------:R-:W-:Y:S01]  /*16e0*/  IMAD.WIDE R20, R13, 0x2, R20 ;  /* 0x000000020d147825 */ /* 0x000fe200078e0214 */
[----:B------:R1:W-:Y:S04]  /*16f0*/  LDGSTS.E.BYPASS.LTC128B.128 [R12+0x1c100], [R24.64], !P4 ;  /* 0x1c100000180c7fae */ /* 0x0003e8000e101d4a */
[----:B------:R1:W-:Y:S02]  /*1700*/  LDGSTS.E.BYPASS.LTC128B.128 [R12+0x20100], [R20.64], !P5 ;  /* 0x20100000140c7fae */ /* 0x0003e4000e901d4a */
.L_x_1569:
[----:B-1-34-:R-:W-:Y:S05]  /*1710*/  BSYNC B0 ;  /* 0x0000000000007941 */ /* 0x01afea0003800000 */
.L_x_1568:
[----:B------:R-:W-:Y:S01]  /*1720*/  IADD3 R12, R16, 0x20, RZ ;  /* 0x00000020100c7810 */ /* 0x000fe20007ffe0ff */
[----:B------:R1:W2:Y:S01]  /*1730*/  SHFL.IDX PT, R21, R5, 0x1, 0x181f ;  /* 0x00381f0005157f89 */ /* 0x0002a200000e0000 */
[----:B------:R-:W-:Y:S02]  /*1740*/  BSSY B0, `(.L_x_1570) ;  /* 0x0000015000007945 */ /* 0x000fe40003800000 */
[----:B------:R-:W-:Y:S01]  /*1750*/  ISETP.GE.AND P4, PT, R12, UR4, PT ;  /* 0x000000040c007c0c */ /* 0x000fe2000bf86270 */
[----:B------:R1:W3:-:S12]  /*1760*/  SHFL.IDX PT, R20, R10, 0x1, 0x181f ;  /* 0x00381f000a147f89 */ /* 0x0002d800000e0000 */
[----:B------:R-:W-:Y:S05]  /*1770*/  @P4 BRA `(.L_x_1571) ;  /* 0x0000011000004947 */ /* 0x000fea0003800000 */
[C---:B------:R-:W-:Y:S02]  /*1780*/  IADD3 R13, R8.reuse, 0x80, RZ ;  /* 0x00000080080d7810 */ /* 0x040fe40007ffe0ff */
[C---:B---3--:R-:W-:Y:S02]  /*1790*/  LEA R22, P4, R8.reuse, R20, 0x1 ;  /* 0x0000001408167211 */ /* 0x048fe400078808ff */
[----:B------:R-:W-:Y:S02]  /*17a0*/  SHF.R.S32.HI R14, RZ, 0x1f, R15 ;  /* 0x0000001fff0e7819 */ /* 0x000fe4000001140f */
[----:B------:R-:W-:Y:S02]  /*17b0*/  SHF.R.S32.HI R12, RZ, 0x1f, R13 ;  /* 0x0000001fff0c7819 */ /* 0x000fe4000001140d */
[----:B--2---:R-:W-:Y:S02]  /*17c0*/  LEA.HI.X R23, R8, R21, R19, 0x1, P4 ;  /* 0x0000001508177211 */ /* 0x004fe400020f0c13 */
[----:B------:R-:W-:-:S02]  /*17d0*/  LEA.HI R14, R14, R15, RZ, 0x3 ;  /* 0x0000000f0e0e7211 */ /* 0x000fc400078f18ff */
[----:B------:R-:W-:Y:S02]  /*17e0*/  ISETP.NE.AND P4, PT, R0, RZ, PT ;  /* 0x000000ff0000720c */ /* 0x000fe40003f85270 */
[----:B------:R-:W-:Y:S01]  /*17f0*/  LEA.HI R12, R12, R13, RZ, 0x3 ;  /* 0x0000000d0c0c7211 */ /* 0x000fe200078f18ff */
[----:B------:R-:W-:Y:S01]  /*1800*/  IMAD.SHL.U32 R13, R198, 0x2, RZ ;  /* 0x00000002c60d7824 */ /* 0x000fe200078e00ff */
[----:B------:R-:W-:Y:S02]  /*1810*/  LOP3.LUT R14, R14, 0xfffffff8, RZ, 0xc0, !PT ;  /* 0xfffffff80e0e7812 */ /* 0x000fe400078ec0ff */
[----:B------:R-:W-:Y:S02]  /*1820*/  LOP3.LUT R12, R12, 0xfffffff8, RZ, 0xc0, !PT ;  /* 0xfffffff80c0c7812 */ /* 0x000fe400078ec0ff */
[----:B------:R-:W-:Y:S01]  /*1830*/  @!PT LDS RZ, [RZ] ;  /* 0x00000000fffff984 */ /* 0x000fe20000000800 */
[----:B------:R2:W-:Y:S01]  /*1840*/  LDGSTS.E.BYPASS.LTC128B.128 [R13+0x19100], [R22.64], !P6 ;  /* 0x19100000160d7fae */ /* 0x0005e2000f101d4a */
[----:B------:R-:W-:-:S04]  /*1850*/  IMAD.WIDE R24, R14, 0x2, R20 ;  /* 0x000000020e187825 */ /* 0x000fc800078e0214 */
[----:B------:R-:W-:Y:S01]  /*1860*/  IMAD.WIDE R20, R12, 0x2, R20 ;  /* 0x000000020c147825 */ /* 0x000fe200078e0214 */
[----:B------:R2:W-:Y:S04]  /*1870*/  LDGSTS.E.BYPASS.LTC128B.128 [R13+0x1d100], [R24.64], !P4 ;  /* 0x1d100000180d7fae */ /* 0x0005e8000e101d4a */
[----:B------:R2:W-:Y:S02]  /*1880*/  LDGSTS.E.BYPASS.LTC128B.128 [R13+0x21100], [R20.64], !P5 ;  /* 0x21100000140d7fae */ /* 0x0005e4000e901d4a */
.L_x_1571:
[----:B------:R-:W-:Y:S05]  /*1890*/  BSYNC B0 ;  /* 0x0000000000007941 */ /* 0x000fea0003800000 */
.L_x_1570:
[----:B------:R-:W-:Y:S01]  /*18a0*/  IADD3 R12, R16, 0x40, RZ ;  /* 0x00000040100c7810 */ /* 0x000fe20007ffe0ff */
[----:B--2---:R2:W4:Y:S01]  /*18b0*/  SHFL.IDX PT, R21, R5, 0x2, 0x181f ;  /* 0x00581f0005157f89 */ /* 0x00452200000e0000 */
[----:B------:R-:W-:Y:S02]  /*18c0*/  BSSY B0, `(.L_x_1572) ;  /* 0x0000015000007945 */ /* 0x000fe40003800000 */
[----:B------:R-:W-:Y:S01]  /*18d0*/  ISETP.GE.AND P4, PT, R12, UR4, PT ;  /* 0x000000040c007c0c */ /* 0x000fe2000bf86270 */
[----:B---3--:R2:W3:-:S12]  /*18e0*/  SHFL.IDX PT, R20, R10, 0x2, 0x181f ;  /* 0x00581f000a147f89 */ /* 0x0084d800000e0000 */
[----:B------:R-:W-:Y:S05]  /*18f0*/  @P4 BRA `(.L_x_1573) ;  /* 0x0000011000004947 */ /* 0x000fea0003800000 */
[C---:B------:R-:W-:Y:S02]  /*1900*/  IADD3 R13, R8.reuse, 0x80, RZ ;  /* 0x00000080080d7810 */ /* 0x040fe40007ffe0ff */
[C---:B---3--:R-:W-:Y:S02]  /*1910*/  LEA R22, P4, R8.reuse, R20, 0x1 ;  /* 0x0000001408167211 */ /* 0x048fe400078808ff */
[----:B------:R-:W-:Y:S02]  /*1920*/  SHF.R.S32.HI R14, RZ, 0x1f, R15 ;  /* 0x0000001fff0e7819 */ /* 0x000fe4000001140f */
[----:B------:R-:W-:Y:S02]  /*1930*/  SHF.R.S32.HI R12, RZ, 0x1f, R13 ;  /* 0x0000001fff0c7819 */ /* 0x000fe4000001140d */
[----:B----4-:R-:W-:Y:S02]  /*1940*/  LEA.HI.X R23, R8, R21, R19, 0x1, P4 ;  /* 0x0000001508177211 */ /* 0x010fe400020f0c13 */
        /* <DEDUP_REMOVED lines=12> */
.L_x_1573:
[----:B------:R-:W-:Y:S05]  /*1a10*/  BSYNC B0 ;  /* 0x0000000000007941 */ /* 0x000fea0003800000 */
.L_x_1572:
[----:B---3--:R-:W3:Y:S01]  /*1a20*/  SHFL.IDX PT, R20, R10, 0x3, 0x181f ;  /* 0x00781f000a147f89 */ /* 0x008ee200000e0000 */
[----:B------:R-:W-:Y:S01]  /*1a30*/  IADD3 R16, R16, 0x60, RZ ;  /* 0x0000006010107810 */ /* 0x000fe20007ffe0ff */
[----:B------:R-:W-:Y:S01]  /*1a40*/  IMAD.SHL.U32 R144, R198, 0x2, RZ ;  /* 0x00000002c6907824 */ /* 0x000fe200078e00ff */
[----:B------:R-:W-:Y:S01]  /*1a50*/  IADD3 R12, R132, -0x1, RZ ;  /* 0xffffffff840c7810 */ /* 0x000fe20007ffe0ff */
[----:B----4-:R-:W4:Y:S01]  /*1a60*/  SHFL.IDX PT, R21, R5, 0x3, 0x181f ;  /* 0x00781f0005157f89 */ /* 0x010f2200000e0000 */
[----:B------:R-:W-:Y:S01]  /*1a70*/  ISETP.GE.AND P5, PT, R16, UR4, PT ;  /* 0x0000000410007c0c */ /* 0x000fe2000bfa6270 */
[----:B------:R-:W-:Y:S01]  /*1a80*/  IMAD.MOV.U32 R24, RZ, RZ, 0x6 ;  /* 0x00000006ff187424 */ /* 0x000fe200078e00ff */
[----:B------:R-:W-:Y:S01]  /*1a90*/  ULDC UR6, c[0x0][0x324] ;  /* 0x0000c90000067ab9 */ /* 0x000fe20000000800 */
[----:B------:R-:W-:Y:S01]  /*1aa0*/  IMAD.MOV.U32 R206, RZ, RZ, R202 ;  /* 0x000000ffffce7224 */ /* 0x000fe200078e00ca */
[----:B------:R-:W-:Y:S01]  /*1ab0*/  ULOP3.LUT UR6, URZ, UR6, URZ, 0x33, !UPT ;  /* 0x000000063f067292 */ /* 0x000fe2000f8e333f */
[----:B------:R-:W-:Y:S01]  /*1ac0*/  IMAD.MOV.U32 R194, RZ, RZ, 0x5 ;  /* 0x00000005ffc27424 */ /* 0x000fe200078e00ff */
[----:B------:R-:W-:Y:S01]  /*1ad0*/  IADD3 R209, R144, 0x100, RZ ;  /* 0x0000010090d17810 */ /* 0x000fe20007ffe0ff */
[----:B------:R-:W-:-:S02]  /*1ae0*/  IMAD.MOV.U32 R204, RZ, RZ, R200 ;  /* 0x000000ffffcc7224 */ /* 0x000fc400078e00c8 */
[----:B------:R-:W-:Y:S02]  /*1af0*/  IMAD.SHL.U32 R188, R188, 0x2, RZ ;  /* 0x00000002bcbc7824 */ /* 0x000fe400078e00ff */
[----:B------:R-:W-:Y:S02]  /*1b00*/  IMAD.MOV.U32 R189, RZ, RZ, 0x20 ;  /* 0x00000020ffbd7424 */ /* 0x000fe400078e00ff */
[----:B------:R-:W-:Y:S02]  /*1b10*/  IMAD.SHL.U32 R187, R2, 0x2, RZ ;  /* 0x0000000202bb7824 */ /* 0x000fe400078e00ff */
[----:B------:R-:W-:Y:S01]  /*1b20*/  IMAD.MOV.U32 R133, RZ, RZ, 0x1 ;  /* 0x00000001ff857424 */ /* 0x000fe200078e00ff */
[----:B---3--:R-:W-:-:S04]  /*1b30*/  @!P5 LEA R16, P4, R8, R20, 0x1 ;  /* 0x000000140810d211 */ /* 0x008fc800078808ff */
[----:B----4-:R-:W-:Y:S02]  /*1b40*/  @!P5 LEA.HI.X R17, R8, R21, R19, 0x1, P4 ;  /* 0x000000150811d211 */ /* 0x010fe400020f0c13 */
[----:B------:R-:W-:-:S03]  /*1b50*/  ISETP.NE.AND P4, PT, R11, RZ, PT ;  /* 0x000000ff0b00720c */ /* 0x000fc60003f85270 */
[----:B------:R-:W-:Y:S01]  /*1b60*/  @!PT LDS RZ, [RZ] ;  /* 0x00000000fffff984 */ /* 0x000fe20000000800 */
[----:B------:R3:W-:Y:S01]  /*1b70*/  @!P5 LDGSTS.E.BYPASS.LTC128B.128 [R144+0x1b100], [R16.64], !P6 ;  /* 0x1b1000001090dfae */ /* 0x0007e2000f101d4a */
[----:B------:R-:W-:Y:S02]  /*1b80*/  ISETP.NE.AND P6, PT, R0, RZ, PT ;  /* 0x000000ff0000720c */ /* 0x000fe40003fc5270 */
[----:B------:R-:W-:-:S04]  /*1b90*/  @!P5 SHF.R.S32.HI R0, RZ, 0x1f, R15 ;  /* 0x0000001fff00d819 */ /* 0x000fc8000001140f */
[----:B------:R-:W-:Y:S02]  /*1ba0*/  @!P5 LEA.HI R11, R0, R15, RZ, 0x3 ;  /* 0x0000000f000bd211 */ /* 0x000fe400078f18ff */
[----:B------:R-:W-:Y:S02]  /*1bb0*/  IADD3 R0, R8, 0x80, RZ ;  /* 0x0000008008007810 */ /* 0x000fe40007ffe0ff */
[----:B------:R-:W-:Y:S02]  /*1bc0*/  @!P5 LOP3.LUT R11, R11, 0xfffffff8, RZ, 0xc0, !PT ;  /* 0xfffffff80b0bd812 */ /* 0x000fe400078ec0ff */
[----:B-12---:R-:W-:-:S03]  /*1bd0*/  @!P5 SHF.R.S32.HI R5, RZ, 0x1f, R0 ;  /* 0x0000001fff05d819 */ /* 0x006fc60000011400 */
[----:B------:R-:W-:Y:S01]  /*1be0*/  @!P5 IMAD.WIDE R22, R11, 0x2, R20 ;  /* 0x000000020b16d825 */ /* 0x000fe200078e0214 */
[----:B------:R-:W-:-:S03]  /*1bf0*/  @!P5 LEA.HI R10, R5, R0, RZ, 0x3 ;  /* 0x00000000050ad211 */ /* 0x000fc600078f18ff */
[----:B------:R-:W-:Y:S01]  /*1c00*/  IMAD.SHL.U32 R5, R12, 0x40, RZ ;  /* 0x000000400c057824 */ /* 0x000fe200078e00ff */
[----:B------:R-:W-:Y:S01]  /*1c10*/  @!P5 LOP3.LUT R10, R10, 0xfffffff8, RZ, 0xc0, !PT ;  /* 0xfffffff80a0ad812 */ /* 0x000fe200078ec0ff */
[----:B------:R-:W-:Y:S01]  /*1c20*/  IMAD.MOV.U32 R11, RZ, RZ, c[0x0][0x1e0] ;  /* 0x00007800ff0b7624 */ /* 0x000fe200078e00ff */
[----:B------:R1:W-:Y:S01]  /*1c30*/  @!P5 LDGSTS.E.BYPASS.LTC128B.128 [R144+0x1f100], [R22.64], !P6 ;  /* 0x1f1000001690dfae */ /* 0x0003e2000f101d4a */
[----:B------:R-:W-:Y:S02]  /*1c40*/  ISETP.GE.AND P6, PT, R8, c[0x0][0x1d4], PT ;  /* 0x0000750008007a0c */ /* 0x000fe40003fc6270 */
[----:B------:R-:W-:Y:S01]  /*1c50*/  @!P5 IMAD.WIDE R18, R10, 0x2, R20 ;  /* 0x000000020a12d825 */ /* 0x000fe200078e0214 */
[----:B------:R-:W-:Y:S02]  /*1c60*/  IADD3 R9, -R5, c[0x0][0x1d0], -R9 ;  /* 0x0000740005097a10 */ /* 0x000fe40007ffe909 */
[C---:B------:R-:W-:Y:S01]  /*1c70*/  SHF.L.U64.HI R145, R11.reuse, R24, c[0x0][0x1e4] ;  /* 0x000079000b917619 */ /* 0x040fe20000010218 */
[----:B------:R-:W-:Y:S01]  /*1c80*/  IMAD.SHL.U32 R147, R11, 0x40, RZ ;  /* 0x000000400b937824 */ /* 0x000fe200078e00ff */
[----:B------:R2:W-:Y:S01]  /*1c90*/  @!P5 LDGSTS.E.BYPASS.LTC128B.128 [R144+0x23100], [R18.64], !P4 ;  /* 0x231000001290dfae */ /* 0x0005e2000e101d4a */
[----:B------:R-:W-:Y:S01]  /*1ca0*/  ISETP.GE.AND P4, PT, R9, 0x1, PT ;  /* 0x000000010900780c */ /* 0x000fe20003f86270 */
[----:B------:R-:W-:Y:S01]  /*1cb0*/  IMAD.SHL.U32 R197, R11, 0x20, RZ ;  /* 0x000000200bc57824 */ /* 0x000fe200078e00ff */
[----:B------:R-:W-:Y:S01]  /*1cc0*/  SHF.R.S32.HI R10, RZ, 0x1f, R12 ;  /* 0x0000001fff0a7819 */ /* 0x000fe2000001140c */
[----:B------:R-:W0:Y:S01]  /*1cd0*/  LDGDEPBAR ;  /* 0x00000000000079af */ /* 0x000e220000000000 */
[----:B------:R-:W-:Y:S01]  /*1ce0*/  IMAD R13, R145, R12, RZ ;  /* 0x0000000c910d7224 */ /* 0x000fe200078e02ff */
[----:B------:R-:W-:Y:S01]  /*1cf0*/  SHF.L.U64.HI R196, R11, R194, c[0x0][0x1e4] ;  /* 0x000079000bc47619 */ /* 0x000fe200000102c2 */
[----:B---3--:R-:W-:-:S04]  /*1d00*/  IMAD.WIDE.U32 R16, R12, R147, R206 ;  /* 0x000000930c107225 */ /* 0x008fc800078e00ce */
[----:B------:R-:W-:Y:S02]  /*1d10*/  IMAD R13, R10, R147, R13 ;  /* 0x000000930a0d7224 */ /* 0x000fe400078e020d */
[----:B------:R-:W-:Y:S01]  /*1d20*/  IMAD.MOV.U32 R11, RZ, RZ, c[0x0][0x208] ;  /* 0x00008200ff0b7624 */ /* 0x000fe200078e00ff */
[----:B------:R-:W-:Y:S01]  /*1d30*/  BAR.SYNC.DEFER_BLOCKING 0x0 ;  /* 0x0000000000007b1d */ /* 0x000fe20000010000 */
[----:B------:R-:W-:Y:S01]  /*1d40*/  IMAD.IADD R13, R17, 0x1, R13 ;  /* 0x00000001110d7824 */ /* 0x000fe200078e020d */
[C---:B------:R-:W-:Y:S01]  /*1d50*/  @P4 LEA R20, P5, R16.reuse, c[0x0][0x1c8], 0x1 ;  /* 0x0000720010144a11 */ /* 0x040fe200078a08ff */
[C---:B------:R-:W-:Y:S01]  /*1d60*/  IMAD.SHL.U32 R25, R11.reuse, 0x40, RZ ;  /* 0x000000400b197824 */ /* 0x040fe200078e00ff */
[C---:B------:R-:W-:Y:S01]  /*1d70*/  SHF.L.U64.HI R24, R11.reuse, R24, c[0x0][0x20c] ;  /* 0x000083000b187619 */ /* 0x040fe20000010218 */
[----:B------:R-:W-:Y:S01]  /*1d80*/  IMAD.SHL.U32 R195, R11, 0x20, RZ ;  /* 0x000000200bc37824 */ /* 0x000fe200078e00ff */
[----:B------:R-:W-:Y:S02]  /*1d90*/  @P4 LEA.HI.X R21, R16, c[0x0][0x1cc], R13, 0x1, P5 ;  /* 0x0000730010154a11 */ /* 0x000fe400028f0c0d */
[----:B------:R-:W-:-:S02]  /*1da0*/  ISETP.GT.AND P5, PT, R9, 0x20, PT ;  /* 0x000000200900780c */ /* 0x000fc40003fa4270 */
[----:B------:R-:W-:Y:S01]  /*1db0*/  SHF.L.U64.HI R194, R11, R194, c[0x0][0x20c] ;  /* 0x000083000bc27619 */ /* 0x000fe200000102c2 */
[----:B------:R-:W-:Y:S01]  /*1dc0*/  @!PT LDS RZ, [RZ] ;  /* 0x00000000fffff984 */ /* 0x000fe20000000800 */
[----:B------:R-:W-:Y:S01]  /*1dd0*/  @!PT LDS RZ, [RZ] ;  /* 0x00000000fffff984 */ /* 0x000fe20000000800 */
[----:B------:R-:W-:Y:S01]  /*1de0*/  @!PT LDS RZ, [RZ] ;  /* 0x00000000fffff984 */ /* 0x000fe20000000800 */
[----:B------:R3:W-:Y:S04]  /*1df0*/  @P4 LDGSTS.E.BYPASS.LTC128B.128 [R144+0xc100], [R20.64], !P3 ;  /* 0x0c10000014904fae */ /* 0x0007e8000d901d4a */
[----:B------:R3:W-:Y:S04]  /*1e00*/  @P4 LDGSTS.E.BYPASS.LTC128B.128 [R144+0xe100], [R20.64+0x80], !P2 ;  /* 0x0e10008014904fae */ /* 0x0007e8000d101d4a */
[----:B------:R3:W-:Y:S02]  /*1e10*/  @P4 LDGSTS.E.BYPASS.LTC128B.128 [R144+0x10100], [R20.64+0x100], !P1 ;  /* 0x1010010014904fae */ /* 0x0007e4000c901d4a */
[----:B------:R-:W-:-:S05]  /*1e20*/  @P5 IADD3 R14, P4, R197, R16, RZ ;  /* 0x00000010c50e5210 */ /* 0x000fca0007f9e0ff */
[----:B------:R-:W-:Y:S01]  /*1e30*/  @P5 IMAD.X R13, R196, 0x1, R13, P4 ;  /* 0x00000001c40d5824 */ /* 0x000fe200020e060d */
[----:B--2---:R-:W-:-:S04]  /*1e40*/  @P5 LEA R18, P4, R14, c[0x0][0x1c8], 0x1 ;  /* 0x000072000e125a11 */ /* 0x004fc800078808ff */
[----:B------:R-:W-:Y:S01]  /*1e50*/  @P5 LEA.HI.X R19, R14, c[0x0][0x1cc], R13, 0x1, P4 ;  /* 0x000073000e135a11 */ /* 0x000fe200020f0c0d */
[----:B------:R-:W-:Y:S01]  /*1e60*/  IMAD R13, R24, R12, RZ ;  /* 0x0000000c180d7224 */ /* 0x000fe200078e02ff */
[----:B------:R-:W-:-:S03]  /*1e70*/  ISETP.GT.AND P4, PT, R12, R193, PT ;  /* 0x000000c10c00720c */ /* 0x000fc60003f84270 */
[-C--:B------:R-:W-:Y:S01]  /*1e80*/  IMAD R10, R10, R25.reuse, R13 ;  /* 0x000000190a0a7224 */ /* 0x080fe200078e020d */
[----:B------:R2:W-:Y:S01]  /*1e90*/  @P5 LDGSTS.E.BYPASS.LTC128B.128 [R144+0xd100], [R18.64], !P3 ;  /* 0x0d10000012905fae */ /* 0x0005e2000d901d4a */
[----:B------:R-:W-:-:S03]  /*1ea0*/  IMAD.WIDE.U32 R12, R12, R25, R204 ;  /* 0x000000190c0c7225 */ /* 0x000fc600078e00cc */
[----:B------:R2:W-:Y:S01]  /*1eb0*/  @P5 LDGSTS.E.BYPASS.LTC128B.128 [R144+0xf100], [R18.64+0x80], !P2 ;  /* 0x0f10008012905fae */ /* 0x0005e2000d101d4a */
[----:B------:R-:W-:Y:S02]  /*1ec0*/  IMAD.IADD R10, R13, 0x1, R10 ;  /* 0x000000010d0a7824 */ /* 0x000fe400078e020a */
[----:B------:R-:W-:Y:S01]  /*1ed0*/  IMAD.SHL.U32 R13, R195, 0x2, RZ ;  /* 0x00000002c30d7824 */ /* 0x000fe200078e00ff */
[----:B------:R2:W-:Y:S01]  /*1ee0*/  @P5 LDGSTS.E.BYPASS.LTC128B.128 [R144+0x11100], [R18.64+0x100], !P1 ;  /* 0x1110010012905fae */ /* 0x0005e2000c901d4a */
[----:B------:R-:W-:Y:S02]  /*1ef0*/  LEA R16, P5, R12, c[0x0][0x1f8], 0x1 ;  /* 0x00007e000c107a11 */ /* 0x000fe400078a08ff */
[----:B------:R-:W-:Y:S01]  /*1f00*/  @P4 IADD3 R14, R132, -0x2, RZ ;  /* 0xfffffffe840e4810 */ /* 0x000fe20007ffe0ff */
[----:B------:R-:W0:Y:S01]  /*1f10*/  LDGDEPBAR ;  /* 0x00000000000079af */ /* 0x000e220000000000 */
[----:B------:R-:W-:Y:S02]  /*1f20*/  LEA.HI.X R17, R12, c[0x0][0x1fc], R10, 0x1, P5 ;  /* 0x00007f000c117a11 */ /* 0x000fe400028f0c0a */
[----:B------:R-:W-:Y:S01]  /*1f30*/  @P4 SHF.R.S32.HI R11, RZ, 0x1f, R14 ;  /* 0x0000001fff0b4819 */ /* 0x000fe2000001140e */
[----:B------:R-:W-:Y:S01]  /*1f40*/  @P4 IMAD R10, R145, R14, RZ ;  /* 0x0000000e910a4224 */ /* 0x000fe200078e02ff */
[----:B------:R-:W-:-:S02]  /*1f50*/  SHF.L.U64.HI R12, R195, 0x1, R194 ;  /* 0x00000001c30c7819 */ /* 0x000fc400000102c2 */
[----:B---3--:R-:W-:Y:S01]  /*1f60*/  IADD3 R20, P5, R13, R16, RZ ;  /* 0x000000100d147210 */ /* 0x008fe20007fbe0ff */
[----:B------:R-:W-:-:S04]  /*1f70*/  @P4 IMAD R10, R11, R147, R10 ;  /* 0x000000930b0a4224 */ /* 0x000fc800078e020a */
[----:B------:R-:W-:Y:S02]  /*1f80*/  IMAD.X R21, R12, 0x1, R17, P5 ;  /* 0x000000010c157824 */ /* 0x000fe400028e0611 */
[----:B--2---:R-:W-:-:S04]  /*1f90*/  @P4 IMAD.WIDE.U32 R18, R14, R147, R206 ;  /* 0x000000930e124225 */ /* 0x004fc800078e00ce */
[----:B------:R-:W-:Y:S01]  /*1fa0*/  @P4 IMAD.IADD R10, R19, 0x1, R10 ;  /* 0x00000001130a4824 */ /* 0x000fe200078e020a */
[----:B-1----:R-:W-:-:S04]  /*1fb0*/  @P4 LEA R22, P5, R18, c[0x0][0x1c8], 0x1 ;  /* 0x0000720012164a11 */ /* 0x002fc800078a08ff */
[----:B------:R-:W-:Y:S02]  /*1fc0*/  @P4 LEA.HI.X R23, R18, c[0x0][0x1cc], R10, 0x1, P5 ;  /* 0x0000730012174a11 */ /* 0x000fe400028f0c0a */
[----:B------:R-:W-:-:S04]  /*1fd0*/  @P4 LEA R26, P5, R197, R22, 0x1 ;  /* 0x00000016c51a4211 */ /* 0x000fc800078a08ff */
[----:B------:R-:W-:Y:S02]  /*1fe0*/  @P4 LEA.HI.X R27, R197, R23, R196, 0x1, P5 ;  /* 0x00000017c51b4211 */ /* 0x000fe400028f0cc4 */
[----:B------:R-:W-:Y:S02]  /*1ff0*/  ISETP.LT.OR P5, PT, R9, 0x1, P6 ;  /* 0x000000010900780c */ /* 0x000fe400037a1670 */
[----:B------:R-:W-:-:S11]  /*2000*/  ISETP.GE.AND P6, PT, R15, c[0x0][0x1d4], PT ;  /* 0x000075000f007a0c */ /* 0x000fd60003fc6270 */
[----:B------:R1:W-:Y:S01]  /*2010*/  LDGSTS.E.BYPASS.LTC128B.128 [R144+0x100], [R16.64], !P5 ;  /* 0x0010000010907fae */ /* 0x0003e2000e901d4a */
[----:B------:R-:W-:Y:S02]  /*2020*/  ISETP.LT.OR P5, PT, R9, 0x1, P6 ;  /* 0x000000010900780c */ /* 0x000fe400037a1670 */
[----:B------:R-:W-:Y:S01]  /*2030*/  ISETP.GE.AND P6, PT, R0, c[0x0][0x1d4], PT ;  /* 0x0000750000007a0c */ /* 0x000fe20003fc6270 */
[----:B------:R-:W-:-:S05]  /*2040*/  IMAD R0, R7, 0x400, R4 ;  /* 0x0000040007007824 */ /* 0x000fca00078e0204 */
[----:B------:R-:W-:-:S05]  /*2050*/  LEA R190, R0, 0x18100, 0x1 ;  /* 0x0001810000be7811 */ /* 0x000fca00078e08ff */
[----:B------:R1:W-:Y:S01]  /*2060*/  LDGSTS.E.BYPASS.LTC128B.128 [R144+0x2100], [R16.64+0x80], !P5 ;  /* 0x0210008010907fae */ /* 0x0003e2000e901d4a */
[C---:B------:R-:W-:Y:S01]  /*2070*/  ISETP.LT.OR P5, PT, R9.reuse, 0x1, P6 ;  /* 0x000000010900780c */ /* 0x040fe200037a1670 */
[----:B------:R-:W-:Y:S01]  /*2080*/  IMAD.IADD R186, R190, 0x1, R187 ;  /* 0x00000001beba7824 */ /* 0x000fe200078e02bb */
[----:B------:R-:W-:Y:S01]  /*2090*/  ISETP.LT.OR P6, PT, R9, 0x21, P6 ;  /* 0x000000210900780c */ /* 0x000fe200037c1670 */
[C---:B------:R-:W-:Y:S02]  /*20a0*/  IMAD R185, R3.reuse, 0x2, R190 ;  /* 0x0000000203b97824 */ /* 0x040fe400078e02be */
[----:B------:R-:W-:-:S08]  /*20b0*/  IMAD R184, R3, 0x2, R186 ;  /* 0x0000000203b87824 */ /* 0x000fd000078e02ba */
[----:B------:R1:W-:Y:S01]  /*20c0*/  LDGSTS.E.BYPASS.LTC128B.128 [R144+0x4100], [R16.64+0x100], !P5 ;  /* 0x0410010010907fae */ /* 0x0003e2000e901d4a */
[----:B------:R-:W-:Y:S01]  /*20d0*/  ISETP.GE.AND P5, PT, R8, c[0x0][0x1d4], PT ;  /* 0x0000750008007a0c */ /* 0x000fe20003fa6270 */
[----:B------:R-:W-:-:S03]  /*20e0*/  IMAD.SHL.U32 R8, R0, 0x2, RZ ;  /* 0x0000000200087824 */ /* 0x000fc600078e00ff */
[----:B------:R-:W-:-:S13]  /*20f0*/  ISETP.LT.OR P5, PT, R9, 0x21, P5 ;  /* 0x000000210900780c */ /* 0x000fda0002fa1670 */
[----:B------:R2:W-:Y:S01]  /*2100*/  LDGSTS.E.BYPASS.LTC128B.128 [R144+0x1100], [R20.64], !P5 ;  /* 0x0110000014907fae */ /* 0x0005e2000e901d4a */
[----:B------:R-:W-:-:S04]  /*2110*/  ISETP.GE.AND P5, PT, R15, c[0x0][0x1d4], PT ;  /* 0x000075000f007a0c */ /* 0x000fc80003fa6270 */
[----:B------:R-:W-:-:S13]  /*2120*/  ISETP.LT.OR P5, PT, R9, 0x21, P5 ;  /* 0x000000210900780c */ /* 0x000fda0002fa1670 */
[----:B------:R2:W-:Y:S04]  /*2130*/  LDGSTS.E.BYPASS.LTC128B.128 [R144+0x3100], [R20.64+0x80], !P5 ;  /* 0x0310008014907fae */ /* 0x0005e8000e901d4a */
[----:B------:R2:W-:Y:S01]  /*2140*/  LDGSTS.E.BYPASS.LTC128B.128 [R144+0x5100], [R20.64+0x100], !P6 ;  /* 0x0510010014907fae */ /* 0x0005e2000f101d4a */
[----:B------:R-:W-:-:S03]  /*2150*/  LOP3.LUT P6, RZ, R212, 0x2, RZ, 0xc0, !PT ;  /* 0x00000002d4ff7812 */ /* 0x000fc600078cc0ff */
[----:B------:R-:W0:Y:S01]  /*2160*/  LDGDEPBAR ;  /* 0x00000000000079af */ /* 0x000e220000000000 */
[----:B------:R-:W-:-:S03]  /*2170*/  SEL R189, R189, 0xffffffe0, !P6 ;  /* 0xffffffe0bdbd7807 */ /* 0x000fc60007000000 */
[----:B------:R2:W-:Y:S02]  /*2180*/  @P4 LDGSTS.E.BYPASS.LTC128B.128 [R144+0x12100], [R22.64], !P3 ;  /* 0x1210000016904fae */ /* 0x0005e4000d901d4a */
[----:B------:R-:W-:Y:S02]  /*2190*/  IMAD.IADD R91, R188, 0x1, R189 ;  /* 0x00000001bc5b7824 */ /* 0x000fe400078e02bd */
[----:B------:R2:W-:Y:S04]  /*21a0*/  @P4 LDGSTS.E.BYPASS.LTC128B.128 [R144+0x14100], [R22.64+0x80], !P2 ;  /* 0x1410008016904fae */ /* 0x0005e8000d101d4a */
[----:B------:R2:W-:Y:S04]  /*21b0*/  @P4 LDGSTS.E.BYPASS.LTC128B.128 [R144+0x16100], [R22.64+0x100], !P1 ;  /* 0x1610010016904fae */ /* 0x0005e8000c901d4a */
[----:B------:R3:W-:Y:S04]  /*21c0*/  @P4 LDGSTS.E.BYPASS.LTC128B.128 [R144+0x13100], [R26.64], !P3 ;  /* 0x131000001a904fae */ /* 0x0007e8000d901d4a */
[----:B------:R3:W-:Y:S04]  /*21d0*/  @P4 LDGSTS.E.BYPASS.LTC128B.128 [R144+0x15100], [R26.64+0x80], !P2 ;  /* 0x151000801a904fae */ /* 0x0007e8000d101d4a */
[----:B------:R3:W-:Y:S04]  /*21e0*/  @P4 LDGSTS.E.BYPASS.LTC128B.128 [R144+0x17100], [R26.64+0x100], !P1 ;  /* 0x171001001a904fae */ /* 0x0007e8000c901d4a */
[----:B------:R-:W0:Y:S01]  /*21f0*/  LDGDEPBAR ;  /* 0x00000000000079af */ /* 0x000e220000000000 */
[----:B---3--:R-:W-:Y:S01]  /*2200*/  @P4 IADD3 R27, R132, -0x2, RZ ;  /* 0xfffffffe841b4810 */ /* 0x008fe20007ffe0ff */
[----:B------:R-:W-:-:S04]  /*2210*/  DEPBAR.LE SB0, 0x3 ;  /* 0x000080c00000791a */ /* 0x000fc80000000000 */
[----:B------:R-:W-:-:S04]  /*2220*/  DEPBAR.LE SB0, 0x2 ;  /* 0x000080800000791a */ /* 0x000fc80000000000 */
[----:B------:R-:W-:Y:S01]  /*2230*/  BAR.SYNC.DEFER_BLOCKING 0x0 ;  /* 0x0000000000007b1d */ /* 0x000fe20000010000 */
[----:B------:R-:W-:Y:S01]  /*2240*/  @P4 SHF.R.S32.HI R0, RZ, 0x1f, R27 ;  /* 0x0000001fff004819 */ /* 0x000fe2000001141b */
[----:B------:R-:W-:Y:S02]  /*2250*/  @P4 IMAD R24, R24, R27, RZ ;  /* 0x0000001b18184224 */ /* 0x000fe400078e02ff */
[----:B------:R-:W-:-:S04]  /*2260*/  @P4 IMAD.WIDE.U32 R14, R27, R25, R204 ;  /* 0x000000191b0e4225 */ /* 0x000fc800078e00cc */
[----:B------:R-:W-:Y:S01]  /*2270*/  @P4 IMAD R25, R0, R25, R24 ;  /* 0x0000001900194224 */ /* 0x000fe200078e0218 */
[----:B------:R-:W-:-:S03]  /*2280*/  @P4 LEA R70, P5, R14, c[0x0][0x1f8], 0x1 ;  /* 0x00007e000e464a11 */ /* 0x000fc600078a08ff */
[----:B------:R-:W-:-:S05]  /*2290*/  @P4 IMAD.IADD R0, R15, 0x1, R25 ;  /* 0x000000010f004824 */ /* 0x000fca00078e0219 */
[----:B------:R-:W-:Y:S01]  /*22a0*/  @P4 LEA.HI.X R71, R14, c[0x0][0x1fc], R0, 0x1, P5 ;  /* 0x00007f000e474a11 */ /* 0x000fe200028f0c00 */
[----:B------:R-:W-:Y:S01]  /*22b0*/  IMAD.MOV.U32 R0, RZ, RZ, 0x40 ;  /* 0x00000040ff007424 */ /* 0x000fe200078e00ff */
[----:B------:R-:W-:-:S04]  /*22c0*/  @P4 IADD3 R68, P5, R13, R70, RZ ;  /* 0x000000460d444210 */ /* 0x000fc80007fbe0ff */
[----:B------:R-:W-:Y:S01]  /*22d0*/  SEL R192, R0, 0xffffffc0, !P0 ;  /* 0xffffffc000c07807 */ /* 0x000fe20004000000 */
[----:B------:R-:W-:Y:S01]  /*22e0*/  LDSM.16.M88.4 R8, [R8+0x18100] ;  /* 0x018100000808783b */ /* 0x000fe20000000200 */
[----:B------:R-:W-:Y:S01]  /*22f0*/  @P4 IMAD.X R69, R12, 0x1, R71, P5 ;  /* 0x000000010c454824 */ /* 0x000fe200028e0647 */
[----:B------:R-:W-:Y:S02]  /*2300*/  PLOP3.LUT P0, PT, PT, PT, UP2, 0x80, 0x0 ;  /* 0x000000000000781c */ /* 0x000fe40003f0f028 */
[----:B-1----:R-:W2:Y:S01]  /*2310*/  LDSM.16.M88.4 R16, [R188+0xc100] ;  /* 0x00c10000bc10783b */ /* 0x002ea20000000200 */
[----:B------:R-:W-:Y:S02]  /*2320*/  IMAD.IADD R2, R188, 0x1, R192 ;  /* 0x00000001bc027824 */ /* 0x000fe400078e02c0 */
[----:B------:R-:W-:Y:S01]  /*2330*/  IMAD.IADD R0, R192, 0x1, R91 ;  /* 0x00000001c0007824 */ /* 0x000fe200078e025b */
[----:B------:R-:W1:Y:S04]  /*2340*/  LDSM.16.M88.4 R40, [R188+0xd100] ;  /* 0x00d10000bc28783b */ /* 0x000e680000000200 */
[----:B------:R-:W3:Y:S04]  /*2350*/  LDSM.16.M88.4 R48, [R188+0xc900] ;  /* 0x00c90000bc30783b */ /* 0x000ee80000000200 */
[----:B------:R-:W4:Y:S04]  /*2360*/  LDSM.16.M88.4 R64, [R188+0xd900] ;  /* 0x00d90000bc40783b */ /* 0x000f280000000200 */
[----:B------:R-:W-:Y:S04]  /*2370*/  LDSM.16.M88.4 R72, [R186] ;  /* 0x00000000ba48783b */ /* 0x000fe80000000200 */
[----:B------:R-:W5:Y:S04]  /*2380*/  LDSM.16.M88.4 R60, [R91+0xc100] ;  /* 0x00c100005b3c783b */ /* 0x000f680000000200 */
[----:B------:R-:W3:Y:S04]  /*2390*/  LDSM.16.M88.4 R32, [R91+0xd100] ;  /* 0x00d100005b20783b */ /* 0x000ee80000000200 */
[----:B------:R-:W3:Y:S04]  /*23a0*/  LDSM.16.M88.4 R56, [R91+0xc900] ;  /* 0x00c900005b38783b */ /* 0x000ee80000000200 */
[----:B------:R-:W3:Y:S04]  /*23b0*/  LDSM.16.M88.4 R24, [R91+0xd900] ;  /* 0x00d900005b18783b */ /* 0x000ee80000000200 */
[----:B------:R-:W-:Y:S01]  /*23c0*/  @!PT LDS RZ, [RZ] ;  /* 0x00000000fffff984 */ /* 0x000fe20000000800 */
[----:B------:R-:W-:Y:S01]  /*23d0*/  @!PT LDS RZ, [RZ] ;  /* 0x00000000fffff984 */ /* 0x000fe20000000800 */
[----:B------:R-:W-:Y:S01]  /*23e0*/  @!PT LDS RZ, [RZ] ;  /* 0x00000000fffff984 */ /* 0x000fe20000000800 */
[----:B------:R3:W-:Y:S01]  /*23f0*/  @P4 LDGSTS.E.BYPASS.LTC128B.128 [R144+0x6100], [R70.64], !P3 ;  /* 0x0610000046904fae */ /* 0x0007e2000d901d4a */
[C---:B--2---:R-:W-:Y:S03]  /*2400*/  HMMA.16816.F32.BF16 R20, R8.reuse, R16, RZ ;  /* 0x000000100814723c */ /* 0x044fe600000418ff */
[----:B------:R2:W-:Y:S04]  /*2410*/  @P4 LDGSTS.E.BYPASS.LTC128B.128 [R144+0x8100], [R70.64+0x80], !P2 ;  /* 0x0810008046904fae */ /* 0x0005e8000d101d4a */
[----:B------:R2:W-:Y:S01]  /*2420*/  @P4 LDGSTS.E.BYPASS.LTC128B.128 [R144+0xa100], [R70.64+0x100], !P1 ;  /* 0x0a10010046904fae */ /* 0x0005e2000c901d4a */
[C---:B-1----:R-:W-:Y:S03]  /*2430*/  HMMA.16816.F32.BF16 R44, R8.reuse, R40, RZ ;  /* 0x00000028082c723c */ /* 0x042fe600000418ff */
[----:B------:R2:W-:Y:S04]  /*2440*/  @P4 LDGSTS.E.BYPASS.LTC128B.128 [R144+0x7100], [R68.64], !P3 ;  /* 0x0710000044904fae */ /* 0x0005e8000d901d4a */
[----:B------:R2:W-:Y:S01]  /*2450*/  @P4 LDGSTS.E.BYPASS.LTC128B.128 [R144+0x9100], [R68.64+0x80], !P2 ;  /* 0x0910008044904fae */ /* 0x0005e2000d101d4a */
[----:B------:R-:W-:Y:S03]  /*2460*/  HMMA.16816.F32.BF16 R16, R8, R18, RZ ;  /* 0x000000120810723c */ /* 0x000fe600000418ff */
[----:B------:R2:W-:Y:S01]  /*2470*/  @P4 LDGSTS.E.BYPASS.LTC128B.128 [R144+0xb100], [R68.64+0x100], !P1 ;  /* 0x0b10010044904fae */ /* 0x0005e2000c901d4a */
[----:B------:R-:W-:-:S03]  /*2480*/  PLOP3.LUT P4, PT, PT, PT, UP2, 0x80, 0x0 ;  /* 0x000000000000781c */ /* 0x000fc60003f8f028 */
[----:B------:R-:W-:Y:S01]  /*2490*/  LDSM.16.M88.4 R12, [R185] ;  /* 0x00000000b90c783b */ /* 0x000fe20000000200 */
[C---:B------:R-:W-:Y:S03]  /*24a0*/  HMMA.16816.F32.BF16 R40, R8.reuse, R42, RZ ;  /* 0x0000002a0828723c */ /* 0x040fe600000418ff */
[----:B------:R-:W1:Y:S04]  /*24b0*/  LDSM.16.M88.4 R28, [R2+0xc100] ;  /* 0x00c10000021c783b */ /* 0x000e680000000200 */
[----:B------:R-:W-:Y:S01]  /*24c0*/  LDSM.16.M88.4 R80, [R91+0xf100] ;  /* 0x00f100005b50783b */ /* 0x000fe20000000200 */
[C---:B---3--:R-:W-:Y:S03]  /*24d0*/  HMMA.16816.F32.BF16 R52, R8.reuse, R48, RZ ;  /* 0x000000300834723c */ /* 0x048fe600000418ff */
[----:B------:R-:W-:Y:S04]  /*24e0*/  LDSM.16.M88.4 R76, [R91+0xf900] ;  /* 0x00f900005b4c783b */ /* 0x000fe80000000200 */
[----:B------:R-:W-:Y:S01]  /*24f0*/  LDSM.16.M88.4 R84, [R91+0x10100] ;  /* 0x010100005b54783b */ /* 0x000fe20000000200 */
[C---:B------:R-:W-:Y:S03]  /*2500*/  HMMA.16816.F32.BF16 R48, R8.reuse, R50, RZ ;  /* 0x000000320830723c */ /* 0x040fe600000418ff */
[----:B------:R-:W0:Y:S04]  /*2510*/  LDGDEPBAR ;  /* 0x00000000000079af */ /* 0x000e280000000000 */
[----:B--2---:R-:W-:Y:S01]  /*2520*/  LDSM.16.M88.4 R68, [R0+0xd900] ;  /* 0x00d900000044783b */ /* 0x004fe20000000200 */
[C---:B----4-:R-:W-:Y:S08]  /*2530*/  HMMA.16816.F32.BF16 R36, R8.reuse, R64, RZ ;  /* 0x000000400824723c */ /* 0x050ff000000418ff */
[----:B------:R-:W-:Y:S01]  /*2540*/  HMMA.16816.F32.BF16 R8, R8, R66, RZ ;  /* 0x000000420808723c */ /* 0x000fe200000418ff */
[----:B------:R-:W-:Y:S07]  /*2550*/  LDSM.16.M88.4 R64, [R2+0xd900] ;  /* 0x00d900000240783b */ /* 0x000fee0000000200 */
[C---:B-----5:R-:W-:Y:S08]  /*2560*/  HMMA.16816.F32.BF16 R20, R72.reuse, R60, R20 ;  /* 0x0000003c4814723c */ /* 0x060ff00000041814 */
[C---:B------:R-:W-:Y:S01]  /*2570*/  HMMA.16816.F32.BF16 R16, R72.reuse, R62, R16 ;  /* 0x0000003e4810723c */ /* 0x040fe20000041810 */
[----:B------:R-:W2:Y:S07]  /*2580*/  LDSM.16.M88.4 R60, [R2+0xc900] ;  /* 0x00c90000023c783b */ /* 0x000eae0000000200 */
[C---:B------:R-:W-:Y:S08]  /*2590*/  HMMA.16816.F32.BF16 R44, R72.reuse, R32, R44 ;  /* 0x00000020482c723c */ /* 0x040ff0000004182c */
[C---:B------:R-:W-:Y:S01]  /*25a0*/  HMMA.16816.F32.BF16 R40, R72.reuse, R34, R40 ;  /* 0x000000224828723c */ /* 0x040fe20000041828 */
[----:B------:R-:W3:Y:S07]  /*25b0*/  LDSM.16.M88.4 R32, [R2+0xd100] ;  /* 0x00d100000220783b */ /* 0x000eee0000000200 */
[C---:B------:R-:W-:Y:S08]  /*25c0*/  HMMA.16816.F32.BF16 R52, R72.reuse, R56, R52 ;  /* 0x000000384834723c */ /* 0x040ff00000041834 */
[C---:B------:R-:W-:Y:S01]  /*25d0*/  HMMA.16816.F32.BF16 R48, R72.reuse, R58, R48 ;  /* 0x0000003a4830723c */ /* 0x040fe20000041830 */
[----:B------:R-:W-:Y:S07]  /*25e0*/  LDSM.16.M88.4 R56, [R0+0xc900] ;  /* 0x00c900000038783b */ /* 0x000fee0000000200 */
[C---:B------:R-:W-:Y:S08]  /*25f0*/  HMMA.16816.F32.BF16 R36, R72.reuse, R24, R36 ;  /* 0x000000184824723c */ /* 0x040ff00000041824 */
[----:B------:R-:W-:Y:S01]  /*2600*/  HMMA.16816.F32.BF16 R72, R72, R26, R8 ;  /* 0x0000001a4848723c */ /* 0x000fe20000041808 */
[----:B------:R-:W-:Y:S04]  /*2610*/  LDSM.16.M88.4 R8, [R184] ;  /* 0x00000000b808783b */ /* 0x000fe80000000200 */
[----:B------:R-:W4:Y:S03]  /*2620*/  LDSM.16.M88.4 R24, [R0+0xc100] ;  /* 0x00c100000018783b */ /* 0x000f260000000200 */
[C---:B-1----:R-:W-:Y:S08]  /*2630*/  HMMA.16816.F32.BF16 R20, R12.reuse, R28, R20 ;  /* 0x0000001c0c14723c */ /* 0x042ff00000041814 */
[C---:B------:R-:W-:Y:S01]  /*2640*/  HMMA.16816.F32.BF16 R16, R12.reuse, R30, R16 ;  /* 0x0000001e0c10723c */ /* 0x040fe20000041810 */
[----:B------:R-:W1:Y:S07]  /*2650*/  LDSM.16.M88.4 R28, [R0+0xd100] ;  /* 0x00d10000001c783b */ /* 0x000e6e0000000200 */
        /* <DEDUP_REMOVED lines=8> */
[----:B------:R-:W3:Y:S04]  /*26e0*/  LDSM.16.M88.4 R12, [R188+0xe900] ;  /* 0x00e90000bc0c783b */ /* 0x000ee80000000200 */
[----:B------:R-:W-:Y:S03]  /*26f0*/  LDSM.16.M88.4 R64, [R188+0xf900] ;  /* 0x00f90000bc40783b */ /* 0x000fe60000000200 */
        /* <DEDUP_REMOVED lines=10> */
[----:B------:R-:W-:Y:S01]  /*27a0*/  HMMA.16816.F32.BF16 R72, R8, R70, R72 ;  /* 0x000000460848723c */ /* 0x000fe20000041848 */
[----:B------:R-:W5:Y:S04]  /*27b0*/  LDSM.16.M88.4 R8, [R91+0xe900] ;  /* 0x00e900005b08783b */ /* 0x000f680000000200 */
[----:B------:R-:W-:Y:S03]  /*27c0*/  LDSM.16.M88.4 R68, [R2+0xf100] ;  /* 0x00f100000244783b */ /* 0x000fe60000000200 */
[C---:B--2---:R-:W-:Y:S08]  /*27d0*/  HMMA.16816.F32.BF16 R20, R60.reuse, R32, R20 ;  /* 0x000000203c14723c */ /* 0x044ff00000041814 */
[C---:B------:R-:W-:Y:S01]  /*27e0*/  HMMA.16816.F32.BF16 R16, R60.reuse, R34, R16 ;  /* 0x000000223c10723c */ /* 0x040fe20000041810 */
[----:B------:R-:W-:Y:S07]  /*27f0*/  LDSM.16.M88.4 R32, [R2+0xe100] ;  /* 0x00e100000220783b */ /* 0x000fee0000000200 */
[C---:B---3--:R-:W-:Y:S08]  /*2800*/  HMMA.16816.F32.BF16 R52, R60.reuse, R12, R52 ;  /* 0x0000000c3c34723c */ /* 0x048ff00000041834 */
[C---:B------:R-:W-:Y:S01]  /*2810*/  HMMA.16816.F32.BF16 R48, R60.reuse, R14, R48 ;  /* 0x0000000e3c30723c */ /* 0x040fe20000041830 */
[----:B------:R-:W2:Y:S07]  /*2820*/  LDSM.16.M88.4 R12, [R185+0x4000] ;  /* 0x00400000b90c783b */ /* 0x000eae0000000200 */
[C---:B----4-:R-:W-:Y:S08]  /*2830*/  HMMA.16816.F32.BF16 R44, R60.reuse, R24, R44 ;  /* 0x000000183c2c723c */ /* 0x050ff0000004182c */
[----:B------:R-:W-:Y:S01]  /*2840*/  HMMA.16816.F32.BF16 R40, R60, R26, R40 ;  /* 0x0000001a3c28723c */ /* 0x000fe20000041828 */
[----:B------:R-:W3:Y:S07]  /*2850*/  LDSM.16.M88.4 R24, [R2+0xe900] ;  /* 0x00e900000218783b */ /* 0x000eee0000000200 */
[C---:B-1----:R-:W-:Y:S08]  /*2860*/  HMMA.16816.F32.BF16 R20, R56.reuse, R28, R20 ;  /* 0x0000001c3814723c */ /* 0x042ff00000041814 */
[----:B------:R-:W-:Y:S01]  /*2870*/  HMMA.16816.F32.BF16 R16, R56, R30, R16 ;  /* 0x0000001e3810723c */ /* 0x000fe20000041810 */
[----:B------:R-:W-:Y:S07]  /*2880*/  LDSM.16.M88.4 R28, [R184+0x4000] ;  /* 0x00400000b81c783b */ /* 0x000fee0000000200 */
[C---:B------:R-:W-:Y:S08]  /*2890*/  HMMA.16816.F32.BF16 R36, R60.reuse, R64, R36 ;  /* 0x000000403c24723c */ /* 0x040ff00000041824 */
[----:B------:R-:W-:Y:S01]  /*28a0*/  HMMA.16816.F32.BF16 R72, R60, R66, R72 ;  /* 0x000000423c48723c */ /* 0x000fe20000041848 */
[----:B------:R-:W-:Y:S04]  /*28b0*/  LDSM.16.M88.4 R64, [R2+0xf900] ;  /* 0x00f900000240783b */ /* 0x000fe80000000200 */
[----:B------:R-:W-:Y:S03]  /*28c0*/  LDSM.16.M88.4 R60, [R0+0xe900] ;  /* 0x00e90000003c783b */ /* 0x000fe60000000200 */
[C---:B-----5:R-:W-:Y:S08]  /*28d0*/  HMMA.16816.F32.BF16 R52, R56.reuse, R8, R52 ;  /* 0x000000083834723c */ /* 0x060ff00000041834 */
[----:B------:R-:W-:Y:S01]  /*28e0*/  HMMA.16816.F32.BF16 R48, R56, R10, R48 ;  /* 0x0000000a3830723c */ /* 0x000fe20000041830 */
[----:B------:R-:W1:Y:S07]  /*28f0*/  LDSM.16.M88.4 R8, [R0+0xe100] ;  /* 0x00e100000008783b */ /* 0x000e6e0000000200 */
[C---:B--2---:R-:W-:Y:S08]  /*2900*/  HMMA.16816.F32.BF16 R20, R12.reuse, R32, R20 ;  /* 0x000000200c14723c */ /* 0x044ff00000041814 */
[----:B------:R-:W-:Y:S01]  /*2910*/  HMMA.16816.F32.BF16 R16, R12, R34, R16 ;  /* 0x000000220c10723c */ /* 0x000fe20000041810 */
[----:B------:R-:W-:Y:S07]  /*2920*/  LDSM.16.M88.4 R32, [R0+0xf900] ;  /* 0x00f900000020783b */ /* 0x000fee0000000200 */
[C---:B------:R-:W-:Y:S08]  /*2930*/  HMMA.16816.F32.BF16 R44, R56.reuse, R80, R44 ;  /* 0x00000050382c723c */ /* 0x040ff0000004182c */
[C---:B------:R-:W-:Y:S01]  /*2940*/  HMMA.16816.F32.BF16 R40, R56.reuse, R82, R40 ;  /* 0x000000523828723c */ /* 0x040fe20000041828 */
[----:B------:R-:W-:Y:S07]  /*2950*/  LDSM.16.M88.4 R80, [R188+0x11900] ;  /* 0x01190000bc50783b */ /* 0x000fee0000000200 */
[C---:B------:R-:W-:Y:S08]  /*2960*/  HMMA.16816.F32.BF16 R36, R56.reuse, R76, R36 ;  /* 0x0000004c3824723c */ /* 0x040ff00000041824 */
[----:B------:R-:W-:Y:S01]  /*2970*/  HMMA.16816.F32.BF16 R72, R56, R78, R72 ;  /* 0x0000004e3848723c */ /* 0x000fe20000041848 */
[----:B------:R-:W-:Y:S04]  /*2980*/  LDSM.16.M88.4 R76, [R190+0x8000] ;  /* 0x00800000be4c783b */ /* 0x000fe80000000200 */
[----:B------:R-:W-:Y:S03]  /*2990*/  LDSM.16.M88.4 R56, [R0+0xf100] ;  /* 0x00f100000038783b */ /* 0x000fe60000000200 */
[C---:B---3--:R-:W-:Y:S08]  /*29a0*/  HMMA.16816.F32.BF16 R52, R12.reuse, R24, R52 ;  /* 0x000000180c34723c */ /* 0x048ff00000041834 */
[----:B------:R-:W-:Y:S01]  /*29b0*/  HMMA.16816.F32.BF16 R48, R12, R26, R48 ;  /* 0x0000001a0c30723c */ /* 0x000fe20000041830 */
[----:B------:R-:W2:Y:S07]  /*29c0*/  LDSM.16.M88.4 R24, [R188+0x10100] ;  /* 0x01010000bc18783b */ /* 0x000eae0000000200 */
[C---:B-1----:R-:W-:Y:S08]  /*29d0*/  HMMA.16816.F32.BF16 R20, R28.reuse, R8, R20 ;  /* 0x000000081c14723c */ /* 0x042ff00000041814 */
[----:B------:R-:W-:Y:S01]  /*29e0*/  HMMA.16816.F32.BF16 R16, R28, R10, R16 ;  /* 0x0000000a1c10723c */ /* 0x000fe20000041810 */
[----:B------:R-:W-:Y:S07]  /*29f0*/  LDSM.16.M88.4 R8, [R188+0x11100] ;  /* 0x01110000bc08783b */ /* 0x000fee0000000200 */
[C---:B------:R-:W-:Y:S08]  /*2a00*/  HMMA.16816.F32.BF16 R44, R12.reuse, R68, R44 ;  /* 0x000000440c2c723c */ /* 0x040ff0000004182c */
[C---:B------:R-:W-:Y:S01]  /*2a10*/  HMMA.16816.F32.BF16 R40, R12.reuse, R70, R40 ;  /* 0x000000460c28723c */ /* 0x040fe20000041828 */
[----:B------:R-:W-:Y:S07]  /*2a20*/  LDSM.16.M88.4 R68, [R186+0x8000] ;  /* 0x00800000ba44783b */ /* 0x000fee0000000200 */
[C---:B------:R-:W-:Y:S08]  /*2a30*/  HMMA.16816.F32.BF16 R36, R12.reuse, R64, R36 ;  /* 0x000000400c24723c */ /* 0x040ff00000041824 */
[----:B------:R-:W-:Y:S01]  /*2a40*/  HMMA.16816.F32.BF16 R72, R12, R66, R72 ;  /* 0x000000420c48723c */ /* 0x000fe20000041848 */
[----:B------:R-:W1:Y:S04]  /*2a50*/  LDSM.16.M88.4 R12, [R188+0x10900] ;  /* 0x01090000bc0c783b */ /* 0x000e680000000200 */
[----:B------:R-:W3:Y:S03]  /*2a60*/  LDSM.16.M88.4 R64, [R91+0x10900] ;  /* 0x010900005b40783b */ /* 0x000ee60000000200 */
[C---:B------:R-:W-:Y:S08]  /*2a70*/  HMMA.16816.F32.BF16 R52, R28.reuse, R60, R52 ;  /* 0x0000003c1c34723c */ /* 0x040ff00000041834 */
[----:B------:R-:W-:Y:S01]  /*2a80*/  HMMA.16816.F32.BF16 R48, R28, R62, R48 ;  /* 0x0000003e1c30723c */ /* 0x000fe20000041830 */
[----:B------:R-:W-:Y:S07]  /*2a90*/  LDSM.16.M88.4 R60, [R91+0x11100] ;  /* 0x011100005b3c783b */ /* 0x000fee0000000200 */
        /* <DEDUP_REMOVED lines=9> */
[----:B------:R-:W2:Y:S03]  /*2b30*/  LDSM.16.M88.4 R28, [R2+0x10100] ;  /* 0x01010000021c783b */ /* 0x000ea60000000200 */
[C---:B-1----:R-:W-:Y:S08]  /*2b40*/  HMMA.16816.F32.BF16 R52, R76.reuse, R12, R52 ;  /* 0x0000000c4c34723c */ /* 0x042ff00000041834 */
[----:B------:R-:W-:Y:S01]  /*2b50*/  HMMA.16816.F32.BF16 R48, R76, R14, R48 ;  /* 0x0000000e4c30723c */ /* 0x000fe20000041830 */
[----:B------:R-:W-:Y:S07]  /*2b60*/  LDSM.16.M88.4 R12, [R184+0x8000] ;  /* 0x00800000b80c783b */ /* 0x000fee0000000200 */
[C---:B------:R-:W-:Y:S08]  /*2b70*/  HMMA.16816.F32.BF16 R20, R68.reuse, R84, R20 ;  /* 0x000000544414723c */ /* 0x040ff00000041814 */
[----:B------:R-:W-:Y:S08]  /*2b80*/  HMMA.16816.F32.BF16 R16, R68, R86, R16 ;  /* 0x000000564410723c */ /* 0x000ff00000041810 */
[C---:B------:R-:W-:Y:S08]  /*2b90*/  HMMA.16816.F32.BF16 R44, R76.reuse, R8, R44 ;  /* 0x000000084c2c723c */ /* 0x040ff0000004182c */
[----:B------:R-:W-:Y:S01]  /*2ba0*/  HMMA.16816.F32.BF16 R40, R76, R10, R40 ;  /* 0x0000000a4c28723c */ /* 0x000fe20000041828 */
[----:B------:R-:W1:Y:S07]  /*2bb0*/  LDSM.16.M88.4 R8, [R0+0x10100] ;  /* 0x010100000008783b */ /* 0x000e6e0000000200 */
[----:B---3--:R-:W-:Y:S08]  /*2bc0*/  HMMA.16816.F32.BF16 R52, R68, R64, R52 ;  /* 0x000000404434723c */ /* 0x008ff00000041834 */
[----:B--2---:R-:W-:Y:S08]  /*2bd0*/  HMMA.16816.F32.BF16 R20, R32, R28, R20 ;  /* 0x0000001c2014723c */ /* 0x004ff00000041814 */
[----:B------:R-:W-:Y:S01]  /*2be0*/  HMMA.16816.F32.BF16 R48, R68, R66, R48 ;  /* 0x000000424430723c */ /* 0x000fe20000041830 */
[----:B------:R-:W2:Y:S07]  /*2bf0*/  LDSM.16.M88.4 R64, [R2+0x11100] ;  /* 0x011100000240783b */ /* 0x000eae0000000200 */
[----:B------:R-:W-:Y:S01]  /*2c00*/  HMMA.16816.F32.BF16 R16, R32, R30, R16 ;  /* 0x0000001e2010723c */ /* 0x000fe20000041810 */
[----:B------:R-:W-:Y:S07]  /*2c10*/  LDSM.16.M88.4 R28, [R0+0x11900] ;  /* 0x01190000001c783b */ /* 0x000fee0000000200 */
[----:B------:R-:W-:Y:S08]  /*2c20*/  HMMA.16816.F32.BF16 R40, R68, R62, R40 ;  /* 0x0000003e4428723c */ /* 0x000ff00000041828 */
[C---:B------:R-:W-:Y:S08]  /*2c30*/  HMMA.16816.F32.BF16 R36, R76.reuse, R80, R36 ;  /* 0x000000504c24723c */ /* 0x040ff00000041824 */
[----:B------:R-:W-:Y:S08]  /*2c40*/  HMMA.16816.F32.BF16 R72, R76, R82, R72 ;  /* 0x000000524c48723c */ /* 0x000ff00000041848 */
[C---:B-1----:R-:W-:Y:S08]  /*2c50*/  HMMA.16816.F32.BF16 R20, R12.reuse, R8, R20 ;  /* 0x000000080c14723c */ /* 0x042ff00000041814 */
[----:B------:R-:W-:Y:S01]  /*2c60*/  HMMA.16816.F32.BF16 R16, R12, R10, R16 ;  /* 0x0000000a0c10723c */ /* 0x000fe20000041810 */
[----:B------:R-:W1:Y:S07]  /*2c70*/  LDSM.16.M88.4 R8, [R0+0x11100] ;  /* 0x011100000008783b */ /* 0x000e6e0000000200 */
[C---:B------:R-:W-:Y:S08]  /*2c80*/  HMMA.16816.F32.BF16 R52, R32.reuse, R24, R52 ;  /* 0x000000182034723c */ /* 0x040ff00000041834 */
[----:B------:R-:W-:Y:S01]  /*2c90*/  HMMA.16816.F32.BF16 R48, R32, R26, R48 ;  /* 0x0000001a2030723c */ /* 0x000fe20000041830 */
[----:B------:R3:W4:Y:S01]  /*2ca0*/  LDSM.16.M88.4 R24, [R2+0x11900] ;  /* 0x011900000218783b */ /* 0x0007220000000200 */
[----:B------:R-:W-:-:S06]  /*2cb0*/  FMUL.FTZ R21, R21, c[0x0][0x320] ;  /* 0x0000c80015157a20 */ /* 0x000fcc0000410000 */
[----:B--2---:R-:W-:Y:S01]  /*2cc0*/  HMMA.16816.F32.BF16 R40, R32, R66, R40 ;  /* 0x000000422028723c */ /* 0x004fe20000041828 */
[----:B------:R-:W2:Y:S07]  /*2cd0*/  MUFU.TANH R21, R21 ;  /* 0x0000001500157308 */ /* 0x000eae0000002400 */
[C---:B------:R-:W-:Y:S01]  /*2ce0*/  HMMA.16816.F32.BF16 R76, R68.reuse, R60, R44 ;  /* 0x0000003c444c723c */ /* 0x040fe2000004182c */
[----:B------:R-:W5:Y:S07]  /*2cf0*/  LDSM.16.M88.4 R44, [R0+0x10900] ;  /* 0x01090000002c783b */ /* 0x000f6e0000000200 */
[C---:B------:R-:W-:Y:S07]  /*2d00*/  HMMA.16816.F32.BF16 R36, R68.reuse, R56, R36 ;  /* 0x000000384424723c */ /* 0x040fee0000041824 */
[----:B------:R-:W-:Y:S01]  /*2d10*/  FMUL.FTZ R56, R20, c[0x0][0x320] ;  /* 0x0000c80014387a20 */ /* 0x000fe20000410000 */
[----:B------:R-:W-:Y:S01]  /*2d20*/  HMMA.16816.F32.BF16 R72, R68, R58, R72 ;  /* 0x0000003a4448723c */ /* 0x000fe20000041848 */
[----:B------:R-:W-:-:S02]  /*2d30*/  FMUL.FTZ R20, R22, c[0x0][0x320] ;  /* 0x0000c80016147a20 */ /* 0x000fc40000410000 */
[----:B------:R-:W-:Y:S02]  /*2d40*/  FMUL.FTZ R22, R16, c[0x0][0x320] ;  /* 0x0000c80010167a20 */ /* 0x000fe40000410000 */
[----:B------:R-:W-:Y:S01]  /*2d50*/  FMUL.FTZ R16, R17, c[0x0][0x320] ;  /* 0x0000c80011107a20 */ /* 0x000fe20000410000 */
[----:B------:R-:W-:Y:S01]  /*2d60*/  LEA.HI R17, R89, R6, RZ, 0x2 ;  /* 0x0000000659117211 */ /* 0x000fe200078f10ff */
[----:B---3--:R3:W2:Y:S01]  /*2d70*/  MUFU.TANH R2, R22 ;  /* 0x0000001600027308 */ /* 0x0086a20000002400 */
[----:B-1----:R-:W-:Y:S02]  /*2d80*/  HMMA.16816.F32.BF16 R40, R12, R10, R40 ;  /* 0x0000000a0c28723c */ /* 0x002fe40000041828 */
[----:B------:R-:W-:-:S05]  /*2d90*/  LOP3.LUT R17, R17, 0xfffffffc, RZ, 0xc0, !PT ;  /* 0xfffffffc11117812 */ /* 0x000fca00078ec0ff */
[----:B------:R-:W-:Y:S01]  /*2da0*/  LOP3.LUT R11, R88, 0xffffffe0, RZ, 0xc0, !PT ;  /* 0xffffffe0580b7812 */ /* 0x000fe200078ec0ff */
[----:B------:R-:W-:Y:S01]  /*2db0*/  HMMA.16816.F32.BF16 R76, R32, R64, R76 ;  /* 0x00000040204c723c */ /* 0x000fe2000004184c */
[C---:B------:R-:W-:Y:S01]  /*2dc0*/  IMAD.IADD R17, R6.reuse, 0x1, -R17 ;  /* 0x0000000106117824 */ /* 0x040fe200078e0a11 */
[----:B------:R-:W1:Y:S02]  /*2dd0*/  MUFU.TANH R56, R56 ;  /* 0x0000003800387308 */ /* 0x000e640000002400 */
[----:B------:R-:W-:Y:S01]  /*2de0*/  IMAD.IADD R11, R6, 0x1, -R11 ;  /* 0x00000001060b7824 */ /* 0x000fe200078e0a0b */
[----:B---3--:R-:W-:-:S03]  /*2df0*/  SHF.R.S32.HI R22, RZ, 0x1f, R7 ;  /* 0x0000001fff167819 */ /* 0x008fc60000011407 */
[C---:B----4-:R-:W-:Y:S01]  /*2e00*/  HMMA.16816.F32.BF16 R36, R32.reuse, R24, R36 ;  /* 0x000000182024723c */ /* 0x050fe20000041824 */
[----:B------:R-:W-:Y:S01]  /*2e10*/  SHF.R.S32.HI R6, RZ, 0x1f, R11 ;  /* 0x0000001fff067819 */ /* 0x000fe2000001140b */
[----:B------:R-:W3:Y:S01]  /*2e20*/  MUFU.TANH R20, R20 ;  /* 0x0000001400147308 */ /* 0x000ee20000002400 */
[----:B------:R-:W-:Y:S02]  /*2e30*/  LEA.HI R22, R22, R7, RZ, 0x3 ;  /* 0x0000000716167211 */ /* 0x000fe400078f18ff */
[----:B------:R-:W-:Y:S02]  /*2e40*/  LEA.HI R6, R6, R11, RZ, 0x2 ;  /* 0x0000000b06067211 */ /* 0x000fe400078f10ff */
[----:B------:R-:W-:Y:S01]  /*2e50*/  LOP3.LUT R22, R22, 0xffffff8, RZ, 0xc0, !PT ;  /* 0x0ffffff816167812 */ /* 0x000fe200078ec0ff */
[----:B------:R-:W-:Y:S01]  /*2e60*/  HMMA.16816.F32.BF16 R72, R32, R26, R72 ;  /* 0x0000001a2048723c */ /* 0x000fe20000041848 */
[----:B------:R-:W-:Y:S01]  /*2e70*/  LEA.HI.SX32 R24, R6, UR13, 0x1e ;  /* 0x0000000d06187c11 */ /* 0x000fe2000f8ff2ff */
[----:B------:R-:W-:Y:S01]  /*2e80*/  FMUL.FTZ R40, R40, c[0x0][0x320] ;  /* 0x0000c80028287a20 */ /* 0x000fe20000410000 */
[----:B------:R-:W-:Y:S01]  /*2e90*/  LOP3.LUT R208, R6, 0x7ffffffc, RZ, 0xc0, !PT ;  /* 0x7ffffffc06d07812 */ /* 0x000fe200078ec0ff */
[----:B------:R-:W-:Y:S01]  /*2ea0*/  IMAD.IADD R7, R7, 0x1, -R22 ;  /* 0x0000000107077824 */ /* 0x000fe200078e0a16 */
[----:B------:R-:W-:Y:S01]  /*2eb0*/  LEA.HI R22, R17, R17, RZ, 0x1 ;  /* 0x0000001111167211 */ /* 0x000fe200078f08ff */
[----:B------:R-:W-:Y:S01]  /*2ec0*/  FMUL.FTZ R41, R41, c[0x0][0x320] ;  /* 0x0000c80029297a20 */ /* 0x000fe20000410000 */
[----:B------:R-:W4:Y:S01]  /*2ed0*/  MUFU.TANH R16, R16 ;  /* 0x0000001000107308 */ /* 0x000f220000002400 */
[----:B------:R-:W-:Y:S01]  /*2ee0*/  IMAD R7, R7, 0x10, R24 ;  /* 0x0000001007077824 */ /* 0x000fe200078e0218 */
[----:B------:R-:W-:Y:S01]  /*2ef0*/  LOP3.LUT R22, R22, 0x1ffffffe, RZ, 0xc0, !PT ;  /* 0x1ffffffe16167812 */ /* 0x000fe200078ec0ff */
[----:B-----5:R-:W-:Y:S01]  /*2f00*/  HMMA.16816.F32.BF16 R52, R12, R44, R52 ;  /* 0x0000002c0c34723c */ /* 0x020fe20000041834 */
[----:B------:R-:W-:Y:S01]  /*2f10*/  IMAD.IADD R208, R11, 0x1, -R208 ;  /* 0x000000010bd07824 */ /* 0x000fe200078e0ad0 */
[----:B------:R-:W-:-:S02]  /*2f20*/  IADD3 R11, -R5, c[0x0][0x1d0], R133 ;  /* 0x00007400050b7a10 */ /* 0x000fc40007ffe185 */
[----:B------:R-:W-:Y:S01]  /*2f30*/  IMAD.IADD R22, R17, 0x1, -R22 ;  /* 0x0000000111167824 */ /* 0x000fe200078e0a16 */
[----:B------:R1:W1:Y:S01]  /*2f40*/  MUFU.TANH R163, R40 ;  /* 0x0000002800a37308 */ /* 0x0002620000002400 */
[----:B------:R-:W-:Y:S02]  /*2f50*/  IMAD.SHL.U32 R208, R208, 0x2, RZ ;  /* 0x00000002d0d07824 */ /* 0x000fe400078e00ff */
[----:B------:R-:W-:Y:S01]  /*2f60*/  IMAD R199, R22, 0x8, R7 ;  /* 0x0000000816c77824 */ /* 0x000fe200078e0207 */
[C---:B------:R-:W-:Y:S02]  /*2f70*/  HMMA.16816.F32.BF16 R48, R12.reuse, R46, R48 ;  /* 0x0000002e0c30723c */ /* 0x040fe40000041830 */
[----:B------:R-:W-:Y:S01]  /*2f80*/  IADD3 R6, -R208, c[0x0][0x1d0], -R5 ;  /* 0x00007400d0067a10 */ /* 0x000fe20007ffe905 */
[----:B------:R-:W-:Y:S01]  /*2f90*/  @P4 IMAD.HI.U32 R7, R199, c[0x0][0x2c8], RZ ;  /* 0x0000b200c7074a27 */ /* 0x000fe200078e00ff */
[----:B------:R1:W1:Y:S03]  /*2fa0*/  MUFU.TANH R169, R41 ;  /* 0x0000002900a97308 */ /* 0x0002660000002400 */
[----:B------:R-:W-:Y:S01]  /*2fb0*/  IMAD.MOV.U32 R26, RZ, RZ, R199 ;  /* 0x000000ffff1a7224 */ /* 0x000fe200078e00c7 */
[----:B------:R-:W-:Y:S01]  /*2fc0*/  HMMA.16816.F32.BF16 R76, R12, R8, R76 ;  /* 0x000000080c4c723c */ /* 0x000fe2000004184c */
[----:B------:R-:W-:-:S02]  /*2fd0*/  @P0 SHF.R.U32.HI R26, RZ, c[0x0][0x2cc], R7 ;  /* 0x0000b300ff1a0a19 */ /* 0x000fc40000011607 */
[----:B------:R-:W-:-:S03]  /*2fe0*/  PLOP3.LUT P0, PT, PT, PT, UP1, 0x40, 0x0 ;  /* 0x000000000000781c */ /* 0x000fc60003f0e818 */
[----:B------:R-:W5:Y:S01]  /*2ff0*/  SHFL.IDX PT, R7, R26, RZ, 0x1c1f ;  /* 0x001c1fff1a077589 */ /* 0x000f6200000e0000 */
[----:B------:R-:W-:Y:S01]  /*3000*/  FMUL.FTZ R8, R52, c[0x0][0x320] ;  /* 0x0000c80034087a20 */ /* 0x000fe20000410000 */
[----:B------:R-:W-:Y:S01]  /*3010*/  HMMA.16816.F32.BF16 R36, R12, R28, R36 ;  /* 0x0000001c0c24723c */ /* 0x000fe20000041824 */
[----:B------:R-:W-:-:S04]  /*3020*/  FMUL.FTZ R9, R53, c[0x0][0x320] ;  /* 0x0000c80035097a20 */ /* 0x000fc80000410000 */
[----:B------:R-:W1:Y:S03]  /*3030*/  MUFU.TANH R8, R8 ;  /* 0x0000000800087308 */ /* 0x000e660000002400 */
[----:B------:R-:W-:Y:S01]  /*3040*/  HMMA.16816.F32.BF16 R72, R12, R30, R72 ;  /* 0x0000001e0c48723c */ /* 0x000fe20000041848 */
[----:B------:R-:W-:Y:S02]  /*3050*/  FMUL.FTZ R10, R49, c[0x0][0x320] ;  /* 0x0000c800310a7a20 */ /* 0x000fe40000410000 */
[----:B------:R-:W-:Y:S02]  /*3060*/  FMUL.FTZ R48, R48, c[0x0][0x320] ;  /* 0x0000c80030307a20 */ /* 0x000fe40000410000 */
[----:B------:R-:W1:Y:S02]  /*3070*/  MUFU.TANH R9, R9 ;  /* 0x0000000900097308 */ /* 0x000e640000002400 */
[----:B------:R-:W-:Y:S01]  /*3080*/  IADD3 R14, R11, -c[0x0][0x168], -R208 ;  /* 0x80005a000b0e7a10 */ /* 0x000fe20007ffe8d0 */
[----:B------:R-:W-:-:S02]  /*3090*/  FMUL.FTZ R76, R76, c[0x0][0x320] ;  /* 0x0000c8004c4c7a20 */ /* 0x000fc40000410000 */
[----:B------:R-:W-:Y:S01]  /*30a0*/  FMUL.FTZ R77, R77, c[0x0][0x320] ;  /* 0x0000c8004d4d7a20 */ /* 0x000fe20000410000 */
[C---:B------:R-:W-:Y:S02]  /*30b0*/  IADD3 R22, R14.reuse, c[0x0][0x328], RZ ;  /* 0x0000ca000e167a10 */ /* 0x040fe40007ffe0ff */
[----:B------:R1:W1:Y:S01]  /*30c0*/  MUFU.TANH R0, R48 ;  /* 0x0000003000007308 */ /* 0x0002620000002400 */
[----:B------:R-:W-:Y:S02]  /*30d0*/  IADD3 R14, R14, UR6, RZ ;  /* 0x000000060e0e7c10 */ /* 0x000fe4000fffe0ff */
[----:B------:R-:W-:Y:S02]  /*30e0*/  FMUL.FTZ R36, R36, c[0x0][0x320] ;  /* 0x0000c80024247a20 */ /* 0x000fe40000410000 */
[----:B------:R-:W-:Y:S02]  /*30f0*/  FMUL.FTZ R37, R37, c[0x0][0x320] ;  /* 0x0000c80025257a20 */ /* 0x000fe40000410000 */
[--C-:B-----5:R-:W-:Y:S01]  /*3100*/  IMAD.IADD R25, R22, 0x1, R7.reuse ;  /* 0x0000000116197824 */ /* 0x120fe200078e0207 */
[----:B------:R-:W1:Y:S01]  /*3110*/  MUFU.TANH R10, R10 ;  /* 0x0000000a000a7308 */ /* 0x000e620000002400 */
[----:B------:R-:W-:-:S02]  /*3120*/  IMAD.IADD R24, R14, 0x1, R7 ;  /* 0x000000010e187824 */ /* 0x000fc400078e0207 */
[----:B------:R-:W-:Y:S01]  /*3130*/  FMUL.FTZ R72, R72, c[0x0][0x320] ;  /* 0x0000c80048487a20 */ /* 0x000fe20000410000 */
[----:B------:R-:W-:Y:S01]  /*3140*/  IMNMX R25, R25, R6, PT ;  /* 0x0000000619197217 */ /* 0x000fe20003800200 */
[----:B------:R-:W-:-:S03]  /*3150*/  FMUL.FTZ R73, R73, c[0x0][0x320] ;  /* 0x0000c80049497a20 */ /* 0x000fc60000410000 */
[----:B------:R1:W1:Y:S08]  /*3160*/  MUFU.TANH R171, R76 ;  /* 0x0000004c00ab7308 */ /* 0x0002700000002400 */
[----:B------:R1:W1:Y:S08]  /*3170*/  MUFU.TANH R165, R77 ;  /* 0x0000004d00a57308 */ /* 0x0002700000002400 */
[----:B------:R1:W1:Y:S08]  /*3180*/  MUFU.TANH R175, R36 ;  /* 0x0000002400af7308 */ /* 0x0002700000002400 */
[----:B------:R1:W1:Y:S08]  /*3190*/  MUFU.TANH R173, R37 ;  /* 0x0000002500ad7308 */ /* 0x0002700000002400 */
[----:B------:R1:W1:Y:S08]  /*31a0*/  MUFU.TANH R143, R72 ;  /* 0x00000048008f7308 */ /* 0x0002700000002400 */
[----:B------:R1:W1:Y:S01]  /*31b0*/  MUFU.TANH R141, R73 ;  /* 0x00000049008d7308 */ /* 0x0002620000002400 */
[----:B------:R-:W-:Y:S05]  /*31c0*/  @P0 BRA `(.L_x_1574) ;  /* 0x0000014000000947 */ /* 0x000fea0003800000 */
[----:B--234-:R-:W-:Y:S01]  /*31d0*/  IADD3 R7, R7, c[0x0][0x1d0], RZ ;  /* 0x0000740007077a10 */ /* 0x01cfe20007ffe0ff */
[----:B------:R-:W-:Y:S03]  /*31e0*/  BSSY B0, `(.L_x_1575) ;  /* 0x000000d000007945 */ /* 0x000fe60003800000 */
[----:B------:R-:W-:-:S04]  /*31f0*/  IADD3 R12, R7, -c[0x0][0x168], RZ ;  /* 0x80005a00070c7a10 */ /* 0x000fc80007ffe0ff */
[----:B------:R-:W-:-:S13]  /*3200*/  ISETP.GT.AND P0, PT, R12, -0x1, PT ;  /* 0xffffffff0c00780c */ /* 0x000fda0003f04270 */
[----:B------:R-:W-:Y:S05]  /*3210*/  @P0 BRA `(.L_x_1576) ;  /* 0x0000006000000947 */ /* 0x000fea0003800000 */
[----:B------:R-:W-:Y:S02]  /*3220*/  ISETP.NE.AND P0, PT, R133, c[0x0][0x32c], PT ;  /* 0x0000cb0085007a0c */ /* 0x000fe40003f05270 */
[----:B------:R-:W-:-:S11]  /*3230*/  LOP3.LUT R11, RZ, R12, RZ, 0x33, !PT ;  /* 0x0000000cff0b7212 */ /* 0x000fd600078e33ff */
[----:B------:R-:W-:-:S05]  /*3240*/  @P0 IMAD.HI.U32 R7, R11, c[0x0][0x330], RZ ;  /* 0x0000cc000b070a27 */ /* 0x000fca00078e00ff */
[----:B------:R-:W-:-:S04]  /*3250*/  @P0 SHF.R.U32.HI R11, RZ, c[0x0][0x334], R7 ;  /* 0x0000cd00ff0b0a19 */ /* 0x000fc80000011607 */
[----:B------:R-:W-:Y:S01]  /*3260*/  LOP3.LUT R12, RZ, R11, RZ, 0x33, !PT ;  /* 0x0000000bff0c7212 */ /* 0x000fe200078e33ff */
[----:B------:R-:W-:Y:S05]  /*3270*/  BRA `(.L_x_1577) ;  /* 0x0000003000007947 */ /* 0x000fea0003800000 */
.L_x_1576:
[----:B------:R-:W-:-:S13]  /*3280*/  ISETP.NE.AND P0, PT, R133, c[0x0][0x32c], PT ;  /* 0x0000cb0085007a0c */ /* 0x000fda0003f05270 */
[----:B------:R-:W-:-:S05]  /*3290*/  @P0 IMAD.HI.U32 R7, R12, c[0x0][0x330], RZ ;  /* 0x0000cc000c070a27 */ /* 0x000fca00078e00ff */
[----:B------:R-:W-:Y:S02]  /*32a0*/  @P0 SHF.R.U32.HI R12, RZ, c[0x0][0x334], R7 ;  /* 0x0000cd00ff0c0a19 */ /* 0x000fe40000011607 */
.L_x_1577:
[----:B------:R-:W-:Y:S05]  /*32b0*/  BSYNC B0 ;  /* 0x0000000000007941 */ /* 0x000fea0003800000 */
.L_x_1575:
[----:B------:R-:W-:-:S04]  /*32c0*/  IMAD R7, R12, c[0x0][0x32c], -R5 ;  /* 0x0000cb000c077a24 */ /* 0x000fc800078e0a05 */
[----:B------:R-:W-:-:S05]  /*32d0*/  IMAD.IADD R7, R7, 0x1, -R208 ;  /* 0x0000000107077824 */ /* 0x000fca00078e0ad0 */
[----:B------:R-:W-:Y:S02]  /*32e0*/  IADD3 R12, R7, c[0x0][0x32c], RZ ;  /* 0x0000cb00070c7a10 */ /* 0x000fe40007ffe0ff */
[----:B------:R-:W-:Y:S02]  /*32f0*/  IMNMX R24, R24, R7, !PT ;  /* 0x0000000718187217 */ /* 0x000fe40007800200 */
[----:B------:R-:W-:Y:S02]  /*3300*/  IMNMX R25, R25, R12, PT ;  /* 0x0000000c19197217 */ /* 0x000fe40003800200 */
.L_x_1574:
[----:B--234-:R-:W-:Y:S01]  /*3310*/  ISETP.GT.AND P0, PT, R132, RZ, PT ;  /* 0x000000ff8400720c */ /* 0x01cfe20003f04270 */
[----:B------:R-:W2:Y:S01]  /*3320*/  SHFL.IDX PT, R29, R26, 0x1, 0x1c1f ;  /* 0x003c1f001a1d7f89 */ /* 0x000ea200000e0000 */
[----:B------:R-:W-:Y:S02]  /*3330*/  FMUL.FTZ R27, R23, c[0x0][0x320] ;  /* 0x0000c800171b7a20 */ /* 0x000fe40000410000 */
[C---:B------:R-:W-:Y:S01]  /*3340*/  ISETP.GT.AND P4, PT, R24.reuse, RZ, P0 ;  /* 0x000000ff1800720c */ /* 0x040fe20000784270 */
[----:B------:R-:W-:Y:S01]  /*3350*/  FMUL.FTZ R12, R55, c[0x0][0x320] ;  /* 0x0000c800370c7a20 */ /* 0x000fe20000410000 */
[----:B------:R-:W-:Y:S01]  /*3360*/  ISETP.GT.AND P5, PT, R24, 0x1, P0 ;  /* 0x000000011800780c */ /* 0x000fe200007a4270 */
[----:B------:R-:W-:Y:S01]  /*3370*/  FMUL.FTZ R19, R19, c[0x0][0x320] ;  /* 0x0000c80013137a20 */ /* 0x000fe20000410000 */
[C---:B------:R-:W-:Y:S01]  /*3380*/  ISETP.LT.OR P4, PT, R25.reuse, 0x1, P4 ;  /* 0x000000011900780c */ /* 0x040fe20002781670 */
[----:B------:R-:W-:Y:S01]  /*3390*/  FMUL.FTZ R23, R50, c[0x0][0x320] ;  /* 0x0000c80032177a20 */ /* 0x000fe20000410000 */
[----:B------:R-:W-:Y:S01]  /*33a0*/  ISETP.LT.OR P5, PT, R25, 0x2, P5 ;  /* 0x000000021900780c */ /* 0x000fe20002fa1670 */
[----:B------:R-:W-:Y:S01]  /*33b0*/  FMUL.FTZ R78, R78, c[0x0][0x320] ;  /* 0x0000c8004e4e7a20 */ /* 0x000fe20000410000 */
[----:B-1----:R-:W-:Y:S01]  /*33c0*/  FSEL R56, R56, -INF , !P4 ;  /* 0xff80000038387808 */ /* 0x002fe20006000000 */
[----:B------:R-:W-:Y:S01]  /*33d0*/  FMUL.FTZ R79, R79, c[0x0][0x320] ;  /* 0x0000c8004f4f7a20 */ /* 0x000fe20000410000 */
[----:B------:R-:W-:Y:S01]  /*33e0*/  ISETP.GT.AND P4, PT, R24, 0x8, P0 ;  /* 0x000000081800780c */ /* 0x000fe20000784270 */
[----:B------:R-:W-:Y:S01]  /*33f0*/  FMUL.FTZ R42, R42, c[0x0][0x320] ;  /* 0x0000c8002a2a7a20 */ /* 0x000fe20000410000 */
[----:B------:R-:W-:Y:S01]  /*3400*/  FSEL R21, R21, -INF , !P5 ;  /* 0xff80000015157808 */ /* 0x000fe20006800000 */
[----:B------:R-:W-:Y:S01]  /*3410*/  FMUL.FTZ R43, R43, c[0x0][0x320] ;  /* 0x0000c8002b2b7a20 */ /* 0x000fe20000410000 */
[----:B------:R-:W-:Y:S01]  /*3420*/  ISETP.LT.OR P4, PT, R25, 0x9, P4 ;  /* 0x000000091900780c */ /* 0x000fe20002781670 */
[----:B------:R-:W-:Y:S01]  /*3430*/  FMUL.FTZ R38, R38, c[0x0][0x320] ;  /* 0x0000c80026267a20 */ /* 0x000fe20000410000 */
[----:B------:R-:W-:Y:S01]  /*3440*/  ISETP.GT.AND P5, PT, R24, 0x9, P0 ;  /* 0x000000091800780c */ /* 0x000fe200007a4270 */
[----:B------:R-:W-:Y:S01]  /*3450*/  FMUL.FTZ R39, R39, c[0x0][0x320] ;  /* 0x0000c80027277a20 */ /* 0x000fe20000410000 */
[----:B------:R-:W-:Y:S01]  /*3460*/  FSEL R17, R2, -INF , !P4 ;  /* 0xff80000002117808 */ /* 0x000fe20006000000 */
[----:B------:R-:W-:Y:S01]  /*3470*/  FMUL.FTZ R74, R74, c[0x0][0x320] ;  /* 0x0000c8004a4a7a20 */ /* 0x000fe20000410000 */
[----:B------:R-:W-:Y:S01]  /*3480*/  ISETP.GT.AND P4, PT, R24, 0x10, P0 ;  /* 0x000000101800780c */ /* 0x000fe20000784270 */
[----:B------:R-:W-:Y:S01]  /*3490*/  FMUL.FTZ R75, R75, c[0x0][0x320] ;  /* 0x0000c8004b4b7a20 */ /* 0x000fe20000410000 */
[C---:B------:R-:W-:Y:S01]  /*34a0*/  ISETP.LT.OR P5, PT, R25.reuse, 0xa, P5 ;  /* 0x0000000a1900780c */ /* 0x040fe20002fa1670 */
[----:B------:R1:W3:Y:S01]  /*34b0*/  MUFU.TANH R182, R78 ;  /* 0x0000004e00b67308 */ /* 0x0002e20000002400 */
[----:B------:R-:W-:-:S02]  /*34c0*/  ISETP.LT.OR P4, PT, R25, 0x11, P4 ;  /* 0x000000111900780c */ /* 0x000fc40002781670 */
[----:B------:R-:W-:Y:S01]  /*34d0*/  FSEL R15, R16, -INF , !P5 ;  /* 0xff800000100f7808 */ /* 0x000fe20006800000 */
[----:B------:R-:W-:Y:S01]  /*34e0*/  FMUL.FTZ R16, R18, c[0x0][0x320] ;  /* 0x0000c80012107a20 */ /* 0x000fe20000410000 */
[----:B------:R-:W-:Y:S02]  /*34f0*/  ISETP.GT.AND P5, PT, R24, 0x11, P0 ;  /* 0x000000111800780c */ /* 0x000fe400007a4270 */
[----:B------:R-:W-:Y:S01]  /*3500*/  FSEL R13, R8, -INF , !P4 ;  /* 0xff800000080d7808 */ /* 0x000fe20006000000 */
[----:B------:R-:W-:Y:S01]  /*3510*/  FMUL.FTZ R8, R51, c[0x0][0x320] ;  /* 0x0000c80033087a20 */ /* 0x000fe20000410000 */
[----:B------:R-:W-:Y:S01]  /*3520*/  ISETP.GT.AND P4, PT, R24, 0x18, P0 ;  /* 0x000000181800780c */ /* 0x000fe20000784270 */
[----:B------:R1:W4:Y:S01]  /*3530*/  MUFU.TANH R174, R79 ;  /* 0x0000004f00ae7308 */ /* 0x0003220000002400 */
[C---:B------:R-:W-:Y:S02]  /*3540*/  ISETP.LT.OR P5, PT, R25.reuse, 0x12, P5 ;  /* 0x000000121900780c */ /* 0x040fe40002fa1670 */
[----:B------:R-:W-:-:S02]  /*3550*/  ISETP.LT.OR P4, PT, R25, 0x19, P4 ;  /* 0x000000191900780c */ /* 0x000fc40002781670 */
[----:B------:R-:W-:Y:S02]  /*3560*/  FSEL R11, R9, -INF , !P5 ;  /* 0xff800000090b7808 */ /* 0x000fe40006800000 */
[----:B------:R-:W-:Y:S01]  /*3570*/  FSEL R9, R0, -INF , !P4 ;  /* 0xff80000000097808 */ /* 0x000fe20006000000 */
[----:B------:R-:W-:Y:S01]  /*3580*/  FMUL.FTZ R0, R54, c[0x0][0x320] ;  /* 0x0000c80036007a20 */ /* 0x000fe20000410000 */
[C---:B------:R-:W-:Y:S01]  /*3590*/  ISETP.GT.AND P4, PT, R24.reuse, 0x20, P0 ;  /* 0x000000201800780c */ /* 0x040fe20000784270 */
[----:B------:R-:W1:Y:S01]  /*35a0*/  MUFU.TANH R12, R12 ;  /* 0x0000000c000c7308 */ /* 0x000e620000002400 */
[----:B------:R-:W-:Y:S02]  /*35b0*/  ISETP.GT.AND P5, PT, R24, 0x19, P0 ;  /* 0x000000191800780c */ /* 0x000fe400007a4270 */
[C---:B------:R-:W-:Y:S02]  /*35c0*/  ISETP.LT.OR P4, PT, R25.reuse, 0x21, P4 ;  /* 0x000000211900780c */ /* 0x040fe40002781670 */
[----:B------:R-:W-:-:S02]  /*35d0*/  ISETP.LT.OR P5, PT, R25, 0x1a, P5 ;  /* 0x0000001a1900780c */ /* 0x000fc40002fa1670 */
[----:B------:R-:W-:Y:S01]  /*35e0*/  FSEL R171, R171, -INF , !P4 ;  /* 0xff800000abab7808 */ /* 0x000fe20006000000 */
[----:B------:R-:W1:Y:S01]  /*35f0*/  MUFU.TANH R19, R19 ;  /* 0x0000001300137308 */ /* 0x000e620000002400 */
[----:B------:R-:W-:Y:S02]  /*3600*/  ISETP.GT.AND P4, PT, R24, 0x28, P0 ;  /* 0x000000281800780c */ /* 0x000fe40000784270 */
[----:B------:R-:W-:Y:S02]  /*3610*/  FSEL R7, R10, -INF , !P5 ;  /* 0xff8000000a077808 */ /* 0x000fe40006800000 */
[----:B------:R-:W-:Y:S02]  /*3620*/  ISETP.LT.OR P4, PT, R25, 0x29, P4 ;  /* 0x000000291900780c */ /* 0x000fe40002781670 */
[----:B------:R-:W-:Y:S01]  /*3630*/  ISETP.GT.AND P5, PT, R24, 0x21, P0 ;  /* 0x000000211800780c */ /* 0x000fe200007a4270 */
[----:B------:R1:W1:Y:S01]  /*3640*/  MUFU.TANH R180, R42 ;  /* 0x0000002a00b47308 */ /* 0x0002620000002400 */
[----:B------:R-:W-:-:S02]  /*3650*/  FSEL R163, R163, -INF , !P4 ;  /* 0xff800000a3a37808 */ /* 0x000fc40006000000 */
[----:B------:R-:W-:Y:S02]  /*3660*/  ISETP.LT.OR P5, PT, R25, 0x22, P5 ;  /* 0x000000221900780c */ /* 0x000fe40002fa1670 */
[C---:B------:R-:W-:Y:S02]  /*3670*/  ISETP.GT.AND P4, PT, R24.reuse, 0x30, P0 ;  /* 0x000000301800780c */ /* 0x040fe40000784270 */
[----:B------:R-:W-:Y:S01]  /*3680*/  FSEL R165, R165, -INF , !P5 ;  /* 0xff800000a5a57808 */ /* 0x000fe20006800000 */
[----:B------:R1:W1:Y:S01]  /*3690*/  MUFU.TANH R176, R43 ;  /* 0x0000002b00b07308 */ /* 0x0002620000002400 */
[----:B------:R-:W-:Y:S02]  /*36a0*/  ISETP.LT.OR P4, PT, R25, 0x31, P4 ;  /* 0x000000311900780c */ /* 0x000fe40002781670 */
[----:B------:R-:W-:Y:S02]  /*36b0*/  ISETP.GT.AND P5, PT, R24, 0x29, P0 ;  /* 0x000000291800780c */ /* 0x000fe400007a4270 */
[----:B------:R-:W-:-:S02]  /*36c0*/  FSEL R175, R175, -INF , !P4 ;  /* 0xff800000afaf7808 */ /* 0x000fc40006000000 */
[----:B------:R-:W-:Y:S01]  /*36d0*/  ISETP.LT.OR P5, PT, R25, 0x2a, P5 ;  /* 0x0000002a1900780c */ /* 0x000fe20002fa1670 */
[----:B------:R-:W1:Y:S01]  /*36e0*/  MUFU.TANH R27, R27 ;  /* 0x0000001b001b7308 */ /* 0x000e620000002400 */
[C---:B------:R-:W-:Y:S02]  /*36f0*/  ISETP.GT.AND P4, PT, R24.reuse, 0x38, P0 ;  /* 0x000000381800780c */ /* 0x040fe40000784270 */
[----:B------:R-:W-:Y:S02]  /*3700*/  FSEL R169, R169, -INF , !P5 ;  /* 0xff800000a9a97808 */ /* 0x000fe40006800000 */
[----:B------:R-:W-:Y:S02]  /*3710*/  ISETP.LT.OR P4, PT, R25, 0x39, P4 ;  /* 0x000000391900780c */ /* 0x000fe40002781670 */
[----:B------:R-:W-:Y:S01]  /*3720*/  ISETP.GT.AND P5, PT, R24, 0x31, P0 ;  /* 0x000000311800780c */ /* 0x000fe200007a4270 */
[----:B------:R-:W1:Y:S01]  /*3730*/  MUFU.TANH R23, R23 ;  /* 0x0000001700177308 */ /* 0x000e620000002400 */
[----:B------:R-:W-:-:S02]  /*3740*/  FSEL R143, R143, -INF , !P4 ;  /* 0xff8000008f8f7808 */ /* 0x000fc40006000000 */
[----:B------:R-:W-:Y:S02]  /*3750*/  ISETP.LT.OR P5, PT, R25, 0x32, P5 ;  /* 0x000000321900780c */ /* 0x000fe40002fa1670 */
[----:B------:R-:W-:Y:S02]  /*3760*/  PLOP3.LUT P4, PT, PT, PT, UP1, 0x40, 0x0 ;  /* 0x000000000000781c */ /* 0x000fe40003f8e818 */
[----:B------:R-:W-:Y:S01]  /*3770*/  FSEL R173, R173, -INF , !P5 ;  /* 0xff800000adad7808 */ /* 0x000fe20006800000 */
[----:B------:R1:W1:Y:S01]  /*3780*/  MUFU.TANH R142, R38 ;  /* 0x00000026008e7308 */ /* 0x0002620000002400 */
[----:B------:R-:W-:-:S04]  /*3790*/  ISETP.GT.AND P5, PT, R24, 0x39, P0 ;  /* 0x000000391800780c */ /* 0x000fc800007a4270 */
[----:B------:R-:W-:Y:S01]  /*37a0*/  ISETP.LT.OR P5, PT, R25, 0x3a, P5 ;  /* 0x0000003a1900780c */ /* 0x000fe20002fa1670 */
[--C-:B--2---:R-:W-:Y:S02]  /*37b0*/  IMAD.IADD R25, R22, 0x1, R29.reuse ;  /* 0x0000000116197824 */ /* 0x104fe400078e021d */
[----:B------:R2:W1:Y:S01]  /*37c0*/  MUFU.TANH R140, R39 ;  /* 0x00000027008c7308 */ /* 0x0004620000002400 */
[----:B------:R-:W-:Y:S01]  /*37d0*/  IMAD.IADD R22, R14, 0x1, R29 ;  /* 0x000000010e167824 */ /* 0x000fe200078e021d */
[----:B------:R-:W-:Y:S02]  /*37e0*/  FSEL R141, R141, -INF , !P5 ;  /* 0xff8000008d8d7808 */ /* 0x000fe40006800000 */
[----:B------:R-:W-:-:S04]  /*37f0*/  IMNMX R2, R25, R6, PT ;  /* 0x0000000619027217 */ /* 0x000fc80003800200 */
[----:B------:R-:W1:Y:S08]  /*3800*/  MUFU.TANH R16, R16 ;  /* 0x0000001000107308 */ /* 0x000e700000002400 */
[----:B------:R-:W1:Y:S08]  /*3810*/  MUFU.TANH R0, R0 ;  /* 0x0000000000007308 */ /* 0x000e700000002400 */
[----:B------:R2:W1:Y:S08]  /*3820*/  MUFU.TANH R170, R74 ;  /* 0x0000004a00aa7308 */ /* 0x0004700000002400 */
[----:B------:R2:W1:Y:S08]  /*3830*/  MUFU.TANH R168, R75 ;  /* 0x0000004b00a87308 */ /* 0x0004700000002400 */
[----:B------:R-:W1:Y:S01]  /*3840*/  MUFU.TANH R8, R8 ;  /* 0x0000000800087308 */ /* 0x000e620000002400 */
[----:B------:R-:W-:Y:S05]  /*3850*/  @P4 BRA `(.L_x_1578) ;  /* 0x0000014000004947 */ /* 0x000fea0003800000 */
[----:B---34-:R-:W-:Y:S01]  /*3860*/  IADD3 R10, R29, c[0x0][0x1d0], RZ ;  /* 0x000074001d0a7a10 */ /* 0x018fe20007ffe0ff */
        /* <DEDUP_REMOVED lines=10> */
.L_x_1580:
[----:B------:R-:W-:-:S13]  /*3910*/  ISETP.NE.AND P4, PT, R133, c[0x0][0x32c], PT ;  /* 0x0000cb0085007a0c */ /* 0x000fda0003f85270 */
[----:B------:R-:W-:-:S05]  /*3920*/  @P4 IMAD.HI.U32 R6, R10, c[0x0][0x330], RZ ;  /* 0x0000cc000a064a27 */ /* 0x000fca00078e00ff */
[----:B------:R-:W-:Y:S02]  /*3930*/  @P4 SHF.R.U32.HI R10, RZ, c[0x0][0x334], R6 ;  /* 0x0000cd00ff0a4a19 */ /* 0x000fe40000011606 */
.L_x_1581:
[----:B------:R-:W-:Y:S05]  /*3940*/  BSYNC B0 ;  /* 0x0000000000007941 */ /* 0x000fea0003800000 */
.L_x_1579:
[----:B------:R-:W-:-:S04]  /*3950*/  IMAD R25, R10, c[0x0][0x32c], -R5 ;  /* 0x0000cb000a197a24 */ /* 0x000fc800078e0a05 */
[----:B------:R-:W-:-:S05]  /*3960*/  IMAD.IADD R25, R25, 0x1, -R208 ;  /* 0x0000000119197824 */ /* 0x000fca00078e0ad0 */
[----:B------:R-:W-:Y:S02]  /*3970*/  IADD3 R5, R25, c[0x0][0x32c], RZ ;  /* 0x0000cb0019057a10 */ /* 0x000fe40007ffe0ff */
[----:B------:R-:W-:Y:S02]  /*3980*/  IMNMX R22, R22, R25, !PT ;  /* 0x0000001916167217 */ /* 0x000fe40007800200 */
[----:B------:R-:W-:Y:S02]  /*3990*/  IMNMX R2, R2, R5, PT ;  /* 0x0000000502027217 */ /* 0x000fe40003800200 */
.L_x_1578:
[----:B---34-:R-:W-:Y:S01]  /*39a0*/  ISETP.GT.AND P5, PT, R22, 0x8, P0 ;  /* 0x000000081600780c */ /* 0x018fe200007a4270 */
[----:B------:R-:W-:-:S04]  /*39b0*/  DEPBAR.LE SB0, 0x2 ;  /* 0x000080800000791a */ /* 0x000fc80000000000 */
[----:B------:R-:W-:Y:S01]  /*39c0*/  BAR.SYNC.DEFER_BLOCKING 0x0 ;  /* 0x0000000000007b1d */ /* 0x000fe20000010000 */
[----:B------:R-:W-:Y:S01]  /*39d0*/  ISETP.LT.OR P5, PT, R2, 0x9, P5 ;  /* 0x000000090200780c */ /* 0x000fe20002fa1670 */
[----:B------:R-:W-:Y:S01]  /*39e0*/  IMAD.SHL.U32 R135, R4, 0x2, RZ ;  /* 0x0000000204877824 */ /* 0x000fe200078e00ff */
[----:B------:R-:W-:Y:S02]  /*39f0*/  FMNMX.FTZ R6, R56, R21, !PT ;  /* 0x0000001538067209 */ /* 0x000fe40007810000 */
[----:B------:R-:W-:Y:S01]  /*3a00*/  ISETP.GT.AND P4, PT, R22, 0x1, P0 ;  /* 0x000000011600780c */ /* 0x000fe20000784270 */
[--C-:B------:R-:W-:Y:S01]  /*3a10*/  IMAD.IADD R172, R187, 0x1, R135.reuse ;  /* 0x00000001bbac7824 */ /* 0x100fe200078e0287 */
[----:B-1----:R-:W-:Y:S01]  /*3a20*/  FSEL R16, R16, -INF , !P5 ;  /* 0xff80000010107808 */ /* 0x002fe20006800000 */
[C---:B------:R-:W-:Y:S01]  /*3a30*/  IMAD R134, R3.reuse, 0x2, R135 ;  /* 0x0000000203867824 */ /* 0x040fe200078e0287 */
[----:B------:R-:W-:Y:S01]  /*3a40*/  ISETP.GT.AND P5, PT, R22, 0x10, P0 ;  /* 0x000000101600780c */ /* 0x000fe200007a4270 */
[----:B------:R-:W-:Y:S01]  /*3a50*/  IMAD R3, R3, 0x2, R172 ;  /* 0x0000000203037824 */ /* 0x000fe200078e02ac */
[----:B------:R-:W-:Y:S01]  /*3a60*/  FMNMX.FTZ R6, R17, R6, !PT ;  /* 0x0000000611067209 */ /* 0x000fe20007810000 */
[----:B------:R-:W-:Y:S01]  /*3a70*/  IMAD.IADD R160, R187, 0x1, R134 ;  /* 0x00000001bba07824 */ /* 0x000fe200078e0286 */
[C---:B------:R-:W-:Y:S01]  /*3a80*/  ISETP.LT.OR P4, PT, R2.reuse, 0x2, P4 ;  /* 0x000000020200780c */ /* 0x040fe20002781670 */
[----:B------:R-:W-:Y:S01]  /*3a90*/  ULDC.64 UR4, c[0x0][0x2c8] ;  /* 0x0000b20000047ab9 */ /* 0x000fe20000000a00 */
[----:B------:R-:W-:Y:S01]  /*3aa0*/  ISETP.LT.OR P5, PT, R2, 0x11, P5 ;  /* 0x000000110200780c */ /* 0x000fe20002fa1670 */
[----:B------:R-:W-:Y:S01]  /*3ab0*/  UIMAD.WIDE.U32 UR14, UR13, UR4, URZ ;  /* 0x000000040d0e72a5 */ /* 0x000fe2000f8e003f */
[----:B------:R-:W-:-:S02]  /*3ac0*/  FMNMX.FTZ R10, R15, R6, !PT ;  /* 0x000000060f0a7209 */ /* 0x000fc40007810000 */
[----:B------:R-:W-:Y:S01]  /*3ad0*/  FSEL R18, R27, -INF , !P4 ;  /* 0xff8000001b127808 */ /* 0x000fe20006000000 */
[----:B------:R-:W-:Y:S01]  /*3ae0*/  ULDC UR4, c[0x0][0x328] ;  /* 0x0000ca0000047ab9 */ /* 0x000fe20000000800 */
[----:B------:R-:W-:Y:S02]  /*3af0*/  ISETP.GT.AND P4, PT, R22, 0x9, P0 ;  /* 0x000000091600780c */ /* 0x000fe40000784270 */
[----:B------:R-:W-:Y:S01]  /*3b00*/  FSEL R14, R0, -INF , !P5 ;  /* 0xff800000000e7808 */ /* 0x000fe20006800000 */
[----:B------:R-:W-:Y:S01]  /*3b10*/  LDSM.16.MT88.4 R40, [R135+0x2100] ;  /* 0x002100008728783b */ /* 0x000fe20000004200 */
[----:B------:R-:W-:Y:S01]  /*3b20*/  FMNMX.FTZ R0, R13, R10, !PT ;  /* 0x0000000a0d007209 */ /* 0x000fe20007810000 */
[----:B------:R-:W-:Y:S01]  /*3b30*/  @UP2 UMOV UR7, UR15 ;  /* 0x0000000f00072c82 */ /* 0x000fe20008000000 */
[----:B------:R-:W-:Y:S01]  /*3b40*/  ISETP.GT.AND P5, PT, R22, RZ, P0 ;  /* 0x000000ff1600720c */ /* 0x000fe200007a4270 */
[----:B------:R-:W-:Y:S01]  /*3b50*/  LDSM.16.MT88.4 R124, [R135+0x100] ;  /* 0x00010000877c783b */ /* 0x000fe20000004200 */
[C---:B------:R-:W-:Y:S01]  /*3b60*/  ISETP.LT.OR P4, PT, R2.reuse, 0xa, P4 ;  /* 0x0000000a0200780c */ /* 0x040fe20002781670 */
[----:B------:R-:W-:Y:S01]  /*3b70*/  @UP2 USHF.R.U32.HI UR13, URZ, UR5, UR7 ;  /* 0x000000053f0d2299 */ /* 0x000fe20008011607 */
[----:B------:R-:W-:Y:S01]  /*3b80*/  FMNMX.FTZ R0, R11, R0, !PT ;  /* 0x000000000b007209 */ /* 0x000fe20007810000 */
[----:B------:R-:W-:Y:S01]  /*3b90*/  LDSM.16.MT88.4 R116, [R172+0x100] ;  /* 0x00010000ac74783b */ /* 0x000fe20000004200 */
[----:B------:R-:W-:Y:S01]  /*3ba0*/  ISETP.LT.OR P5, PT, R2, 0x1, P5 ;  /* 0x000000010200780c */ /* 0x000fe20002fa1670 */
[----:B------:R-:W-:Y:S01]  /*3bb0*/  UIADD3 UR12, UR12, UR13, URZ ;  /* 0x0000000d0c0c7290 */ /* 0x000fe2000fffe03f */
[----:B------:R-:W-:Y:S01]  /*3bc0*/  FSEL R6, R19, -INF , !P4 ;  /* 0xff80000013067808 */ /* 0x000fe20006000000 */
[----:B------:R-:W-:Y:S01]  /*3bd0*/  LDSM.16.MT88.4 R108, [R134+0x100] ;  /* 0x00010000866c783b */ /* 0x000fe20000004200 */
[----:B------:R-:W-:Y:S01]  /*3be0*/  ISETP.GT.AND P4, PT, R22, 0x11, P0 ;  /* 0x000000111600780c */ /* 0x000fe20000784270 */
[----:B------:R-:W-:Y:S01]  /*3bf0*/  UIADD3 UR4, UR12, UR4, URZ ;  /* 0x000000040c047290 */ /* 0x000fe2000fffe03f */
[----:B------:R-:W-:Y:S01]  /*3c00*/  FMNMX.FTZ R0, R9, R0, !PT ;  /* 0x0000000009007209 */ /* 0x000fe20007810000 */
[----:B------:R-:W-:Y:S01]  /*3c10*/  LDSM.16.MT88.4 R100, [R3+0x100] ;  /* 0x000100000364783b */ /* 0x000fe20000004200 */
[----:B------:R-:W-:-:S02]  /*3c20*/  FSEL R20, R20, -INF , !P5 ;  /* 0xff80000014147808 */ /* 0x000fc40006800000 */
[----:B------:R-:W-:Y:S01]  /*3c30*/  ISETP.LT.OR P4, PT, R2, 0x12, P4 ;  /* 0x000000120200780c */ /* 0x000fe20002781670 */
[----:B------:R-:W-:Y:S01]  /*3c40*/  LDSM.16.MT88.4 R48, [R172+0x2100] ;  /* 0x00210000ac30783b */ /* 0x000fe20000004200 */
[----:B------:R-:W-:Y:S02]  /*3c50*/  FMNMX.FTZ R0, R7, R0, !PT ;  /* 0x0000000007007209 */ /* 0x000fe40007810000 */
[----:B------:R-:W-:Y:S01]  /*3c60*/  FMNMX.FTZ R5, R20, R18, !PT ;  /* 0x0000001214057209 */ /* 0x000fe20007810000 */
[----:B------:R-:W-:Y:S01]  /*3c70*/  LDSM.16.MT88.4 R64, [R160+0x2100] ;  /* 0x00210000a040783b */ /* 0x000fe20000004200 */
[----:B------:R-:W-:Y:S02]  /*3c80*/  FSEL R12, R12, -INF , !P4 ;  /* 0xff8000000c0c7808 */ /* 0x000fe40006000000 */
[----:B------:R-:W-:Y:S01]  /*3c90*/  FMNMX.FTZ R0, R171, R0, !PT ;  /* 0x00000000ab007209 */ /* 0x000fe20007810000 */
[----:B--2---:R-:W-:Y:S01]  /*3ca0*/  LDSM.16.MT88.4 R72, [R135+0x4100] ;  /* 0x004100008748783b */ /* 0x004fe20000004200 */
[----:B------:R-:W-:-:S02]  /*3cb0*/  ISETP.GT.AND P4, PT, R22, 0x18, P0 ;  /* 0x000000181600780c */ /* 0x000fc40000784270 */
[----:B------:R-:W-:Y:S01]  /*3cc0*/  FMNMX.FTZ R5, R16, R5, !PT ;  /* 0x0000000510057209 */ /* 0x000fe20007810000 */
[----:B------:R-:W-:Y:S01]  /*3cd0*/  LDSM.16.MT88.4 R80, [R172+0x4100] ;  /* 0x00410000ac50783b */ /* 0x000fe20000004200 */
[----:B------:R-:W-:Y:S02]  /*3ce0*/  FMNMX.FTZ R0, R165, R0, !PT ;  /* 0x00000000a5007209 */ /* 0x000fe40007810000 */
[----:B------:R-:W-:Y:S01]  /*3cf0*/  ISETP.LT.OR P4, PT, R2, 0x19, P4 ;  /* 0x000000190200780c */ /* 0x000fe20002781670 */
[----:B------:R-:W-:Y:S01]  /*3d00*/  LDSM.16.MT88.4 R88, [R134+0x4100] ;  /* 0x004100008658783b */ /* 0x000fe20000004200 */
[----:B------:R-:W-:Y:S02]  /*3d10*/  FMNMX.FTZ R5, R6, R5, !PT ;  /* 0x0000000506057209 */ /* 0x000fe40007810000 */
[----:B------:R-:W-:Y:S01]  /*3d20*/  ISETP.GT.AND P5, PT, R22, 0x19, P0 ;  /* 0x000000191600780c */ /* 0x000fe200007a4270 */
[----:B------:R-:W-:Y:S01]  /*3d30*/  LDSM.16.MT88.4 R136, [R172+0x900] ;  /* 0x00090000ac88783b */ /* 0x000fe20000004200 */
[----:B------:R-:W-:-:S02]  /*3d40*/  FMNMX.FTZ R0, R163, R0, !PT ;  /* 0x00000000a3007209 */ /* 0x000fc40007810000 */
[----:B------:R-:W-:Y:S01]  /*3d50*/  FSEL R10, R23, -INF , !P4 ;  /* 0xff800000170a7808 */ /* 0x000fe20006000000 */
[----:B------:R-:W-:Y:S01]  /*3d60*/  LDSM.16.MT88.4 R32, [R134+0x900] ;  /* 0x000900008620783b */ /* 0x000fe20000004200 */
[----:B------:R-:W-:Y:S02]  /*3d70*/  FMNMX.FTZ R5, R14, R5, !PT ;  /* 0x000000050e057209 */ /* 0x000fe40007810000 */
[----:B------:R-:W-:Y:S01]  /*3d80*/  ISETP.GT.AND P4, PT, R22, 0x20, P0 ;  /* 0x000000201600780c */ /* 0x000fe20000784270 */
[----:B------:R-:W-:Y:S01]  /*3d90*/  LDSM.16.MT88.4 R28, [R160+0x900] ;  /* 0x00090000a01c783b */ /* 0x000fe20000004200 */
[----:B------:R-:W-:Y:S02]  /*3da0*/  ISETP.LT.OR P5, PT, R2, 0x1a, P5 ;  /* 0x0000001a0200780c */ /* 0x000fe40002fa1670 */
[----:B------:R-:W-:Y:S01]  /*3db0*/  FMNMX.FTZ R0, R169, R0, !PT ;  /* 0x00000000a9007209 */ /* 0x000fe20007810000 */
[----:B------:R-:W-:Y:S01]  /*3dc0*/  LDSM.16.MT88.4 R24, [R172+0x2900] ;  /* 0x00290000ac18783b */ /* 0x000fe20000004200 */
[----:B------:R-:W-:-:S02]  /*3dd0*/  FMNMX.FTZ R5, R12, R5, !PT ;  /* 0x000000050c057209 */ /* 0x000fc40007810000 */
[----:B------:R-:W-:Y:S02]  /*3de0*/  ISETP.LT.OR P4, PT, R2, 0x21, P4 ;  /* 0x000000210200780c */ /* 0x000fe40002781670 */
[----:B------:R-:W-:Y:S02]  /*3df0*/  FSEL R8, R8, -INF , !P5 ;  /* 0xff80000008087808 */ /* 0x000fe40006800000 */
[----:B------:R-:W-:Y:S02]  /*3e00*/  ISETP.GT.AND P5, PT, R22, 0x21, P0 ;  /* 0x000000211600780c */ /* 0x000fe400007a4270 */
[----:B------:R-:W-:Y:S02]  /*3e10*/  FMNMX.FTZ R0, R175, R0, !PT ;  /* 0x00000000af007209 */ /* 0x000fe40007810000 */
[----:B------:R-:W-:Y:S02]  /*3e20*/  FMNMX.FTZ R5, R10, R5, !PT ;  /* 0x000000050a057209 */ /* 0x000fe40007810000 */
[----:B------:R-:W-:-:S02]  /*3e30*/  FSEL R182, R182, -INF , !P4 ;  /* 0xff800000b6b67808 */ /* 0x000fc40006000000 */
[----:B------:R-:W-:Y:S02]  /*3e40*/  ISETP.GT.AND P4, PT, R22, 0x28, P0 ;  /* 0x000000281600780c */ /* 0x000fe40000784270 */
[----:B------:R-:W-:Y:S02]  /*3e50*/  ISETP.LT.OR P5, PT, R2, 0x22, P5 ;  /* 0x000000220200780c */ /* 0x000fe40002fa1670 */
[----:B------:R-:W-:Y:S02]  /*3e60*/  FMNMX.FTZ R0, R173, R0, !PT ;  /* 0x00000000ad007209 */ /* 0x000fe40007810000 */
[----:B------:R-:W-:Y:S02]  /*3e70*/  FMNMX.FTZ R5, R8, R5, !PT ;  /* 0x0000000508057209 */ /* 0x000fe40007810000 */
[----:B------:R-:W-:Y:S02]  /*3e80*/  ISETP.LT.OR P4, PT, R2, 0x29, P4 ;  /* 0x000000290200780c */ /* 0x000fe40002781670 */
[----:B------:R-:W-:-:S02]  /*3e90*/  FSEL R174, R174, -INF , !P5 ;  /* 0xff800000aeae7808 */ /* 0x000fc40006800000 */
[----:B------:R-:W-:Y:S02]  /*3ea0*/  ISETP.GT.AND P5, PT, R22, 0x29, P0 ;  /* 0x000000291600780c */ /* 0x000fe400007a4270 */
[----:B------:R-:W-:Y:S02]  /*3eb0*/  FMNMX.FTZ R0, R143, R0, !PT ;  /* 0x000000008f007209 */ /* 0x000fe40007810000 */
[----:B------:R-:W-:Y:S02]  /*3ec0*/  FMNMX.FTZ R5, R182, R5, !PT ;  /* 0x00000005b6057209 */ /* 0x000fe40007810000 */
[----:B------:R-:W-:Y:S02]  /*3ed0*/  FSEL R180, R180, -INF , !P4 ;  /* 0xff800000b4b47808 */ /* 0x000fe40006000000 */
[----:B------:R-:W-:Y:S02]  /*3ee0*/  ISETP.GT.AND P4, PT, R22, 0x30, P0 ;  /* 0x000000301600780c */ /* 0x000fe40000784270 */
[----:B------:R-:W-:-:S02]  /*3ef0*/  ISETP.LT.OR P5, PT, R2, 0x2a, P5 ;  /* 0x0000002a0200780c */ /* 0x000fc40002fa1670 */
[----:B------:R-:W-:Y:S02]  /*3f00*/  FMNMX.FTZ R0, R141, R0, !PT ;  /* 0x000000008d007209 */ /* 0x000fe40007810000 */
[----:B------:R-:W-:Y:S02]  /*3f10*/  FMNMX.FTZ R19, R174, R5, !PT ;  /* 0x00000005ae137209 */ /* 0x000fe40007810000 */
[----:B------:R-:W-:Y:S01]  /*3f20*/  ISETP.LT.OR P4, PT, R2, 0x31, P4 ;  /* 0x000000310200780c */ /* 0x000fe20002781670 */
[----:B------:R-:W1:Y:S01]  /*3f30*/  SHFL.BFLY PT, R5, R0, 0x2, 0x1f ;  /* 0x0c401f0000057f89 */ /* 0x000e6200000e0000 */
[----:B------:R-:W-:Y:S02]  /*3f40*/  FSEL R176, R176, -INF , !P5 ;  /* 0xff800000b0b07808 */ /* 0x000fe40006800000 */
[----:B------:R-:W-:Y:S02]  /*3f50*/  ISETP.GT.AND P5, PT, R22, 0x31, P0 ;  /* 0x000000311600780c */ /* 0x000fe400007a4270 */
[----:B------:R-:W-:-:S02]  /*3f60*/  FMNMX.FTZ R19, R180, R19, !PT ;  /* 0x00000013b4137209 */ /* 0x000fc40007810000 */
[----:B------:R-:W-:Y:S02]  /*3f70*/  FSEL R142, R142, -INF , !P4 ;  /* 0xff8000008e8e7808 */ /* 0x000fe40006000000 */
[----:B------:R-:W-:Y:S02]  /*3f80*/  ISETP.GT.AND P4, PT, R22, 0x38, P0 ;  /* 0x000000381600780c */ /* 0x000fe40000784270 */
[----:B------:R-:W-:Y:S02]  /*3f90*/  ISETP.LT.OR P5, PT, R2, 0x32, P5 ;  /* 0x000000320200780c */ /* 0x000fe40002fa1670 */
[----:B------:R-:W-:Y:S02]  /*3fa0*/  FMNMX.FTZ R19, R176, R19, !PT ;  /* 0x00000013b0137209 */ /* 0x000fe40007810000 */
[----:B------:R-:W-:Y:S02]  /*3fb0*/  ISETP.GT.AND P0, PT, R22, 0x39, P0 ;  /* 0x000000391600780c */ /* 0x000fe40000704270 */
[----:B------:R-:W-:-:S02]  /*3fc0*/  ISETP.LT.OR P4, PT, R2, 0x39, P4 ;  /* 0x000000390200780c */ /* 0x000fc40002781670 */
[----:B------:R-:W-:Y:S02]  /*3fd0*/  FSEL R140, R140, -INF , !P5 ;  /* 0xff8000008c8c7808 */ /* 0x000fe40006800000 */
[----:B------:R-:W-:Y:S02]  /*3fe0*/  FMNMX.FTZ R19, R142, R19, !PT ;  /* 0x000000138e137209 */ /* 0x000fe40007810000 */
[----:B------:R-:W-:Y:S02]  /*3ff0*/  ISETP.LT.OR P0, PT, R2, 0x3a, P0 ;  /* 0x0000003a0200780c */ /* 0x000fe40000701670 */
[----:B------:R-:W-:Y:S02]  /*4000*/  FSEL R170, R170, -INF , !P4 ;  /* 0xff800000aaaa7808 */ /* 0x000fe40006000000 */
[----:B------:R-:W-:Y:S02]  /*4010*/  FMNMX.FTZ R19, R140, R19, !PT ;  /* 0x000000138c137209 */ /* 0x000fe40007810000 */
[----:B------:R-:W-:-:S02]  /*4020*/  FSEL R168, R168, -INF , !P0 ;  /* 0xff800000a8a87808 */ /* 0x000fc40004000000 */
[----:B------:R-:W-:Y:S02]  /*4030*/  FMNMX.FTZ R19, R170, R19, !PT ;  /* 0x00000013aa137209 */ /* 0x000fe40007810000 */
[----:B-1----:R-:W-:Y:S02]  /*4040*/  FMNMX.FTZ R23, R0, R5, !PT ;  /* 0x0000000500177209 */ /* 0x002fe40007810000 */
[----:B------:R-:W-:Y:S02]  /*4050*/  FMNMX.FTZ R19, R168, R19, !PT ;  /* 0x00000013a8137209 */ /* 0x000fe40007810000 */
[----:B------:R-:W-:Y:S01]  /*4060*/  IADD3 R214, R132, -0x2, RZ ;  /* 0xfffffffe84d67810 */ /* 0x000fe20007ffe0ff */
[----:B------:R-:W1:Y:S04]  /*4070*/  SHFL.BFLY PT, R2, R23, 0x1, 0x1f ;  /* 0x0c201f0017027f89 */ /* 0x000e6800000e0000 */
[----:B------:R-:W2:Y:S01]  /*4080*/  SHFL.BFLY PT, R0, R19, 0x2, 0x1f ;  /* 0x0c401f0013007f89 */ /* 0x000ea200000e0000 */
[----:B-1----:R-:W-:-:S02]  /*4090*/  FMNMX.FTZ R2, R23, R2, !PT ;  /* 0x0000000217027209 */ /* 0x002fc40007810000 */
[----:B--2---:R-:W-:-:S03]  /*40a0*/  FMNMX.FTZ R5, R19, R0, !PT ;  /* 0x0000000013057209 */ /* 0x004fc60007810000 */
[C---:B------:R-:W-:Y:S01]  /*40b0*/  FMUL.FTZ R178, R2.reuse, c[0x0][0x2d0] ;  /* 0x0000b40002b27a20 */ /* 0x040fe20000410000 */
[----:B------:R-:W-:Y:S01]  /*40c0*/  FSETP.NEU.FTZ.AND P0, PT, R2, -INF , PT ;  /* 0xff8000000200780b */ /* 0x000fe20003f1d000 */
[----:B------:R-:W1:Y:S03]  /*40d0*/  SHFL.BFLY PT, R0, R5, 0x1, 0x1f ;  /* 0x0c201f0005007f89 */ /* 0x000e6600000e0000 */
[----:B------:R-:W-:-:S05]  /*40e0*/  FSEL R178, R178, RZ, P0 ;  /* 0x000000ffb2b27208 */ /* 0x000fca0000000000 */
[--C-:B------:R-:W-:Y:S02]  /*40f0*/  FFMA.FTZ R162, R56, c[0x0][0x2d0], -R178.reuse ;  /* 0x0000b40038a27a23 */ /* 0x100fe400000108b2 */
[--C-:B------:R-:W-:Y:S01]  /*4100*/  FFMA.FTZ R161, R21, c[0x0][0x2d0], -R178.reuse ;  /* 0x0000b40015a17a23 */ /* 0x100fe200000108b2 */
[----:B------:R-:W2:Y:S01]  /*4110*/  LDSM.16.MT88.4 R56, [R134+0x2100] ;  /* 0x002100008638783b */ /* 0x000ea20000004200 */
[--C-:B------:R-:W-:Y:S02]  /*4120*/  FFMA.FTZ R157, R17, c[0x0][0x2d0], -R178.reuse ;  /* 0x0000b400119d7a23 */ /* 0x100fe400000108b2 */
[--C-:B------:R-:W-:Y:S01]  /*4130*/  FFMA.FTZ R152, R15, c[0x0][0x2d0], -R178.reuse ;  /* 0x0000b4000f987a23 */ /* 0x100fe200000108b2 */
[----:B------:R-:W-:Y:S01]  /*4140*/  MUFU.EX2 R162, R162 ;  /* 0x000000a200a27308 */ /* 0x000fe20000000800 */
[--C-:B------:R-:W-:Y:S02]  /*4150*/  FFMA.FTZ R148, R7, c[0x0][0x2d0], -R178.reuse ;  /* 0x0000b40007947a23 */ /* 0x100fe400000108b2 */
[----:B------:R-:W-:-:S02]  /*4160*/  FFMA.FTZ R150, R11, c[0x0][0x2d0], -R178 ;  /* 0x0000b4000b967a23 */ /* 0x000fc400000108b2 */
[--C-:B------:R-:W-:Y:S02]  /*4170*/  FFMA.FTZ R151, R9, c[0x0][0x2d0], -R178.reuse ;  /* 0x0000b40009977a23 */ /* 0x100fe400000108b2 */
[--C-:B------:R-:W-:Y:S01]  /*4180*/  FFMA.FTZ R155, R13, c[0x0][0x2d0], -R178.reuse ;  /* 0x0000b4000d9b7a23 */ /* 0x100fe200000108b2 */
[----:B------:R-:W3:Y:S01]  /*4190*/  MUFU.EX2 R161, R161 ;  /* 0x000000a100a17308 */ /* 0x000ee20000000800 */
        /* <DEDUP_REMOVED lines=8> */
[----:B------:R-:W-:Y:S01]  /*4220*/  FFMA.FTZ R175, R175, c[0x0][0x2d0], -R178 ;  /* 0x0000b400afaf7a23 */ /* 0x000fe200000108b2 */
[----:B------:R-:W-:Y:S02]  /*4230*/  FSEL R167, R167, RZ, P0 ;  /* 0x000000ffa7a77208 */ /* 0x000fe40000000000 */
[----:B---3--:R-:W-:Y:S02]  /*4240*/  F2FP.BF16.PACK_AB R96, R161, R162 ;  /* 0x000000a2a160723e */ /* 0x008fe400000010ff */
[----:B------:R-:W1:Y:S01]  /*4250*/  MUFU.EX2 R152, R152 ;  /* 0x0000009800987308 */ /* 0x000e620000000800 */
[--C-:B------:R-:W-:Y:S02]  /*4260*/  FFMA.FTZ R159, R20, c[0x0][0x2d0], -R167.reuse ;  /* 0x0000b400149f7a23 */ /* 0x100fe400000108a7 */
[--C-:B------:R-:W-:Y:S01]  /*4270*/  FFMA.FTZ R158, R18, c[0x0][0x2d0], -R167.reuse ;  /* 0x0000b400129e7a23 */ /* 0x100fe200000108a7 */
[----:B------:R-:W-:Y:S01]  /*4280*/  LDSM.16.MT88.4 R20, [R135+0x900] ;  /* 0x000900008714783b */ /* 0x000fe20000004200 */
[----:B------:R-:W-:-:S02]  /*4290*/  FFMA.FTZ R156, R16, c[0x0][0x2d0], -R167 ;  /* 0x0000b400109c7a23 */ /* 0x000fc400000108a7 */
[--C-:B------:R-:W-:Y:S01]  /*42a0*/  FFMA.FTZ R153, R6, c[0x0][0x2d0], -R167.reuse ;  /* 0x0000b40006997a23 */ /* 0x100fe200000108a7 */
[----:B------:R-:W-:Y:S01]  /*42b0*/  MUFU.EX2 R159, R159 ;  /* 0x0000009f009f7308 */ /* 0x000fe20000000800 */
[----:B------:R3:W4:Y:S01]  /*42c0*/  LDSM.16.MT88.4 R4, [R3+0x4100] ;  /* 0x004100000304783b */ /* 0x0007220000004200 */
[--C-:B------:R-:W-:Y:S02]  /*42d0*/  FFMA.FTZ R146, R10, c[0x0][0x2d0], -R167.reuse ;  /* 0x0000b4000a927a23 */ /* 0x100fe400000108a7 */
[--C-:B------:R-:W-:Y:S01]  /*42e0*/  FFMA.FTZ R154, R14, c[0x0][0x2d0], -R167.reuse ;  /* 0x0000b4000e9a7a23 */ /* 0x100fe200000108a7 */
[----:B------:R-:W-:Y:S01]  /*42f0*/  LDSM.16.MT88.4 R16, [R134+0x2900] ;  /* 0x002900008610783b */ /* 0x000fe20000004200 */
[--C-:B------:R-:W-:Y:S02]  /*4300*/  FFMA.FTZ R149, R12, c[0x0][0x2d0], -R167.reuse ;  /* 0x0000b4000c957a23 */ /* 0x100fe400000108a7 */
[----:B------:R-:W5:Y:S01]  /*4310*/  MUFU.EX2 R158, R158 ;  /* 0x0000009e009e7308 */ /* 0x000f620000000800 */
[----:B-1----:R-:W-:Y:S01]  /*4320*/  F2FP.BF16.PACK_AB R98, R152, R157 ;  /* 0x0000009d9862723e */ /* 0x002fe200000010ff */
[----:B------:R-:W-:Y:S01]  /*4330*/  LDSM.16.MT88.4 R12, [R160+0x2900] ;  /* 0x00290000a00c783b */ /* 0x000fe20000004200 */
[----:B------:R-:W-:-:S02]  /*4340*/  FFMA.FTZ R169, R182, c[0x0][0x2d0], -R167 ;  /* 0x0000b400b6a97a23 */ /* 0x000fc400000108a7 */
[--C-:B------:R-:W-:Y:S02]  /*4350*/  FFMA.FTZ R174, R174, c[0x0][0x2d0], -R167.reuse ;  /* 0x0000b400aeae7a23 */ /* 0x100fe400000108a7 */
[--C-:B------:R-:W-:Y:S01]  /*4360*/  FFMA.FTZ R171, R180, c[0x0][0x2d0], -R167.reuse ;  /* 0x0000b400b4ab7a23 */ /* 0x100fe200000108a7 */
[----:B------:R-:W-:Y:S01]  /*4370*/  MUFU.EX2 R156, R156 ;  /* 0x0000009c009c7308 */ /* 0x000fe20000000800 */
[--C-:B------:R-:W-:Y:S02]  /*4380*/  FFMA.FTZ R176, R176, c[0x0][0x2d0], -R167.reuse ;  /* 0x0000b400b0b07a23 */ /* 0x100fe400000108a7 */
[--C-:B------:R-:W-:Y:S02]  /*4390*/  FFMA.FTZ R180, R173, c[0x0][0x2d0], -R178.reuse ;  /* 0x0000b400adb47a23 */ /* 0x100fe400000108b2 */
[----:B------:R-:W-:Y:S02]  /*43a0*/  FFMA.FTZ R173, R143, c[0x0][0x2d0], -R178 ;  /* 0x0000b4008fad7a23 */ /* 0x000fe400000108b2 */
[--C-:B------:R-:W-:Y:S01]  /*43b0*/  FFMA.FTZ R177, R142, c[0x0][0x2d0], -R167.reuse ;  /* 0x0000b4008eb17a23 */ /* 0x100fe200000108a7 */
[----:B------:R-:W1:Y:S01]  /*43c0*/  MUFU.EX2 R153, R153 ;  /* 0x0000009900997308 */ /* 0x000e620000000800 */
[--C-:B---3--:R-:W-:Y:S01]  /*43d0*/  FFMA.FTZ R3, R8, c[0x0][0x2d0], -R167.reuse ;  /* 0x0000b40008037a23 */ /* 0x108fe200000108a7 */
[----:B-----5:R-:W-:Y:S01]  /*43e0*/  F2FP.BF16.PACK_AB R97, R158, R159 ;  /* 0x0000009f9e61723e */ /* 0x020fe200000010ff */
[----:B------:R-:W3:Y:S01]  /*43f0*/  LDSM.16.MT88.4 R8, [R135+0x2900] ;  /* 0x002900008708783b */ /* 0x000ee20000004200 */
[----:B------:R-:W-:-:S02]  /*4400*/  FFMA.FTZ R182, R140, c[0x0][0x2d0], -R167 ;  /* 0x0000b4008cb67a23 */ /* 0x000fc400000108a7 */
[--C-:B------:R-:W-:Y:S02]  /*4410*/  FFMA.FTZ R170, R170, c[0x0][0x2d0], -R167.reuse ;  /* 0x0000b400aaaa7a23 */ /* 0x100fe400000108a7 */
[----:B------:R-:W-:Y:S01]  /*4420*/  MUFU.EX2 R155, R155 ;  /* 0x0000009b009b7308 */ /* 0x000fe20000000800 */
[----:B------:R-:W-:Y:S02]  /*4430*/  FFMA.FTZ R178, R141, c[0x0][0x2d0], -R178 ;  /* 0x0000b4008db27a23 */ /* 0x000fe400000108b2 */
[----:B------:R-:W-:Y:S01]  /*4440*/  FFMA.FTZ R167, R168, c[0x0][0x2d0], -R167 ;  /* 0x0000b400a8a77a23 */ /* 0x000fe200000108a7 */
[----:B------:R-:W-:Y:S01]  /*4450*/  LDSM.16.MT88.4 R140, [R172+0x3900] ;  /* 0x00390000ac8c783b */ /* 0x000fe20000004200 */
[----:B------:R-:W-:Y:S02]  /*4460*/  FADD.FTZ R162, R162, R161 ;  /* 0x000000a1a2a27221 */ /* 0x000fe40000010000 */
[----:B------:R-:W-:Y:S01]  /*4470*/  FADD.FTZ R159, R159, R158 ;  /* 0x0000009e9f9f7221 */ /* 0x000fe20000010000 */
[----:B-1----:R-:W-:Y:S01]  /*4480*/  F2FP.BF16.PACK_AB R99, R153, R156 ;  /* 0x0000009c9963723e */ /* 0x002fe200000010ff */
[----:B------:R-:W1:Y:S01]  /*4490*/  MUFU.EX2 R150, R150 ;  /* 0x0000009600967308 */ /* 0x000e620000000800 */
[----:B------:R-:W-:-:S02]  /*44a0*/  FADD.FTZ R157, R157, R162 ;  /* 0x000000a29d9d7221 */ /* 0x000fc40000010000 */
[----:B------:R-:W-:Y:S02]  /*44b0*/  FADD.FTZ R156, R156, R159 ;  /* 0x0000009f9c9c7221 */ /* 0x000fe40000010000 */
[----:B------:R-:W-:Y:S01]  /*44c0*/  FADD.FTZ R152, R152, R157 ;  /* 0x0000009d98987221 */ /* 0x000fe20000010000 */
[C---:B------:R-:W-:Y:S01]  /*44d0*/  HMMA.16816.F32.BF16 R36, R96.reuse, R40, RZ ;  /* 0x000000286024723c */ /* 0x040fe200000418ff */
[----:B------:R-:W-:Y:S01]  /*44e0*/  FADD.FTZ R153, R153, R156 ;  /* 0x0000009c99997221 */ /* 0x000fe20000010000 */
[----:B------:R-:W-:Y:S06]  /*44f0*/  MUFU.EX2 R151, R151 ;  /* 0x0000009700977308 */ /* 0x000fec0000000800 */
        /* <DEDUP_REMOVED lines=12> */
[C---:B--2---:R-:W-:Y:S02]  /*45c0*/  HMMA.16816.F32.BF16 R52, R96.reuse, R56, RZ ;  /* 0x000000386034723c */ /* 0x044fe400000418ff */
[----:B------:R-:W2:Y:S06]  /*45d0*/  MUFU.EX2 R165, R165 ;  /* 0x000000a500a57308 */ /* 0x000eac0000000800 */
        /* <DEDUP_REMOVED lines=27> */
[----:B------:R-:W2:Y:S06]  /*4790*/  MUFU.EX2 R167, R167 ;  /* 0x000000a700a77308 */ /* 0x000eac0000000800 */
[C---:B----4-:R-:W-:Y:S07]  /*47a0*/  HMMA.16816.F32.BF16 R92, R96.reuse, R4, RZ ;  /* 0x00000004605c723c */ /* 0x050fee00000418ff */
[----:B-1----:R-:W-:Y:S01]  /*47b0*/  F2FP.BF16.PACK_AB R4, R150, R155 ;  /* 0x0000009b9604723e */ /* 0x002fe200000010ff */
[----:B------:R-:W-:Y:S01]  /*47c0*/  HMMA.16816.F32.BF16 R96, R96, R6, RZ ;  /* 0x000000066060723c */ /* 0x000fe200000418ff */
[----:B-----5:R-:W-:Y:S01]  /*47d0*/  F2FP.BF16.PACK_AB R5, R149, R154 ;  /* 0x0000009a9505723e */ /* 0x020fe200000010ff */
[----:B------:R-:W-:-:S02]  /*47e0*/  FADD.FTZ R155, R155, R152 ;  /* 0x000000989b9b7221 */ /* 0x000fc40000010000 */
[----:B------:R-:W-:Y:S02]  /*47f0*/  FADD.FTZ R154, R154, R153 ;  /* 0x000000999a9a7221 */ /* 0x000fe40000010000 */
[----:B------:R-:W-:Y:S01]  /*4800*/  FADD.FTZ R150, R150, R155 ;  /* 0x0000009b96967221 */ /* 0x000fe20000010000 */
[----:B------:R-:W-:Y:S01]  /*4810*/  F2FP.BF16.PACK_AB R6, R148, R151 ;  /* 0x000000979406723e */ /* 0x000fe200000010ff */
[----:B------:R-:W-:Y:S01]  /*4820*/  FADD.FTZ R149, R149, R154 ;  /* 0x0000009a95957221 */ /* 0x000fe20000010000 */
[----:B------:R-:W-:Y:S01]  /*4830*/  F2FP.BF16.PACK_AB R7, R3, R146 ;  /* 0x000000920307723e */ /* 0x000fe200000010ff */
[----:B------:R-:W-:Y:S02]  /*4840*/  FADD.FTZ R151, R151, R150 ;  /* 0x0000009697977221 */ /* 0x000fe40000010000 */
[----:B------:R-:W-:Y:S02]  /*4850*/  FADD.FTZ R146, R146, R149 ;  /* 0x0000009592927221 */ /* 0x000fe40000010000 */
[----:B------:R-:W-:-:S02]  /*4860*/  FADD.FTZ R151, R148, R151 ;  /* 0x0000009794977221 */ /* 0x000fc40000010000 */
[----:B---3--:R-:W-:Y:S01]  /*4870*/  HMMA.16816.F32.BF16 R36, R4, R8, R36 ;  /* 0x000000080424723c */ /* 0x008fe20000041824 */
[----:B------:R-:W-:-:S07]  /*4880*/  FADD.FTZ R146, R3, R146 ;  /* 0x0000009203927221 */ /* 0x000fce0000010000 */
        /* <DEDUP_REMOVED lines=8> */
[C---:B------:R-:W-:Y:S08]  /*4910*/  HMMA.16816.F32.BF16 R128, R4.reuse, R20, R128 ;  /* 0x000000140480723c */ /* 0x040ff00000041880 */
[C---:B------:R-:W-:Y:S01]  /*4920*/  HMMA.16816.F32.BF16 R124, R4.reuse, R22, R124 ;  /* 0x00000016047c723c */ /* 0x040fe2000004187c */
[----:B------:R-:W5:Y:S07]  /*4930*/  LDSM.16.MT88.4 R20, [R135+0x4900] ;  /* 0x004900008714783b */ /* 0x000f6e0000004200 */
[C---:B-1----:R-:W-:Y:S08]  /*4940*/  HMMA.16816.F32.BF16 R76, R4.reuse, R8, R76 ;  /* 0x00000008044c723c */ /* 0x042ff0000004184c */
[C---:B------:R-:W-:Y:S01]  /*4950*/  HMMA.16816.F32.BF16 R80, R4.reuse, R10, R80 ;  /* 0x0000000a0450723c */ /* 0x040fe20000041850 */
[----:B------:R-:W1:Y:S07]  /*4960*/  LDSM.16.MT88.4 R8, [R135+0x1100] ;  /* 0x001100008708783b */ /* 0x000e6e0000004200 */
[C---:B---3--:R-:W-:Y:S08]  /*4970*/  HMMA.16816.F32.BF16 R84, R4.reuse, R16, R84 ;  /* 0x000000100454723c */ /* 0x048ff00000041854 */
[C---:B------:R-:W-:Y:S01]  /*4980*/  HMMA.16816.F32.BF16 R88, R4.reuse, R18, R88 ;  /* 0x000000120458723c */ /* 0x040fe20000041858 */
[----:B------:R-:W3:Y:S07]  /*4990*/  LDSM.16.MT88.4 R16, [R172+0x1100] ;  /* 0x00110000ac10783b */ /* 0x000eee0000004200 */
[C---:B----4-:R-:W-:Y:S08]  /*49a0*/  HMMA.16816.F32.BF16 R92, R4.reuse, R12, R92 ;  /* 0x0000000c045c723c */ /* 0x050ff0000004185c */
[C---:B------:R-:W-:Y:S01]  /*49b0*/  HMMA.16816.F32.BF16 R96, R4.reuse, R14, R96 ;  /* 0x0000000e0460723c */ /* 0x040fe20000041860 */
[----:B------:R-:W4:Y:S07]  /*49c0*/  LDSM.16.MT88.4 R12, [R135+0x3100] ;  /* 0x00310000870c783b */ /* 0x000f2e0000004200 */
        /* <DEDUP_REMOVED lines=12> */
[C---:B-----5:R-:W-:Y:S08]  /*4a90*/  HMMA.16816.F32.BF16 R68, R4.reuse, R20, R68 ;  /* 0x000000140444723c */ /* 0x060ff00000041844 */
[----:B------:R-:W-:Y:S01]  /*4aa0*/  HMMA.16816.F32.BF16 R72, R4, R22, R72 ;  /* 0x000000160448723c */ /* 0x000fe20000041848 */
[----:B------:R-:W5:Y:S06]  /*4ab0*/  LDSM.16.MT88.4 R20, [R135+0x5100] ;  /* 0x005100008714783b */ /* 0x000f6c0000004200 */
[----:B--2---:R-:W-:Y:S01]  /*4ac0*/  F2FP.BF16.PACK_AB R4, R165, R164 ;  /* 0x000000a4a504723e */ /* 0x004fe200000010ff */
        /* <DEDUP_REMOVED lines=14> */
[C---:B---3--:R-:W-:Y:S08]  /*4bb0*/  HMMA.16816.F32.BF16 R120, R4.reuse, R16, R120 ;  /* 0x000000100478723c */ /* 0x048ff00000041878 */
[C---:B------:R-:W-:Y:S01]  /*4bc0*/  HMMA.16816.F32.BF16 R116, R4.reuse, R18, R116 ;  /* 0x000000120474723c */ /* 0x040fe20000041874 */
[----:B------:R-:W2:Y:S07]  /*4bd0*/  LDSM.16.MT88.4 R16, [R160+0x3100] ;  /* 0x00310000a010783b */ /* 0x000eae0000004200 */
[C---:B----4-:R-:W-:Y:S08]  /*4be0*/  HMMA.16816.F32.BF16 R36, R4.reuse, R12, R36 ;  /* 0x0000000c0424723c */ /* 0x050ff00000041824 */
[C---:B------:R-:W-:Y:S01]  /*4bf0*/  HMMA.16816.F32.BF16 R40, R4.reuse, R14, R40 ;  /* 0x0000000e0428723c */ /* 0x040fe20000041828 */
[----:B------:R-:W3:Y:S07]  /*4c00*/  LDSM.16.MT88.4 R12, [R172+0x5100] ;  /* 0x00510000ac0c783b */ /* 0x000eee0000004200 */
[C---:B-----5:R-:W-:Y:S08]  /*4c10*/  HMMA.16816.F32.BF16 R68, R4.reuse, R20, R68 ;  /* 0x000000140444723c */ /* 0x060ff00000041844 */
        /* <DEDUP_REMOVED lines=20> */
[C---:B------:R-:W-:Y:S08]  /*4d60*/  HMMA.16816.F32.BF16 R104, R4.reuse, R28, R104 ;  /* 0x0000001c0468723c */ /* 0x040ff00000041868 */
[C---:B------:R-:W-:Y:S01]  /*4d70*/  HMMA.16816.F32.BF16 R100, R4.reuse, R30, R100 ;  /* 0x0000001e0464723c */ /* 0x040fe20000041864 */
[----:B------:R-:W-:Y:S07]  /*4d80*/  LDSM.16.MT88.4 R28, [R160+0x1900] ;  /* 0x00190000a01c783b */ /* 0x000fee0000004200 */
[C---:B------:R-:W-:Y:S08]  /*4d90*/  HMMA.16816.F32.BF16 R44, R4.reuse, R24, R44 ;  /* 0x00000018042c723c */ /* 0x040ff0000004182c */
[----:B------:R-:W-:Y:S01]  /*4da0*/  HMMA.16816.F32.BF16 R48, R4, R26, R48 ;  /* 0x0000001a0430723c */ /* 0x000fe20000041830 */
[----:B------:R-:W-:Y:S06]  /*4db0*/  LDSM.16.MT88.4 R24, [R135+0x3900] ;  /* 0x003900008718783b */ /* 0x000fec0000004200 */
        /* <DEDUP_REMOVED lines=18> */
[C---:B------:R-:W-:Y:S07]  /*4ee0*/  HMMA.16816.F32.BF16 R52, R4.reuse, R20, R52 ;  /* 0x000000140434723c */ /* 0x040fee0000041834 */
[----:B------:R-:W-:Y:S01]  /*4ef0*/  IADD3 R20, R132, -0x3, RZ ;  /* 0xfffffffd84147810 */ /* 0x000fe20007ffe0ff */
[----:B--2---:R-:W-:Y:S03]  /*4f00*/  HMMA.16816.F32.BF16 R60, R4, R16, R60 ;  /* 0x00000010043c723c */ /* 0x004fe6000004183c */
[----:B------:R-:W-:-:S05]  /*4f10*/  ISETP.GE.AND P4, PT, R20, R193, PT ;  /* 0x000000c11400720c */ /* 0x000fca0003f86270 */
[C---:B------:R-:W-:Y:S01]  /*4f20*/  HMMA.16816.F32.BF16 R64, R4.reuse, R18, R64 ;  /* 0x000000120440723c */ /* 0x040fe20000041840 */
[----:B------:R-:W2:Y:S07]  /*4f30*/  LDSM.16.MT88.4 R16, [R160+0x5900] ;  /* 0x00590000a010783b */ /* 0x000eae0000004200 */
[----:B---3--:R-:W-:Y:S01]  /*4f40*/  HMMA.16816.F32.BF16 R68, R4, R12, R68 ;  /* 0x0000000c0444723c */ /* 0x008fe20000041844 */
[----:B------:R-:W-:-:S06]  /*4f50*/  @P4 IMAD R145, R145, R20, RZ ;  /* 0x0000001491914224 */ /* 0x000fcc00078e02ff */
[----:B------:R-:W-:Y:S01]  /*4f60*/  @P4 SHF.R.S32.HI R12, RZ, 0x1f, R20 ;  /* 0x0000001fff0c4819 */ /* 0x000fe20000011414 */
[-C--:B------:R-:W-:Y:S01]  /*4f70*/  @P4 IMAD.WIDE.U32 R20, R20, R147.reuse, R206 ;  /* 0x0000009314144225 */ /* 0x080fe200078e00ce */
[----:B-1----:R-:W-:Y:S03]  /*4f80*/  HMMA.16816.F32.BF16 R84, R4, R8, R84 ;  /* 0x000000080454723c */ /* 0x002fe60000041854 */
[----:B------:R-:W-:-:S04]  /*4f90*/  @P4 IMAD R12, R12, R147, R145 ;  /* 0x000000930c0c4224 */ /* 0x000fc800078e0291 */
[----:B------:R-:W-:Y:S01]  /*4fa0*/  @P4 IMAD.IADD R9, R21, 0x1, R12 ;  /* 0x0000000115094824 */ /* 0x000fe200078e020c */
[C---:B------:R-:W-:Y:S01]  /*4fb0*/  @P4 LEA R8, P0, R20.reuse, c[0x0][0x1c8], 0x1 ;  /* 0x0000720014084a11 */ /* 0x040fe200078008ff */
[----:B------:R-:W-:Y:S03]  /*4fc0*/  HMMA.16816.F32.BF16 R88, R4, R10, R88 ;  /* 0x0000000a0458723c */ /* 0x000fe60000041858 */
[----:B------:R-:W-:-:S04]  /*4fd0*/  @P4 LEA.HI.X R9, R20, c[0x0][0x1cc], R9, 0x1, P0 ;  /* 0x0000730014094a11 */ /* 0x000fc800000f0c09 */
[C---:B------:R-:W-:Y:S01]  /*4fe0*/  @P4 LEA R10, P0, R197.reuse, R8, 0x1 ;  /* 0x00000008c50a4211 */ /* 0x040fe200078008ff */
[----:B------:R-:W-:Y:S01]  /*4ff0*/  @!PT LDS RZ, [RZ] ;  /* 0x00000000fffff984 */ /* 0x000fe20000000800 */
[----:B------:R-:W-:Y:S01]  /*5000*/  @!PT LDS RZ, [RZ] ;  /* 0x00000000fffff984 */ /* 0x000fe20000000800 */
[----:B------:R-:W-:Y:S01]  /*5010*/  @!PT LDS RZ, [RZ] ;  /* 0x00000000fffff984 */ /* 0x000fe20000000800 */
[----:B------:R1:W-:Y:S01]  /*5020*/  @P4 LDGSTS.E.BYPASS.LTC128B.128 [R144+0xc100], [R8.64], !P3 ;  /* 0x0c10000008904fae */ /* 0x0003e2000d901d4a */
[----:B------:R-:W-:Y:S02]  /*5030*/  HMMA.16816.F32.BF16 R44, R4, R140, R44 ;  /* 0x0000008c042c723c */ /* 0x000fe4000004182c */
[----:B------:R-:W-:Y:S01]  /*5040*/  @P4 LEA.HI.X R11, R197, R9, R196, 0x1, P0 ;  /* 0x00000009c50b4211 */ /* 0x000fe200000f0cc4 */
[----:B------:R1:W-:Y:S01]  /*5050*/  @P4 LDGSTS.E.BYPASS.LTC128B.128 [R144+0xe100], [R8.64+0x80], !P2 ;  /* 0x0e10008008904fae */ /* 0x0003e2000d101d4a */
[----:B------:R-:W-:-:S03]  /*5060*/  PLOP3.LUT P0, PT, PT, PT, UP1, 0x40, 0x0 ;  /* 0x000000000000781c */ /* 0x000fc60003f0e818 */
[----:B------:R1:W-:Y:S01]  /*5070*/  @P4 LDGSTS.E.BYPASS.LTC128B.128 [R144+0x10100], [R8.64+0x100], !P1 ;  /* 0x1010010008904fae */ /* 0x0003e2000c901d4a */
[C---:B------:R-:W-:Y:S03]  /*5080*/  HMMA.16816.F32.BF16 R48, R4.reuse, R142, R48 ;  /* 0x0000008e0430723c */ /* 0x040fe60000041830 */
[----:B------:R1:W-:Y:S04]  /*5090*/  @P4 LDGSTS.E.BYPASS.LTC128B.128 [R144+0xd100], [R10.64], !P3 ;  /* 0x0d1000000a904fae */ /* 0x0003e8000d901d4a */
[----:B------:R1:W-:Y:S01]  /*50a0*/  @P4 LDGSTS.E.BYPASS.LTC128B.128 [R144+0xf100], [R10.64+0x80], !P2 ;  /* 0x0f1000800a904fae */ /* 0x0003e2000d101d4a */
[C---:B------:R-:W-:Y:S03]  /*50b0*/  HMMA.16816.F32.BF16 R76, R4.reuse, R136, R76 ;  /* 0x00000088044c723c */ /* 0x040fe6000004184c */
[----:B------:R1:W-:Y:S04]  /*50c0*/  @P4 LDGSTS.E.BYPASS.LTC128B.128 [R144+0x11100], [R10.64+0x100], !P1 ;  /* 0x111001000a904fae */ /* 0x0003e8000c901d4a */
[----:B------:R-:W0:Y:S01]  /*50d0*/  LDGDEPBAR ;  /* 0x00000000000079af */ /* 0x000e220000000000 */
        /* <DEDUP_REMOVED lines=10> */
[----:B------:R-:W-:Y:S07]  /*5180*/  HMMA.16816.F32.BF16 R96, R4, R18, R96 ;  /* 0x000000120460723c */ /* 0x000fee0000041860 */
[----:B------:R-:W-:Y:S01]  /*5190*/  IMAD.U32 R4, RZ, RZ, UR4 ;  /* 0x00000004ff047e24 */ /* 0x000fe2000f8e00ff */
[----:B------:R-:W-:Y:S05]  /*51a0*/  @P0 BRA `(.L_x_1582) ;  /* 0x0000010000000947 */ /* 0x000fea0003800000 */
[----:B-1----:R-:W-:Y:S01]  /*51b0*/  ISETP.LT.AND P0, PT, RZ, UR12, PT ;  /* 0x0000000cff007c0c */ /* 0x002fe2000bf01270 */
[----:B------:R-:W-:-:S06]  /*51c0*/  UIADD3 UR4, UR12, -0x1, URZ ;  /* 0xffffffff0c047890 */ /* 0x000fcc000fffe03f */
[----:B------:R-:W-:-:S06]  /*51d0*/  MOV R3, UR4 ;  /* 0x0000000400037c02 */ /* 0x000fcc0008000f00 */
[----:B------:R-:W-:Y:S05]  /*51e0*/  @P0 BRA `(.L_x_1583) ;  /* 0x0000006000000947 */ /* 0x000fea0003800000 */
[----:B------:R-:W-:Y:S01]  /*51f0*/  ISETP.NE.AND P0, PT, R133, c[0x0][0x32c], PT ;  /* 0x0000cb0085007a0c */ /* 0x000fe20003f05270 */
[----:B------:R-:W-:-:S12]  /*5200*/  IMAD R5, RZ, RZ, -UR12 ;  /* 0x8000000cff057e24 */ /* 0x000fd8000f8e02ff */
[----:B------:R-:W-:-:S05]  /*5210*/  @P0 IMAD.HI.U32 R3, R5, c[0x0][0x330], RZ ;  /* 0x0000cc0005030a27 */ /* 0x000fca00078e00ff */
[----:B------:R-:W-:-:S04]  /*5220*/  @P0 SHF.R.U32.HI R5, RZ, c[0x0][0x334], R3 ;  /* 0x0000cd00ff050a19 */ /* 0x000fc80000011603 */
[----:B------:R-:W-:Y:S01]  /*5230*/  LOP3.LUT R3, RZ, R5, RZ, 0x33, !PT ;  /* 0x00000005ff037212 */ /* 0x000fe200078e33ff */
[----:B------:R-:W-:Y:S05]  /*5240*/  BRA `(.L_x_1584) ;  /* 0x0000003000007947 */ /* 0x000fea0003800000 */
.L_x_1583:
[----:B------:R-:W-:-:S13]  /*5250*/  ISETP.NE.AND P0, PT, R133, c[0x0][0x32c], PT ;  /* 0x0000cb0085007a0c */ /* 0x000fda0003f05270 */
[----:B------:R-:W-:-:S05]  /*5260*/  @P0 IMAD.HI.U32 R5, R3, c[0x0][0x330], RZ ;  /* 0x0000cc0003050a27 */ /* 0x000fca00078e00ff */
[----:B------:R-:W-:Y:S02]  /*5270*/  @P0 SHF.R.U32.HI R3, RZ, c[0x0][0x334], R5 ;  /* 0x0000cd00ff030a19 */ /* 0x000fe40000011605 */
.L_x_1584:
[----:B------:R-:W-:-:S05]  /*5280*/  MOV R6, c[0x0][0x32c] ;  /* 0x0000cb0000067a02 */ /* 0x000fca0000000f00 */
[----:B------:R-:W-:-:S05]  /*5290*/  IMAD R3, R3, R6, c[0x0][0x32c] ;  /* 0x0000cb0003037624 */ /* 0x000fca00078e0206 */
[----:B------:R-:W-:-:S04]  /*52a0*/  IMNMX R4, R4, R3, PT ;  /* 0x0000000304047217 */ /* 0x000fc80003800200 */
.L_x_1582:
[----:B-1----:R-:W-:Y:S01]  /*52b0*/  SHF.R.S32.HI R3, RZ, 0x1f, R4 ;  /* 0x0000001fff037819 */ /* 0x002fe20000011404 */
[----:B------:R-:W-:Y:S02]  /*52c0*/  UMOV UR5, 0x1 ;  /* 0x0000000100057882 */ /* 0x000fe40000000000 */
[----:B------:R-:W-:Y:S01]  /*52d0*/  UMOV UR7, URZ ;  /* 0x0000003f00077c82 */ /* 0x000fe20008000000 */
[----:B------:R-:W-:-:S04]  /*52e0*/  LEA.HI R4, R3, R4, RZ, 0x6 ;  /* 0x0000000403047211 */ /* 0x000fc800078f30ff */
[----:B------:R-:W-:-:S04]  /*52f0*/  SHF.R.S32.HI R4, RZ, 0x6, R4 ;  /* 0x00000006ff047819 */ /* 0x000fc80000011404 */
[----:B------:R-:W-:-:S04]  /*5300*/  IMNMX R223, R193, R4, !PT ;  /* 0x00000004c1df7217 */ /* 0x000fc80007800200 */
[----:B------:R-:W-:-:S13]  /*5310*/  ISETP.GE.AND P0, PT, R214, R223, PT ;  /* 0x000000dfd600720c */ /* 0x000fda0003f06270 */
[----:B------:R-:W-:Y:S05]  /*5320*/  @!P0 BRA `(.L_x_1585) ;  /* 0x00003a2000008947 */ /* 0x000fea0003800000 */
[----:B------:R-:W-:Y:S01]  /*5330*/  PLOP3.LUT P4, PT, PT, PT, UP2, 0x80, 0x0 ;  /* 0x000000000000781c */ /* 0x000fe20003f8f028 */
[----:B------:R-:W-:Y:S01]  /*5340*/  IMAD.MOV.U32 R189, RZ, RZ, 0x20 ;  /* 0x00000020ffbd7424 */ /* 0x000fe200078e00ff */
[----:B------:R-:W-:Y:S01]  /*5350*/  PLOP3.LUT P0, PT, PT, PT, UP2, 0x80, 0x0 ;  /* 0x000000000000781c */ /* 0x000fe20003f0f028 */
[----:B------:R-:W-:Y:S01]  /*5360*/  IMAD.MOV.U32 R3, RZ, RZ, R0 ;  /* 0x000000ffff037224 */ /* 0x000fe200078e0000 */
[C---:B------:R-:W-:Y:S01]  /*5370*/  IADD3 R222, P5, R200.reuse, 0x40, RZ ;  /* 0x00000040c8de7810 */ /* 0x040fe20007fbe0ff */
[----:B------:R-:W-:Y:S01]  /*5380*/  IMAD.MOV.U32 R132, RZ, RZ, R2 ;  /* 0x000000ffff847224 */ /* 0x000fe200078e0002 */
[----:B------:R-:W-:Y:S01]  /*5390*/  SEL R189, R189, 0xffffffe0, !P6 ;  /* 0xffffffe0bdbd7807 */ /* 0x000fe20007000000 */
[----:B------:R-:W-:Y:S01]  /*53a0*/  UMOV UR7, URZ ;  /* 0x0000003f00077c82 */ /* 0x000fe20008000000 */
[----:B------:R-:W-:Y:S01]  /*53b0*/  IADD3 R220, P6, R200, 0x80, RZ ;  /* 0x00000080c8dc7810 */ /* 0x000fe20007fde0ff */
[----:B------:R-:W-:Y:S01]  /*53c0*/  IMAD.X R221, RZ, RZ, R205, P5 ;  /* 0x000000ffffdd7224 */ /* 0x000fe200028e06cd */
[----:B------:R-:W-:Y:S01]  /*53d0*/  IADD3 R216, P5, R202, 0x80, RZ ;  /* 0x00000080cad87810 */ /* 0x000fe20007fbe0ff */
[----:B------:R-:W-:-:S02]  /*53e0*/  UMOV UR5, 0x1 ;  /* 0x0000000100057882 */ /* 0x000fc40000000000 */
[----:B------:R-:W-:Y:S01]  /*53f0*/  @P4 IMAD.HI.U32 R213, R199, c[0x0][0x2c8], RZ ;  /* 0x0000b200c7d54a27 */ /* 0x000fe200078e00ff */
[----:B------:R-:W-:-:S03]  /*5400*/  IADD3 R218, P4, R202, 0x40, RZ ;  /* 0x00000040cada7810 */ /* 0x000fc60007f9e0ff */
[----:B------:R-:W-:Y:S01]  /*5410*/  IMAD.X R219, RZ, RZ, R205, P6 ;  /* 0x000000ffffdb7224 */ /* 0x000fe200030e06cd */
[----:B------:R-:W-:Y:S01]  /*5420*/  @P0 SHF.R.U32.HI R213, RZ, c[0x0][0x2cc], R213 ;  /* 0x0000b300ffd50a19 */ /* 0x000fe200000116d5 */
[--C-:B------:R-:W-:Y:S02]  /*5430*/  IMAD.X R217, RZ, RZ, R207.reuse, P4 ;  /* 0x000000ffffd97224 */ /* 0x100fe400020e06cf */
[----:B------:R-:W-:Y:S02]  /*5440*/  IMAD.X R215, RZ, RZ, R207, P5 ;  /* 0x000000ffffd77224 */ /* 0x000fe400028e06cf */
.L_x_1594:
[----:B------:R-:W-:Y:S04]  /*5450*/  DEPBAR.LE SB0, 0x2 ;  /* 0x000080800000791a */ /* 0x000fe80000000000 */
[----:B------:R-:W-:Y:S01]  /*5460*/  BAR.SYNC.DEFER_BLOCKING 0x0 ;  /* 0x0000000000007b1d */ /* 0x000fe20000010000 */
[----:B------:R-:W-:Y:S01]  /*5470*/  UIMAD UR4, UR5, 0x6000, URZ ;  /* 0x00006000050478a4 */ /* 0x000fe2000f8e023f */
[----:B------:R-:W-:Y:S01]  /*5480*/  ISETP.GE.AND P6, PT, R193, R214, PT ;  /* 0x000000d6c100720c */ /* 0x000fe20003fc6270 */
[----:B------:R-:W-:Y:S01]  /*5490*/  UIADD3 UR12, UR7, 0x1, URZ ;  /* 0x00000001070c7890 */ /* 0x000fe2000fffe03f */
[----:B------:R-:W-:Y:S01]  /*54a0*/  MOV R241, R199 ;  /* 0x000000c700f17202 */ /* 0x000fe20000000f00 */
[----:B------:R-:W-:Y:S01]  /*54b0*/  IMAD.SHL.U32 R235, R214, 0x40, RZ ;  /* 0x00000040d6eb7824 */ /* 0x000fe200078e00ff */
[----:B------:R-:W-:Y:S01]  /*54c0*/  UISETP.GE.AND UP0, UPT, UR7, 0x1, UPT ;  /* 0x000000010700788c */ /* 0x000fe2000bf06270 */
[----:B------:R-:W-:Y:S03]  /*54d0*/  IADD3 R180, R188, UR4, RZ ;  /* 0x00000004bcb47c10 */ /* 0x000fe6000fffe0ff */
[----:B------:R-:W-:Y:S02]  /*54e0*/  IADD3 R237, -R208, 0x1, -R235 ;  /* 0x00000001d0ed7810 */ /* 0x000fe40007ffe9eb */
[CC--:B------:R-:W-:Y:S02]  /*54f0*/  IADD3 R133, R189.reuse, R180.reuse, RZ ;  /* 0x000000b4bd857210 */ /* 0x0c0fe40007ffe0ff */
[-C--:B------:R-:W-:Y:S02]  /*5500*/  IADD3 R0, R192, R180.reuse, RZ ;  /* 0x000000b4c0007210 */ /* 0x080fe40007ffe0ff */
[----:B------:R-:W-:Y:S02]  /*5510*/  @!P6 IADD3 R165, R214, -0x1, RZ ;  /* 0xffffffffd6a5e810 */ /* 0x000fe40007ffe0ff */
[----:B------:R-:W-:Y:S02]  /*5520*/  IADD3 R191, R189, R180, R192 ;  /* 0x000000b4bdbf7210 */ /* 0x000fe40007ffe0c0 */
[----:B------:R-:W-:Y:S02]  /*5530*/  @!P6 SHF.R.S32.HI R2, RZ, 0x1f, R165 ;  /* 0x0000001fff02e819 */ /* 0x000fe400000114a5 */
[----:B------:R-:W-:Y:S01]  /*5540*/  IADD3 R237, R237, c[0x0][0x1d0], RZ ;  /* 0x00007400eded7a10 */ /* 0x000fe20007ffe0ff */
[----:B------:R-:W-:Y:S02]  /*5550*/  LDSM.16.M88.4 R136, [R190] ;  /* 0x00000000be88783b */ /* 0x000fe40000000200 */
[----:B------:R-:W-:Y:S01]  /*5560*/  @!P6 IMAD R2, R2, c[0x0][0x208], RZ ;  /* 0x000082000202ea24 */ /* 0x000fe200078e02ff */
[----:B------:R-:W-:Y:S03]  /*5570*/  IADD3 R237, R237, -c[0x0][0x168], RZ ;  /* 0x80005a00eded7a10 */ /* 0x000fe60007ffe0ff */
[----:B------:R-:W-:Y:S01]  /*5580*/  @!P6 IMAD R2, R165, c[0x0][0x20c], R2 ;  /* 0x00008300a502ea24 */ /* 0x000fe200078e0202 */
[----:B------:R-:W-:Y:S01]  /*5590*/  IADD3 R238, R237, c[0x0][0x328], RZ ;  /* 0x0000ca00edee7a10 */ /* 0x000fe20007ffe0ff */
[----:B------:R-:W1:Y:S01]  /*55a0*/  LDSM.16.M88.4 R140, [R188+UR4+0xc100] ;  /* 0x00c10004bc8c783b */ /* 0x000e620008000200 */
[----:B------:R-:W-:Y:S01]  /*55b0*/  @!P6 IMAD.WIDE.U32 R164, R165, c[0x0][0x208], RZ ;  /* 0x00008200a5a4ea25 */ /* 0x000fe200078e00ff */
[----:B------:R-:W-:Y:S03]  /*55c0*/  IADD3 R237, R237, UR6, RZ ;  /* 0x00000006eded7c10 */ /* 0x000fe6000fffe0ff */
[C---:B------:R-:W-:Y:S01]  /*55d0*/  @!P6 IMAD.SHL.U32 R173, R164.reuse, 0x40, RZ ;  /* 0x00000040a4ade824 */ /* 0x040fe200078e00ff */
[----:B------:R-:W-:Y:S01]  /*55e0*/  @!P6 IADD3 R2, R165, R2, RZ ;  /* 0x00000002a502e210 */ /* 0x000fe20007ffe0ff */
[----:B------:R-:W2:Y:S03]  /*55f0*/  LDSM.16.M88.4 R144, [R188+UR4+0xc900] ;  /* 0x00c90004bc90783b */ /* 0x000ea60008000200 */
[----:B------:R-:W-:Y:S02]  /*5600*/  @!P6 SHF.L.U64.HI R171, R164, 0x6, R2 ;  /* 0x00000006a4abe819 */ /* 0x000fe40000010202 */
[C---:B------:R-:W-:Y:S02]  /*5610*/  @!P6 IADD3 R169, P4, R173.reuse, R222, RZ ;  /* 0x000000deada9e210 */ /* 0x040fe40007f9e0ff */
[----:B------:R-:W3:Y:S01]  /*5620*/  LDSM.16.M88.4 R148, [R188+UR4+0xd100] ;  /* 0x00d10004bc94783b */ /* 0x000ee20008000200 */
[----:B------:R-:W-:Y:S02]  /*5630*/  @!P6 IADD3 R2, P0, R173, R200, RZ ;  /* 0x000000c8ad02e210 */ /* 0x000fe40007f1e0ff */
[C---:B------:R-:W-:Y:S02]  /*5640*/  @!P6 IMAD.X R168, R171.reuse, 0x1, R221, P4 ;  /* 0x00000001aba8e824 */ /* 0x040fe400020e06dd */
[C---:B------:R-:W-:Y:S02]  /*5650*/  @!P6 LEA R166, P5, R2.reuse, c[0x0][0x1f8], 0x1 ;  /* 0x00007e0002a6ea11 */ /* 0x040fe400078a08ff */
[----:B------:R-:W4:Y:S01]  /*5660*/  LDSM.16.M88.4 R152, [R188+UR4+0xd900] ;  /* 0x00d90004bc98783b */ /* 0x000f220008000200 */
[----:B------:R-:W-:Y:S02]  /*5670*/  @!P6 IADD3.X R165, R171, R205, RZ, P0, !PT ;  /* 0x000000cdaba5e210 */ /* 0x000fe400007fe4ff */
[C---:B------:R-:W-:Y:S02]  /*5680*/  @!P6 LEA R164, P0, R169.reuse, c[0x0][0x1f8], 0x1 ;  /* 0x00007e00a9a4ea11 */ /* 0x040fe400078008ff */
[----:B------:R-:W-:Y:S02]  /*5690*/  @!P6 LEA.HI.X R167, R2, c[0x0][0x1fc], R165, 0x1, P5 ;  /* 0x00007f0002a7ea11 */ /* 0x000fe400028f0ca5 */
[----:B------:R-:W-:Y:S01]  /*56a0*/  LDSM.16.M88.4 R156, [R133+0xd100] ;  /* 0x00d10000859c783b */ /* 0x000fe20000000200 */
[----:B------:R-:W-:Y:S02]  /*56b0*/  @!P6 LEA.HI.X R165, R169, c[0x0][0x1fc], R168, 0x1, P0 ;  /* 0x00007f00a9a5ea11 */ /* 0x000fe400000f0ca8 */
[----:B------:R-:W-:Y:S02]  /*56c0*/  @!P6 IADD3 R169, P5, R195, R173, RZ ;  /* 0x000000adc3a9e210 */ /* 0x000fe40007fbe0ff */
[----:B------:R-:W-:Y:S02]  /*56d0*/  @!P6 IADD3 R2, P4, R173, R220, RZ ;  /* 0x000000dcad02e210 */ /* 0x000fe40007f9e0ff */
[----:B------:R-:W-:Y:S01]  /*56e0*/  @!P6 IADD3 R175, P0, R169, R200, RZ ;  /* 0x000000c8a9afe210 */ /* 0x000fe20007f1e0ff */
[----:B------:R-:W-:Y:S01]  /*56f0*/  @!P6 IMAD.X R178, R194, 0x1, R171, P5 ;  /* 0x00000001c2b2e824 */ /* 0x000fe200028e06ab */
[----:B------:R-:W-:Y:S02]  /*5700*/  @!P6 LEA R172, P5, R2, c[0x0][0x1f8], 0x1 ;  /* 0x00007e0002acea11 */ /* 0x000fe400078a08ff */
[----:B------:R-:W-:Y:S01]  /*5710*/  @!P6 IADD3.X R171, R171, R219, RZ, P4, !PT ;  /* 0x000000dbababe210 */ /* 0x000fe200027fe4ff */
[C---:B-1----:R-:W-:Y:S03]  /*5720*/  HMMA.16816.F32.BF16 R4, R136.reuse, R140, RZ ;  /* 0x0000008c8804723c */ /* 0x042fe600000418ff */
[----:B------:R-:W-:Y:S01]  /*5730*/  @!P6 IMAD.X R168, R178, 0x1, R205, P0 ;  /* 0x00000001b2a8e824 */ /* 0x000fe200000e06cd */
[----:B------:R-:W-:Y:S02]  /*5740*/  @!P6 IADD3 R182, P0, R169, R222, RZ ;  /* 0x000000dea9b6e210 */ /* 0x000fe40007f1e0ff */
[C---:B------:R-:W-:Y:S02]  /*5750*/  @!P6 LEA R170, P4, R175.reuse, c[0x0][0x1f8], 0x1 ;  /* 0x00007e00afaaea11 */ /* 0x040fe400078808ff */
[C---:B------:R-:W-:Y:S01]  /*5760*/  HMMA.16816.F32.BF16 R8, R136.reuse, R142, RZ ;  /* 0x0000008e8808723c */ /* 0x040fe200000418ff */
[----:B------:R-:W-:Y:S03]  /*5770*/  LDSM.16.M88.4 R140, [R186] ;  /* 0x00000000ba8c783b */ /* 0x000fe60000000200 */
[----:B------:R-:W-:Y:S02]  /*5780*/  @!P6 LEA.HI.X R173, R2, c[0x0][0x1fc], R171, 0x1, P5 ;  /* 0x00007f0002adea11 */ /* 0x000fe400028f0cab */
[----:B------:R-:W-:Y:S01]  /*5790*/  @!P6 LEA.HI.X R171, R175, c[0x0][0x1fc], R168, 0x1, P4 ;  /* 0x00007f00afabea11 */ /* 0x000fe200020f0ca8 */
[----:B------:R-:W-:Y:S01]  /*57a0*/  IMAD.U32 R168, RZ, RZ, UR7 ;  /* 0x00000007ffa87e24 */ /* 0x000fe2000f8e00ff */
[C---:B--2---:R-:W-:Y:S01]  /*57b0*/  HMMA.16816.F32.BF16 R12, R136.reuse, R144, RZ ;  /* 0x00000090880c723c */ /* 0x044fe200000418ff */
[----:B------:R-:W-:Y:S01]  /*57c0*/  @!P6 LEA R174, P5, R182, c[0x0][0x1f8], 0x1 ;  /* 0x00007e00b6aeea11 */ /* 0x000fe200078a08ff */
[----:B------:R-:W-:Y:S02]  /*57d0*/  USEL UR7, UR12, URZ, !UP0 ;  /* 0x0000003f0c077287 */ /* 0x000fe4000c000000 */
[----:B------:R-:W-:Y:S02]  /*57e0*/  @!P6 IADD3 R2, P4, R169, R220, RZ ;  /* 0x000000dca902e210 */ /* 0x000fe40007f9e0ff */
[----:B------:R-:W-:Y:S02]  /*57f0*/  @!P6 IADD3.X R169, R178, R221, RZ, P0, !PT ;  /* 0x000000ddb2a9e210 */ /* 0x000fe400007fe4ff */
[C---:B------:R-:W-:Y:S01]  /*5800*/  HMMA.16816.F32.BF16 R16, R136.reuse, R146, RZ ;  /* 0x000000928810723c */ /* 0x040fe200000418ff */
[----:B------:R-:W1:Y:S03]  /*5810*/  LDSM.16.M88.4 R144, [R133+0xc100] ;  /* 0x00c100008590783b */ /* 0x000e660000000200 */
[----:B------:R-:W-:Y:S01]  /*5820*/  @!P6 LEA.HI.X R175, R182, c[0x0][0x1fc], R169, 0x1, P5 ;  /* 0x00007f00b6afea11 */ /* 0x000fe200028f0ca9 */
[----:B------:R-:W-:Y:S01]  /*5830*/  @!P6 IMAD R169, R168, 0x6000, R209 ;  /* 0x00006000a8a9e824 */ /* 0x000fe200078e02d1 */
[----:B------:R-:W-:Y:S02]  /*5840*/  @!P6 IADD3.X R177, R178, R219, RZ, P4, !PT ;  /* 0x000000dbb2b1e210 */ /* 0x000fe400027fe4ff */
[C---:B---3--:R-:W-:Y:S01]  /*5850*/  HMMA.16816.F32.BF16 R20, R136.reuse, R148, RZ ;  /* 0x000000948814723c */ /* 0x048fe200000418ff */
[C---:B------:R-:W-:Y:S04]  /*5860*/  @!P6 LEA R176, P0, R2.reuse, c[0x0][0x1f8], 0x1 ;  /* 0x00007e0002b0ea11 */ /* 0x040fe800078008ff */
[----:B------:R-:W-:Y:S01]  /*5870*/  @!P6 LEA.HI.X R177, R2, c[0x0][0x1fc], R177, 0x1, P0 ;  /* 0x00007f0002b1ea11 */ /* 0x000fe200000f0cb1 */
[----:B------:R-:W-:Y:S01]  /*5880*/  IMAD.IADD R2, R192, 0x1, R133 ;  /* 0x00000001c0027824 */ /* 0x000fe200078e0285 */
[----:B------:R-:W-:Y:S01]  /*5890*/  PLOP3.LUT P0, PT, PT, PT, UP2, 0x80, 0x0 ;  /* 0x000000000000781c */ /* 0x000fe20003f0f028 */
[C---:B------:R-:W-:Y:S01]  /*58a0*/  HMMA.16816.F32.BF16 R24, R136.reuse, R150, RZ ;  /* 0x000000968818723c */ /* 0x040fe200000418ff */
[----:B------:R-:W2:Y:S07]  /*58b0*/  LDSM.16.M88.4 R148, [R133+0xc900] ;  /* 0x00c900008594783b */ /* 0x000eae0000000200 */
[C---:B----4-:R-:W-:Y:S04]  /*58c0*/  HMMA.16816.F32.BF16 R28, R136.reuse, R152, RZ ;  /* 0x00000098881c723c */ /* 0x050fe800000418ff */
[----:B------:R-:W-:Y:S02]  /*58d0*/  @P0 MOV R241, R213 ;  /* 0x000000d500f10202 */ /* 0x000fe40000000f00 */
[----:B------:R-:W-:Y:S02]  /*58e0*/  PLOP3.LUT P0, PT, PT, PT, UP1, 0x40, 0x0 ;  /* 0x000000000000781c */ /* 0x000fe40003f0e818 */
[----:B------:R-:W-:Y:S01]  /*58f0*/  HMMA.16816.F32.BF16 R32, R136, R154, RZ ;  /* 0x0000009a8820723c */ /* 0x000fe200000418ff */
[----:B------:R-:W3:Y:S07]  /*5900*/  LDSM.16.M88.4 R136, [R133+0xd900] ;  /* 0x00d900008588783b */ /* 0x000eee0000000200 */
[----:B------:R-:W-:Y:S01]  /*5910*/  @!PT LDS RZ, [RZ] ;  /* 0x00000000fffff984 */ /* 0x000fe20000000800 */
[----:B------:R-:W-:Y:S01]  /*5920*/  @!PT LDS RZ, [RZ] ;  /* 0x00000000fffff984 */ /* 0x000fe20000000800 */
[----:B------:R-:W-:Y:S01]  /*5930*/  @!PT LDS RZ, [RZ] ;  /* 0x00000000fffff984 */ /* 0x000fe20000000800 */
[----:B------:R4:W-:Y:S01]  /*5940*/  @!P6 LDGSTS.E.BYPASS.LTC128B.128 [R169], [R166.64], !P3 ;  /* 0x00000000a6a9efae */ /* 0x0009e2000d901d4a */
[C---:B-1----:R-:W-:Y:S06]  /*5950*/  HMMA.16816.F32.BF16 R4, R140.reuse, R144, R4 ;  /* 0x000000908c04723c */ /* 0x042fec0000041804 */
[----:B------:R4:W-:Y:S02]  /*5960*/  @!P6 LDGSTS.E.BYPASS.LTC128B.128 [R169+0x2000], [R164.64], !P2 ;  /* 0x02000000a4a9efae */ /* 0x0009e4000d101d4a */
[C---:B------:R-:W-:Y:S05]  /*5970*/  HMMA.16816.F32.BF16 R8, R140.reuse, R146, R8 ;  /* 0x000000928c08723c */ /* 0x040fea0000041808 */
[----:B------:R1:W-:Y:S03]  /*5980*/  @!P6 LDGSTS.E.BYPASS.LTC128B.128 [R169+0x4000], [R172.64], !P1 ;  /* 0x04000000aca9efae */ /* 0x0003e6000c901d4a */
[C---:B--2---:R-:W-:Y:S04]  /*5990*/  HMMA.16816.F32.BF16 R12, R140.reuse, R148, R12 ;  /* 0x000000948c0c723c */ /* 0x044fe8000004180c */
[----:B------:R1:W-:Y:S04]  /*59a0*/  @!P6 LDGSTS.E.BYPASS.LTC128B.128 [R169+0x1000], [R170.64], !P3 ;  /* 0x01000000aaa9efae */ /* 0x0003e8000d901d4a */
[C---:B------:R-:W-:Y:S03]  /*59b0*/  HMMA.16816.F32.BF16 R16, R140.reuse, R150, R16 ;  /* 0x000000968c10723c */ /* 0x040fe60000041810 */
[----:B------:R1:W-:Y:S05]  /*59c0*/  @!P6 LDGSTS.E.BYPASS.LTC128B.128 [R169+0x3000], [R174.64], !P2 ;  /* 0x03000000aea9efae */ /* 0x0003ea000d101d4a */
[C---:B------:R-:W-:Y:S02]  /*59d0*/  HMMA.16816.F32.BF16 R20, R140.reuse, R156, R20 ;  /* 0x0000009c8c14723c */ /* 0x040fe40000041814 */
[----:B------:R1:W-:Y:S06]  /*59e0*/  @!P6 LDGSTS.E.BYPASS.LTC128B.128 [R169+0x5000], [R176.64], !P1 ;  /* 0x05000000b0a9efae */ /* 0x0003ec000c901d4a */
[C---:B------:R-:W-:Y:S01]  /*59f0*/  HMMA.16816.F32.BF16 R24, R140.reuse, R158, R24 ;  /* 0x0000009e8c18723c */ /* 0x040fe20000041818 */
[----:B------:R-:W-:Y:S07]  /*5a00*/  LDSM.16.M88.4 R152, [R185] ;  /* 0x00000000b998783b */ /* 0x000fee0000000200 */
[C---:B---3--:R-:W-:Y:S01]  /*5a10*/  HMMA.16816.F32.BF16 R28, R140.reuse, R136, R28 ;  /* 0x000000888c1c723c */ /* 0x048fe2000004181c */
[----:B------:R-:W2:Y:S07]  /*5a20*/  LDSM.16.M88.4 R160, [R0+0xc100] ;  /* 0x00c1000000a0783b */ /* 0x000eae0000000200 */
[----:B------:R-:W-:Y:S01]  /*5a30*/  HMMA.16816.F32.BF16 R32, R140, R138, R32 ;  /* 0x0000008a8c20723c */ /* 0x000fe20000041820 */
[----:B------:R-:W3:Y:S07]  /*5a40*/  LDSM.16.M88.4 R144, [R0+0xc900] ;  /* 0x00c900000090783b */ /* 0x000eee0000000200 */
[----:B------:R-:W5:Y:S07]  /*5a50*/  LDSM.16.M88.4 R148, [R0+0xd100] ;  /* 0x00d100000094783b */ /* 0x000f6e0000000200 */
[----:B------:R-:W5:Y:S07]  /*5a60*/  LDSM.16.M88.4 R156, [R0+0xd900] ;  /* 0x00d90000009c783b */ /* 0x000f6e0000000200 */
[----:B----4-:R-:W-:Y:S07]  /*5a70*/  LDSM.16.M88.4 R164, [R184] ;  /* 0x00000000b8a4783b */ /* 0x010fee0000000200 */
[----:B-1----:R-:W1:Y:S01]  /*5a80*/  LDSM.16.M88.4 R168, [R2+0xc100] ;  /* 0x00c1000002a8783b */ /* 0x002e620000000200 */
[C---:B--2---:R-:W-:Y:S06]  /*5a90*/  HMMA.16816.F32.BF16 R4, R152.reuse, R160, R4 ;  /* 0x000000a09804723c */ /* 0x044fec0000041804 */
[----:B------:R-:W2:Y:S02]  /*5aa0*/  LDSM.16.M88.4 R136, [R2+0xc900] ;  /* 0x00c900000288783b */ /* 0x000ea40000000200 */
[C---:B------:R-:W-:Y:S05]  /*5ab0*/  HMMA.16816.F32.BF16 R8, R152.reuse, R162, R8 ;  /* 0x000000a29808723c */ /* 0x040fea0000041808 */
[----:B------:R-:W4:Y:S03]  /*5ac0*/  LDSM.16.M88.4 R140, [R2+0xd100] ;  /* 0x00d10000028c783b */ /* 0x000f260000000200 */
[C---:B---3--:R-:W-:Y:S04]  /*5ad0*/  HMMA.16816.F32.BF16 R12, R152.reuse, R144, R12 ;  /* 0x00000090980c723c */ /* 0x048fe8000004180c */
[----:B------:R-:W-:Y:S04]  /*5ae0*/  LDSM.16.M88.4 R160, [R188+UR4+0xf900] ;  /* 0x00f90004bca0783b */ /* 0x000fe80008000200 */
[C---:B------:R-:W-:Y:S03]  /*5af0*/  HMMA.16816.F32.BF16 R16, R152.reuse, R146, R16 ;  /* 0x000000929810723c */ /* 0x040fe60000041810 */
[----:B------:R-:W3:Y:S05]  /*5b00*/  LDSM.16.M88.4 R144, [R2+0xd900] ;  /* 0x00d900000290783b */ /* 0x000eea0000000200 */
[C---:B-----5:R-:W-:Y:S02]  /*5b10*/  HMMA.16816.F32.BF16 R20, R152.reuse, R148, R20 ;  /* 0x000000949814723c */ /* 0x060fe40000041814 */
[----:B------:R-:W-:Y:S06]  /*5b20*/  LDSM.16.M88.4 R172, [R133+0xe900] ;  /* 0x00e9000085ac783b */ /* 0x000fec0000000200 */
[C---:B------:R-:W-:Y:S01]  /*5b30*/  HMMA.16816.F32.BF16 R24, R152.reuse, R150, R24 ;  /* 0x000000969818723c */ /* 0x040fe20000041818 */
[----:B------:R-:W-:Y:S07]  /*5b40*/  LDSM.16.M88.4 R148, [R190+0x4000] ;  /* 0x00400000be94783b */ /* 0x000fee0000000200 */
[C---:B------:R-:W-:Y:S01]  /*5b50*/  HMMA.16816.F32.BF16 R28, R152.reuse, R156, R28 ;  /* 0x0000009c981c723c */ /* 0x040fe2000004181c */
[----:B------:R-:W-:Y:S07]  /*5b60*/  LDSM.16.M88.4 R176, [R0+0xe100] ;  /* 0x00e1000000b0783b */ /* 0x000fee0000000200 */
[----:B------:R-:W-:Y:S01]  /*5b70*/  HMMA.16816.F32.BF16 R32, R152, R158, R32 ;  /* 0x0000009e9820723c */ /* 0x000fe20000041820 */
[----:B------:R-:W5:Y:S07]  /*5b80*/  LDSM.16.M88.4 R152, [R188+UR4+0xe100] ;  /* 0x00e10004bc98783b */ /* 0x000f6e0008000200 */
[C---:B-1----:R-:W-:Y:S01]  /*5b90*/  HMMA.16816.F32.BF16 R4, R164.reuse, R168, R4 ;  /* 0x000000a8a404723c */ /* 0x042fe20000041804 */
[----:B------:R-:W1:Y:S07]  /*5ba0*/  LDSM.16.M88.4 R156, [R188+UR4+0xe900] ;  /* 0x00e90004bc9c783b */ /* 0x000e6e0008000200 */
[C---:B------:R-:W-:Y:S01]  /*5bb0*/  HMMA.16816.F32.BF16 R8, R164.reuse, R170, R8 ;  /* 0x000000aaa408723c */ /* 0x040fe20000041808 */
[----:B------:R-:W-:Y:S07]  /*5bc0*/  LDSM.16.M88.4 R168, [R133+0xe100] ;  /* 0x00e1000085a8783b */ /* 0x000fee0000000200 */
[C---:B--2---:R-:W-:Y:S01]  /*5bd0*/  HMMA.16816.F32.BF16 R12, R164.reuse, R136, R12 ;  /* 0x00000088a40c723c */ /* 0x044fe2000004180c */
[----:B------:R-:W-:Y:S07]  /*5be0*/  LDSM.16.M88.4 R180, [R188+UR4+0x10100] ;  /* 0x01010004bcb4783b */ /* 0x000fee0008000200 */
[C---:B------:R-:W-:Y:S01]  /*5bf0*/  HMMA.16816.F32.BF16 R16, R164.reuse, R138, R16 ;  /* 0x0000008aa410723c */ /* 0x040fe20000041810 */
[----:B------:R-:W2:Y:S07]  /*5c00*/  LDSM.16.M88.4 R136, [R188+UR4+0xf100] ;  /* 0x00f10004bc88783b */ /* 0x000eae0008000200 */
[C---:B----4-:R-:W-:Y:S01]  /*5c10*/  HMMA.16816.F32.BF16 R20, R164.reuse, R140, R20 ;  /* 0x0000008ca414723c */ /* 0x050fe20000041814 */
[----:B------:R-:W0:Y:S07]  /*5c20*/  LDGDEPBAR ;  /* 0x00000000000079af */ /* 0x000e2e0000000000 */
[C---:B------:R-:W-:Y:S01]  /*5c30*/  HMMA.16816.F32.BF16 R24, R164.reuse, R142, R24 ;  /* 0x0000008ea418723c */ /* 0x040fe20000041818 */
[----:B------:R-:W4:Y:S07]  /*5c40*/  LDSM.16.M88.4 R140, [R186+0x4000] ;  /* 0x00400000ba8c783b */ /* 0x000f2e0000000200 */
[C---:B---3--:R-:W-:Y:S08]  /*5c50*/  HMMA.16816.F32.BF16 R28, R164.reuse, R144, R28 ;  /* 0x00000090a41c723c */ /* 0x048ff0000004181c */
[----:B------:R-:W-:Y:S01]  /*5c60*/  HMMA.16816.F32.BF16 R32, R164, R146, R32 ;  /* 0x00000092a420723c */ /* 0x000fe20000041820 */
[----:B------:R-:W3:Y:S07]  /*5c70*/  LDSM.16.M88.4 R144, [R133+0xf100] ;  /* 0x00f100008590783b */ /* 0x000eee0000000200 */
[C---:B-----5:R-:W-:Y:S01]  /*5c80*/  HMMA.16816.F32.BF16 R4, R148.reuse, R152, R4 ;  /* 0x000000989404723c */ /* 0x060fe20000041804 */
[----:B------:R-:W-:Y:S07]  /*5c90*/  LDSM.16.M88.4 R164, [R185+0x4000] ;  /* 0x00400000b9a4783b */ /* 0x000fee0000000200 */
[C---:B------:R-:W-:Y:S01]  /*5ca0*/  HMMA.16816.F32.BF16 R8, R148.reuse, R154, R8 ;  /* 0x0000009a9408723c */ /* 0x040fe20000041808 */
[----:B------:R-:W5:Y:S07]  /*5cb0*/  LDSM.16.M88.4 R152, [R133+0xf900] ;  /* 0x00f900008598783b */ /* 0x000f6e0000000200 */
[C---:B-1----:R-:W-:Y:S08]  /*5cc0*/  HMMA.16816.F32.BF16 R12, R148.reuse, R156, R12 ;  /* 0x0000009c940c723c */ /* 0x042ff0000004180c */
[C---:B------:R-:W-:Y:S01]  /*5cd0*/  HMMA.16816.F32.BF16 R16, R148.reuse, R158, R16 ;  /* 0x0000009e9410723c */ /* 0x040fe20000041810 */
[----:B------:R-:W-:Y:S07]  /*5ce0*/  LDSM.16.M88.4 R156, [R0+0xf900] ;  /* 0x00f90000009c783b */ /* 0x000fee0000000200 */
[C---:B--2---:R-:W-:Y:S08]  /*5cf0*/  HMMA.16816.F32.BF16 R20, R148.reuse, R136, R20 ;  /* 0x000000889414723c */ /* 0x044ff00000041814 */
[C---:B------:R-:W-:Y:S01]  /*5d00*/  HMMA.16816.F32.BF16 R24, R148.reuse, R138, R24 ;  /* 0x0000008a9418723c */ /* 0x040fe20000041818 */
[----:B------:R-:W1:Y:S07]  /*5d10*/  LDSM.16.M88.4 R136, [R0+0xe900] ;  /* 0x00e900000088783b */ /* 0x000e6e0000000200 */
[C---:B------:R-:W-:Y:S08]  /*5d20*/  HMMA.16816.F32.BF16 R28, R148.reuse, R160, R28 ;  /* 0x000000a0941c723c */ /* 0x040ff0000004181c */
[----:B------:R-:W-:Y:S01]  /*5d30*/  HMMA.16816.F32.BF16 R32, R148, R162, R32 ;  /* 0x000000a29420723c */ /* 0x000fe20000041820 */
[----:B------:R-:W2:Y:S07]  /*5d40*/  LDSM.16.M88.4 R148, [R0+0xf100] ;  /* 0x00f100000094783b */ /* 0x000eae0000000200 */
[C---:B----4-:R-:W-:Y:S01]  /*5d50*/  HMMA.16816.F32.BF16 R4, R140.reuse, R168, R4 ;  /* 0x000000a88c04723c */ /* 0x050fe20000041804 */
[----:B------:R-:W-:Y:S07]  /*5d60*/  LDSM.16.M88.4 R160, [R184+0x4000] ;  /* 0x00400000b8a0783b */ /* 0x000fee0000000200 */
[C---:B------:R-:W-:Y:S01]  /*5d70*/  HMMA.16816.F32.BF16 R8, R140.reuse, R170, R8 ;  /* 0x000000aa8c08723c */ /* 0x040fe20000041808 */
[----:B------:R-:W4:Y:S07]  /*5d80*/  LDSM.16.M88.4 R168, [R2+0xe100] ;  /* 0x00e1000002a8783b */ /* 0x000f2e0000000200 */
[C---:B------:R-:W-:Y:S08]  /*5d90*/  HMMA.16816.F32.BF16 R12, R140.reuse, R172, R12 ;  /* 0x000000ac8c0c723c */ /* 0x040ff0000004180c */
[C---:B------:R-:W-:Y:S01]  /*5da0*/  HMMA.16816.F32.BF16 R16, R140.reuse, R174, R16 ;  /* 0x000000ae8c10723c */ /* 0x040fe20000041810 */
[----:B------:R-:W-:Y:S07]  /*5db0*/  LDSM.16.M88.4 R172, [R190+0x8000] ;  /* 0x00800000beac783b */ /* 0x000fee0000000200 */
[C---:B---3--:R-:W-:Y:S08]  /*5dc0*/  HMMA.16816.F32.BF16 R20, R140.reuse, R144, R20 ;  /* 0x000000908c14723c */ /* 0x048ff00000041814 */
[C---:B------:R-:W-:Y:S01]  /*5dd0*/  HMMA.16816.F32.BF16 R24, R140.reuse, R146, R24 ;  /* 0x000000928c18723c */ /* 0x040fe20000041818 */
[----:B------:R-:W-:Y:S07]  /*5de0*/  LDSM.16.M88.4 R144, [R191+0xf100] ;  /* 0x00f10000bf90783b */ /* 0x000fee0000000200 */
[C---:B-----5:R-:W-:Y:S08]  /*5df0*/  HMMA.16816.F32.BF16 R28, R140.reuse, R152, R28 ;  /* 0x000000988c1c723c */ /* 0x060ff0000004181c */
[----:B------:R-:W-:Y:S01]  /*5e00*/  HMMA.16816.F32.BF16 R32, R140, R154, R32 ;  /* 0x0000009a8c20723c */ /* 0x000fe20000041820 */
[----:B------:R-:W3:Y:S07]  /*5e10*/  LDSM.16.M88.4 R140, [R191+0xe900] ;  /* 0x00e90000bf8c783b */ /* 0x000eee0000000200 */
[C---:B------:R-:W-:Y:S01]  /*5e20*/  HMMA.16816.F32.BF16 R4, R164.reuse, R176, R4 ;  /* 0x000000b0a404723c */ /* 0x040fe20000041804 */
[----:B------:R-:W5:Y:S07]  /*5e30*/  LDSM.16.M88.4 R152, [R191+0xf900] ;  /* 0x00f90000bf98783b */ /* 0x000f6e0000000200 */
        /* <DEDUP_REMOVED lines=8> */
[C---:B------:R-:W-:Y:S08]  /*5ec0*/  HMMA.16816.F32.BF16 R28, R164.reuse, R156, R28 ;  /* 0x0000009ca41c723c */ /* 0x040ff0000004181c */
[----:B------:R-:W-:Y:S01]  /*5ed0*/  HMMA.16816.F32.BF16 R32, R164, R158, R32 ;  /* 0x0000009ea420723c */ /* 0x000fe20000041820 */
[----:B------:R-:W1:Y:S07]  /*5ee0*/  LDSM.16.M88.4 R156, [R188+UR4+0x11900] ;  /* 0x01190004bc9c783b */ /* 0x000e6e0008000200 */
[C---:B----4-:R-:W-:Y:S01]  /*5ef0*/  HMMA.16816.F32.BF16 R4, R160.reuse, R168, R4 ;  /* 0x000000a8a004723c */ /* 0x050fe20000041804 */
[----:B------:R-:W4:Y:S07]  /*5f00*/  LDSM.16.M88.4 R164, [R186+0x8000] ;  /* 0x00800000baa4783b */ /* 0x000f2e0000000200 */
[C---:B------:R-:W-:Y:S01]  /*5f10*/  HMMA.16816.F32.BF16 R8, R160.reuse, R170, R8 ;  /* 0x000000aaa008723c */ /* 0x040fe20000041808 */
[----:B------:R-:W-:Y:S07]  /*5f20*/  LDSM.16.M88.4 R168, [R0+0x10100] ;  /* 0x0101000000a8783b */ /* 0x000fee0000000200 */
[C---:B---3--:R-:W-:Y:S08]  /*5f30*/  HMMA.16816.F32.BF16 R12, R160.reuse, R140, R12 ;  /* 0x0000008ca00c723c */ /* 0x048ff0000004180c */
[C---:B------:R-:W-:Y:S01]  /*5f40*/  HMMA.16816.F32.BF16 R16, R160.reuse, R142, R16 ;  /* 0x0000008ea010723c */ /* 0x040fe20000041810 */
[----:B------:R-:W3:Y:S07]  /*5f50*/  LDSM.16.M88.4 R140, [R133+0x10900] ;  /* 0x01090000858c783b */ /* 0x000eee0000000200 */
[C---:B------:R-:W-:Y:S08]  /*5f60*/  HMMA.16816.F32.BF16 R20, R160.reuse, R144, R20 ;  /* 0x00000090a014723c */ /* 0x040ff00000041814 */
[C---:B------:R-:W-:Y:S01]  /*5f70*/  HMMA.16816.F32.BF16 R24, R160.reuse, R146, R24 ;  /* 0x00000092a018723c */ /* 0x040fe20000041818 */
[----:B------:R-:W1:Y:S07]  /*5f80*/  LDSM.16.M88.4 R144, [R133+0x11100] ;  /* 0x011100008590783b */ /* 0x000e6e0000000200 */
[C---:B-----5:R-:W-:Y:S08]  /*5f90*/  HMMA.16816.F32.BF16 R28, R160.reuse, R152, R28 ;  /* 0x00000098a01c723c */ /* 0x060ff0000004181c */
[----:B------:R-:W-:Y:S01]  /*5fa0*/  HMMA.16816.F32.BF16 R32, R160, R154, R32 ;  /* 0x0000009aa020723c */ /* 0x000fe20000041820 */
[----:B------:R-:W5:Y:S07]  /*5fb0*/  LDSM.16.M88.4 R152, [R133+0x11900] ;  /* 0x011900008598783b */ /* 0x000f6e0000000200 */
[----:B------:R-:W3:Y:S01]  /*5fc0*/  LDSM.16.M88.4 R160, [R185+0x8000] ;  /* 0x00800000b9a0783b */ /* 0x000ee20000000200 */
        /* <DEDUP_REMOVED lines=9> */
[C---:B------:R-:W-:Y:S08]  /*6060*/  HMMA.16816.F32.BF16 R28, R172.reuse, R156, R28 ;  /* 0x0000009cac1c723c */ /* 0x040ff0000004181c */
[----:B------:R-:W-:Y:S01]  /*6070*/  HMMA.16816.F32.BF16 R32, R172, R158, R32 ;  /* 0x0000009eac20723c */ /* 0x000fe20000041820 */
[----:B------:R-:W1:Y:S07]  /*6080*/  LDSM.16.M88.4 R156, [R0+0x11900] ;  /* 0x01190000009c783b */ /* 0x000e6e0000000200 */
[----:B------:R-:W1:Y:S01]  /*6090*/  LDSM.16.M88.4 R172, [R184+0x8000] ;  /* 0x00800000b8ac783b */ /* 0x000e620000000200 */
[C---:B----4-:R-:W-:Y:S08]  /*60a0*/  HMMA.16816.F32.BF16 R4, R164.reuse, R176, R4 ;  /* 0x000000b0a404723c */ /* 0x050ff00000041804 */
[C---:B------:R-:W-:Y:S08]  /*60b0*/  HMMA.16816.F32.BF16 R8, R164.reuse, R178, R8 ;  /* 0x000000b2a408723c */ /* 0x040ff00000041808 */
[C---:B---3--:R-:W-:Y:S08]  /*60c0*/  HMMA.16816.F32.BF16 R12, R164.reuse, R140, R12 ;  /* 0x0000008ca40c723c */ /* 0x048ff0000004180c */
[C---:B------:R-:W-:Y:S01]  /*60d0*/  HMMA.16816.F32.BF16 R16, R164.reuse, R142, R16 ;  /* 0x0000008ea410723c */ /* 0x040fe20000041810 */
[----:B------:R-:W-:Y:S07]  /*60e0*/  LDSM.16.M88.4 R140, [R191+0x11100] ;  /* 0x01110000bf8c783b */ /* 0x000fee0000000200 */
        /* <DEDUP_REMOVED lines=11> */
[C---:B------:R-:W-:Y:S08]  /*61a0*/  HMMA.16816.F32.BF16 R28, R160.reuse, R156, R28 ;  /* 0x0000009ca01c723c */ /* 0x040ff0000004181c */
[----:B------:R-:W-:Y:S08]  /*61b0*/  HMMA.16816.F32.BF16 R32, R160, R158, R32 ;  /* 0x0000009ea020723c */ /* 0x000ff00000041820 */
[C---:B------:R-:W-:Y:S08]  /*61c0*/  HMMA.16816.F32.BF16 R4, R172.reuse, R180, R4 ;  /* 0x000000b4ac04723c */ /* 0x040ff00000041804 */
[C---:B------:R-:W-:Y:S08]  /*61d0*/  HMMA.16816.F32.BF16 R8, R172.reuse, R182, R8 ;  /* 0x000000b6ac08723c */ /* 0x040ff00000041808 */
[C---:B-1----:R-:W-:Y:S08]  /*61e0*/  HMMA.16816.F32.BF16 R12, R172.reuse, R136, R12 ;  /* 0x00000088ac0c723c */ /* 0x042ff0000004180c */
[C---:B------:R-:W-:Y:S01]  /*61f0*/  HMMA.16816.F32.BF16 R16, R172.reuse, R138, R16 ;  /* 0x0000008aac10723c */ /* 0x040fe20000041810 */
[----:B------:R1:W2:Y:S03]  /*6200*/  LDSM.16.M88.4 R136, [R191+0x11900] ;  /* 0x01190000bf88783b */ /* 0x0002a60000000200 */
[----:B------:R-:W-:Y:S02]  /*6210*/  FMUL.FTZ R165, R4, c[0x0][0x320] ;  /* 0x0000c80004a57a20 */ /* 0x000fe40000410000 */
[----:B------:R-:W-:Y:S02]  /*6220*/  FMUL.FTZ R167, R5, c[0x0][0x320] ;  /* 0x0000c80005a77a20 */ /* 0x000fe40000410000 */
[C---:B------:R-:W-:Y:S02]  /*6230*/  HMMA.16816.F32.BF16 R20, R172.reuse, R140, R20 ;  /* 0x0000008cac14723c */ /* 0x040fe40000041814 */
[----:B------:R-:W3:Y:S02]  /*6240*/  MUFU.TANH R165, R165 ;  /* 0x000000a500a57308 */ /* 0x000ee40000002400 */
[----:B------:R-:W-:Y:S02]  /*6250*/  FMUL.FTZ R2, R6, c[0x0][0x320] ;  /* 0x0000c80006027a20 */ /* 0x000fe40000410000 */
[----:B------:R-:W-:Y:S02]  /*6260*/  FMUL.FTZ R164, R7, c[0x0][0x320] ;  /* 0x0000c80007a47a20 */ /* 0x000fe40000410000 */
[C---:B------:R-:W-:Y:S04]  /*6270*/  HMMA.16816.F32.BF16 R24, R172.reuse, R142, R24 ;  /* 0x0000008eac18723c */ /* 0x040fe80000041818 */
[----:B------:R-:W4:Y:S01]  /*6280*/  MUFU.TANH R167, R167 ;  /* 0x000000a700a77308 */ /* 0x000f220000002400 */
[----:B------:R-:W-:Y:S02]  /*6290*/  FMUL.FTZ R169, R8, c[0x0][0x320] ;  /* 0x0000c80008a97a20 */ /* 0x000fe40000410000 */
[----:B------:R-:W-:Y:S02]  /*62a0*/  FMUL.FTZ R171, R9, c[0x0][0x320] ;  /* 0x0000c80009ab7a20 */ /* 0x000fe40000410000 */
[----:B------:R-:W-:Y:S03]  /*62b0*/  FMUL.FTZ R166, R10, c[0x0][0x320] ;  /* 0x0000c8000aa67a20 */ /* 0x000fe60000410000 */
[----:B------:R-:W-:Y:S02]  /*62c0*/  FMUL.FTZ R168, R11, c[0x0][0x320] ;  /* 0x0000c8000ba87a20 */ /* 0x000fe40000410000 */
[----:B------:R-:W3:Y:S01]  /*62d0*/  MUFU.TANH R2, R2 ;  /* 0x0000000200027308 */ /* 0x000ee20000002400 */
[----:B------:R-:W-:Y:S02]  /*62e0*/  FMUL.FTZ R181, R12, c[0x0][0x320] ;  /* 0x0000c8000cb57a20 */ /* 0x000fe40000410000 */
[----:B------:R-:W-:Y:S02]  /*62f0*/  FMUL.FTZ R225, R22, c[0x0][0x320] ;  /* 0x0000c80016e17a20 */ /* 0x000fe40000410000 */
[----:B------:R-:W-:Y:S02]  /*6300*/  FMUL.FTZ R179, R13, c[0x0][0x320] ;  /* 0x0000c8000db37a20 */ /* 0x000fe40000410000 */
[----:B------:R-:W-:Y:S02]  /*6310*/  FMUL.FTZ R178, R14, c[0x0][0x320] ;  /* 0x0000c8000eb27a20 */ /* 0x000fe40000410000 */
[----:B------:R-:W-:Y:S01]  /*6320*/  FMUL.FTZ R170, R15, c[0x0][0x320] ;  /* 0x0000c8000faa7a20 */ /* 0x000fe20000410000 */
[----:B-1----:R-:W1:Y:S01]  /*6330*/  MUFU.TANH R191, R225 ;  /* 0x000000e100bf7308 */ /* 0x002e620000002400 */
[C---:B--2---:R-:W-:Y:S03]  /*6340*/  HMMA.16816.F32.BF16 R28, R172.reuse, R136, R28 ;  /* 0x00000088ac1c723c */ /* 0x044fe6000004181c */
[----:B------:R-:W-:Y:S02]  /*6350*/  FMUL.FTZ R232, R27, c[0x0][0x320] ;  /* 0x0000c8001be87a20 */ /* 0x000fe40000410000 */
[----:B------:R-:W-:Y:S02]  /*6360*/  FMUL.FTZ R182, R16, c[0x0][0x320] ;  /* 0x0000c80010b67a20 */ /* 0x000fe40000410000 */
[----:B------:R-:W-:Y:S01]  /*6370*/  FMUL.FTZ R224, R17, c[0x0][0x320] ;  /* 0x0000c80011e07a20 */ /* 0x000fe20000410000 */
[----:B------:R-:W-:Y:S01]  /*6380*/  HMMA.16816.F32.BF16 R32, R172, R138, R32 ;  /* 0x0000008aac20723c */ /* 0x000fe20000041820 */
[----:B------:R2:W1:Y:S01]  /*6390*/  MUFU.TANH R225, R232 ;  /* 0x000000e800e17308 */ /* 0x0004620000002400 */
[----:B------:R-:W5:Y:S02]  /*63a0*/  SHFL.IDX PT, R173, R241, RZ, 0x1c1f ;  /* 0x001c1ffff1ad7589 */ /* 0x000f6400000e0000 */
[----:B------:R-:W-:Y:S02]  /*63b0*/  FMUL.FTZ R176, R18, c[0x0][0x320] ;  /* 0x0000c80012b07a20 */ /* 0x000fe40000410000 */
[----:B------:R-:W-:Y:S02]  /*63c0*/  FMUL.FTZ R177, R19, c[0x0][0x320] ;  /* 0x0000c80013b17a20 */ /* 0x000fe40000410000 */
[----:B------:R-:W-:Y:S03]  /*63d0*/  FMUL.FTZ R228, R20, c[0x0][0x320] ;  /* 0x0000c80014e47a20 */ /* 0x000fe60000410000 */
        /* <DEDUP_REMOVED lines=8> */
[----:B------:R-:W-:Y:S02]  /*6460*/  FMUL.FTZ R172, R29, c[0x0][0x320] ;  /* 0x0000c8001dac7a20 */ /* 0x000fe40000410000 */
[----:B------:R-:W-:Y:S01]  /*6470*/  FMUL.FTZ R231, R30, c[0x0][0x320] ;  /* 0x0000c8001ee77a20 */ /* 0x000fe20000410000 */
[-C--:B-----5:R-:W-:Y:S01]  /*6480*/  IADD3 R240, R238, R173.reuse, RZ ;  /* 0x000000adeef07210 */ /* 0x0a0fe20007ffe0ff */
[----:B------:R-:W-:Y:S01]  /*6490*/  FMUL.FTZ R175, R31, c[0x0][0x320] ;  /* 0x0000c8001faf7a20 */ /* 0x000fe20000410000 */
[----:B------:R-:W-:Y:S01]  /*64a0*/  IADD3 R239, R237, R173, RZ ;  /* 0x000000adedef7210 */ /* 0x000fe20007ffe0ff */
[----:B------:R-:W-:Y:S01]  /*64b0*/  FMUL.FTZ R236, R32, c[0x0][0x320] ;  /* 0x0000c80020ec7a20 */ /* 0x000fe20000410000 */
[----:B------:R-:W1:Y:S01]  /*64c0*/  MUFU.TANH R171, R171 ;  /* 0x000000ab00ab7308 */ /* 0x000e620000002400 */
[----:B------:R-:W-:Y:S02]  /*64d0*/  FMUL.FTZ R234, R33, c[0x0][0x320] ;  /* 0x0000c80021ea7a20 */ /* 0x000fe40000410000 */
[----:B------:R-:W-:Y:S02]  /*64e0*/  FMUL.FTZ R233, R34, c[0x0][0x320] ;  /* 0x0000c80022e97a20 */ /* 0x000fe40000410000 */
[----:B--2---:R-:W-:Y:S05]  /*64f0*/  FMUL.FTZ R232, R35, c[0x0][0x320] ;  /* 0x0000c80023e87a20 */ /* 0x004fea0000410000 */
[----:B------:R-:W2:Y:S10]  /*6500*/  MUFU.TANH R166, R166 ;  /* 0x000000a600a67308 */ /* 0x000eb40000002400 */
        /* <DEDUP_REMOVED lines=22> */
[----:B------:R-:W1:Y:S01]  /*6670*/  MUFU.TANH R232, R232 ;  /* 0x000000e800e87308 */ /* 0x000e620000002400 */
        /* <DEDUP_REMOVED lines=15> */
.L_x_1588:
[----:B------:R-:W-:Y:S04]  /*6770*/  MOV R0, c[0x0][0x32c] ;  /* 0x0000cb0000007a02 */ /* 0x000fe80000000f00 */
[----:B------:R-:W-:Y:S11]  /*6780*/  ISETP.NE.AND P0, PT, R0, 0x1, PT ;  /* 0x000000010000780c */ /* 0x000ff60003f05270 */
[----:B------:R-:W-:Y:S02]  /*6790*/  @!UPT UIADD3 URZ, URZ, URZ, URZ ;  /* 0x0000003f3f3ff290 */ /* 0x000fe4000fffe03f */
[----:B------:R-:W-:Y:S05]  /*67a0*/  @P0 IMAD.HI.U32 R0, R4, c[0x0][0x330], RZ ;  /* 0x0000cc0004000a27 */ /* 0x000fea00078e00ff */
[----:B------:R-:W-:Y:S02]  /*67b0*/  @P0 SHF.R.U32.HI R4, RZ, c[0x0][0x334], R0 ;  /* 0x0000cd00ff040a19 */ /* 0x000fe40000011600 */
.L_x_1589:
[----:B------:R-:W-:Y:S05]  /*67c0*/  BSYNC B0 ;  /* 0x0000000000007941 */ /* 0x000fea0003800000 */
.L_x_1587:
[----:B------:R-:W-:Y:S04]  /*67d0*/  IMAD R5, R4, c[0x0][0x32c], -R235 ;  /* 0x0000cb0004057a24 */ /* 0x000fe800078e0aeb */
[----:B------:R-:W-:Y:S05]  /*67e0*/  IMAD.IADD R0, R5, 0x1, -R208 ;  /* 0x0000000105007824 */ /* 0x000fea00078e0ad0 */
[----:B------:R-:W-:Y:S02]  /*67f0*/  IADD3 R5, R0, c[0x0][0x32c], RZ ;  /* 0x0000cb0000057a10 */ /* 0x000fe40007ffe0ff */
[----:B------:R-:W-:Y:S02]  /*6800*/  IMNMX R239, R239, R0, !PT ;  /* 0x00000000efef7217 */ /* 0x000fe40007800200 */
[----:B------:R-:W-:Y:S02]  /*6810*/  IMNMX R240, R240, R5, PT ;  /* 0x00000005f0f07217 */ /* 0x000fe40003800200 */
.L_x_1586:
[----:B--234-:R-:W-:Y:S01]  /*6820*/  ISETP.GT.AND P0, PT, R214, -0x1, PT ;  /* 0xffffffffd600780c */ /* 0x01cfe20003f04270 */
[----:B------:R-:W2:Y:S03]  /*6830*/  SHFL.IDX PT, R6, R241, 0x1, 0x1c1f ;  /* 0x003c1f00f1067f89 */ /* 0x000ea600000e0000 */
[C---:B------:R-:W-:Y:S02]  /*6840*/  ISETP.GT.AND P4, PT, R239.reuse, 0x1, P0 ;  /* 0x00000001ef00780c */ /* 0x040fe40000784270 */
[----:B------:R-:W-:Y:S02]  /*6850*/  ISETP.GT.AND P5, PT, R239, RZ, P0 ;  /* 0x000000ffef00720c */ /* 0x000fe400007a4270 */
[C---:B------:R-:W-:Y:S02]  /*6860*/  ISETP.LT.OR P4, PT, R240.reuse, 0x2, P4 ;  /* 0x00000002f000780c */ /* 0x040fe40002781670 */
[C---:B------:R-:W-:Y:S02]  /*6870*/  ISETP.LT.OR P5, PT, R240.reuse, 0x1, P5 ;  /* 0x00000001f000780c */ /* 0x040fe40002fa1670 */
[----:B------:R-:W-:Y:S02]  /*6880*/  FSEL R9, R167, -INF , !P4 ;  /* 0xff800000a7097808 */ /* 0x000fe40006000000 */
[C---:B------:R-:W-:Y:S02]  /*6890*/  ISETP.GT.AND P4, PT, R239.reuse, 0x10, P0 ;  /* 0x00000010ef00780c */ /* 0x040fe40000784270 */
[----:B------:R-:W-:Y:S02]  /*68a0*/  ISETP.GT.AND P6, PT, R239, 0x8, P0 ;  /* 0x00000008ef00780c */ /* 0x000fe400007c4270 */
[----:B------:R-:W-:Y:S02]  /*68b0*/  ISETP.LT.OR P4, PT, R240, 0x11, P4 ;  /* 0x00000011f000780c */ /* 0x000fe40002781670 */
[----:B------:R-:W-:Y:S02]  /*68c0*/  FSEL R11, R165, -INF , !P5 ;  /* 0xff800000a50b7808 */ /* 0x000fe40006800000 */
[----:B------:R-:W-:Y:S02]  /*68d0*/  ISETP.GT.AND P5, PT, R239, 0x9, P0 ;  /* 0x00000009ef00780c */ /* 0x000fe400007a4270 */
[----:B-1----:R-:W-:Y:S01]  /*68e0*/  FSEL R161, R181, -INF , !P4 ;  /* 0xff800000b5a17808 */ /* 0x002fe20006000000 */
[--C-:B--2---:R-:W-:Y:S01]  /*68f0*/  IMAD.IADD R0, R238, 0x1, R6.reuse ;  /* 0x00000001ee007824 */ /* 0x104fe200078e0206 */
[----:B------:R-:W-:Y:S01]  /*6900*/  ISETP.GT.AND P4, PT, R239, 0x19, P0 ;  /* 0x00000019ef00780c */ /* 0x000fe20000784270 */
[----:B------:R-:W-:Y:S01]  /*6910*/  IMAD.IADD R4, R237, 0x1, R6 ;  /* 0x00000001ed047824 */ /* 0x000fe200078e0206 */
[C---:B------:R-:W-:Y:S02]  /*6920*/  ISETP.LT.OR P6, PT, R240.reuse, 0x9, P6 ;  /* 0x00000009f000780c */ /* 0x040fe400037c1670 */
[C---:B------:R-:W-:Y:S02]  /*6930*/  ISETP.LT.OR P5, PT, R240.reuse, 0xa, P5 ;  /* 0x0000000af000780c */ /* 0x040fe40002fa1670 */
[----:B------:R-:W-:Y:S02]  /*6940*/  ISETP.LT.OR P4, PT, R240, 0x1a, P4 ;  /* 0x0000001af000780c */ /* 0x000fe40002781670 */
[----:B------:R-:W-:Y:S02]  /*6950*/  FSEL R5, R169, -INF , !P6 ;  /* 0xff800000a9057808 */ /* 0x000fe40007000000 */
[----:B------:R-:W-:Y:S02]  /*6960*/  ISETP.GT.AND P6, PT, R239, 0x11, P0 ;  /* 0x00000011ef00780c */ /* 0x000fe400007c4270 */
[----:B------:R-:W-:Y:S02]  /*6970*/  FSEL R7, R171, -INF , !P5 ;  /* 0xff800000ab077808 */ /* 0x000fe40006800000 */
[C---:B------:R-:W-:Y:S02]  /*6980*/  ISETP.GT.AND P5, PT, R239.reuse, 0x18, P0 ;  /* 0x00000018ef00780c */ /* 0x040fe400007a4270 */
        /* <DEDUP_REMOVED lines=45> */
.L_x_1592:
[----:B------:R-:W-:Y:S04]  /*6c60*/  MOV R6, c[0x0][0x32c] ;  /* 0x0000cb0000067a02 */ /* 0x000fe80000000f00 */
[----:B------:R-:W-:Y:S11]  /*6c70*/  ISETP.NE.AND P4, PT, R6, 0x1, PT ;  /* 0x000000010600780c */ /* 0x000ff60003f85270 */
[----:B------:R-:W-:Y:S02]  /*6c80*/  @!UPT UIADD3 URZ, URZ, URZ, URZ ;  /* 0x0000003f3f3ff290 */ /* 0x000fe4000fffe03f */
[----:B------:R-:W-:Y:S05]  /*6c90*/  @P4 IMAD.HI.U32 R6, R8, c[0x0][0x330], RZ ;  /* 0x0000cc0008064a27 */ /* 0x000fea00078e00ff */
[----:B------:R-:W-:Y:S02]  /*6ca0*/  @P4 SHF.R.U32.HI R8, RZ, c[0x0][0x334], R6 ;  /* 0x0000cd00ff084a19 */ /* 0x000fe40000011606 */
.L_x_1593:
[----:B------:R-:W-:Y:S05]  /*6cb0*/  BSYNC B0 ;  /* 0x0000000000007941 */ /* 0x000fea0003800000 */
.L_x_1591:
[----:B------:R-:W-:Y:S04]  /*6cc0*/  IMAD R235, R8, c[0x0][0x32c], -R235 ;  /* 0x0000cb0008eb7a24 */ /* 0x000fe800078e0aeb */
[----:B------:R-:W-:Y:S05]  /*6cd0*/  IMAD.IADD R235, R235, 0x1, -R208 ;  /* 0x00000001ebeb7824 */ /* 0x000fea00078e0ad0 */
[----:B------:R-:W-:Y:S02]  /*6ce0*/  IADD3 R13, R235, c[0x0][0x32c], RZ ;  /* 0x0000cb00eb0d7a10 */ /* 0x000fe40007ffe0ff */
[----:B------:R-:W-:Y:S02]  /*6cf0*/  IMNMX R4, R4, R235, !PT ;  /* 0x000000eb04047217 */ /* 0x000fe40007800200 */
[----:B------:R-:W-:Y:S02]  /*6d00*/  IMNMX R0, R0, R13, PT ;  /* 0x0000000d00007217 */ /* 0x000fe40003800200 */
.L_x_1590:
[----:B------:R-:W-:Y:S01]  /*6d10*/  FMNMX.FTZ R6, R11, R132, !PT ;  /* 0x000000840b067209 */ /* 0x000fe20007810000 */
[----:B------:R-:W-:Y:S04]  /*6d20*/  DEPBAR.LE SB0, 0x2 ;  /* 0x000080800000791a */ /* 0x000fe80000000000 */
[----:B------:R-:W-:Y:S01]  /*6d30*/  FMNMX.FTZ R6, R9, R6, !PT ;  /* 0x0000000609067209 */ /* 0x000fe20007810000 */
[----:B------:R-:W-:Y:S01]  /*6d40*/  BAR.SYNC.DEFER_BLOCKING 0x0 ;  /* 0x0000000000007b1d */ /* 0x000fe20000010000 */
[C---:B------:R-:W-:Y:S01]  /*6d50*/  ISETP.GT.AND P6, PT, R4.reuse, RZ, P0 ;  /* 0x000000ff0400720c */ /* 0x040fe200007c4270 */
[----:B------:R-:W-:Y:S01]  /*6d60*/  UIADD3 UR12, UR5, 0x1, URZ ;  /* 0x00000001050c7890 */ /* 0x000fe2000fffe03f */
[----:B------:R-:W-:Y:S01]  /*6d70*/  FMNMX.FTZ R6, R5, R6, !PT ;  /* 0x0000000605067209 */ /* 0x000fe20007810000 */
[----:B------:R-:W-:Y:S01]  /*6d80*/  UISETP.GE.AND UP0, UPT, UR5, 0x1, UPT ;  /* 0x000000010500788c */ /* 0x000fe2000bf06270 */
[----:B------:R-:W-:Y:S02]  /*6d90*/  ISETP.GT.AND P5, PT, R4, 0x1, P0 ;  /* 0x000000010400780c */ /* 0x000fe400007a4270 */
[----:B------:R-:W-:Y:S01]  /*6da0*/  FMNMX.FTZ R6, R7, R6, !PT ;  /* 0x0000000607067209 */ /* 0x000fe20007810000 */
[----:B------:R-:W-:Y:S01]  /*6db0*/  USEL UR5, UR12, URZ, !UP0 ;  /* 0x0000003f0c057287 */ /* 0x000fe2000c000000 */
[----:B------:R-:W-:Y:S02]  /*6dc0*/  ISETP.LT.OR P6, PT, R0, 0x1, P6 ;  /* 0x000000010000780c */ /* 0x000fe400037c1670 */
[----:B------:R-:W-:Y:S02]  /*6dd0*/  FMNMX.FTZ R6, R161, R6, !PT ;  /* 0x00000006a1067209 */ /* 0x000fe40007810000 */
[----:B------:R-:W-:Y:S02]  /*6de0*/  FSEL R10, R2, -INF , !P6 ;  /* 0xff800000020a7808 */ /* 0x000fe40007000000 */
[----:B------:R-:W-:Y:S02]  /*6df0*/  ISETP.GT.AND P4, PT, R4, 0x8, P0 ;  /* 0x000000080400780c */ /* 0x000fe40000784270 */
[----:B------:R-:W-:Y:S02]  /*6e00*/  ISETP.LT.OR P5, PT, R0, 0x2, P5 ;  /* 0x000000020000780c */ /* 0x000fe40002fa1670 */
[----:B------:R-:W-:Y:S02]  /*6e10*/  FMNMX.FTZ R13, R10, R3, !PT ;  /* 0x000000030a0d7209 */ /* 0x000fe40007810000 */
[----:B------:R-:W-:Y:S02]  /*6e20*/  FMNMX.FTZ R6, R167, R6, !PT ;  /* 0x00000006a7067209 */ /* 0x000fe40007810000 */
[----:B------:R-:W-:Y:S01]  /*6e30*/  ISETP.GT.AND P6, PT, R4, 0x9, P0 ;  /* 0x000000090400780c */ /* 0x000fe200007c4270 */
[----:B------:R-:W-:Y:S01]  /*6e40*/  LDSM.16.MT88.4 R28, [R134+UR4+0x100] ;  /* 0x00010004861c783b */ /* 0x000fe20008004200 */
[----:B------:R-:W-:Y:S02]  /*6e50*/  ISETP.LT.OR P4, PT, R0, 0x9, P4 ;  /* 0x000000090000780c */ /* 0x000fe40002781670 */
[----:B------:R-:W-:Y:S02]  /*6e60*/  FSEL R164, R164, -INF , !P5 ;  /* 0xff800000a4a47808 */ /* 0x000fe40006800000 */
[----:B------:R-:W-:Y:S02]  /*6e70*/  FSEL R8, R166, -INF , !P4 ;  /* 0xff800000a6087808 */ /* 0x000fe40006000000 */
[----:B------:R-:W-:Y:S02]  /*6e80*/  FMNMX.FTZ R6, R163, R6, !PT ;  /* 0x00000006a3067209 */ /* 0x000fe40007810000 */
[----:B------:R-:W-:Y:S02]  /*6e90*/  ISETP.GT.AND P5, PT, R4, 0x10, P0 ;  /* 0x000000100400780c */ /* 0x000fe400007a4270 */
[----:B------:R-:W-:Y:S02]  /*6ea0*/  ISETP.LT.OR P6, PT, R0, 0xa, P6 ;  /* 0x0000000a0000780c */ /* 0x000fe400037c1670 */
[----:B------:R-:W-:Y:S02]  /*6eb0*/  FMNMX.FTZ R13, R164, R13, !PT ;  /* 0x0000000da40d7209 */ /* 0x000fe40007810000 */
[----:B------:R-:W-:Y:S02]  /*6ec0*/  FMNMX.FTZ R2, R165, R6, !PT ;  /* 0x00000006a5027209 */ /* 0x000fe40007810000 */
[----:B------:R-:W-:Y:S02]  /*6ed0*/  FSEL R6, R168, -INF , !P6 ;  /* 0xff800000a8067808 */ /* 0x000fe40007000000 */
[----:B------:R-:W-:Y:S02]  /*6ee0*/  FMNMX.FTZ R13, R8, R13, !PT ;  /* 0x0000000d080d7209 */ /* 0x000fe40007810000 */
[----:B------:R-:W-:Y:S02]  /*6ef0*/  ISETP.GT.AND P4, PT, R4, 0x11, P0 ;  /* 0x000000110400780c */ /* 0x000fe40000784270 */
[----:B------:R-:W-:Y:S02]  /*6f00*/  ISETP.LT.OR P5, PT, R0, 0x11, P5 ;  /* 0x000000110000780c */ /* 0x000fe40002fa1670 */
[----:B------:R-:W-:Y:S02]  /*6f10*/  FMNMX.FTZ R15, R6, R13, !PT ;  /* 0x0000000d060f7209 */ /* 0x000fe40007810000 */
[----:B------:R-:W-:Y:S02]  /*6f20*/  FSEL R178, R178, -INF , !P5 ;  /* 0xff800000b2b27808 */ /* 0x000fe40006800000 */
[----:B------:R-:W-:Y:S02]  /*6f30*/  ISETP.GT.AND P6, PT, R4, 0x18, P0 ;  /* 0x000000180400780c */ /* 0x000fe400007c4270 */
[----:B------:R-:W-:Y:S02]  /*6f40*/  ISETP.LT.OR P4, PT, R0, 0x12, P4 ;  /* 0x000000120000780c */ /* 0x000fe40002781670 */
[----:B------:R-:W-:Y:S02]  /*6f50*/  FMNMX.FTZ R15, R178, R15, !PT ;  /* 0x0000000fb20f7209 */ /* 0x000fe40007810000 */
[----:B------:R-:W-:Y:S02]  /*6f60*/  FMNMX.FTZ R2, R169, R2, !PT ;  /* 0x00000002a9027209 */ /* 0x000fe40007810000 */
[----:B------:R-:W-:Y:S02]  /*6f70*/  ISETP.GT.AND P5, PT, R4, 0x19, P0 ;  /* 0x000000190400780c */ /* 0x000fe400007a4270 */
[----:B------:R-:W-:Y:S02]  /*6f80*/  FSEL R166, R170, -INF , !P4 ;  /* 0xff800000aaa67808 */ /* 0x000fe40006000000 */
[----:B------:R-:W-:Y:S02]  /*6f90*/  ISETP.LT.OR P6, PT, R0, 0x19, P6 ;  /* 0x000000190000780c */ /* 0x000fe400037c1670 */
[----:B------:R-:W-:Y:S02]  /*6fa0*/  FMNMX.FTZ R2, R173, R2, !PT ;  /* 0x00000002ad027209 */ /* 0x000fe40007810000 */
[----:B------:R-:W-:Y:S02]  /*6fb0*/  ISETP.GT.AND P4, PT, R4, 0x20, P0 ;  /* 0x000000200400780c */ /* 0x000fe40000784270 */
[----:B------:R-:W-:Y:S02]  /*6fc0*/  ISETP.LT.OR P5, PT, R0, 0x1a, P5 ;  /* 0x0000001a0000780c */ /* 0x000fe40002fa1670 */
[----:B------:R-:W-:Y:S02]  /*6fd0*/  FSEL R176, R176, -INF , !P6 ;  /* 0xff800000b0b07808 */ /* 0x000fe40007000000 */
[----:B------:R-:W-:Y:S02]  /*6fe0*/  FMNMX.FTZ R15, R166, R15, !PT ;  /* 0x0000000fa60f7209 */ /* 0x000fe40007810000 */
[----:B------:R-:W-:Y:S02]  /*6ff0*/  FMNMX.FTZ R2, R171, R2, !PT ;  /* 0x00000002ab027209 */ /* 0x000fe40007810000 */
[----:B------:R-:W-:Y:S02]  /*7000*/  FSEL R168, R177, -INF , !P5 ;  /* 0xff800000b1a87808 */ /* 0x000fe40006800000 */
[----:B------:R-:W-:Y:S02]  /*7010*/  ISETP.GT.AND P6, PT, R4, 0x21, P0 ;  /* 0x000000210400780c */ /* 0x000fe400007c4270 */
[----:B------:R-:W-:Y:S02]  /*7020*/  ISETP.LT.OR P4, PT, R0, 0x21, P4 ;  /* 0x000000210000780c */ /* 0x000fe40002781670 */
        /* <DEDUP_REMOVED lines=8> */
[----:B------:R-:W-:Y:S02]  /*70b0*/  FMNMX.FTZ R15, R174, R15, !PT ;  /* 0x0000000fae0f7209 */ /* 0x000fe40007810000 */
[----:B------:R-:W-:Y:S02]  /*70c0*/  ISETP.GT.AND P4, PT, R4, 0x29, P0 ;  /* 0x000000290400780c */ /* 0x000fe40000784270 */
[C---:B------:R-:W-:Y:S02]  /*70d0*/  ISETP.LT.OR P5, PT, R0.reuse, 0x29, P5 ;  /* 0x000000290000780c */ /* 0x040fe40002fa1670 */
[----:B------:R-:W-:Y:S02]  /*70e0*/  FMNMX.FTZ R2, R147, R2, !PT ;  /* 0x0000000293027209 */ /* 0x000fe40007810000 */
[----:B------:R-:W-:Y:S02]  /*70f0*/  ISETP.LT.OR P4, PT, R0, 0x2a, P4 ;  /* 0x0000002a0000780c */ /* 0x000fe40002781670 */
[----:B------:R-:W-:Y:S02]  /*7100*/  ISETP.GT.AND P6, PT, R4, 0x30, P0 ;  /* 0x000000300400780c */ /* 0x000fe400007c4270 */
[----:B------:R-:W-:Y:S02]  /*7110*/  FSEL R170, R226, -INF , !P5 ;  /* 0xff800000e2aa7808 */ /* 0x000fe40006800000 */
[----:B------:R-:W-:Y:S02]  /*7120*/  FMNMX.FTZ R15, R172, R15, !PT ;  /* 0x0000000fac0f7209 */ /* 0x000fe40007810000 */
[----:B------:R-:W-:Y:S02]  /*7130*/  FMNMX.FTZ R2, R145, R2, !PT ;  /* 0x0000000291027209 */ /* 0x000fe40007810000 */
[----:B------:R-:W-:Y:S02]  /*7140*/  FSEL R150, R225, -INF , !P4 ;  /* 0xff800000e1967808 */ /* 0x000fe40006000000 */
[----:B------:R-:W-:Y:S02]  /*7150*/  ISETP.LT.OR P6, PT, R0, 0x31, P6 ;  /* 0x000000310000780c */ /* 0x000fe400037c1670 */
[----:B------:R-:W-:Y:S02]  /*7160*/  FMNMX.FTZ R15, R170, R15, !PT ;  /* 0x0000000faa0f7209 */ /* 0x000fe40007810000 */
[----:B------:R-:W-:Y:S02]  /*7170*/  ISETP.GT.AND P5, PT, R4, 0x31, P0 ;  /* 0x000000310400780c */ /* 0x000fe400007a4270 */
[----:B------:R-:W-:Y:S02]  /*7180*/  FMNMX.FTZ R13, R143, R2, !PT ;  /* 0x000000028f0d7209 */ /* 0x000fe40007810000 */
[----:B------:R-:W-:Y:S02]  /*7190*/  FSEL R146, R231, -INF , !P6 ;  /* 0xff800000e7927808 */ /* 0x000fe40007000000 */
[----:B------:R-:W-:Y:S01]  /*71a0*/  FMNMX.FTZ R15, R150, R15, !PT ;  /* 0x0000000f960f7209 */ /* 0x000fe20007810000 */
[----:B------:R-:W1:Y:S01]  /*71b0*/  SHFL.BFLY PT, R2, R13, 0x2, 0x1f ;  /* 0x0c401f000d027f89 */ /* 0x000e6200000e0000 */
        /* <DEDUP_REMOVED lines=9> */
[----:B------:R-:W-:Y:S02]  /*7250*/  FMNMX.FTZ R19, R142, R15, !PT ;  /* 0x0000000f8e137209 */ /* 0x000fe40007810000 */
[----:B------:R-:W-:Y:S02]  /*7260*/  FSEL R140, R232, -INF , !P0 ;  /* 0xff800000e88c7808 */ /* 0x000fe40004000000 */
[----:B------:R-:W-:Y:S02]  /*7270*/  IADD3 R16, R134, UR4, RZ ;  /* 0x0000000486107c10 */ /* 0x000fe4000fffe0ff */
[----:B------:R-:W-:Y:S02]  /*7280*/  FMNMX.FTZ R17, R140, R19, !PT ;  /* 0x000000138c117209 */ /* 0x000fe40007810000 */
[----:B-1----:R-:W-:Y:S02]  /*7290*/  FMNMX.FTZ R4, R13, R2, !PT ;  /* 0x000000020d047209 */ /* 0x002fe40007810000 */
[----:B------:R-:W-:Y:S01]  /*72a0*/  IADD3 R152, R187, R16, RZ ;  /* 0x00000010bb987210 */ /* 0x000fe20007ffe0ff */
[----:B------:R-:W1:Y:S08]  /*72b0*/  SHFL.BFLY PT, R0, R17, 0x2, 0x1f ;  /* 0x0c401f0011007f89 */ /* 0x000e7000000e0000 */
[----:B------:R-:W2:Y:S01]  /*72c0*/  SHFL.BFLY PT, R15, R4, 0x1, 0x1f ;  /* 0x0c201f00040f7f89 */ /* 0x000ea200000e0000 */
[----:B-1----:R-:W-:Y:S07]  /*72d0*/  FMNMX.FTZ R13, R17, R0, !PT ;  /* 0x00000000110d7209 */ /* 0x002fee0007810000 */
[----:B------:R-:W1:Y:S01]  /*72e0*/  SHFL.BFLY PT, R0, R13, 0x1, 0x1f ;  /* 0x0c201f000d007f89 */ /* 0x000e6200000e0000 */
[----:B--2---:R-:W-:Y:S04]  /*72f0*/  FMNMX.FTZ R2, R4, R15, !PT ;  /* 0x0000000f04027209 */ /* 0x004fe80007810000 */
[C---:B------:R-:W-:Y:S01]  /*7300*/  FSETP.NEU.FTZ.AND P0, PT, R2.reuse, -INF , PT ;  /* 0xff8000000200780b */ /* 0x040fe20003f1d000 */
[----:B------:R-:W-:Y:S05]  /*7310*/  FMUL.FTZ R148, R2, c[0x0][0x2d0] ;  /* 0x0000b40002947a20 */ /* 0x000fea0000410000 */
[----:B------:R-:W-:Y:S05]  /*7320*/  FSEL R148, R148, RZ, P0 ;  /* 0x000000ff94947208 */ /* 0x000fea0000000000 */
[--C-:B------:R-:W-:Y:S01]  /*7330*/  FFMA.FTZ R158, R5, c[0x0][0x2d0], -R148.reuse ;  /* 0x0000b400059e7a23 */ /* 0x100fe20000010894 */
[----:B------:R-:W-:Y:S01]  /*7340*/  FSEL R5, R2, RZ, P0 ;  /* 0x000000ff02057208 */ /* 0x000fe20000000000 */
[--C-:B------:R-:W-:Y:S02]  /*7350*/  FFMA.FTZ R160, R11, c[0x0][0x2d0], -R148.reuse ;  /* 0x0000b4000ba07a23 */ /* 0x100fe40000010894 */
[----:B------:R-:W-:Y:S01]  /*7360*/  FFMA.FTZ R159, R9, c[0x0][0x2d0], -R148 ;  /* 0x0000b400099f7a23 */ /* 0x000fe20000010894 */
[----:B-1----:R-:W-:Y:S01]  /*7370*/  FMNMX.FTZ R0, R13, R0, !PT ;  /* 0x000000000d007209 */ /* 0x002fe20007810000 */
[----:B------:R-:W-:Y:S01]  /*7380*/  FADD.FTZ R4, -R5, R132 ;  /* 0x0000008405047221 */ /* 0x000fe20000010100 */
[----:B------:R-:W1:Y:S01]  /*7390*/  LDSM.16.MT88.4 R12, [R135+UR4+0x100] ;  /* 0x00010004870c783b */ /* 0x000e620008004200 */
[--C-:B------:R-:W-:Y:S01]  /*73a0*/  FFMA.FTZ R155, R7, c[0x0][0x2d0], -R148.reuse ;  /* 0x0000b400079b7a23 */ /* 0x100fe20000010894 */
[C---:B------:R-:W-:Y:S01]  /*73b0*/  FSETP.NEU.FTZ.AND P0, PT, R0.reuse, -INF , PT ;  /* 0xff8000000000780b */ /* 0x040fe20003f1d000 */
[----:B------:R-:W-:Y:S01]  /*73c0*/  FMUL.FTZ R141, R0, c[0x0][0x2d0] ;  /* 0x0000b400008d7a20 */ /* 0x000fe20000410000 */
[----:B------:R-:W-:Y:S01]  /*73d0*/  MUFU.EX2 R160, R160 ;  /* 0x000000a000a07308 */ /* 0x000fe20000000800 */
[----:B------:R-:W-:Y:S01]  /*73e0*/  FMUL.FTZ R132, R4, c[0x0][0x2d0] ;  /* 0x0000b40004847a20 */ /* 0x000fe20000410000 */
[----:B------:R-:W-:Y:S01]  /*73f0*/  FSEL R4, R0, RZ, P0 ;  /* 0x000000ff00047208 */ /* 0x000fe20000000000 */
[--C-:B------:R-:W-:Y:S01]  /*7400*/  FFMA.FTZ R177, R147, c[0x0][0x2d0], -R148.reuse ;  /* 0x0000b40093b17a23 */ /* 0x100fe20000010894 */
[----:B------:R-:W-:Y:S01]  /*7410*/  FSEL R141, R141, RZ, P0 ;  /* 0x000000ff8d8d7208 */ /* 0x000fe20000000000 */
[--C-:B------:R-:W-:Y:S02]  /*7420*/  FFMA.FTZ R179, R145, c[0x0][0x2d0], -R148.reuse ;  /* 0x0000b40091b37a23 */ /* 0x100fe40000010894 */
[----:B------:R-:W-:Y:S02]  /*7430*/  FADD.FTZ R4, -R4, R3 ;  /* 0x0000000304047221 */ /* 0x000fe40000010100 */
[--C-:B------:R-:W-:Y:S01]  /*7440*/  FFMA.FTZ R157, R10, c[0x0][0x2d0], -R141.reuse ;  /* 0x0000b4000a9d7a23 */ /* 0x100fe2000001088d */
[----:B------:R-:W2:Y:S01]  /*7450*/  MUFU.EX2 R159, R159 ;  /* 0x0000009f009f7308 */ /* 0x000ea20000000800 */
[--C-:B------:R-:W-:Y:S02]  /*7460*/  FFMA.FTZ R156, R164, c[0x0][0x2d0], -R141.reuse ;  /* 0x0000b400a49c7a23 */ /* 0x100fe4000001088d */
[--C-:B------:R-:W-:Y:S02]  /*7470*/  FFMA.FTZ R153, R8, c[0x0][0x2d0], -R141.reuse ;  /* 0x0000b40008997a23 */ /* 0x100fe4000001088d */
[--C-:B------:R-:W-:Y:S02]  /*7480*/  FFMA.FTZ R154, R6, c[0x0][0x2d0], -R141.reuse ;  /* 0x0000b400069a7a23 */ /* 0x100fe4000001088d */
[----:B------:R-:W-:Y:S01]  /*7490*/  FMUL.FTZ R3, R4, c[0x0][0x2d0] ;  /* 0x0000b40004037a20 */ /* 0x000fe20000410000 */
[----:B------:R-:W-:Y:S01]  /*74a0*/  IADD3 R4, R135, UR4, RZ ;  /* 0x0000000487047c10 */ /* 0x000fe2000fffe0ff */
[--C-:B------:R-:W-:Y:S01]  /*74b0*/  FFMA.FTZ R175, R150, c[0x0][0x2d0], -R141.reuse ;  /* 0x0000b40096af7a23 */ /* 0x100fe2000001088d */
[----:B------:R-:W-:Y:S01]  /*74c0*/  MUFU.EX2 R158, R158 ;  /* 0x0000009e009e7308 */ /* 0x000fe20000000800 */
[--C-:B------:R-:W-:Y:S01]  /*74d0*/  FFMA.FTZ R181, R146, c[0x0][0x2d0], -R141.reuse ;  /* 0x0000b40092b57a23 */ /* 0x100fe2000001088d */
[----:B------:R-:W-:Y:S01]  /*74e0*/  IADD3 R133, R187, R4, RZ ;  /* 0x00000004bb857210 */ /* 0x000fe20007ffe0ff */
[--C-:B------:R-:W-:Y:S02]  /*74f0*/  FFMA.FTZ R182, R144, c[0x0][0x2d0], -R141.reuse ;  /* 0x0000b40090b67a23 */ /* 0x100fe4000001088d */
[----:B------:R-:W-:Y:S01]  /*7500*/  LDSM.16.MT88.4 R144, [R135+UR4+0x3900] ;  /* 0x003900048790783b */ /* 0x000fe20008004200 */
[--C-:B------:R-:W-:Y:S02]  /*7510*/  FFMA.FTZ R183, R142, c[0x0][0x2d0], -R141.reuse ;  /* 0x0000b4008eb77a23 */ /* 0x100fe4000001088d */
[--C-:B------:R-:W-:Y:S02]  /*7520*/  FFMA.FTZ R161, R161, c[0x0][0x2d0], -R148.reuse ;  /* 0x0000b400a1a17a23 */ /* 0x100fe40000010894 */
[----:B------:R-:W3:Y:S01]  /*7530*/  MUFU.EX2 R155, R155 ;  /* 0x0000009b009b7308 */ /* 0x000ee20000000800 */
[--C-:B------:R-:W-:Y:S02]  /*7540*/  FFMA.FTZ R162, R167, c[0x0][0x2d0], -R148.reuse ;  /* 0x0000b400a7a27a23 */ /* 0x100fe40000010894 */
[----:B------:R-:W4:Y:S01]  /*7550*/  LDSM.16.MT88.4 R20, [R133+0x100] ;  /* 0x000100008514783b */ /* 0x000f220000004200 */
[----:B--2---:R-:W-:Y:S01]  /*7560*/  F2FP.BF16.PACK_AB R136, R159, R160 ;  /* 0x000000a09f88723e */ /* 0x004fe200000010ff */
[--C-:B------:R-:W-:Y:S02]  /*7570*/  FFMA.FTZ R163, R163, c[0x0][0x2d0], -R148.reuse ;  /* 0x0000b400a3a37a23 */ /* 0x100fe40000010894 */
[--C-:B------:R-:W-:Y:S02]  /*7580*/  FFMA.FTZ R164, R165, c[0x0][0x2d0], -R148.reuse ;  /* 0x0000b400a5a47a23 */ /* 0x100fe40000010894 */
[--C-:B------:R-:W-:Y:S01]  /*7590*/  FFMA.FTZ R165, R178, c[0x0][0x2d0], -R141.reuse ;  /* 0x0000b400b2a57a23 */ /* 0x100fe2000001088d */
[----:B------:R-:W2:Y:S01]  /*75a0*/  MUFU.EX2 R132, R132 ;  /* 0x0000008400847308 */ /* 0x000ea20000000800 */
[--C-:B------:R-:W-:Y:S02]  /*75b0*/  FFMA.FTZ R178, R151, c[0x0][0x2d0], -R148.reuse ;  /* 0x0000b40097b27a23 */ /* 0x100fe40000010894 */
[--C-:B------:R-:W-:Y:S02]  /*75c0*/  FFMA.FTZ R166, R166, c[0x0][0x2d0], -R141.reuse ;  /* 0x0000b400a6a67a23 */ /* 0x100fe4000001088d */
[--C-:B------:R-:W-:Y:S02]  /*75d0*/  FFMA.FTZ R167, R176, c[0x0][0x2d0], -R141.reuse ;  /* 0x0000b400b0a77a23 */ /* 0x100fe4000001088d */
[--C-:B------:R-:W-:Y:S02]  /*75e0*/  FFMA.FTZ R168, R168, c[0x0][0x2d0], -R141.reuse ;  /* 0x0000b400a8a87a23 */ /* 0x100fe4000001088d */
[--C-:B------:R-:W-:Y:S01]  /*75f0*/  FFMA.FTZ R169, R169, c[0x0][0x2d0], -R148.reuse ;  /* 0x0000b400a9a97a23 */ /* 0x100fe20000010894 */
[----:B------:R-:W-:Y:S01]  /*7600*/  MUFU.EX2 R157, R157 ;  /* 0x0000009d009d7308 */ /* 0x000fe20000000800 */
[--C-:B------:R-:W-:Y:S02]  /*7610*/  FFMA.FTZ R176, R173, c[0x0][0x2d0], -R148.reuse ;  /* 0x0000b400adb07a23 */ /* 0x100fe40000010894 */
[--C-:B------:R-:W-:Y:S01]  /*7620*/  FFMA.FTZ R171, R171, c[0x0][0x2d0], -R148.reuse ;  /* 0x0000b400abab7a23 */ /* 0x100fe20000010894 */
[----:B---3--:R-:W-:Y:S01]  /*7630*/  F2FP.BF16.PACK_AB R138, R155, R158 ;  /* 0x0000009e9b8a723e */ /* 0x008fe200000010ff */
[--C-:B------:R-:W-:Y:S02]  /*7640*/  FFMA.FTZ R173, R174, c[0x0][0x2d0], -R141.reuse ;  /* 0x0000b400aead7a23 */ /* 0x100fe4000001088d */
[--C-:B------:R-:W-:Y:S02]  /*7650*/  FFMA.FTZ R174, R149, c[0x0][0x2d0], -R148.reuse ;  /* 0x0000b40095ae7a23 */ /* 0x100fe40000010894 */
[----:B------:R-:W-:Y:S01]  /*7660*/  FFMA.FTZ R148, R143, c[0x0][0x2d0], -R148 ;  /* 0x0000b4008f947a23 */ /* 0x000fe20000010894 */
[----:B------:R-:W3:Y:S01]  /*7670*/  MUFU.EX2 R156, R156 ;  /* 0x0000009c009c7308 */ /* 0x000ee20000000800 */
[--C-:B------:R-:W-:Y:S02]  /*7680*/  FFMA.FTZ R172, R172, c[0x0][0x2d0], -R141.reuse ;  /* 0x0000b400acac7a23 */ /* 0x100fe4000001088d */
[--C-:B------:R-:W-:Y:S02]  /*7690*/  FFMA.FTZ R170, R170, c[0x0][0x2d0], -R141.reuse ;  /* 0x0000b400aaaa7a23 */ /* 0x100fe4000001088d */
[C---:B--2---:R-:W-:Y:S02]  /*76a0*/  FMUL.FTZ R4, R132.reuse, R128 ;  /* 0x0000008084047220 */ /* 0x044fe40000410000 */
[C---:B------:R-:W-:Y:S02]  /*76b0*/  FMUL.FTZ R5, R132.reuse, R129 ;  /* 0x0000008184057220 */ /* 0x040fe40000410000 */
[C---:B------:R-:W-:Y:S01]  /*76c0*/  FMUL.FTZ R8, R132.reuse, R124 ;  /* 0x0000007c84087220 */ /* 0x040fe20000410000 */
[----:B------:R-:W-:Y:S01]  /*76d0*/  MUFU.EX2 R153, R153 ;  /* 0x0000009900997308 */ /* 0x000fe20000000800 */
[C---:B------:R-:W-:Y:S02]  /*76e0*/  FMUL.FTZ R9, R132.reuse, R125 ;  /* 0x0000007d84097220 */ /* 0x040fe40000410000 */
[C---:B------:R-:W-:Y:S02]  /*76f0*/  FMUL.FTZ R16, R132.reuse, R116 ;  /* 0x0000007484107220 */ /* 0x040fe40000410000 */
[C---:B------:R-:W-:Y:S02]  /*7700*/  FMUL.FTZ R17, R132.reuse, R117 ;  /* 0x0000007584117220 */ /* 0x040fe40000410000 */
[C---:B------:R-:W-:Y:S02]  /*7710*/  FMUL.FTZ R24, R132.reuse, R108 ;  /* 0x0000006c84187220 */ /* 0x040fe40000410000 */
[C---:B------:R-:W-:Y:S01]  /*7720*/  FMUL.FTZ R25, R132.reuse, R109 ;  /* 0x0000006d84197220 */ /* 0x040fe20000410000 */
[----:B------:R-:W2:Y:S01]  /*7730*/  MUFU.EX2 R154, R154 ;  /* 0x0000009a009a7308 */ /* 0x000ea20000000800 */
[C---:B------:R-:W-:Y:S02]  /*7740*/  FMUL.FTZ R32, R132.reuse, R100 ;  /* 0x0000006484207220 */ /* 0x040fe40000410000 */
[----:B------:R-:W-:Y:S01]  /*7750*/  FMUL.FTZ R33, R132, R101 ;  /* 0x0000006584217220 */ /* 0x000fe20000410000 */
[----:B---3--:R-:W-:Y:S01]  /*7760*/  F2FP.BF16.PACK_AB R137, R156, R157 ;  /* 0x0000009d9c89723e */ /* 0x008fe200000010ff */
[----:B------:R-:W-:Y:S02]  /*7770*/  FFMA.FTZ R141, R140, c[0x0][0x2d0], -R141 ;  /* 0x0000b4008c8d7a23 */ /* 0x000fe4000001088d */
[C---:B------:R-:W-:Y:S02]  /*7780*/  FMUL.FTZ R36, R132.reuse, R36 ;  /* 0x0000002484247220 */ /* 0x040fe40000410000 */
[C---:B------:R-:W-:Y:S01]  /*7790*/  FMUL.FTZ R37, R132.reuse, R37 ;  /* 0x0000002584257220 */ /* 0x040fe20000410000 */
[----:B------:R-:W3:Y:S01]  /*77a0*/  MUFU.EX2 R3, R3 ;  /* 0x0000000300037308 */ /* 0x000ee20000000800 */
[C---:B------:R-:W-:Y:S02]  /*77b0*/  FMUL.FTZ R40, R132.reuse, R40 ;  /* 0x0000002884287220 */ /* 0x040fe40000410000 */
[C---:B------:R-:W-:Y:S02]  /*77c0*/  FMUL.FTZ R41, R132.reuse, R41 ;  /* 0x0000002984297220 */ /* 0x040fe40000410000 */
[C---:B------:R-:W-:Y:S02]  /*77d0*/  FMUL.FTZ R44, R132.reuse, R44 ;  /* 0x0000002c842c7220 */ /* 0x040fe40000410000 */
[C---:B------:R-:W-:Y:S02]  /*77e0*/  FMUL.FTZ R45, R132.reuse, R45 ;  /* 0x0000002d842d7220 */ /* 0x040fe40000410000 */
[C---:B------:R-:W-:Y:S01]  /*77f0*/  FMUL.FTZ R48, R132.reuse, R48 ;  /* 0x0000003084307220 */ /* 0x040fe20000410000 */
[----:B------:R-:W-:Y:S01]  /*7800*/  MUFU.EX2 R180, R148 ;  /* 0x0000009400b47308 */ /* 0x000fe20000000800 */
[C---:B------:R-:W-:Y:S02]  /*7810*/  FMUL.FTZ R49, R132.reuse, R49 ;  /* 0x0000003184317220 */ /* 0x040fe40000410000 */
[----:B------:R-:W-:Y:S01]  /*7820*/  FMUL.FTZ R52, R132, R52 ;  /* 0x0000003484347220 */ /* 0x000fe20000410000 */
[----:B--2---:R-:W-:Y:S01]  /*7830*/  F2FP.BF16.PACK_AB R139, R154, R153 ;  /* 0x000000999a8b723e */ /* 0x004fe200000010ff */
[C---:B------:R-:W-:Y:S02]  /*7840*/  FMUL.FTZ R53, R132.reuse, R53 ;  /* 0x0000003584357220 */ /* 0x040fe40000410000 */
[C---:B------:R-:W-:Y:S02]  /*7850*/  FMUL.FTZ R56, R132.reuse, R56 ;  /* 0x0000003884387220 */ /* 0x040fe40000410000 */
[C---:B------:R-:W-:Y:S01]  /*7860*/  FMUL.FTZ R57, R132.reuse, R57 ;  /* 0x0000003984397220 */ /* 0x040fe20000410000 */
[----:B------:R2:W-:Y:S01]  /*7870*/  MUFU.EX2 R224, R141 ;  /* 0x0000008d00e07308 */ /* 0x0005e20000000800 */
[C---:B------:R-:W-:Y:S02]  /*7880*/  FMUL.FTZ R60, R132.reuse, R60 ;  /* 0x0000003c843c7220 */ /* 0x040fe40000410000 */
[C---:B------:R-:W-:Y:S02]  /*7890*/  FMUL.FTZ R61, R132.reuse, R61 ;  /* 0x0000003d843d7220 */ /* 0x040fe40000410000 */
[C---:B---3--:R-:W-:Y:S02]  /*78a0*/  FMUL.FTZ R6, R3.reuse, R130 ;  /* 0x0000008203067220 */ /* 0x048fe40000410000 */
[C---:B------:R-:W-:Y:S02]  /*78b0*/  FMUL.FTZ R7, R3.reuse, R131 ;  /* 0x0000008303077220 */ /* 0x040fe40000410000 */
[----:B------:R-:W-:Y:S01]  /*78c0*/  LDSM.16.MT88.4 R128, [R133+0x2900] ;  /* 0x002900008580783b */ /* 0x000fe20000004200 */
[C---:B------:R-:W-:Y:S01]  /*78d0*/  FMUL.FTZ R10, R3.reuse, R126 ;  /* 0x0000007e030a7220 */ /* 0x040fe20000410000 */
[----:B------:R-:W-:Y:S01]  /*78e0*/  MUFU.EX2 R161, R161 ;  /* 0x000000a100a17308 */ /* 0x000fe20000000800 */
[C---:B------:R-:W-:Y:S02]  /*78f0*/  FMUL.FTZ R11, R3.reuse, R127 ;  /* 0x0000007f030b7220 */ /* 0x040fe40000410000 */
[C---:B-1----:R-:W-:Y:S03]  /*7900*/  HMMA.16816.F32.BF16 R4, R136.reuse, R12, R4 ;  /* 0x0000000c8804723c */ /* 0x042fe60000041804 */
[----:B------:R-:W-:Y:S02]  /*7910*/  LDSM.16.MT88.4 R124, [R135+UR4+0x2900] ;  /* 0x00290004877c783b */ /* 0x000fe40008004200 */
[C---:B------:R-:W-:Y:S02]  /*7920*/  FMUL.FTZ R18, R3.reuse, R118 ;  /* 0x0000007603127220 */ /* 0x040fe40000410000 */
[C---:B------:R-:W-:Y:S01]  /*7930*/  FMUL.FTZ R12, R132.reuse, R120 ;  /* 0x00000078840c7220 */ /* 0x040fe20000410000 */
[C---:B------:R-:W-:Y:S01]  /*7940*/  HMMA.16816.F32.BF16 R8, R136.reuse, R14, R8 ;  /* 0x0000000e8808723c */ /* 0x040fe20000041808 */
[----:B------:R-:W1:Y:S02]  /*7950*/  MUFU.EX2 R162, R162 ;  /* 0x000000a200a27308 */ /* 0x000e640000000800 */
[----:B--2---:R-:W-:Y:S01]  /*7960*/  LDSM.16.MT88.4 R140, [R152+0x1900] ;  /* 0x00190000988c783b */ /* 0x004fe20000004200 */
        /* <DEDUP_REMOVED lines=9> */
[C---:B----4-:R-:W-:Y:S01]  /*7a00*/  HMMA.16816.F32.BF16 R12, R136.reuse, R20, R12 ;  /* 0x00000014880c723c */ /* 0x050fe2000004180c */
[----:B------:R-:W2:Y:S02]  /*7a10*/  LDSM.16.MT88.4 R120, [R152+0x100] ;  /* 0x000100009878783b */ /* 0x000ea40000004200 */
[C---:B------:R-:W-:Y:S01]  /*7a20*/  FMUL.FTZ R35, R3.reuse, R103 ;  /* 0x0000006703237220 */ /* 0x040fe20000410000 */
[----:B------:R-:W-:Y:S01]  /*7a30*/  MUFU.EX2 R164, R164 ;  /* 0x000000a400a47308 */ /* 0x000fe20000000800 */
[C---:B------:R-:W-:Y:S02]  /*7a40*/  FMUL.FTZ R38, R3.reuse, R38 ;  /* 0x0000002603267220 */ /* 0x040fe40000410000 */
[C---:B------:R-:W-:Y:S01]  /*7a50*/  FMUL.FTZ R20, R132.reuse, R112 ;  /* 0x0000007084147220 */ /* 0x040fe20000410000 */
[C---:B------:R-:W-:Y:S01]  /*7a60*/  HMMA.16816.F32.BF16 R16, R136.reuse, R22, R16 ;  /* 0x000000168810723c */ /* 0x040fe20000041810 */
[----:B------:R-:W-:Y:S03]  /*7a70*/  LDSM.16.MT88.4 R100, [R134+UR4+0x2100] ;  /* 0x002100048664783b */ /* 0x000fe60008004200 */
        /* <DEDUP_REMOVED lines=8> */
[----:B------:R-:W3:Y:S01]  /*7b00*/  LDSM.16.MT88.4 R112, [R135+UR4+0x2100] ;  /* 0x002100048770783b */ /* 0x000ee20008004200 */
        /* <DEDUP_REMOVED lines=31> */
[----:B------:R-:W-:Y:S01]  /*7d00*/  LDSM.16.MT88.4 R112, [R135+UR4+0x900] ;  /* 0x000900048770783b */ /* 0x000fe20008004200 */
        /* <DEDUP_REMOVED lines=10> */
[----:B------:R-:W3:Y:S03]  /*7db0*/  LDSM.16.MT88.4 R104, [R135+UR4+0x4100] ;  /* 0x004100048768783b */ /* 0x000ee60008004200 */
        /* <DEDUP_REMOVED lines=16> */
[----:B------:R-:W2:Y:S01]  /*7ec0*/  LDSM.16.MT88.4 R108, [R134+UR4+0x4100] ;  /* 0x00410004866c783b */ /* 0x000ea20008004200 */
        /* <DEDUP_REMOVED lines=15> */
[----:B------:R-:W-:Y:S02]  /*7fc0*/  FMUL.FTZ R89, R132, R89 ;  /* 0x0000005984597220 */ /* 0x000fe40000410000 */
[C---:B------:R-:W-:Y:S01]  /*7fd0*/  FMUL.FTZ R90, R3.reuse, R90 ;  /* 0x0000005a035a7220 */ /* 0x040fe20000410000 */
[----:B------:R-:W-:Y:S01]  /*7fe0*/  F2FP.BF16.PACK_AB R100, R162, R161 ;  /* 0x000000a1a264723e */ /* 0x000fe200000010ff */
[C---:B------:R-:W-:Y:S01]  /*7ff0*/  HMMA.16816.F32.BF16 R80, R136.reuse, R102, R80 ;  /* 0x000000668850723c */ /* 0x040fe20000041850 */
[----:B------:R-:W-:Y:S03]  /*8000*/  MUFU.EX2 R179, R179 ;  /* 0x000000b300b37308 */ /* 0x000fe60000000800 */
[C---:B------:R-:W-:Y:S01]  /*8010*/  FMUL.FTZ R91, R3.reuse, R91 ;  /* 0x0000005b035b7220 */ /* 0x040fe20000410000 */
[----:B----4-:R-:W-:Y:S01]  /*8020*/  F2FP.BF16.PACK_AB R101, R166, R165 ;  /* 0x000000a5a665723e */ /* 0x010fe200000010ff */
[----:B------:R-:W-:Y:S01]  /*8030*/  FMUL.FTZ R92, R132, R92 ;  /* 0x0000005c845c7220 */ /* 0x000fe20000410000 */
[----:B------:R-:W-:Y:S01]  /*8040*/  F2FP.BF16.PACK_AB R102, R164, R163 ;  /* 0x000000a3a466723e */ /* 0x000fe200000010ff */
[C---:B--2---:R-:W-:Y:S03]  /*8050*/  HMMA.16816.F32.BF16 R84, R136.reuse, R108, R84 ;  /* 0x0000006c8854723c */ /* 0x044fe60000041854 */
[----:B------:R-:W-:Y:S01]  /*8060*/  MUFU.EX2 R181, R181 ;  /* 0x000000b500b57308 */ /* 0x000fe20000000800 */
[----:B------:R-:W-:Y:S01]  /*8070*/  FMUL.FTZ R93, R132, R93 ;  /* 0x0000005d845d7220 */ /* 0x000fe20000410000 */
[----:B-----5:R-:W-:Y:S01]  /*8080*/  F2FP.BF16.PACK_AB R103, R168, R167 ;  /* 0x000000a7a867723e */ /* 0x020fe200000010ff */
[C---:B------:R-:W-:Y:S02]  /*8090*/  FMUL.FTZ R94, R3.reuse, R94 ;  /* 0x0000005e035e7220 */ /* 0x040fe40000410000 */
[C---:B------:R-:W-:Y:S01]  /*80a0*/  HMMA.16816.F32.BF16 R88, R136.reuse, R110, R88 ;  /* 0x0000006e8858723c */ /* 0x040fe20000041858 */
[----:B------:R-:W1:Y:S03]  /*80b0*/  LDSM.16.MT88.4 R108, [R134+UR4+0x900] ;  /* 0x00090004866c783b */ /* 0x000e660008004200 */
[C---:B------:R-:W-:Y:S01]  /*80c0*/  FMUL.FTZ R95, R3.reuse, R95 ;  /* 0x0000005f035f7220 */ /* 0x040fe20000410000 */
[----:B------:R-:W2:Y:S01]  /*80d0*/  MUFU.EX2 R182, R182 ;  /* 0x000000b600b67308 */ /* 0x000ea20000000800 */
[C---:B------:R-:W-:Y:S02]  /*80e0*/  FMUL.FTZ R96, R132.reuse, R96 ;  /* 0x0000006084607220 */ /* 0x040fe40000410000 */
[C---:B------:R-:W-:Y:S03]  /*80f0*/  FMUL.FTZ R97, R132.reuse, R97 ;  /* 0x0000006184617220 */ /* 0x040fe60000410000 */
[C---:B---3--:R-:W-:Y:S03]  /*8100*/  HMMA.16816.F32.BF16 R92, R136.reuse, R104, R92 ;  /* 0x00000068885c723c */ /* 0x048fe6000004185c */
[C---:B------:R-:W-:Y:S01]  /*8110*/  FMUL.FTZ R98, R3.reuse, R98 ;  /* 0x0000006203627220 */ /* 0x040fe20000410000 */
[----:B------:R-:W3:Y:S01]  /*8120*/  MUFU.EX2 R183, R183 ;  /* 0x000000b700b77308 */ /* 0x000ee20000000800 */
[C---:B------:R-:W-:Y:S02]  /*8130*/  FMUL.FTZ R99, R3.reuse, R99 ;  /* 0x0000006303637220 */ /* 0x040fe40000410000 */
[----:B------:R-:W-:Y:S02]  /*8140*/  FFMA.FTZ R157, R3, R210, R157 ;  /* 0x000000d2039d7223 */ /* 0x000fe4000001009d */
[----:B------:R-:W-:Y:S03]  /*8150*/  FFMA.FTZ R160, R132, R211, R160 ;  /* 0x000000d384a07223 */ /* 0x000fe600000100a0 */
[----:B------:R-:W-:Y:S01]  /*8160*/  HMMA.16816.F32.BF16 R96, R136, R106, R96 ;  /* 0x0000006a8860723c */ /* 0x000fe20000041860 */
[----:B------:R-:W4:Y:S02]  /*8170*/  LDSM.16.MT88.4 R104, [R134+UR4+0x2900] ;  /* 0x002900048668783b */ /* 0x000f240008004200 */
[----:B------:R-:W-:Y:S01]  /*8180*/  MOV R132, R2 ;  /* 0x0000000200847202 */ /* 0x000fe20000000f00 */
[----:B------:R-:W-:Y:S02]  /*8190*/  FADD.FTZ R159, R159, R160 ;  /* 0x000000a09f9f7221 */ /* 0x000fe40000010000 */
[----:B------:R-:W-:Y:S02]  /*81a0*/  FADD.FTZ R156, R156, R157 ;  /* 0x0000009d9c9c7221 */ /* 0x000fe40000010000 */
[C---:B------:R-:W-:Y:S01]  /*81b0*/  HMMA.16816.F32.BF16 R4, R100.reuse, R112, R4 ;  /* 0x000000706404723c */ /* 0x040fe20000041804 */
[----:B------:R-:W-:Y:S04]  /*81c0*/  LDSM.16.MT88.4 R136, [R133+0x3100] ;  /* 0x003100008588783b */ /* 0x000fe80000004200 */
[----:B------:R-:W-:Y:S02]  /*81d0*/  FADD.FTZ R158, R158, R159 ;  /* 0x0000009f9e9e7221 */ /* 0x000fe40000010000 */
[----:B------:R-:W-:Y:S01]  /*81e0*/  FADD.FTZ R153, R153, R156 ;  /* 0x0000009c99997221 */ /* 0x000fe20000010000 */
[C---:B------:R-:W-:Y:S01]  /*81f0*/  HMMA.16816.F32.BF16 R8, R100.reuse, R114, R8 ;  /* 0x000000726408723c */ /* 0x040fe20000041808 */
[----:B------:R-:W5:Y:S03]  /*8200*/  LDSM.16.MT88.4 R112, [R152+0x2900] ;  /* 0x002900009870783b */ /* 0x000f660000004200 */
[----:B------:R-:W-:Y:S02]  /*8210*/  FADD.FTZ R158, R155, R158 ;  /* 0x0000009e9b9e7221 */ /* 0x000fe40000010000 */
[----:B------:R-:W-:Y:S02]  /*8220*/  FADD.FTZ R154, R154, R153 ;  /* 0x000000999a9a7221 */ /* 0x000fe40000010000 */
[C---:B------:R-:W-:Y:S04]  /*8230*/  HMMA.16816.F32.BF16 R12, R100.reuse, R116, R12 ;  /* 0x00000074640c723c */ /* 0x040fe8000004180c */
[----:B------:R-:W-:Y:S02]  /*8240*/  FADD.FTZ R161, R161, R158 ;  /* 0x0000009ea1a17221 */ /* 0x000fe40000010000 */
[----:B------:R-:W-:Y:S02]  /*8250*/  FADD.FTZ R165, R165, R154 ;  /* 0x0000009aa5a57221 */ /* 0x000fe40000010000 */
[C---:B------:R-:W-:Y:S01]  /*8260*/  HMMA.16816.F32.BF16 R16, R100.reuse, R118, R16 ;  /* 0x000000766410723c */ /* 0x040fe20000041810 */
[----:B------:R-:W-:Y:S03]  /*8270*/  LDSM.16.MT88.4 R116, [R133+0x4900] ;  /* 0x004900008574783b */ /* 0x000fe60000004200 */
[----:B------:R-:W-:Y:S02]  /*8280*/  FADD.FTZ R162, R162, R161 ;  /* 0x000000a1a2a27221 */ /* 0x000fe40000010000 */
[----:B------:R-:W-:Y:S02]  /*8290*/  FADD.FTZ R166, R166, R165 ;  /* 0x000000a5a6a67221 */ /* 0x000fe40000010000 */
[C---:B-1----:R-:W-:Y:S04]  /*82a0*/  HMMA.16816.F32.BF16 R20, R100.reuse, R108, R20 ;  /* 0x0000006c6414723c */ /* 0x042fe80000041814 */
[----:B------:R-:W-:Y:S02]  /*82b0*/  FADD.FTZ R163, R163, R162 ;  /* 0x000000a2a3a37221 */ /* 0x000fe40000010000 */
[----:B------:R-:W-:Y:S02]  /*82c0*/  FADD.FTZ R167, R167, R166 ;  /* 0x000000a6a7a77221 */ /* 0x000fe40000010000 */
[C---:B------:R-:W-:Y:S01]  /*82d0*/  HMMA.16816.F32.BF16 R24, R100.reuse, R110, R24 ;  /* 0x0000006e6418723c */ /* 0x040fe20000041818 */
[----:B------:R-:W1:Y:S03]  /*82e0*/  LDSM.16.MT88.4 R108, [R135+UR4+0x4900] ;  /* 0x00490004876c783b */ /* 0x000e660008004200 */
[----:B------:R-:W-:Y:S02]  /*82f0*/  FADD.FTZ R164, R164, R163 ;  /* 0x000000a3a4a47221 */ /* 0x000fe40000010000 */
[----:B------:R-:W-:Y:S02]  /*8300*/  FADD.FTZ R168, R168, R167 ;  /* 0x000000a7a8a87221 */ /* 0x000fe40000010000 */
        /* <DEDUP_REMOVED lines=8> */
[----:B------:R-:W-:Y:S07]  /*8390*/  LDSM.16.MT88.4 R128, [R135+UR4+0x3100] ;  /* 0x003100048780783b */ /* 0x000fee0008004200 */
[C---:B----4-:R-:W-:Y:S08]  /*83a0*/  HMMA.16816.F32.BF16 R52, R100.reuse, R104, R52 ;  /* 0x000000686434723c */ /* 0x050ff00000041834 */
[C---:B------:R-:W-:Y:S01]  /*83b0*/  HMMA.16816.F32.BF16 R56, R100.reuse, R106, R56 ;  /* 0x0000006a6438723c */ /* 0x040fe20000041838 */
[----:B------:R-:W4:Y:S07]  /*83c0*/  LDSM.16.MT88.4 R104, [R134+UR4+0x4900] ;  /* 0x004900048668783b */ /* 0x000f2e0008004200 */
[C---:B-----5:R-:W-:Y:S08]  /*83d0*/  HMMA.16816.F32.BF16 R60, R100.reuse, R112, R60 ;  /* 0x00000070643c723c */ /* 0x060ff0000004183c */
[C---:B------:R-:W-:Y:S01]  /*83e0*/  HMMA.16816.F32.BF16 R64, R100.reuse, R114, R64 ;  /* 0x000000726440723c */ /* 0x040fe20000041840 */
[----:B------:R-:W5:Y:S07]  /*83f0*/  LDSM.16.MT88.4 R112, [R152+0x4900] ;  /* 0x004900009870783b */ /* 0x000f6e0000004200 */
[C---:B-1----:R-:W-:Y:S08]  /*8400*/  HMMA.16816.F32.BF16 R68, R100.reuse, R108, R68 ;  /* 0x0000006c6444723c */ /* 0x042ff00000041844 */
[C---:B------:R-:W-:Y:S01]  /*8410*/  HMMA.16816.F32.BF16 R72, R100.reuse, R110, R72 ;  /* 0x0000006e6448723c */ /* 0x040fe20000041848 */
[----:B------:R-:W1:Y:S07]  /*8420*/  LDSM.16.MT88.4 R108, [R135+UR4+0x1100] ;  /* 0x00110004876c783b */ /* 0x000e6e0008004200 */
[C---:B------:R-:W-:Y:S08]  /*8430*/  HMMA.16816.F32.BF16 R76, R100.reuse, R116, R76 ;  /* 0x00000074644c723c */ /* 0x040ff0000004184c */
[C---:B------:R-:W-:Y:S01]  /*8440*/  HMMA.16816.F32.BF16 R80, R100.reuse, R118, R80 ;  /* 0x000000766450723c */ /* 0x040fe20000041850 */
[----:B------:R-:W1:Y:S07]  /*8450*/  LDSM.16.MT88.4 R116, [R134+UR4+0x1100] ;  /* 0x001100048674783b */ /* 0x000e6e0008004200 */
[C---:B----4-:R-:W-:Y:S08]  /*8460*/  HMMA.16816.F32.BF16 R84, R100.reuse, R104, R84 ;  /* 0x000000686454723c */ /* 0x050ff00000041854 */
[C---:B------:R-:W-:Y:S01]  /*8470*/  HMMA.16816.F32.BF16 R88, R100.reuse, R106, R88 ;  /* 0x0000006a6458723c */ /* 0x040fe20000041858 */
[----:B------:R-:W4:Y:S07]  /*8480*/  LDSM.16.MT88.4 R104, [R134+UR4+0x3100] ;  /* 0x003100048668783b */ /* 0x000f2e0008004200 */
[C---:B-----5:R-:W-:Y:S08]  /*8490*/  HMMA.16816.F32.BF16 R92, R100.reuse, R112, R92 ;  /* 0x00000070645c723c */ /* 0x060ff0000004185c */
[----:B------:R-:W-:Y:S01]  /*84a0*/  HMMA.16816.F32.BF16 R96, R100, R114, R96 ;  /* 0x000000726460723c */ /* 0x000fe20000041860 */
[----:B------:R-:W-:Y:S06]  /*84b0*/  LDSM.16.MT88.4 R112, [R135+UR4+0x5100] ;  /* 0x005100048770783b */ /* 0x000fec0008004200 */
        /* <DEDUP_REMOVED lines=17> */
[C---:B------:R-:W-:Y:S08]  /*85d0*/  HMMA.16816.F32.BF16 R20, R100.reuse, R116, R20 ;  /* 0x000000746414723c */ /* 0x040ff00000041814 */
[C---:B------:R-:W-:Y:S01]  /*85e0*/  HMMA.16816.F32.BF16 R24, R100.reuse, R118, R24 ;  /* 0x000000766418723c */ /* 0x040fe20000041818 */
[----:B------:R-:W5:Y:S07]  /*85f0*/  LDSM.16.MT88.4 R116, [R133+0x5100] ;  /* 0x005100008574783b */ /* 0x000f6e0000004200 */
[C---:B------:R-:W-:Y:S08]  /*8600*/  HMMA.16816.F32.BF16 R28, R100.reuse, R124, R28 ;  /* 0x0000007c641c723c */ /* 0x040ff0000004181c */
[C---:B------:R-:W-:Y:S01]  /*8610*/  HMMA.16816.F32.BF16 R32, R100.reuse, R126, R32 ;  /* 0x0000007e6420723c */ /* 0x040fe20000041820 */
[----:B------:R-:W-:Y:S07]  /*8620*/  LDSM.16.MT88.4 R124, [R135+UR4+0x1900] ;  /* 0x00190004877c783b */ /* 0x000fee0008004200 */
[C---:B------:R-:W-:Y:S08]  /*8630*/  HMMA.16816.F32.BF16 R36, R100.reuse, R128, R36 ;  /* 0x000000806424723c */ /* 0x040ff00000041824 */
[C---:B------:R-:W-:Y:S08]  /*8640*/  HMMA.16816.F32.BF16 R40, R100.reuse, R130, R40 ;  /* 0x000000826428723c */ /* 0x040ff00000041828 */
[C---:B------:R-:W-:Y:S07]  /*8650*/  HMMA.16816.F32.BF16 R44, R100.reuse, R136, R44 ;  /* 0x00000088642c723c */ /* 0x040fee000004182c */
[----:B------:R-:W-:Y:S01]  /*8660*/  F2FP.BF16.PACK_AB R136, R177, R174 ;  /* 0x000000aeb188723e */ /* 0x000fe200000010ff */
[C---:B------:R-:W-:Y:S04]  /*8670*/  HMMA.16816.F32.BF16 R48, R100.reuse, R138, R48 ;  /* 0x0000008a6430723c */ /* 0x040fe80000041830 */
[----:B--2---:R-:W-:Y:S01]  /*8680*/  F2FP.BF16.PACK_AB R137, R182, R181 ;  /* 0x000000b5b689723e */ /* 0x004fe200000010ff */
[----:B------:R-:W-:Y:S02]  /*8690*/  FADD.FTZ R174, R174, R171 ;  /* 0x000000abaeae7221 */ /* 0x000fe40000010000 */
[----:B------:R-:W-:Y:S01]  /*86a0*/  F2FP.BF16.PACK_AB R138, R180, R179 ;  /* 0x000000b3b48a723e */ /* 0x000fe200000010ff */
[C---:B----4-:R-:W-:Y:S04]  /*86b0*/  HMMA.16816.F32.BF16 R52, R100.reuse, R104, R52 ;  /* 0x000000686434723c */ /* 0x050fe80000041834 */
[----:B---3--:R-:W-:Y:S01]  /*86c0*/  F2FP.BF16.PACK_AB R139, R224, R183 ;  /* 0x000000b7e08b723e */ /* 0x008fe200000010ff */
[----:B------:R-:W-:Y:S02]  /*86d0*/  FADD.FTZ R181, R181, R170 ;  /* 0x000000aab5b57221 */ /* 0x000fe40000010000 */
[----:B------:R-:W-:Y:S01]  /*86e0*/  FADD.FTZ R174, R177, R174 ;  /* 0x000000aeb1ae7221 */ /* 0x000fe20000010000 */
[C---:B------:R-:W-:Y:S01]  /*86f0*/  HMMA.16816.F32.BF16 R56, R100.reuse, R106, R56 ;  /* 0x0000006a6438723c */ /* 0x040fe20000041838 */
[----:B------:R-:W2:Y:S03]  /*8700*/  LDSM.16.MT88.4 R104, [R134+UR4+0x5100] ;  /* 0x005100048668783b */ /* 0x000ea60008004200 */
        /* <DEDUP_REMOVED lines=8> */
[C---:B------:R-:W-:Y:S08]  /*8790*/  HMMA.16816.F32.BF16 R68, R100.reuse, R112, R68 ;  /* 0x000000706444723c */ /* 0x040ff00000041844 */
[C---:B------:R-:W-:Y:S08]  /*87a0*/  HMMA.16816.F32.BF16 R72, R100.reuse, R114, R72 ;  /* 0x000000726448723c */ /* 0x040ff00000041848 */
[C---:B-----5:R-:W-:Y:S08]  /*87b0*/  HMMA.16816.F32.BF16 R76, R100.reuse, R116, R76 ;  /* 0x00000074644c723c */ /* 0x060ff0000004184c */
[C---:B------:R-:W-:Y:S01]  /*87c0*/  HMMA.16816.F32.BF16 R80, R100.reuse, R118, R80 ;  /* 0x000000766450723c */ /* 0x040fe20000041850 */
[----:B------:R-:W3:Y:S07]  /*87d0*/  LDSM.16.MT88.4 R116, [R133+0x1900] ;  /* 0x001900008574783b */ /* 0x000eee0000004200 */
[C---:B--2---:R-:W-:Y:S08]  /*87e0*/  HMMA.16816.F32.BF16 R84, R100.reuse, R104, R84 ;  /* 0x000000686454723c */ /* 0x044ff00000041854 */
[C---:B------:R-:W-:Y:S01]  /*87f0*/  HMMA.16816.F32.BF16 R88, R100.reuse, R106, R88 ;  /* 0x0000006a6458723c */ /* 0x040fe20000041858 */
[----:B------:R-:W2:Y:S07]  /*8800*/  LDSM.16.MT88.4 R104, [R134+UR4+0x1900] ;  /* 0x001900048668783b */ /* 0x000eae0008004200 */
[C---:B-1----:R-:W-:Y:S08]  /*8810*/  HMMA.16816.F32.BF16 R92, R100.reuse, R108, R92 ;  /* 0x0000006c645c723c */ /* 0x042ff0000004185c */
[----:B------:R-:W-:Y:S08]  /*8820*/  HMMA.16816.F32.BF16 R96, R100, R110, R96 ;  /* 0x0000006e6460723c */ /* 0x000ff00000041860 */
[C---:B------:R-:W-:Y:S01]  /*8830*/  HMMA.16816.F32.BF16 R128, R136.reuse, R124, R4 ;  /* 0x0000007c8880723c */ /* 0x040fe20000041804 */
[----:B------:R-:W1:Y:S07]  /*8840*/  LDSM.16.MT88.4 R4, [R134+UR4+0x3900] ;  /* 0x003900048604783b */ /* 0x000e6e0008004200 */
[C---:B------:R-:W-:Y:S01]  /*8850*/  HMMA.16816.F32.BF16 R124, R136.reuse, R126, R8 ;  /* 0x0000007e887c723c */ /* 0x040fe20000041808 */
[----:B------:R-:W4:Y:S07]  /*8860*/  LDSM.16.MT88.4 R8, [R152+0x3900] ;  /* 0x003900009808783b */ /* 0x000f2e0000004200 */
[C---:B---3--:R-:W-:Y:S01]  /*8870*/  HMMA.16816.F32.BF16 R120, R136.reuse, R116, R12 ;  /* 0x000000748878723c */ /* 0x048fe2000004180c */
[----:B------:R-:W3:Y:S07]  /*8880*/  LDSM.16.MT88.4 R12, [R135+UR4+0x5900] ;  /* 0x00590004870c783b */ /* 0x000eee0008004200 */
[C---:B------:R-:W-:Y:S07]  /*8890*/  HMMA.16816.F32.BF16 R116, R136.reuse, R118, R16 ;  /* 0x000000768874723c */ /* 0x040fee0000041810 */
[----:B------:R-:W-:Y:S01]  /*88a0*/  IADD3 R16, R214, -0x2, RZ ;  /* 0xfffffffed6107810 */ /* 0x000fe20007ffe0ff */
[C---:B--2---:R-:W-:Y:S03]  /*88b0*/  HMMA.16816.F32.BF16 R112, R136.reuse, R104, R20 ;  /* 0x000000688870723c */ /* 0x044fe60000041814 */
[C---:B------:R-:W-:Y:S05]  /*88c0*/  ISETP.GE.AND P6, PT, R16.reuse, R193, PT ;  /* 0x000000c11000720c */ /* 0x040fea0003fc6270 */
[C---:B------:R-:W-:Y:S08]  /*88d0*/  HMMA.16816.F32.BF16 R108, R136.reuse, R106, R24 ;  /* 0x0000006a886c723c */ /* 0x040ff00000041818 */
[C---:B------:R-:W-:Y:S04]  /*88e0*/  HMMA.16816.F32.BF16 R104, R136.reuse, R140, R28 ;  /* 0x0000008c8868723c */ /* 0x040fe8000004181c */
[----:B------:R-:W-:Y:S04]  /*88f0*/  @P6 SHF.R.S32.HI R17, RZ, 0x1f, R16 ;  /* 0x0000001fff116819 */ /* 0x000fe80000011410 */
        /* <DEDUP_REMOVED lines=8> */
[C---:B----4-:R-:W-:Y:S07]  /*8980*/  HMMA.16816.F32.BF16 R60, R136.reuse, R8, R60 ;  /* 0x00000008883c723c */ /* 0x050fee000004183c */
[----:B------:R-:W-:Y:S01]  /*8990*/  @P6 IMAD R8, R17, c[0x0][0x1e0], RZ ;  /* 0x0000780011086a24 */ /* 0x000fe200078e02ff */
[C---:B------:R-:W-:Y:S04]  /*89a0*/  HMMA.16816.F32.BF16 R64, R136.reuse, R10, R64 ;  /* 0x0000000a8840723c */ /* 0x040fe80000041840 */
[C---:B------:R-:W-:Y:S02]  /*89b0*/  @P6 IMAD R8, R16.reuse, c[0x0][0x1e4], R8 ;  /* 0x0000790010086a24 */ /* 0x040fe400078e0208 */
[----:B------:R-:W-:Y:S02]  /*89c0*/  @P6 IMAD.WIDE.U32 R16, R16, c[0x0][0x1e0], RZ ;  /* 0x0000780010106a25 */ /* 0x000fe400078e00ff */
[C---:B---3--:R-:W-:Y:S04]  /*89d0*/  HMMA.16816.F32.BF16 R68, R136.reuse, R12, R68 ;  /* 0x0000000c8844723c */ /* 0x048fe80000041844 */
[----:B------:R-:W-:Y:S02]  /*89e0*/  @P6 IADD3 R9, R17, R8, RZ ;  /* 0x0000000811096210 */ /* 0x000fe40007ffe0ff */
[C---:B------:R-:W-:Y:S02]  /*89f0*/  @P6 SHF.L.U32 R19, R16.reuse, 0x6, RZ ;  /* 0x0000000610136819 */ /* 0x040fe400000006ff */
[----:B------:R-:W-:Y:S01]  /*8a00*/  @P6 SHF.L.U64.HI R18, R16, 0x6, R9 ;  /* 0x0000000610126819 */ /* 0x000fe20000010209 */
[C---:B------:R-:W-:Y:S01]  /*8a10*/  HMMA.16816.F32.BF16 R72, R136.reuse, R14, R72 ;  /* 0x0000000e8848723c */ /* 0x040fe20000041848 */
[----:B------:R-:W2:Y:S02]  /*8a20*/  LDSM.16.MT88.4 R8, [R134+UR4+0x5900] ;  /* 0x005900048608783b */ /* 0x000ea40008004200 */
[C---:B------:R-:W-:Y:S02]  /*8a30*/  @P6 IADD3 R12, P0, R19.reuse, R202, RZ ;  /* 0x000000ca130c6210 */ /* 0x040fe40007f1e0ff */
[----:B------:R-:W-:Y:S02]  /*8a40*/  @P6 IADD3 R22, P4, R19, R218, RZ ;  /* 0x000000da13166210 */ /* 0x000fe40007f9e0ff */
[----:B------:R-:W-:Y:S01]  /*8a50*/  @P6 IADD3.X R13, R18, R207, RZ, P0, !PT ;  /* 0x000000cf120d6210 */ /* 0x000fe200007fe4ff */
[C---:B-1----:R-:W-:Y:S04]  /*8a60*/  HMMA.16816.F32.BF16 R76, R136.reuse, R4, R76 ;  /* 0x00000004884c723c */ /* 0x042fe8000004184c */
[----:B------:R-:W-:Y:S02]  /*8a70*/  @P6 LEA R20, P5, R12, c[0x0][0x1c8], 0x1 ;  /* 0x000072000c146a11 */ /* 0x000fe400078a08ff */
[----:B------:R-:W-:Y:S02]  /*8a80*/  @P6 LEA R16, P0, R22, c[0x0][0x1c8], 0x1 ;  /* 0x0000720016106a11 */ /* 0x000fe400078008ff */
[----:B------:R-:W-:Y:S01]  /*8a90*/  @P6 LEA.HI.X R21, R12, c[0x0][0x1cc], R13, 0x1, P5 ;  /* 0x000073000c156a11 */ /* 0x000fe200028f0c0d */
[C---:B------:R-:W-:Y:S01]  /*8aa0*/  HMMA.16816.F32.BF16 R80, R136.reuse, R6, R80 ;  /* 0x000000068850723c */ /* 0x040fe20000041850 */
[----:B------:R-:W1:Y:S02]  /*8ab0*/  LDSM.16.MT88.4 R12, [R152+0x5900] ;  /* 0x00590000980c783b */ /* 0x000e640000004200 */
[----:B------:R-:W-:Y:S02]  /*8ac0*/  @P6 IADD3.X R17, R18, R217, RZ, P4, !PT ;  /* 0x000000d912116210 */ /* 0x000fe400027fe4ff */
[----:B------:R-:W-:Y:S02]  /*8ad0*/  @P6 IADD3 R3, P5, R197, R19, RZ ;  /* 0x00000013c5036210 */ /* 0x000fe40007fbe0ff */
[----:B------:R-:W-:Y:S02]  /*8ae0*/  @P6 LEA.HI.X R17, R22, c[0x0][0x1cc], R17, 0x1, P0 ;  /* 0x0000730016116a11 */ /* 0x000fe400000f0c11 */
[----:B------:R-:W-:Y:S03]  /*8af0*/  @P6 IADD3 R19, P0, R19, R216, RZ ;  /* 0x000000d813136210 */ /* 0x000fe60007f1e0ff */
[----:B------:R-:W-:Y:S02]  /*8b00*/  @P6 IADD3 R23, P4, R3, R202, RZ ;  /* 0x000000ca03176210 */ /* 0x000fe40007f9e0ff */
[----:B------:R-:W-:Y:S02]  /*8b10*/  @P6 IADD3.X R22, R196, R18, RZ, P5, !PT ;  /* 0x00000012c4166210 */ /* 0x000fe40002ffe4ff */
[----:B------:R-:W-:Y:S02]  /*8b20*/  @P6 LEA R4, P5, R19, c[0x0][0x1c8], 0x1 ;  /* 0x0000720013046a11 */ /* 0x000fe400078a08ff */
[----:B------:R-:W-:Y:S02]  /*8b30*/  @P6 IADD3.X R24, R18, R215, RZ, P0, !PT ;  /* 0x000000d712186210 */ /* 0x000fe400007fe4ff */
[----:B------:R-:W-:Y:S02]  /*8b40*/  @P6 LEA R18, P0, R23, c[0x0][0x1c8], 0x1 ;  /* 0x0000720017126a11 */ /* 0x000fe400078008ff */
[----:B------:R-:W-:Y:S02]  /*8b50*/  @P6 IADD3.X R26, R22, R207, RZ, P4, !PT ;  /* 0x000000cf161a6210 */ /* 0x000fe400027fe4ff */
[----:B------:R-:W-:Y:S01]  /*8b60*/  @P6 LEA.HI.X R5, R19, c[0x0][0x1cc], R24, 0x1, P5 ;  /* 0x0000730013056a11 */ /* 0x000fe200028f0c18 */
[C---:B--2---:R-:W-:Y:S03]  /*8b70*/  HMMA.16816.F32.BF16 R84, R136.reuse, R8, R84 ;  /* 0x000000088854723c */ /* 0x044fe60000041854 */
[----:B------:R-:W-:Y:S02]  /*8b80*/  @P6 LEA.HI.X R19, R23, c[0x0][0x1cc], R26, 0x1, P0 ;  /* 0x0000730017136a11 */ /* 0x000fe400000f0c1a */
[----:B------:R-:W-:Y:S02]  /*8b90*/  MOV R23, UR7 ;  /* 0x0000000700177c02 */ /* 0x000fe40008000f00 */
[----:B------:R-:W-:Y:S01]  /*8ba0*/  @P6 IADD3 R24, P0, R3, R218, RZ ;  /* 0x000000da03186210 */ /* 0x000fe20007f1e0ff */
[C---:B------:R-:W-:Y:S04]  /*8bb0*/  HMMA.16816.F32.BF16 R88, R136.reuse, R10, R88 ;  /* 0x0000000a8858723c */ /* 0x040fe80000041858 */
[----:B------:R-:W-:Y:S01]  /*8bc0*/  @P6 IMAD R23, R23, 0x3000, R198 ;  /* 0x0000300017176824 */ /* 0x000fe200078e02c6 */
[----:B------:R-:W-:Y:S02]  /*8bd0*/  @P6 LEA R6, P5, R24, c[0x0][0x1c8], 0x1 ;  /* 0x0000720018066a11 */ /* 0x000fe400078a08ff */
[----:B------:R-:W-:Y:S01]  /*8be0*/  @P6 IADD3 R25, P4, R3, R216, RZ ;  /* 0x000000d803196210 */ /* 0x000fe20007f9e0ff */
[C---:B-1----:R-:W-:Y:S04]  /*8bf0*/  HMMA.16816.F32.BF16 R92, R136.reuse, R12, R92 ;  /* 0x0000000c885c723c */ /* 0x042fe8000004185c */
[----:B------:R-:W-:Y:S02]  /*8c00*/  @P6 IADD3.X R3, R22, R217, RZ, P0, !PT ;  /* 0x000000d916036210 */ /* 0x000fe400007fe4ff */
[----:B------:R-:W-:Y:S02]  /*8c10*/  @P6 LEA R26, P0, R25, c[0x0][0x1c8], 0x1 ;  /* 0x00007200191a6a11 */ /* 0x000fe400078008ff */
[----:B------:R-:W-:Y:S01]  /*8c20*/  @P6 LEA.HI.X R7, R24, c[0x0][0x1cc], R3, 0x1, P5 ;  /* 0x0000730018076a11 */ /* 0x000fe200028f0c03 */
[----:B------:R-:W-:Y:S03]  /*8c30*/  HMMA.16816.F32.BF16 R96, R136, R14, R96 ;  /* 0x0000000e8860723c */ /* 0x000fe60000041860 */
[----:B------:R-:W-:Y:S02]  /*8c40*/  @P6 SHF.L.U32 R3, R23, 0x1, RZ ;  /* 0x0000000117036819 */ /* 0x000fe400000006ff */
[----:B------:R-:W-:Y:S03]  /*8c50*/  @P6 IADD3.X R22, R22, R215, RZ, P4, !PT ;  /* 0x000000d716166210 */ /* 0x000fe600027fe4ff */
[----:B------:R-:W-:Y:S01]  /*8c60*/  @!PT LDS RZ, [RZ] ;  /* 0x00000000fffff984 */ /* 0x000fe20000000800 */
[----:B------:R-:W-:Y:S01]  /*8c70*/  @!PT LDS RZ, [RZ] ;  /* 0x00000000fffff984 */ /* 0x000fe20000000800 */
[----:B------:R-:W-:Y:S01]  /*8c80*/  @!PT LDS RZ, [RZ] ;  /* 0x00000000fffff984 */ /* 0x000fe20000000800 */
[----:B------:R1:W-:Y:S01]  /*8c90*/  @P6 LDGSTS.E.BYPASS.LTC128B.128 [R3+0xc100], [R20.64], !P3 ;  /* 0x0c10000014036fae */ /* 0x0003e2000d901d4a */
[----:B------:R-:W-:Y:S02]  /*8ca0*/  @P6 LEA.HI.X R27, R25, c[0x0][0x1cc], R22, 0x1, P0 ;  /* 0x00007300191b6a11 */ /* 0x000fe400000f0c16 */
[C---:B------:R-:W-:Y:S02]  /*8cb0*/  ISETP.GT.AND P0, PT, R214.reuse, R223, PT ;  /* 0x000000dfd600720c */ /* 0x040fe40003f04270 */
[----:B------:R-:W-:Y:S03]  /*8cc0*/  IADD3 R214, R214, -0x1, RZ ;  /* 0xffffffffd6d67810 */ /* 0x000fe60007ffe0ff */
[----:B------:R1:W-:Y:S08]  /*8cd0*/  @P6 LDGSTS.E.BYPASS.LTC128B.128 [R3+0xe100], [R16.64], !P2 ;  /* 0x0e10000010036fae */ /* 0x0003f0000d101d4a */
[----:B------:R1:W-:Y:S08]  /*8ce0*/  @P6 LDGSTS.E.BYPASS.LTC128B.128 [R3+0x10100], [R4.64], !P1 ;  /* 0x1010000004036fae */ /* 0x0003f0000c901d4a */
[----:B------:R1:W-:Y:S08]  /*8cf0*/  @P6 LDGSTS.E.BYPASS.LTC128B.128 [R3+0xd100], [R18.64], !P3 ;  /* 0x0d10000012036fae */ /* 0x0003f0000d901d4a */
[----:B------:R1:W-:Y:S08]  /*8d00*/  @P6 LDGSTS.E.BYPASS.LTC128B.128 [R3+0xf100], [R6.64], !P2 ;  /* 0x0f10000006036fae */ /* 0x0003f0000d101d4a */
[----:B------:R1:W-:Y:S08]  /*8d10*/  @P6 LDGSTS.E.BYPASS.LTC128B.128 [R3+0x11100], [R26.64], !P1 ;  /* 0x111000001a036fae */ /* 0x0003f0000c901d4a */
[----:B------:R-:W0:Y:S01]  /*8d20*/  LDGDEPBAR ;  /* 0x00000000000079af */ /* 0x000e220000000000 */
[----:B-1----:R-:W-:Y:S01]  /*8d30*/  MOV R3, R0 ;  /* 0x0000000000037202 */ /* 0x002fe20000000f00 */
[----:B------:R-:W-:-:S06]  /*8d40*/  @P0 BRA `(.L_x_1594) ;  /* 0xffffc70000000947 */ /* 0x000fcc000383ffff */
.L_x_1585:
[----:B------:R-:W-:Y:S01]  /*8d50*/  ULEA UR9, UR9, 0x7f, 0x7 ;  /* 0x0000007f09097891 */ /* 0x000fe2000f8e383f */
[----:B------:R-:W-:Y:S01]  /*8d60*/  PLOP3.LUT P0, PT, PT, PT, UP1, 0x40, 0x0 ;  /* 0x000000000000781c */ /* 0x000fe20003f0e818 */
[----:B------:R-:W-:-:S02]  /*8d70*/  ULDC.64 UR12, c[0x0][0x2c8] ;  /* 0x0000b200000c7ab9 */ /* 0x000fc40000000a00 */
[----:B------:R-:W-:Y:S02]  /*8d80*/  UIMAD.WIDE.U32 UR14, UR9, UR12, URZ ;  /* 0x0000000c090e72a5 */ /* 0x000fe4000f8e003f */
[----:B------:R-:W-:Y:S02]  /*8d90*/  ULDC UR4, c[0x0][0x168] ;  /* 0x00005a0000047ab9 */ /* 0x000fe40000000800 */
[----:B------:R-:W-:Y:S02]  /*8da0*/  UMOV UR12, 0x1 ;  /* 0x00000001000c7882 */ /* 0x000fe40000000000 */
[----:B------:R-:W-:Y:S02]  /*8db0*/  UIADD3 UR4, UR12, -UR4, URZ ;  /* 0x800000040c047290 */ /* 0x000fe4000fffe03f */
[----:B------:R-:W-:Y:S02]  /*8dc0*/  @UP2 USHF.R.U32.HI UR9, URZ, UR13, UR15 ;  /* 0x0000000d3f092299 */ /* 0x000fe4000801160f */
[----:B------:R-:W-:-:S02]  /*8dd0*/  ULDC UR12, c[0x0][0x1d0] ;  /* 0x00007400000c7ab9 */ /* 0x000fc40000000800 */
[----:B------:R-:W-:-:S03]  /*8de0*/  UIADD3 UR9, UR9, UR12, UR4 ;  /* 0x0000000c09097290 */ /* 0x000fc6000fffe004 */
[----:B------:R-:W-:Y:S02]  /*8df0*/  ULDC UR4, c[0x0][0x324] ;  /* 0x0000c90000047ab9 */ /* 0x000fe40000000800 */
[----:B------:R-:W-:-:S06]  /*8e00*/  UIADD3 UR4, UR9, -UR4, URZ ;  /* 0x8000000409047290 */ /* 0x000fcc000fffe03f */
        /* <DEDUP_REMOVED lines=12> */
.L_x_1596:
[----:B------:R-:W-:-:S04]  /*8ed0*/  MOV R3, c[0x0][0x32c] ;  /* 0x0000cb0000037a02 */ /* 0x000fc80000000f00 */
[----:B------:R-:W-:-:S13]  /*8ee0*/  ISETP.NE.AND P0, PT, R3, 0x1, PT ;  /* 0x000000010300780c */ /* 0x000fda0003f05270 */
[----:B------:R-:W-:-:S05]  /*8ef0*/  @P0 IMAD.HI.U32 R3, R5, c[0x0][0x330], RZ ;  /* 0x0000cc0005030a27 */ /* 0x000fca00078e00ff */
[----:B------:R-:W-:-:S05]  /*8f00*/  @P0 SHF.R.U32.HI R5, RZ, c[0x0][0x334], R3 ;  /* 0x0000cd00ff050a19 */ /* 0x000fca0000011603 */
.L_x_1597:
[----:B------:R-:W-:-:S05]  /*8f10*/  IMAD R5, R5, c[0x0][0x32c], RZ ;  /* 0x0000cb0005057a24 */ /* 0x000fca00078e02ff */
[----:B------:R-:W-:-:S04]  /*8f20*/  IMNMX R4, R4, R5, !PT ;  /* 0x0000000504047217 */ /* 0x000fc80007800200 */
.L_x_1595:
[----:B------:R-:W-:-:S04]  /*8f30*/  IADD3 R4, R4, 0x3f, RZ ;  /* 0x0000003f04047810 */ /* 0x000fc80007ffe0ff */
[----:B------:R-:W-:-:S04]  /*8f40*/  SHF.R.S32.HI R3, RZ, 0x1f, R4 ;  /* 0x0000001fff037819 */ /* 0x000fc80000011404 */
[----:B------:R-:W-:-:S04]  /*8f50*/  LEA.HI R4, R3, R4, RZ, 0x6 ;  /* 0x0000000403047211 */ /* 0x000fc800078f30ff */
[----:B------:R-:W-:-:S04]  /*8f60*/  SHF.R.S32.HI R4, RZ, 0x6, R4 ;  /* 0x00000006ff047819 */ /* 0x000fc80000011404 */
[----:B------:R-:W-:-:S04]  /*8f70*/  IMNMX R223, R193, R4, !PT ;  /* 0x00000004c1df7217 */ /* 0x000fc80007800200 */
[----:B------:R-:W-:-:S13]  /*8f80*/  ISETP.GE.AND P0, PT, R214, R223, PT ;  /* 0x000000dfd600720c */ /* 0x000fda0003f06270 */
[----:B------:R-:W-:Y:S05]  /*8f90*/  @!P0 BRA `(.L_x_1598) ;  /* 0x00002f3000008947 */ /* 0x000fea0003800000 */
[----:B------:R-:W-:Y:S01]  /*8fa0*/  IMAD.MOV.U32 R189, RZ, RZ, 0x20 ;  /* 0x00000020ffbd7424 */ /* 0x000fe200078e00ff */
[----:B------:R-:W-:Y:S01]  /*8fb0*/  LOP3.LUT P0, RZ, R212, 0x2, RZ, 0xc0, !PT ;  /* 0x00000002d4ff7812 */ /* 0x000fe2000780c0ff */
[----:B------:R-:W-:Y:S01]  /*8fc0*/  IMAD.MOV.U32 R3, RZ, RZ, R0 ;  /* 0x000000ffff037224 */ /* 0x000fe200078e0000 */
[----:B------:R-:W-:Y:S01]  /*8fd0*/  IADD3 R219, P5, R200, 0x80, RZ ;  /* 0x00000080c8db7810 */ /* 0x000fe20007fbe0ff */
[----:B------:R-:W-:Y:S01]  /*8fe0*/  IMAD.MOV.U32 R133, RZ, RZ, R2 ;  /* 0x000000ffff857224 */ /* 0x000fe200078e0002 */
[----:B------:R-:W-:Y:S01]  /*8ff0*/  IADD3 R217, P4, R202, 0x40, RZ ;  /* 0x00000040cad97810 */ /* 0x000fe20007f9e0ff */
[----:B------:R-:W-:Y:S01]  /*9000*/  IMAD.MOV.U32 R222, RZ, RZ, R214 ;  /* 0x000000ffffde7224 */ /* 0x000fe200078e00d6 */
[----:B------:R-:W-:Y:S01]  /*9010*/  SEL R189, R189, 0xffffffe0, !P0 ;  /* 0xffffffe0bdbd7807 */ /* 0x000fe20004000000 */
[----:B------:R-:W-:Y:S01]  /*9020*/  IMAD.X R218, RZ, RZ, R205, P5 ;  /* 0x000000ffffda7224 */ /* 0x000fe200028e06cd */
[----:B------:R-:W-:Y:S01]  /*9030*/  IADD3 R221, P6, R200, 0x40, RZ ;  /* 0x00000040c8dd7810 */ /* 0x000fe20007fde0ff */
[----:B------:R-:W-:Y:S01]  /*9040*/  IMAD.X R216, RZ, RZ, R207, P4 ;  /* 0x000000ffffd87224 */ /* 0x000fe200020e06cf */
[----:B------:R-:W-:-:S02]  /*9050*/  IADD3 R215, P0, R202, 0x80, RZ ;  /* 0x00000080cad77810 */ /* 0x000fc40007f1e0ff */
[----:B------:R-:W-:Y:S02]  /*9060*/  IADD3.X R220, RZ, R205, RZ, P6, !PT ;  /* 0x000000cdffdc7210 */ /* 0x000fe400037fe4ff */
[----:B------:R-:W-:Y:S02]  /*9070*/  IADD3.X R213, RZ, R207, RZ, P0, !PT ;  /* 0x000000cfffd57210 */ /* 0x000fe400007fe4ff */
.L_x_1599:
[----:B------:R-:W-:Y:S04]  /*9080*/  DEPBAR.LE SB0, 0x2 ;  /* 0x000080800000791a */ /* 0x000fe80000000000 */
[----:B------:R-:W-:Y:S01]  /*9090*/  BAR.SYNC.DEFER_BLOCKING 0x0 ;  /* 0x0000000000007b1d */ /* 0x000fe20000010000 */
[----:B------:R-:W-:Y:S01]  /*90a0*/  UIMAD UR4, UR5, 0x6000, URZ ;  /* 0x00006000050478a4 */ /* 0x000fe2000f8e023f */
[----:B------:R-:W-:Y:S01]  /*90b0*/  ISETP.GE.AND P6, PT, R193, R222, PT ;  /* 0x000000dec100720c */ /* 0x000fe20003fc6270 */
[----:B------:R-:W-:Y:S01]  /*90c0*/  UIADD3 UR9, UR7, 0x1, URZ ;  /* 0x0000000107097890 */ /* 0x000fe2000fffe03f */
[----:B------:R-:W-:Y:S01]  /*90d0*/  IADD3 R214, R222, -0x1, RZ ;  /* 0xffffffffded67810 */ /* 0x000fe20007ffe0ff */
[----:B------:R-:W-:Y:S01]  /*90e0*/  UISETP.GE.AND UP0, UPT, UR7, 0x1, UPT ;  /* 0x000000010700788c */ /* 0x000fe2000bf06270 */
[----:B------:R-:W-:Y:S02]  /*90f0*/  MOV R152, UR7 ;  /* 0x0000000700987c02 */ /* 0x000fe40008000f00 */
[----:B------:R-:W-:Y:S01]  /*9100*/  IADD3 R132, R188, UR4, RZ ;  /* 0x00000004bc847c10 */ /* 0x000fe2000fffe0ff */
[----:B------:R-:W-:Y:S02]  /*9110*/  USEL UR7, UR9, URZ, !UP0 ;  /* 0x0000003f09077287 */ /* 0x000fe4000c000000 */
[----:B------:R-:W-:Y:S01]  /*9120*/  UIADD3 UR9, UR5, 0x1, URZ ;  /* 0x0000000105097890 */ /* 0x000fe2000fffe03f */
[----:B------:R-:W-:Y:S01]  /*9130*/  IADD3 R191, R189, R132, RZ ;  /* 0x00000084bdbf7210 */ /* 0x000fe20007ffe0ff */
[----:B------:R-:W-:Y:S02]  /*9140*/  UISETP.GE.AND UP0, UPT, UR5, 0x1, UPT ;  /* 0x000000010500788c */ /* 0x000fe4000bf06270 */
[----:B------:R-:W-:Y:S01]  /*9150*/  @!P6 SHF.R.S32.HI R15, RZ, 0x1f, R214 ;  /* 0x0000001fff0fe819 */ /* 0x000fe200000114d6 */
[----:B------:R-:W-:Y:S01]  /*9160*/  @!P6 IMAD.WIDE.U32 R12, R214, c[0x0][0x208], RZ ;  /* 0x00008200d60cea25 */ /* 0x000fe200078e00ff */
[----:B------:R-:W-:Y:S03]  /*9170*/  USEL UR5, UR9, URZ, !UP0 ;  /* 0x0000003f09057287 */ /* 0x000fe6000c000000 */
[----:B------:R-:W-:Y:S01]  /*9180*/  @!P6 IMAD R15, R15, c[0x0][0x208], RZ ;  /* 0x000082000f0fea24 */ /* 0x000fe200078e02ff */
[----:B------:R-:W-:Y:S01]  /*9190*/  @!P6 SHF.L.U32 R2, R12, 0x6, RZ ;  /* 0x000000060c02e819 */ /* 0x000fe200000006ff */
[----:B------:R-:W-:Y:S01]  /*91a0*/  @!P6 IMAD R169, R152, 0x6000, R209 ;  /* 0x0000600098a9e824 */ /* 0x000fe200078e02d1 */
[----:B------:R-:W-:Y:S01]  /*91b0*/  LDSM.16.M88.4 R32, [R190] ;  /* 0x00000000be20783b */ /* 0x000fe20000000200 */
[----:B------:R-:W-:Y:S01]  /*91c0*/  @!P6 IMAD R15, R214, c[0x0][0x20c], R15 ;  /* 0x00008300d60fea24 */ /* 0x000fe200078e020f */
[----:B------:R-:W-:Y:S04]  /*91d0*/  @!P6 IADD3 R23, P0, R2, R200, RZ ;  /* 0x000000c80217e210 */ /* 0x000fe80007f1e0ff */
[----:B------:R-:W-:Y:S02]  /*91e0*/  @!P6 IADD3 R29, R13, R15, RZ ;  /* 0x0000000f0d1de210 */ /* 0x000fe40007ffe0ff */
[----:B------:R-:W1:Y:S01]  /*91f0*/  LDSM.16.M88.4 R8, [R188+UR4+0xc100] ;  /* 0x00c10004bc08783b */ /* 0x000e620008000200 */
[----:B------:R-:W-:Y:S02]  /*9200*/  @!P6 LEA R170, P4, R23, c[0x0][0x1f8], 0x1 ;  /* 0x00007e0017aaea11 */ /* 0x000fe400078808ff */
[----:B------:R-:W-:Y:S04]  /*9210*/  @!P6 SHF.L.U64.HI R29, R12, 0x6, R29 ;  /* 0x000000060c1de819 */ /* 0x000fe8000001021d */
[----:B------:R-:W-:Y:S01]  /*9220*/  @!P6 IADD3.X R0, R29, R205, RZ, P0, !PT ;  /* 0x000000cd1d00e210 */ /* 0x000fe200007fe4ff */
[----:B------:R-:W2:Y:S01]  /*9230*/  LDSM.16.M88.4 R16, [R188+UR4+0xc900] ;  /* 0x00c90004bc10783b */ /* 0x000ea20008000200 */
[C---:B------:R-:W-:Y:S02]  /*9240*/  @!P6 IADD3 R21, P0, R2.reuse, R221, RZ ;  /* 0x000000dd0215e210 */ /* 0x040fe40007f1e0ff */
[----:B------:R-:W-:Y:S02]  /*9250*/  @!P6 LEA.HI.X R171, R23, c[0x0][0x1fc], R0, 0x1, P4 ;  /* 0x00007f0017abea11 */ /* 0x000fe400020f0c00 */
[----:B------:R-:W-:Y:S02]  /*9260*/  @!P6 LEA R166, P5, R21, c[0x0][0x1f8], 0x1 ;  /* 0x00007e0015a6ea11 */ /* 0x000fe400078a08ff */
[----:B------:R-:W-:Y:S01]  /*9270*/  @!P6 IADD3 R20, P4, R2, R219, RZ ;  /* 0x000000db0214e210 */ /* 0x000fe20007f9e0ff */
[----:B------:R-:W3:Y:S01]  /*9280*/  LDSM.16.M88.4 R24, [R188+UR4+0xd100] ;  /* 0x00d10004bc18783b */ /* 0x000ee20008000200 */
[----:B------:R-:W-:Y:S02]  /*9290*/  @!P6 IADD3.X R0, R29, R220, RZ, P0, !PT ;  /* 0x000000dc1d00e210 */ /* 0x000fe400007fe4ff */
[C---:B------:R-:W-:Y:S02]  /*92a0*/  @!P6 LEA R164, P0, R20.reuse, c[0x0][0x1f8], 0x1 ;  /* 0x00007e0014a4ea11 */ /* 0x040fe400078008ff */
[----:B------:R-:W-:Y:S02]  /*92b0*/  @!P6 LEA.HI.X R167, R21, c[0x0][0x1fc], R0, 0x1, P5 ;  /* 0x00007f0015a7ea11 */ /* 0x000fe400028f0c00 */
[----:B------:R-:W-:Y:S01]  /*92c0*/  @!P6 IADD3.X R23, R29, R218, RZ, P4, !PT ;  /* 0x000000da1d17e210 */ /* 0x000fe200027fe4ff */
[----:B------:R-:W4:Y:S01]  /*92d0*/  LDSM.16.M88.4 R136, [R188+UR4+0xd900] ;  /* 0x00d90004bc88783b */ /* 0x000f220008000200 */
[----:B------:R-:W-:Y:S02]  /*92e0*/  @!P6 IADD3 R2, P4, R195, R2, RZ ;  /* 0x00000002c302e210 */ /* 0x000fe40007f9e0ff */
[----:B------:R-:W-:Y:S02]  /*92f0*/  @!P6 LEA.HI.X R165, R20, c[0x0][0x1fc], R23, 0x1, P0 ;  /* 0x00007f0014a5ea11 */ /* 0x000fe400000f0c17 */
[----:B------:R-:W-:Y:S02]  /*9300*/  @!P6 IADD3 R28, P0, R2, R200, RZ ;  /* 0x000000c8021ce210 */ /* 0x000fe40007f1e0ff */
[----:B------:R-:W-:Y:S01]  /*9310*/  @!P6 IADD3.X R29, R194, R29, RZ, P4, !PT ;  /* 0x0000001dc21de210 */ /* 0x000fe200027fe4ff */
[----:B------:R-:W-:Y:S01]  /*9320*/  LDSM.16.M88.4 R140, [R186] ;  /* 0x00000000ba8c783b */ /* 0x000fe20000000200 */
[----:B------:R-:W-:Y:S02]  /*9330*/  @!P6 LEA R172, P4, R28, c[0x0][0x1f8], 0x1 ;  /* 0x00007e001cacea11 */ /* 0x000fe400078808ff */
[C---:B------:R-:W-:Y:S02]  /*9340*/  @!P6 IADD3.X R31, R29.reuse, R205, RZ, P0, !PT ;  /* 0x000000cd1d1fe210 */ /* 0x040fe400007fe4ff */
[----:B------:R-:W-:Y:S02]  /*9350*/  @!P6 IADD3 R0, P0, R2, R221, RZ ;  /* 0x000000dd0200e210 */ /* 0x000fe40007f1e0ff */
[----:B------:R-:W-:Y:S01]  /*9360*/  @!P6 LEA.HI.X R173, R28, c[0x0][0x1fc], R31, 0x1, P4 ;  /* 0x00007f001cadea11 */ /* 0x000fe200020f0c1f */
[C---:B-1----:R-:W-:Y:S01]  /*9370*/  HMMA.16816.F32.BF16 R4, R32.reuse, R8, RZ ;  /* 0x000000082004723c */ /* 0x042fe200000418ff */
[----:B------:R-:W1:Y:S02]  /*9380*/  LDSM.16.M88.4 R144, [R191+0xc100] ;  /* 0x00c10000bf90783b */ /* 0x000e640000000200 */
[----:B------:R-:W-:Y:S02]  /*9390*/  @!P6 IADD3 R159, P4, R2, R219, RZ ;  /* 0x000000db029fe210 */ /* 0x000fe40007f9e0ff */
[C---:B------:R-:W-:Y:S02]  /*93a0*/  @!P6 LEA R176, P5, R0.reuse, c[0x0][0x1f8], 0x1 ;  /* 0x00007e0000b0ea11 */ /* 0x040fe400078a08ff */
[----:B------:R-:W-:Y:S01]  /*93b0*/  @!P6 IADD3.X R157, R29, R220, RZ, P0, !PT ;  /* 0x000000dc1d9de210 */ /* 0x000fe200007fe4ff */
[C---:B------:R-:W-:Y:S01]  /*93c0*/  HMMA.16816.F32.BF16 R8, R32.reuse, R10, RZ ;  /* 0x0000000a2008723c */ /* 0x040fe200000418ff */
[----:B------:R-:W5:Y:S03]  /*93d0*/  LDSM.16.M88.4 R148, [R191+0xc900] ;  /* 0x00c90000bf94783b */ /* 0x000f660000000200 */
[----:B------:R-:W-:Y:S02]  /*93e0*/  @!P6 LEA R174, P0, R159, c[0x0][0x1f8], 0x1 ;  /* 0x00007e009faeea11 */ /* 0x000fe400078008ff */
[----:B------:R-:W-:Y:S02]  /*93f0*/  @!P6 LEA.HI.X R177, R0, c[0x0][0x1fc], R157, 0x1, P5 ;  /* 0x00007f0000b1ea11 */ /* 0x000fe400028f0c9d */
[C---:B--2---:R-:W-:Y:S01]  /*9400*/  HMMA.16816.F32.BF16 R12, R32.reuse, R16, RZ ;  /* 0x00000010200c723c */ /* 0x044fe200000418ff */
[----:B------:R-:W2:Y:S03]  /*9410*/  LDSM.16.M88.4 R152, [R191+0xd100] ;  /* 0x00d10000bf98783b */ /* 0x000ea60000000200 */
[CC--:B------:R-:W-:Y:S02]  /*9420*/  IADD3 R0, R192.reuse, R132.reuse, RZ ;  /* 0x00000084c0007210 */ /* 0x0c0fe40007ffe0ff */
[----:B------:R-:W-:Y:S02]  /*9430*/  IADD3 R132, R189, R132, R192 ;  /* 0x00000084bd847210 */ /* 0x000fe40007ffe0c0 */
[C---:B------:R-:W-:Y:S01]  /*9440*/  HMMA.16816.F32.BF16 R16, R32.reuse, R18, RZ ;  /* 0x000000122010723c */ /* 0x040fe200000418ff */
[----:B------:R-:W-:Y:S04]  /*9450*/  @!P6 IADD3.X R2, R29, R218, RZ, P4, !PT ;  /* 0x000000da1d02e210 */ /* 0x000fe800027fe4ff */
[----:B------:R-:W-:Y:S02]  /*9460*/  @!P6 LEA.HI.X R175, R159, c[0x0][0x1fc], R2, 0x1, P0 ;  /* 0x00007f009fafea11 */ /* 0x000fe400000f0c02 */
[----:B------:R-:W2:Y:S01]  /*9470*/  LDSM.16.M88.4 R156, [R191+0xd900] ;  /* 0x00d90000bf9c783b */ /* 0x000ea20000000200 */
[C---:B---3--:R-:W-:Y:S01]  /*9480*/  HMMA.16816.F32.BF16 R20, R32.reuse, R24, RZ ;  /* 0x000000182014723c */ /* 0x048fe200000418ff */
[----:B------:R-:W-:Y:S06]  /*9490*/  IADD3 R2, R192, R191, RZ ;  /* 0x000000bfc0027210 */ /* 0x000fec0007ffe0ff */
[----:B------:R-:W-:Y:S01]  /*94a0*/  @!PT LDS RZ, [RZ] ;  /* 0x00000000fffff984 */ /* 0x000fe20000000800 */
[----:B------:R-:W-:Y:S01]  /*94b0*/  @!PT LDS RZ, [RZ] ;  /* 0x00000000fffff984 */ /* 0x000fe20000000800 */
[----:B------:R-:W-:Y:S01]  /*94c0*/  @!PT LDS RZ, [RZ] ;  /* 0x00000000fffff984 */ /* 0x000fe20000000800 */
[----:B------:R3:W-:Y:S01]  /*94d0*/  @!P6 LDGSTS.E.BYPASS.LTC128B.128 [R169], [R170.64], !P3 ;  /* 0x00000000aaa9efae */ /* 0x0007e2000d901d4a */
[C---:B------:R-:W-:Y:S07]  /*94e0*/  HMMA.16816.F32.BF16 R24, R32.reuse, R26, RZ ;  /* 0x0000001a2018723c */ /* 0x040fee00000418ff */
[----:B------:R2:W-:Y:S01]  /*94f0*/  @!P6 LDGSTS.E.BYPASS.LTC128B.128 [R169+0x2000], [R166.64], !P2 ;  /* 0x02000000a6a9efae */ /* 0x0005e2000d101d4a */
[C---:B----4-:R-:W-:Y:S07]  /*9500*/  HMMA.16816.F32.BF16 R28, R32.reuse, R136, RZ ;  /* 0x00000088201c723c */ /* 0x050fee00000418ff */
[----:B------:R4:W-:Y:S01]  /*9510*/  @!P6 LDGSTS.E.BYPASS.LTC128B.128 [R169+0x4000], [R164.64], !P1 ;  /* 0x04000000a4a9efae */ /* 0x0009e2000c901d4a */
[----:B------:R-:W-:Y:S07]  /*9520*/  HMMA.16816.F32.BF16 R32, R32, R138, RZ ;  /* 0x0000008a2020723c */ /* 0x000fee00000418ff */
[----:B------:R3:W-:Y:S01]  /*9530*/  @!P6 LDGSTS.E.BYPASS.LTC128B.128 [R169+0x1000], [R172.64], !P3 ;  /* 0x01000000aca9efae */ /* 0x0007e2000d901d4a */
[C---:B-1----:R-:W-:Y:S07]  /*9540*/  HMMA.16816.F32.BF16 R4, R140.reuse, R144, R4 ;  /* 0x000000908c04723c */ /* 0x042fee0000041804 */
[----:B------:R3:W-:Y:S01]  /*9550*/  @!P6 LDGSTS.E.BYPASS.LTC128B.128 [R169+0x3000], [R176.64], !P2 ;  /* 0x03000000b0a9efae */ /* 0x0007e2000d101d4a */
[C---:B------:R-:W-:Y:S07]  /*9560*/  HMMA.16816.F32.BF16 R8, R140.reuse, R146, R8 ;  /* 0x000000928c08723c */ /* 0x040fee0000041808 */
[----:B------:R3:W-:Y:S01]  /*9570*/  @!P6 LDGSTS.E.BYPASS.LTC128B.128 [R169+0x5000], [R174.64], !P1 ;  /* 0x05000000aea9efae */ /* 0x0007e2000c901d4a */
[C---:B-----5:R-:W-:Y:S07]  /*9580*/  HMMA.16816.F32.BF16 R12, R140.reuse, R148, R12 ;  /* 0x000000948c0c723c */ /* 0x060fee000004180c */
[----:B------:R-:W-:Y:S01]  /*9590*/  LDSM.16.M88.4 R136, [R185] ;  /* 0x00000000b988783b */ /* 0x000fe20000000200 */
[C---:B------:R-:W-:Y:S07]  /*95a0*/  HMMA.16816.F32.BF16 R16, R140.reuse, R150, R16 ;  /* 0x000000968c10723c */ /* 0x040fee0000041810 */
[----:B------:R-:W1:Y:S01]  /*95b0*/  LDSM.16.M88.4 R160, [R0+0xc100] ;  /* 0x00c1000000a0783b */ /* 0x000e620000000200 */
[C---:B--2---:R-:W-:Y:S07]  /*95c0*/  HMMA.16816.F32.BF16 R20, R140.reuse, R152, R20 ;  /* 0x000000988c14723c */ /* 0x044fee0000041814 */
[----:B------:R-:W0:Y:S01]  /*95d0*/  LDGDEPBAR ;  /* 0x00000000000079af */ /* 0x000e220000000000 */
[C---:B------:R-:W-:Y:S07]  /*95e0*/  HMMA.16816.F32.BF16 R24, R140.reuse, R154, R24 ;  /* 0x0000009a8c18723c */ /* 0x040fee0000041818 */
[----:B------:R-:W2:Y:S01]  /*95f0*/  LDSM.16.M88.4 R144, [R0+0xc900] ;  /* 0x00c900000090783b */ /* 0x000ea20000000200 */
[C---:B------:R-:W-:Y:S07]  /*9600*/  HMMA.16816.F32.BF16 R28, R140.reuse, R156, R28 ;  /* 0x0000009c8c1c723c */ /* 0x040fee000004181c */
[----:B------:R-:W5:Y:S01]  /*9610*/  LDSM.16.M88.4 R148, [R0+0xd100] ;  /* 0x00d100000094783b */ /* 0x000f620000000200 */
[----:B------:R-:W-:Y:S07]  /*9620*/  HMMA.16816.F32.BF16 R32, R140, R158, R32 ;  /* 0x0000009e8c20723c */ /* 0x000fee0000041820 */
[----:B------:R-:W5:Y:S01]  /*9630*/  LDSM.16.M88.4 R152, [R0+0xd900] ;  /* 0x00d900000098783b */ /* 0x000f620000000200 */
[C---:B-1----:R-:W-:Y:S07]  /*9640*/  HMMA.16816.F32.BF16 R4, R136.reuse, R160, R4 ;  /* 0x000000a08804723c */ /* 0x042fee0000041804 */
[----:B----4-:R-:W-:Y:S01]  /*9650*/  LDSM.16.M88.4 R164, [R184] ;  /* 0x00000000b8a4783b */ /* 0x010fe20000000200 */
[C---:B------:R-:W-:Y:S07]  /*9660*/  HMMA.16816.F32.BF16 R8, R136.reuse, R162, R8 ;  /* 0x000000a28808723c */ /* 0x040fee0000041808 */
[----:B---3--:R-:W1:Y:S01]  /*9670*/  LDSM.16.M88.4 R168, [R2+0xc100] ;  /* 0x00c1000002a8783b */ /* 0x008e620000000200 */
[C---:B--2---:R-:W-:Y:S07]  /*9680*/  HMMA.16816.F32.BF16 R12, R136.reuse, R144, R12 ;  /* 0x00000090880c723c */ /* 0x044fee000004180c */
[----:B------:R-:W2:Y:S01]  /*9690*/  LDSM.16.M88.4 R140, [R2+0xc900] ;  /* 0x00c90000028c783b */ /* 0x000ea20000000200 */
[C---:B------:R-:W-:Y:S07]  /*96a0*/  HMMA.16816.F32.BF16 R16, R136.reuse, R146, R16 ;  /* 0x000000928810723c */ /* 0x040fee0000041810 */
[----:B------:R-:W3:Y:S01]  /*96b0*/  LDSM.16.M88.4 R156, [R2+0xd100] ;  /* 0x00d10000029c783b */ /* 0x000ee20000000200 */
[C---:B-----5:R-:W-:Y:S07]  /*96c0*/  HMMA.16816.F32.BF16 R20, R136.reuse, R148, R20 ;  /* 0x000000948814723c */ /* 0x060fee0000041814 */
[----:B------:R-:W4:Y:S01]  /*96d0*/  LDSM.16.M88.4 R144, [R2+0xd900] ;  /* 0x00d900000290783b */ /* 0x000f220000000200 */
[C---:B------:R-:W-:Y:S07]  /*96e0*/  HMMA.16816.F32.BF16 R24, R136.reuse, R150, R24 ;  /* 0x000000968818723c */ /* 0x040fee0000041818 */
[----:B------:R-:W-:Y:S01]  /*96f0*/  LDSM.16.M88.4 R148, [R188+UR4+0xe100] ;  /* 0x00e10004bc94783b */ /* 0x000fe20008000200 */
[C---:B------:R-:W-:Y:S07]  /*9700*/  HMMA.16816.F32.BF16 R28, R136.reuse, R152, R28 ;  /* 0x00000098881c723c */ /* 0x040fee000004181c */
[----:B------:R-:W-:Y:S01]  /*9710*/  LDSM.16.M88.4 R160, [R188+UR4+0xf900] ;  /* 0x00f90004bca0783b */ /* 0x000fe20008000200 */
[----:B------:R-:W-:Y:S07]  /*9720*/  HMMA.16816.F32.BF16 R32, R136, R154, R32 ;  /* 0x0000009a8820723c */ /* 0x000fee0000041820 */
[----:B------:R-:W5:Y:S01]  /*9730*/  LDSM.16.M88.4 R136, [R190+0x4000] ;  /* 0x00400000be88783b */ /* 0x000f620000000200 */
[C---:B-1----:R-:W-:Y:S07]  /*9740*/  HMMA.16816.F32.BF16 R4, R164.reuse, R168, R4 ;  /* 0x000000a8a404723c */ /* 0x042fee0000041804 */
[----:B------:R-:W1:Y:S01]  /*9750*/  LDSM.16.M88.4 R152, [R188+UR4+0xe900] ;  /* 0x00e90004bc98783b */ /* 0x000e620008000200 */
[C---:B------:R-:W-:Y:S07]  /*9760*/  HMMA.16816.F32.BF16 R8, R164.reuse, R170, R8 ;  /* 0x000000aaa408723c */ /* 0x040fee0000041808 */
[----:B------:R-:W-:Y:S01]  /*9770*/  LDSM.16.M88.4 R168, [R191+0xe100] ;  /* 0x00e10000bfa8783b */ /* 0x000fe20000000200 */
[C---:B--2---:R-:W-:Y:S07]  /*9780*/  HMMA.16816.F32.BF16 R12, R164.reuse, R140, R12 ;  /* 0x0000008ca40c723c */ /* 0x044fee000004180c */
[----:B------:R-:W-:Y:S01]  /*9790*/  LDSM.16.M88.4 R172, [R191+0xe900] ;  /* 0x00e90000bfac783b */ /* 0x000fe20000000200 */
[C---:B------:R-:W-:Y:S07]  /*97a0*/  HMMA.16816.F32.BF16 R16, R164.reuse, R142, R16 ;  /* 0x0000008ea410723c */ /* 0x040fee0000041810 */
[----:B------:R-:W2:Y:S01]  /*97b0*/  LDSM.16.M88.4 R140, [R188+UR4+0xf100] ;  /* 0x00f10004bc8c783b */ /* 0x000ea20008000200 */
[C---:B---3--:R-:W-:Y:S07]  /*97c0*/  HMMA.16816.F32.BF16 R20, R164.reuse, R156, R20 ;  /* 0x0000009ca414723c */ /* 0x048fee0000041814 */
[----:B------:R-:W-:Y:S01]  /*97d0*/  LDSM.16.M88.4 R176, [R0+0xe100] ;  /* 0x00e1000000b0783b */ /* 0x000fe20000000200 */
[C---:B------:R-:W-:Y:S07]  /*97e0*/  HMMA.16816.F32.BF16 R24, R164.reuse, R158, R24 ;  /* 0x0000009ea418723c */ /* 0x040fee0000041818 */
[----:B------:R-:W3:Y:S01]  /*97f0*/  LDSM.16.M88.4 R156, [R186+0x4000] ;  /* 0x00400000ba9c783b */ /* 0x000ee20000000200 */
[C---:B----4-:R-:W-:Y:S07]  /*9800*/  HMMA.16816.F32.BF16 R28, R164.reuse, R144, R28 ;  /* 0x00000090a41c723c */ /* 0x050fee000004181c */
[----:B------:R-:W-:Y:S01]  /*9810*/  LDSM.16.M88.4 R180, [R188+UR4+0x10100] ;  /* 0x01010004bcb4783b */ /* 0x000fe20008000200 */
[----:B------:R-:W-:Y:S07]  /*9820*/  HMMA.16816.F32.BF16 R32, R164, R146, R32 ;  /* 0x00000092a420723c */ /* 0x000fee0000041820 */
[----:B------:R-:W4:Y:S01]  /*9830*/  LDSM.16.M88.4 R144, [R191+0xf100] ;  /* 0x00f10000bf90783b */ /* 0x000f220000000200 */
[C---:B-----5:R-:W-:Y:S07]  /*9840*/  HMMA.16816.F32.BF16 R4, R136.reuse, R148, R4 ;  /* 0x000000948804723c */ /* 0x060fee0000041804 */
[----:B------:R-:W-:Y:S01]  /*9850*/  LDSM.16.M88.4 R164, [R185+0x4000] ;  /* 0x00400000b9a4783b */ /* 0x000fe20000000200 */
[C---:B------:R-:W-:Y:S07]  /*9860*/  HMMA.16816.F32.BF16 R8, R136.reuse, R150, R8 ;  /* 0x000000968808723c */ /* 0x040fee0000041808 */
[----:B------:R-:W5:Y:S01]  /*9870*/  LDSM.16.M88.4 R148, [R191+0xf900] ;  /* 0x00f90000bf94783b */ /* 0x000f620000000200 */
[C---:B-1----:R-:W-:Y:S08]  /*9880*/  HMMA.16816.F32.BF16 R12, R136.reuse, R152, R12 ;  /* 0x00000098880c723c */ /* 0x042ff0000004180c */
[C---:B------:R-:W-:Y:S01]  /*9890*/  HMMA.16816.F32.BF16 R16, R136.reuse, R154, R16 ;  /* 0x0000009a8810723c */ /* 0x040fe20000041810 */
[----:B------:R-:W-:Y:S07]  /*98a0*/  LDSM.16.M88.4 R152, [R0+0xf900] ;  /* 0x00f900000098783b */ /* 0x000fee0000000200 */
[C---:B--2---:R-:W-:Y:S08]  /*98b0*/  HMMA.16816.F32.BF16 R20, R136.reuse, R140, R20 ;  /* 0x0000008c8814723c */ /* 0x044ff00000041814 */
[C---:B------:R-:W-:Y:S01]  /*98c0*/  HMMA.16816.F32.BF16 R24, R136.reuse, R142, R24 ;  /* 0x0000008e8818723c */ /* 0x040fe20000041818 */
[----:B------:R-:W-:Y:S07]  /*98d0*/  LDSM.16.M88.4 R140, [R0+0xf100] ;  /* 0x00f10000008c783b */ /* 0x000fee0000000200 */
[C---:B------:R-:W-:Y:S08]  /*98e0*/  HMMA.16816.F32.BF16 R28, R136.reuse, R160, R28 ;  /* 0x000000a0881c723c */ /* 0x040ff0000004181c */
[----:B------:R-:W-:Y:S01]  /*98f0*/  HMMA.16816.F32.BF16 R32, R136, R162, R32 ;  /* 0x000000a28820723c */ /* 0x000fe20000041820 */
[----:B------:R-:W1:Y:S07]  /*9900*/  LDSM.16.M88.4 R136, [R0+0xe900] ;  /* 0x00e900000088783b */ /* 0x000e6e0000000200 */
[C---:B---3--:R-:W-:Y:S01]  /*9910*/  HMMA.16816.F32.BF16 R4, R156.reuse, R168, R4 ;  /* 0x000000a89c04723c */ /* 0x048fe20000041804 */
[----:B------:R-:W-:Y:S07]  /*9920*/  LDSM.16.M88.4 R160, [R184+0x4000] ;  /* 0x00400000b8a0783b */ /* 0x000fee0000000200 */
[C---:B------:R-:W-:Y:S01]  /*9930*/  HMMA.16816.F32.BF16 R8, R156.reuse, R170, R8 ;  /* 0x000000aa9c08723c */ /* 0x040fe20000041808 */
[----:B------:R-:W2:Y:S07]  /*9940*/  LDSM.16.M88.4 R168, [R2+0xe100] ;  /* 0x00e1000002a8783b */ /* 0x000eae0000000200 */
[C---:B------:R-:W-:Y:S08]  /*9950*/  HMMA.16816.F32.BF16 R12, R156.reuse, R172, R12 ;  /* 0x000000ac9c0c723c */ /* 0x040ff0000004180c */
        /* <DEDUP_REMOVED lines=8> */
[C---:B------:R-:W-:Y:S01]  /*99e0*/  HMMA.16816.F32.BF16 R4, R164.reuse, R176, R4 ;  /* 0x000000b0a404723c */ /* 0x040fe20000041804 */
[----:B------:R-:W5:Y:S07]  /*99f0*/  LDSM.16.M88.4 R156, [R132+0xf900] ;  /* 0x00f90000849c783b */ /* 0x000f6e0000000200 */
[C---:B------:R-:W-:Y:S01]  /*9a00*/  HMMA.16816.F32.BF16 R8, R164.reuse, R178, R8 ;  /* 0x000000b2a408723c */ /* 0x040fe20000041808 */
[----:B------:R-:W-:Y:S07]  /*9a10*/  LDSM.16.M88.4 R176, [R191+0x10100] ;  /* 0x01010000bfb0783b */ /* 0x000fee0000000200 */
[C---:B-1----:R-:W-:Y:S08]  /*9a20*/  HMMA.16816.F32.BF16 R12, R164.reuse, R136, R12 ;  /* 0x00000088a40c723c */ /* 0x042ff0000004180c */
[C---:B------:R-:W-:Y:S01]  /*9a30*/  HMMA.16816.F32.BF16 R16, R164.reuse, R138, R16 ;  /* 0x0000008aa410723c */ /* 0x040fe20000041810 */
[----:B------:R-:W1:Y:S07]  /*9a40*/  LDSM.16.M88.4 R136, [R188+UR4+0x10900] ;  /* 0x01090004bc88783b */ /* 0x000e6e0008000200 */
[C---:B------:R-:W-:Y:S08]  /*9a50*/  HMMA.16816.F32.BF16 R20, R164.reuse, R140, R20 ;  /* 0x0000008ca414723c */ /* 0x040ff00000041814 */
[C---:B------:R-:W-:Y:S01]  /*9a60*/  HMMA.16816.F32.BF16 R24, R164.reuse, R142, R24 ;  /* 0x0000008ea418723c */ /* 0x040fe20000041818 */
[----:B------:R-:W1:Y:S07]  /*9a70*/  LDSM.16.M88.4 R140, [R188+UR4+0x11100] ;  /* 0x01110004bc8c783b */ /* 0x000e6e0008000200 */
[C---:B------:R-:W-:Y:S08]  /*9a80*/  HMMA.16816.F32.BF16 R28, R164.reuse, R152, R28 ;  /* 0x00000098a41c723c */ /* 0x040ff0000004181c */
[----:B------:R-:W-:Y:S01]  /*9a90*/  HMMA.16816.F32.BF16 R32, R164, R154, R32 ;  /* 0x0000009aa420723c */ /* 0x000fe20000041820 */
[----:B------:R-:W1:Y:S07]  /*9aa0*/  LDSM.16.M88.4 R152, [R188+UR4+0x11900] ;  /* 0x01190004bc98783b */ /* 0x000e6e0008000200 */
[C---:B--2---:R-:W-:Y:S01]  /*9ab0*/  HMMA.16816.F32.BF16 R4, R160.reuse, R168, R4 ;  /* 0x000000a8a004723c */ /* 0x044fe20000041804 */
[----:B------:R-:W2:Y:S07]  /*9ac0*/  LDSM.16.M88.4 R164, [R186+0x8000] ;  /* 0x00800000baa4783b */ /* 0x000eae0000000200 */
[C---:B------:R-:W-:Y:S01]  /*9ad0*/  HMMA.16816.F32.BF16 R8, R160.reuse, R170, R8 ;  /* 0x000000aaa008723c */ /* 0x040fe20000041808 */
[----:B------:R-:W-:Y:S07]  /*9ae0*/  LDSM.16.M88.4 R168, [R0+0x10100] ;  /* 0x0101000000a8783b */ /* 0x000fee0000000200 */
[C---:B---3--:R-:W-:Y:S08]  /*9af0*/  HMMA.16816.F32.BF16 R12, R160.reuse, R144, R12 ;  /* 0x00000090a00c723c */ /* 0x048ff0000004180c */
[C---:B------:R-:W-:Y:S01]  /*9b00*/  HMMA.16816.F32.BF16 R16, R160.reuse, R146, R16 ;  /* 0x00000092a010723c */ /* 0x040fe20000041810 */
[----:B------:R-:W3:Y:S07]  /*9b10*/  LDSM.16.M88.4 R144, [R191+0x10900] ;  /* 0x01090000bf90783b */ /* 0x000eee0000000200 */
[C---:B----4-:R-:W-:Y:S08]  /*9b20*/  HMMA.16816.F32.BF16 R20, R160.reuse, R148, R20 ;  /* 0x00000094a014723c */ /* 0x050ff00000041814 */
[C---:B------:R-:W-:Y:S01]  /*9b30*/  HMMA.16816.F32.BF16 R24, R160.reuse, R150, R24 ;  /* 0x00000096a018723c */ /* 0x040fe20000041818 */
[----:B------:R-:W4:Y:S07]  /*9b40*/  LDSM.16.M88.4 R148, [R191+0x11100] ;  /* 0x01110000bf94783b */ /* 0x000f2e0000000200 */
        /* <DEDUP_REMOVED lines=16> */
[C---:B--2---:R-:W-:Y:S01]  /*9c50*/  HMMA.16816.F32.BF16 R4, R164.reuse, R176, R4 ;  /* 0x000000b0a404723c */ /* 0x044fe20000041804 */
[----:B------:R-:W2:Y:S07]  /*9c60*/  LDSM.16.M88.4 R172, [R184+0x8000] ;  /* 0x00800000b8ac783b */ /* 0x000eae0000000200 */
[C---:B------:R-:W-:Y:S08]  /*9c70*/  HMMA.16816.F32.BF16 R8, R164.reuse, R178, R8 ;  /* 0x000000b2a408723c */ /* 0x040ff00000041808 */
[C---:B---3--:R-:W-:Y:S08]  /*9c80*/  HMMA.16816.F32.BF16 R12, R164.reuse, R144, R12 ;  /* 0x00000090a40c723c */ /* 0x048ff0000004180c */
[C---:B------:R-:W-:Y:S08]  /*9c90*/  HMMA.16816.F32.BF16 R16, R164.reuse, R146, R16 ;  /* 0x00000092a410723c */ /* 0x040ff00000041810 */
[C---:B----4-:R-:W-:Y:S08]  /*9ca0*/  HMMA.16816.F32.BF16 R20, R164.reuse, R148, R20 ;  /* 0x00000094a414723c */ /* 0x050ff00000041814 */
        /* <DEDUP_REMOVED lines=8> */
[C---:B------:R-:W-:Y:S08]  /*9d30*/  HMMA.16816.F32.BF16 R20, R160.reuse, R140, R20 ;  /* 0x0000008ca014723c */ /* 0x040ff00000041814 */
[C---:B------:R-:W-:Y:S08]  /*9d40*/  HMMA.16816.F32.BF16 R24, R160.reuse, R142, R24 ;  /* 0x0000008ea018723c */ /* 0x040ff00000041818 */
[C---:B------:R-:W-:Y:S08]  /*9d50*/  HMMA.16816.F32.BF16 R28, R160.reuse, R152, R28 ;  /* 0x00000098a01c723c */ /* 0x040ff0000004181c */
[----:B------:R-:W-:Y:S08]  /*9d60*/  HMMA.16816.F32.BF16 R32, R160, R154, R32 ;  /* 0x0000009aa020723c */ /* 0x000ff00000041820 */
[C---:B--2---:R-:W-:Y:S08]  /*9d70*/  HMMA.16816.F32.BF16 R4, R172.reuse, R180, R4 ;  /* 0x000000b4ac04723c */ /* 0x044ff00000041804 */
[C---:B------:R-:W-:Y:S08]  /*9d80*/  HMMA.16816.F32.BF16 R8, R172.reuse, R182, R8 ;  /* 0x000000b6ac08723c */ /* 0x040ff00000041808 */
[C---:B-1----:R-:W-:Y:S08]  /*9d90*/  HMMA.16816.F32.BF16 R12, R172.reuse, R136, R12 ;  /* 0x00000088ac0c723c */ /* 0x042ff0000004180c */
        /* <DEDUP_REMOVED lines=17> */
[----:B------:R-:W-:Y:S01]  /*9eb0*/  FMUL.FTZ R16, R16, c[0x0][0x320] ;  /* 0x0000c80010107a20 */ /* 0x000fe20000410000 */
[----:B-1----:R-:W-:Y:S01]  /*9ec0*/  FMNMX.FTZ R0, R157, R133, !PT ;  /* 0x000000859d007209 */ /* 0x002fe20007810000 */
[----:B------:R-:W-:Y:S02]  /*9ed0*/  FMUL.FTZ R17, R17, c[0x0][0x320] ;  /* 0x0000c80011117a20 */ /* 0x000fe40000410000 */
[----:B------:R-:W-:Y:S02]  /*9ee0*/  FMUL.FTZ R18, R18, c[0x0][0x320] ;  /* 0x0000c80012127a20 */ /* 0x000fe40000410000 */
[----:B------:R-:W-:Y:S01]  /*9ef0*/  FMUL.FTZ R19, R19, c[0x0][0x320] ;  /* 0x0000c80013137a20 */ /* 0x000fe20000410000 */
[----:B------:R1:W-:Y:S10]  /*9f00*/  MUFU.TANH R166, R11 ;  /* 0x0000000b00a67308 */ /* 0x0003f40000002400 */
[----:B------:R-:W-:Y:S10]  /*9f10*/  MUFU.TANH R141, R13 ;  /* 0x0000000d008d7308 */ /* 0x000ff40000002400 */
[----:B------:R-:W-:Y:S01]  /*9f20*/  MUFU.TANH R143, R143 ;  /* 0x0000008f008f7308 */ /* 0x000fe20000002400 */
[C---:B--2---:R-:W-:Y:S01]  /*9f30*/  HMMA.16816.F32.BF16 R20, R172.reuse, R4, R20 ;  /* 0x00000004ac14723c */ /* 0x044fe20000041814 */
[----:B-1----:R-:W1:Y:S01]  /*9f40*/  LDSM.16.M88.4 R8, [R132+0x11900] ;  /* 0x011900008408783b */ /* 0x002e620000000200 */
[----:B------:R-:W-:Y:S06]  /*9f50*/  DEPBAR.LE SB0, 0x2 ;  /* 0x000080800000791a */ /* 0x000fec0000000000 */
[C---:B------:R-:W-:Y:S01]  /*9f60*/  HMMA.16816.F32.BF16 R24, R172.reuse, R6, R24 ;  /* 0x00000006ac18723c */ /* 0x040fe20000041818 */
[----:B------:R-:W2:Y:S01]  /*9f70*/  MUFU.TANH R145, R145 ;  /* 0x0000009100917308 */ /* 0x000ea20000002400 */
[----:B------:R-:W-:Y:S11]  /*9f80*/  BAR.SYNC.DEFER_BLOCKING 0x0 ;  /* 0x0000000000007b1d */ /* 0x000ff60000010000 */
[----:B------:R-:W-:Y:S03]  /*9f90*/  @!UPT UIADD3 URZ, URZ, URZ, URZ ;  /* 0x0000003f3f3ff290 */ /* 0x000fe6000fffe03f */
[----:B------:R-:W-:Y:S02]  /*9fa0*/  FMUL.FTZ R20, R20, c[0x0][0x320] ;  /* 0x0000c80014147a20 */ /* 0x000fe40000410000 */
[----:B------:R-:W-:Y:S02]  /*9fb0*/  FMUL.FTZ R21, R21, c[0x0][0x320] ;  /* 0x0000c80015157a20 */ /* 0x000fe40000410000 */
[----:B------:R-:W-:Y:S02]  /*9fc0*/  FMUL.FTZ R22, R22, c[0x0][0x320] ;  /* 0x0000c80016167a20 */ /* 0x000fe40000410000 */
[----:B------:R-:W-:Y:S02]  /*9fd0*/  FMUL.FTZ R23, R23, c[0x0][0x320] ;  /* 0x0000c80017177a20 */ /* 0x000fe40000410000 */
[----:B------:R-:W-:Y:S01]  /*9fe0*/  FMUL.FTZ R24, R24, c[0x0][0x320] ;  /* 0x0000c80018187a20 */ /* 0x000fe20000410000 */
[----:B--2---:R-:W-:Y:S01]  /*9ff0*/  FMNMX.FTZ R0, R145, R0, !PT ;  /* 0x0000000091007209 */ /* 0x004fe20007810000 */
[----:B------:R-:W-:Y:S01]  /*a000*/  FMUL.FTZ R25, R25, c[0x0][0x320] ;  /* 0x0000c80019197a20 */ /* 0x000fe20000410000 */
[----:B------:R-:W2:Y:S01]  /*a010*/  MUFU.TANH R158, R158 ;  /* 0x0000009e009e7308 */ /* 0x000ea20000002400 */
[----:B------:R-:W-:Y:S02]  /*a020*/  FMUL.FTZ R26, R26, c[0x0][0x320] ;  /* 0x0000c8001a1a7a20 */ /* 0x000fe40000410000 */
[----:B------:R-:W-:Y:S01]  /*a030*/  FMUL.FTZ R27, R27, c[0x0][0x320] ;  /* 0x0000c8001b1b7a20 */ /* 0x000fe20000410000 */
[C---:B-1----:R-:W-:Y:S06]  /*a040*/  HMMA.16816.F32.BF16 R28, R172.reuse, R8, R28 ;  /* 0x00000008ac1c723c */ /* 0x042fec000004181c */
[----:B------:R-:W1:Y:S02]  /*a050*/  MUFU.TANH R156, R156 ;  /* 0x0000009c009c7308 */ /* 0x000e640000002400 */
[----:B------:R-:W-:Y:S08]  /*a060*/  HMMA.16816.F32.BF16 R32, R172, R10, R32 ;  /* 0x0000000aac20723c */ /* 0x000ff00000041820 */
[----:B------:R-:W3:Y:S01]  /*a070*/  MUFU.TANH R159, R159 ;  /* 0x0000009f009f7308 */ /* 0x000ee20000002400 */
[----:B--2---:R-:W-:Y:S09]  /*a080*/  FMNMX.FTZ R13, R158, R3, !PT ;  /* 0x000000039e0d7209 */ /* 0x004ff20007810000 */
[----:B------:R-:W2:Y:S01]  /*a090*/  MUFU.TANH R142, R14 ;  /* 0x0000000e008e7308 */ /* 0x000ea20000002400 */
[----:B------:R-:W-:Y:S01]  /*a0a0*/  FMUL.FTZ R28, R28, c[0x0][0x320] ;  /* 0x0000c8001c1c7a20 */ /* 0x000fe20000410000 */
[----:B-1----:R-:W-:Y:S01]  /*a0b0*/  FMNMX.FTZ R13, R156, R13, !PT ;  /* 0x0000000d9c0d7209 */ /* 0x002fe20007810000 */
[----:B------:R-:W-:Y:S02]  /*a0c0*/  FMUL.FTZ R29, R29, c[0x0][0x320] ;  /* 0x0000c8001d1d7a20 */ /* 0x000fe40000410000 */
[----:B------:R-:W-:Y:S01]  /*a0d0*/  FMUL.FTZ R30, R30, c[0x0][0x320] ;  /* 0x0000c8001e1e7a20 */ /* 0x000fe20000410000 */
[----:B------:R-:W-:Y:S01]  /*a0e0*/  FMNMX.FTZ R13, R168, R13, !PT ;  /* 0x0000000da80d7209 */ /* 0x000fe20007810000 */
[----:B------:R-:W-:Y:S03]  /*a0f0*/  FMUL.FTZ R31, R31, c[0x0][0x320] ;  /* 0x0000c8001f1f7a20 */ /* 0x000fe60000410000 */
[----:B------:R-:W1:Y:S01]  /*a100*/  MUFU.TANH R138, R15 ;  /* 0x0000000f008a7308 */ /* 0x000e620000002400 */
[----:B------:R-:W-:Y:S01]  /*a110*/  FMUL.FTZ R32, R32, c[0x0][0x320] ;  /* 0x0000c80020207a20 */ /* 0x000fe20000410000 */
[----:B------:R-:W-:Y:S01]  /*a120*/  FMNMX.FTZ R13, R166, R13, !PT ;  /* 0x0000000da60d7209 */ /* 0x000fe20007810000 */
[----:B------:R-:W-:Y:S01]  /*a130*/  FMUL.FTZ R33, R33, c[0x0][0x320] ;  /* 0x0000c80021217a20 */ /* 0x000fe20000410000 */
[----:B---3--:R-:W-:Y:S01]  /*a140*/  FMNMX.FTZ R0, R159, R0, !PT ;  /* 0x000000009f007209 */ /* 0x008fe20007810000 */
[----:B------:R-:W-:Y:S02]  /*a150*/  FMUL.FTZ R34, R34, c[0x0][0x320] ;  /* 0x0000c80022227a20 */ /* 0x000fe40000410000 */
[----:B------:R-:W-:Y:S01]  /*a160*/  FMUL.FTZ R35, R35, c[0x0][0x320] ;  /* 0x0000c80023237a20 */ /* 0x000fe20000410000 */
[----:B------:R-:W-:Y:S02]  /*a170*/  FMNMX.FTZ R0, R165, R0, !PT ;  /* 0x00000000a5007209 */ /* 0x000fe40007810000 */
[----:B------:R-:W3:Y:S02]  /*a180*/  MUFU.TANH R139, R16 ;  /* 0x00000010008b7308 */ /* 0x000ee40000002400 */
[----:B------:R-:W-:Y:S02]  /*a190*/  FMNMX.FTZ R0, R143, R0, !PT ;  /* 0x000000008f007209 */ /* 0x000fe40007810000 */
[----:B--2---:R-:W-:Y:S02]  /*a1a0*/  FMNMX.FTZ R13, R142, R13, !PT ;  /* 0x0000000d8e0d7209 */ /* 0x004fe40007810000 */
[----:B------:R-:W-:Y:S04]  /*a1b0*/  FMNMX.FTZ R0, R141, R0, !PT ;  /* 0x000000008d007209 */ /* 0x000fe80007810000 */
[----:B------:R-:W2:Y:S01]  /*a1c0*/  MUFU.TANH R137, R17 ;  /* 0x0000001100897308 */ /* 0x000ea20000002400 */
[----:B-1----:R-:W-:Y:S09]  /*a1d0*/  FMNMX.FTZ R13, R138, R13, !PT ;  /* 0x0000000d8a0d7209 */ /* 0x002ff20007810000 */
[----:B------:R-:W1:Y:S01]  /*a1e0*/  MUFU.TANH R140, R18 ;  /* 0x00000012008c7308 */ /* 0x000e620000002400 */
[----:B---3--:R-:W-:Y:S02]  /*a1f0*/  FMNMX.FTZ R0, R139, R0, !PT ;  /* 0x000000008b007209 */ /* 0x008fe40007810000 */
[----:B------:R-:W-:Y:S07]  /*a200*/  IADD3 R16, R134, UR4, RZ ;  /* 0x0000000486107c10 */ /* 0x000fee000fffe0ff */
        /* <DEDUP_REMOVED lines=29> */
[----:B---3--:R-:W-:Y:S01]  /*a3e0*/  FMNMX.FTZ R13, R148, R13, !PT ;  /* 0x0000000d940d7209 */ /* 0x008fe20007810000 */
[----:B------:R-:W-:Y:S08]  /*a3f0*/  LDSM.16.MT88.4 R28, [R134+UR4+0x100] ;  /* 0x00010004861c783b */ /* 0x000ff00008004200 */
[----:B------:R-:W3:Y:S01]  /*a400*/  MUFU.TANH R146, R34 ;  /* 0x0000002200927308 */ /* 0x000ee20000002400 */
[----:B--2---:R-:W-:Y:S09]  /*a410*/  FMNMX.FTZ R0, R149, R0, !PT ;  /* 0x0000000095007209 */ /* 0x004ff20007810000 */
[----:B------:R-:W2:Y:S01]  /*a420*/  MUFU.TANH R144, R35 ;  /* 0x0000002300907308 */ /* 0x000ea20000002400 */
[----:B-1----:R-:W-:Y:S05]  /*a430*/  FMNMX.FTZ R11, R147, R0, !PT ;  /* 0x00000000930b7209 */ /* 0x002fea0007810000 */
[----:B------:R-:W1:Y:S01]  /*a440*/  SHFL.BFLY PT, R2, R11, 0x2, 0x1f ;  /* 0x0c401f000b027f89 */ /* 0x000e6200000e0000 */
[----:B---3--:R-:W-:Y:S04]  /*a450*/  FMNMX.FTZ R13, R146, R13, !PT ;  /* 0x0000000d920d7209 */ /* 0x008fe80007810000 */
[----:B--2---:R-:W-:Y:S03]  /*a460*/  FMNMX.FTZ R9, R144, R13, !PT ;  /* 0x0000000d90097209 */ /* 0x004fe60007810000 */
[----:B------:R-:W-:Y:S01]  /*a470*/  LDSM.16.MT88.4 R12, [R135+UR4+0x100] ;  /* 0x00010004870c783b */ /* 0x000fe20008004200 */
[----:B-1----:R-:W-:Y:S07]  /*a480*/  FMNMX.FTZ R7, R11, R2, !PT ;  /* 0x000000020b077209 */ /* 0x002fee0007810000 */
[----:B------:R-:W1:Y:S08]  /*a490*/  SHFL.BFLY PT, R0, R9, 0x2, 0x1f ;  /* 0x0c401f0009007f89 */ /* 0x000e7000000e0000 */
[----:B------:R-:W2:Y:S01]  /*a4a0*/  SHFL.BFLY PT, R2, R7, 0x1, 0x1f ;  /* 0x0c201f0007027f89 */ /* 0x000ea200000e0000 */
[----:B-1----:R-:W-:Y:S07]  /*a4b0*/  FMNMX.FTZ R5, R9, R0, !PT ;  /* 0x0000000009057209 */ /* 0x002fee0007810000 */
[----:B------:R-:W1:Y:S01]  /*a4c0*/  SHFL.BFLY PT, R0, R5, 0x1, 0x1f ;  /* 0x0c201f0005007f89 */ /* 0x000e6200000e0000 */
[----:B--2---:R-:W-:Y:S05]  /*a4d0*/  FMNMX.FTZ R2, R7, R2, !PT ;  /* 0x0000000207027209 */ /* 0x004fea0007810000 */
[C---:B------:R-:W-:Y:S02]  /*a4e0*/  FADD.FTZ R4, -R2.reuse, R133 ;  /* 0x0000008502047221 */ /* 0x040fe40000010100 */
[----:B------:R-:W-:Y:S02]  /*a4f0*/  FMUL.FTZ R152, R2, c[0x0][0x2d0] ;  /* 0x0000b40002987a20 */ /* 0x000fe40000410000 */
[----:B------:R-:W-:Y:S02]  /*a500*/  FMUL.FTZ R132, R4, c[0x0][0x2d0] ;  /* 0x0000b40004847a20 */ /* 0x000fe40000410000 */
[--C-:B------:R-:W-:Y:S02]  /*a510*/  FFMA.FTZ R163, R145, c[0x0][0x2d0], -R152.reuse ;  /* 0x0000b40091a37a23 */ /* 0x100fe40000010898 */
[--C-:B------:R-:W-:Y:S02]  /*a520*/  FFMA.FTZ R164, R157, c[0x0][0x2d0], -R152.reuse ;  /* 0x0000b4009da47a23 */ /* 0x100fe40000010898 */
[--C-:B------:R-:W-:Y:S01]  /*a530*/  FFMA.FTZ R161, R159, c[0x0][0x2d0], -R152.reuse ;  /* 0x0000b4009fa17a23 */ /* 0x100fe20000010898 */
[----:B------:R-:W2:Y:S01]  /*a540*/  MUFU.EX2 R132, R132 ;  /* 0x0000008400847308 */ /* 0x000ea20000000800 */
[--C-:B------:R-:W-:Y:S02]  /*a550*/  FFMA.FTZ R160, R165, c[0x0][0x2d0], -R152.reuse ;  /* 0x0000b400a5a07a23 */ /* 0x100fe40000010898 */
[--C-:B------:R-:W-:Y:S01]  /*a560*/  FFMA.FTZ R165, R143, c[0x0][0x2d0], -R152.reuse ;  /* 0x0000b4008fa57a23 */ /* 0x100fe20000010898 */
[----:B-1----:R-:W-:Y:S01]  /*a570*/  FMNMX.FTZ R0, R5, R0, !PT ;  /* 0x0000000005007209 */ /* 0x002fe20007810000 */
[--C-:B------:R-:W-:Y:S02]  /*a580*/  FFMA.FTZ R167, R139, c[0x0][0x2d0], -R152.reuse ;  /* 0x0000b4008ba77a23 */ /* 0x100fe40000010898 */
[--C-:B------:R-:W-:Y:S02]  /*a590*/  FFMA.FTZ R182, R155, c[0x0][0x2d0], -R152.reuse ;  /* 0x0000b4009bb67a23 */ /* 0x100fe40000010898 */
[C---:B------:R-:W-:Y:S01]  /*a5a0*/  FMUL.FTZ R145, R0.reuse, c[0x0][0x2d0] ;  /* 0x0000b40000917a20 */ /* 0x040fe20000410000 */
[----:B------:R-:W-:Y:S01]  /*a5b0*/  MUFU.EX2 R164, R164 ;  /* 0x000000a400a47308 */ /* 0x000fe20000000800 */
[----:B------:R-:W-:Y:S02]  /*a5c0*/  FADD.FTZ R4, -R0, R3 ;  /* 0x0000000300047221 */ /* 0x000fe40000010100 */
[--C-:B------:R-:W-:Y:S02]  /*a5d0*/  FFMA.FTZ R162, R158, c[0x0][0x2d0], -R145.reuse ;  /* 0x0000b4009ea27a23 */ /* 0x100fe40000010891 */
[--C-:B------:R-:W-:Y:S01]  /*a5e0*/  FFMA.FTZ R159, R156, c[0x0][0x2d0], -R145.reuse ;  /* 0x0000b4009c9f7a23 */ /* 0x100fe20000010891 */
[----:B------:R-:W-:Y:S01]  /*a5f0*/  IADD3 R156, R187, R16, RZ ;  /* 0x00000010bb9c7210 */ /* 0x000fe20007ffe0ff */
[--C-:B------:R-:W-:Y:S02]  /*a600*/  FFMA.FTZ R158, R168, c[0x0][0x2d0], -R145.reuse ;  /* 0x0000b400a89e7a23 */ /* 0x100fe40000010891 */
[--C-:B------:R-:W-:Y:S01]  /*a610*/  FFMA.FTZ R157, R166, c[0x0][0x2d0], -R145.reuse ;  /* 0x0000b400a69d7a23 */ /* 0x100fe20000010891 */
[----:B------:R-:W1:Y:S01]  /*a620*/  MUFU.EX2 R163, R163 ;  /* 0x000000a300a37308 */ /* 0x000e620000000800 */
[----:B------:R-:W-:Y:S01]  /*a630*/  FMUL.FTZ R3, R4, c[0x0][0x2d0] ;  /* 0x0000b40004037a20 */ /* 0x000fe20000410000 */
[----:B------:R-:W-:Y:S01]  /*a640*/  IADD3 R4, R135, UR4, RZ ;  /* 0x0000000487047c10 */ /* 0x000fe2000fffe0ff */
[C---:B--2---:R-:W-:Y:S02]  /*a650*/  FMUL.FTZ R5, R132.reuse, R129 ;  /* 0x0000008184057220 */ /* 0x044fe40000410000 */
[C---:B------:R-:W-:Y:S01]  /*a660*/  FMUL.FTZ R8, R132.reuse, R124 ;  /* 0x0000007c84087220 */ /* 0x040fe20000410000 */
[----:B------:R-:W-:Y:S01]  /*a670*/  IADD3 R133, R187, R4, RZ ;  /* 0x00000004bb857210 */ /* 0x000fe20007ffe0ff */
[C---:B------:R-:W-:Y:S02]  /*a680*/  FMUL.FTZ R4, R132.reuse, R128 ;  /* 0x0000008084047220 */ /* 0x040fe40000410000 */
[C---:B------:R-:W-:Y:S01]  /*a690*/  FMUL.FTZ R9, R132.reuse, R125 ;  /* 0x0000007d84097220 */ /* 0x040fe20000410000 */
[----:B------:R-:W2:Y:S01]  /*a6a0*/  MUFU.EX2 R3, R3 ;  /* 0x0000000300037308 */ /* 0x000ea20000000800 */
[----:B------:R-:W3:Y:S01]  /*a6b0*/  LDSM.16.MT88.4 R20, [R133+0x100] ;  /* 0x000100008514783b */ /* 0x000ee20000004200 */
[C---:B------:R-:W-:Y:S02]  /*a6c0*/  FMUL.FTZ R16, R132.reuse, R116 ;  /* 0x0000007484107220 */ /* 0x040fe40000410000 */
[C---:B------:R-:W-:Y:S02]  /*a6d0*/  FMUL.FTZ R17, R132.reuse, R117 ;  /* 0x0000007584117220 */ /* 0x040fe40000410000 */
[C---:B------:R-:W-:Y:S02]  /*a6e0*/  FMUL.FTZ R24, R132.reuse, R108 ;  /* 0x0000006c84187220 */ /* 0x040fe40000410000 */
[C---:B------:R-:W-:Y:S02]  /*a6f0*/  FMUL.FTZ R25, R132.reuse, R109 ;  /* 0x0000006d84197220 */ /* 0x040fe40000410000 */
[----:B------:R-:W-:Y:S01]  /*a700*/  MUFU.EX2 R161, R161 ;  /* 0x000000a100a17308 */ /* 0x000fe20000000800 */
[C---:B------:R-:W-:Y:S02]  /*a710*/  FMUL.FTZ R32, R132.reuse, R100 ;  /* 0x0000006484207220 */ /* 0x040fe40000410000 */
[C---:B------:R-:W-:Y:S01]  /*a720*/  FMUL.FTZ R33, R132.reuse, R101 ;  /* 0x0000006584217220 */ /* 0x040fe20000410000 */
[----:B-1----:R-:W-:Y:S01]  /*a730*/  F2FP.BF16.PACK_AB R128, R163, R164 ;  /* 0x000000a4a380723e */ /* 0x002fe200000010ff */
[C---:B------:R-:W-:Y:S02]  /*a740*/  FMUL.FTZ R36, R132.reuse, R36 ;  /* 0x0000002484247220 */ /* 0x040fe40000410000 */
[----:B------:R-:W-:Y:S02]  /*a750*/  FMUL.FTZ R37, R132, R37 ;  /* 0x0000002584257220 */ /* 0x000fe40000410000 */
[--C-:B------:R-:W-:Y:S01]  /*a760*/  FFMA.FTZ R166, R141, c[0x0][0x2d0], -R152.reuse ;  /* 0x0000b4008da67a23 */ /* 0x100fe20000010898 */
[----:B------:R-:W1:Y:S01]  /*a770*/  MUFU.EX2 R160, R160 ;  /* 0x000000a000a07308 */ /* 0x000e620000000800 */
[--C-:B------:R-:W-:Y:S02]  /*a780*/  FFMA.FTZ R168, R137, c[0x0][0x2d0], -R152.reuse ;  /* 0x0000b40089a87a23 */ /* 0x100fe40000010898 */
[--C-:B------:R-:W-:Y:S02]  /*a790*/  FFMA.FTZ R169, R142, c[0x0][0x2d0], -R145.reuse ;  /* 0x0000b4008ea97a23 */ /* 0x100fe40000010891 */
[C---:B--2---:R-:W-:Y:S02]  /*a7a0*/  FMUL.FTZ R6, R3.reuse, R130 ;  /* 0x0000008203067220 */ /* 0x044fe40000410000 */
[C---:B------:R-:W-:Y:S02]  /*a7b0*/  FMUL.FTZ R7, R3.reuse, R131 ;  /* 0x0000008303077220 */ /* 0x040fe40000410000 */
[C---:B------:R-:W-:Y:S01]  /*a7c0*/  FMUL.FTZ R10, R3.reuse, R126 ;  /* 0x0000007e030a7220 */ /* 0x040fe20000410000 */
[----:B------:R-:W-:Y:S01]  /*a7d0*/  MUFU.EX2 R162, R162 ;  /* 0x000000a200a27308 */ /* 0x000fe20000000800 */
[C---:B------:R-:W-:Y:S02]  /*a7e0*/  FMUL.FTZ R11, R3.reuse, R127 ;  /* 0x0000007f030b7220 */ /* 0x040fe40000410000 */
[C---:B------:R-:W-:Y:S01]  /*a7f0*/  FMUL.FTZ R18, R3.reuse, R118 ;  /* 0x0000007603127220 */ /* 0x040fe20000410000 */
[----:B------:R-:W-:Y:S01]  /*a800*/  LDSM.16.MT88.4 R124, [R135+UR4+0x2900] ;  /* 0x00290004877c783b */ /* 0x000fe20008004200 */
[C---:B------:R-:W-:Y:S02]  /*a810*/  FMUL.FTZ R19, R3.reuse, R119 ;  /* 0x0000007703137220 */ /* 0x040fe40000410000 */
[C---:B------:R-:W-:Y:S02]  /*a820*/  FMUL.FTZ R26, R3.reuse, R110 ;  /* 0x0000006e031a7220 */ /* 0x040fe40000410000 */
[C---:B------:R-:W-:Y:S01]  /*a830*/  FMUL.FTZ R27, R3.reuse, R111 ;  /* 0x0000006f031b7220 */ /* 0x040fe20000410000 */
[----:B------:R-:W2:Y:S01]  /*a840*/  MUFU.EX2 R159, R159 ;  /* 0x0000009f009f7308 */ /* 0x000ea20000000800 */
[C---:B------:R-:W-:Y:S01]  /*a850*/  FMUL.FTZ R34, R3.reuse, R102 ;  /* 0x0000006603227220 */ /* 0x040fe20000410000 */
[----:B------:R-:W-:Y:S01]  /*a860*/  LDSM.16.MT88.4 R108, [R156+0x2100] ;  /* 0x002100009c6c783b */ /* 0x000fe20000004200 */
[C---:B------:R-:W-:Y:S01]  /*a870*/  FMUL.FTZ R35, R3.reuse, R103 ;  /* 0x0000006703237220 */ /* 0x040fe20000410000 */
[----:B-1----:R-:W-:Y:S01]  /*a880*/  F2FP.BF16.PACK_AB R130, R160, R161 ;  /* 0x000000a1a082723e */ /* 0x002fe200000010ff */
[C---:B------:R-:W-:Y:S02]  /*a890*/  FMUL.FTZ R38, R3.reuse, R38 ;  /* 0x0000002603267220 */ /* 0x040fe40000410000 */
[----:B------:R-:W-:Y:S02]  /*a8a0*/  FMUL.FTZ R39, R3, R39 ;  /* 0x0000002703277220 */ /* 0x000fe40000410000 */
[--C-:B------:R-:W-:Y:S01]  /*a8b0*/  FFMA.FTZ R170, R138, c[0x0][0x2d0], -R145.reuse ;  /* 0x0000b4008aaa7a23 */ /* 0x100fe20000010891 */
[----:B------:R-:W-:Y:S01]  /*a8c0*/  MUFU.EX2 R158, R158 ;  /* 0x0000009e009e7308 */ /* 0x000fe20000000800 */
[----:B------:R-:W-:Y:S01]  /*a8d0*/  LDSM.16.MT88.4 R100, [R134+UR4+0x2100] ;  /* 0x002100048664783b */ /* 0x000fe20008004200 */
[--C-:B------:R-:W-:Y:S02]  /*a8e0*/  FFMA.FTZ R171, R140, c[0x0][0x2d0], -R145.reuse ;  /* 0x0000b4008cab7a23 */ /* 0x100fe40000010891 */
[--C-:B------:R-:W-:Y:S02]  /*a8f0*/  FFMA.FTZ R172, R136, c[0x0][0x2d0], -R145.reuse ;  /* 0x0000b40088ac7a23 */ /* 0x100fe40000010891 */
[--C-:B------:R-:W-:Y:S02]  /*a900*/  FFMA.FTZ R183, R149, c[0x0][0x2d0], -R152.reuse ;  /* 0x0000b40095b77a23 */ /* 0x100fe40000010898 */
[--C-:B------:R-:W-:Y:S01]  /*a910*/  FFMA.FTZ R191, R150, c[0x0][0x2d0], -R145.reuse ;  /* 0x0000b40096bf7a23 */ /* 0x100fe20000010891 */
[----:B------:R-:W-:Y:S01]  /*a920*/  LDSM.16.MT88.4 R116, [R134+UR4+0x900] ;  /* 0x000900048674783b */ /* 0x000fe20008004200 */
[----:B------:R-:W1:Y:S01]  /*a930*/  MUFU.EX2 R157, R157 ;  /* 0x0000009d009d7308 */ /* 0x000e620000000800 */
[--C-:B------:R-:W-:Y:S02]  /*a940*/  FFMA.FTZ R226, R148, c[0x0][0x2d0], -R145.reuse ;  /* 0x0000b40094e27a23 */ /* 0x100fe40000010891 */
[--C-:B------:R-:W-:Y:S01]  /*a950*/  FFMA.FTZ R225, R146, c[0x0][0x2d0], -R145.reuse ;  /* 0x0000b40092e17a23 */ /* 0x100fe20000010891 */
[----:B--2---:R-:W-:Y:S01]  /*a960*/  F2FP.BF16.PACK_AB R129, R159, R162 ;  /* 0x000000a29f81723e */ /* 0x004fe200000010ff */
[C---:B------:R-:W-:Y:S02]  /*a970*/  FMUL.FTZ R40, R132.reuse, R40 ;  /* 0x0000002884287220 */ /* 0x040fe40000410000 */
[----:B------:R-:W-:Y:S01]  /*a980*/  LDSM.16.MT88.4 R136, [R133+0x2900] ;  /* 0x002900008588783b */ /* 0x000fe20000004200 */
        /* <DEDUP_REMOVED lines=8> */
[----:B------:R-:W-:Y:S01]  /*aa10*/  FMUL.FTZ R47, R3, R47 ;  /* 0x0000002f032f7220 */ /* 0x000fe20000410000 */
[----:B------:R-:W2:Y:S01]  /*aa20*/  MUFU.EX2 R166, R166 ;  /* 0x000000a600a67308 */ /* 0x000ea20000000800 */
[C---:B------:R-:W-:Y:S01]  /*aa30*/  FMUL.FTZ R48, R132.reuse, R48 ;  /* 0x0000003084307220 */ /* 0x040fe20000410000 */
[----:B-1----:R-:W-:Y:S01]  /*aa40*/  F2FP.BF16.PACK_AB R131, R157, R158 ;  /* 0x0000009e9d83723e */ /* 0x002fe200000010ff */
[C---:B------:R-:W-:Y:S02]  /*aa50*/  FMUL.FTZ R49, R132.reuse, R49 ;  /* 0x0000003184317220 */ /* 0x040fe40000410000 */
[C---:B------:R-:W-:Y:S02]  /*aa60*/  FMUL.FTZ R50, R3.reuse, R50 ;  /* 0x0000003203327220 */ /* 0x040fe40000410000 */
[C---:B------:R-:W-:Y:S02]  /*aa70*/  FMUL.FTZ R51, R3.reuse, R51 ;  /* 0x0000003303337220 */ /* 0x040fe40000410000 */
[C---:B------:R-:W-:Y:S01]  /*aa80*/  HMMA.16816.F32.BF16 R4, R128.reuse, R12, R4 ;  /* 0x0000000c8004723c */ /* 0x040fe20000041804 */
[----:B------:R-:W-:Y:S04]  /*aa90*/  MUFU.EX2 R167, R167 ;  /* 0x000000a700a77308 */ /* 0x000fe80000000800 */
[C---:B------:R-:W-:Y:S02]  /*aaa0*/  FMUL.FTZ R52, R132.reuse, R52 ;  /* 0x0000003484347220 */ /* 0x040fe40000410000 */
[C---:B------:R-:W-:Y:S01]  /*aab0*/  FMUL.FTZ R12, R132.reuse, R120 ;  /* 0x00000078840c7220 */ /* 0x040fe20000410000 */
[C---:B------:R-:W-:Y:S03]  /*aac0*/  HMMA.16816.F32.BF16 R8, R128.reuse, R14, R8 ;  /* 0x0000000e8008723c */ /* 0x040fe60000041808 */
[----:B------:R-:W-:Y:S01]  /*aad0*/  MUFU.EX2 R168, R168 ;  /* 0x000000a800a87308 */ /* 0x000fe20000000800 */
[C---:B------:R-:W-:Y:S02]  /*aae0*/  FMUL.FTZ R13, R132.reuse, R121 ;  /* 0x00000079840d7220 */ /* 0x040fe40000410000 */
[C---:B------:R-:W-:Y:S02]  /*aaf0*/  FMUL.FTZ R53, R132.reuse, R53 ;  /* 0x0000003584357220 */ /* 0x040fe40000410000 */
[C---:B------:R-:W-:Y:S04]  /*ab00*/  FMUL.FTZ R14, R3.reuse, R122 ;  /* 0x0000007a030e7220 */ /* 0x040fe80000410000 */
[C---:B------:R-:W-:Y:S01]  /*ab10*/  FMUL.FTZ R15, R3.reuse, R123 ;  /* 0x0000007b030f7220 */ /* 0x040fe20000410000 */
[----:B------:R-:W-:Y:S01]  /*ab20*/  MUFU.EX2 R169, R169 ;  /* 0x000000a900a97308 */ /* 0x000fe20000000800 */
[----:B------:R-:W1:Y:S01]  /*ab30*/  LDSM.16.MT88.4 R120, [R156+0x100] ;  /* 0x000100009c78783b */ /* 0x000e620000004200 */
[C---:B------:R-:W-:Y:S02]  /*ab40*/  FMUL.FTZ R54, R3.reuse, R54 ;  /* 0x0000003603367220 */ /* 0x040fe40000410000 */
[C---:B------:R-:W-:Y:S02]  /*ab50*/  FMUL.FTZ R55, R3.reuse, R55 ;  /* 0x0000003703377220 */ /* 0x040fe40000410000 */
[C---:B---3--:R-:W-:Y:S03]  /*ab60*/  HMMA.16816.F32.BF16 R12, R128.reuse, R20, R12 ;  /* 0x00000014800c723c */ /* 0x048fe6000004180c */
[C---:B------:R-:W-:Y:S01]  /*ab70*/  FMUL.FTZ R56, R132.reuse, R56 ;  /* 0x0000003884387220 */ /* 0x040fe20000410000 */
[----:B------:R-:W3:Y:S01]  /*ab80*/  MUFU.EX2 R170, R170 ;  /* 0x000000aa00aa7308 */ /* 0x000ee20000000800 */
[C---:B------:R-:W-:Y:S02]  /*ab90*/  FMUL.FTZ R57, R132.reuse, R57 ;  /* 0x0000003984397220 */ /* 0x040fe40000410000 */
[C---:B------:R-:W-:Y:S01]  /*aba0*/  FMUL.FTZ R20, R132.reuse, R112 ;  /* 0x0000007084147220 */ /* 0x040fe20000410000 */
[C---:B------:R-:W-:Y:S04]  /*abb0*/  HMMA.16816.F32.BF16 R16, R128.reuse, R22, R16 ;  /* 0x000000168010723c */ /* 0x040fe80000041810 */
[C---:B------:R-:W-:Y:S02]  /*abc0*/  FMUL.FTZ R21, R132.reuse, R113 ;  /* 0x0000007184157220 */ /* 0x040fe40000410000 */
[C---:B------:R-:W-:Y:S01]  /*abd0*/  FMUL.FTZ R58, R3.reuse, R58 ;  /* 0x0000003a033a7220 */ /* 0x040fe20000410000 */
[----:B------:R-:W-:Y:S01]  /*abe0*/  MUFU.EX2 R171, R171 ;  /* 0x000000ab00ab7308 */ /* 0x000fe20000000800 */
[C---:B------:R-:W-:Y:S04]  /*abf0*/  FMUL.FTZ R22, R3.reuse, R114 ;  /* 0x0000007203167220 */ /* 0x040fe80000410000 */
[C---:B------:R-:W-:Y:S02]  /*ac00*/  FMUL.FTZ R23, R3.reuse, R115 ;  /* 0x0000007303177220 */ /* 0x040fe40000410000 */
[----:B------:R-:W4:Y:S01]  /*ac10*/  LDSM.16.MT88.4 R112, [R135+UR4+0x2100] ;  /* 0x002100048770783b */ /* 0x000f220008004200 */
[C---:B------:R-:W-:Y:S02]  /*ac20*/  FMUL.FTZ R59, R3.reuse, R59 ;  /* 0x0000003b033b7220 */ /* 0x040fe40000410000 */
[C---:B------:R-:W-:Y:S01]  /*ac30*/  FMUL.FTZ R60, R132.reuse, R60 ;  /* 0x0000003c843c7220 */ /* 0x040fe20000410000 */
[----:B------:R-:W5:Y:S01]  /*ac40*/  MUFU.EX2 R172, R172 ;  /* 0x000000ac00ac7308 */ /* 0x000f620000000800 */
[C---:B------:R-:W-:Y:S03]  /*ac50*/  HMMA.16816.F32.BF16 R20, R128.reuse, R28, R20 ;  /* 0x0000001c8014723c */ /* 0x040fe60000041814 */
        /* <DEDUP_REMOVED lines=21> */
[----:B------:R-:W1:Y:S01]  /*adb0*/  MUFU.EX2 R226, R226 ;  /* 0x000000e200e27308 */ /* 0x000e620000000800 */
[C---:B------:R-:W-:Y:S02]  /*adc0*/  FMUL.FTZ R70, R3.reuse, R70 ;  /* 0x0000004603467220 */ /* 0x040fe40000410000 */
[C---:B----4-:R-:W-:Y:S04]  /*add0*/  HMMA.16816.F32.BF16 R36, R128.reuse, R112, R36 ;  /* 0x000000708024723c */ /* 0x050fe80000041824 */
[C---:B------:R-:W-:Y:S02]  /*ade0*/  FMUL.FTZ R71, R3.reuse, R71 ;  /* 0x0000004703477220 */ /* 0x040fe40000410000 */
[C---:B------:R-:W-:Y:S01]  /*adf0*/  FMUL.FTZ R72, R132.reuse, R72 ;  /* 0x0000004884487220 */ /* 0x040fe20000410000 */
[----:B------:R-:W-:Y:S01]  /*ae00*/  MUFU.EX2 R225, R225 ;  /* 0x000000e100e17308 */ /* 0x000fe20000000800 */
[C---:B------:R-:W-:Y:S01]  /*ae10*/  HMMA.16816.F32.BF16 R40, R128.reuse, R114, R40 ;  /* 0x000000728028723c */ /* 0x040fe20000041828 */
[----:B------:R-:W-:Y:S03]  /*ae20*/  LDSM.16.MT88.4 R112, [R135+UR4+0x900] ;  /* 0x000900048770783b */ /* 0x000fe60008004200 */
[C---:B------:R-:W-:Y:S02]  /*ae30*/  FMUL.FTZ R73, R132.reuse, R73 ;  /* 0x0000004984497220 */ /* 0x040fe40000410000 */
[C---:B------:R-:W-:Y:S02]  /*ae40*/  FMUL.FTZ R74, R3.reuse, R74 ;  /* 0x0000004a034a7220 */ /* 0x040fe40000410000 */
[C---:B------:R-:W-:Y:S01]  /*ae50*/  FMUL.FTZ R75, R3.reuse, R75 ;  /* 0x0000004b034b7220 */ /* 0x040fe20000410000 */
[C---:B--2---:R-:W-:Y:S03]  /*ae60*/  HMMA.16816.F32.BF16 R44, R128.reuse, R104, R44 ;  /* 0x00000068802c723c */ /* 0x044fe6000004182c */
[C---:B------:R-:W-:Y:S02]  /*ae70*/  FMUL.FTZ R78, R3.reuse, R78 ;  /* 0x0000004e034e7220 */ /* 0x040fe40000410000 */
[C---:B------:R-:W-:Y:S02]  /*ae80*/  FMUL.FTZ R79, R3.reuse, R79 ;  /* 0x0000004f034f7220 */ /* 0x040fe40000410000 */
[C---:B------:R-:W-:Y:S01]  /*ae90*/  FMUL.FTZ R82, R3.reuse, R82 ;  /* 0x0000005203527220 */ /* 0x040fe20000410000 */
[C---:B------:R-:W-:Y:S01]  /*aea0*/  HMMA.16816.F32.BF16 R48, R128.reuse, R106, R48 ;  /* 0x0000006a8030723c */ /* 0x040fe20000041830 */
[----:B------:R-:W2:Y:S03]  /*aeb0*/  LDSM.16.MT88.4 R104, [R135+UR4+0x4100] ;  /* 0x004100048768783b */ /* 0x000ea60008004200 */
[C---:B------:R-:W-:Y:S02]  /*aec0*/  FMUL.FTZ R83, R3.reuse, R83 ;  /* 0x0000005303537220 */ /* 0x040fe40000410000 */
[C---:B------:R-:W-:Y:S02]  /*aed0*/  FMUL.FTZ R84, R132.reuse, R84 ;  /* 0x0000005484547220 */ /* 0x040fe40000410000 */
[C---:B------:R-:W-:Y:S04]  /*aee0*/  HMMA.16816.F32.BF16 R52, R128.reuse, R100, R52 ;  /* 0x000000648034723c */ /* 0x040fe80000041834 */
[C---:B------:R-:W-:Y:S02]  /*aef0*/  FMUL.FTZ R85, R132.reuse, R85 ;  /* 0x0000005584557220 */ /* 0x040fe40000410000 */
[C---:B------:R-:W-:Y:S02]  /*af00*/  FMUL.FTZ R86, R3.reuse, R86 ;  /* 0x0000005603567220 */ /* 0x040fe40000410000 */
[C---:B------:R-:W-:Y:S01]  /*af10*/  HMMA.16816.F32.BF16 R56, R128.reuse, R102, R56 ;  /* 0x000000668038723c */ /* 0x040fe20000041838 */
[----:B------:R-:W4:Y:S03]  /*af20*/  LDSM.16.MT88.4 R100, [R133+0x4100] ;  /* 0x004100008564783b */ /* 0x000f260000004200 */
[C---:B------:R-:W-:Y:S02]  /*af30*/  FMUL.FTZ R87, R3.reuse, R87 ;  /* 0x0000005703577220 */ /* 0x040fe40000410000 */
[C---:B------:R-:W-:Y:S02]  /*af40*/  FMUL.FTZ R88, R132.reuse, R88 ;  /* 0x0000005884587220 */ /* 0x040fe40000410000 */
[C---:B------:R-:W-:Y:S04]  /*af50*/  HMMA.16816.F32.BF16 R60, R128.reuse, R108, R60 ;  /* 0x0000006c803c723c */ /* 0x040fe8000004183c */
[C---:B------:R-:W-:Y:S02]  /*af60*/  FMUL.FTZ R89, R132.reuse, R89 ;  /* 0x0000005984597220 */ /* 0x040fe40000410000 */
[C---:B------:R-:W-:Y:S02]  /*af70*/  FMUL.FTZ R90, R3.reuse, R90 ;  /* 0x0000005a035a7220 */ /* 0x040fe40000410000 */
[C---:B------:R-:W-:Y:S01]  /*af80*/  HMMA.16816.F32.BF16 R64, R128.reuse, R110, R64 ;  /* 0x0000006e8040723c */ /* 0x040fe20000041840 */
[----:B------:R-:W1:Y:S03]  /*af90*/  LDSM.16.MT88.4 R108, [R134+UR4+0x4100] ;  /* 0x00410004866c783b */ /* 0x000e660008004200 */
        /* <DEDUP_REMOVED lines=8> */
[----:B------:R-:W2:Y:S03]  /*b020*/  LDSM.16.MT88.4 R104, [R156+0x4100] ;  /* 0x004100009c68783b */ /* 0x000ea60000004200 */
[C---:B------:R-:W-:Y:S02]  /*b030*/  FMUL.FTZ R76, R132.reuse, R76 ;  /* 0x0000004c844c7220 */ /* 0x040fe40000410000 */
[C---:B------:R-:W-:Y:S02]  /*b040*/  FMUL.FTZ R77, R132.reuse, R77 ;  /* 0x0000004d844d7220 */ /* 0x040fe40000410000 */
[C---:B------:R-:W-:Y:S04]  /*b050*/  FMUL.FTZ R97, R132.reuse, R97 ;  /* 0x0000006184617220 */ /* 0x040fe80000410000 */
[C---:B------:R-:W-:Y:S01]  /*b060*/  FMUL.FTZ R98, R3.reuse, R98 ;  /* 0x0000006203627220 */ /* 0x040fe20000410000 */
[C---:B----4-:R-:W-:Y:S03]  /*b070*/  HMMA.16816.F32.BF16 R76, R128.reuse, R100, R76 ;  /* 0x00000064804c723c */ /* 0x050fe6000004184c */
[C---:B------:R-:W-:Y:S02]  /*b080*/  FMUL.FTZ R80, R132.reuse, R80 ;  /* 0x0000005084507220 */ /* 0x040fe40000410000 */
[----:B------:R-:W-:Y:S02]  /*b090*/  FMUL.FTZ R81, R132, R81 ;  /* 0x0000005184517220 */ /* 0x000fe40000410000 */
[----:B------:R-:W-:Y:S01]  /*b0a0*/  FMUL.FTZ R99, R3, R99 ;  /* 0x0000006303637220 */ /* 0x000fe20000410000 */
[----:B------:R-:W-:Y:S01]  /*b0b0*/  F2FP.BF16.PACK_AB R100, R166, R165 ;  /* 0x000000a5a664723e */ /* 0x000fe200000010ff */
[--C-:B------:R-:W-:Y:S03]  /*b0c0*/  FFMA.FTZ R173, R179, c[0x0][0x2d0], -R152.reuse ;  /* 0x0000b400b3ad7a23 */ /* 0x100fe60000010898 */
[C---:B------:R-:W-:Y:S03]  /*b0d0*/  HMMA.16816.F32.BF16 R80, R128.reuse, R102, R80 ;  /* 0x000000668050723c */ /* 0x040fe60000041850 */
[--C-:B------:R-:W-:Y:S01]  /*b0e0*/  FFMA.FTZ R179, R154, c[0x0][0x2d0], -R145.reuse ;  /* 0x0000b4009ab37a23 */ /* 0x100fe20000010891 */
[----:B---3--:R-:W-:Y:S01]  /*b0f0*/  F2FP.BF16.PACK_AB R101, R170, R169 ;  /* 0x000000a9aa65723e */ /* 0x008fe200000010ff */
[--C-:B------:R-:W-:Y:S01]  /*b100*/  FFMA.FTZ R174, R177, c[0x0][0x2d0], -R152.reuse ;  /* 0x0000b400b1ae7a23 */ /* 0x100fe20000010898 */
[----:B------:R-:W-:Y:S01]  /*b110*/  MUFU.EX2 R173, R173 ;  /* 0x000000ad00ad7308 */ /* 0x000fe20000000800 */
[----:B------:R-:W-:Y:S01]  /*b120*/  F2FP.BF16.PACK_AB R102, R168, R167 ;  /* 0x000000a7a866723e */ /* 0x000fe200000010ff */
[C---:B-1----:R-:W-:Y:S04]  /*b130*/  HMMA.16816.F32.BF16 R84, R128.reuse, R108, R84 ;  /* 0x0000006c8054723c */ /* 0x042fe80000041854 */
[----:B-----5:R-:W-:Y:S01]  /*b140*/  F2FP.BF16.PACK_AB R103, R172, R171 ;  /* 0x000000abac67723e */ /* 0x020fe200000010ff */
[--C-:B------:R-:W-:Y:S02]  /*b150*/  FFMA.FTZ R175, R181, c[0x0][0x2d0], -R152.reuse ;  /* 0x0000b400b5af7a23 */ /* 0x100fe40000010898 */
[--C-:B------:R-:W-:Y:S01]  /*b160*/  FFMA.FTZ R181, R151, c[0x0][0x2d0], -R152.reuse ;  /* 0x0000b40097b57a23 */ /* 0x100fe20000010898 */
[C---:B------:R-:W-:Y:S01]  /*b170*/  HMMA.16816.F32.BF16 R88, R128.reuse, R110, R88 ;  /* 0x0000006e8058723c */ /* 0x040fe20000041858 */
[----:B------:R-:W1:Y:S01]  /*b180*/  LDSM.16.MT88.4 R108, [R133+0x900] ;  /* 0x00090000856c783b */ /* 0x000e620000004200 */
[----:B------:R-:W-:Y:S02]  /*b190*/  MUFU.EX2 R174, R174 ;  /* 0x000000ae00ae7308 */ /* 0x000fe40000000800 */
[--C-:B------:R-:W-:Y:S02]  /*b1a0*/  FFMA.FTZ R177, R178, c[0x0][0x2d0], -R145.reuse ;  /* 0x0000b400b2b17a23 */ /* 0x100fe40000010891 */
[--C-:B------:R-:W-:Y:S02]  /*b1b0*/  FFMA.FTZ R176, R176, c[0x0][0x2d0], -R145.reuse ;  /* 0x0000b400b0b07a23 */ /* 0x100fe40000010891 */
[C---:B--2---:R-:W-:Y:S01]  /*b1c0*/  HMMA.16816.F32.BF16 R92, R128.reuse, R104, R92 ;  /* 0x00000068805c723c */ /* 0x044fe2000004185c */
[----:B------:R-:W-:Y:S03]  /*b1d0*/  LDSM.16.MT88.4 R148, [R133+0x3900] ;  /* 0x003900008594783b */ /* 0x000fe60000004200 */
[--C-:B------:R-:W-:Y:S01]  /*b1e0*/  FFMA.FTZ R178, R180, c[0x0][0x2d0], -R145.reuse ;  /* 0x0000b400b4b27a23 */ /* 0x100fe20000010891 */
[----:B------:R-:W-:Y:S01]  /*b1f0*/  MUFU.EX2 R175, R175 ;  /* 0x000000af00af7308 */ /* 0x000fe20000000800 */
[--C-:B------:R-:W-:Y:S02]  /*b200*/  FFMA.FTZ R180, R153, c[0x0][0x2d0], -R152.reuse ;  /* 0x0000b40099b47a23 */ /* 0x100fe40000010898 */
[----:B------:R-:W-:Y:S01]  /*b210*/  HMMA.16816.F32.BF16 R96, R128, R106, R96 ;  /* 0x0000006a8060723c */ /* 0x000fe20000041860 */
[----:B------:R-:W2:Y:S03]  /*b220*/  LDSM.16.MT88.4 R104, [R156+0x2900] ;  /* 0x002900009c68783b */ /* 0x000ea60000004200 */
[----:B------:R-:W-:Y:S02]  /*b230*/  FFMA.FTZ R152, R147, c[0x0][0x2d0], -R152 ;  /* 0x0000b40093987a23 */ /* 0x000fe40000010898 */
[----:B------:R-:W-:Y:S01]  /*b240*/  FFMA.FTZ R145, R144, c[0x0][0x2d0], -R145 ;  /* 0x0000b40090917a23 */ /* 0x000fe20000010891 */
[----:B------:R-:W-:Y:S01]  /*b250*/  MUFU.EX2 R177, R177 ;  /* 0x000000b100b17308 */ /* 0x000fe20000000800 */
[C---:B------:R-:W-:Y:S05]  /*b260*/  HMMA.16816.F32.BF16 R4, R100.reuse, R112, R4 ;  /* 0x000000706404723c */ /* 0x040fea0000041804 */
[----:B------:R-:W-:Y:S02]  /*b270*/  FFMA.FTZ R162, R3, R210, R162 ;  /* 0x000000d203a27223 */ /* 0x000fe400000100a2 */
[----:B------:R-:W-:Y:S01]  /*b280*/  FFMA.FTZ R164, R132, R211, R164 ;  /* 0x000000d384a47223 */ /* 0x000fe200000100a4 */
[C---:B------:R-:W-:Y:S01]  /*b290*/  HMMA.16816.F32.BF16 R8, R100.reuse, R114, R8 ;  /* 0x000000726408723c */ /* 0x040fe20000041808 */
[----:B------:R-:W-:Y:S01]  /*b2a0*/  LDSM.16.MT88.4 R112, [R133+0x4900] ;  /* 0x004900008570783b */ /* 0x000fe20000004200 */
[----:B------:R3:W-:Y:S02]  /*b2b0*/  MUFU.EX2 R224, R152 ;  /* 0x0000009800e07308 */ /* 0x0007e40000000800 */
[----:B------:R-:W-:Y:S02]  /*b2c0*/  FADD.FTZ R164, R163, R164 ;  /* 0x000000a4a3a47221 */ /* 0x000fe40000010000 */
[----:B------:R-:W-:Y:S02]  /*b2d0*/  FADD.FTZ R159, R159, R162 ;  /* 0x000000a29f9f7221 */ /* 0x000fe40000010000 */
[----:B------:R-:W-:Y:S01]  /*b2e0*/  FADD.FTZ R161, R161, R164 ;  /* 0x000000a4a1a17221 */ /* 0x000fe20000010000 */
[C---:B-1----:R-:W-:Y:S03]  /*b2f0*/  HMMA.16816.F32.BF16 R12, R100.reuse, R108, R12 ;  /* 0x0000006c640c723c */ /* 0x042fe6000004180c */
[----:B------:R1:W-:Y:S01]  /*b300*/  MUFU.EX2 R228, R145 ;  /* 0x0000009100e47308 */ /* 0x0003e20000000800 */
[----:B------:R-:W-:Y:S02]  /*b310*/  FADD.FTZ R158, R158, R159 ;  /* 0x0000009f9e9e7221 */ /* 0x000fe40000010000 */
[----:B------:R-:W-:Y:S02]  /*b320*/  FADD.FTZ R160, R160, R161 ;  /* 0x000000a1a0a07221 */ /* 0x000fe40000010000 */
[C---:B------:R-:W-:Y:S01]  /*b330*/  HMMA.16816.F32.BF16 R16, R100.reuse, R110, R16 ;  /* 0x0000006e6410723c */ /* 0x040fe20000041810 */
[----:B------:R-:W4:Y:S03]  /*b340*/  LDSM.16.MT88.4 R108, [R135+UR4+0x4900] ;  /* 0x00490004876c783b */ /* 0x000f260008004200 */
[----:B------:R-:W-:Y:S01]  /*b350*/  FADD.FTZ R158, R157, R158 ;  /* 0x0000009e9d9e7221 */ /* 0x000fe20000010000 */
[----:B------:R-:W-:Y:S01]  /*b360*/  MUFU.EX2 R176, R176 ;  /* 0x000000b000b07308 */ /* 0x000fe20000000800 */
[----:B------:R-:W-:Y:S02]  /*b370*/  FADD.FTZ R165, R165, R160 ;  /* 0x000000a0a5a57221 */ /* 0x000fe40000010000 */
[C---:B------:R-:W-:Y:S01]  /*b380*/  HMMA.16816.F32.BF16 R20, R100.reuse, R116, R20 ;  /* 0x000000746414723c */ /* 0x040fe20000041814 */
[----:B---3--:R-:W-:Y:S03]  /*b390*/  LDSM.16.MT88.4 R152, [R134+UR4+0x3900] ;  /* 0x003900048698783b */ /* 0x008fe60008004200 */
[----:B------:R-:W-:Y:S02]  /*b3a0*/  FADD.FTZ R169, R169, R158 ;  /* 0x0000009ea9a97221 */ /* 0x000fe40000010000 */
[----:B------:R-:W-:Y:S01]  /*b3b0*/  FADD.FTZ R166, R166, R165 ;  /* 0x000000a5a6a67221 */ /* 0x000fe20000010000 */
[----:B------:R-:W-:Y:S01]  /*b3c0*/  MUFU.EX2 R178, R178 ;  /* 0x000000b200b27308 */ /* 0x000fe20000000800 */
[C---:B------:R-:W-:Y:S01]  /*b3d0*/  HMMA.16816.F32.BF16 R24, R100.reuse, R118, R24 ;  /* 0x000000766418723c */ /* 0x040fe20000041818 */
[----:B------:R-:W-:Y:S03]  /*b3e0*/  LDSM.16.MT88.4 R116, [R156+0x4900] ;  /* 0x004900009c74783b */ /* 0x000fe60000004200 */
[----:B------:R-:W-:Y:S02]  /*b3f0*/  FADD.FTZ R170, R170, R169 ;  /* 0x000000a9aaaa7221 */ /* 0x000fe40000010000 */
[----:B------:R-:W-:Y:S02]  /*b400*/  FADD.FTZ R167, R167, R166 ;  /* 0x000000a6a7a77221 */ /* 0x000fe40000010000 */
[C---:B------:R-:W-:Y:S01]  /*b410*/  HMMA.16816.F32.BF16 R28, R100.reuse, R120, R28 ;  /* 0x00000078641c723c */ /* 0x040fe2000004181c */
[----:B-1----:R-:W-:Y:S01]  /*b420*/  LDSM.16.MT88.4 R144, [R135+UR4+0x3900] ;  /* 0x003900048790783b */ /* 0x002fe20008004200 */
[----:B------:R-:W-:Y:S02]  /*b430*/  MUFU.EX2 R179, R179 ;  /* 0x000000b300b37308 */ /* 0x000fe40000000800 */
[----:B------:R-:W-:Y:S02]  /*b440*/  FADD.FTZ R171, R171, R170 ;  /* 0x000000aaabab7221 */ /* 0x000fe40000010000 */
[----:B------:R-:W-:Y:S02]  /*b450*/  FADD.FTZ R168, R168, R167 ;  /* 0x000000a7a8a87221 */ /* 0x000fe40000010000 */
[C---:B------:R-:W-:Y:S01]  /*b460*/  HMMA.16816.F32.BF16 R32, R100.reuse, R122, R32 ;  /* 0x0000007a6420723c */ /* 0x040fe20000041820 */
[----:B------:R-:W-:Y:S03]  /*b470*/  LDSM.16.MT88.4 R120, [R133+0x1100] ;  /* 0x001100008578783b */ /* 0x000fe60000004200 */
[----:B------:R-:W-:Y:S01]  /*b480*/  MUFU.EX2 R180, R180 ;  /* 0x000000b400b47308 */ /* 0x000fe20000000800 */
[----:B------:R-:W-:Y:S03]  /*b490*/  FADD.FTZ R172, R172, R171 ;  /* 0x000000abacac7221 */ /* 0x000fe60000010000 */
[C---:B------:R-:W-:Y:S06]  /*b4a0*/  HMMA.16816.F32.BF16 R36, R100.reuse, R124, R36 ;  /* 0x0000007c6424723c */ /* 0x040fec0000041824 */
[----:B------:R-:W1:Y:S02]  /*b4b0*/  MUFU.EX2 R181, R181 ;  /* 0x000000b500b57308 */ /* 0x000e640000000800 */
[C---:B------:R-:W-:Y:S01]  /*b4c0*/  HMMA.16816.F32.BF16 R40, R100.reuse, R126, R40 ;  /* 0x0000007e6428723c */ /* 0x040fe20000041828 */
[----:B------:R-:W-:Y:S07]  /*b4d0*/  LDSM.16.MT88.4 R124, [R156+0x1100] ;  /* 0x001100009c7c783b */ /* 0x000fee0000004200 */
[C---:B------:R-:W-:Y:S07]  /*b4e0*/  HMMA.16816.F32.BF16 R44, R100.reuse, R136, R44 ;  /* 0x00000088642c723c */ /* 0x040fee000004182c */
[----:B------:R-:W-:Y:S01]  /*b4f0*/  F2FP.BF16.PACK_AB R137, R226, R191 ;  /* 0x000000bfe289723e */ /* 0x000fe200000010ff */
[C---:B------:R-:W-:Y:S04]  /*b500*/  HMMA.16816.F32.BF16 R48, R100.reuse, R138, R48 ;  /* 0x0000008a6430723c */ /* 0x040fe80000041830 */
[----:B-1----:R-:W-:Y:S04]  /*b510*/  F2FP.BF16.PACK_AB R136, R181, R180 ;  /* 0x000000b4b588723e */ /* 0x002fe800000010ff */
[C---:B------:R-:W-:Y:S04]  /*b520*/  HMMA.16816.F32.BF16 R52, R100.reuse, R140, R52 ;  /* 0x0000008c6434723c */ /* 0x040fe80000041834 */
[----:B------:R-:W-:Y:S02]  /*b530*/  F2FP.BF16.PACK_AB R138, R224, R183 ;  /* 0x000000b7e08a723e */ /* 0x000fe400000010ff */
[----:B------:R-:W-:Y:S02]  /*b540*/  F2FP.BF16.PACK_AB R139, R228, R225 ;  /* 0x000000e1e48b723e */ /* 0x000fe400000010ff */
[C---:B------:R-:W-:Y:S01]  /*b550*/  HMMA.16816.F32.BF16 R56, R100.reuse, R142, R56 ;  /* 0x0000008e6438723c */ /* 0x040fe20000041838 */
[----:B------:R-:W-:Y:S07]  /*b560*/  LDSM.16.MT88.4 R140, [R156+0x1900] ;  /* 0x001900009c8c783b */ /* 0x000fee0000004200 */
[C---:B--2---:R-:W-:Y:S08]  /*b570*/  HMMA.16816.F32.BF16 R60, R100.reuse, R104, R60 ;  /* 0x00000068643c723c */ /* 0x044ff0000004183c */
[C---:B------:R-:W-:Y:S01]  /*b580*/  HMMA.16816.F32.BF16 R64, R100.reuse, R106, R64 ;  /* 0x0000006a6440723c */ /* 0x040fe20000041840 */
[----:B------:R-:W1:Y:S07]  /*b590*/  LDSM.16.MT88.4 R104, [R134+UR4+0x4900] ;  /* 0x004900048668783b */ /* 0x000e6e0008004200 */
[C---:B----4-:R-:W-:Y:S08]  /*b5a0*/  HMMA.16816.F32.BF16 R68, R100.reuse, R108, R68 ;  /* 0x0000006c6444723c */ /* 0x050ff00000041844 */
[C---:B------:R-:W-:Y:S01]  /*b5b0*/  HMMA.16816.F32.BF16 R72, R100.reuse, R110, R72 ;  /* 0x0000006e6448723c */ /* 0x040fe20000041848 */
[----:B------:R-:W2:Y:S07]  /*b5c0*/  LDSM.16.MT88.4 R108, [R135+UR4+0x1100] ;  /* 0x00110004876c783b */ /* 0x000eae0008004200 */
[C---:B------:R-:W-:Y:S08]  /*b5d0*/  HMMA.16816.F32.BF16 R76, R100.reuse, R112, R76 ;  /* 0x00000070644c723c */ /* 0x040ff0000004184c */
[C---:B------:R-:W-:Y:S01]  /*b5e0*/  HMMA.16816.F32.BF16 R80, R100.reuse, R114, R80 ;  /* 0x000000726450723c */ /* 0x040fe20000041850 */
[----:B------:R-:W3:Y:S07]  /*b5f0*/  LDSM.16.MT88.4 R112, [R134+UR4+0x1100] ;  /* 0x001100048670783b */ /* 0x000eee0008004200 */
[C---:B-1----:R-:W-:Y:S08]  /*b600*/  HMMA.16816.F32.BF16 R84, R100.reuse, R104, R84 ;  /* 0x000000686454723c */ /* 0x042ff00000041854 */
[C---:B------:R-:W-:Y:S01]  /*b610*/  HMMA.16816.F32.BF16 R88, R100.reuse, R106, R88 ;  /* 0x0000006a6458723c */ /* 0x040fe20000041858 */
[----:B------:R-:W1:Y:S07]  /*b620*/  LDSM.16.MT88.4 R104, [R135+UR4+0x3100] ;  /* 0x003100048768783b */ /* 0x000e6e0008004200 */
[C---:B------:R-:W-:Y:S08]  /*b630*/  HMMA.16816.F32.BF16 R92, R100.reuse, R116, R92 ;  /* 0x00000074645c723c */ /* 0x040ff0000004185c */
[----:B------:R-:W-:Y:S01]  /*b640*/  HMMA.16816.F32.BF16 R96, R100, R118, R96 ;  /* 0x000000766460723c */ /* 0x000fe20000041860 */
[----:B------:R-:W4:Y:S06]  /*b650*/  LDSM.16.MT88.4 R116, [R133+0x3100] ;  /* 0x003100008574783b */ /* 0x000f2c0000004200 */
        /* <DEDUP_REMOVED lines=14> */
[----:B------:R-:W2:Y:S03]  /*b740*/  LDSM.16.MT88.4 R108, [R134+UR4+0x3100] ;  /* 0x00310004866c783b */ /* 0x000ea60008004200 */
        /* <DEDUP_REMOVED lines=14> */
[C---:B------:R-:W-:Y:S01]  /*b830*/  HMMA.16816.F32.BF16 R32, R100.reuse, R126, R32 ;  /* 0x0000007e6420723c */ /* 0x040fe20000041820 */
[----:B------:R-:W-:Y:S07]  /*b840*/  LDSM.16.MT88.4 R124, [R135+UR4+0x1900] ;  /* 0x00190004877c783b */ /* 0x000fee0008004200 */
[C---:B-1----:R-:W-:Y:S08]  /*b850*/  HMMA.16816.F32.BF16 R36, R100.reuse, R104, R36 ;  /* 0x000000686424723c */ /* 0x042ff00000041824 */
[C---:B------:R-:W-:Y:S01]  /*b860*/  HMMA.16816.F32.BF16 R40, R100.reuse, R106, R40 ;  /* 0x0000006a6428723c */ /* 0x040fe20000041828 */
[----:B------:R-:W1:Y:S07]  /*b870*/  LDSM.16.MT88.4 R104, [R135+UR4+0x5100] ;  /* 0x005100048768783b */ /* 0x000e6e0008004200 */
[C---:B----4-:R-:W-:Y:S08]  /*b880*/  HMMA.16816.F32.BF16 R44, R100.reuse, R116, R44 ;  /* 0x00000074642c723c */ /* 0x050ff0000004182c */
[C---:B------:R-:W-:Y:S01]  /*b890*/  HMMA.16816.F32.BF16 R48, R100.reuse, R118, R48 ;  /* 0x000000766430723c */ /* 0x040fe20000041830 */
[----:B------:R-:W4:Y:S07]  /*b8a0*/  LDSM.16.MT88.4 R116, [R133+0x5100] ;  /* 0x005100008574783b */ /* 0x000f2e0000004200 */
[C---:B--2---:R-:W-:Y:S08]  /*b8b0*/  HMMA.16816.F32.BF16 R52, R100.reuse, R108, R52 ;  /* 0x0000006c6434723c */ /* 0x044ff00000041834 */
[C---:B------:R-:W-:Y:S01]  /*b8c0*/  HMMA.16816.F32.BF16 R56, R100.reuse, R110, R56 ;  /* 0x0000006e6438723c */ /* 0x040fe20000041838 */
[----:B------:R-:W2:Y:S07]  /*b8d0*/  LDSM.16.MT88.4 R108, [R134+UR4+0x5100] ;  /* 0x00510004866c783b */ /* 0x000eae0008004200 */
[C---:B---3--:R-:W-:Y:S08]  /*b8e0*/  HMMA.16816.F32.BF16 R60, R100.reuse, R112, R60 ;  /* 0x00000070643c723c */ /* 0x048ff0000004183c */
[C---:B------:R-:W-:Y:S01]  /*b8f0*/  HMMA.16816.F32.BF16 R64, R100.reuse, R114, R64 ;  /* 0x000000726440723c */ /* 0x040fe20000041840 */
[----:B------:R-:W3:Y:S07]  /*b900*/  LDSM.16.MT88.4 R112, [R156+0x5100] ;  /* 0x005100009c70783b */ /* 0x000eee0000004200 */
[C---:B-1----:R-:W-:Y:S08]  /*b910*/  HMMA.16816.F32.BF16 R68, R100.reuse, R104, R68 ;  /* 0x000000686444723c */ /* 0x042ff00000041844 */
[C---:B------:R-:W-:Y:S01]  /*b920*/  HMMA.16816.F32.BF16 R72, R100.reuse, R106, R72 ;  /* 0x0000006a6448723c */ /* 0x040fe20000041848 */
[----:B------:R-:W-:Y:S07]  /*b930*/  LDSM.16.MT88.4 R104, [R134+UR4+0x1900] ;  /* 0x001900048668783b */ /* 0x000fee0008004200 */
[C---:B----4-:R-:W-:Y:S08]  /*b940*/  HMMA.16816.F32.BF16 R76, R100.reuse, R116, R76 ;  /* 0x00000074644c723c */ /* 0x050ff0000004184c */
[C---:B------:R-:W-:Y:S01]  /*b950*/  HMMA.16816.F32.BF16 R80, R100.reuse, R118, R80 ;  /* 0x000000766450723c */ /* 0x040fe20000041850 */
[----:B------:R-:W1:Y:S07]  /*b960*/  LDSM.16.MT88.4 R116, [R133+0x1900] ;  /* 0x001900008574783b */ /* 0x000e6e0000004200 */
[C---:B--2---:R-:W-:Y:S08]  /*b970*/  HMMA.16816.F32.BF16 R84, R100.reuse, R108, R84 ;  /* 0x0000006c6454723c */ /* 0x044ff00000041854 */
[C---:B------:R-:W-:Y:S08]  /*b980*/  HMMA.16816.F32.BF16 R88, R100.reuse, R110, R88 ;  /* 0x0000006e6458723c */ /* 0x040ff00000041858 */
[C---:B---3--:R-:W-:Y:S08]  /*b990*/  HMMA.16816.F32.BF16 R92, R100.reuse, R112, R92 ;  /* 0x00000070645c723c */ /* 0x048ff0000004185c */
[----:B------:R-:W-:Y:S08]  /*b9a0*/  HMMA.16816.F32.BF16 R96, R100, R114, R96 ;  /* 0x000000726460723c */ /* 0x000ff00000041860 */
[C---:B------:R-:W-:Y:S01]  /*b9b0*/  HMMA.16816.F32.BF16 R128, R136.reuse, R124, R4 ;  /* 0x0000007c8880723c */ /* 0x040fe20000041804 */
[----:B------:R-:W2:Y:S07]  /*b9c0*/  LDSM.16.MT88.4 R4, [R156+0x3900] ;  /* 0x003900009c04783b */ /* 0x000eae0000004200 */
[C---:B------:R-:W-:Y:S01]  /*b9d0*/  HMMA.16816.F32.BF16 R124, R136.reuse, R126, R8 ;  /* 0x0000007e887c723c */ /* 0x040fe20000041808 */
[----:B------:R-:W3:Y:S07]  /*b9e0*/  LDSM.16.MT88.4 R8, [R135+UR4+0x5900] ;  /* 0x005900048708783b */ /* 0x000eee0008004200 */
[C---:B-1----:R-:W-:Y:S01]  /*b9f0*/  HMMA.16816.F32.BF16 R120, R136.reuse, R116, R12 ;  /* 0x000000748878723c */ /* 0x042fe2000004180c */
[----:B------:R1:W4:Y:S07]  /*ba00*/  LDSM.16.MT88.4 R12, [R133+0x5900] ;  /* 0x00590000850c783b */ /* 0x00032e0000004200 */
[C---:B------:R-:W-:Y:S07]  /*ba10*/  HMMA.16816.F32.BF16 R116, R136.reuse, R118, R16 ;  /* 0x000000768874723c */ /* 0x040fee0000041810 */
[----:B------:R-:W-:Y:S01]  /*ba20*/  IADD3 R16, R222, -0x2, RZ ;  /* 0xfffffffede107810 */ /* 0x000fe20007ffe0ff */
[C---:B------:R-:W-:Y:S03]  /*ba30*/  HMMA.16816.F32.BF16 R112, R136.reuse, R104, R20 ;  /* 0x000000688870723c */ /* 0x040fe60000041814 */
[C---:B------:R-:W-:Y:S05]  /*ba40*/  ISETP.GE.AND P6, PT, R16.reuse, R193, PT ;  /* 0x000000c11000720c */ /* 0x040fea0003fc6270 */
[C---:B------:R-:W-:Y:S04]  /*ba50*/  HMMA.16816.F32.BF16 R108, R136.reuse, R106, R24 ;  /* 0x0000006a886c723c */ /* 0x040fe80000041818 */
[----:B-1----:R-:W-:Y:S04]  /*ba60*/  MOV R133, R2 ;  /* 0x0000000200857202 */ /* 0x002fe80000000f00 */
        /* <DEDUP_REMOVED lines=8> */
[C---:B--2---:R-:W-:Y:S07]  /*baf0*/  HMMA.16816.F32.BF16 R60, R136.reuse, R4, R60 ;  /* 0x00000004883c723c */ /* 0x044fee000004183c */
[----:B------:R-:W-:Y:S01]  /*bb00*/  @P6 SHF.R.S32.HI R5, RZ, 0x1f, R16 ;  /* 0x0000001fff056819 */ /* 0x000fe20000011410 */
[C---:B------:R-:W-:Y:S04]  /*bb10*/  HMMA.16816.F32.BF16 R64, R136.reuse, R6, R64 ;  /* 0x000000068840723c */ /* 0x040fe80000041840 */
[----:B------:R-:W-:Y:S04]  /*bb20*/  @P6 IMAD R5, R5, c[0x0][0x1e0], RZ ;  /* 0x0000780005056a24 */ /* 0x000fe800078e02ff */
[C---:B---3--:R-:W-:Y:S04]  /*bb30*/  HMMA.16816.F32.BF16 R68, R136.reuse, R8, R68 ;  /* 0x000000088844723c */ /* 0x048fe80000041844 */
[C---:B------:R-:W-:Y:S02]  /*bb40*/  @P6 IMAD R5, R16.reuse, c[0x0][0x1e4], R5 ;  /* 0x0000790010056a24 */ /* 0x040fe400078e0205 */
[----:B------:R-:W-:Y:S02]  /*bb50*/  @P6 IMAD.WIDE.U32 R16, R16, c[0x0][0x1e0], RZ ;  /* 0x0000780010106a25 */ /* 0x000fe400078e00ff */
[C---:B------:R-:W-:Y:S04]  /*bb60*/  HMMA.16816.F32.BF16 R72, R136.reuse, R10, R72 ;  /* 0x0000000a8848723c */ /* 0x040fe80000041848 */
[----:B------:R-:W-:Y:S02]  /*bb70*/  @P6 IADD3 R5, R17, R5, RZ ;  /* 0x0000000511056210 */ /* 0x000fe40007ffe0ff */
[C---:B------:R-:W-:Y:S02]  /*bb80*/  @P6 SHF.L.U32 R8, R16.reuse, 0x6, RZ ;  /* 0x0000000610086819 */ /* 0x040fe400000006ff */
[----:B------:R-:W-:Y:S01]  /*bb90*/  @P6 SHF.L.U64.HI R9, R16, 0x6, R5 ;  /* 0x0000000610096819 */ /* 0x000fe20000010205 */
[C---:B----4-:R-:W-:Y:S01]  /*bba0*/  HMMA.16816.F32.BF16 R76, R136.reuse, R12, R76 ;  /* 0x0000000c884c723c */ /* 0x050fe2000004184c */
[----:B------:R-:W1:Y:S02]  /*bbb0*/  LDSM.16.MT88.4 R4, [R134+UR4+0x5900] ;  /* 0x005900048604783b */ /* 0x000e640008004200 */
[C---:B------:R-:W-:Y:S02]  /*bbc0*/  @P6 IADD3 R3, P0, R8.reuse, R202, RZ ;  /* 0x000000ca08036210 */ /* 0x040fe40007f1e0ff */
[C---:B------:R-:W-:Y:S02]  /*bbd0*/  @P6 IADD3 R17, P4, R8.reuse, R217, RZ ;  /* 0x000000d908116210 */ /* 0x040fe40007f9e0ff */
[----:B------:R-:W-:Y:S01]  /*bbe0*/  @P6 LEA R18, P5, R3, c[0x0][0x1c8], 0x1 ;  /* 0x0000720003126a11 */ /* 0x000fe200078a08ff */
[C---:B------:R-:W-:Y:S04]  /*bbf0*/  HMMA.16816.F32.BF16 R80, R136.reuse, R14, R80 ;  /* 0x0000000e8850723c */ /* 0x040fe80000041850 */
[----:B------:R-:W-:Y:S02]  /*bc00*/  @P6 IADD3.X R10, R9, R207, RZ, P0, !PT ;  /* 0x000000cf090a6210 */ /* 0x000fe400007fe4ff */
[----:B------:R-:W-:Y:S02]  /*bc10*/  @P6 LEA R16, P0, R17, c[0x0][0x1c8], 0x1 ;  /* 0x0000720011106a11 */ /* 0x000fe400078008ff */
[----:B------:R-:W-:Y:S04]  /*bc20*/  @P6 IADD3.X R20, R9, R216, RZ, P4, !PT ;  /* 0x000000d809146210 */ /* 0x000fe800027fe4ff */
[----:B------:R-:W-:Y:S02]  /*bc30*/  @P6 LEA.HI.X R19, R3, c[0x0][0x1cc], R10, 0x1, P5 ;  /* 0x0000730003136a11 */ /* 0x000fe400028f0c0a */
[----:B------:R-:W-:Y:S02]  /*bc40*/  @P6 LEA.HI.X R17, R17, c[0x0][0x1cc], R20, 0x1, P0 ;  /* 0x0000730011116a11 */ /* 0x000fe400000f0c14 */
[----:B------:R-:W-:Y:S02]  /*bc50*/  @P6 IADD3 R20, P5, R197, R8, RZ ;  /* 0x00000008c5146210 */ /* 0x000fe40007fbe0ff */
[----:B------:R-:W-:Y:S02]  /*bc60*/  @P6 IADD3 R13, P0, R8, R215, RZ ;  /* 0x000000d7080d6210 */ /* 0x000fe40007f1e0ff */
[----:B------:R-:W-:Y:S02]  /*bc70*/  @P6 IADD3.X R3, R196, R9, RZ, P5, !PT ;  /* 0x00000009c4036210 */ /* 0x000fe40002ffe4ff */
[C---:B------:R-:W-:Y:S02]  /*bc80*/  @P6 IADD3 R21, P4, R20.reuse, R202, RZ ;  /* 0x000000ca14156210 */ /* 0x040fe40007f9e0ff */
[----:B------:R-:W-:Y:S02]  /*bc90*/  @P6 IADD3.X R24, R9, R213, RZ, P0, !PT ;  /* 0x000000d509186210 */ /* 0x000fe400007fe4ff */
[----:B------:R-:W2:Y:S01]  /*bca0*/  LDSM.16.MT88.4 R8, [R156+0x5900] ;  /* 0x005900009c08783b */ /* 0x000ea20000004200 */
[----:B------:R-:W-:Y:S02]  /*bcb0*/  @P6 LEA R22, P0, R21, c[0x0][0x1c8], 0x1 ;  /* 0x0000720015166a11 */ /* 0x000fe400078008ff */
[----:B------:R-:W-:Y:S02]  /*bcc0*/  @P6 IADD3.X R26, R3, R207, RZ, P4, !PT ;  /* 0x000000cf031a6210 */ /* 0x000fe400027fe4ff */
[----:B------:R-:W-:Y:S02]  /*bcd0*/  @P6 LEA R12, P5, R13, c[0x0][0x1c8], 0x1 ;  /* 0x000072000d0c6a11 */ /* 0x000fe400078a08ff */
[----:B------:R-:W-:Y:S01]  /*bce0*/  @P6 LEA.HI.X R23, R21, c[0x0][0x1cc], R26, 0x1, P0 ;  /* 0x0000730015176a11 */ /* 0x000fe200000f0c1a */
[C---:B-1----:R-:W-:Y:S01]  /*bcf0*/  HMMA.16816.F32.BF16 R84, R136.reuse, R4, R84 ;  /* 0x000000048854723c */ /* 0x042fe20000041854 */
[----:B------:R-:W-:Y:S02]  /*bd00*/  MOV R21, UR7 ;  /* 0x0000000700157c02 */ /* 0x000fe40008000f00 */
[----:B------:R-:W-:Y:S02]  /*bd10*/  @P6 LEA.HI.X R13, R13, c[0x0][0x1cc], R24, 0x1, P5 ;  /* 0x000073000d0d6a11 */ /* 0x000fe400028f0c18 */
[C---:B------:R-:W-:Y:S01]  /*bd20*/  @P6 IADD3 R24, P0, R20.reuse, R217, RZ ;  /* 0x000000d914186210 */ /* 0x040fe20007f1e0ff */
[----:B------:R-:W-:Y:S01]  /*bd30*/  @P6 IMAD R26, R21, 0x3000, R198 ;  /* 0x00003000151a6824 */ /* 0x000fe200078e02c6 */
[----:B------:R-:W-:Y:S01]  /*bd40*/  @P6 IADD3 R25, P4, R20, R215, RZ ;  /* 0x000000d714196210 */ /* 0x000fe20007f9e0ff */
[C---:B------:R-:W-:Y:S04]  /*bd50*/  HMMA.16816.F32.BF16 R88, R136.reuse, R6, R88 ;  /* 0x000000068858723c */ /* 0x040fe80000041858 */
[C---:B------:R-:W-:Y:S02]  /*bd60*/  @P6 IADD3.X R15, R3.reuse, R216, RZ, P0, !PT ;  /* 0x000000d8030f6210 */ /* 0x040fe400007fe4ff */
[----:B------:R-:W-:Y:S02]  /*bd70*/  @P6 IADD3.X R28, R3, R213, RZ, P4, !PT ;  /* 0x000000d5031c6210 */ /* 0x000fe400027fe4ff */
[----:B------:R-:W-:Y:S04]  /*bd80*/  @P6 SHF.L.U32 R3, R26, 0x1, RZ ;  /* 0x000000011a036819 */ /* 0x000fe800000006ff */
[C---:B------:R-:W-:Y:S01]  /*bd90*/  @P6 LEA R14, P5, R24.reuse, c[0x0][0x1c8], 0x1 ;  /* 0x00007200180e6a11 */ /* 0x040fe200078a08ff */
[----:B------:R-:W-:Y:S01]  /*bda0*/  @!PT LDS RZ, [RZ] ;  /* 0x00000000fffff984 */ /* 0x000fe20000000800 */
[----:B------:R-:W-:Y:S01]  /*bdb0*/  @!PT LDS RZ, [RZ] ;  /* 0x00000000fffff984 */ /* 0x000fe20000000800 */
[----:B------:R-:W-:Y:S01]  /*bdc0*/  @!PT LDS RZ, [RZ] ;  /* 0x00000000fffff984 */ /* 0x000fe20000000800 */
[----:B------:R1:W-:Y:S01]  /*bdd0*/  @P6 LDGSTS.E.BYPASS.LTC128B.128 [R3+0xc100], [R18.64], !P3 ;  /* 0x0c10000012036fae */ /* 0x0003e2000d901d4a */
[C---:B------:R-:W-:Y:S02]  /*bde0*/  @P6 LEA R20, P0, R25.reuse, c[0x0][0x1c8], 0x1 ;  /* 0x0000720019146a11 */ /* 0x040fe400078008ff */
[----:B------:R-:W-:Y:S02]  /*bdf0*/  @P6 LEA.HI.X R15, R24, c[0x0][0x1cc], R15, 0x1, P5 ;  /* 0x00007300180f6a11 */ /* 0x000fe400028f0c0f */
[----:B------:R-:W-:Y:S02]  /*be00*/  @P6 LEA.HI.X R21, R25, c[0x0][0x1cc], R28, 0x1, P0 ;  /* 0x0000730019156a11 */ /* 0x000fe400000f0c1c */
[----:B------:R-:W-:Y:S01]  /*be10*/  ISETP.GT.AND P0, PT, R222, R223, PT ;  /* 0x000000dfde00720c */ /* 0x000fe20003f04270 */
[----:B------:R1:W-:Y:S01]  /*be20*/  @P6 LDGSTS.E.BYPASS.LTC128B.128 [R3+0xe100], [R16.64], !P2 ;  /* 0x0e10000010036fae */ /* 0x0003e2000d101d4a */
[----:B------:R-:W-:Y:S01]  /*be30*/  MOV R222, R214 ;  /* 0x000000d600de7202 */ /* 0x000fe20000000f00 */
[C---:B--2---:R-:W-:Y:S06]  /*be40*/  HMMA.16816.F32.BF16 R92, R136.reuse, R8, R92 ;  /* 0x00000008885c723c */ /* 0x044fec000004185c */
[----:B------:R1:W-:Y:S02]  /*be50*/  @P6 LDGSTS.E.BYPASS.LTC128B.128 [R3+0x10100], [R12.64], !P1 ;  /* 0x101000000c036fae */ /* 0x0003e4000c901d4a */
[----:B------:R-:W-:Y:S06]  /*be60*/  HMMA.16816.F32.BF16 R96, R136, R10, R96 ;  /* 0x0000000a8860723c */ /* 0x000fec0000041860 */
[----:B------:R1:W-:Y:S08]  /*be70*/  @P6 LDGSTS.E.BYPASS.LTC128B.128 [R3+0xd100], [R22.64], !P3 ;  /* 0x0d10000016036fae */ /* 0x0003f0000d901d4a */
[----:B------:R1:W-:Y:S08]  /*be80*/  @P6 LDGSTS.E.BYPASS.LTC128B.128 [R3+0xf100], [R14.64], !P2 ;  /* 0x0f1000000e036fae */ /* 0x0003f0000d101d4a */
[----:B------:R1:W-:Y:S08]  /*be90*/  @P6 LDGSTS.E.BYPASS.LTC128B.128 [R3+0x11100], [R20.64], !P1 ;  /* 0x1110000014036fae */ /* 0x0003f0000c901d4a */
[----:B------:R-:W0:Y:S01]  /*bea0*/  LDGDEPBAR ;  /* 0x00000000000079af */ /* 0x000e220000000000 */
[----:B-1----:R-:W-:Y:S01]  /*beb0*/  MOV R3, R0 ;  /* 0x0000000000037202 */ /* 0x002fe20000000f00 */
[----:B------:R-:W-:-:S06]  /*bec0*/  @P0 BRA `(.L_x_1599) ;  /* 0xffffd1b000000947 */ /* 0x000fcc000383ffff */
.L_x_1598:
[----:B------:R-:W-:-:S13]  /*bed0*/  ISETP.GE.AND P0, PT, R214, R193, PT ;  /* 0x000000c1d600720c */ /* 0x000fda0003f06270 */
[----:B------:R-:W-:Y:S05]  /*bee0*/  @!P0 BRA `(.L_x_1600) ;  /* 0x00003a2000008947 */ /* 0x000fea0003800000 */
[----:B------:R-:W-:Y:S01]  /*bef0*/  PLOP3.LUT P5, PT, PT, PT, UP2, 0x80, 0x0 ;  /* 0x000000000000781c */ /* 0x000fe20003faf028 */
[----:B------:R-:W-:Y:S01]  /*bf00*/  IMAD.MOV.U32 R133, RZ, RZ, 0x40 ;  /* 0x00000040ff857424 */ /* 0x000fe200078e00ff */
[----:B------:R-:W-:Y:S01]  /*bf10*/  PLOP3.LUT P4, PT, PT, PT, UP2, 0x80, 0x0 ;  /* 0x000000000000781c */ /* 0x000fe20003f8f028 */
[----:B------:R-:W-:Y:S01]  /*bf20*/  IMAD.MOV.U32 R3, RZ, RZ, R0 ;  /* 0x000000ffff037224 */ /* 0x000fe200078e0000 */
[----:B------:R-:W-:Y:S01]  /*bf30*/  LOP3.LUT P0, RZ, R212, 0x4, RZ, 0xc0, !PT ;  /* 0x00000004d4ff7812 */ /* 0x000fe2000780c0ff */
[----:B------:R-:W-:Y:S01]  /*bf40*/  IMAD.MOV.U32 R132, RZ, RZ, R2 ;  /* 0x000000ffff847224 */ /* 0x000fe200078e0002 */
[C---:B------:R-:W-:Y:S02]  /*bf50*/  IADD3 R212, P6, R200.reuse, 0x40, RZ ;  /* 0x00000040c8d47810 */ /* 0x040fe40007fde0ff */
[----:B------:R-:W-:Y:S02]  /*bf60*/  SEL R133, R133, 0xffffffc0, !P0 ;  /* 0xffffffc085857807 */ /* 0x000fe40004000000 */
[----:B------:R-:W-:Y:S01]  /*bf70*/  IADD3 R220, P0, R200, 0x80, RZ ;  /* 0x00000080c8dc7810 */ /* 0x000fe20007f1e0ff */
[----:B------:R-:W-:Y:S01]  /*bf80*/  IMAD.X R221, RZ, RZ, R205, P6 ;  /* 0x000000ffffdd7224 */ /* 0x000fe200030e06cd */
[C---:B------:R-:W-:Y:S01]  /*bf90*/  IADD3 R216, P6, R202.reuse, 0x80, RZ ;  /* 0x00000080cad87810 */ /* 0x040fe20007fde0ff */
[----:B------:R-:W-:Y:S01]  /*bfa0*/  @P5 IMAD.HI.U32 R213, R199, c[0x0][0x2c8], RZ ;  /* 0x0000b200c7d55a27 */ /* 0x000fe200078e00ff */
[----:B------:R-:W-:-:S03]  /*bfb0*/  IADD3 R218, P5, R202, 0x40, RZ ;  /* 0x00000040cada7810 */ /* 0x000fc60007fbe0ff */
[----:B------:R-:W-:Y:S01]  /*bfc0*/  IMAD.X R219, RZ, RZ, R205, P0 ;  /* 0x000000ffffdb7224 */ /* 0x000fe200000e06cd */
[----:B------:R-:W-:Y:S01]  /*bfd0*/  @P4 SHF.R.U32.HI R213, RZ, c[0x0][0x2cc], R213 ;  /* 0x0000b300ffd54a19 */ /* 0x000fe200000116d5 */
[--C-:B------:R-:W-:Y:S02]  /*bfe0*/  IMAD.X R217, RZ, RZ, R207.reuse, P5 ;  /* 0x000000ffffd97224 */ /* 0x100fe400028e06cf */
[----:B------:R-:W-:Y:S02]  /*bff0*/  IMAD.X R215, RZ, RZ, R207, P6 ;  /* 0x000000ffffd77224 */ /* 0x000fe400030e06cf */
.L_x_1609:
[----:B------:R-:W-:Y:S04]  /*c000*/  DEPBAR.LE SB0, 0x2 ;  /* 0x000080800000791a */ /* 0x000fe80000000000 */
[----:B------:R-:W-:Y:S01]  /*c010*/  BAR.SYNC.DEFER_BLOCKING 0x0 ;  /* 0x0000000000007b1d */ /* 0x000fe20000010000 */
[----:B------:R-:W-:Y:S01]  /*c020*/  UIMAD UR4, UR5, 0x6000, URZ ;  /* 0x00006000050478a4 */ /* 0x000fe2000f8e023f */
[----:B------:R-:W-:Y:S01]  /*c030*/  ISETP.GE.AND P6, PT, R193, R214, PT ;  /* 0x000000d6c100720c */ /* 0x000fe20003fc6270 */
[----:B------:R-:W-:Y:S02]  /*c040*/  UIADD3 UR9, UR7, 0x1, URZ ;  /* 0x0000000107097890 */ /* 0x000fe4000fffe03f */
[----:B------:R-:W-:Y:S02]  /*c050*/  UISETP.GE.AND UP0, UPT, UR7, 0x1, UPT ;  /* 0x000000010700788c */ /* 0x000fe4000bf06270 */
[----:B------:R-:W-:Y:S05]  /*c060*/  IADD3 R0, R188, UR4, RZ ;  /* 0x00000004bc007c10 */ /* 0x000fea000fffe0ff */
[----:B------:R-:W-:Y:S01]  /*c070*/  IMAD.IADD R192, R189, 0x1, R0 ;  /* 0x00000001bdc07824 */ /* 0x000fe200078e0200 */
[----:B------:R-:W-:Y:S02]  /*c080*/  IADD3 R0, R133, R0, RZ ;  /* 0x0000000085007210 */ /* 0x000fe40007ffe0ff */
[----:B------:R-:W-:Y:S04]  /*c090*/  @!P6 IADD3 R21, R214, -0x1, RZ ;  /* 0xffffffffd615e810 */ /* 0x000fe80007ffe0ff */
[----:B------:R-:W-:Y:S01]  /*c0a0*/  @!P6 SHF.R.S32.HI R2, RZ, 0x1f, R21 ;  /* 0x0000001fff02e819 */ /* 0x000fe20000011415 */
[----:B------:R-:W-:Y:S04]  /*c0b0*/  LDSM.16.M88.4 R32, [R190] ;  /* 0x00000000be20783b */ /* 0x000fe80000000200 */
[----:B------:R-:W-:Y:S04]  /*c0c0*/  @!P6 IMAD R2, R2, c[0x0][0x208], RZ ;  /* 0x000082000202ea24 */ /* 0x000fe800078e02ff */
[C---:B------:R-:W-:Y:S01]  /*c0d0*/  @!P6 IMAD R2, R21.reuse, c[0x0][0x20c], R2 ;  /* 0x000083001502ea24 */ /* 0x040fe200078e0202 */
[----:B------:R-:W1:Y:S01]  /*c0e0*/  LDSM.16.M88.4 R8, [R188+UR4+0xc100] ;  /* 0x00c10004bc08783b */ /* 0x000e620008000200 */
[----:B------:R-:W-:Y:S05]  /*c0f0*/  @!P6 IMAD.WIDE.U32 R20, R21, c[0x0][0x208], RZ ;  /* 0x000082001514ea25 */ /* 0x000fea00078e00ff */
[C---:B------:R-:W-:Y:S01]  /*c100*/  @!P6 SHF.L.U32 R149, R20.reuse, 0x6, RZ ;  /* 0x000000061495e819 */ /* 0x040fe200000006ff */
[----:B------:R-:W2:Y:S01]  /*c110*/  LDSM.16.M88.4 R16, [R188+UR4+0xc900] ;  /* 0x00c90004bc10783b */ /* 0x000ea20008000200 */
[----:B------:R-:W-:Y:S02]  /*c120*/  @!P6 IADD3 R2, R21, R2, RZ ;  /* 0x000000021502e210 */ /* 0x000fe40007ffe0ff */
[----:B------:R-:W-:Y:S02]  /*c130*/  @!P6 IADD3 R29, P0, R149, R200, RZ ;  /* 0x000000c8951de210 */ /* 0x000fe40007f1e0ff */
[----:B------:R-:W-:Y:S02]  /*c140*/  @!P6 SHF.L.U64.HI R31, R20, 0x6, R2 ;  /* 0x00000006141fe819 */ /* 0x000fe40000010202 */
[----:B------:R-:W3:Y:S01]  /*c150*/  LDSM.16.M88.4 R24, [R188+UR4+0xd100] ;  /* 0x00d10004bc18783b */ /* 0x000ee20008000200 */
[----:B------:R-:W-:Y:S02]  /*c160*/  @!P6 LEA R176, P4, R29, c[0x0][0x1f8], 0x1 ;  /* 0x00007e001db0ea11 */ /* 0x000fe400078808ff */
[----:B------:R-:W-:Y:S01]  /*c170*/  @!P6 IMAD.X R2, R31, 0x1, R205, P0 ;  /* 0x000000011f02e824 */ /* 0x000fe200000e06cd */
[----:B------:R-:W-:Y:S03]  /*c180*/  @!P6 IADD3 R153, P0, R195, R149, RZ ;  /* 0x00000095c399e210 */ /* 0x000fe60007f1e0ff */
[----:B------:R-:W4:Y:S01]  /*c190*/  LDSM.16.M88.4 R136, [R188+UR4+0xd900] ;  /* 0x00d90004bc88783b */ /* 0x000f220008000200 */
[----:B------:R-:W-:Y:S02]  /*c1a0*/  @!P6 LEA.HI.X R177, R29, c[0x0][0x1fc], R2, 0x1, P4 ;  /* 0x00007f001db1ea11 */ /* 0x000fe400020f0c02 */
[----:B------:R-:W-:Y:S02]  /*c1b0*/  @!P6 IADD3.X R152, R194, R31, RZ, P0, !PT ;  /* 0x0000001fc298e210 */ /* 0x000fe400007fe4ff */
[C---:B------:R-:W-:Y:S02]  /*c1c0*/  @!P6 IADD3 R29, P5, R149.reuse, R212, RZ ;  /* 0x000000d4951de210 */ /* 0x040fe40007fbe0ff */
[----:B------:R-:W-:Y:S01]  /*c1d0*/  LDSM.16.M88.4 R140, [R186] ;  /* 0x00000000ba8c783b */ /* 0x000fe20000000200 */
[----:B------:R-:W-:Y:S02]  /*c1e0*/  @!P6 IADD3 R30, P4, R149, R220, RZ ;  /* 0x000000dc951ee210 */ /* 0x000fe40007f9e0ff */
[----:B------:R-:W-:Y:S01]  /*c1f0*/  @!P6 IADD3 R2, P0, R153, R200, RZ ;  /* 0x000000c89902e210 */ /* 0x000fe20007f1e0ff */
[----:B------:R-:W-:Y:S01]  /*c200*/  @!P6 IMAD.X R28, R31, 0x1, R221, P5 ;  /* 0x000000011f1ce824 */ /* 0x000fe200028e06dd */
[C---:B------:R-:W-:Y:S02]  /*c210*/  @!P6 LEA R172, P5, R29.reuse, c[0x0][0x1f8], 0x1 ;  /* 0x00007e001dacea11 */ /* 0x040fe400078a08ff */
[----:B------:R-:W5:Y:S01]  /*c220*/  LDSM.16.M88.4 R144, [R192+0xc100] ;  /* 0x00c10000c090783b */ /* 0x000f620000000200 */
[----:B------:R-:W-:Y:S01]  /*c230*/  @!P6 IMAD.X R149, R152, 0x1, R205, P0 ;  /* 0x000000019895e824 */ /* 0x000fe200000e06cd */
[C---:B------:R-:W-:Y:S02]  /*c240*/  @!P6 LEA R168, P0, R2.reuse, c[0x0][0x1f8], 0x1 ;  /* 0x00007e0002a8ea11 */ /* 0x040fe400078008ff */
[----:B------:R-:W-:Y:S01]  /*c250*/  @!P6 LEA.HI.X R173, R29, c[0x0][0x1fc], R28, 0x1, P5 ;  /* 0x00007f001dadea11 */ /* 0x000fe200028f0c1c */
[C---:B-1----:R-:W-:Y:S03]  /*c260*/  HMMA.16816.F32.BF16 R4, R32.reuse, R8, RZ ;  /* 0x000000082004723c */ /* 0x042fe600000418ff */
[----:B------:R-:W-:Y:S02]  /*c270*/  @!P6 LEA.HI.X R169, R2, c[0x0][0x1fc], R149, 0x1, P0 ;  /* 0x00007f0002a9ea11 */ /* 0x000fe400000f0c95 */
[----:B------:R-:W1:Y:S01]  /*c280*/  LDSM.16.M88.4 R148, [R192+0xc900] ;  /* 0x00c90000c094783b */ /* 0x000e620000000200 */
[----:B------:R-:W-:Y:S02]  /*c290*/  @!P6 IADD3 R154, P0, R153, R212, RZ ;  /* 0x000000d4999ae210 */ /* 0x000fe40007f1e0ff */
[C---:B------:R-:W-:Y:S01]  /*c2a0*/  HMMA.16816.F32.BF16 R8, R32.reuse, R10, RZ ;  /* 0x0000000a2008723c */ /* 0x040fe200000418ff */
[----:B------:R-:W-:Y:S03]  /*c2b0*/  @!P6 IADD3.X R31, R31, R219, RZ, P4, !PT ;  /* 0x000000db1f1fe210 */ /* 0x000fe600027fe4ff */
[----:B------:R-:W-:Y:S02]  /*c2c0*/  @!P6 LEA R170, P4, R30, c[0x0][0x1f8], 0x1 ;  /* 0x00007e001eaaea11 */ /* 0x000fe400078808ff */
[----:B------:R-:W-:Y:S02]  /*c2d0*/  @!P6 LEA R178, P5, R154, c[0x0][0x1f8], 0x1 ;  /* 0x00007e009ab2ea11 */ /* 0x000fe400078a08ff */
[C---:B--2---:R-:W-:Y:S01]  /*c2e0*/  HMMA.16816.F32.BF16 R12, R32.reuse, R16, RZ ;  /* 0x00000010200c723c */ /* 0x044fe200000418ff */
[----:B------:R-:W-:Y:S03]  /*c2f0*/  @!P6 LEA.HI.X R171, R30, c[0x0][0x1fc], R31, 0x1, P4 ;  /* 0x00007f001eabea11 */ /* 0x000fe600020f0c1f */
[----:B------:R-:W-:Y:S04]  /*c300*/  @!P6 IADD3 R2, P4, R153, R220, RZ ;  /* 0x000000dc9902e210 */ /* 0x000fe80007f9e0ff */
[C---:B------:R-:W-:Y:S01]  /*c310*/  HMMA.16816.F32.BF16 R16, R32.reuse, R18, RZ ;  /* 0x000000122010723c */ /* 0x040fe200000418ff */
[C---:B------:R-:W-:Y:S07]  /*c320*/  @!P6 IMAD.X R153, R152.reuse, 0x1, R219, P4 ;  /* 0x000000019899e824 */ /* 0x040fee00020e06db */
[C---:B---3--:R-:W-:Y:S08]  /*c330*/  HMMA.16816.F32.BF16 R20, R32.reuse, R24, RZ ;  /* 0x000000182014723c */ /* 0x048ff000000418ff */
[C---:B------:R-:W-:Y:S08]  /*c340*/  HMMA.16816.F32.BF16 R24, R32.reuse, R26, RZ ;  /* 0x0000001a2018723c */ /* 0x040ff000000418ff */
[C---:B----4-:R-:W-:Y:S07]  /*c350*/  HMMA.16816.F32.BF16 R28, R32.reuse, R136, RZ ;  /* 0x00000088201c723c */ /* 0x050fee00000418ff */
[----:B------:R-:W-:Y:S01]  /*c360*/  MOV R136, UR7 ;  /* 0x0000000700887c02 */ /* 0x000fe20008000f00 */
[----:B------:R-:W-:Y:S01]  /*c370*/  HMMA.16816.F32.BF16 R32, R32, R138, RZ ;  /* 0x0000008a2020723c */ /* 0x000fe200000418ff */
[----:B------:R-:W-:Y:S01]  /*c380*/  @!P6 IADD3.X R137, R152, R221, RZ, P0, !PT ;  /* 0x000000dd9889e210 */ /* 0x000fe200007fe4ff */
[----:B------:R-:W-:Y:S02]  /*c390*/  USEL UR7, UR9, URZ, !UP0 ;  /* 0x0000003f09077287 */ /* 0x000fe4000c000000 */
[----:B------:R-:W-:Y:S01]  /*c3a0*/  @!P6 LEA R180, P0, R2, c[0x0][0x1f8], 0x1 ;  /* 0x00007e0002b4ea11 */ /* 0x000fe200078008ff */
[----:B------:R-:W-:Y:S01]  /*c3b0*/  @!P6 IMAD R175, R136, 0x6000, R209 ;  /* 0x0000600088afe824 */ /* 0x000fe200078e02d1 */
[----:B------:R-:W-:Y:S02]  /*c3c0*/  @!P6 LEA.HI.X R179, R154, c[0x0][0x1fc], R137, 0x1, P5 ;  /* 0x00007f009ab3ea11 */ /* 0x000fe400028f0c89 */
[C---:B-----5:R-:W-:Y:S01]  /*c3d0*/  HMMA.16816.F32.BF16 R4, R140.reuse, R144, R4 ;  /* 0x000000908c04723c */ /* 0x060fe20000041804 */
[----:B------:R-:W2:Y:S04]  /*c3e0*/  LDSM.16.M88.4 R136, [R192+0xd100] ;  /* 0x00d10000c088783b */ /* 0x000ea80000000200 */
[----:B------:R-:W-:Y:S02]  /*c3f0*/  @!P6 LEA.HI.X R181, R2, c[0x0][0x1fc], R153, 0x1, P0 ;  /* 0x00007f0002b5ea11 */ /* 0x000fe400000f0c99 */
[C---:B------:R-:W-:Y:S01]  /*c400*/  IADD3 R2, R133.reuse, R192, RZ ;  /* 0x000000c085027210 */ /* 0x040fe20007ffe0ff */
[C---:B------:R-:W-:Y:S01]  /*c410*/  HMMA.16816.F32.BF16 R8, R140.reuse, R146, R8 ;  /* 0x000000928c08723c */ /* 0x040fe20000041808 */
[----:B------:R-:W3:Y:S01]  /*c420*/  LDSM.16.M88.4 R152, [R192+0xd900] ;  /* 0x00d90000c098783b */ /* 0x000ee20000000200 */
[----:B------:R-:W-:Y:S06]  /*c430*/  PLOP3.LUT P0, PT, PT, PT, UP2, 0x80, 0x0 ;  /* 0x000000000000781c */ /* 0x000fec0003f0f028 */
[C---:B-1----:R-:W-:Y:S01]  /*c440*/  HMMA.16816.F32.BF16 R12, R140.reuse, R148, R12 ;  /* 0x000000948c0c723c */ /* 0x042fe2000004180c */
[----:B------:R-:W-:Y:S01]  /*c450*/  @!PT LDS RZ, [RZ] ;  /* 0x00000000fffff984 */ /* 0x000fe20000000800 */
[----:B------:R-:W-:Y:S01]  /*c460*/  @!PT LDS RZ, [RZ] ;  /* 0x00000000fffff984 */ /* 0x000fe20000000800 */
[----:B------:R-:W-:Y:S01]  /*c470*/  @!PT LDS RZ, [RZ] ;  /* 0x00000000fffff984 */ /* 0x000fe20000000800 */
[----:B------:R1:W-:Y:S07]  /*c480*/  @!P6 LDGSTS.E.BYPASS.LTC128B.128 [R175], [R176.64], !P3 ;  /* 0x00000000b0afefae */ /* 0x0003ee000d901d4a */
[C---:B------:R-:W-:Y:S01]  /*c490*/  HMMA.16816.F32.BF16 R16, R140.reuse, R150, R16 ;  /* 0x000000968c10723c */ /* 0x040fe20000041810 */
[----:B------:R1:W-:Y:S07]  /*c4a0*/  @!P6 LDGSTS.E.BYPASS.LTC128B.128 [R175+0x2000], [R172.64], !P2 ;  /* 0x02000000acafefae */ /* 0x0003ee000d101d4a */
[----:B------:R4:W-:Y:S07]  /*c4b0*/  @!P6 LDGSTS.E.BYPASS.LTC128B.128 [R175+0x4000], [R170.64], !P1 ;  /* 0x04000000aaafefae */ /* 0x0009ee000c901d4a */
[----:B------:R4:W-:Y:S01]  /*c4c0*/  @!P6 LDGSTS.E.BYPASS.LTC128B.128 [R175+0x1000], [R168.64], !P3 ;  /* 0x01000000a8afefae */ /* 0x0009e2000d901d4a */
[C---:B--2---:R-:W-:Y:S06]  /*c4d0*/  HMMA.16816.F32.BF16 R20, R140.reuse, R136, R20 ;  /* 0x000000888c14723c */ /* 0x044fec0000041814 */
[----:B------:R1:W-:Y:S02]  /*c4e0*/  @!P6 LDGSTS.E.BYPASS.LTC128B.128 [R175+0x3000], [R178.64], !P2 ;  /* 0x03000000b2afefae */ /* 0x0003e4000d101d4a */
[C---:B------:R-:W-:Y:S05]  /*c4f0*/  HMMA.16816.F32.BF16 R24, R140.reuse, R138, R24 ;  /* 0x0000008a8c18723c */ /* 0x040fea0000041818 */
[----:B------:R1:W-:Y:S03]  /*c500*/  @!P6 LDGSTS.E.BYPASS.LTC128B.128 [R175+0x5000], [R180.64], !P1 ;  /* 0x05000000b4afefae */ /* 0x0003e6000c901d4a */
[C---:B---3--:R-:W-:Y:S04]  /*c510*/  HMMA.16816.F32.BF16 R28, R140.reuse, R152, R28 ;  /* 0x000000988c1c723c */ /* 0x048fe8000004181c */
[----:B------:R-:W-:Y:S04]  /*c520*/  LDSM.16.M88.4 R156, [R185] ;  /* 0x00000000b99c783b */ /* 0x000fe80000000200 */
[----:B------:R-:W-:Y:S03]  /*c530*/  HMMA.16816.F32.BF16 R32, R140, R154, R32 ;  /* 0x0000009a8c20723c */ /* 0x000fe60000041820 */
[----:B------:R-:W2:Y:S07]  /*c540*/  LDSM.16.M88.4 R160, [R0+0xc100] ;  /* 0x00c1000000a0783b */ /* 0x000eae0000000200 */
[----:B------:R-:W3:Y:S07]  /*c550*/  LDSM.16.M88.4 R164, [R0+0xc900] ;  /* 0x00c9000000a4783b */ /* 0x000eee0000000200 */
[----:B------:R-:W5:Y:S07]  /*c560*/  LDSM.16.M88.4 R144, [R0+0xd100] ;  /* 0x00d100000090783b */ /* 0x000f6e0000000200 */
[----:B------:R-:W1:Y:S07]  /*c570*/  LDSM.16.M88.4 R148, [R0+0xd900] ;  /* 0x00d900000094783b */ /* 0x000e6e0000000200 */
[----:B------:R-:W-:Y:S07]  /*c580*/  LDSM.16.M88.4 R136, [R184] ;  /* 0x00000000b888783b */ /* 0x000fee0000000200 */
[----:B----4-:R-:W4:Y:S01]  /*c590*/  LDSM.16.M88.4 R168, [R2+0xc100] ;  /* 0x00c1000002a8783b */ /* 0x010f220000000200 */
[C---:B--2---:R-:W-:Y:S06]  /*c5a0*/  HMMA.16816.F32.BF16 R4, R156.reuse, R160, R4 ;  /* 0x000000a09c04723c */ /* 0x044fec0000041804 */
[----:B------:R-:W2:Y:S02]  /*c5b0*/  LDSM.16.M88.4 R140, [R2+0xc900] ;  /* 0x00c90000028c783b */ /* 0x000ea40000000200 */
[C---:B------:R-:W-:Y:S05]  /*c5c0*/  HMMA.16816.F32.BF16 R8, R156.reuse, R162, R8 ;  /* 0x000000a29c08723c */ /* 0x040fea0000041808 */
[----:B------:R-:W2:Y:S03]  /*c5d0*/  LDSM.16.M88.4 R152, [R2+0xd100] ;  /* 0x00d100000298783b */ /* 0x000ea60000000200 */
[C---:B---3--:R-:W-:Y:S04]  /*c5e0*/  HMMA.16816.F32.BF16 R12, R156.reuse, R164, R12 ;  /* 0x000000a49c0c723c */ /* 0x048fe8000004180c */
[----:B------:R-:W3:Y:S04]  /*c5f0*/  LDSM.16.M88.4 R160, [R2+0xd900] ;  /* 0x00d9000002a0783b */ /* 0x000ee80000000200 */
[C---:B------:R-:W-:Y:S03]  /*c600*/  HMMA.16816.F32.BF16 R16, R156.reuse, R166, R16 ;  /* 0x000000a69c10723c */ /* 0x040fe60000041810 */
[----:B------:R-:W-:Y:S05]  /*c610*/  LDSM.16.M88.4 R164, [R188+UR4+0xe100] ;  /* 0x00e10004bca4783b */ /* 0x000fea0008000200 */
[C---:B-----5:R-:W-:Y:S02]  /*c620*/  HMMA.16816.F32.BF16 R20, R156.reuse, R144, R20 ;  /* 0x000000909c14723c */ /* 0x060fe40000041814 */
[----:B-1----:R-:W-:Y:S06]  /*c630*/  LDSM.16.M88.4 R172, [R192+0xf900] ;  /* 0x00f90000c0ac783b */ /* 0x002fec0000000200 */
[C---:B------:R-:W-:Y:S01]  /*c640*/  HMMA.16816.F32.BF16 R24, R156.reuse, R146, R24 ;  /* 0x000000929c18723c */ /* 0x040fe20000041818 */
[----:B------:R-:W1:Y:S07]  /*c650*/  LDSM.16.M88.4 R144, [R190+0x4000] ;  /* 0x00400000be90783b */ /* 0x000e6e0000000200 */
[C---:B------:R-:W-:Y:S01]  /*c660*/  HMMA.16816.F32.BF16 R28, R156.reuse, R148, R28 ;  /* 0x000000949c1c723c */ /* 0x040fe2000004181c */
[----:B------:R-:W-:Y:S07]  /*c670*/  LDSM.16.M88.4 R176, [R190+0x8000] ;  /* 0x00800000beb0783b */ /* 0x000fee0000000200 */
[----:B------:R-:W-:Y:S01]  /*c680*/  HMMA.16816.F32.BF16 R32, R156, R150, R32 ;  /* 0x000000969c20723c */ /* 0x000fe20000041820 */
[----:B------:R-:W5:Y:S07]  /*c690*/  LDSM.16.M88.4 R148, [R188+UR4+0xe900] ;  /* 0x00e90004bc94783b */ /* 0x000f6e0008000200 */
[C---:B----4-:R-:W-:Y:S01]  /*c6a0*/  HMMA.16816.F32.BF16 R4, R136.reuse, R168, R4 ;  /* 0x000000a88804723c */ /* 0x050fe20000041804 */
[----:B------:R-:W4:Y:S07]  /*c6b0*/  LDSM.16.M88.4 R156, [R188+UR4+0xf100] ;  /* 0x00f10004bc9c783b */ /* 0x000f2e0008000200 */
[C---:B------:R-:W-:Y:S01]  /*c6c0*/  HMMA.16816.F32.BF16 R8, R136.reuse, R170, R8 ;  /* 0x000000aa8808723c */ /* 0x040fe20000041808 */
[----:B------:R-:W1:Y:S07]  /*c6d0*/  LDSM.16.M88.4 R168, [R188+UR4+0xf900] ;  /* 0x00f90004bca8783b */ /* 0x000e6e0008000200 */
[C---:B--2---:R-:W-:Y:S01]  /*c6e0*/  HMMA.16816.F32.BF16 R12, R136.reuse, R140, R12 ;  /* 0x0000008c880c723c */ /* 0x044fe2000004180c */
[----:B------:R-:W-:Y:S07]  /*c6f0*/  LDSM.16.M88.4 R180, [R188+UR4+0x10100] ;  /* 0x01010004bcb4783b */ /* 0x000fee0008000200 */
[C---:B------:R-:W-:Y:S01]  /*c700*/  HMMA.16816.F32.BF16 R16, R136.reuse, R142, R16 ;  /* 0x0000008e8810723c */ /* 0x040fe20000041810 */
[----:B------:R-:W-:Y:S07]  /*c710*/  LDSM.16.M88.4 R140, [R192+0xe100] ;  /* 0x00e10000c08c783b */ /* 0x000fee0000000200 */
[C---:B------:R-:W-:Y:S01]  /*c720*/  HMMA.16816.F32.BF16 R20, R136.reuse, R152, R20 ;  /* 0x000000988814723c */ /* 0x040fe20000041814 */
[----:B------:R-:W0:Y:S07]  /*c730*/  LDGDEPBAR ;  /* 0x00000000000079af */ /* 0x000e2e0000000000 */
[C---:B------:R-:W-:Y:S01]  /*c740*/  HMMA.16816.F32.BF16 R24, R136.reuse, R154, R24 ;  /* 0x0000009a8818723c */ /* 0x040fe20000041818 */
[----:B------:R-:W-:Y:S07]  /*c750*/  LDSM.16.M88.4 R152, [R192+0xe900] ;  /* 0x00e90000c098783b */ /* 0x000fee0000000200 */
[C---:B---3--:R-:W-:Y:S08]  /*c760*/  HMMA.16816.F32.BF16 R28, R136.reuse, R160, R28 ;  /* 0x000000a0881c723c */ /* 0x048ff0000004181c */
[----:B------:R-:W-:Y:S01]  /*c770*/  HMMA.16816.F32.BF16 R32, R136, R162, R32 ;  /* 0x000000a28820723c */ /* 0x000fe20000041820 */
[----:B------:R-:W2:Y:S07]  /*c780*/  LDSM.16.M88.4 R136, [R186+0x4000] ;  /* 0x00400000ba88783b */ /* 0x000eae0000000200 */
[C---:B-1----:R-:W-:Y:S01]  /*c790*/  HMMA.16816.F32.BF16 R4, R144.reuse, R164, R4 ;  /* 0x000000a49004723c */ /* 0x042fe20000041804 */
[----:B------:R-:W1:Y:S07]  /*c7a0*/  LDSM.16.M88.4 R160, [R192+0xf100] ;  /* 0x00f10000c0a0783b */ /* 0x000e6e0000000200 */
[C---:B------:R-:W-:Y:S01]  /*c7b0*/  HMMA.16816.F32.BF16 R8, R144.reuse, R166, R8 ;  /* 0x000000a69008723c */ /* 0x040fe20000041808 */
[----:B------:R-:W-:Y:S07]  /*c7c0*/  LDSM.16.M88.4 R164, [R2+0xe100] ;  /* 0x00e1000002a4783b */ /* 0x000fee0000000200 */
[C---:B-----5:R-:W-:Y:S08]  /*c7d0*/  HMMA.16816.F32.BF16 R12, R144.reuse, R148, R12 ;  /* 0x00000094900c723c */ /* 0x060ff0000004180c */
[C---:B------:R-:W-:Y:S01]  /*c7e0*/  HMMA.16816.F32.BF16 R16, R144.reuse, R150, R16 ;  /* 0x000000969010723c */ /* 0x040fe20000041810 */
[----:B------:R-:W-:Y:S07]  /*c7f0*/  LDSM.16.M88.4 R148, [R185+0x4000] ;  /* 0x00400000b994783b */ /* 0x000fee0000000200 */
[C---:B----4-:R-:W-:Y:S08]  /*c800*/  HMMA.16816.F32.BF16 R20, R144.reuse, R156, R20 ;  /* 0x0000009c9014723c */ /* 0x050ff00000041814 */
[C---:B------:R-:W-:Y:S01]  /*c810*/  HMMA.16816.F32.BF16 R24, R144.reuse, R158, R24 ;  /* 0x0000009e9018723c */ /* 0x040fe20000041818 */
[----:B------:R-:W3:Y:S07]  /*c820*/  LDSM.16.M88.4 R156, [R0+0xe100] ;  /* 0x00e10000009c783b */ /* 0x000eee0000000200 */
        /* <DEDUP_REMOVED lines=8> */
[----:B------:R-:W4:Y:S07]  /*c8b0*/  LDSM.16.M88.4 R152, [R0+0xf900] ;  /* 0x00f900000098783b */ /* 0x000f2e0000000200 */
[C---:B-1----:R-:W-:Y:S08]  /*c8c0*/  HMMA.16816.F32.BF16 R20, R136.reuse, R160, R20 ;  /* 0x000000a08814723c */ /* 0x042ff00000041814 */
[C---:B------:R-:W-:Y:S01]  /*c8d0*/  HMMA.16816.F32.BF16 R24, R136.reuse, R162, R24 ;  /* 0x000000a28818723c */ /* 0x040fe20000041818 */
[----:B------:R-:W1:Y:S07]  /*c8e0*/  LDSM.16.M88.4 R160, [R184+0x4000] ;  /* 0x00400000b8a0783b */ /* 0x000e6e0000000200 */
[C---:B------:R-:W-:Y:S08]  /*c8f0*/  HMMA.16816.F32.BF16 R28, R136.reuse, R172, R28 ;  /* 0x000000ac881c723c */ /* 0x040ff0000004181c */
[----:B------:R-:W-:Y:S07]  /*c900*/  HMMA.16816.F32.BF16 R32, R136, R174, R32 ;  /* 0x000000ae8820723c */ /* 0x000fee0000041820 */
[----:B------:R-:W-:Y:S01]  /*c910*/  IADD3 R136, R133, UR4, R188 ;  /* 0x0000000485887c10 */ /* 0x000fe2000fffe0bc */
[C---:B---3--:R-:W-:Y:S05]  /*c920*/  HMMA.16816.F32.BF16 R4, R148.reuse, R156, R4 ;  /* 0x0000009c9404723c */ /* 0x048fea0000041804 */
[----:B------:R-:W-:Y:S03]  /*c930*/  IMAD.IADD R191, R189, 0x1, R136 ;  /* 0x00000001bdbf7824 */ /* 0x000fe600078e0288 */
[C---:B------:R-:W-:Y:S01]  /*c940*/  HMMA.16816.F32.BF16 R8, R148.reuse, R158, R8 ;  /* 0x0000009e9408723c */ /* 0x040fe20000041808 */
[----:B------:R-:W-:Y:S07]  /*c950*/  LDSM.16.M88.4 R156, [R192+0x10100] ;  /* 0x01010000c09c783b */ /* 0x000fee0000000200 */
[C---:B--2---:R-:W-:Y:S01]  /*c960*/  HMMA.16816.F32.BF16 R12, R148.reuse, R140, R12 ;  /* 0x0000008c940c723c */ /* 0x044fe2000004180c */
[----:B------:R-:W2:Y:S07]  /*c970*/  LDSM.16.M88.4 R136, [R191+0xe900] ;  /* 0x00e90000bf88783b */ /* 0x000eae0000000200 */
[C---:B------:R-:W-:Y:S01]  /*c980*/  HMMA.16816.F32.BF16 R16, R148.reuse, R142, R16 ;  /* 0x0000008e9410723c */ /* 0x040fe20000041810 */
[----:B------:R-:W3:Y:S07]  /*c990*/  LDSM.16.M88.4 R168, [R191+0xf100] ;  /* 0x00f10000bfa8783b */ /* 0x000eee0000000200 */
[C---:B------:R-:W-:Y:S01]  /*c9a0*/  HMMA.16816.F32.BF16 R20, R148.reuse, R144, R20 ;  /* 0x000000909414723c */ /* 0x040fe20000041814 */
[----:B------:R-:W5:Y:S07]  /*c9b0*/  LDSM.16.M88.4 R172, [R191+0xf900] ;  /* 0x00f90000bfac783b */ /* 0x000f6e0000000200 */
[C---:B------:R-:W-:Y:S01]  /*c9c0*/  HMMA.16816.F32.BF16 R24, R148.reuse, R146, R24 ;  /* 0x000000929418723c */ /* 0x040fe20000041818 */
[----:B------:R-:W3:Y:S07]  /*c9d0*/  LDSM.16.M88.4 R140, [R188+UR4+0x10900] ;  /* 0x01090004bc8c783b */ /* 0x000eee0008000200 */
[C---:B----4-:R-:W-:Y:S01]  /*c9e0*/  HMMA.16816.F32.BF16 R28, R148.reuse, R152, R28 ;  /* 0x00000098941c723c */ /* 0x050fe2000004181c */
[----:B------:R-:W4:Y:S07]  /*c9f0*/  LDSM.16.M88.4 R144, [R188+UR4+0x11100] ;  /* 0x01110004bc90783b */ /* 0x000f2e0008000200 */
[----:B------:R-:W-:Y:S01]  /*ca00*/  HMMA.16816.F32.BF16 R32, R148, R154, R32 ;  /* 0x0000009a9420723c */ /* 0x000fe20000041820 */
[----:B------:R-:W4:Y:S07]  /*ca10*/  LDSM.16.M88.4 R148, [R188+UR4+0x11900] ;  /* 0x01190004bc94783b */ /* 0x000f2e0008000200 */
[C---:B-1----:R-:W-:Y:S01]  /*ca20*/  HMMA.16816.F32.BF16 R4, R160.reuse, R164, R4 ;  /* 0x000000a4a004723c */ /* 0x042fe20000041804 */
        /* <DEDUP_REMOVED lines=16> */
[C---:B------:R-:W-:Y:S08]  /*cb30*/  HMMA.16816.F32.BF16 R12, R176.reuse, R140, R12 ;  /* 0x0000008cb00c723c */ /* 0x040ff0000004180c */
[C---:B------:R-:W-:Y:S01]  /*cb40*/  HMMA.16816.F32.BF16 R16, R176.reuse, R142, R16 ;  /* 0x0000008eb010723c */ /* 0x040fe20000041810 */
[----:B------:R-:W1:Y:S07]  /*cb50*/  LDSM.16.M88.4 R140, [R0+0x10900] ;  /* 0x01090000008c783b */ /* 0x000e6e0000000200 */
[C---:B----4-:R-:W-:Y:S08]  /*cb60*/  HMMA.16816.F32.BF16 R20, R176.reuse, R144, R20 ;  /* 0x00000090b014723c */ /* 0x050ff00000041814 */
[C---:B------:R-:W-:Y:S01]  /*cb70*/  HMMA.16816.F32.BF16 R24, R176.reuse, R146, R24 ;  /* 0x00000092b018723c */ /* 0x040fe20000041818 */
[----:B------:R-:W4:Y:S07]  /*cb80*/  LDSM.16.M88.4 R144, [R0+0x11100] ;  /* 0x011100000090783b */ /* 0x000f2e0000000200 */
[C---:B------:R-:W-:Y:S08]  /*cb90*/  HMMA.16816.F32.BF16 R28, R176.reuse, R148, R28 ;  /* 0x00000094b01c723c */ /* 0x040ff0000004181c */
[----:B------:R-:W-:Y:S01]  /*cba0*/  HMMA.16816.F32.BF16 R32, R176, R150, R32 ;  /* 0x00000096b020723c */ /* 0x000fe20000041820 */
[----:B------:R-:W3:Y:S07]  /*cbb0*/  LDSM.16.M88.4 R148, [R0+0x11900] ;  /* 0x011900000094783b */ /* 0x000eee0000000200 */
[----:B------:R-:W4:Y:S01]  /*cbc0*/  LDSM.16.M88.4 R176, [R184+0x8000] ;  /* 0x00800000b8b0783b */ /* 0x000f220000000200 */
[C---:B-1----:R-:W-:Y:S08]  /*cbd0*/  HMMA.16816.F32.BF16 R4, R152.reuse, R156, R4 ;  /* 0x0000009c9804723c */ /* 0x042ff00000041804 */
        /* <DEDUP_REMOVED lines=10> */
[C---:B------:R-:W-:Y:S08]  /*cc80*/  HMMA.16816.F32.BF16 R12, R168.reuse, R140, R12 ;  /* 0x0000008ca80c723c */ /* 0x040ff0000004180c */
[C---:B------:R-:W-:Y:S08]  /*cc90*/  HMMA.16816.F32.BF16 R16, R168.reuse, R142, R16 ;  /* 0x0000008ea810723c */ /* 0x040ff00000041810 */
[C---:B----4-:R-:W-:Y:S08]  /*cca0*/  HMMA.16816.F32.BF16 R20, R168.reuse, R144, R20 ;  /* 0x00000090a814723c */ /* 0x050ff00000041814 */
[C---:B------:R-:W-:Y:S08]  /*ccb0*/  HMMA.16816.F32.BF16 R24, R168.reuse, R146, R24 ;  /* 0x00000092a818723c */ /* 0x040ff00000041818 */
[C---:B------:R-:W-:Y:S08]  /*ccc0*/  HMMA.16816.F32.BF16 R28, R168.reuse, R148, R28 ;  /* 0x00000094a81c723c */ /* 0x040ff0000004181c */
[----:B------:R-:W-:Y:S08]  /*ccd0*/  HMMA.16816.F32.BF16 R32, R168, R150, R32 ;  /* 0x00000096a820723c */ /* 0x000ff00000041820 */
[C---:B------:R-:W-:Y:S08]  /*cce0*/  HMMA.16816.F32.BF16 R4, R176.reuse, R180, R4 ;  /* 0x000000b4b004723c */ /* 0x040ff00000041804 */
[C---:B------:R-:W-:Y:S08]  /*ccf0*/  HMMA.16816.F32.BF16 R8, R176.reuse, R182, R8 ;  /* 0x000000b6b008723c */ /* 0x040ff00000041808 */
[C---:B-1----:R-:W-:Y:S08]  /*cd00*/  HMMA.16816.F32.BF16 R12, R176.reuse, R136, R12 ;  /* 0x00000088b00c723c */ /* 0x042ff0000004180c */
[----:B------:R-:W-:Y:S01]  /*cd10*/  FMUL.FTZ R140, R4, c[0x0][0x320] ;  /* 0x0000c800048c7a20 */ /* 0x000fe20000410000 */
[C---:B------:R-:W-:Y:S03]  /*cd20*/  HMMA.16816.F32.BF16 R16, R176.reuse, R138, R16 ;  /* 0x0000008ab010723c */ /* 0x040fe60000041810 */
[----:B------:R-:W-:Y:S02]  /*cd30*/  FMUL.FTZ R141, R5, c[0x0][0x320] ;  /* 0x0000c800058d7a20 */ /* 0x000fe40000410000 */
[----:B------:R-:W1:Y:S01]  /*cd40*/  MUFU.TANH R140, R140 ;  /* 0x0000008c008c7308 */ /* 0x000e620000002400 */
[----:B------:R-:W-:Y:S02]  /*cd50*/  FMUL.FTZ R0, R6, c[0x0][0x320] ;  /* 0x0000c80006007a20 */ /* 0x000fe40000410000 */
[----:B------:R-:W-:Y:S04]  /*cd60*/  FMUL.FTZ R9, R9, c[0x0][0x320] ;  /* 0x0000c80009097a20 */ /* 0x000fe80000410000 */
[----:B------:R-:W-:Y:S02]  /*cd70*/  FMUL.FTZ R10, R10, c[0x0][0x320] ;  /* 0x0000c8000a0a7a20 */ /* 0x000fe40000410000 */
[----:B------:R-:W-:Y:S01]  /*cd80*/  FMUL.FTZ R11, R11, c[0x0][0x320] ;  /* 0x0000c8000b0b7a20 */ /* 0x000fe20000410000 */
[----:B------:R-:W2:Y:S01]  /*cd90*/  MUFU.TANH R143, R9 ;  /* 0x00000009008f7308 */ /* 0x000ea20000002400 */
[----:B------:R-:W-:Y:S02]  /*cda0*/  FMUL.FTZ R2, R7, c[0x0][0x320] ;  /* 0x0000c80007027a20 */ /* 0x000fe40000410000 */
[----:B------:R-:W3:Y:S01]  /*cdb0*/  LDSM.16.M88.4 R4, [R191+0x11100] ;  /* 0x01110000bf04783b */ /* 0x000ee20000000200 */
[----:B------:R-:W-:Y:S02]  /*cdc0*/  FMUL.FTZ R142, R8, c[0x0][0x320] ;  /* 0x0000c800088e7a20 */ /* 0x000fe40000410000 */
[----:B------:R-:W-:Y:S02]  /*cdd0*/  FMUL.FTZ R13, R13, c[0x0][0x320] ;  /* 0x0000c8000d0d7a20 */ /* 0x000fe40000410000 */
[----:B------:R-:W-:Y:S02]  /*cde0*/  FMUL.FTZ R14, R14, c[0x0][0x320] ;  /* 0x0000c8000e0e7a20 */ /* 0x000fe40000410000 */
[----:B------:R-:W4:Y:S01]  /*cdf0*/  MUFU.TANH R136, R10 ;  /* 0x0000000a00887308 */ /* 0x000f220000002400 */
[----:B------:R-:W-:Y:S02]  /*ce00*/  FMUL.FTZ R17, R17, c[0x0][0x320] ;  /* 0x0000c80011117a20 */ /* 0x000fe40000410000 */
[----:B------:R-:W-:Y:S02]  /*ce10*/  FMUL.FTZ R18, R18, c[0x0][0x320] ;  /* 0x0000c80012127a20 */ /* 0x000fe40000410000 */
[----:B------:R-:W-:Y:S02]  /*ce20*/  FMUL.FTZ R173, R12, c[0x0][0x320] ;  /* 0x0000c8000cad7a20 */ /* 0x000fe40000410000 */
[----:B------:R-:W-:Y:S02]  /*ce30*/  FMUL.FTZ R12, R15, c[0x0][0x320] ;  /* 0x0000c8000f0c7a20 */ /* 0x000fe40000410000 */
[----:B------:R-:W-:Y:S01]  /*ce40*/  FMUL.FTZ R171, R16, c[0x0][0x320] ;  /* 0x0000c80010ab7a20 */ /* 0x000fe20000410000 */
[----:B------:R5:W1:Y:S10]  /*ce50*/  MUFU.TANH R137, R11 ;  /* 0x0000000b00897308 */ /* 0x000a740000002400 */
[----:B------:R1:W1:Y:S10]  /*ce60*/  MUFU.TANH R169, R17 ;  /* 0x0000001100a97308 */ /* 0x0002740000002400 */
[----:B------:R2:W2:Y:S01]  /*ce70*/  MUFU.TANH R172, R18 ;  /* 0x0000001200ac7308 */ /* 0x0004a20000002400 */
[C---:B---3--:R-:W-:Y:S01]  /*ce80*/  HMMA.16816.F32.BF16 R20, R176.reuse, R4, R20 ;  /* 0x00000004b014723c */ /* 0x048fe20000041814 */
[----:B-----5:R-:W3:Y:S08]  /*ce90*/  LDSM.16.M88.4 R8, [R191+0x11900] ;  /* 0x01190000bf08783b */ /* 0x020ef00000000200 */
[----:B------:R5:W3:Y:S01]  /*cea0*/  MUFU.TANH R167, R13 ;  /* 0x0000000d00a77308 */ /* 0x000ae20000002400 */
[C---:B------:R-:W-:Y:S03]  /*ceb0*/  HMMA.16816.F32.BF16 R24, R176.reuse, R6, R24 ;  /* 0x00000006b018723c */ /* 0x040fe60000041818 */
[----:B-1----:R-:W-:Y:S01]  /*cec0*/  MOV R17, R199 ;  /* 0x000000c700117202 */ /* 0x002fe20000000f00 */
[----:B------:R-:W-:Y:S01]  /*ced0*/  FMUL.FTZ R4, R19, c[0x0][0x320] ;  /* 0x0000c80013047a20 */ /* 0x000fe20000410000 */
[----:B------:R-:W-:Y:S02]  /*cee0*/  @P0 MOV R17, R213 ;  /* 0x000000d500110202 */ /* 0x000fe40000000f00 */
[----:B------:R-:W-:Y:S02]  /*cef0*/  PLOP3.LUT P0, PT, PT, PT, UP1, 0x40, 0x0 ;  /* 0x000000000000781c */ /* 0x000fe40003f0e818 */
[----:B------:R1:W1:Y:S01]  /*cf00*/  MUFU.TANH R170, R14 ;  /* 0x0000000e00aa7308 */ /* 0x0002620000002400 */
[----:B--2---:R-:W2:Y:S04]  /*cf10*/  SHFL.IDX PT, R18, R17, RZ, 0x1c1f ;  /* 0x001c1fff11127589 */ /* 0x004ea800000e0000 */
        /* <DEDUP_REMOVED lines=9> */
[----:B------:R-:W-:Y:S01]  /*cfb0*/  FMUL.FTZ R27, R27, c[0x0][0x320] ;  /* 0x0000c8001b1b7a20 */ /* 0x000fe20000410000 */
[C---:B---3--:R-:W-:Y:S08]  /*cfc0*/  HMMA.16816.F32.BF16 R28, R176.reuse, R8, R28 ;  /* 0x00000008b01c723c */ /* 0x048ff0000004181c */
[----:B------:R-:W3:Y:S01]  /*cfd0*/  MUFU.TANH R2, R2 ;  /* 0x0000000200027308 */ /* 0x000ee20000002400 */
[----:B------:R-:W-:Y:S07]  /*cfe0*/  HMMA.16816.F32.BF16 R32, R176, R10, R32 ;  /* 0x0000000ab020723c */ /* 0x000fee0000041820 */
[----:B------:R-:W-:Y:S02]  /*cff0*/  IMAD.SHL.U32 R11, R214, 0x40, RZ ;  /* 0x00000040d60b7824 */ /* 0x000fe400078e00ff */
[----:B------:R-:W1:Y:S03]  /*d000*/  MUFU.TANH R142, R142 ;  /* 0x0000008e008e7308 */ /* 0x000e660000002400 */
[----:B------:R-:W-:Y:S03]  /*d010*/  IADD3 R15, -R208, 0x1, -R11 ;  /* 0x00000001d00f7810 */ /* 0x000fe60007ffe90b */
[----:B------:R-:W-:Y:S01]  /*d020*/  FMUL.FTZ R149, R28, c[0x0][0x320] ;  /* 0x0000c8001c957a20 */ /* 0x000fe20000410000 */
[----:B------:R-:W-:Y:S03]  /*d030*/  IADD3 R15, R15, c[0x0][0x1d0], RZ ;  /* 0x000074000f0f7a10 */ /* 0x000fe60007ffe0ff */
[----:B------:R-:W3:Y:S01]  /*d040*/  MUFU.TANH R173, R173 ;  /* 0x000000ad00ad7308 */ /* 0x000ee20000002400 */
[----:B------:R-:W-:Y:S02]  /*d050*/  FMUL.FTZ R29, R29, c[0x0][0x320] ;  /* 0x0000c8001d1d7a20 */ /* 0x000fe40000410000 */
[----:B------:R-:W-:Y:S01]  /*d060*/  FMUL.FTZ R30, R30, c[0x0][0x320] ;  /* 0x0000c8001e1e7a20 */ /* 0x000fe20000410000 */
[----:B------:R-:W-:Y:S01]  /*d070*/  IADD3 R15, R15, -c[0x0][0x168], RZ ;  /* 0x80005a000f0f7a10 */ /* 0x000fe20007ffe0ff */
[----:B------:R-:W-:Y:S02]  /*d080*/  FMUL.FTZ R31, R31, c[0x0][0x320] ;  /* 0x0000c8001f1f7a20 */ /* 0x000fe40000410000 */
[----:B------:R-:W-:Y:S01]  /*d090*/  FMUL.FTZ R145, R32, c[0x0][0x320] ;  /* 0x0000c80020917a20 */ /* 0x000fe20000410000 */
[----:B-----5:R-:W-:Y:S01]  /*d0a0*/  IADD3 R13, R15, c[0x0][0x328], RZ ;  /* 0x0000ca000f0d7a10 */ /* 0x020fe20007ffe0ff */
[----:B------:R-:W-:Y:S01]  /*d0b0*/  FMUL.FTZ R6, R33, c[0x0][0x320] ;  /* 0x0000c80021067a20 */ /* 0x000fe20000410000 */
[----:B------:R-:W3:Y:S01]  /*d0c0*/  MUFU.TANH R12, R12 ;  /* 0x0000000c000c7308 */ /* 0x000ee20000002400 */
[----:B------:R-:W-:Y:S01]  /*d0d0*/  FMUL.FTZ R10, R34, c[0x0][0x320] ;  /* 0x0000c800220a7a20 */ /* 0x000fe20000410000 */
[----:B------:R-:W-:Y:S01]  /*d0e0*/  IADD3 R15, R15, UR6, RZ ;  /* 0x000000060f0f7c10 */ /* 0x000fe2000fffe0ff */
[----:B------:R-:W-:Y:S01]  /*d0f0*/  FMUL.FTZ R8, R35, c[0x0][0x320] ;  /* 0x0000c80023087a20 */ /* 0x000fe20000410000 */
[-C--:B--2---:R-:W-:Y:S02]  /*d100*/  IADD3 R16, R13, R18.reuse, RZ ;  /* 0x000000120d107210 */ /* 0x084fe40007ffe0ff */
[----:B-1----:R-:W-:Y:S04]  /*d110*/  IADD3 R14, R15, R18, RZ ;  /* 0x000000120f0e7210 */ /* 0x002fe80007ffe0ff */
[----:B------:R-:W1:Y:S10]  /*d120*/  MUFU.TANH R171, R171 ;  /* 0x000000ab00ab7308 */ /* 0x000e740000002400 */
[----:B------:R-:W2:Y:S10]  /*d130*/  MUFU.TANH R4, R4 ;  /* 0x0000000400047308 */ /* 0x000eb40000002400 */
[----:B------:R-:W1:Y:S10]  /*d140*/  MUFU.TANH R175, R175 ;  /* 0x000000af00af7308 */ /* 0x000e740000002400 */
[----:B------:R1:W1:Y:S10]  /*d150*/  MUFU.TANH R155, R21 ;  /* 0x00000015009b7308 */ /* 0x0002740000002400 */
[----:B------:R1:W1:Y:S10]  /*d160*/  MUFU.TANH R174, R22 ;  /* 0x0000001600ae7308 */ /* 0x0002740000002400 */
[----:B------:R1:W1:Y:S10]  /*d170*/  MUFU.TANH R154, R23 ;  /* 0x00000017009a7308 */ /* 0x0002740000002400 */
        /* <DEDUP_REMOVED lines=27> */
.L_x_1603:
[----:B------:R-:W-:Y:S04]  /*d330*/  MOV R5, c[0x0][0x32c] ;  /* 0x0000cb0000057a02 */ /* 0x000fe80000000f00 */
[----:B------:R-:W-:Y:S11]  /*d340*/  ISETP.NE.AND P0, PT, R5, 0x1, PT ;  /* 0x000000010500780c */ /* 0x000ff60003f05270 */
[----:B------:R-:W-:Y:S02]  /*d350*/  @!UPT UIADD3 URZ, URZ, URZ, URZ ;  /* 0x0000003f3f3ff290 */ /* 0x000fe4000fffe03f */
[----:B------:R-:W-:Y:S05]  /*d360*/  @P0 IMAD.HI.U32 R5, R18, c[0x0][0x330], RZ ;  /* 0x0000cc0012050a27 */ /* 0x000fea00078e00ff */
[----:B------:R-:W-:Y:S02]  /*d370*/  @P0 SHF.R.U32.HI R18, RZ, c[0x0][0x334], R5 ;  /* 0x0000cd00ff120a19 */ /* 0x000fe40000011605 */
.L_x_1604:
[----:B------:R-:W-:Y:S05]  /*d380*/  BSYNC B0 ;  /* 0x0000000000007941 */ /* 0x000fea0003800000 */
.L_x_1602:
[----:B------:R-:W-:Y:S04]  /*d390*/  IMAD R7, R18, c[0x0][0x32c], -R11 ;  /* 0x0000cb0012077a24 */ /* 0x000fe800078e0a0b */
[----:B------:R-:W-:Y:S05]  /*d3a0*/  IMAD.IADD R7, R7, 0x1, -R208 ;  /* 0x0000000107077824 */ /* 0x000fea00078e0ad0 */
[----:B------:R-:W-:Y:S02]  /*d3b0*/  IADD3 R5, R7, c[0x0][0x32c], RZ ;  /* 0x0000cb0007057a10 */ /* 0x000fe40007ffe0ff */
[----:B------:R-:W-:Y:S02]  /*d3c0*/  IMNMX R14, R14, R7, !PT ;  /* 0x000000070e0e7217 */ /* 0x000fe40007800200 */
[----:B------:R-:W-:Y:S02]  /*d3d0*/  IMNMX R16, R16, R5, PT ;  /* 0x0000000510107217 */ /* 0x000fe40003800200 */
.L_x_1601:
[----:B--234-:R-:W-:Y:S01]  /*d3e0*/  ISETP.GT.AND P0, PT, R214, -0x1, PT ;  /* 0xffffffffd600780c */ /* 0x01cfe20003f04270 */
[----:B------:R-:W2:Y:S03]  /*d3f0*/  SHFL.IDX PT, R18, R17, 0x1, 0x1c1f ;  /* 0x003c1f0011127f89 */ /* 0x000ea600000e0000 */
[C---:B------:R-:W-:Y:S02]  /*d400*/  ISETP.GT.AND P4, PT, R14.reuse, 0x1, P0 ;  /* 0x000000010e00780c */ /* 0x040fe40000784270 */
[----:B------:R-:W-:Y:S02]  /*d410*/  ISETP.GT.AND P5, PT, R14, RZ, P0 ;  /* 0x000000ff0e00720c */ /* 0x000fe400007a4270 */
        /* <DEDUP_REMOVED lines=8> */
[----:B------:R-:W-:Y:S01]  /*d4a0*/  FSEL R173, R173, -INF , !P4 ;  /* 0xff800000adad7808 */ /* 0x000fe20006000000 */
[--C-:B--2---:R-:W-:Y:S01]  /*d4b0*/  IMAD.IADD R13, R13, 0x1, R18.reuse ;  /* 0x000000010d0d7824 */ /* 0x104fe200078e0212 */
[----:B------:R-:W-:Y:S01]  /*d4c0*/  ISETP.GT.AND P4, PT, R14, 0x19, P0 ;  /* 0x000000190e00780c */ /* 0x000fe20000784270 */
[----:B------:R-:W-:Y:S01]  /*d4d0*/  IMAD.IADD R15, R15, 0x1, R18 ;  /* 0x000000010f0f7824 */ /* 0x000fe200078e0212 */
        /* <DEDUP_REMOVED lines=14> */
[----:B-1----:R-:W-:Y:S02]  /*d5c0*/  FSEL R171, R171, -INF , !P5 ;  /* 0xff800000abab7808 */ /* 0x002fe40006800000 */
        /* <DEDUP_REMOVED lines=37> */
.L_x_1607:
[----:B------:R-:W-:Y:S04]  /*d820*/  MOV R6, c[0x0][0x32c] ;  /* 0x0000cb0000067a02 */ /* 0x000fe80000000f00 */
[----:B------:R-:W-:Y:S11]  /*d830*/  ISETP.NE.AND P4, PT, R6, 0x1, PT ;  /* 0x000000010600780c */ /* 0x000ff60003f85270 */
[----:B------:R-:W-:Y:S02]  /*d840*/  @!UPT UIADD3 URZ, URZ, URZ, URZ ;  /* 0x0000003f3f3ff290 */ /* 0x000fe4000fffe03f */
[----:B------:R-:W-:Y:S05]  /*d850*/  @P4 IMAD.HI.U32 R6, R14, c[0x0][0x330], RZ ;  /* 0x0000cc000e064a27 */ /* 0x000fea00078e00ff */
[----:B------:R-:W-:Y:S02]  /*d860*/  @P4 SHF.R.U32.HI R14, RZ, c[0x0][0x334], R6 ;  /* 0x0000cd00ff0e4a19 */ /* 0x000fe40000011606 */
.L_x_1608:
[----:B------:R-:W-:Y:S05]  /*d870*/  BSYNC B0 ;  /* 0x0000000000007941 */ /* 0x000fea0003800000 */
.L_x_1606:
[----:B------:R-:W-:Y:S04]  /*d880*/  IMAD R11, R14, c[0x0][0x32c], -R11 ;  /* 0x0000cb000e0b7a24 */ /* 0x000fe800078e0a0b */
[----:B------:R-:W-:Y:S05]  /*d890*/  IMAD.IADD R14, R11, 0x1, -R208 ;  /* 0x000000010b0e7824 */ /* 0x000fea00078e0ad0 */
[----:B------:R-:W-:Y:S02]  /*d8a0*/  IADD3 R6, R14, c[0x0][0x32c], RZ ;  /* 0x0000cb000e067a10 */ /* 0x000fe40007ffe0ff */
[----:B------:R-:W-:Y:S02]  /*d8b0*/  IMNMX R15, R15, R14, !PT ;  /* 0x0000000e0f0f7217 */ /* 0x000fe40007800200 */
[----:B------:R-:W-:Y:S02]  /*d8c0*/  IMNMX R13, R13, R6, PT ;  /* 0x000000060d0d7217 */ /* 0x000fe40003800200 */
.L_x_1605:
[----:B------:R-:W-:Y:S01]  /*d8d0*/  FMNMX.FTZ R6, R9, R132, !PT ;  /* 0x0000008409067209 */ /* 0x000fe20007810000 */
[----:B------:R-:W-:Y:S04]  /*d8e0*/  DEPBAR.LE SB0, 0x2 ;  /* 0x000080800000791a */ /* 0x000fe80000000000 */
[----:B------:R-:W-:Y:S01]  /*d8f0*/  FMNMX.FTZ R6, R141, R6, !PT ;  /* 0x000000068d067209 */ /* 0x000fe20007810000 */
[----:B------:R-:W-:Y:S01]  /*d900*/  BAR.SYNC.DEFER_BLOCKING 0x0 ;  /* 0x0000000000007b1d */ /* 0x000fe20000010000 */
[----:B------:R-:W-:Y:S01]  /*d910*/  ISETP.GT.AND P6, PT, R15, RZ, P0 ;  /* 0x000000ff0f00720c */ /* 0x000fe200007c4270 */
        /* <DEDUP_REMOVED lines=8> */
[----:B------:R-:W-:Y:S02]  /*d9a0*/  ISETP.GT.AND P4, PT, R15, 0x8, P0 ;  /* 0x000000080f00780c */ /* 0x000fe40000784270 */
[----:B------:R-:W-:Y:S02]  /*d9b0*/  FMNMX.FTZ R6, R167, R6, !PT ;  /* 0x00000006a7067209 */ /* 0x000fe40007810000 */
[----:B------:R-:W-:Y:S02]  /*d9c0*/  ISETP.LT.OR P5, PT, R13, 0x2, P5 ;  /* 0x000000020d00780c */ /* 0x000fe40002fa1670 */
[----:B------:R-:W-:Y:S02]  /*d9d0*/  FSEL R16, R0, -INF , !P6 ;  /* 0xff80000000107808 */ /* 0x000fe40007000000 */
[----:B------:R-:W-:Y:S02]  /*d9e0*/  FMNMX.FTZ R6, R171, R6, !PT ;  /* 0x00000006ab067209 */ /* 0x000fe40007810000 */
[----:B------:R-:W-:Y:S01]  /*d9f0*/  FSEL R14, R2, -INF , !P5 ;  /* 0xff800000020e7808 */ /* 0x000fe20006800000 */
[----:B------:R-:W-:Y:S01]  /*da00*/  LDSM.16.MT88.4 R28, [R134+UR4+0x100] ;  /* 0x00010004861c783b */ /* 0x000fe20008004200 */
[----:B------:R-:W-:Y:S02]  /*da10*/  ISETP.GT.AND P6, PT, R15, 0x9, P0 ;  /* 0x000000090f00780c */ /* 0x000fe400007c4270 */
[----:B------:R-:W-:Y:S02]  /*da20*/  ISETP.LT.OR P4, PT, R13, 0x9, P4 ;  /* 0x000000090d00780c */ /* 0x000fe40002781670 */
[----:B------:R-:W-:Y:S02]  /*da30*/  FMNMX.FTZ R11, R16, R3, !PT ;  /* 0x00000003100b7209 */ /* 0x000fe40007810000 */
[----:B------:R-:W-:Y:S02]  /*da40*/  FMNMX.FTZ R0, R169, R6, !PT ;  /* 0x00000006a9007209 */ /* 0x000fe40007810000 */
[----:B------:R-:W-:Y:S02]  /*da50*/  FMNMX.FTZ R11, R14, R11, !PT ;  /* 0x0000000b0e0b7209 */ /* 0x000fe40007810000 */
[----:B------:R-:W-:Y:S02]  /*da60*/  ISETP.GT.AND P5, PT, R15, 0x10, P0 ;  /* 0x000000100f00780c */ /* 0x000fe400007a4270 */
[----:B------:R-:W-:Y:S02]  /*da70*/  ISETP.LT.OR P6, PT, R13, 0xa, P6 ;  /* 0x0000000a0d00780c */ /* 0x000fe400037c1670 */
[----:B------:R-:W-:Y:S02]  /*da80*/  FSEL R136, R136, -INF , !P4 ;  /* 0xff80000088887808 */ /* 0x000fe40006000000 */
[----:B------:R-:W-:Y:S02]  /*da90*/  FMNMX.FTZ R0, R175, R0, !PT ;  /* 0x00000000af007209 */ /* 0x000fe40007810000 */
[----:B------:R-:W-:Y:S02]  /*daa0*/  ISETP.GT.AND P4, PT, R15, 0x11, P0 ;  /* 0x000000110f00780c */ /* 0x000fe40000784270 */
[----:B------:R-:W-:Y:S02]  /*dab0*/  FSEL R6, R137, -INF , !P6 ;  /* 0xff80000089067808 */ /* 0x000fe40007000000 */
[----:B------:R-:W-:Y:S02]  /*dac0*/  ISETP.LT.OR P5, PT, R13, 0x11, P5 ;  /* 0x000000110d00780c */ /* 0x000fe40002fa1670 */
[----:B------:R-:W-:Y:S02]  /*dad0*/  FMNMX.FTZ R11, R136, R11, !PT ;  /* 0x0000000b880b7209 */ /* 0x000fe40007810000 */
[----:B------:R-:W-:Y:S02]  /*dae0*/  FMNMX.FTZ R0, R155, R0, !PT ;  /* 0x000000009b007209 */ /* 0x000fe40007810000 */
[----:B------:R-:W-:Y:S02]  /*daf0*/  ISETP.GT.AND P6, PT, R15, 0x18, P0 ;  /* 0x000000180f00780c */ /* 0x000fe400007c4270 */
[----:B------:R-:W-:Y:S02]  /*db00*/  ISETP.LT.OR P4, PT, R13, 0x12, P4 ;  /* 0x000000120d00780c */ /* 0x000fe40002781670 */
[----:B------:R-:W-:Y:S02]  /*db10*/  FMNMX.FTZ R17, R6, R11, !PT ;  /* 0x0000000b06117209 */ /* 0x000fe40007810000 */
[----:B------:R-:W-:Y:S02]  /*db20*/  FSEL R170, R170, -INF , !P5 ;  /* 0xff800000aaaa7808 */ /* 0x000fe40006800000 */
[----:B------:R-:W-:Y:S02]  /*db30*/  FMNMX.FTZ R0, R153, R0, !PT ;  /* 0x0000000099007209 */ /* 0x000fe40007810000 */
[----:B------:R-:W-:Y:S02]  /*db40*/  FSEL R178, R12, -INF , !P4 ;  /* 0xff8000000cb27808 */ /* 0x000fe40006000000 */
[----:B------:R-:W-:Y:S02]  /*db50*/  ISETP.GT.AND P5, PT, R15, 0x19, P0 ;  /* 0x000000190f00780c */ /* 0x000fe400007a4270 */
        /* <DEDUP_REMOVED lines=23> */
[----:B------:R-:W-:Y:S02]  /*dcd0*/  FSEL R152, R152, -INF , !P5 ;  /* 0xff80000098987808 */ /* 0x000fe40006800000 */
[----:B------:R-:W-:Y:S01]  /*dce0*/  FMNMX.FTZ R17, R154, R17, !PT ;  /* 0x000000119a117209 */ /* 0x000fe20007810000 */
[----:B------:R-:W1:Y:S01]  /*dcf0*/  SHFL.BFLY PT, R0, R11, 0x2, 0x1f ;  /* 0x0c401f000b007f89 */ /* 0x000e6200000e0000 */
[----:B------:R-:W-:Y:S02]  /*dd00*/  ISETP.GT.AND P6, PT, R15, 0x30, P0 ;  /* 0x000000300f00780c */ /* 0x000fe400007c4270 */
[C---:B------:R-:W-:Y:S02]  /*dd10*/  ISETP.LT.OR P4, PT, R13.reuse, 0x2a, P4 ;  /* 0x0000002a0d00780c */ /* 0x040fe40002781670 */
[----:B------:R-:W-:Y:S02]  /*dd20*/  FMNMX.FTZ R17, R152, R17, !PT ;  /* 0x0000001198117209 */ /* 0x000fe40007810000 */
[----:B------:R-:W-:Y:S02]  /*dd30*/  FSEL R150, R150, -INF , !P4 ;  /* 0xff80000096967808 */ /* 0x000fe40006000000 */
[----:B------:R-:W-:Y:S02]  /*dd40*/  ISETP.LT.OR P6, PT, R13, 0x31, P6 ;  /* 0x000000310d00780c */ /* 0x000fe400037c1670 */
[----:B------:R-:W-:Y:S02]  /*dd50*/  ISETP.GT.AND P5, PT, R15, 0x31, P0 ;  /* 0x000000310f00780c */ /* 0x000fe400007a4270 */
[----:B------:R-:W-:Y:S02]  /*dd60*/  FSEL R146, R146, -INF , !P6 ;  /* 0xff80000092927808 */ /* 0x000fe40007000000 */
[----:B------:R-:W-:Y:S02]  /*dd70*/  FMNMX.FTZ R17, R150, R17, !PT ;  /* 0x0000001196117209 */ /* 0x000fe40007810000 */
[----:B------:R-:W-:Y:S02]  /*dd80*/  ISETP.LT.OR P5, PT, R13, 0x32, P5 ;  /* 0x000000320d00780c */ /* 0x000fe40002fa1670 */
[C---:B------:R-:W-:Y:S02]  /*dd90*/  ISETP.GT.AND P4, PT, R15.reuse, 0x38, P0 ;  /* 0x000000380f00780c */ /* 0x040fe40000784270 */
[----:B------:R-:W-:Y:S02]  /*dda0*/  FSEL R144, R144, -INF , !P5 ;  /* 0xff80000090907808 */ /* 0x000fe40006800000 */
[----:B------:R-:W-:Y:S02]  /*ddb0*/  FMNMX.FTZ R17, R146, R17, !PT ;  /* 0x0000001192117209 */ /* 0x000fe40007810000 */
[----:B------:R-:W-:Y:S02]  /*ddc0*/  ISETP.GT.AND P0, PT, R15, 0x39, P0 ;  /* 0x000000390f00780c */ /* 0x000fe40000704270 */
[C---:B------:R-:W-:Y:S02]  /*ddd0*/  ISETP.LT.OR P4, PT, R13.reuse, 0x39, P4 ;  /* 0x000000390d00780c */ /* 0x040fe40002781670 */
[----:B------:R-:W-:Y:S02]  /*dde0*/  FMNMX.FTZ R17, R144, R17, !PT ;  /* 0x0000001190117209 */ /* 0x000fe40007810000 */
[----:B------:R-:W-:Y:S02]  /*ddf0*/  FSEL R142, R10, -INF , !P4 ;  /* 0xff8000000a8e7808 */ /* 0x000fe40006000000 */
[----:B------:R-:W-:Y:S02]  /*de00*/  ISETP.LT.OR P0, PT, R13, 0x3a, P0 ;  /* 0x0000003a0d00780c */ /* 0x000fe40000701670 */
[----:B------:R-:W-:Y:S02]  /*de10*/  FMNMX.FTZ R17, R142, R17, !PT ;  /* 0x000000118e117209 */ /* 0x000fe40007810000 */
[----:B------:R-:W-:Y:S02]  /*de20*/  FSEL R140, R8, -INF , !P0 ;  /* 0xff800000088c7808 */ /* 0x000fe40004000000 */
[----:B-1----:R-:W-:Y:S02]  /*de30*/  FMNMX.FTZ R4, R11, R0, !PT ;  /* 0x000000000b047209 */ /* 0x002fe40007810000 */
[----:B------:R-:W-:Y:S03]  /*de40*/  FMNMX.FTZ R13, R140, R17, !PT ;  /* 0x000000118c0d7209 */ /* 0x000fe60007810000 */
[----:B------:R-:W1:Y:S08]  /*de50*/  SHFL.BFLY PT, R15, R4, 0x1, 0x1f ;  /* 0x0c201f00040f7f89 */ /* 0x000e7000000e0000 */
[----:B------:R-:W2:Y:S01]  /*de60*/  SHFL.BFLY PT, R0, R13, 0x2, 0x1f ;  /* 0x0c401f000d007f89 */ /* 0x000ea200000e0000 */
[----:B-1----:R-:W-:Y:S04]  /*de70*/  FMNMX.FTZ R2, R4, R15, !PT ;  /* 0x0000000f04027209 */ /* 0x002fe80007810000 */
[C---:B------:R-:W-:Y:S01]  /*de80*/  FSETP.NEU.FTZ.AND P0, PT, R2.reuse, -INF , PT ;  /* 0xff8000000200780b */ /* 0x040fe20003f1d000 */
[----:B------:R-:W-:Y:S01]  /*de90*/  FMUL.FTZ R148, R2, c[0x0][0x2d0] ;  /* 0x0000b40002947a20 */ /* 0x000fe20000410000 */
[----:B--2---:R-:W-:Y:S04]  /*dea0*/  FMNMX.FTZ R11, R13, R0, !PT ;  /* 0x000000000d0b7209 */ /* 0x004fe80007810000 */
[----:B------:R-:W-:Y:S01]  /*deb0*/  FSEL R148, R148, RZ, P0 ;  /* 0x000000ff94947208 */ /* 0x000fe20000000000 */
[----:B------:R-:W1:Y:S04]  /*dec0*/  SHFL.BFLY PT, R0, R11, 0x1, 0x1f ;  /* 0x0c201f000b007f89 */ /* 0x000e6800000e0000 */
[--C-:B------:R-:W-:Y:S01]  /*ded0*/  FFMA.FTZ R161, R5, c[0x0][0x2d0], -R148.reuse ;  /* 0x0000b40005a17a23 */ /* 0x100fe20000010894 */
[----:B------:R-:W-:Y:S01]  /*dee0*/  FSEL R5, R2, RZ, P0 ;  /* 0x000000ff02057208 */ /* 0x000fe20000000000 */
[--C-:B------:R-:W-:Y:S02]  /*def0*/  FFMA.FTZ R164, R141, c[0x0][0x2d0], -R148.reuse ;  /* 0x0000b4008da47a23 */ /* 0x100fe40000010894 */
[----:B------:R-:W-:Y:S02]  /*df00*/  FFMA.FTZ R165, R9, c[0x0][0x2d0], -R148 ;  /* 0x0000b40009a57a23 */ /* 0x000fe40000010894 */
[----:B------:R-:W-:Y:S01]  /*df10*/  FADD.FTZ R4, -R5, R132 ;  /* 0x0000008405047221 */ /* 0x000fe20000010100 */
[----:B------:R-:W-:Y:S01]  /*df20*/  MUFU.EX2 R161, R161 ;  /* 0x000000a100a17308 */ /* 0x000fe20000000800 */
[--C-:B------:R-:W-:Y:S02]  /*df30*/  FFMA.FTZ R158, R7, c[0x0][0x2d0], -R148.reuse ;  /* 0x0000b400079e7a23 */ /* 0x100fe40000010894 */
[----:B------:R-:W-:Y:S02]  /*df40*/  FMUL.FTZ R132, R4, c[0x0][0x2d0] ;  /* 0x0000b40004847a20 */ /* 0x000fe40000410000 */
[--C-:B------:R-:W-:Y:S02]  /*df50*/  FFMA.FTZ R177, R153, c[0x0][0x2d0], -R148.reuse ;  /* 0x0000b40099b17a23 */ /* 0x100fe40000010894 */
[--C-:B------:R-:W-:Y:S02]  /*df60*/  FFMA.FTZ R182, R149, c[0x0][0x2d0], -R148.reuse ;  /* 0x0000b40095b67a23 */ /* 0x100fe40000010894 */
[--C-:B------:R-:W-:Y:S01]  /*df70*/  FFMA.FTZ R183, R147, c[0x0][0x2d0], -R148.reuse ;  /* 0x0000b40093b77a23 */ /* 0x100fe20000010894 */
[----:B------:R-:W-:Y:S01]  /*df80*/  MUFU.EX2 R165, R165 ;  /* 0x000000a500a57308 */ /* 0x000fe20000000800 */
[--C-:B------:R-:W-:Y:S02]  /*df90*/  FFMA.FTZ R191, R145, c[0x0][0x2d0], -R148.reuse ;  /* 0x0000b40091bf7a23 */ /* 0x100fe40000010894 */
[--C-:B------:R-:W-:Y:S01]  /*dfa0*/  FFMA.FTZ R166, R173, c[0x0][0x2d0], -R148.reuse ;  /* 0x0000b400ada67a23 */ /* 0x100fe20000010894 */
[----:B-1----:R-:W-:Y:S01]  /*dfb0*/  FMNMX.FTZ R0, R11, R0, !PT ;  /* 0x000000000b007209 */ /* 0x002fe20007810000 */
[--C-:B------:R-:W-:Y:S02]  /*dfc0*/  FFMA.FTZ R167, R167, c[0x0][0x2d0], -R148.reuse ;  /* 0x0000b400a7a77a23 */ /* 0x100fe40000010894 */
[--C-:B------:R-:W-:Y:S01]  /*dfd0*/  FFMA.FTZ R168, R171, c[0x0][0x2d0], -R148.reuse ;  /* 0x0000b400aba87a23 */ /* 0x100fe20000010894 */
[C---:B------:R-:W-:Y:S01]  /*dfe0*/  FSETP.NEU.FTZ.AND P0, PT, R0.reuse, -INF , PT ;  /* 0xff8000000000780b */ /* 0x040fe20003f1d000 */
[C---:B------:R-:W-:Y:S01]  /*dff0*/  FMUL.FTZ R141, R0.reuse, c[0x0][0x2d0] ;  /* 0x0000b400008d7a20 */ /* 0x040fe20000410000 */
[----:B------:R-:W1:Y:S01]  /*e000*/  MUFU.EX2 R164, R164 ;  /* 0x000000a400a47308 */ /* 0x000e620000000800 */
[--C-:B------:R-:W-:Y:S01]  /*e010*/  FFMA.FTZ R169, R169, c[0x0][0x2d0], -R148.reuse ;  /* 0x0000b400a9a97a23 */ /* 0x100fe20000010894 */
[----:B------:R-:W-:Y:S01]  /*e020*/  FSEL R4, R0, RZ, P0 ;  /* 0x000000ff00047208 */ /* 0x000fe20000000000 */
[--C-:B------:R-:W-:Y:S01]  /*e030*/  FFMA.FTZ R175, R175, c[0x0][0x2d0], -R148.reuse ;  /* 0x0000b400afaf7a23 */ /* 0x100fe20000010894 */
[----:B------:R-:W-:Y:S03]  /*e040*/  FSEL R141, R141, RZ, P0 ;  /* 0x000000ff8d8d7208 */ /* 0x000fe60000000000 */
[----:B------:R-:W-:Y:S02]  /*e050*/  FADD.FTZ R4, -R4, R3 ;  /* 0x0000000304047221 */ /* 0x000fe40000010100 */
[--C-:B------:R-:W-:Y:S01]  /*e060*/  FFMA.FTZ R162, R14, c[0x0][0x2d0], -R141.reuse ;  /* 0x0000b4000ea27a23 */ /* 0x100fe2000001088d */
[----:B------:R-:W2:Y:S01]  /*e070*/  MUFU.EX2 R158, R158 ;  /* 0x0000009e009e7308 */ /* 0x000ea20000000800 */
[----:B------:R-:W3:Y:S01]  /*e080*/  LDSM.16.MT88.4 R12, [R135+UR4+0x100] ;  /* 0x00010004870c783b */ /* 0x000ee20008004200 */
[--C-:B------:R-:W-:Y:S01]  /*e090*/  FFMA.FTZ R163, R16, c[0x0][0x2d0], -R141.reuse ;  /* 0x0000b40010a37a23 */ /* 0x100fe2000001088d */
[----:B------:R-:W-:Y:S01]  /*e0a0*/  IADD3 R16, R134, UR4, RZ ;  /* 0x0000000486107c10 */ /* 0x000fe2000fffe0ff */
[--C-:B------:R-:W-:Y:S02]  /*e0b0*/  FFMA.FTZ R159, R136, c[0x0][0x2d0], -R141.reuse ;  /* 0x0000b400889f7a23 */ /* 0x100fe4000001088d */
[--C-:B------:R-:W-:Y:S01]  /*e0c0*/  FFMA.FTZ R160, R6, c[0x0][0x2d0], -R141.reuse ;  /* 0x0000b40006a07a23 */ /* 0x100fe2000001088d */
[----:B------:R-:W-:Y:S01]  /*e0d0*/  IADD3 R157, R187, R16, RZ ;  /* 0x00000010bb9d7210 */ /* 0x000fe20007ffe0ff */
[----:B------:R-:W-:Y:S01]  /*e0e0*/  FMUL.FTZ R3, R4, c[0x0][0x2d0] ;  /* 0x0000b40004037a20 */ /* 0x000fe20000410000 */
[----:B------:R-:W-:Y:S01]  /*e0f0*/  IADD3 R4, R135, UR4, RZ ;  /* 0x0000000487047c10 */ /* 0x000fe2000fffe0ff */
[----:B------:R-:W4:Y:S01]  /*e100*/  MUFU.EX2 R132, R132 ;  /* 0x0000008400847308 */ /* 0x000f220000000800 */
[--C-:B------:R-:W-:Y:S02]  /*e110*/  FFMA.FTZ R179, R154, c[0x0][0x2d0], -R141.reuse ;  /* 0x0000b4009ab37a23 */ /* 0x100fe4000001088d */
[----:B------:R-:W-:Y:S01]  /*e120*/  IADD3 R156, R187, R4, RZ ;  /* 0x00000004bb9c7210 */ /* 0x000fe20007ffe0ff */
[--C-:B------:R-:W-:Y:S01]  /*e130*/  FFMA.FTZ R180, R152, c[0x0][0x2d0], -R141.reuse ;  /* 0x0000b40098b47a23 */ /* 0x100fe2000001088d */
[----:B-1----:R-:W-:Y:S01]  /*e140*/  F2FP.BF16.PACK_AB R136, R164, R165 ;  /* 0x000000a5a488723e */ /* 0x002fe200000010ff */
[--C-:B------:R-:W-:Y:S02]  /*e150*/  FFMA.FTZ R181, R150, c[0x0][0x2d0], -R141.reuse ;  /* 0x0000b40096b57a23 */ /* 0x100fe4000001088d */
[----:B------:R-:W1:Y:S01]  /*e160*/  LDSM.16.MT88.4 R20, [R156+0x100] ;  /* 0x000100009c14783b */ /* 0x000e620000004200 */
[--C-:B------:R-:W-:Y:S01]  /*e170*/  FFMA.FTZ R222, R146, c[0x0][0x2d0], -R141.reuse ;  /* 0x0000b40092de7a23 */ /* 0x100fe2000001088d */
[----:B------:R-:W-:Y:S01]  /*e180*/  MUFU.EX2 R163, R163 ;  /* 0x000000a300a37308 */ /* 0x000fe20000000800 */
[--C-:B------:R-:W-:Y:S02]  /*e190*/  FFMA.FTZ R223, R144, c[0x0][0x2d0], -R141.reuse ;  /* 0x0000b40090df7a23 */ /* 0x100fe4000001088d */
[--C-:B------:R-:W-:Y:S01]  /*e1a0*/  FFMA.FTZ R224, R142, c[0x0][0x2d0], -R141.reuse ;  /* 0x0000b4008ee07a23 */ /* 0x100fe2000001088d */
[----:B--2---:R-:W-:Y:S01]  /*e1b0*/  F2FP.BF16.PACK_AB R138, R158, R161 ;  /* 0x000000a19e8a723e */ /* 0x004fe200000010ff */
[--C-:B------:R-:W-:Y:S01]  /*e1c0*/  FFMA.FTZ R170, R170, c[0x0][0x2d0], -R141.reuse ;  /* 0x0000b400aaaa7a23 */ /* 0x100fe2000001088d */
[----:B------:R-:W-:Y:S01]  /*e1d0*/  LDSM.16.MT88.4 R144, [R157+0x1900] ;  /* 0x001900009d90783b */ /* 0x000fe20000004200 */
[--C-:B------:R-:W-:Y:S02]  /*e1e0*/  FFMA.FTZ R171, R178, c[0x0][0x2d0], -R141.reuse ;  /* 0x0000b400b2ab7a23 */ /* 0x100fe4000001088d */
[--C-:B------:R-:W-:Y:S01]  /*e1f0*/  FFMA.FTZ R178, R151, c[0x0][0x2d0], -R148.reuse ;  /* 0x0000b40097b27a23 */ /* 0x100fe20000010894 */
[----:B------:R-:W2:Y:S01]  /*e200*/  MUFU.EX2 R162, R162 ;  /* 0x000000a200a27308 */ /* 0x000ea20000000800 */
[--C-:B------:R-:W-:Y:S02]  /*e210*/  FFMA.FTZ R172, R172, c[0x0][0x2d0], -R141.reuse ;  /* 0x0000b400acac7a23 */ /* 0x100fe4000001088d */
[--C-:B------:R-:W-:Y:S02]  /*e220*/  FFMA.FTZ R173, R176, c[0x0][0x2d0], -R141.reuse ;  /* 0x0000b400b0ad7a23 */ /* 0x100fe4000001088d */
[C---:B----4-:R-:W-:Y:S02]  /*e230*/  FMUL.FTZ R4, R132.reuse, R128 ;  /* 0x0000008084047220 */ /* 0x050fe40000410000 */
        /* <DEDUP_REMOVED lines=8> */
[----:B------:R-:W4:Y:S01]  /*e2c0*/  MUFU.EX2 R160, R160 ;  /* 0x000000a000a07308 */ /* 0x000f220000000800 */
[C---:B------:R-:W-:Y:S02]  /*e2d0*/  FMUL.FTZ R32, R132.reuse, R100 ;  /* 0x0000006484207220 */ /* 0x040fe40000410000 */
[----:B------:R-:W-:Y:S01]  /*e2e0*/  FMUL.FTZ R33, R132, R101 ;  /* 0x0000006584217220 */ /* 0x000fe20000410000 */
[----:B--2---:R-:W-:Y:S01]  /*e2f0*/  F2FP.BF16.PACK_AB R137, R162, R163 ;  /* 0x000000a3a289723e */ /* 0x004fe200000010ff */
[--C-:B------:R-:W-:Y:S02]  /*e300*/  FFMA.FTZ R176, R155, c[0x0][0x2d0], -R148.reuse ;  /* 0x0000b4009bb07a23 */ /* 0x100fe40000010894 */
[----:B------:R-:W-:Y:S01]  /*e310*/  LDSM.16.MT88.4 R152, [R156+0x3900] ;  /* 0x003900009c98783b */ /* 0x000fe20000004200 */
[----:B------:R-:W-:Y:S02]  /*e320*/  FFMA.FTZ R148, R143, c[0x0][0x2d0], -R148 ;  /* 0x0000b4008f947a23 */ /* 0x000fe40000010894 */
[----:B------:R-:W2:Y:S01]  /*e330*/  MUFU.EX2 R3, R3 ;  /* 0x0000000300037308 */ /* 0x000ea20000000800 */
[C---:B------:R-:W-:Y:S02]  /*e340*/  FMUL.FTZ R36, R132.reuse, R36 ;  /* 0x0000002484247220 */ /* 0x040fe40000410000 */
[C---:B------:R-:W-:Y:S02]  /*e350*/  FMUL.FTZ R37, R132.reuse, R37 ;  /* 0x0000002584257220 */ /* 0x040fe40000410000 */
[C---:B------:R-:W-:Y:S02]  /*e360*/  FMUL.FTZ R40, R132.reuse, R40 ;  /* 0x0000002884287220 */ /* 0x040fe40000410000 */
[C---:B------:R-:W-:Y:S02]  /*e370*/  FMUL.FTZ R41, R132.reuse, R41 ;  /* 0x0000002984297220 */ /* 0x040fe40000410000 */
[C---:B------:R-:W-:Y:S01]  /*e380*/  FMUL.FTZ R44, R132.reuse, R44 ;  /* 0x0000002c842c7220 */ /* 0x040fe20000410000 */
[----:B------:R5:W-:Y:S01]  /*e390*/  MUFU.EX2 R192, R148 ;  /* 0x0000009400c07308 */ /* 0x000be20000000800 */
[C---:B------:R-:W-:Y:S02]  /*e3a0*/  FMUL.FTZ R45, R132.reuse, R45 ;  /* 0x0000002d842d7220 */ /* 0x040fe40000410000 */
[----:B------:R-:W-:Y:S01]  /*e3b0*/  FMUL.FTZ R48, R132, R48 ;  /* 0x0000003084307220 */ /* 0x000fe20000410000 */
[----:B----4-:R-:W-:Y:S01]  /*e3c0*/  F2FP.BF16.PACK_AB R139, R160, R159 ;  /* 0x0000009fa08b723e */ /* 0x010fe200000010ff */
[C---:B------:R-:W-:Y:S02]  /*e3d0*/  FMUL.FTZ R49, R132.reuse, R49 ;  /* 0x0000003184317220 */ /* 0x040fe40000410000 */
[C---:B------:R-:W-:Y:S02]  /*e3e0*/  FMUL.FTZ R52, R132.reuse, R52 ;  /* 0x0000003484347220 */ /* 0x040fe40000410000 */
[C---:B------:R-:W-:Y:S01]  /*e3f0*/  FMUL.FTZ R53, R132.reuse, R53 ;  /* 0x0000003584357220 */ /* 0x040fe20000410000 */
[----:B------:R-:W-:Y:S01]  /*e400*/  MUFU.EX2 R166, R166 ;  /* 0x000000a600a67308 */ /* 0x000fe20000000800 */
[C---:B------:R-:W-:Y:S02]  /*e410*/  FMUL.FTZ R56, R132.reuse, R56 ;  /* 0x0000003884387220 */ /* 0x040fe40000410000 */
[C---:B------:R-:W-:Y:S02]  /*e420*/  FMUL.FTZ R57, R132.reuse, R57 ;  /* 0x0000003984397220 */ /* 0x040fe40000410000 */
[C---:B--2---:R-:W-:Y:S02]  /*e430*/  FMUL.FTZ R6, R3.reuse, R130 ;  /* 0x0000008203067220 */ /* 0x044fe40000410000 */
[C---:B------:R-:W-:Y:S02]  /*e440*/  FMUL.FTZ R7, R3.reuse, R131 ;  /* 0x0000008303077220 */ /* 0x040fe40000410000 */
[----:B------:R-:W-:Y:S01]  /*e450*/  LDSM.16.MT88.4 R128, [R156+0x2900] ;  /* 0x002900009c80783b */ /* 0x000fe20000004200 */
[C---:B------:R-:W-:Y:S01]  /*e460*/  FMUL.FTZ R10, R3.reuse, R126 ;  /* 0x0000007e030a7220 */ /* 0x040fe20000410000 */
[----:B------:R-:W2:Y:S01]  /*e470*/  MUFU.EX2 R167, R167 ;  /* 0x000000a700a77308 */ /* 0x000ea20000000800 */
[C---:B------:R-:W-:Y:S02]  /*e480*/  FMUL.FTZ R11, R3.reuse, R127 ;  /* 0x0000007f030b7220 */ /* 0x040fe40000410000 */
[C---:B---3--:R-:W-:Y:S03]  /*e490*/  HMMA.16816.F32.BF16 R4, R136.reuse, R12, R4 ;  /* 0x0000000c8804723c */ /* 0x048fe60000041804 */
[----:B------:R-:W-:Y:S02]  /*e4a0*/  LDSM.16.MT88.4 R124, [R135+UR4+0x2900] ;  /* 0x00290004877c783b */ /* 0x000fe40008004200 */
[C---:B------:R-:W-:Y:S02]  /*e4b0*/  FMUL.FTZ R18, R3.reuse, R118 ;  /* 0x0000007603127220 */ /* 0x040fe40000410000 */
[C---:B------:R-:W-:Y:S01]  /*e4c0*/  FMUL.FTZ R12, R132.reuse, R120 ;  /* 0x00000078840c7220 */ /* 0x040fe20000410000 */
[C---:B------:R-:W-:Y:S01]  /*e4d0*/  HMMA.16816.F32.BF16 R8, R136.reuse, R14, R8 ;  /* 0x0000000e8808723c */ /* 0x040fe20000041808 */
[----:B------:R-:W-:Y:S02]  /*e4e0*/  MUFU.EX2 R168, R168 ;  /* 0x000000a800a87308 */ /* 0x000fe40000000800 */
[----:B-----5:R-:W-:Y:S01]  /*e4f0*/  LDSM.16.MT88.4 R148, [R135+UR4+0x3900] ;  /* 0x003900048794783b */ /* 0x020fe20008004200 */
        /* <DEDUP_REMOVED lines=9> */
[C---:B-1----:R-:W-:Y:S01]  /*e590*/  HMMA.16816.F32.BF16 R12, R136.reuse, R20, R12 ;  /* 0x00000014880c723c */ /* 0x042fe2000004180c */
[----:B------:R-:W1:Y:S02]  /*e5a0*/  LDSM.16.MT88.4 R120, [R157+0x100] ;  /* 0x000100009d78783b */ /* 0x000e640000004200 */
        /* <DEDUP_REMOVED lines=8> */
[----:B------:R-:W3:Y:S01]  /*e630*/  MUFU.EX2 R171, R171 ;  /* 0x000000ab00ab7308 */ /* 0x000ee20000000800 */
[C---:B------:R-:W-:Y:S01]  /*e640*/  FMUL.FTZ R22, R3.reuse, R114 ;  /* 0x0000007203167220 */ /* 0x040fe20000410000 */
[----:B------:R-:W-:Y:S03]  /*e650*/  LDSM.16.MT88.4 R108, [R157+0x2100] ;  /* 0x002100009d6c783b */ /* 0x000fe60000004200 */
[C---:B------:R-:W-:Y:S02]  /*e660*/  FMUL.FTZ R23, R3.reuse, R115 ;  /* 0x0000007303177220 */ /* 0x040fe40000410000 */
[C---:B------:R-:W-:Y:S02]  /*e670*/  FMUL.FTZ R42, R3.reuse, R42 ;  /* 0x0000002a032a7220 */ /* 0x040fe40000410000 */
[C---:B------:R-:W-:Y:S01]  /*e680*/  FMUL.FTZ R43, R3.reuse, R43 ;  /* 0x0000002b032b7220 */ /* 0x040fe20000410000 */
[----:B------:R-:W4:Y:S01]  /*e690*/  LDSM.16.MT88.4 R112, [R135+UR4+0x2100] ;  /* 0x002100048770783b */ /* 0x000f220008004200 */
[C---:B------:R-:W-:Y:S01]  /*e6a0*/  FMUL.FTZ R46, R3.reuse, R46 ;  /* 0x0000002e032e7220 */ /* 0x040fe20000410000 */
[C---:B------:R-:W-:Y:S01]  /*e6b0*/  HMMA.16816.F32.BF16 R20, R136.reuse, R28, R20 ;  /* 0x0000001c8814723c */ /* 0x040fe20000041814 */
[----:B------:R-:W-:Y:S02]  /*e6c0*/  MUFU.EX2 R172, R172 ;  /* 0x000000ac00ac7308 */ /* 0x000fe40000000800 */
[C---:B------:R-:W-:Y:S02]  /*e6d0*/  FMUL.FTZ R47, R3.reuse, R47 ;  /* 0x0000002f032f7220 */ /* 0x040fe40000410000 */
[C---:B------:R-:W-:Y:S02]  /*e6e0*/  FMUL.FTZ R50, R3.reuse, R50 ;  /* 0x0000003203327220 */ /* 0x040fe40000410000 */
[C---:B------:R-:W-:Y:S01]  /*e6f0*/  FMUL.FTZ R28, R132.reuse, R104 ;  /* 0x00000068841c7220 */ /* 0x040fe20000410000 */
[C---:B------:R-:W-:Y:S03]  /*e700*/  HMMA.16816.F32.BF16 R24, R136.reuse, R30, R24 ;  /* 0x0000001e8818723c */ /* 0x040fe60000041818 */
[----:B------:R-:W5:Y:S01]  /*e710*/  MUFU.EX2 R173, R173 ;  /* 0x000000ad00ad7308 */ /* 0x000f620000000800 */
[C---:B------:R-:W-:Y:S02]  /*e720*/  FMUL.FTZ R29, R132.reuse, R105 ;  /* 0x00000069841d7220 */ /* 0x040fe40000410000 */
[C---:B------:R-:W-:Y:S02]  /*e730*/  FMUL.FTZ R51, R3.reuse, R51 ;  /* 0x0000003303337220 */ /* 0x040fe40000410000 */
[C---:B------:R-:W-:Y:S04]  /*e740*/  FMUL.FTZ R30, R3.reuse, R106 ;  /* 0x0000006a031e7220 */ /* 0x040fe80000410000 */
[C---:B------:R-:W-:Y:S01]  /*e750*/  FMUL.FTZ R31, R3.reuse, R107 ;  /* 0x0000006b031f7220 */ /* 0x040fe20000410000 */
[----:B------:R-:W-:Y:S01]  /*e760*/  MUFU.EX2 R175, R175 ;  /* 0x000000af00af7308 */ /* 0x000fe20000000800 */
[----:B------:R-:W2:Y:S01]  /*e770*/  LDSM.16.MT88.4 R104, [R156+0x2100] ;  /* 0x002100009c68783b */ /* 0x000ea20000004200 */
[C---:B------:R-:W-:Y:S02]  /*e780*/  FMUL.FTZ R54, R3.reuse, R54 ;  /* 0x0000003603367220 */ /* 0x040fe40000410000 */
[C---:B------:R-:W-:Y:S02]  /*e790*/  FMUL.FTZ R55, R3.reuse, R55 ;  /* 0x0000003703377220 */ /* 0x040fe40000410000 */
[C---:B-1----:R-:W-:Y:S03]  /*e7a0*/  HMMA.16816.F32.BF16 R28, R136.reuse, R120, R28 ;  /* 0x00000078881c723c */ /* 0x042fe6000004181c */
[C---:B------:R-:W-:Y:S01]  /*e7b0*/  FMUL.FTZ R58, R3.reuse, R58 ;  /* 0x0000003a033a7220 */ /* 0x040fe20000410000 */
[----:B------:R-:W1:Y:S01]  /*e7c0*/  MUFU.EX2 R176, R176 ;  /* 0x000000b000b07308 */ /* 0x000e620000000800 */
[C---:B------:R-:W-:Y:S02]  /*e7d0*/  FMUL.FTZ R59, R3.reuse, R59 ;  /* 0x0000003b033b7220 */ /* 0x040fe40000410000 */
[C---:B------:R-:W-:Y:S01]  /*e7e0*/  FMUL.FTZ R60, R132.reuse, R60 ;  /* 0x0000003c843c7220 */ /* 0x040fe20000410000 */
[C---:B------:R-:W-:Y:S01]  /*e7f0*/  HMMA.16816.F32.BF16 R32, R136.reuse, R122, R32 ;  /* 0x0000007a8820723c */ /* 0x040fe20000041820 */
[----:B------:R-:W-:Y:S03]  /*e800*/  LDSM.16.MT88.4 R120, [R157+0x900] ;  /* 0x000900009d78783b */ /* 0x000fe60000004200 */
[C---:B------:R-:W-:Y:S02]  /*e810*/  FMUL.FTZ R61, R132.reuse, R61 ;  /* 0x0000003d843d7220 */ /* 0x040fe40000410000 */
[C---:B------:R-:W-:Y:S01]  /*e820*/  FMUL.FTZ R62, R3.reuse, R62 ;  /* 0x0000003e033e7220 */ /* 0x040fe20000410000 */
[----:B------:R-:W-:Y:S01]  /*e830*/  MUFU.EX2 R177, R177 ;  /* 0x000000b100b17308 */ /* 0x000fe20000000800 */
[C---:B----4-:R-:W-:Y:S04]  /*e840*/  HMMA.16816.F32.BF16 R36, R136.reuse, R112, R36 ;  /* 0x000000708824723c */ /* 0x050fe80000041824 */
[C---:B------:R-:W-:Y:S02]  /*e850*/  FMUL.FTZ R63, R3.reuse, R63 ;  /* 0x0000003f033f7220 */ /* 0x040fe40000410000 */
[C---:B------:R-:W-:Y:S02]  /*e860*/  FMUL.FTZ R64, R132.reuse, R64 ;  /* 0x0000004084407220 */ /* 0x040fe40000410000 */
[C---:B------:R-:W-:Y:S01]  /*e870*/  HMMA.16816.F32.BF16 R40, R136.reuse, R114, R40 ;  /* 0x000000728828723c */ /* 0x040fe20000041828 */
[----:B------:R-:W-:Y:S01]  /*e880*/  LDSM.16.MT88.4 R112, [R135+UR4+0x900] ;  /* 0x000900048770783b */ /* 0x000fe20008004200 */
[----:B------:R-:W4:Y:S02]  /*e890*/  MUFU.EX2 R178, R178 ;  /* 0x000000b200b27308 */ /* 0x000f240000000800 */
[C---:B------:R-:W-:Y:S02]  /*e8a0*/  FMUL.FTZ R65, R132.reuse, R65 ;  /* 0x0000004184417220 */ /* 0x040fe40000410000 */
[C---:B------:R-:W-:Y:S02]  /*e8b0*/  FMUL.FTZ R66, R3.reuse, R66 ;  /* 0x0000004203427220 */ /* 0x040fe40000410000 */
[C---:B------:R-:W-:Y:S01]  /*e8c0*/  FMUL.FTZ R67, R3.reuse, R67 ;  /* 0x0000004303437220 */ /* 0x040fe20000410000 */
[C---:B--2---:R-:W-:Y:S03]  /*e8d0*/  HMMA.16816.F32.BF16 R44, R136.reuse, R104, R44 ;  /* 0x00000068882c723c */ /* 0x044fe6000004182c */
[----:B------:R-:W-:Y:S01]  /*e8e0*/  MUFU.EX2 R179, R179 ;  /* 0x000000b300b37308 */ /* 0x000fe20000000800 */
[C---:B------:R-:W-:Y:S02]  /*e8f0*/  FMUL.FTZ R68, R132.reuse, R68 ;  /* 0x0000004484447220 */ /* 0x040fe40000410000 */
[C---:B------:R-:W-:Y:S02]  /*e900*/  FMUL.FTZ R69, R132.reuse, R69 ;  /* 0x0000004584457220 */ /* 0x040fe40000410000 */
[C---:B------:R-:W-:Y:S01]  /*e910*/  FMUL.FTZ R70, R3.reuse, R70 ;  /* 0x0000004603467220 */ /* 0x040fe20000410000 */
[C---:B------:R-:W-:Y:S01]  /*e920*/  HMMA.16816.F32.BF16 R48, R136.reuse, R106, R48 ;  /* 0x0000006a8830723c */ /* 0x040fe20000041830 */
[----:B------:R-:W2:Y:S03]  /*e930*/  LDSM.16.MT88.4 R104, [R135+UR4+0x4100] ;  /* 0x004100048768783b */ /* 0x000ea60008004200 */
[----:B------:R-:W-:Y:S01]  /*e940*/  MUFU.EX2 R180, R180 ;  /* 0x000000b400b47308 */ /* 0x000fe20000000800 */
[C---:B------:R-:W-:Y:S02]  /*e950*/  FMUL.FTZ R71, R3.reuse, R71 ;  /* 0x0000004703477220 */ /* 0x040fe40000410000 */
[C---:B------:R-:W-:Y:S01]  /*e960*/  FMUL.FTZ R72, R132.reuse, R72 ;  /* 0x0000004884487220 */ /* 0x040fe20000410000 */
[C---:B------:R-:W-:Y:S04]  /*e970*/  HMMA.16816.F32.BF16 R52, R136.reuse, R100, R52 ;  /* 0x000000648834723c */ /* 0x040fe80000041834 */
[C---:B------:R-:W-:Y:S02]  /*e980*/  FMUL.FTZ R73, R132.reuse, R73 ;  /* 0x0000004984497220 */ /* 0x040fe40000410000 */
[----:B------:R-:W-:Y:S01]  /*e990*/  MUFU.EX2 R181, R181 ;  /* 0x000000b500b57308 */ /* 0x000fe20000000800 */
        /* <DEDUP_REMOVED lines=10> */
[----:B------:R-:W4:Y:S01]  /*ea40*/  LDSM.16.MT88.4 R108, [R134+UR4+0x4100] ;  /* 0x00410004866c783b */ /* 0x000f220008004200 */
[----:B------:R-:W-:Y:S02]  /*ea50*/  MUFU.EX2 R183, R183 ;  /* 0x000000b700b77308 */ /* 0x000fe40000000800 */
[C---:B------:R-:W-:Y:S02]  /*ea60*/  FMUL.FTZ R79, R3.reuse, R79 ;  /* 0x0000004f034f7220 */ /* 0x040fe40000410000 */
[C---:B------:R-:W-:Y:S02]  /*ea70*/  FMUL.FTZ R80, R132.reuse, R80 ;  /* 0x0000005084507220 */ /* 0x040fe40000410000 */
[C---:B------:R-:W-:Y:S01]  /*ea80*/  FMUL.FTZ R81, R132.reuse, R81 ;  /* 0x0000005184517220 */ /* 0x040fe20000410000 */
[C---:B--2---:R-:W-:Y:S03]  /*ea90*/  HMMA.16816.F32.BF16 R68, R136.reuse, R104, R68 ;  /* 0x000000688844723c */ /* 0x044fe60000041844 */
[C---:B------:R-:W-:Y:S01]  /*eaa0*/  FMUL.FTZ R82, R3.reuse, R82 ;  /* 0x0000005203527220 */ /* 0x040fe20000410000 */
[----:B------:R-:W-:Y:S01]  /*eab0*/  MUFU.EX2 R191, R191 ;  /* 0x000000bf00bf7308 */ /* 0x000fe20000000800 */
[C---:B------:R-:W-:Y:S02]  /*eac0*/  FMUL.FTZ R83, R3.reuse, R83 ;  /* 0x0000005303537220 */ /* 0x040fe40000410000 */
[C---:B------:R-:W-:Y:S01]  /*ead0*/  FMUL.FTZ R84, R132.reuse, R84 ;  /* 0x0000005484547220 */ /* 0x040fe20000410000 */
[C---:B------:R-:W-:Y:S01]  /*eae0*/  HMMA.16816.F32.BF16 R72, R136.reuse, R106, R72 ;  /* 0x0000006a8848723c */ /* 0x040fe20000041848 */
[----:B------:R-:W2:Y:S03]  /*eaf0*/  LDSM.16.MT88.4 R104, [R157+0x4100] ;  /* 0x004100009d68783b */ /* 0x000ea60000004200 */
[C---:B------:R-:W-:Y:S02]  /*eb00*/  FMUL.FTZ R85, R132.reuse, R85 ;  /* 0x0000005584557220 */ /* 0x040fe40000410000 */
[C---:B------:R-:W-:Y:S01]  /*eb10*/  FMUL.FTZ R86, R3.reuse, R86 ;  /* 0x0000005603567220 */ /* 0x040fe20000410000 */
[----:B------:R-:W-:Y:S01]  /*eb20*/  MUFU.EX2 R222, R222 ;  /* 0x000000de00de7308 */ /* 0x000fe20000000800 */
[C---:B-1----:R-:W-:Y:S04]  /*eb30*/  HMMA.16816.F32.BF16 R76, R136.reuse, R100, R76 ;  /* 0x00000064884c723c */ /* 0x042fe8000004184c */
[----:B------:R-:W-:Y:S02]  /*eb40*/  FMUL.FTZ R87, R3, R87 ;  /* 0x0000005703577220 */ /* 0x000fe40000410000 */
[C---:B------:R-:W-:Y:S01]  /*eb50*/  FMUL.FTZ R88, R132.reuse, R88 ;  /* 0x0000005884587220 */ /* 0x040fe20000410000 */
[----:B------:R-:W-:Y:S01]  /*eb60*/  F2FP.BF16.PACK_AB R100, R167, R166 ;  /* 0x000000a6a764723e */ /* 0x000fe200000010ff */
[C---:B------:R-:W-:Y:S01]  /*eb70*/  HMMA.16816.F32.BF16 R80, R136.reuse, R102, R80 ;  /* 0x000000668850723c */ /* 0x040fe20000041850 */
[----:B------:R-:W-:Y:S03]  /*eb80*/  MUFU.EX2 R223, R223 ;  /* 0x000000df00df7308 */ /* 0x000fe60000000800 */
[C---:B------:R-:W-:Y:S01]  /*eb90*/  FMUL.FTZ R89, R132.reuse, R89 ;  /* 0x0000005984597220 */ /* 0x040fe20000410000 */
[----:B---3--:R-:W-:Y:S01]  /*eba0*/  F2FP.BF16.PACK_AB R101, R171, R170 ;  /* 0x000000aaab65723e */ /* 0x008fe200000010ff */
[----:B------:R-:W-:Y:S01]  /*ebb0*/  FMUL.FTZ R90, R3, R90 ;  /* 0x0000005a035a7220 */ /* 0x000fe20000410000 */
[----:B------:R-:W-:Y:S01]  /*ebc0*/  F2FP.BF16.PACK_AB R102, R169, R168 ;  /* 0x000000a8a966723e */ /* 0x000fe200000010ff */
[C---:B----4-:R-:W-:Y:S03]  /*ebd0*/  HMMA.16816.F32.BF16 R84, R136.reuse, R108, R84 ;  /* 0x0000006c8854723c */ /* 0x050fe60000041854 */
[----:B------:R-:W-:Y:S01]  /*ebe0*/  MUFU.EX2 R224, R224 ;  /* 0x000000e000e07308 */ /* 0x000fe20000000800 */
[----:B------:R-:W-:Y:S01]  /*ebf0*/  FMUL.FTZ R91, R3, R91 ;  /* 0x0000005b035b7220 */ /* 0x000fe20000410000 */
[----:B-----5:R-:W-:Y:S01]  /*ec00*/  F2FP.BF16.PACK_AB R103, R173, R172 ;  /* 0x000000acad67723e */ /* 0x020fe200000010ff */
[C---:B------:R-:W-:Y:S02]  /*ec10*/  FMUL.FTZ R92, R132.reuse, R92 ;  /* 0x0000005c845c7220 */ /* 0x040fe40000410000 */
[C---:B------:R-:W-:Y:S03]  /*ec20*/  FMUL.FTZ R93, R132.reuse, R93 ;  /* 0x0000005d845d7220 */ /* 0x040fe60000410000 */
[C---:B------:R-:W-:Y:S01]  /*ec30*/  HMMA.16816.F32.BF16 R88, R136.reuse, R110, R88 ;  /* 0x0000006e8858723c */ /* 0x040fe20000041858 */
[----:B------:R-:W1:Y:S02]  /*ec40*/  LDSM.16.MT88.4 R108, [R134+UR4+0x900] ;  /* 0x00090004866c783b */ /* 0x000e640008004200 */
[C---:B------:R-:W-:Y:S02]  /*ec50*/  FMUL.FTZ R94, R3.reuse, R94 ;  /* 0x0000005e035e7220 */ /* 0x040fe40000410000 */
[C---:B------:R-:W-:Y:S02]  /*ec60*/  FMUL.FTZ R95, R3.reuse, R95 ;  /* 0x0000005f035f7220 */ /* 0x040fe40000410000 */
[C---:B------:R-:W-:Y:S02]  /*ec70*/  FMUL.FTZ R96, R132.reuse, R96 ;  /* 0x0000006084607220 */ /* 0x040fe40000410000 */
[----:B------:R-:W-:Y:S03]  /*ec80*/  FMUL.FTZ R97, R132, R97 ;  /* 0x0000006184617220 */ /* 0x000fe60000410000 */
[C---:B--2---:R-:W-:Y:S03]  /*ec90*/  HMMA.16816.F32.BF16 R92, R136.reuse, R104, R92 ;  /* 0x00000068885c723c */ /* 0x044fe6000004185c */
[C---:B------:R-:W-:Y:S02]  /*eca0*/  FMUL.FTZ R98, R3.reuse, R98 ;  /* 0x0000006203627220 */ /* 0x040fe40000410000 */
[C---:B------:R-:W-:Y:S02]  /*ecb0*/  FMUL.FTZ R99, R3.reuse, R99 ;  /* 0x0000006303637220 */ /* 0x040fe40000410000 */
[--C-:B------:R-:W-:Y:S02]  /*ecc0*/  FFMA.FTZ R174, R174, c[0x0][0x2d0], -R141.reuse ;  /* 0x0000b400aeae7a23 */ /* 0x100fe4000001088d */
[----:B------:R-:W-:Y:S03]  /*ecd0*/  FFMA.FTZ R141, R140, c[0x0][0x2d0], -R141 ;  /* 0x0000b4008c8d7a23 */ /* 0x000fe6000001088d */
[----:B------:R-:W-:Y:S01]  /*ece0*/  HMMA.16816.F32.BF16 R96, R136, R106, R96 ;  /* 0x0000006a8860723c */ /* 0x000fe20000041860 */
[----:B------:R-:W2:Y:S01]  /*ecf0*/  LDSM.16.MT88.4 R104, [R134+UR4+0x2900] ;  /* 0x002900048668783b */ /* 0x000ea20008004200 */
[----:B------:R3:W-:Y:S01]  /*ed00*/  MUFU.EX2 R225, R141 ;  /* 0x0000008d00e17308 */ /* 0x0007e20000000800 */
[----:B------:R-:W-:Y:S02]  /*ed10*/  FFMA.FTZ R163, R3, R210, R163 ;  /* 0x000000d203a37223 */ /* 0x000fe400000100a3 */
[----:B------:R-:W-:Y:S01]  /*ed20*/  FFMA.FTZ R165, R132, R211, R165 ;  /* 0x000000d384a57223 */ /* 0x000fe200000100a5 */
[----:B------:R-:W-:Y:S01]  /*ed30*/  MOV R132, R2 ;  /* 0x0000000200847202 */ /* 0x000fe20000000f00 */
[----:B------:R-:W-:Y:S01]  /*ed40*/  FADD.FTZ R162, R162, R163 ;  /* 0x000000a3a2a27221 */ /* 0x000fe20000010000 */
[C---:B------:R-:W-:Y:S01]  /*ed50*/  HMMA.16816.F32.BF16 R4, R100.reuse, R112, R4 ;  /* 0x000000706404723c */ /* 0x040fe20000041804 */
[----:B------:R-:W-:Y:S03]  /*ed60*/  LDSM.16.MT88.4 R136, [R156+0x3100] ;  /* 0x003100009c88783b */ /* 0x000fe60000004200 */
[----:B------:R-:W4:Y:S01]  /*ed70*/  MUFU.EX2 R174, R174 ;  /* 0x000000ae00ae7308 */ /* 0x000f220000000800 */
[----:B------:R-:W-:Y:S02]  /*ed80*/  FADD.FTZ R164, R164, R165 ;  /* 0x000000a5a4a47221 */ /* 0x000fe40000010000 */
[----:B------:R-:W-:Y:S01]  /*ed90*/  FADD.FTZ R159, R159, R162 ;  /* 0x000000a29f9f7221 */ /* 0x000fe20000010000 */
[C---:B------:R-:W-:Y:S01]  /*eda0*/  HMMA.16816.F32.BF16 R8, R100.reuse, R114, R8 ;  /* 0x000000726408723c */ /* 0x040fe20000041808 */
[----:B------:R-:W5:Y:S03]  /*edb0*/  LDSM.16.MT88.4 R112, [R157+0x2900] ;  /* 0x002900009d70783b */ /* 0x000f660000004200 */
[----:B------:R-:W-:Y:S02]  /*edc0*/  FADD.FTZ R161, R161, R164 ;  /* 0x000000a4a1a17221 */ /* 0x000fe40000010000 */
[----:B------:R-:W-:Y:S02]  /*edd0*/  FADD.FTZ R159, R160, R159 ;  /* 0x0000009fa09f7221 */ /* 0x000fe40000010000 */
[C---:B------:R-:W-:Y:S01]  /*ede0*/  HMMA.16816.F32.BF16 R12, R100.reuse, R116, R12 ;  /* 0x00000074640c723c */ /* 0x040fe2000004180c */
[----:B---3--:R-:W-:Y:S03]  /*edf0*/  LDSM.16.MT88.4 R140, [R134+UR4+0x1900] ;  /* 0x00190004868c783b */ /* 0x008fe60008004200 */
        /* <DEDUP_REMOVED lines=13> */
[C---:B------:R-:W-:Y:S04]  /*eed0*/  HMMA.16816.F32.BF16 R28, R100.reuse, R120, R28 ;  /* 0x00000078641c723c */ /* 0x040fe8000004181c */
[----:B------:R-:W-:Y:S04]  /*eee0*/  FADD.FTZ R168, R169, R168 ;  /* 0x000000a8a9a87221 */ /* 0x000fe80000010000 */
[C---:B------:R-:W-:Y:S01]  /*eef0*/  HMMA.16816.F32.BF16 R32, R100.reuse, R122, R32 ;  /* 0x0000007a6420723c */ /* 0x040fe20000041820 */
[----:B------:R-:W-:Y:S07]  /*ef00*/  LDSM.16.MT88.4 R120, [R156+0x1100] ;  /* 0x001100009c78783b */ /* 0x000fee0000004200 */
[C---:B------:R-:W-:Y:S08]  /*ef10*/  HMMA.16816.F32.BF16 R36, R100.reuse, R124, R36 ;  /* 0x0000007c6424723c */ /* 0x040ff00000041824 */
[C---:B------:R-:W-:Y:S01]  /*ef20*/  HMMA.16816.F32.BF16 R40, R100.reuse, R126, R40 ;  /* 0x0000007e6428723c */ /* 0x040fe20000041828 */
[----:B------:R-:W-:Y:S07]  /*ef30*/  LDSM.16.MT88.4 R124, [R134+UR4+0x1100] ;  /* 0x00110004867c783b */ /* 0x000fee0008004200 */
[C---:B------:R-:W-:Y:S08]  /*ef40*/  HMMA.16816.F32.BF16 R44, R100.reuse, R128, R44 ;  /* 0x00000080642c723c */ /* 0x040ff0000004182c */
[C---:B------:R-:W-:Y:S01]  /*ef50*/  HMMA.16816.F32.BF16 R48, R100.reuse, R130, R48 ;  /* 0x000000826430723c */ /* 0x040fe20000041830 */
[----:B------:R-:W-:Y:S07]  /*ef60*/  LDSM.16.MT88.4 R128, [R135+UR4+0x3100] ;  /* 0x003100048780783b */ /* 0x000fee0008004200 */
[C---:B--2---:R-:W-:Y:S08]  /*ef70*/  HMMA.16816.F32.BF16 R52, R100.reuse, R104, R52 ;  /* 0x000000686434723c */ /* 0x044ff00000041834 */
[C---:B------:R-:W-:Y:S01]  /*ef80*/  HMMA.16816.F32.BF16 R56, R100.reuse, R106, R56 ;  /* 0x0000006a6438723c */ /* 0x040fe20000041838 */
[----:B------:R-:W2:Y:S07]  /*ef90*/  LDSM.16.MT88.4 R104, [R134+UR4+0x4900] ;  /* 0x004900048668783b */ /* 0x000eae0008004200 */
[C---:B-----5:R-:W-:Y:S08]  /*efa0*/  HMMA.16816.F32.BF16 R60, R100.reuse, R112, R60 ;  /* 0x00000070643c723c */ /* 0x060ff0000004183c */
[C---:B------:R-:W-:Y:S01]  /*efb0*/  HMMA.16816.F32.BF16 R64, R100.reuse, R114, R64 ;  /* 0x000000726440723c */ /* 0x040fe20000041840 */
[----:B------:R-:W3:Y:S07]  /*efc0*/  LDSM.16.MT88.4 R112, [R157+0x4900] ;  /* 0x004900009d70783b */ /* 0x000eee0000004200 */
[C---:B-1----:R-:W-:Y:S08]  /*efd0*/  HMMA.16816.F32.BF16 R68, R100.reuse, R108, R68 ;  /* 0x0000006c6444723c */ /* 0x042ff00000041844 */
[C---:B------:R-:W-:Y:S01]  /*efe0*/  HMMA.16816.F32.BF16 R72, R100.reuse, R110, R72 ;  /* 0x0000006e6448723c */ /* 0x040fe20000041848 */
[----:B------:R-:W1:Y:S07]  /*eff0*/  LDSM.16.MT88.4 R108, [R135+UR4+0x1100] ;  /* 0x00110004876c783b */ /* 0x000e6e0008004200 */
[C---:B------:R-:W-:Y:S08]  /*f000*/  HMMA.16816.F32.BF16 R76, R100.reuse, R116, R76 ;  /* 0x00000074644c723c */ /* 0x040ff0000004184c */
[C---:B------:R-:W-:Y:S01]  /*f010*/  HMMA.16816.F32.BF16 R80, R100.reuse, R118, R80 ;  /* 0x000000766450723c */ /* 0x040fe20000041850 */
[----:B------:R-:W5:Y:S07]  /*f020*/  LDSM.16.MT88.4 R116, [R157+0x1100] ;  /* 0x001100009d74783b */ /* 0x000f6e0000004200 */
[C---:B--2---:R-:W-:Y:S08]  /*f030*/  HMMA.16816.F32.BF16 R84, R100.reuse, R104, R84 ;  /* 0x000000686454723c */ /* 0x044ff00000041854 */
[C---:B------:R-:W-:Y:S01]  /*f040*/  HMMA.16816.F32.BF16 R88, R100.reuse, R106, R88 ;  /* 0x0000006a6458723c */ /* 0x040fe20000041858 */
[----:B------:R-:W2:Y:S07]  /*f050*/  LDSM.16.MT88.4 R104, [R134+UR4+0x3100] ;  /* 0x003100048668783b */ /* 0x000eae0008004200 */
[C---:B---3--:R-:W-:Y:S08]  /*f060*/  HMMA.16816.F32.BF16 R92, R100.reuse, R112, R92 ;  /* 0x00000070645c723c */ /* 0x048ff0000004185c */
[----:B------:R-:W-:Y:S01]  /*f070*/  HMMA.16816.F32.BF16 R96, R100, R114, R96 ;  /* 0x000000726460723c */ /* 0x000fe20000041860 */
[----:B------:R-:W-:Y:S06]  /*f080*/  LDSM.16.MT88.4 R112, [R135+UR4+0x5100] ;  /* 0x005100048770783b */ /* 0x000fec0008004200 */
[----:B------:R-:W-:Y:S01]  /*f090*/  F2FP.BF16.PACK_AB R100, R176, R175 ;  /* 0x000000afb064723e */ /* 0x000fe200000010ff */
[----:B------:R-:W-:Y:S01]  /*f0a0*/  FADD.FTZ R175, R175, R168 ;  /* 0x000000a8afaf7221 */ /* 0x000fe20000010000 */
[----:B------:R-:W-:Y:S03]  /*f0b0*/  F2FP.BF16.PACK_AB R102, R178, R177 ;  /* 0x000000b1b266723e */ /* 0x000fe600000010ff */
[----:B----4-:R-:W-:Y:S01]  /*f0c0*/  F2FP.BF16.PACK_AB R101, R179, R174 ;  /* 0x000000aeb365723e */ /* 0x010fe200000010ff */
        /* <DEDUP_REMOVED lines=15> */
[----:B------:R-:W-:Y:S07]  /*f1c0*/  LDSM.16.MT88.4 R124, [R135+UR4+0x1900] ;  /* 0x00190004877c783b */ /* 0x000fee0008004200 */
[C---:B-----5:R-:W-:Y:S08]  /*f1d0*/  HMMA.16816.F32.BF16 R28, R100.reuse, R116, R28 ;  /* 0x00000074641c723c */ /* 0x060ff0000004181c */
[C---:B------:R-:W-:Y:S01]  /*f1e0*/  HMMA.16816.F32.BF16 R32, R100.reuse, R118, R32 ;  /* 0x000000766420723c */ /* 0x040fe20000041820 */
[----:B------:R-:W3:Y:S07]  /*f1f0*/  LDSM.16.MT88.4 R116, [R156+0x5100] ;  /* 0x005100009c74783b */ /* 0x000eee0000004200 */
        /* <DEDUP_REMOVED lines=9> */
[----:B------:R-:W-:Y:S01]  /*f290*/  F2FP.BF16.PACK_AB R139, R225, R224 ;  /* 0x000000e0e18b723e */ /* 0x000fe200000010ff */
        /* <DEDUP_REMOVED lines=14> */
[C---:B---3--:R-:W-:Y:S08]  /*f380*/  HMMA.16816.F32.BF16 R76, R100.reuse, R116, R76 ;  /* 0x00000074644c723c */ /* 0x048ff0000004184c */
[C---:B------:R-:W-:Y:S01]  /*f390*/  HMMA.16816.F32.BF16 R80, R100.reuse, R118, R80 ;  /* 0x000000766450723c */ /* 0x040fe20000041850 */
[----:B------:R-:W3:Y:S07]  /*f3a0*/  LDSM.16.MT88.4 R116, [R156+0x1900] ;  /* 0x001900009c74783b */ /* 0x000eee0000004200 */
[C---:B--2---:R-:W-:Y:S08]  /*f3b0*/  HMMA.16816.F32.BF16 R84, R100.reuse, R104, R84 ;  /* 0x000000686454723c */ /* 0x044ff00000041854 */
[C---:B------:R-:W-:Y:S08]  /*f3c0*/  HMMA.16816.F32.BF16 R88, R100.reuse, R106, R88 ;  /* 0x0000006a6458723c */ /* 0x040ff00000041858 */
[C---:B-1----:R-:W-:Y:S08]  /*f3d0*/  HMMA.16816.F32.BF16 R92, R100.reuse, R108, R92 ;  /* 0x0000006c645c723c */ /* 0x042ff0000004185c */
[----:B------:R-:W-:Y:S08]  /*f3e0*/  HMMA.16816.F32.BF16 R96, R100, R110, R96 ;  /* 0x0000006e6460723c */ /* 0x000ff00000041860 */
[C---:B------:R-:W-:Y:S01]  /*f3f0*/  HMMA.16816.F32.BF16 R128, R136.reuse, R124, R4 ;  /* 0x0000007c8880723c */ /* 0x040fe20000041804 */
[----:B------:R-:W1:Y:S07]  /*f400*/  LDSM.16.MT88.4 R4, [R134+UR4+0x3900] ;  /* 0x003900048604783b */ /* 0x000e6e0008004200 */
[C---:B------:R-:W-:Y:S01]  /*f410*/  HMMA.16816.F32.BF16 R124, R136.reuse, R126, R8 ;  /* 0x0000007e887c723c */ /* 0x040fe20000041808 */
[----:B------:R-:W2:Y:S07]  /*f420*/  LDSM.16.MT88.4 R8, [R157+0x3900] ;  /* 0x003900009d08783b */ /* 0x000eae0000004200 */
[C---:B---3--:R-:W-:Y:S01]  /*f430*/  HMMA.16816.F32.BF16 R120, R136.reuse, R116, R12 ;  /* 0x000000748878723c */ /* 0x048fe2000004180c */
[----:B------:R-:W3:Y:S07]  /*f440*/  LDSM.16.MT88.4 R12, [R135+UR4+0x5900] ;  /* 0x00590004870c783b */ /* 0x000eee0008004200 */
[C---:B------:R-:W-:Y:S01]  /*f450*/  HMMA.16816.F32.BF16 R116, R136.reuse, R118, R16 ;  /* 0x000000768874723c */ /* 0x040fe20000041810 */
[----:B------:R-:W4:Y:S07]  /*f460*/  LDSM.16.MT88.4 R16, [R156+0x5900] ;  /* 0x005900009c10783b */ /* 0x000f2e0000004200 */
[C---:B------:R-:W-:Y:S07]  /*f470*/  HMMA.16816.F32.BF16 R112, R136.reuse, R140, R20 ;  /* 0x0000008c8870723c */ /* 0x040fee0000041814 */
[----:B------:R-:W-:Y:S01]  /*f480*/  IADD3 R20, R214, -0x2, RZ ;  /* 0xfffffffed6147810 */ /* 0x000fe20007ffe0ff */
[C---:B------:R-:W-:Y:S03]  /*f490*/  HMMA.16816.F32.BF16 R108, R136.reuse, R142, R24 ;  /* 0x0000008e886c723c */ /* 0x040fe60000041818 */
[C---:B------:R-:W-:Y:S05]  /*f4a0*/  ISETP.GE.AND P6, PT, R20.reuse, R193, PT ;  /* 0x000000c11400720c */ /* 0x040fea0003fc6270 */
[C---:B------:R-:W-:Y:S08]  /*f4b0*/  HMMA.16816.F32.BF16 R104, R136.reuse, R144, R28 ;  /* 0x000000908868723c */ /* 0x040ff0000004181c */
[C---:B------:R-:W-:Y:S08]  /*f4c0*/  HMMA.16816.F32.BF16 R100, R136.reuse, R146, R32 ;  /* 0x000000928864723c */ /* 0x040ff00000041820 */
[C---:B------:R-:W-:Y:S08]  /*f4d0*/  HMMA.16816.F32.BF16 R36, R136.reuse, R148, R36 ;  /* 0x000000948824723c */ /* 0x040ff00000041824 */
[C---:B------:R-:W-:Y:S08]  /*f4e0*/  HMMA.16816.F32.BF16 R40, R136.reuse, R150, R40 ;  /* 0x000000968828723c */ /* 0x040ff00000041828 */
[C---:B------:R-:W-:Y:S08]  /*f4f0*/  HMMA.16816.F32.BF16 R44, R136.reuse, R152, R44 ;  /* 0x00000098882c723c */ /* 0x040ff0000004182c */
[C---:B------:R-:W-:Y:S08]  /*f500*/  HMMA.16816.F32.BF16 R48, R136.reuse, R154, R48 ;  /* 0x0000009a8830723c */ /* 0x040ff00000041830 */
[C---:B-1----:R-:W-:Y:S07]  /*f510*/  HMMA.16816.F32.BF16 R52, R136.reuse, R4, R52 ;  /* 0x000000048834723c */ /* 0x042fee0000041834 */
[----:B------:R-:W-:Y:S01]  /*f520*/  @P6 SHF.R.S32.HI R5, RZ, 0x1f, R20 ;  /* 0x0000001fff056819 */ /* 0x000fe20000011414 */
[C---:B------:R-:W-:Y:S04]  /*f530*/  HMMA.16816.F32.BF16 R56, R136.reuse, R6, R56 ;  /* 0x000000068838723c */ /* 0x040fe80000041838 */
[----:B------:R-:W-:Y:S04]  /*f540*/  @P6 IMAD R5, R5, c[0x0][0x1e0], RZ ;  /* 0x0000780005056a24 */ /* 0x000fe800078e02ff */
[C---:B--2---:R-:W-:Y:S04]  /*f550*/  HMMA.16816.F32.BF16 R60, R136.reuse, R8, R60 ;  /* 0x00000008883c723c */ /* 0x044fe8000004183c */
[C---:B------:R-:W-:Y:S03]  /*f560*/  @P6 IMAD R5, R20.reuse, c[0x0][0x1e4], R5 ;  /* 0x0000790014056a24 */ /* 0x040fe600078e0205 */
[----:B------:R-:W-:Y:S01]  /*f570*/  @P6 IMAD.WIDE.U32 R8, R20, c[0x0][0x1e0], RZ ;  /* 0x0000780014086a25 */ /* 0x000fe200078e00ff */
[C---:B------:R-:W-:Y:S04]  /*f580*/  HMMA.16816.F32.BF16 R64, R136.reuse, R10, R64 ;  /* 0x0000000a8840723c */ /* 0x040fe80000041840 */
[----:B------:R-:W-:Y:S02]  /*f590*/  @P6 IADD3 R5, R9, R5, RZ ;  /* 0x0000000509056210 */ /* 0x000fe40007ffe0ff */
[C---:B------:R-:W-:Y:S02]  /*f5a0*/  @P6 SHF.L.U32 R9, R8.reuse, 0x6, RZ ;  /* 0x0000000608096819 */ /* 0x040fe400000006ff */
[C---:B---3--:R-:W-:Y:S04]  /*f5b0*/  HMMA.16816.F32.BF16 R68, R136.reuse, R12, R68 ;  /* 0x0000000c8844723c */ /* 0x048fe80000041844 */
[----:B------:R-:W-:Y:S02]  /*f5c0*/  @P6 SHF.L.U64.HI R8, R8, 0x6, R5 ;  /* 0x0000000608086819 */ /* 0x000fe40000010205 */
[----:B------:R-:W1:Y:S01]  /*f5d0*/  LDSM.16.MT88.4 R4, [R134+UR4+0x5900] ;  /* 0x005900048604783b */ /* 0x000e620008004200 */
[C---:B------:R-:W-:Y:S01]  /*f5e0*/  @P6 IADD3 R10, P0, R9.reuse, R202, RZ ;  /* 0x000000ca090a6210 */ /* 0x040fe20007f1e0ff */
[C---:B------:R-:W-:Y:S04]  /*f5f0*/  HMMA.16816.F32.BF16 R72, R136.reuse, R14, R72 ;  /* 0x0000000e8848723c */ /* 0x040fe80000041848 */
[----:B------:R-:W-:Y:S02]  /*f600*/  @P6 LEA R20, P5, R10, c[0x0][0x1c8], 0x1 ;  /* 0x000072000a146a11 */ /* 0x000fe400078a08ff */
[----:B------:R-:W-:Y:S02]  /*f610*/  @P6 IADD3 R22, P4, R9, R218, RZ ;  /* 0x000000da09166210 */ /* 0x000fe40007f9e0ff */
[----:B------:R-:W-:Y:S01]  /*f620*/  @P6 IADD3.X R11, R8, R207, RZ, P0, !PT ;  /* 0x000000cf080b6210 */ /* 0x000fe200007fe4ff */
[C---:B----4-:R-:W-:Y:S03]  /*f630*/  HMMA.16816.F32.BF16 R76, R136.reuse, R16, R76 ;  /* 0x00000010884c723c */ /* 0x050fe6000004184c */
[----:B------:R-:W-:Y:S02]  /*f640*/  @P6 LEA R12, P0, R22, c[0x0][0x1c8], 0x1 ;  /* 0x00007200160c6a11 */ /* 0x000fe400078008ff */
[----:B------:R-:W-:Y:S02]  /*f650*/  @P6 IADD3.X R13, R8, R217, RZ, P4, !PT ;  /* 0x000000d9080d6210 */ /* 0x000fe400027fe4ff */
[----:B------:R-:W-:Y:S01]  /*f660*/  @P6 LEA.HI.X R21, R10, c[0x0][0x1cc], R11, 0x1, P5 ;  /* 0x000073000a156a11 */ /* 0x000fe200028f0c0b */
[C---:B------:R-:W-:Y:S04]  /*f670*/  HMMA.16816.F32.BF16 R80, R136.reuse, R18, R80 ;  /* 0x000000128850723c */ /* 0x040fe80000041850 */
[----:B------:R-:W-:Y:S02]  /*f680*/  @P6 IADD3 R3, P5, R197, R9, RZ ;  /* 0x00000009c5036210 */ /* 0x000fe40007fbe0ff */
[----:B------:R-:W-:Y:S02]  /*f690*/  @P6 LEA.HI.X R13, R22, c[0x0][0x1cc], R13, 0x1, P0 ;  /* 0x00007300160d6a11 */ /* 0x000fe400000f0c0d */
[----:B------:R-:W-:Y:S04]  /*f6a0*/  @P6 IADD3 R14, P0, R9, R216, RZ ;  /* 0x000000d8090e6210 */ /* 0x000fe80007f1e0ff */
[----:B------:R-:W-:Y:S02]  /*f6b0*/  @P6 IADD3.X R22, R196, R8, RZ, P5, !PT ;  /* 0x00000008c4166210 */ /* 0x000fe40002ffe4ff */
[----:B------:R-:W-:Y:S02]  /*f6c0*/  @P6 IADD3 R15, P4, R3, R202, RZ ;  /* 0x000000ca030f6210 */ /* 0x000fe40007f9e0ff */
[----:B------:R-:W-:Y:S02]  /*f6d0*/  @P6 IADD3.X R17, R8, R215, RZ, P0, !PT ;  /* 0x000000d708116210 */ /* 0x000fe400007fe4ff */
[----:B------:R-:W2:Y:S01]  /*f6e0*/  LDSM.16.MT88.4 R8, [R157+0x5900] ;  /* 0x005900009d08783b */ /* 0x000ea20000004200 */
[C---:B------:R-:W-:Y:S02]  /*f6f0*/  @P6 LEA R24, P0, R15.reuse, c[0x0][0x1c8], 0x1 ;  /* 0x000072000f186a11 */ /* 0x040fe400078008ff */
[----:B------:R-:W-:Y:S01]  /*f700*/  @P6 IADD3.X R26, R22, R207, RZ, P4, !PT ;  /* 0x000000cf161a6210 */ /* 0x000fe200027fe4ff */
[C---:B-1----:R-:W-:Y:S03]  /*f710*/  HMMA.16816.F32.BF16 R84, R136.reuse, R4, R84 ;  /* 0x000000048854723c */ /* 0x042fe60000041854 */
[C---:B------:R-:W-:Y:S02]  /*f720*/  @P6 LEA R16, P5, R14.reuse, c[0x0][0x1c8], 0x1 ;  /* 0x000072000e106a11 */ /* 0x040fe400078a08ff */
[----:B------:R-:W-:Y:S02]  /*f730*/  @P6 LEA.HI.X R25, R15, c[0x0][0x1cc], R26, 0x1, P0 ;  /* 0x000073000f196a11 */ /* 0x000fe400000f0c1a */
[----:B------:R-:W-:Y:S01]  /*f740*/  MOV R15, UR7 ;  /* 0x00000007000f7c02 */ /* 0x000fe20008000f00 */
[C---:B------:R-:W-:Y:S04]  /*f750*/  HMMA.16816.F32.BF16 R88, R136.reuse, R6, R88 ;  /* 0x000000068858723c */ /* 0x040fe80000041858 */
[----:B------:R-:W-:Y:S01]  /*f760*/  @P6 LEA.HI.X R17, R14, c[0x0][0x1cc], R17, 0x1, P5 ;  /* 0x000073000e116a11 */ /* 0x000fe200028f0c11 */
[----:B------:R-:W-:Y:S01]  /*f770*/  @P6 IMAD R15, R15, 0x3000, R198 ;  /* 0x000030000f0f6824 */ /* 0x000fe200078e02c6 */
[C---:B------:R-:W-:Y:S02]  /*f780*/  @P6 IADD3 R14, P0, R3.reuse, R218, RZ ;  /* 0x000000da030e6210 */ /* 0x040fe40007f1e0ff */
[----:B------:R-:W-:Y:S04]  /*f790*/  @P6 IADD3 R23, P4, R3, R216, RZ ;  /* 0x000000d803176210 */ /* 0x000fe80007f9e0ff */
[----:B------:R-:W-:Y:S02]  /*f7a0*/  @P6 LEA R18, P5, R14, c[0x0][0x1c8], 0x1 ;  /* 0x000072000e126a11 */ /* 0x000fe400078a08ff */
[----:B------:R-:W-:Y:S02]  /*f7b0*/  @P6 IADD3.X R3, R22, R217, RZ, P0, !PT ;  /* 0x000000d916036210 */ /* 0x000fe400007fe4ff */
[----:B------:R-:W-:Y:S02]  /*f7c0*/  @P6 LEA R26, P0, R23, c[0x0][0x1c8], 0x1 ;  /* 0x00007200171a6a11 */ /* 0x000fe400078008ff */
[----:B------:R-:W-:Y:S02]  /*f7d0*/  @P6 LEA.HI.X R19, R14, c[0x0][0x1cc], R3, 0x1, P5 ;  /* 0x000073000e136a11 */ /* 0x000fe400028f0c03 */
[----:B------:R-:W-:Y:S02]  /*f7e0*/  @P6 SHF.L.U32 R3, R15, 0x1, RZ ;  /* 0x000000010f036819 */ /* 0x000fe400000006ff */
[----:B------:R-:W-:Y:S03]  /*f7f0*/  @P6 IADD3.X R22, R22, R215, RZ, P4, !PT ;  /* 0x000000d716166210 */ /* 0x000fe600027fe4ff */
[----:B------:R-:W-:Y:S01]  /*f800*/  @!PT LDS RZ, [RZ] ;  /* 0x00000000fffff984 */ /* 0x000fe20000000800 */
[----:B------:R-:W-:Y:S01]  /*f810*/  @!PT LDS RZ, [RZ] ;  /* 0x00000000fffff984 */ /* 0x000fe20000000800 */
[----:B------:R-:W-:Y:S01]  /*f820*/  @!PT LDS RZ, [RZ] ;  /* 0x00000000fffff984 */ /* 0x000fe20000000800 */
[----:B------:R1:W-:Y:S01]  /*f830*/  @P6 LDGSTS.E.BYPASS.LTC128B.128 [R3+0xc100], [R20.64], !P3 ;  /* 0x0c10000014036fae */ /* 0x0003e2000d901d4a */
[----:B------:R-:W-:Y:S01]  /*f840*/  @P6 LEA.HI.X R27, R23, c[0x0][0x1cc], R22, 0x1, P0 ;  /* 0x00007300171b6a11 */ /* 0x000fe200000f0c16 */
[C---:B--2---:R-:W-:Y:S03]  /*f850*/  HMMA.16816.F32.BF16 R92, R136.reuse, R8, R92 ;  /* 0x00000008885c723c */ /* 0x044fe6000004185c */
[----:B------:R-:W-:Y:S03]  /*f860*/  ISETP.GE.AND P0, PT, R193, R214, PT ;  /* 0x000000d6c100720c */ /* 0x000fe60003f06270 */
[----:B------:R1:W-:Y:S01]  /*f870*/  @P6 LDGSTS.E.BYPASS.LTC128B.128 [R3+0xe100], [R12.64], !P2 ;  /* 0x0e1000000c036fae */ /* 0x0003e2000d101d4a */
[----:B------:R-:W-:Y:S01]  /*f880*/  IADD3 R214, R214, -0x1, RZ ;  /* 0xffffffffd6d67810 */ /* 0x000fe20007ffe0ff */
[----:B------:R-:W-:Y:S06]  /*f890*/  HMMA.16816.F32.BF16 R96, R136, R10, R96 ;  /* 0x0000000a8860723c */ /* 0x000fec0000041860 */
[----:B------:R1:W-:Y:S08]  /*f8a0*/  @P6 LDGSTS.E.BYPASS.LTC128B.128 [R3+0x10100], [R16.64], !P1 ;  /* 0x1010000010036fae */ /* 0x0003f0000c901d4a */
[----:B------:R1:W-:Y:S08]  /*f8b0*/  @P6 LDGSTS.E.BYPASS.LTC128B.128 [R3+0xd100], [R24.64], !P3 ;  /* 0x0d10000018036fae */ /* 0x0003f0000d901d4a */
[----:B------:R1:W-:Y:S08]  /*f8c0*/  @P6 LDGSTS.E.BYPASS.LTC128B.128 [R3+0xf100], [R18.64], !P2 ;  /* 0x0f10000012036fae */ /* 0x0003f0000d101d4a */
[----:B------:R1:W-:Y:S08]  /*f8d0*/  @P6 LDGSTS.E.BYPASS.LTC128B.128 [R3+0x11100], [R26.64], !P1 ;  /* 0x111000001a036fae */ /* 0x0003f0000c901d4a */
[----:B------:R-:W0:Y:S01]  /*f8e0*/  LDGDEPBAR ;  /* 0x00000000000079af */ /* 0x000e220000000000 */
[----:B-1----:R-:W-:Y:S01]  /*f8f0*/  MOV R3, R0 ;  /* 0x0000000000037202 */ /* 0x002fe20000000f00 */
[----:B------:R-:W-:-:S06]  /*f900*/  @!P0 BRA `(.L_x_1609) ;  /* 0xffffc6f000008947 */ /* 0x000fcc000383ffff */
.L_x_1600:
        /* <DEDUP_REMOVED lines=12> */
[----:B------:R-:W-:Y:S02]  /*f9d0*/  MOV R7, 0xff800000 ;  /* 0xff80000000077802 */ /* 0x000fe40000000f00 */
[----:B------:R-:W-:-:S09]  /*f9e0*/  FSETP.NE.FTZ.AND P0, PT, R4, RZ, PT ;  /* 0x000000ff0400720b */ /* 0x000fd20003f15000 */
[----:B------:R-:W1:Y:S01]  /*f9f0*/  @P1 MUFU.RCP R6, R5 ;  /* 0x0000000500061308 */ /* 0x000e620000001000 */
[----:B------:R-:W-:-:S03]  /*fa00*/  @P1 MOV R8, 0x3f317218 ;  /* 0x3f31721800081802 */ /* 0x000fc60000000f00 */
[----:B------:R-:W-:Y:S02]  /*fa10*/  @P0 MOV R9, 0x3f317218 ;  /* 0x3f31721800090802 */ /* 0x000fe40000000f00 */
[----:B------:R-:W-:Y:S02]  /*fa20*/  @P1 FMUL.FTZ R8, R8, c[0x0][0x2d0] ;  /* 0x0000b40008081a20 */ /* 0x000fe40000410000 */
[----:B------:R-:W2:Y:S01]  /*fa30*/  @P1 MUFU.LG2 R5, R5 ;  /* 0x0000000500051308 */ /* 0x000ea20000000c00 */
[----:B------:R-:W-:Y:S02]  /*fa40*/  @P0 FMUL.FTZ R9, R9, c[0x0][0x2d0] ;  /* 0x0000b40009090a20 */ /* 0x000fe40000410000 */
[----:B-1----:R-:W-:-:S05]  /*fa50*/  FMUL.FTZ R128, R6, R128 ;  /* 0x0000008006807220 */ /* 0x002fca0000410000 */
[----:B------:R-:W1:Y:S01]  /*fa60*/  @P0 MUFU.RCP R3, R4 ;  /* 0x0000000400030308 */ /* 0x000e620000001000 */
        /* <DEDUP_REMOVED lines=46> */
[----:B------:R-:W-:Y:S02]  /*fd50*/  FMUL.FTZ R97, R6, R97 ;  /* 0x0000006106617220 */ /* 0x000fe40000410000 */
[----:B------:R3:W4:Y:S01]  /*fd60*/  @P0 MUFU.LG2 R6, R4 ;  /* 0x0000000400060308 */ /* 0x0007220000000c00 */
[----:B--2---:R-:W-:-:S02]  /*fd70*/  @P1 FMUL.FTZ R5, R5, 0.69314718246459960938 ;  /* 0x3f31721805051820 */ /* 0x004fc40000410000 */
[C---:B-1----:R-:W-:Y:S02]  /*fd80*/  FMUL.FTZ R130, R3.reuse, R130 ;  /* 0x0000008203827220 */ /* 0x042fe40000410000 */
[C---:B------:R-:W-:Y:S02]  /*fd90*/  FMUL.FTZ R131, R3.reuse, R131 ;  /* 0x0000008303837220 */ /* 0x040fe40000410000 */
[C---:B------:R-:W-:Y:S02]  /*fda0*/  FMUL.FTZ R126, R3.reuse, R126 ;  /* 0x0000007e037e7220 */ /* 0x040fe40000410000 */
[C---:B------:R-:W-:Y:S02]  /*fdb0*/  FMUL.FTZ R127, R3.reuse, R127 ;  /* 0x0000007f037f7220 */ /* 0x040fe40000410000 */
[C---:B------:R-:W-:Y:S02]  /*fdc0*/  FMUL.FTZ R122, R3.reuse, R122 ;  /* 0x0000007a037a7220 */ /* 0x040fe40000410000 */
[----:B------:R-:W-:-:S02]  /*fdd0*/  FMUL.FTZ R123, R3, R123 ;  /* 0x0000007b037b7220 */ /* 0x000fc40000410000 */
[C---:B------:R-:W-:Y:S01]  /*fde0*/  FMUL.FTZ R118, R3.reuse, R118 ;  /* 0x0000007603767220 */ /* 0x040fe20000410000 */
[----:B---3--:R-:W-:Y:S01]  /*fdf0*/  MOV R4, 0xff800000 ;  /* 0xff80000000047802 */ /* 0x008fe20000000f00 */
[----:B----4-:R-:W-:Y:S02]  /*fe00*/  @P0 FMUL.FTZ R6, R6, 0.69314718246459960938 ;  /* 0x3f31721806060820 */ /* 0x010fe40000410000 */
        /* <DEDUP_REMOVED lines=41> */
[----:B------:R-:W-:Y:S02]  /*100a0*/  @P1 FFMA.FTZ R4, R8, R2, R5 ;  /* 0x0000000208041223 */ /* 0x000fe40000010005 */
[----:B------:R-:W-:Y:S02]  /*100b0*/  @P0 FFMA.FTZ R7, R9, R0, R6 ;  /* 0x0000000009070223 */ /* 0x000fe40000010006 */
.L_x_1567:
[----:B------:R-:W-:Y:S05]  /*100c0*/  @P2 BRA `(.L_x_1610) ;  /* 0x0000197000002947 */ /* 0x000fea0003800000 */
[----:B------:R-:W1:Y:S01]  /*100d0*/  S2R R3, SR_CTAID.Y ;  /* 0x0000000000037919 */ /* 0x000e620000002600 */
[----:B------:R-:W-:Y:S01]  /*100e0*/  IMAD R6, RZ, RZ, -UR8 ;  /* 0x80000008ff067e24 */ /* 0x000fe2000f8e02ff */
[----:B------:R-:W-:Y:S01]  /*100f0*/  USHF.R.S32.HI UR6, URZ, 0x1f, UR8 ;  /* 0x0000001f3f067899 */ /* 0x000fe20008011408 */
[----:B------:R-:W-:Y:S01]  /*10100*/  IMAD.MOV.U32 R11, RZ, RZ, c[0x0][0x4e8] ;  /* 0x00013a00ff0b7624 */ /* 0x000fe200078e00ff */
[----:B------:R-:W2:Y:S01]  /*10110*/  S2R R2, SR_TID.X ;  /* 0x0000000000027919 */ /* 0x000ea20000002100 */
[----:B------:R-:W-:Y:S01]  /*10120*/  ULDC.64 UR4, c[0x0][0x4d0] ;  /* 0x0001340000047ab9 */ /* 0x000fe20000000a00 */
[----:B------:R-:W-:Y:S01]  /*10130*/  BSSY B0, `(.L_x_1611) ;  /* 0x00000fe000007945 */ /* 0x000fe20003800000 */
[----:B------:R-:W-:Y:S01]  /*10140*/  UIMAD UR7, UR6, UR4, URZ ;  /* 0x00000004060772a4 */ /* 0x000fe2000f8e023f */
[----:B------:R-:W3:Y:S01]  /*10150*/  S2R R9, SR_CTAID.Z ;  /* 0x0000000000097919 */ /* 0x000ee20000002700 */
[----:B------:R-:W-:-:S03]  /*10160*/  UIMAD.WIDE.U32 UR12, UR8, UR4, URZ ;  /* 0x00000004080c72a5 */ /* 0x000fc6000f8e003f */
[----:B------:R-:W-:Y:S01]  /*10170*/  BAR.SYNC.DEFER_BLOCKING 0x1, 0x100 ;  /* 0x0044000000007b1d */ /* 0x000fe20000010000 */
[----:B------:R-:W-:Y:S01]  /*10180*/  UIMAD UR7, UR8, UR5, UR7 ;  /* 0x00000005080772a4 */ /* 0x000fe2000f8e0207 */
[C---:B------:R-:W-:Y:S01]  /*10190*/  ISETP.NE.AND P1, PT, R11.reuse, 0x1, PT ;  /* 0x000000010b00780c */ /* 0x040fe20003f25270 */
[----:B------:R-:W-:Y:S01]  /*101a0*/  IMAD.U32 R16, RZ, RZ, UR12 ;  /* 0x0000000cff107e24 */ /* 0x000fe2000f8e00ff */
[----:B------:R-:W-:Y:S01]  /*101b0*/  MOV R17, UR13 ;  /* 0x0000000d00117c02 */ /* 0x000fe20008000f00 */
[----:B------:R-:W-:Y:S01]  /*101c0*/  UIADD3 UR7, UR13, UR7, URZ ;  /* 0x000000070d077290 */ /* 0x000fe2000fffe03f */
[----:B------:R-:W4:Y:S01]  /*101d0*/  S2R R10, SR_CTAID.X ;  /* 0x00000000000a7919 */ /* 0x000f220000002500 */
[----:B------:R-:W-:Y:S01]  /*101e0*/  ULDC.64 UR4, c[0x0][0x438] ;  /* 0x00010e0000047ab9 */ /* 0x000fe20000000a00 */
[----:B------:R-:W-:Y:S01]  /*101f0*/  IMAD R11, R11, c[0x0][0x388], RZ ;  /* 0x0000e2000b0b7a24 */ /* 0x000fe200078e02ff */
[----:B------:R-:W-:Y:S02]  /*10200*/  UIMAD.WIDE.U32 UR14, UR8, UR4, URZ ;  /* 0x00000004080e72a5 */ /* 0x000fe4000f8e003f */
[----:B------:R-:W-:Y:S01]  /*10210*/  UIMAD UR4, UR6, UR4, URZ ;  /* 0x00000004060472a4 */ /* 0x000fe2000f8e023f */
[----:B-1----:R-:W-:-:S02]  /*10220*/  IMAD R6, R6, c[0x0][0x550], R3 ;  /* 0x0001540006067a24 */ /* 0x002fc400078e0203 */
[----:B------:R-:W-:Y:S01]  /*10230*/  IMAD.U32 R17, RZ, RZ, UR7 ;  /* 0x00000007ff117e24 */ /* 0x000fe2000f8e00ff */
[----:B------:R-:W-:Y:S01]  /*10240*/  UIMAD UR4, UR8, UR5, UR4 ;  /* 0x00000005080472a4 */ /* 0x000fe2000f8e0204 */
[----:B--2---:R-:W-:Y:S01]  /*10250*/  SHF.R.S32.HI R3, RZ, 0x1f, R2 ;  /* 0x0000001fff037819 */ /* 0x004fe20000011402 */
[----:B------:R-:W-:Y:S01]  /*10260*/  IMAD.U32 R15, RZ, RZ, UR15 ;  /* 0x0000000fff0f7e24 */ /* 0x000fe2000f8e00ff */
[----:B------:R-:W-:Y:S01]  /*10270*/  MOV R14, UR14 ;  /* 0x0000000e000e7c02 */ /* 0x000fe20008000f00 */
[----:B------:R-:W-:Y:S01]  /*10280*/  UIADD3 UR4, UR15, UR4, URZ ;  /* 0x000000040f047290 */ /* 0x000fe2000fffe03f */
[-C--:B------:R-:W-:Y:S01]  /*10290*/  LEA.HI R0, R3, R2.reuse, RZ, 0x5 ;  /* 0x0000000203007211 */ /* 0x080fe200078f28ff */
[----:B---3--:R-:W-:Y:S01]  /*102a0*/  IMAD.WIDE.U32 R16, R9, c[0x0][0x4d8], R16 ;  /* 0x0001360009107a25 */ /* 0x008fe200078e0010 */
[----:B------:R-:W-:Y:S02]  /*102b0*/  LEA.HI R3, R3, R2, RZ, 0x2 ;  /* 0x0000000203037211 */ /* 0x000fe400078f10ff */
[----:B------:R-:W-:Y:S01]  /*102c0*/  LOP3.LUT R5, R0, 0xffffffe0, RZ, 0xc0, !PT ;  /* 0xffffffe000057812 */ /* 0x000fe200078ec0ff */
[----:B------:R-:W-:Y:S01]  /*102d0*/  IMAD.U32 R15, RZ, RZ, UR4 ;  /* 0x00000004ff0f7e24 */ /* 0x000fe2000f8e00ff */
[----:B------:R-:W-:Y:S01]  /*102e0*/  SHF.R.S32.HI R13, RZ, 0x5, R0 ;  /* 0x00000005ff0d7819 */ /* 0x000fe20000011400 */
[----:B------:R-:W-:Y:S01]  /*102f0*/  IMAD.MOV.U32 R18, RZ, RZ, R16 ;  /* 0x000000ffff127224 */ /* 0x000fe200078e0010 */
[----:B------:R-:W-:Y:S01]  /*10300*/  SHF.R.S32.HI R0, RZ, 0x1f, R0 ;  /* 0x0000001fff007819 */ /* 0x000fe20000011400 */
[----:B------:R-:W-:Y:S01]  /*10310*/  IMAD.IADD R5, R2, 0x1, -R5 ;  /* 0x0000000102057824 */ /* 0x000fe200078e0a05 */
[----:B------:R-:W-:Y:S01]  /*10320*/  LOP3.LUT R3, R3, 0xfffffffc, RZ, 0xc0, !PT ;  /* 0xfffffffc03037812 */ /* 0x000fe200078ec0ff */
[----:B------:R-:W-:Y:S01]  /*10330*/  IMAD.WIDE.U32 R14, R9, c[0x0][0x440], R14 ;  /* 0x00011000090e7a25 */ /* 0x000fe200078e000e */
[----:B------:R-:W-:-:S02]  /*10340*/  LEA.HI R0, R0, R13, RZ, 0x3 ;  /* 0x0000000d00007211 */ /* 0x000fc400078f18ff */
[----:B------:R-:W-:Y:S02]  /*10350*/  IADD3 R3, -R3, R2, RZ ;  /* 0x0000000203037210 */ /* 0x000fe40007ffe1ff */
[----:B------:R-:W-:Y:S02]  /*10360*/  LOP3.LUT R0, R0, 0xffffff8, RZ, 0xc0, !PT ;  /* 0x0ffffff800007812 */ /* 0x000fe400078ec0ff */
[----:B------:R-:W-:Y:S02]  /*10370*/  SHF.R.S32.HI R2, RZ, 0x1f, R5 ;  /* 0x0000001fff027819 */ /* 0x000fe40000011405 */
[----:B------:R-:W-:Y:S01]  /*10380*/  SHF.R.S32.HI R8, RZ, 0x1f, R9 ;  /* 0x0000001fff087819 */ /* 0x000fe20000011409 */
[----:B------:R-:W-:Y:S01]  /*10390*/  IMAD.IADD R13, R13, 0x1, -R0 ;  /* 0x000000010d0d7824 */ /* 0x000fe200078e0a00 */
[----:B------:R-:W-:Y:S02]  /*103a0*/  LEA.HI R0, R3, R3, RZ, 0x1 ;  /* 0x0000000303007211 */ /* 0x000fe400078f08ff */
[----:B------:R-:W-:-:S02]  /*103b0*/  LEA.HI R2, R2, R5, RZ, 0x2 ;  /* 0x0000000502027211 */ /* 0x000fc400078f10ff */
[----:B------:R-:W-:Y:S02]  /*103c0*/  LOP3.LUT R0, R0, 0x1ffffffe, RZ, 0xc0, !PT ;  /* 0x1ffffffe00007812 */ /* 0x000fe400078ec0ff */
[----:B------:R-:W-:Y:S02]  /*103d0*/  SHF.R.S32.HI R12, RZ, 0x2, R2 ;  /* 0x00000002ff0c7819 */ /* 0x000fe40000011402 */
[----:B------:R-:W-:Y:S02]  /*103e0*/  IADD3 R0, R3, -R0, RZ ;  /* 0x8000000003007210 */ /* 0x000fe40007ffe0ff */
[----:B------:R-:W-:Y:S01]  /*103f0*/  MOV R20, R14 ;  /* 0x0000000e00147202 */ /* 0x000fe20000000f00 */
[----:B------:R-:W-:Y:S01]  /*10400*/  IMAD R13, R13, 0x10, R12 ;  /* 0x000000100d0d7824 */ /* 0x000fe200078e020c */
[----:B------:R-:W-:Y:S01]  /*10410*/  LOP3.LUT R2, R2, 0x7ffffffc, RZ, 0xc0, !PT ;  /* 0x7ffffffc02027812 */ /* 0x000fe200078ec0ff */
        /* <DEDUP_REMOVED lines=27> */
[----:B------:R-:W-:Y:S02]  /*105d0*/  IADD3.X R15, R12, R19, R15, P0, !PT ;  /* 0x000000130c0f7210 */ /* 0x000fe400007fe40f */
        /* <DEDUP_REMOVED lines=14> */
[----:B------:R-:W-:Y:S01]  /*106c0*/  SHF.R.S32.HI R6, RZ, 0x1f, R12 ;  /* 0x0000001fff067819 */ /* 0x000fe2000001140c */
[----:B------:R-:W-:Y:S01]  /*106d0*/  IMAD.IADD R5, R5, 0x1, -R2 ;  /* 0x0000000105057824 */ /* 0x000fe200078e0a02 */
[----:B------:R-:W-:Y:S01]  /*106e0*/  LEA.HI.X R9, R14, c[0x0][0x4ac], R9, 0x2, P0 ;  /* 0x00012b000e097a11 */ /* 0x000fe200000f1409 */
[----:B------:R-:W-:Y:S01]  /*106f0*/  IMAD R3, R8, c[0x0][0x434], R3 ;  /* 0x00010d0008037a24 */ /* 0x000fe200078e0203 */
[----:B------:R-:W-:Y:S02]  /*10700*/  SHFL.IDX PT, R14, R0, RZ, 0x1c1f ;  /* 0x001c1fff000e7589 */ /* 0x000fe400000e0000 */
[----:B------:R-:W-:Y:S01]  /*10710*/  SHF.L.U32 R5, R5, 0x1, RZ ;  /* 0x0000000105057819 */ /* 0x000fe200000006ff */
[----:B------:R-:W-:Y:S01]  /*10720*/  IMAD.IADD R21, R21, 0x1, R3 ;  /* 0x0000000115157824 */ /* 0x000fe200078e0203 */
[----:B------:R-:W1:Y:S01]  /*10730*/  SHFL.IDX PT, R15, R9, RZ, 0x1c1f ;  /* 0x001c1fff090f7589 */ /* 0x000e6200000e0000 */
[----:B------:R-:W-:Y:S01]  /*10740*/  IMAD R3, R6, c[0x0][0x428], RZ ;  /* 0x00010a0006037a24 */ /* 0x000fe200078e02ff */
[----:B------:R-:W-:-:S02]  /*10750*/  IADD3 R6, R10, 0x8, RZ ;  /* 0x000000080a067810 */ /* 0x000fc40007ffe0ff */
[----:B------:R-:W2:Y:S01]  /*10760*/  SHFL.IDX PT, R17, R9, 0x1, 0x1c1f ;  /* 0x003c1f0009117f89 */ /* 0x000ea200000e0000 */
        /* <DEDUP_REMOVED lines=8> */
[----:B-1----:R3:W-:Y:S04]  /*107f0*/  @!P2 ST.E [R14.64], R4 ;  /* 0x000000040e00a985 */ /* 0x0027e8000c10190a */
[----:B--2---:R3:W-:Y:S01]  /*10800*/  @!P1 ST.E [R16.64], R7 ;  /* 0x0000000710009985 */ /* 0x0047e2000c10190a */
[----:B------:R-:W-:-:S03]  /*10810*/  ISETP.GE.AND P1, PT, R10, R11, PT ;  /* 0x0000000b0a00720c */ /* 0x000fc60003f26270 */
[----:B------:R3:W1:Y:S10]  /*10820*/  SHFL.IDX PT, R13, R8, RZ, 0x1c1f ;  /* 0x001c1fff080d7589 */ /* 0x00067400000e0000 */
[----:B------:R-:W-:Y:S05]  /*10830*/  @P1 BRA `(.L_x_1612) ;  /* 0x000008d000001947 */ /* 0x000fea0003800000 */
[C---:B------:R-:W-:Y:S02]  /*10840*/  ISETP.GE.AND P1, PT, R5.reuse, c[0x0][0x3c8], PT ;  /* 0x0000f20005007a0c */ /* 0x040fe40003f26270 */
[----:B---3--:R-:W-:-:S02]  /*10850*/  IADD3 R7, R5, 0x8, RZ ;  /* 0x0000000805077810 */ /* 0x008fc40007ffe0ff */
[----:B------:R-:W-:Y:S02]  /*10860*/  IADD3 R6, R5, 0x10, RZ ;  /* 0x0000001005067810 */ /* 0x000fe40007ffe0ff */
[----:B------:R-:W-:Y:S02]  /*10870*/  ISETP.GE.AND P5, PT, R7, c[0x0][0x3c8], PT ;  /* 0x0000f20007007a0c */ /* 0x000fe40003fa6270 */
[C---:B------:R-:W-:Y:S02]  /*10880*/  IADD3 R4, R5.reuse, 0x18, RZ ;  /* 0x0000001805047810 */ /* 0x040fe40007ffe0ff */
[C---:B------:R-:W-:Y:S02]  /*10890*/  IADD3 R2, R5.reuse, 0x20, RZ ;  /* 0x0000002005027810 */ /* 0x040fe40007ffe0ff */
[----:B------:R-:W-:Y:S01]  /*108a0*/  ISETP.GE.AND P4, PT, R6, c[0x0][0x3c8], PT ;  /* 0x0000f20006007a0c */ /* 0x000fe20003f86270 */
[----:B-1--4-:R-:W-:Y:S01]  /*108b0*/  @!P1 IMAD.WIDE R10, R5, 0x4, R12 ;  /* 0x00000004050a9825 */ /* 0x012fe200078e020c */
[----:B------:R-:W-:-:S02]  /*108c0*/  ISETP.GE.AND P3, PT, R4, c[0x0][0x3c8], PT ;  /* 0x0000f20004007a0c */ /* 0x000fc40003f66270 */
[----:B------:R-:W-:Y:S02]  /*108d0*/  ISETP.GE.AND P2, PT, R2, c[0x0][0x3c8], PT ;  /* 0x0000f20002007a0c */ /* 0x000fe40003f46270 */
[C---:B------:R-:W-:Y:S01]  /*108e0*/  IADD3 R0, R5.reuse, 0x28, RZ ;  /* 0x0000002805007810 */ /* 0x040fe20007ffe0ff */
[----:B------:R1:W-:Y:S01]  /*108f0*/  @!P1 ST.E.64 [R10.64], R128 ;  /* 0x000000800a009985 */ /* 0x0003e2000c101b0a */
[----:B------:R-:W-:Y:S02]  /*10900*/  IADD3 R9, R5, 0x30, RZ ;  /* 0x0000003005097810 */ /* 0x000fe40007ffe0ff */
[----:B------:R-:W-:Y:S02]  /*10910*/  ISETP.GE.AND P6, PT, R0, c[0x0][0x3c8], PT ;  /* 0x0000f20000007a0c */ /* 0x000fe40003fc6270 */
[----:B------:R-:W-:Y:S02]  /*10920*/  ISETP.GE.AND P1, PT, R9, c[0x0][0x3c8], PT ;  /* 0x0000f20009007a0c */ /* 0x000fe40003f26270 */
[----:B------:R-:W-:-:S02]  /*10930*/  @!P5 LEA.HI R7, R7, R7, RZ, 0x1 ;  /* 0x000000070707d211 */ /* 0x000fc400078f08ff */
[----:B------:R-:W-:Y:S02]  /*10940*/  @!P4 LEA.HI R6, R6, R6, RZ, 0x1 ;  /* 0x000000060606c211 */ /* 0x000fe400078f08ff */
[----:B------:R-:W-:Y:S02]  /*10950*/  @!P5 LOP3.LUT R7, R7, 0xfffffffe, RZ, 0xc0, !PT ;  /* 0xfffffffe0707d812 */ /* 0x000fe400078ec0ff */
[----:B------:R-:W-:Y:S02]  /*10960*/  @!P3 LEA.HI R4, R4, R4, RZ, 0x1 ;  /* 0x000000040404b211 */ /* 0x000fe400078f08ff */
[----:B------:R-:W-:Y:S02]  /*10970*/  @!P2 LEA.HI R2, R2, R2, RZ, 0x1 ;  /* 0x000000020202a211 */ /* 0x000fe400078f08ff */
[----:B------:R-:W-:Y:S01]  /*10980*/  @!P4 LOP3.LUT R15, R6, 0xfffffffe, RZ, 0xc0, !PT ;  /* 0xfffffffe060fc812 */ /* 0x000fe200078ec0ff */
[----:B------:R-:W-:Y:S01]  /*10990*/  @!P5 IMAD.WIDE R6, R7, 0x4, R12 ;  /* 0x000000040706d825 */ /* 0x000fe200078e020c */
[----:B------:R-:W-:-:S02]  /*109a0*/  @!P3 LOP3.LUT R17, R4, 0xfffffffe, RZ, 0xc0, !PT ;  /* 0xfffffffe0411b812 */ /* 0x000fc400078ec0ff */
[----:B------:R-:W-:Y:S02]  /*109b0*/  @!P2 LOP3.LUT R19, R2, 0xfffffffe, RZ, 0xc0, !PT ;  /* 0xfffffffe0213a812 */ /* 0x000fe400078ec0ff */
[----:B------:R-:W-:Y:S01]  /*109c0*/  @!P6 LEA.HI R0, R0, R0, RZ, 0x1 ;  /* 0x000000000000e211 */ /* 0x000fe200078f08ff */
[----:B------:R2:W-:Y:S01]  /*109d0*/  @!P5 ST.E.64 [R6.64], R124 ;  /* 0x0000007c0600d985 */ /* 0x0005e2000c101b0a */
[----:B------:R-:W-:Y:S02]  /*109e0*/  @!P1 LEA.HI R9, R9, R9, RZ, 0x1 ;  /* 0x0000000909099211 */ /* 0x000fe400078f08ff */
[----:B------:R-:W-:Y:S01]  /*109f0*/  IADD3 R4, R5, 0x48, RZ ;  /* 0x0000004805047810 */ /* 0x000fe20007ffe0ff */
[--C-:B-1----:R-:W-:Y:S01]  /*10a00*/  @!P4 IMAD.WIDE R10, R15, 0x4, R12.reuse ;  /* 0x000000040f0ac825 */ /* 0x102fe200078e020c */
[----:B------:R-:W-:Y:S02]  /*10a10*/  @!P1 LOP3.LUT R9, R9, 0xfffffffe, RZ, 0xc0, !PT ;  /* 0xfffffffe09099812 */ /* 0x000fe400078ec0ff */
[----:B------:R-:W-:Y:S01]  /*10a20*/  IADD3 R18, R5, 0x40, RZ ;  /* 0x0000004005127810 */ /* 0x000fe20007ffe0ff */
[----:B------:R-:W-:Y:S01]  /*10a30*/  @!P3 IMAD.WIDE R14, R17, 0x4, R12 ;  /* 0x00000004110eb825 */ /* 0x000fe200078e020c */
[----:B------:R1:W-:Y:S01]  /*10a40*/  @!P4 ST.E.64 [R10.64], R120 ;  /* 0x000000780a00c985 */ /* 0x0003e2000c101b0a */
[----:B------:R-:W-:-:S02]  /*10a50*/  IADD3 R2, R5, 0x50, RZ ;  /* 0x0000005005027810 */ /* 0x000fc40007ffe0ff */
[----:B------:R-:W-:Y:S01]  /*10a60*/  @!P2 IMAD.WIDE R16, R19, 0x4, R12 ;  /* 0x000000041310a825 */ /* 0x000fe200078e020c */
[----:B------:R-:W-:Y:S01]  /*10a70*/  IADD3 R19, R5, 0x38, RZ ;  /* 0x0000003805137810 */ /* 0x000fe20007ffe0ff */
[----:B------:R3:W-:Y:S01]  /*10a80*/  @!P3 ST.E.64 [R14.64], R116 ;  /* 0x000000740e00b985 */ /* 0x0007e2000c101b0a */
[----:B------:R-:W-:Y:S02]  /*10a90*/  ISETP.GE.AND P3, PT, R4, c[0x0][0x3c8], PT ;  /* 0x0000f20004007a0c */ /* 0x000fe40003f66270 */
[----:B------:R-:W-:Y:S01]  /*10aa0*/  ISETP.GE.AND P5, PT, R19, c[0x0][0x3c8], PT ;  /* 0x0000f20013007a0c */ /* 0x000fe20003fa6270 */
[----:B------:R4:W-:Y:S01]  /*10ab0*/  @!P2 ST.E.64 [R16.64], R112 ;  /* 0x000000701000a985 */ /* 0x0009e2000c101b0a */
[----:B------:R-:W-:Y:S02]  /*10ac0*/  ISETP.GE.AND P4, PT, R18, c[0x0][0x3c8], PT ;  /* 0x0000f20012007a0c */ /* 0x000fe40003f86270 */
[----:B------:R-:W-:Y:S02]  /*10ad0*/  ISETP.GE.AND P2, PT, R2, c[0x0][0x3c8], PT ;  /* 0x0000f20002007a0c */ /* 0x000fe40003f46270 */
[----:B------:R-:W-:-:S02]  /*10ae0*/  IADD3 R20, R5, 0xa8, RZ ;  /* 0x000000a805147810 */ /* 0x000fc40007ffe0ff */
[----:B--2---:R-:W-:Y:S02]  /*10af0*/  @!P6 LOP3.LUT R7, R0, 0xfffffffe, RZ, 0xc0, !PT ;  /* 0xfffffffe0007e812 */ /* 0x004fe400078ec0ff */
[----:B------:R-:W-:-:S03]  /*10b00*/  IADD3 R0, R5, 0x58, RZ ;  /* 0x0000005805007810 */ /* 0x000fc60007ffe0ff */
[----:B------:R-:W-:Y:S01]  /*10b10*/  @!P5 LEA.HI R19, R19, R19, RZ, 0x1 ;  /* 0x000000131313d211 */ /* 0x000fe200078f08ff */
[--C-:B------:R-:W-:Y:S01]  /*10b20*/  @!P6 IMAD.WIDE R6, R7, 0x4, R12.reuse ;  /* 0x000000040706e825 */ /* 0x100fe200078e020c */
[----:B------:R-:W-:Y:S02]  /*10b30*/  @!P3 LEA.HI R4, R4, R4, RZ, 0x1 ;  /* 0x000000040404b211 */ /* 0x000fe400078f08ff */
[----:B------:R-:W-:Y:S01]  /*10b40*/  @!P4 LEA.HI R18, R18, R18, RZ, 0x1 ;  /* 0x000000121212c211 */ /* 0x000fe200078f08ff */
[----:B-1----:R-:W-:Y:S01]  /*10b50*/  @!P1 IMAD.WIDE R10, R9, 0x4, R12 ;  /* 0x00000004090a9825 */ /* 0x002fe200078e020c */
[----:B------:R1:W-:Y:S01]  /*10b60*/  @!P6 ST.E.64 [R6.64], R108 ;  /* 0x0000006c0600e985 */ /* 0x0003e2000c101b0a */
[----:B------:R-:W-:Y:S02]  /*10b70*/  @!P5 LOP3.LUT R19, R19, 0xfffffffe, RZ, 0xc0, !PT ;  /* 0xfffffffe1313d812 */ /* 0x000fe400078ec0ff */
[----:B------:R-:W-:Y:S01]  /*10b80*/  @!P2 LEA.HI R2, R2, R2, RZ, 0x1 ;  /* 0x000000020202a211 */ /* 0x000fe200078f08ff */
[----:B------:R2:W-:Y:S01]  /*10b90*/  @!P1 ST.E.64 [R10.64], R104 ;  /* 0x000000680a009985 */ /* 0x0005e2000c101b0a */
[----:B------:R-:W-:-:S02]  /*10ba0*/  ISETP.GE.AND P1, PT, R0, c[0x0][0x3c8], PT ;  /* 0x0000f20000007a0c */ /* 0x000fc40003f26270 */
[----:B---3--:R-:W-:Y:S02]  /*10bb0*/  @!P3 LOP3.LUT R15, R4, 0xfffffffe, RZ, 0xc0, !PT ;  /* 0xfffffffe040fb812 */ /* 0x008fe400078ec0ff */
[----:B------:R-:W-:Y:S02]  /*10bc0*/  IADD3 R4, R5, 0x60, RZ ;  /* 0x0000006005047810 */ /* 0x000fe40007ffe0ff */
[----:B------:R-:W-:Y:S01]  /*10bd0*/  @!P4 LOP3.LUT R9, R18, 0xfffffffe, RZ, 0xc0, !PT ;  /* 0xfffffffe1209c812 */ /* 0x000fe200078ec0ff */
[--C-:B------:R-:W-:Y:S01]  /*10be0*/  @!P3 IMAD.WIDE R14, R15, 0x4, R12.reuse ;  /* 0x000000040f0eb825 */ /* 0x100fe200078e020c */
[----:B------:R-:W-:Y:S02]  /*10bf0*/  ISETP.GE.AND P6, PT, R4, c[0x0][0x3c8], PT ;  /* 0x0000f20004007a0c */ /* 0x000fe40003fc6270 */
[----:B------:R-:W-:Y:S01]  /*10c00*/  IADD3 R18, R5, 0x68, RZ ;  /* 0x0000006805127810 */ /* 0x000fe20007ffe0ff */
[----:B----4-:R-:W-:Y:S01]  /*10c10*/  @!P4 IMAD.WIDE R16, R9, 0x4, R12 ;  /* 0x000000040910c825 */ /* 0x010fe200078e020c */
[----:B------:R-:W-:-:S02]  /*10c20*/  IADD3 R9, R5, 0x70, RZ ;  /* 0x0000007005097810 */ /* 0x000fc40007ffe0ff */
[----:B------:R-:W-:-:S04]  /*10c30*/  @!P1 LEA.HI R0, R0, R0, RZ, 0x1 ;  /* 0x0000000000009211 */ /* 0x000fc800078f08ff */
[----:B------:R-:W-:Y:S02]  /*10c40*/  @!P1 LOP3.LUT R21, R0, 0xfffffffe, RZ, 0xc0, !PT ;  /* 0xfffffffe00159812 */ /* 0x000fe400078ec0ff */
[C---:B------:R-:W-:Y:S02]  /*10c50*/  IADD3 R0, R5.reuse, 0x88, RZ ;  /* 0x0000008805007810 */ /* 0x040fe40007ffe0ff */
[----:B------:R-:W-:Y:S02]  /*10c60*/  @!P6 LEA.HI R4, R4, R4, RZ, 0x1 ;  /* 0x000000040404e211 */ /* 0x000fe400078f08ff */
[----:B-1----:R-:W-:Y:S02]  /*10c70*/  @!P2 LOP3.LUT R7, R2, 0xfffffffe, RZ, 0xc0, !PT ;  /* 0xfffffffe0207a812 */ /* 0x002fe400078ec0ff */
[----:B------:R-:W-:Y:S01]  /*10c80*/  IADD3 R2, R5, 0x78, RZ ;  /* 0x0000007805027810 */ /* 0x000fe20007ffe0ff */
[----:B--2---:R-:W-:Y:S01]  /*10c90*/  @!P5 IMAD.WIDE R10, R19, 0x4, R12 ;  /* 0x00000004130ad825 */ /* 0x004fe200078e020c */
[----:B------:R-:W-:-:S03]  /*10ca0*/  IADD3 R19, R5, 0x80, RZ ;  /* 0x0000008005137810 */ /* 0x000fc60007ffe0ff */
[----:B------:R-:W-:Y:S01]  /*10cb0*/  @!P2 IMAD.WIDE R6, R7, 0x4, R12 ;  /* 0x000000040706a825 */ /* 0x000fe200078e020c */
[----:B------:R1:W-:Y:S01]  /*10cc0*/  @!P5 ST.E.64 [R10.64], R100 ;  /* 0x000000640a00d985 */ /* 0x0003e2000c101b0a */
[----:B------:R-:W-:-:S03]  /*10cd0*/  ISETP.GE.AND P5, PT, R18, c[0x0][0x3c8], PT ;  /* 0x0000f20012007a0c */ /* 0x000fc60003fa6270 */
[----:B------:R2:W-:Y:S01]  /*10ce0*/  @!P4 ST.E.64 [R16.64], R36 ;  /* 0x000000241000c985 */ /* 0x0005e2000c101b0a */
[----:B------:R-:W-:-:S03]  /*10cf0*/  ISETP.GE.AND P4, PT, R9, c[0x0][0x3c8], PT ;  /* 0x0000f20009007a0c */ /* 0x000fc60003f86270 */
[----:B------:R3:W-:Y:S01]  /*10d00*/  @!P3 ST.E.64 [R14.64], R40 ;  /* 0x000000280e00b985 */ /* 0x0007e2000c101b0a */
[----:B------:R-:W-:-:S03]  /*10d10*/  ISETP.GE.AND P3, PT, R2, c[0x0][0x3c8], PT ;  /* 0x0000f20002007a0c */ /* 0x000fc60003f66270 */
[----:B------:R4:W-:Y:S01]  /*10d20*/  @!P2 ST.E.64 [R6.64], R44 ;  /* 0x0000002c0600a985 */ /* 0x0009e2000c101b0a */
[----:B------:R-:W-:Y:S02]  /*10d30*/  ISETP.GE.AND P2, PT, R19, c[0x0][0x3c8], PT ;  /* 0x0000f20013007a0c */ /* 0x000fe40003f46270 */
[----:B------:R-:W-:-:S03]  /*10d40*/  @!P5 LEA.HI R18, R18, R18, RZ, 0x1 ;  /* 0x000000121212d211 */ /* 0x000fc600078f08ff */
[----:B------:R-:W-:-:S04]  /*10d50*/  @!P4 LEA.HI R9, R9, R9, RZ, 0x1 ;  /* 0x000000090909c211 */ /* 0x000fc800078f08ff */
[----:B------:R-:W-:Y:S02]  /*10d60*/  @!P3 LEA.HI R2, R2, R2, RZ, 0x1 ;  /* 0x000000020202b211 */ /* 0x000fe400078f08ff */
[----:B------:R-:W-:Y:S02]  /*10d70*/  @!P4 LOP3.LUT R9, R9, 0xfffffffe, RZ, 0xc0, !PT ;  /* 0xfffffffe0909c812 */ /* 0x000fe400078ec0ff */
[----:B------:R-:W-:Y:S01]  /*10d80*/  @!P2 LEA.HI R19, R19, R19, RZ, 0x1 ;  /* 0x000000131313a211 */ /* 0x000fe200078f08ff */
[----:B-1----:R-:W-:-:S03]  /*10d90*/  @!P1 IMAD.WIDE R10, R21, 0x4, R12 ;  /* 0x00000004150a9825 */ /* 0x002fc600078e020c */
[----:B------:R-:W-:Y:S02]  /*10da0*/  @!P2 LOP3.LUT R19, R19, 0xfffffffe, RZ, 0xc0, !PT ;  /* 0xfffffffe1313a812 */ /* 0x000fe400078ec0ff */
[----:B------:R-:W-:Y:S01]  /*10db0*/  IADD3 R21, R5, 0xa0, RZ ;  /* 0x000000a005157810 */ /* 0x000fe20007ffe0ff */
[--C-:B--2---:R-:W-:Y:S01]  /*10dc0*/  @!P4 IMAD.WIDE R16, R9, 0x4, R12.reuse ;  /* 0x000000040910c825 */ /* 0x104fe200078e020c */
[----:B------:R1:W-:Y:S01]  /*10dd0*/  @!P1 ST.E.64 [R10.64], R48 ;  /* 0x000000300a009985 */ /* 0x0003e2000c101b0a */
[----:B------:R-:W-:Y:S02]  /*10de0*/  ISETP.GE.AND P1, PT, R0, c[0x0][0x3c8], PT ;  /* 0x0000f20000007a0c */ /* 0x000fe40003f26270 */
[----:B---3--:R-:W-:Y:S01]  /*10df0*/  @!P5 LOP3.LUT R15, R18, 0xfffffffe, RZ, 0xc0, !PT ;  /* 0xfffffffe120fd812 */ /* 0x008fe200078ec0ff */
[--C-:B------:R-:W-:Y:S01]  /*10e00*/  @!P2 IMAD.WIDE R18, R19, 0x4, R12.reuse ;  /* 0x000000041312a825 */ /* 0x100fe200078e020c */
[----:B------:R-:W-:Y:S02]  /*10e10*/  IADD3 R9, R5, 0xb0, RZ ;  /* 0x000000b005097810 */ /* 0x000fe40007ffe0ff */
[----:B----4-:R-:W-:Y:S01]  /*10e20*/  @!P6 LOP3.LUT R7, R4, 0xfffffffe, RZ, 0xc0, !PT ;  /* 0xfffffffe0407e812 */ /* 0x010fe200078ec0ff */
[----:B------:R-:W-:Y:S01]  /*10e30*/  @!P5 IMAD.WIDE R14, R15, 0x4, R12 ;  /* 0x000000040f0ed825 */ /* 0x000fe200078e020c */
[----:B------:R-:W-:-:S03]  /*10e40*/  IADD3 R4, R5, 0xb8, RZ ;  /* 0x000000b805047810 */ /* 0x000fc60007ffe0ff */
[----:B------:R-:W-:Y:S02]  /*10e50*/  @!P6 IMAD.WIDE R6, R7, 0x4, R12 ;  /* 0x000000040706e825 */ /* 0x000fe400078e020c */
[----:B------:R-:W-:-:S03]  /*10e60*/  @!P1 LEA.HI R0, R0, R0, RZ, 0x1 ;  /* 0x0000000000009211 */ /* 0x000fc600078f08ff */
[----:B------:R2:W-:Y:S04]  /*10e70*/  @!P6 ST.E.64 [R6.64], R52 ;  /* 0x000000340600e985 */ /* 0x0005e8000c101b0a */
[----:B------:R3:W-:Y:S04]  /*10e80*/  @!P5 ST.E.64 [R14.64], R56 ;  /* 0x000000380e00d985 */ /* 0x0007e8000c101b0a */
[----:B------:R-:W-:Y:S01]  /*10e90*/  @!P4 ST.E.64 [R16.64], R60 ;  /* 0x0000003c1000c985 */ /* 0x000fe2000c101b0a */
[----:B------:R-:W-:Y:S02]  /*10ea0*/  ISETP.GE.AND P4, PT, R21, c[0x0][0x3c8], PT ;  /* 0x0000f20015007a0c */ /* 0x000fe40003f86270 */
[----:B-1----:R-:W-:-:S02]  /*10eb0*/  @!P3 LOP3.LUT R11, R2, 0xfffffffe, RZ, 0xc0, !PT ;  /* 0xfffffffe020bb812 */ /* 0x002fc400078ec0ff */
[----:B------:R-:W-:-:S03]  /*10ec0*/  IADD3 R2, R5, 0x98, RZ ;  /* 0x0000009805027810 */ /* 0x000fc60007ffe0ff */
[----:B------:R-:W-:Y:S01]  /*10ed0*/  @!P3 IMAD.WIDE R10, R11, 0x4, R12 ;  /* 0x000000040b0ab825 */ /* 0x000fe200078e020c */
[----:B------:R-:W-:-:S04]  /*10ee0*/  ISETP.GE.AND P5, PT, R2, c[0x0][0x3c8], PT ;  /* 0x0000f20002007a0c */ /* 0x000fc80003fa6270 */
[----:B------:R1:W-:Y:S01]  /*10ef0*/  @!P3 ST.E.64 [R10.64], R64 ;  /* 0x000000400a00b985 */ /* 0x0003e2000c101b0a */
[----:B------:R-:W-:Y:S02]  /*10f00*/  ISETP.GE.AND P3, PT, R20, c[0x0][0x3c8], PT ;  /* 0x0000f20014007a0c */ /* 0x000fe40003f66270 */
[----:B------:R-:W-:Y:S01]  /*10f10*/  @!P4 LEA.HI R21, R21, R21, RZ, 0x1 ;  /* 0x000000151515c211 */ /* 0x000fe200078f08ff */
[----:B------:R4:W-:Y:S01]  /*10f20*/  @!P2 ST.E.64 [R18.64], R68 ;  /* 0x000000441200a985 */ /* 0x0009e2000c101b0a */
[----:B------:R-:W-:Y:S02]  /*10f30*/  ISETP.GE.AND P2, PT, R9, c[0x0][0x3c8], PT ;  /* 0x0000f20009007a0c */ /* 0x000fe40003f46270 */
[----:B--2---:R-:W-:Y:S02]  /*10f40*/  @!P1 LOP3.LUT R7, R0, 0xfffffffe, RZ, 0xc0, !PT ;  /* 0xfffffffe00079812 */ /* 0x004fe400078ec0ff */
[----:B------:R-:W-:Y:S02]  /*10f50*/  IADD3 R0, R5, 0x90, RZ ;  /* 0x0000009005007810 */ /* 0x000fe40007ffe0ff */
[----:B------:R-:W-:Y:S01]  /*10f60*/  @!P5 LEA.HI R2, R2, R2, RZ, 0x1 ;  /* 0x000000020202d211 */ /* 0x000fe200078f08ff */
[----:B------:R-:W-:Y:S01]  /*10f70*/  @!P1 IMAD.WIDE R6, R7, 0x4, R12 ;  /* 0x0000000407069825 */ /* 0x000fe200078e020c */
[----:B------:R-:W-:-:S02]  /*10f80*/  ISETP.GE.AND P6, PT, R0, c[0x0][0x3c8], PT ;  /* 0x0000f20000007a0c */ /* 0x000fc40003fc6270 */
[----:B------:R-:W-:Y:S02]  /*10f90*/  @!P3 LEA.HI R20, R20, R20, RZ, 0x1 ;  /* 0x000000141414b211 */ /* 0x000fe400078f08ff */
[----:B------:R2:W-:Y:S01]  /*10fa0*/  @!P1 ST.E.64 [R6.64], R72 ;  /* 0x0000004806009985 */ /* 0x0005e2000c101b0a */
[----:B------:R-:W-:Y:S02]  /*10fb0*/  ISETP.GE.AND P1, PT, R4, c[0x0][0x3c8], PT ;  /* 0x0000f20004007a0c */ /* 0x000fe40003f26270 */
[----:B------:R-:W-:Y:S02]  /*10fc0*/  @!P2 LEA.HI R9, R9, R9, RZ, 0x1 ;  /* 0x000000090909a211 */ /* 0x000fe400078f08ff */
[----:B------:R-:W-:Y:S02]  /*10fd0*/  @!P4 LOP3.LUT R21, R21, 0xfffffffe, RZ, 0xc0, !PT ;  /* 0xfffffffe1515c812 */ /* 0x000fe400078ec0ff */
[----:B---3--:R-:W-:Y:S02]  /*10fe0*/  @!P3 LOP3.LUT R15, R20, 0xfffffffe, RZ, 0xc0, !PT ;  /* 0xfffffffe140fb812 */ /* 0x008fe400078ec0ff */
[----:B------:R-:W-:-:S02]  /*10ff0*/  @!P6 LEA.HI R0, R0, R0, RZ, 0x1 ;  /* 0x000000000000e211 */ /* 0x000fc400078f08ff */
[----:B------:R-:W-:Y:S01]  /*11000*/  @!P2 LOP3.LUT R9, R9, 0xfffffffe, RZ, 0xc0, !PT ;  /* 0xfffffffe0909a812 */ /* 0x000fe200078ec0ff */
[--C-:B------:R-:W-:Y:S01]  /*11010*/  @!P3 IMAD.WIDE R14, R15, 0x4, R12.reuse ;  /* 0x000000040f0eb825 */ /* 0x100fe200078e020c */
[----:B-1----:R-:W-:Y:S02]  /*11020*/  @!P5 LOP3.LUT R11, R2, 0xfffffffe, RZ, 0xc0, !PT ;  /* 0xfffffffe020bd812 */ /* 0x002fe400078ec0ff */
[----:B------:R-:W-:Y:S01]  /*11030*/  @!P1 LEA.HI R4, R4, R4, RZ, 0x1 ;  /* 0x0000000404049211 */ /* 0x000fe200078f08ff */
[----:B----4-:R-:W-:-:S03]  /*11040*/  @!P4 IMAD.WIDE R18, R21, 0x4, R12 ;  /* 0x000000041512c825 */ /* 0x010fc600078e020c */
[----:B------:R-:W-:Y:S01]  /*11050*/  @!P1 LOP3.LUT R17, R4, 0xfffffffe, RZ, 0xc0, !PT ;  /* 0xfffffffe04119812 */ /* 0x000fe200078ec0ff */
[----:B------:R-:W-:-:S04]  /*11060*/  @!P5 IMAD.WIDE R10, R11, 0x4, R12 ;  /* 0x000000040b0ad825 */ /* 0x000fc800078e020c */
[----:B------:R-:W-:Y:S01]  /*11070*/  @!P2 IMAD.WIDE R20, R9, 0x4, R12 ;  /* 0x000000040914a825 */ /* 0x000fe200078e020c */
[----:B--2---:R-:W-:-:S05]  /*11080*/  @!P6 LOP3.LUT R7, R0, 0xfffffffe, RZ, 0xc0, !PT ;  /* 0xfffffffe0007e812 */ /* 0x004fca00078ec0ff */
        /* <DEDUP_REMOVED lines=8> */
.L_x_1612:
[----:B------:R-:W-:Y:S05]  /*11110*/  BSYNC B0 ;  /* 0x0000000000007941 */ /* 0x000fea0003800000 */
.L_x_1611:
[----:B-1-3--:R1:W2:Y:S04]  /*11120*/  SHFL.IDX PT, R7, R8, 0x1, 0x1c1f ;  /* 0x003c1f0008077f89 */ /* 0x00a2a800000e0000 */
[----:B------:R1:W3:Y:S01]  /*11130*/  SHFL.IDX PT, R6, R3, 0x1, 0x1c1f ;  /* 0x003c1f0003067f89 */ /* 0x0002e200000e0000 */
[----:B------:R-:W-:Y:S05]  /*11140*/  @P0 EXIT ;  /* 0x000000000000094d */ /* 0x000fea0003800000 */
[C---:B-1----:R-:W-:Y:S02]  /*11150*/  IADD3 R3, R5.reuse, 0x8, RZ ;  /* 0x0000000805037810 */ /* 0x042fe40007ffe0ff */
[----:B------:R-:W-:-:S02]  /*11160*/  ISETP.GE.AND P1, PT, R5, c[0x0][0x3c8], PT ;  /* 0x0000f20005007a0c */ /* 0x000fc40003f26270 */
[----:B------:R-:W-:Y:S02]  /*11170*/  ISETP.GE.AND P0, PT, R3, c[0x0][0x3c8], PT ;  /* 0x0000f20003007a0c */ /* 0x000fe40003f06270 */
[C---:B------:R-:W-:Y:S02]  /*11180*/  IADD3 R2, R5.reuse, 0x10, RZ ;  /* 0x0000001005027810 */ /* 0x040fe40007ffe0ff */
[C---:B------:R-:W-:Y:S02]  /*11190*/  IADD3 R0, R5.reuse, 0x18, RZ ;  /* 0x0000001805007810 */ /* 0x040fe40007ffe0ff */
[----:B------:R-:W-:Y:S02]  /*111a0*/  ISETP.GE.AND P6, PT, R2, c[0x0][0x3c8], PT ;  /* 0x0000f20002007a0c */ /* 0x000fe40003fc6270 */
[----:B------:R-:W-:Y:S02]  /*111b0*/  ISETP.GE.AND P5, PT, R0, c[0x0][0x3c8], PT ;  /* 0x0000f20000007a0c */ /* 0x000fe40003fa6270 */
[C---:B------:R-:W-:Y:S01]  /*111c0*/  IADD3 R10, R5.reuse, 0x20, RZ ;  /* 0x00000020050a7810 */ /* 0x040fe20007ffe0ff */
[C---:B--234-:R-:W-:Y:S01]  /*111d0*/  @!P1 IMAD.WIDE R12, R5.reuse, 0x4, R6 ;  /* 0x00000004050c9825 */ /* 0x05cfe200078e0206 */
[----:B------:R-:W-:-:S02]  /*111e0*/  IADD3 R9, R5, 0x28, RZ ;  /* 0x0000002805097810 */ /* 0x000fc40007ffe0ff */
[----:B------:R-:W-:Y:S02]  /*111f0*/  @!P0 LEA.HI R3, R3, R3, RZ, 0x1 ;  /* 0x0000000303038211 */ /* 0x000fe400078f08ff */
[----:B------:R-:W-:Y:S01]  /*11200*/  IADD3 R8, R5, 0x30, RZ ;  /* 0x0000003005087810 */ /* 0x000fe20007ffe0ff */
[----:B------:R1:W-:Y:S01]  /*11210*/  @!P1 ST.E.64 [R12.64], R130 ;  /* 0x000000820c009985 */ /* 0x0003e2000c101b0a */
[----:B------:R-:W-:Y:S02]  /*11220*/  @!P0 LOP3.LUT R3, R3, 0xfffffffe, RZ, 0xc0, !PT ;  /* 0xfffffffe03038812 */ /* 0x000fe400078ec0ff */
[----:B------:R-:W-:Y:S02]  /*11230*/  IADD3 R4, R5, 0x38, RZ ;  /* 0x0000003805047810 */ /* 0x000fe40007ffe0ff */
[----:B------:R-:W-:Y:S01]  /*11240*/  ISETP.GE.AND P4, PT, R10, c[0x0][0x3c8], PT ;  /* 0x0000f2000a007a0c */ /* 0x000fe20003f86270 */
[----:B------:R-:W-:Y:S01]  /*11250*/  @!P0 IMAD.WIDE R14, R3, 0x4, R6 ;  /* 0x00000004030e8825 */ /* 0x000fe200078e0206 */
        /* <DEDUP_REMOVED lines=8> */
[----:B------:R-:W-:Y:S02]  /*112e0*/  @!P6 LOP3.LUT R11, R2, 0xfffffffe, RZ, 0xc0, !PT ;  /* 0xfffffffe020be812 */ /* 0x000fe400078ec0ff */
[----:B------:R-:W-:Y:S02]  /*112f0*/  @!P4 LEA.HI R10, R10, R10, RZ, 0x1 ;  /* 0x0000000a0a0ac211 */ /* 0x000fe400078f08ff */
[----:B------:R-:W-:Y:S02]  /*11300*/  @!P3 LEA.HI R9, R9, R9, RZ, 0x1 ;  /* 0x000000090909b211 */ /* 0x000fe400078f08ff */
[----:B------:R-:W-:Y:S02]  /*11310*/  IADD3 R2, R5, 0x48, RZ ;  /* 0x0000004805027810 */ /* 0x000fe40007ffe0ff */
[----:B-1----:R-:W-:Y:S02]  /*11320*/  @!P5 LOP3.LUT R13, R0, 0xfffffffe, RZ, 0xc0, !PT ;  /* 0xfffffffe000dd812 */ /* 0x002fe400078ec0ff */
[----:B------:R-:W-:-:S02]  /*11330*/  @!P2 LEA.HI R8, R8, R8, RZ, 0x1 ;  /* 0x000000080808a211 */ /* 0x000fc400078f08ff */
[----:B------:R-:W-:Y:S01]  /*11340*/  IADD3 R0, R5, 0x50, RZ ;  /* 0x0000005005007810 */ /* 0x000fe20007ffe0ff */
[--C-:B------:R-:W-:Y:S01]  /*11350*/  @!P5 IMAD.WIDE R12, R13, 0x4, R6.reuse ;  /* 0x000000040d0cd825 */ /* 0x100fe200078e0206 */
[----:B------:R-:W-:Y:S02]  /*11360*/  @!P1 LEA.HI R4, R4, R4, RZ, 0x1 ;  /* 0x0000000404049211 */ /* 0x000fe400078f08ff */
[----:B------:R-:W-:Y:S02]  /*11370*/  @!P0 LEA.HI R3, R3, R3, RZ, 0x1 ;  /* 0x0000000303038211 */ /* 0x000fe400078f08ff */
[----:B------:R-:W-:Y:S01]  /*11380*/  @!P3 LOP3.LUT R9, R9, 0xfffffffe, RZ, 0xc0, !PT ;  /* 0xfffffffe0909b812 */ /* 0x000fe200078ec0ff */
[----:B--2---:R-:W-:Y:S01]  /*11390*/  @!P6 IMAD.WIDE R14, R11, 0x4, R6 ;  /* 0x000000040b0ee825 */ /* 0x004fe200078e0206 */
[----:B------:R-:W-:Y:S02]  /*113a0*/  @!P4 LOP3.LUT R11, R10, 0xfffffffe, RZ, 0xc0, !PT ;  /* 0xfffffffe0a0bc812 */ /* 0x000fe400078ec0ff */
[----:B------:R-:W-:-:S02]  /*113b0*/  @!P0 LOP3.LUT R3, R3, 0xfffffffe, RZ, 0xc0, !PT ;  /* 0xfffffffe03038812 */ /* 0x000fc400078ec0ff */
[----:B------:R1:W-:Y:S01]  /*113c0*/  @!P6 ST.E.64 [R14.64], R122 ;  /* 0x0000007a0e00e985 */ /* 0x0003e2000c101b0a */
[----:B------:R-:W-:Y:S01]  /*113d0*/  ISETP.GE.AND P6, PT, R2, c[0x0][0x3c8], PT ;  /* 0x0000f20002007a0c */ /* 0x000fe20003fc6270 */
[--C-:B------:R-:W-:Y:S01]  /*113e0*/  @!P4 IMAD.WIDE R10, R11, 0x4, R6.reuse ;  /* 0x000000040b0ac825 */ /* 0x100fe200078e0206 */
[----:B------:R-:W-:Y:S01]  /*113f0*/  IADD3 R20, R5, 0x58, RZ ;  /* 0x0000005805147810 */ /* 0x000fe20007ffe0ff */
[----:B------:R2:W-:Y:S01]  /*11400*/  @!P5 ST.E.64 [R12.64], R118 ;  /* 0x000000760c00d985 */ /* 0x0005e2000c101b0a */
[----:B------:R-:W-:Y:S01]  /*11410*/  ISETP.GE.AND P5, PT, R0, c[0x0][0x3c8], PT ;  /* 0x0000f20000007a0c */ /* 0x000fe20003fa6270 */
[----:B------:R-:W-:Y:S01]  /*11420*/  @!P0 IMAD.WIDE R16, R3, 0x4, R6 ;  /* 0x0000000403108825 */ /* 0x000fe200078e0206 */
[C---:B------:R-:W-:Y:S01]  /*11430*/  IADD3 R19, R5.reuse, 0x60, RZ ;  /* 0x0000006005137810 */ /* 0x040fe20007ffe0ff */
[----:B------:R3:W-:Y:S01]  /*11440*/  @!P4 ST.E.64 [R10.64], R114 ;  /* 0x000000720a00c985 */ /* 0x0007e2000c101b0a */
[C---:B------:R-:W-:Y:S02]  /*11450*/  IADD3 R18, R5.reuse, 0x68, RZ ;  /* 0x0000006805127810 */ /* 0x040fe40007ffe0ff */
[----:B------:R-:W-:-:S02]  /*11460*/  IADD3 R3, R5, 0x78, RZ ;  /* 0x0000007805037810 */ /* 0x000fc40007ffe0ff */
[----:B------:R-:W-:Y:S02]  /*11470*/  ISETP.GE.AND P4, PT, R20, c[0x0][0x3c8], PT ;  /* 0x0000f20014007a0c */ /* 0x000fe40003f86270 */
[----:B------:R-:W-:-:S03]  /*11480*/  @!P6 LEA.HI R2, R2, R2, RZ, 0x1 ;  /* 0x000000020202e211 */ /* 0x000fc600078f08ff */
[----:B------:R-:W-:-:S08]  /*11490*/  @!P5 LEA.HI R0, R0, R0, RZ, 0x1 ;  /* 0x000000000000d211 */ /* 0x000fd000078f08ff */
[----:B------:R-:W-:Y:S02]  /*114a0*/  @!P4 LEA.HI R20, R20, R20, RZ, 0x1 ;  /* 0x000000141414c211 */ /* 0x000fe400078f08ff */
[----:B-1----:R-:W-:Y:S01]  /*114b0*/  @!P2 LOP3.LUT R15, R8, 0xfffffffe, RZ, 0xc0, !PT ;  /* 0xfffffffe080fa812 */ /* 0x002fe200078ec0ff */
[----:B------:R-:W-:Y:S01]  /*114c0*/  @!P3 IMAD.WIDE R8, R9, 0x4, R6 ;  /* 0x000000040908b825 */ /* 0x000fe200078e0206 */
[----:B--2---:R-:W-:-:S03]  /*114d0*/  @!P1 LOP3.LUT R13, R4, 0xfffffffe, RZ, 0xc0, !PT ;  /* 0xfffffffe040d9812 */ /* 0x004fc600078ec0ff */
[--C-:B------:R-:W-:Y:S01]  /*114e0*/  @!P2 IMAD.WIDE R14, R15, 0x4, R6.reuse ;  /* 0x000000040f0ea825 */ /* 0x100fe200078e0206 */
[----:B------:R-:W-:Y:S01]  /*114f0*/  IADD3 R4, R5, 0x70, RZ ;  /* 0x0000007005047810 */ /* 0x000fe20007ffe0ff */
[----:B------:R1:W-:Y:S01]  /*11500*/  @!P3 ST.E.64 [R8.64], R110 ;  /* 0x0000006e0800b985 */ /* 0x0003e2000c101b0a */
[----:B------:R-:W-:Y:S01]  /*11510*/  ISETP.GE.AND P3, PT, R19, c[0x0][0x3c8], PT ;  /* 0x0000f20013007a0c */ /* 0x000fe20003f66270 */
[--C-:B------:R-:W-:Y:S01]  /*11520*/  @!P1 IMAD.WIDE R12, R13, 0x4, R6.reuse ;  /* 0x000000040d0c9825 */ /* 0x100fe200078e0206 */
[----:B---3--:R-:W-:Y:S01]  /*11530*/  @!P5 LOP3.LUT R11, R0, 0xfffffffe, RZ, 0xc0, !PT ;  /* 0xfffffffe000bd812 */ /* 0x008fe200078ec0ff */
[----:B------:R-:W-:Y:S01]  /*11540*/  @!P2 ST.E.64 [R14.64], R106 ;  /* 0x0000006a0e00a985 */ /* 0x000fe2000c101b0a */
[----:B------:R-:W-:Y:S02]  /*11550*/  ISETP.GE.AND P2, PT, R18, c[0x0][0x3c8], PT ;  /* 0x0000f20012007a0c */ /* 0x000fe40003f46270 */
[----:B------:R-:W-:Y:S01]  /*11560*/  IADD3 R0, R5, 0x88, RZ ;  /* 0x0000008805007810 */ /* 0x000fe20007ffe0ff */
[----:B------:R2:W-:Y:S01]  /*11570*/  @!P1 ST.E.64 [R12.64], R102 ;  /* 0x000000660c009985 */ /* 0x0005e2000c101b0a */
[----:B------:R-:W-:Y:S01]  /*11580*/  ISETP.GE.AND P1, PT, R4, c[0x0][0x3c8], PT ;  /* 0x0000f20004007a0c */ /* 0x000fe20003f26270 */
[----:B------:R-:W-:-:S02]  /*11590*/  @!P5 IMAD.WIDE R10, R11, 0x4, R6 ;  /* 0x000000040b0ad825 */ /* 0x000fc400078e0206 */
[----:B------:R3:W-:Y:S01]  /*115a0*/  @!P0 ST.E.64 [R16.64], R38 ;  /* 0x0000002610008985 */ /* 0x0007e2000c101b0a */
[----:B------:R-:W-:Y:S02]  /*115b0*/  ISETP.GE.AND P0, PT, R3, c[0x0][0x3c8], PT ;  /* 0x0000f20003007a0c */ /* 0x000fe40003f06270 */
[----:B------:R-:W-:-:S03]  /*115c0*/  @!P3 LEA.HI R19, R19, R19, RZ, 0x1 ;  /* 0x000000131313b211 */ /* 0x000fc600078f08ff */
[----:B------:R-:W-:Y:S02]  /*115d0*/  @!P2 LEA.HI R18, R18, R18, RZ, 0x1 ;  /* 0x000000121212a211 */ /* 0x000fe400078f08ff */
[----:B------:R-:W-:Y:S02]  /*115e0*/  @!P3 LOP3.LUT R19, R19, 0xfffffffe, RZ, 0xc0, !PT ;  /* 0xfffffffe1313b812 */ /* 0x000fe400078ec0ff */
[----:B------:R-:W-:-:S04]  /*115f0*/  @!P1 LEA.HI R4, R4, R4, RZ, 0x1 ;  /* 0x0000000404049211 */ /* 0x000fc800078f08ff */
[----:B------:R-:W-:Y:S02]  /*11600*/  @!P0 LEA.HI R3, R3, R3, RZ, 0x1 ;  /* 0x0000000303038211 */ /* 0x000fe400078f08ff */
[----:B-1----:R-:W-:Y:S02]  /*11610*/  @!P6 LOP3.LUT R9, R2, 0xfffffffe, RZ, 0xc0, !PT ;  /* 0xfffffffe0209e812 */ /* 0x002fe400078ec0ff */
[----:B------:R-:W-:Y:S02]  /*11620*/  IADD3 R2, R5, 0x80, RZ ;  /* 0x0000008005027810 */ /* 0x000fe40007ffe0ff */
[----:B------:R-:W-:Y:S01]  /*11630*/  @!P0 LOP3.LUT R3, R3, 0xfffffffe, RZ, 0xc0, !PT ;  /* 0xfffffffe03038812 */ /* 0x000fe200078ec0ff */
[----:B------:R-:W-:Y:S01]  /*11640*/  @!P6 IMAD.WIDE R8, R9, 0x4, R6 ;  /* 0x000000040908e825 */ /* 0x000fe200078e0206 */
[----:B--2---:R-:W-:-:S03]  /*11650*/  @!P4 LOP3.LUT R13, R20, 0xfffffffe, RZ, 0xc0, !PT ;  /* 0xfffffffe140dc812 */ /* 0x004fc600078ec0ff */
[--C-:B------:R-:W-:Y:S01]  /*11660*/  @!P3 IMAD.WIDE R14, R19, 0x4, R6.reuse ;  /* 0x00000004130eb825 */ /* 0x100fe200078e0206 */
[----:B------:R1:W-:Y:S01]  /*11670*/  @!P6 ST.E.64 [R8.64], R42 ;  /* 0x0000002a0800e985 */ /* 0x0003e2000c101b0a */
[----:B------:R-:W-:Y:S02]  /*11680*/  ISETP.GE.AND P6, PT, R2, c[0x0][0x3c8], PT ;  /* 0x0000f20002007a0c */ /* 0x000fe40003fc6270 */
[--C-:B------:R-:W-:Y:S01]  /*11690*/  @!P4 IMAD.WIDE R12, R13, 0x4, R6.reuse ;  /* 0x000000040d0cc825 */ /* 0x100fe200078e0206 */
[----:B------:R2:W-:Y:S01]  /*116a0*/  @!P5 ST.E.64 [R10.64], R46 ;  /* 0x0000002e0a00d985 */ /* 0x0005e2000c101b0a */
[----:B------:R-:W-:Y:S02]  /*116b0*/  ISETP.GE.AND P5, PT, R0, c[0x0][0x3c8], PT ;  /* 0x0000f20000007a0c */ /* 0x000fe40003fa6270 */
[----:B------:R-:W-:Y:S01]  /*116c0*/  IADD3 R20, R5, 0x90, RZ ;  /* 0x0000009005147810 */ /* 0x000fe20007ffe0ff */
[----:B---3--:R-:W-:Y:S01]  /*116d0*/  @!P0 IMAD.WIDE R16, R3, 0x4, R6 ;  /* 0x0000000403108825 */ /* 0x008fe200078e0206 */
[C---:B------:R-:W-:Y:S01]  /*116e0*/  IADD3 R19, R5.reuse, 0x98, RZ ;  /* 0x0000009805137810 */ /* 0x040fe20007ffe0ff */
[----:B------:R3:W-:Y:S01]  /*116f0*/  @!P4 ST.E.64 [R12.64], R50 ;  /* 0x000000320c00c985 */ /* 0x0007e2000c101b0a */
[----:B------:R-:W-:-:S02]  /*11700*/  IADD3 R3, R5, 0xb0, RZ ;  /* 0x000000b005037810 */ /* 0x000fc40007ffe0ff */
[----:B------:R-:W-:Y:S01]  /*11710*/  ISETP.GE.AND P4, PT, R20, c[0x0][0x3c8], PT ;  /* 0x0000f20014007a0c */ /* 0x000fe20003f86270 */
[----:B------:R4:W-:Y:S01]  /*11720*/  @!P3 ST.E.64 [R14.64], R54 ;  /* 0x000000360e00b985 */ /* 0x0009e2000c101b0a */
[----:B------:R-:W-:Y:S02]  /*11730*/  ISETP.GE.AND P3, PT, R19, c[0x0][0x3c8], PT ;  /* 0x0000f20013007a0c */ /* 0x000fe40003f66270 */
[----:B------:R-:W-:Y:S02]  /*11740*/  @!P6 LEA.HI R2, R2, R2, RZ, 0x1 ;  /* 0x000000020202e211 */ /* 0x000fe400078f08ff */
[----:B------:R-:W-:-:S07]  /*11750*/  @!P5 LEA.HI R0, R0, R0, RZ, 0x1 ;  /* 0x000000000000d211 */ /* 0x000fce00078f08ff */
[----:B------:R-:W-:Y:S02]  /*11760*/  @!P4 LEA.HI R20, R20, R20, RZ, 0x1 ;  /* 0x000000141414c211 */ /* 0x000fe400078f08ff */
[----:B------:R-:W-:Y:S02]  /*11770*/  @!P3 LEA.HI R19, R19, R19, RZ, 0x1 ;  /* 0x000000131313b211 */ /* 0x000fe400078f08ff */
[----:B-1----:R-:W-:Y:S02]  /*11780*/  @!P2 LOP3.LUT R9, R18, 0xfffffffe, RZ, 0xc0, !PT ;  /* 0xfffffffe1209a812 */ /* 0x002fe400078ec0ff */
[----:B------:R-:W-:Y:S02]  /*11790*/  IADD3 R18, R5, 0xa0, RZ ;  /* 0x000000a005127810 */ /* 0x000fe40007ffe0ff */
[----:B--2---:R-:W-:Y:S01]  /*117a0*/  @!P1 LOP3.LUT R11, R4, 0xfffffffe, RZ, 0xc0, !PT ;  /* 0xfffffffe040b9812 */ /* 0x004fe200078ec0ff */
[----:B------:R-:W-:Y:S01]  /*117b0*/  @!P2 IMAD.WIDE R8, R9, 0x4, R6 ;  /* 0x000000040908a825 */ /* 0x000fe200078e0206 */
[----:B------:R-:W-:-:S02]  /*117c0*/  IADD3 R4, R5, 0xa8, RZ ;  /* 0x000000a805047810 */ /* 0x000fc40007ffe0ff */
[----:B------:R-:W-:Y:S01]  /*117d0*/  @!P3 LOP3.LUT R19, R19, 0xfffffffe, RZ, 0xc0, !PT ;  /* 0xfffffffe1313b812 */ /* 0x000fe200078ec0ff */
[----:B------:R-:W-:Y:S01]  /*117e0*/  @!P1 IMAD.WIDE R10, R11, 0x4, R6 ;  /* 0x000000040b0a9825 */ /* 0x000fe200078e0206 */
[----:B------:R1:W-:Y:S01]  /*117f0*/  @!P2 ST.E.64 [R8.64], R58 ;  /* 0x0000003a0800a985 */ /* 0x0003e2000c101b0a */
[----:B------:R-:W-:Y:S02]  /*11800*/  ISETP.GE.AND P2, PT, R18, c[0x0][0x3c8], PT ;  /* 0x0000f20012007a0c */ /* 0x000fe40003f46270 */
[----:B---3--:R-:W-:Y:S01]  /*11810*/  @!P4 LOP3.LUT R13, R20, 0xfffffffe, RZ, 0xc0, !PT ;  /* 0xfffffffe140dc812 */ /* 0x008fe200078ec0ff */
        /* <DEDUP_REMOVED lines=34> */
.L_x_1610:
        /* <DEDUP_REMOVED lines=50> */
.L_x_1613:
        /* <DEDUP_REMOVED lines=10> */
.L_x_2513:


//--------------------- .text._ZN7cutlass13device_kernelIN5flash19enable_sm80_to_sm89INS1_16FlashAttnFwdSm80INS1_25CollectiveMainloopFwdSm80ILi8ELi2ELb0EN4cute5tupleIJNS5_1CILi128EEENS7_ILi64EEENS7_ILi192EEEEEELi192ENS_10bfloat16_tEfNS_4arch4Sm80ELb0ELb1ELb1ELb1ELb0ELb0ELb1ELb1EEENS1_21CollectiveEpilogueFwdINS6_IJS8_SA_S9_EEENS6_IJNS7_ILi1EEESI_SI_EEESC_SE_Li256ELb1ELb1ELb1ELb0EEENS1_36VarlenDynamicPersistentTileSchedulerILi128ELi64ELi256ELi256ELb1ELb1ELb0ELb1ELb0ELb1EEEEEEEEEvNT_6ParamsE --------------------------
	.section	.text._ZN7cutlass13device_kernelIN5flash19enable_sm80_to_sm89INS1_16FlashAttnFwdSm80INS1_25CollectiveMainloopFwdSm80ILi8ELi2ELb0EN4cute5tupleIJNS5_1CILi128EEENS7_ILi64EEENS7_ILi192EEEEEELi192ENS_10bfloat16_tEfNS_4arch4Sm80ELb0ELb1ELb1ELb1ELb0ELb0ELb1ELb1EEENS1_21CollectiveEpilogueFwdINS6_IJS8_SA_S9_EEENS6_IJNS7_ILi1EEESI_SI_EEESC_SE_Li256ELb1ELb1ELb1ELb0EEENS1_36VarlenDynamicPersistentTileSchedulerILi128ELi64ELi256ELi256ELb1ELb1ELb0ELb1ELb0ELb1EEEEEEEEEvNT_6ParamsE,"ax",@progbits
	.sectioninfo	@"SHI_REGISTERS=255"
	.align	128
.text._ZN7cutlass13device_kernelIN5flash19enable_sm80_to_sm89INS1_16FlashAttnFwdSm80INS1_25CollectiveMainloopFwdSm80ILi8ELi2ELb0EN4cute5tupleIJNS5_1CILi128EEENS7_ILi64EEENS7_ILi192EEEEEELi192ENS_10bfloat16_tEfNS_4arch4Sm80ELb0ELb1ELb1ELb1ELb0ELb0ELb1ELb1EEENS1_21CollectiveEpilogueFwdINS6_IJS8_SA_S9_EEENS6_IJNS7_ILi1EEESI_SI_EEESC_SE_Li256ELb1ELb1ELb1ELb0EEENS1_36VarlenDynamicPersistentTileSchedulerILi128ELi64ELi256ELi256ELb1ELb1ELb0ELb1ELb0ELb1EEEEEEEEEvNT_6ParamsE:
        .type           _ZN7cutlass13device_kernelIN5flash19enable_sm80_to_sm89INS1_16FlashAttnFwdSm80INS1_25CollectiveMainloopFwdSm80ILi8ELi2ELb0EN4cute5tupleIJNS5_1CILi128EEENS7_ILi64EEENS7_ILi192EEEEEELi192ENS_10bfloat16_tEfNS_4arch4Sm80ELb0ELb1ELb1ELb1ELb0ELb0ELb1ELb1EEENS1_21CollectiveEpilogueFwdINS6_IJS8_SA_S9_EEENS6_IJNS7_ILi1EEESI_SI_EEESC_SE_Li256ELb1ELb1ELb1ELb0EEENS1_36VarlenDynamicPersistentTileSchedulerILi128ELi64ELi256ELi256ELb1ELb1ELb0ELb1ELb0ELb1EEEEEEEEEvNT_6ParamsE,@function
        .size           _ZN7cutlass13device_kernelIN5flash19enable_sm80_to_sm89INS1_16FlashAttnFwdSm80INS1_25CollectiveMainloopFwdSm80ILi8ELi2ELb0EN4cute5tupleIJNS5_1CILi128EEENS7_ILi64EEENS7_ILi192EEEEEELi192ENS_10bfloat16_tEfNS_4arch4Sm80ELb0ELb1ELb1ELb1ELb0ELb0ELb1ELb1EEENS1_21CollectiveEpilogueFwdINS6_IJS8_SA_S9_EEENS6_IJNS7_ILi1EEESI_SI_EEESC_SE_Li256ELb1ELb1ELb1ELb0EEENS1_36VarlenDynamicPersistentTileSchedulerILi128ELi64ELi256ELi256ELb1ELb1ELb0ELb1ELb0ELb1EEEEEEEEEvNT_6ParamsE,(.L_x_2514 - _ZN7cutlass13device_kernelIN5flash19enable_sm80_to_sm89INS1_16FlashAttnFwdSm80INS1_25CollectiveMainloopFwdSm80ILi8ELi2ELb0EN4cute5tupleIJNS5_1CILi128EEENS7_ILi64EEENS7_ILi192EEEEEELi192ENS_10bfloat16_tEfNS_4arch4Sm80ELb0ELb1ELb1ELb1ELb0ELb0ELb1ELb1EEENS1_21CollectiveEpilogueFwdINS6_IJS8_SA_S9_EEENS6_IJNS7_ILi1EEESI_SI_EEESC_SE_Li256ELb1ELb1ELb1ELb0EEENS1_36VarlenDynamicPersistentTileSchedulerILi128ELi64ELi256ELi256ELb1ELb1ELb0ELb1ELb0ELb1EEEEEEEEEvNT_6ParamsE)
        .other          _ZN7cutlass13device_kernelIN5flash19enable_sm80_to_sm89INS1_16FlashAttnFwdSm80INS1_25CollectiveMainloopFwdSm80ILi8ELi2ELb0EN4cute5tupleIJNS5_1CILi128EEENS7_ILi64EEENS7_ILi192EEEEEELi192ENS_10bfloat16_tEfNS_4arch4Sm80ELb0ELb1ELb1ELb1ELb0ELb0ELb1ELb1EEENS1_21CollectiveEpilogueFwdINS6_IJS8_SA_S9_EEENS6_IJNS7_ILi1EEESI_SI_EEESC_SE_Li256ELb1ELb1ELb1ELb0EEENS1_36VarlenDynamicPersistentTileSchedulerILi128ELi64ELi256ELi256ELb1ELb1ELb0ELb1ELb0ELb1EEEEEEEEEvNT_6ParamsE,@"STO_CUDA_ENTRY STV_DEFAULT"
_ZN7cutlass13device_kernelIN5flash19enable_sm80_to_sm89INS1_16FlashAttnFwdSm80INS1_25CollectiveMainloopFwdSm80ILi8ELi2ELb0EN4cute5tupleIJNS5_1CILi128EEENS7_ILi64EEENS7_ILi192EEEEEELi192ENS_10bfloat16_tEfNS_4arch4Sm80ELb0ELb1ELb1ELb1ELb0ELb0ELb1ELb1EEENS1_21CollectiveEpilogueFwdINS6_IJS8_SA_S9_EEENS6_IJNS7_ILi1EEESI_SI_EEESC_SE_Li256ELb1ELb1ELb1ELb0EEENS1_36VarlenDynamicPersistentTileSchedulerILi128ELi64ELi256ELi256ELb1ELb1ELb0ELb1ELb0ELb1EEEEEEEEEvNT_6ParamsE:
        /* <DEDUP_REMOVED lines=52> */
.L_x_1619:
        /* <DEDUP_REMOVED lines=16> */
.L_x_1762:
        /* <DEDUP_REMOVED lines=16> */
.L_x_1763:
[----:B---3--:R-:W-:-:S05]  /*0540*/  IMAD R0, R0, c[0x0][0x538], RZ ;  /* 0x00014e0000007a24 */ /* 0x008fca00078e02ff */
[----:B------:R-:W-:-:S04]  /*0550*/  IADD3 R6, R0, R6, RZ ;  /* 0x0000000600067210 */ /* 0x000fc80007ffe0ff */
[----:B------:R-:W-:-:S13]  /*0560*/  ISETP.GT.AND P0, PT, R6, UR4, PT ;  /* 0x0000000406007c0c */ /* 0x000fda000bf04270 */
[----:B-12---:R-:W-:Y:S05]  /*0570*/  @!P0 BRA `(.L_x_1619) ;  /* 0xfffffdc000008947 */ /* 0x006fea000383ffff */
.L_x_1615:
[----:B------:R-:W-:-:S05]  /*0580*/  IADD3 R11, -R0, R6, RZ ;  /* 0x00000006000b7210 */ /* 0x000fca0007ffe1ff */
[----:B------:R-:W-:-:S05]  /*0590*/  IMAD R0, R4, c[0x0][0x538], R11 ;  /* 0x00014e0004007a24 */ /* 0x000fca00078e020b */
[----:B------:R-:W-:Y:S01]  /*05a0*/  ISETP.GT.AND P0, PT, R0, UR4, PT ;  /* 0x0000000400007c0c */ /* 0x000fe2000bf04270 */
[----:B------:R-:W-:-:S12]  /*05b0*/  BRA.DIV ~URZ, `(.L_x_1620) ;  /* 0x00014b727f007947 */ /* 0x000fd8000b800000 */
[----:B------:R-:W-:-:S04]  /*05c0*/  VOTE.ANY R10, PT, !P0 ;  /* 0x00000000000a7806 */ /* 0x000fc800040e0100 */
.L_x_1764:
[----:B------:R-:W1:Y:S02]  /*05d0*/  POPC R6, R10 ;  /* 0x0000000a00067309 */ /* 0x000e640000000000 */
[----:B-12---:R-:W-:Y:S01]  /*05e0*/  IADD3 R231, R6, R7, RZ ;  /* 0x0000000706e77210 */ /* 0x006fe20007ffe0ff */
[----:B------:R-:W-:Y:S05]  /*05f0*/  BRA.DIV ~URZ, `(.L_x_1621) ;  /* 0x00014b827f007947 */ /* 0x000fea000b800000 */
[----:B------:R1:W2:Y:S01]  /*0600*/  SHFL.IDX PT, R229, R9, R6, 0x1f ;  /* 0x00001f0609e57589 */ /* 0x0002a200000e0000 */
[----:B------:R-:W-:-:S03]  /*0610*/  MOV R7, RZ ;  /* 0x000000ff00077202 */ /* 0x000fc60000000f00 */
[----:B------:R1:W3:Y:S04]  /*0620*/  SHFL.IDX PT, R9, R8, R6, 0x1f ;  /* 0x00001f0608097589 */ /* 0x0002e800000e0000 */
.L_x_1765:
[----:B------:R-:W-:Y:S01]  /*0630*/  ISETP.NE.AND P0, PT, R10, RZ, PT ;  /* 0x000000ff0a00720c */ /* 0x000fe20003f05270 */
[----:B------:R-:W-:-:S12]  /*0640*/  BSSY B0, `(.L_x_1622) ;  /* 0x0000005000007945 */ /* 0x000fd80003800000 */
[----:B------:R-:W-:Y:S05]  /*0650*/  @!P0 BRA `(.L_x_1623) ;  /* 0x0000003000008947 */ /* 0x000fea0003800000 */
[----:B------:R-:W-:Y:S01]  /*0660*/  IADD3 R3, R6, -0x1, RZ ;  /* 0xffffffff06037810 */ /* 0x000fe20007ffe0ff */
[----:B------:R-:W-:Y:S05]  /*0670*/  BRA.DIV ~URZ, `(.L_x_1624) ;  /* 0x00014be27f007947 */ /* 0x000fea000b800000 */
[----:B------:R4:W1:Y:S02]  /*0680*/  SHFL.IDX PT, R7, R4, R3, 0x1f ;  /* 0x00001f0304077589 */ /* 0x00086400000e0000 */
.L_x_1623:
[----:B------:R-:W-:Y:S05]  /*0690*/  BSYNC B0 ;  /* 0x0000000000007941 */ /* 0x000fea0003800000 */
.L_x_1622:
        /* <DEDUP_REMOVED lines=67> */
.L_x_1626:
        /* <DEDUP_REMOVED lines=68> */
.L_x_1627:
[----:B------:R-:W-:Y:S05]  /*0f10*/  BSYNC B0 ;  /* 0x0000000000007941 */ /* 0x000fea0003800000 */
.L_x_1625:
[----:B------:R-:W-:-:S04]  /*0f20*/  LOP3.LUT R0, RZ, R0, RZ, 0x33, !PT ;  /* 0x00000000ff007212 */ /* 0x000fc800078e33ff */
[----:B------:R-:W-:Y:S01]  /*0f30*/  IADD3 R229, R0, R229, RZ ;  /* 0x000000e500e57210 */ /* 0x000fe20007ffe0ff */
[----:B------:R-:W-:Y:S05]  /*0f40*/  BRA `(.L_x_1628) ;  /* 0x0000004000007947 */ /* 0x000fea0003800000 */
.L_x_1616:
[----:B--2---:R-:W-:Y:S01]  /*0f50*/  IMAD.MOV.U32 R229, RZ, RZ, RZ ;  /* 0x000000ffffe57224 */ /* 0x004fe200078e00ff */
[----:B------:R-:W-:Y:S01]  /*0f60*/  MOV R230, RZ ;  /* 0x000000ff00e67202 */ /* 0x000fe20000000f00 */
[----:B------:R-:W-:Y:S01]  /*0f70*/  IMAD.U32 R228, RZ, RZ, UR4 ;  /* 0x00000004ffe47e24 */ /* 0x000fe2000f8e00ff */
[----:B------:R-:W-:Y:S02]  /*0f80*/  MOV R231, c[0x0][0x53c] ;  /* 0x00014f0000e77a02 */ /* 0x000fe40000000f00 */
.L_x_1628:
[----:B------:R-:W-:Y:S01]  /*0f90*/  ISETP.NE.AND P0, PT, R12, RZ, PT ;  /* 0x000000ff0c00720c */ /* 0x000fe20003f05270 */
[----:B------:R-:W-:-:S12]  /*0fa0*/  WARPSYNC 0xffffffff ;  /* 0xffffffff00007948 */ /* 0x000fd80003800000 */
[----:B------:R1:W-:Y:S04]  /*0fb0*/  @!P0 STS.128 [0x24100], R228 ;  /* 0x024100e4ff008388 */ /* 0x0003e80000000c00 */
[----:B------:R-:W-:Y:S06]  /*0fc0*/  BAR.ARV 0x5, 0x100 ;  /* 0x0144000000007b1d */ /* 0x000fec0000002000 */
.L_x_1614:
[----:B-12---:R-:W-:-:S13]  /*0fd0*/  ISETP.GE.AND P0, PT, R231, c[0x0][0x53c], PT ;  /* 0x00014f00e7007a0c */ /* 0x006fda0003f06270 */
[----:B------:R-:W-:Y:S05]  /*0fe0*/  @P0 EXIT ;  /* 0x000000000000094d */ /* 0x000fea0003800000 */
[----:B------:R-:W1:Y:S02]  /*0ff0*/  S2R R14, SR_TID.X ;  /* 0x00000000000e7919 */ /* 0x000e640000002100 */
[----:B-1----:R-:W-:-:S04]  /*1000*/  SHF.R.S32.HI R7, RZ, 0x1f, R14 ;  /* 0x0000001fff077819 */ /* 0x002fc8000001140e */
[CC--:B------:R-:W-:Y:S02]  /*1010*/  LEA.HI R12, R7.reuse, R14.reuse, RZ, 0x2 ;  /* 0x0000000e070c7211 */ /* 0x0c0fe400078f10ff */
[----:B------:R-:W-:Y:S02]  /*1020*/  LEA.HI R3, R7, R14, RZ, 0x4 ;  /* 0x0000000e07037211 */ /* 0x000fe400078f20ff */
[--C-:B------:R-:W-:Y:S02]  /*1030*/  SHF.R.S32.HI R8, RZ, 0x2, R12.reuse ;  /* 0x00000002ff087819 */ /* 0x100fe4000001140c */
[----:B------:R-:W-:Y:S02]  /*1040*/  SHF.R.S32.HI R0, RZ, 0x1f, R12 ;  /* 0x0000001fff007819 */ /* 0x000fe4000001140c */
        /* <DEDUP_REMOVED lines=12> */
[CC--:B------:R-:W-:Y:S01]  /*1110*/  LEA.HI R3, R7.reuse, R14.reuse, RZ, 0x6 ;  /* 0x0000000e07037211 */ /* 0x0c0fe200078f30ff */
[----:B------:R-:W-:Y:S01]  /*1120*/  IMAD.IADD R9, R14, 0x1, -R4 ;  /* 0x000000010e097824 */ /* 0x000fe200078e0a04 */
[----:B------:R-:W-:Y:S01]  /*1130*/  LEA.HI R7, R7, R14, RZ, 0x5 ;  /* 0x0000000e07077211 */ /* 0x000fe200078f28ff */
[----:B------:R-:W-:Y:S01]  /*1140*/  IMAD.SHL.U32 R0, R251, 0x40, RZ ;  /* 0x00000040fb007824 */ /* 0x000fe200078e00ff */
[----:B------:R-:W-:Y:S01]  /*1150*/  SHF.R.S32.HI R4, RZ, 0x1f, R2 ;  /* 0x0000001fff047819 */ /* 0x000fe20000011402 */
[----:B------:R-:W-:Y:S02]  /*1160*/  IMAD.SHL.U32 R3, R3, 0x8, RZ ;  /* 0x0000000803037824 */ /* 0x000fe400078e00ff */
[----:B------:R-:W-:Y:S01]  /*1170*/  IMAD.SHL.U32 R210, R9, 0x8, RZ ;  /* 0x0000000809d27824 */ /* 0x000fe200078e00ff */
[----:B------:R-:W-:-:S02]  /*1180*/  LEA.HI R11, R4, R2, RZ, 0x3 ;  /* 0x00000002040b7211 */ /* 0x000fc400078f18ff */
[----:B------:R-:W-:Y:S02]  /*1190*/  LOP3.LUT R0, R0, 0x1c0, RZ, 0xc0, !PT ;  /* 0x000001c000007812 */ /* 0x000fe400078ec0ff */
[----:B------:R-:W-:Y:S02]  /*11a0*/  LOP3.LUT R6, R3, 0x7ffffe00, RZ, 0xc0, !PT ;  /* 0x7ffffe0003067812 */ /* 0x000fe400078ec0ff */
[----:B------:R-:W-:Y:S02]  /*11b0*/  LOP3.LUT R4, R11, 0xfffffff8, RZ, 0xc0, !PT ;  /* 0xfffffff80b047812 */ /* 0x000fe400078ec0ff */
[----:B------:R-:W-:Y:S02]  /*11c0*/  SHF.R.U32.HI R5, RZ, 0x3, R0 ;  /* 0x00000003ff057819 */ /* 0x000fe40000011600 */
[----:B------:R-:W-:Y:S01]  /*11d0*/  LOP3.LUT R3, R0, 0x38, R210, 0xf8, !PT ;  /* 0x0000003800037812 */ /* 0x000fe200078ef8d2 */
[----:B------:R-:W-:Y:S01]  /*11e0*/  IMAD.SHL.U32 R0, R9, 0x40, RZ ;  /* 0x0000004009007824 */ /* 0x000fe200078e00ff */
[----:B------:R-:W-:Y:S01]  /*11f0*/  IADD3 R209, R210, 0x40, RZ ;  /* 0x00000040d2d17810 */ /* 0x000fe20007ffe0ff */
[----:B------:R-:W-:Y:S01]  /*1200*/  IMAD.IADD R9, R2, 0x1, -R4 ;  /* 0x0000000102097824 */ /* 0x000fe200078e0a04 */
[----:B------:R-:W-:-:S02]  /*1210*/  LOP3.LUT R2, R7, 0xffffffe0, RZ, 0xc0, !PT ;  /* 0xffffffe007027812 */ /* 0x000fc400078ec0ff */
[----:B------:R-:W-:Y:S02]  /*1220*/  LOP3.LUT R0, R0, 0x1c0, RZ, 0xc0, !PT ;  /* 0x000001c000007812 */ /* 0x000fe400078ec0ff */
[----:B------:R-:W-:Y:S01]  /*1230*/  LOP3.LUT R227, R6, R3, R5, 0xf6, !PT ;  /* 0x0000000306e37212 */ /* 0x000fe200078ef605 */
[----:B------:R-:W-:Y:S01]  /*1240*/  IMAD.IADD R15, R14, 0x1, -R2 ;  /* 0x000000010e0f7824 */ /* 0x000fe200078e0a02 */
[----:B------:R-:W-:Y:S02]  /*1250*/  LOP3.LUT R4, R0, 0x8, R10, 0xf8, !PT ;  /* 0x0000000800047812 */ /* 0x000fe400078ef80a */
[----:B------:R-:W-:Y:S01]  /*1260*/  SHF.R.U32.HI R3, RZ, 0x3, R0 ;  /* 0x00000003ff037819 */ /* 0x000fe20000011600 */
[----:B------:R-:W-:Y:S01]  /*1270*/  IMAD.SHL.U32 R227, R227, 0x2, RZ ;  /* 0x00000002e3e37824 */ /* 0x000fe200078e00ff */
[--C-:B------:R-:W-:Y:S02]  /*1280*/  SHF.R.S32.HI R6, RZ, 0x5, R7.reuse ;  /* 0x00000005ff067819 */ /* 0x100fe40000011407 */
[----:B------:R-:W-:Y:S01]  /*1290*/  SHF.R.S32.HI R0, RZ, 0x1f, R7 ;  /* 0x0000001fff007819 */ /* 0x000fe20000011407 */
[----:B------:R-:W-:Y:S01]  /*12a0*/  IMAD.SHL.U32 R7, R13, 0x8, RZ ;  /* 0x000000080d077824 */ /* 0x000fe200078e00ff */
[----:B------:R-:W-:-:S02]  /*12b0*/  LOP3.LUT R2, R12, 0xfffffffc, RZ, 0xc0, !PT ;  /* 0xfffffffc0c027812 */ /* 0x000fc400078ec0ff */
[----:B------:R-:W-:Y:S02]  /*12c0*/  LOP3.LUT R12, R4, R3, RZ, 0x3c, !PT ;  /* 0x00000003040c7212 */ /* 0x000fe400078e3cff */
[----:B------:R-:W-:Y:S01]  /*12d0*/  LEA.HI R0, R0, R6, RZ, 0x3 ;  /* 0x0000000600007211 */ /* 0x000fe200078f18ff */
[----:B------:R-:W-:Y:S01]  /*12e0*/  IMAD.IADD R4, R14, 0x1, -R2 ;  /* 0x000000010e047824 */ /* 0x000fe200078e0a02 */
[----:B------:R-:W-:Y:S01]  /*12f0*/  SHF.R.S32.HI R10, RZ, 0x1f, R15 ;  /* 0x0000001fff0a7819 */ /* 0x000fe2000001140f */
[----:B------:R-:W-:Y:S01]  /*1300*/  IMAD.SHL.U32 R2, R9, 0x40, RZ ;  /* 0x0000004009027824 */ /* 0x000fe200078e00ff */
[----:B------:R-:W-:Y:S02]  /*1310*/  LOP3.LUT R0, R0, 0xffffff8, RZ, 0xc0, !PT ;  /* 0x0ffffff800007812 */ /* 0x000fe400078ec0ff */
[----:B------:R-:W-:Y:S02]  /*1320*/  LEA.HI R10, R10, R15, RZ, 0x2 ;  /* 0x0000000f0a0a7211 */ /* 0x000fe400078f10ff */
[----:B------:R-:W-:Y:S01]  /*1330*/  LOP3.LUT R2, R2, 0x1c0, RZ, 0xc0, !PT ;  /* 0x000001c002027812 */ /* 0x000fe200078ec0ff */
[----:B------:R-:W-:Y:S01]  /*1340*/  IMAD.IADD R3, R6, 0x1, -R0 ;  /* 0x0000000106037824 */ /* 0x000fe200078e0a00 */
[----:B------:R-:W-:-:S02]  /*1350*/  SHF.R.S32.HI R0, RZ, 0x2, R10 ;  /* 0x00000002ff007819 */ /* 0x000fc4000001140a */
[----:B------:R-:W-:Y:S02]  /*1360*/  LOP3.LUT R7, R2, 0x8, R7, 0xf8, !PT ;  /* 0x0000000802077812 */ /* 0x000fe400078ef807 */
[----:B------:R-:W-:Y:S01]  /*1370*/  SHF.R.U32.HI R2, RZ, 0x3, R2 ;  /* 0x00000003ff027819 */ /* 0x000fe20000011602 */
[----:B------:R-:W-:Y:S01]  /*1380*/  IMAD R14, R3, 0x10, R0 ;  /* 0x00000010030e7824 */ /* 0x000fe200078e0200 */
[----:B------:R-:W-:Y:S01]  /*1390*/  LOP3.LUT R5, R8, 0x1, RZ, 0xc0, !PT ;  /* 0x0000000108057812 */ /* 0x000fe200078ec0ff */
[----:B------:R-:W-:Y:S01]  /*13a0*/  IMAD.SHL.U32 R3, R6, 0x400, RZ ;  /* 0x0000040006037824 */ /* 0x000fe200078e00ff */
[----:B------:R-:W-:Y:S02]  /*13b0*/  LEA.HI R0, R4, R4, RZ, 0x1 ;  /* 0x0000000404007211 */ /* 0x000fe400078f08ff */
[----:B------:R-:W-:Y:S01]  /*13c0*/  LOP3.LUT R7, R7, R2, RZ, 0x3c, !PT ;  /* 0x0000000207077212 */ /* 0x000fe200078e3cff */
[----:B------:R-:W-:Y:S01]  /*13d0*/  IMAD.SHL.U32 R2, R8, 0x40, RZ ;  /* 0x0000004008027824 */ /* 0x000fe200078e00ff */
[----:B------:R-:W-:Y:S01]  /*13e0*/  ISETP.NE.U32.AND P3, PT, R5, 0x1, PT ;  /* 0x000000010500780c */ /* 0x000fe20003f65070 */
[----:B------:R-:W-:Y:S01]  /*13f0*/  IMAD R5, R4, 0x2, R3 ;  /* 0x0000000204057824 */ /* 0x000fe200078e0203 */
[----:B------:R-:W-:Y:S01]  /*1400*/  LOP3.LUT R0, R0, 0x1ffffffe, RZ, 0xc0, !PT ;  /* 0x1ffffffe00007812 */ /* 0x000fe200078ec0ff */
[----:B------:R-:W-:Y:S01]  /*1410*/  STL [R1+0x30], R14 ;  /* 0x0000300e01007387 */ /* 0x000fe20000100800 */
[----:B------:R-:W-:-:S02]  /*1420*/  LOP3.LUT R6, R2, 0x1c0, RZ, 0xc0, !PT ;  /* 0x000001c002067812 */ /* 0x000fc400078ec0ff */
[----:B------:R-:W-:Y:S01]  /*1430*/  R2P PR, R8, 0x6 ;  /* 0x0000000608007804 */ /* 0x000fe20000000000 */
[----:B------:R-:W-:Y:S01]  /*1440*/  IMAD.SHL.U32 R8, R11, 0x40, RZ ;  /* 0x000000400b087824 */ /* 0x000fe200078e00ff */
[----:B------:R-:W-:Y:S01]  /*1450*/  LOP3.LUT P0, RZ, R9, 0x2, RZ, 0xc0, !PT ;  /* 0x0000000209ff7812 */ /* 0x000fe2000780c0ff */
[----:B------:R-:W-:Y:S01]  /*1460*/  IMAD.IADD R233, R4, 0x1, -R0 ;  /* 0x0000000104e97824 */ /* 0x000fe200078e0a00 */
[----:B------:R-:W-:Y:S01]  /*1470*/  LEA.HI R4, R6, R6, RZ, 0x1d ;  /* 0x0000000606047211 */ /* 0x000fe200078fe8ff */
[----:B------:R-:W-:Y:S01]  /*1480*/  IMAD R0, R13, 0x200, R12 ;  /* 0x000002000d007824 */ /* 0x000fe200078e020c */
[----:B------:R-:W-:Y:S01]  /*1490*/  LOP3.LUT R2, R8, 0xfffffe00, RZ, 0xc0, !PT ;  /* 0xfffffe0008027812 */ /* 0x000fe200078ec0ff */
[----:B------:R-:W-:Y:S01]  /*14a0*/  IMAD R233, R233, 0x8, R14 ;  /* 0x00000008e9e97824 */ /* 0x000fe200078e020e */
[----:B------:R-:W-:Y:S01]  /*14b0*/  LOP3.LUT P4, RZ, R9, 0x4, RZ, 0xc0, !PT ;  /* 0x0000000409ff7812 */ /* 0x000fe2000788c0ff */
[----:B------:R-:W-:Y:S01]  /*14c0*/  IMAD.IADD R8, R5, 0x1, R4 ;  /* 0x0000000105087824 */ /* 0x000fe200078e0204 */
[----:B------:R-:W-:Y:S01]  /*14d0*/  LOP3.LUT R5, R10, 0x7ffffffc, RZ, 0xc0, !PT ;  /* 0x7ffffffc0a057812 */ /* 0x000fe200078ec0ff */
[----:B------:R-:W-:Y:S01]  /*14e0*/  IMAD.MOV.U32 R4, RZ, RZ, 0x20 ;  /* 0x00000020ff047424 */ /* 0x000fe200078e00ff */
[CC--:B------:R-:W-:Y:S01]  /*14f0*/  IADD3 R3, R7.reuse, R2.reuse, R3 ;  /* 0x0000000207037210 */ /* 0x0c0fe20007ffe003 */
[----:B------:R-:W-:Y:S01]  /*1500*/  IMAD.MOV.U32 R9, RZ, RZ, 0x40 ;  /* 0x00000040ff097424 */ /* 0x000fe200078e00ff */
[----:B------:R-:W-:Y:S01]  /*1510*/  LOP3.LUT R2, R7, R2, RZ, 0xfc, !PT ;  /* 0x0000000207027212 */ /* 0x000fe200078efcff */
[----:B------:R-:W-:Y:S01]  /*1520*/  IMAD.IADD R7, R15, 0x1, -R5 ;  /* 0x000000010f077824 */ /* 0x000fe200078e0a05 */
[----:B------:R-:W-:-:S02]  /*1530*/  SEL R6, R4, 0xffffffe0, !P1 ;  /* 0xffffffe004067807 */ /* 0x000fc40004800000 */
[----:B------:R-:W-:Y:S01]  /*1540*/  LEA R10, R8, 0x80, 0x1 ;  /* 0x00000080080a7811 */ /* 0x000fe200078e08ff */
[----:B------:R-:W-:Y:S01]  /*1550*/  IMAD.SHL.U32 R214, R7, 0x2, RZ ;  /* 0x0000000207d67824 */ /* 0x000fe200078e00ff */
[----:B------:R-:W-:Y:S02]  /*1560*/  SEL R5, R9, 0xffffffc0, !P2 ;  /* 0xffffffc009057807 */ /* 0x000fe40005000000 */
[----:B------:R-:W-:Y:S01]  /*1570*/  SEL R192, R4, 0xffffffe0, !P0 ;  /* 0xffffffe004c07807 */ /* 0x000fe20004000000 */
[C---:B------:R-:W-:Y:S01]  /*1580*/  IMAD.IADD R8, R10.reuse, 0x1, R6 ;  /* 0x000000010a087824 */ /* 0x040fe200078e0206 */
[C---:B------:R-:W-:Y:S01]  /*1590*/  IADD3 R7, R10.reuse, -0x10, RZ ;  /* 0xfffffff00a077810 */ /* 0x040fe20007ffe0ff */
[C---:B------:R-:W-:Y:S01]  /*15a0*/  IMAD.IADD R4, R10.reuse, 0x1, R5 ;  /* 0x000000010a047824 */ /* 0x040fe200078e0205 */
[----:B------:R-:W-:Y:S01]  /*15b0*/  @P3 IADD3 R7, R10, 0x10, RZ ;  /* 0x000000100a073810 */ /* 0x000fe20007ffe0ff */
[----:B------:R-:W-:Y:S01]  /*15c0*/  STL [R1+0x8], R10 ;  /* 0x0000080a01007387 */ /* 0x000fe20000100800 */
[----:B------:R-:W-:-:S02]  /*15d0*/  LEA R194, R2, 0x100, 0x1 ;  /* 0x0000010002c27811 */ /* 0x000fc400078e08ff */
[----:B------:R-:W-:Y:S01]  /*15e0*/  LEA R193, R0, 0xc100, 0x1 ;  /* 0x0000c10000c17811 */ /* 0x000fe200078e08ff */
[----:B------:R1:W-:Y:S01]  /*15f0*/  STL [R1+0x14], R8 ;  /* 0x0000140801007387 */ /* 0x0003e20000100800 */
[----:B------:R-:W-:Y:S01]  /*1600*/  IMAD.IADD R2, R5, 0x1, R7 ;  /* 0x0000000105027824 */ /* 0x000fe200078e0207 */
[----:B------:R-:W-:Y:S02]  /*1610*/  SEL R0, R9, 0xffffffc0, !P4 ;  /* 0xffffffc009007807 */ /* 0x000fe40006000000 */
[----:B------:R2:W-:Y:S01]  /*1620*/  STL [R1+0x24], R4 ;  /* 0x0000240401007387 */ /* 0x0005e20000100800 */
[----:B------:R-:W-:Y:S02]  /*1630*/  LEA R187, R3, 0x18100, 0x1 ;  /* 0x0001810003bb7811 */ /* 0x000fe400078e08ff */
[----:B------:R-:W-:Y:S01]  /*1640*/  IADD3 R232, R210, 0x80, RZ ;  /* 0x00000080d2e87810 */ /* 0x000fe20007ffe0ff */
[----:B------:R-:W-:Y:S01]  /*1650*/  STL [R1+0xc], R7 ;  /* 0x00000c0701007387 */ /* 0x000fe20000100800 */
[----:B------:R-:W-:Y:S01]  /*1660*/  SHF.R.S32.HI R211, RZ, 0x1f, R210 ;  /* 0x0000001fffd37819 */ /* 0x000fe200000114d2 */
[C---:B------:R-:W-:Y:S01]  /*1670*/  IMAD.IADD R188, R187.reuse, 0x1, R192 ;  /* 0x00000001bbbc7824 */ /* 0x040fe200078e02c0 */
[----:B------:R-:W-:Y:S01]  /*1680*/  SHF.R.S32.HI R249, RZ, 0x1f, R209 ;  /* 0x0000001ffff97819 */ /* 0x000fe200000114d1 */
[----:B------:R-:W-:Y:S01]  /*1690*/  IMAD.IADD R190, R187, 0x1, R0 ;  /* 0x00000001bbbe7824 */ /* 0x000fe200078e0200 */
[----:B------:R-:W-:Y:S01]  /*16a0*/  SHF.R.S32.HI R248, RZ, 0x1f, R232 ;  /* 0x0000001ffff87819 */ /* 0x000fe200000114e8 */
[----:B------:R-:W-:Y:S01]  /*16b0*/  IMAD.IADD R195, R0, 0x1, R194 ;  /* 0x0000000100c37824 */ /* 0x000fe200078e02c2 */
[C---:B------:R-:W-:Y:S01]  /*16c0*/  IADD3 R225, R227.reuse, 0x100, RZ ;  /* 0x00000100e3e17810 */ /* 0x040fe20007ffe0ff */
[----:B------:R-:W-:Y:S01]  /*16d0*/  IMAD.IADD R189, R188, 0x1, R0 ;  /* 0x00000001bcbd7824 */ /* 0x000fe200078e0200 */
[----:B------:R-:W-:Y:S01]  /*16e0*/  IADD3 R224, R227, 0xc100, RZ ;  /* 0x0000c100e3e07810 */ /* 0x000fe20007ffe0ff */
[----:B-1----:R-:W-:-:S02]  /*16f0*/  IMAD.IADD R8, R8, 0x1, R5 ;  /* 0x0000000108087824 */ /* 0x002fc400078e0205 */
[----:B--2---:R-:W-:-:S03]  /*1700*/  IMAD.IADD R4, R6, 0x1, R7 ;  /* 0x0000000106047824 */ /* 0x004fc600078e0207 */
[----:B------:R-:W-:Y:S01]  /*1710*/  STL [R1+0x20], R8 ;  /* 0x0000200801007387 */ /* 0x000fe20000100800 */
[----:B------:R-:W-:-:S03]  /*1720*/  IMAD.IADD R3, R4, 0x1, R5 ;  /* 0x0000000104037824 */ /* 0x000fc600078e0205 */
[----:B------:R-:W-:Y:S04]  /*1730*/  STL [R1+0x10], R4 ;  /* 0x0000100401007387 */ /* 0x000fe80000100800 */
[----:B------:R1:W-:Y:S04]  /*1740*/  STL [R1+0x1c], R2 ;  /* 0x00001c0201007387 */ /* 0x0003e80000100800 */
[----:B------:R2:W-:Y:S01]  /*1750*/  STL [R1+0x18], R3 ;  /* 0x0000180301007387 */ /* 0x0005e20000100800 */
[----:B-1----:R-:W-:-:S04]  /*1760*/  IMAD.IADD R2, R192, 0x1, R194 ;  /* 0x00000001c0027824 */ /* 0x002fc800078e02c2 */
[----:B------:R-:W-:-:S05]  /*1770*/  IMAD.IADD R2, R0, 0x1, R2 ;  /* 0x0000000100027824 */ /* 0x000fca00078e0202 */
[----:B------:R2:W-:Y:S02]  /*1780*/  STL [R1+0x28], R2 ;  /* 0x0000280201007387 */ /* 0x0005e40000100800 */
.L_x_1761:
        /* <DEDUP_REMOVED lines=10> */
[----:B--2---:R-:W-:Y:S01]  /*1830*/  IMAD.WIDE R2, R231, R14, c[0x0][0x350] ;  /* 0x0000d400e7027625 */ /* 0x004fe200078e020e */
        /* <DEDUP_REMOVED lines=16> */
.L_x_1629:
[----:B------:R-:W-:-:S04]  /*1940*/  ISETP.NE.U32.AND P0, PT, RZ, c[0x0][0x368], PT ;  /* 0x0000da00ff007a0c */ /* 0x000fc80003f05070 */
[----:B------:R-:W-:-:S13]  /*1950*/  ISETP.NE.AND.EX P0, PT, RZ, c[0x0][0x36c], PT, P0 ;  /* 0x0000db00ff007a0c */ /* 0x000fda0003f05300 */
[----:B------:R-:W-:Y:S05]  /*1960*/  @!P0 BRA `(.L_x_1630) ;  /* 0x0000003000008947 */ /* 0x000fea0003800000 */
[----:B-1----:R-:W-:-:S05]  /*1970*/  IMAD.WIDE R2, R231, R14, c[0x0][0x368] ;  /* 0x0000da00e7027625 */ /* 0x002fca00078e020e */
[----:B------:R1:W5:Y:S01]  /*1980*/  LDG.E R0, [R2.64] ;  /* 0x0000000802007981 */ /* 0x000362000c1e1900 */
[----:B------:R-:W-:Y:S05]  /*1990*/  BRA `(.L_x_1631) ;  /* 0x0000005000007947 */ /* 0x000fea0003800000 */
.L_x_1630:
[----:B------:R-:W-:Y:S01]  /*19a0*/  MOV R0, c[0x0][0x1d0] ;  /* 0x0000740000007a02 */ /* 0x000fe20000000f00 */
[----:B------:R-:W-:Y:S05]  /*19b0*/  @!P4 BRA `(.L_x_1631) ;  /* 0x000000300000c947 */ /* 0x000fea0003800000 */
[----:B-1----:R-:W2:Y:S04]  /*19c0*/  LDG.E R4, [R2.64] ;  /* 0x0000000802047981 */ /* 0x002ea8000c1e1900 */
[----:B------:R-:W2:Y:S02]  /*19d0*/  LDG.E R0, [R2.64+0x4] ;  /* 0x0000040802007981 */ /* 0x000ea4000c1e1900 */
[----:B--2---:R-:W-:-:S03]  /*19e0*/  IADD3 R0, -R4, R0, RZ ;  /* 0x0000000004007210 */ /* 0x004fc60007ffe1ff */
.L_x_1631:
[----:B-1----:R-:W-:Y:S01]  /*19f0*/  IMAD.MOV.U32 R2, RZ, RZ, c[0x0][0x2c4] ;  /* 0x0000b100ff027624 */ /* 0x002fe200078e00ff */
[----:B-----5:R-:W-:Y:S01]  /*1a00*/  IADD3 R13, R11, R10, RZ ;  /* 0x0000000a0b0d7210 */ /* 0x020fe20007ffe0ff */
[----:B------:R-:W-:-:S02]  /*1a10*/  IMAD.IADD R215, R0, 0x1, -R10 ;  /* 0x0000000100d77824 */ /* 0x000fc400078e0a0a */
[----:B------:R-:W-:Y:S01]  /*1a20*/  IMAD.SHL.U32 R226, R229, 0x80, RZ ;  /* 0x00000080e5e27824 */ /* 0x000fe200078e00ff */
[----:B------:R-:W-:Y:S01]  /*1a30*/  ISETP.NE.AND P2, PT, R2, 0x1, PT ;  /* 0x000000010200780c */ /* 0x000fe20003f45270 */
[----:B------:R-:W-:Y:S01]  /*1a40*/  IMAD.MOV.U32 R7, RZ, RZ, c[0x0][0x32c] ;  /* 0x0000cb00ff077624 */ /* 0x000fe200078e00ff */
[----:B------:R-:W-:Y:S02]  /*1a50*/  IADD3 R4, R215, 0x1, -R216 ;  /* 0x00000001d7047810 */ /* 0x000fe40007ffe8d8 */
[----:B------:R-:W-:Y:S02]  /*1a60*/  IADD3 R2, R226, 0x7f, RZ ;  /* 0x0000007fe2027810 */ /* 0x000fe40007ffe0ff */
[----:B------:R-:W-:Y:S01]  /*1a70*/  ISETP.GE.AND P1, PT, R7, 0x1, PT ;  /* 0x000000010700780c */ /* 0x000fe20003f26270 */
[----:B------:R1:W-:Y:S01]  /*1a80*/  STL [R1+0x4], R4 ;  /* 0x0000040401007387 */ /* 0x0003e20000100800 */
[----:B------:R-:W-:-:S05]  /*1a90*/  MOV R0, R2 ;  /* 0x0000000200007202 */ /* 0x000fca0000000f00 */
[----:B------:R-:W-:-:S05]  /*1aa0*/  @P2 IMAD.HI.U32 R3, R2, c[0x0][0x2c8], RZ ;  /* 0x0000b20002032a27 */ /* 0x000fca00078e00ff */
        /* <DEDUP_REMOVED lines=14> */
.L_x_1634:
[----:B------:R-:W-:-:S13]  /*1b90*/  ISETP.NE.AND P0, PT, R7, 0x1, PT ;  /* 0x000000010700780c */ /* 0x000fda0003f05270 */
[----:B------:R-:W-:-:S05]  /*1ba0*/  @P0 IMAD.HI.U32 R0, R2, c[0x0][0x330], RZ ;  /* 0x0000cc0002000a27 */ /* 0x000fca00078e00ff */
[----:B------:R-:W-:Y:S02]  /*1bb0*/  @P0 SHF.R.U32.HI R2, RZ, c[0x0][0x334], R0 ;  /* 0x0000cd00ff020a19 */ /* 0x000fe40000011600 */
.L_x_1635:
[----:B------:R-:W-:Y:S05]  /*1bc0*/  BSYNC B0 ;  /* 0x0000000000007941 */ /* 0x000fea0003800000 */
.L_x_1633:
[----:B------:R-:W-:-:S05]  /*1bd0*/  IMAD R2, R2, R7, c[0x0][0x32c] ;  /* 0x0000cb0002027624 */ /* 0x000fca00078e0207 */
[----:B------:R-:W-:-:S04]  /*1be0*/  IMNMX R3, R3, R2, PT ;  /* 0x0000000203037217 */ /* 0x000fc80003800200 */
.L_x_1632:
[----:B------:R-:W-:Y:S01]  /*1bf0*/  IADD3 R3, R3, 0x3f, RZ ;  /* 0x0000003f03037810 */ /* 0x000fe20007ffe0ff */
[----:B-1----:R-:W-:Y:S01]  /*1c00*/  @P2 IMAD.HI.U32 R4, R226, c[0x0][0x2c8], RZ ;  /* 0x0000b200e2042a27 */ /* 0x002fe200078e00ff */
        /* <DEDUP_REMOVED lines=8> */
[----:B------:R-:W-:Y:S01]  /*1c90*/  IMAD.IADD R0, R250, 0x1, R0 ;  /* 0x00000001fa007824 */ /* 0x000fe200078e0200 */
[----:B------:R-:W-:Y:S02]  /*1ca0*/  SHF.R.S32.HI R3, RZ, 0x6, R3 ;  /* 0x00000006ff037819 */ /* 0x000fe40000011403 */
[----:B------:R-:W-:Y:S02]  /*1cb0*/  SHF.R.S32.HI R4, RZ, 0x6, R2 ;  /* 0x00000006ff047819 */ /* 0x000fe40000011402 */
        /* <DEDUP_REMOVED lines=12> */
.L_x_1638:
[----:B------:R-:W-:-:S13]  /*1d80*/  ISETP.NE.AND P0, PT, R7, 0x1, PT ;  /* 0x000000010700780c */ /* 0x000fda0003f05270 */
[----:B------:R-:W-:-:S05]  /*1d90*/  @P0 IMAD.HI.U32 R3, R0, c[0x0][0x330], RZ ;  /* 0x0000cc0000030a27 */ /* 0x000fca00078e00ff */
[----:B------:R-:W-:Y:S02]  /*1da0*/  @P0 SHF.R.U32.HI R0, RZ, c[0x0][0x334], R3 ;  /* 0x0000cd00ff000a19 */ /* 0x000fe40000011603 */
.L_x_1639:
[----:B------:R-:W-:Y:S05]  /*1db0*/  BSYNC B0 ;  /* 0x0000000000007941 */ /* 0x000fea0003800000 */
.L_x_1637:
[----:B------:R-:W-:-:S05]  /*1dc0*/  IMAD R0, R0, c[0x0][0x32c], RZ ;  /* 0x0000cb0000007a24 */ /* 0x000fca00078e02ff */
[----:B------:R-:W-:-:S04]  /*1dd0*/  IMNMX R2, R2, R0, !PT ;  /* 0x0000000002027217 */ /* 0x000fc80007800200 */
.L_x_1636:
        /* <DEDUP_REMOVED lines=13> */
[----:B------:R1:W-:Y:S02]  /*1eb0*/  STL [R1], R15 ;  /* 0x0000000f01007387 */ /* 0x0003e40000100800 */
[----:B------:R-:W-:Y:S05]  /*1ec0*/  @!P0 BRA `(.L_x_1641) ;  /* 0x000001f000008947 */ /* 0x000fea0003800000 */
[----:B------:R-:W-:Y:S01]  /*1ed0*/  ISETP.NE.AND P0, PT, R252, RZ, PT ;  /* 0x000000fffc00720c */ /* 0x000fe20003f05270 */
[----:B------:R-:W-:-:S03]  /*1ee0*/  IMAD.MOV.U32 R4, RZ, RZ, RZ ;  /* 0x000000ffff047224 */ /* 0x000fc600078e00ff */
[----:B------:R-:W-:-:S04]  /*1ef0*/  SEL R0, R252, c[0x0][0x338], P0 ;  /* 0x0000ce00fc007a07 */ /* 0x000fc80000000000 */
[----:B------:R-:W-:Y:S02]  /*1f00*/  IABS R3, R0 ;  /* 0x0000000000037213 */ /* 0x000fe40000000000 */
[----:B------:R-:W-:Y:S02]  /*1f10*/  IADD3 R6, R0, -0x1, R11 ;  /* 0xffffffff00067810 */ /* 0x000fe40007ffe00b */
[----:B------:R-:W2:Y:S03]  /*1f20*/  I2F.RP R2, R3 ;  /* 0x0000000300027306 */ /* 0x000ea60000209400 */
[----:B------:R-:W-:-:S05]  /*1f30*/  IMAD.IADD R6, R6, 0x1, -R8 ;  /* 0x0000000106067824 */ /* 0x000fca00078e0a08 */
[----:B------:R-:W-:Y:S01]  /*1f40*/  IABS R10, R6 ;  /* 0x00000006000a7213 */ /* 0x000fe20000000000 */
        /* <DEDUP_REMOVED lines=23> */
.L_x_1641:
[----:B------:R-:W-:Y:S05]  /*20c0*/  BSYNC B0 ;  /* 0x0000000000007941 */ /* 0x000fea0003800000 */
.L_x_1640:
[----:B------:R-:W-:Y:S01]  /*20d0*/  IMAD R200, R15, R2, R8 ;  /* 0x000000020fc87224 */ /* 0x000fe200078e0208 */
        /* <DEDUP_REMOVED lines=55> */
[----:B------:R-:W2:Y:S01]  /*2450*/  S2R R3, SR_TID.X ;  /* 0x0000000000037919 */ /* 0x000ea20000002100 */
[----:B------:R-:W-:-:S04]  /*2460*/  ISETP.NE.U32.AND P3, PT, RZ, c[0x0][0x340], PT ;  /* 0x0000d000ff007a0c */ /* 0x000fc80003f65070 */
[----:B------:R-:W-:Y:S02]  /*2470*/  ISETP.NE.AND.EX P3, PT, RZ, c[0x0][0x344], PT, P3 ;  /* 0x0000d100ff007a0c */ /* 0x000fe40003f65330 */
[----:B--2---:R-:W-:-:S04]  /*2480*/  SHF.R.S32.HI R4, RZ, 0x1f, R3 ;  /* 0x0000001fff047819 */ /* 0x004fc80000011403 */
[----:B------:R-:W-:-:S04]  /*2490*/  LEA.HI R4, R4, R3, RZ, 0x3 ;  /* 0x0000000304047211 */ /* 0x000fc800078f18ff */
[----:B------:R-:W-:-:S04]  /*24a0*/  LOP3.LUT R4, R4, 0xfffffff8, RZ, 0xc0, !PT ;  /* 0xfffffff804047812 */ /* 0x000fc800078ec0ff */
[----:B------:R-:W-:Y:S01]  /*24b0*/  IADD3 R4, -R4, R3, RZ ;  /* 0x0000000304047210 */ /* 0x000fe20007ffe1ff */
[----:B------:R-:W-:-:S05]  /*24c0*/  @P3 IMAD.WIDE R2, R231, R14, c[0x0][0x340] ;  /* 0x0000d000e7023625 */ /* 0x000fca00078e020e */
[----:B-1----:R1:W2:Y:S01]  /*24d0*/  @P3 LDG.E R15, [R2.64] ;  /* 0x00000008020f3981 */ /* 0x0022a2000c1e1900 */
[----:B------:R-:W-:Y:S02]  /*24e0*/  SHF.R.S32.HI R0, RZ, 0x1f, R12 ;  /* 0x0000001fff007819 */ /* 0x000fe4000001140c */
[----:B------:R-:W-:Y:S02]  /*24f0*/  SHF.R.S32.HI R14, RZ, 0x1f, R231 ;  /* 0x0000001fff0e7819 */ /* 0x000fe400000114e7 */
[----:B------:R-:W-:Y:S01]  /*2500*/  SEL R8, R231, RZ, !P5 ;  /* 0x000000ffe7087207 */ /* 0x000fe20006800000 */
[----:B------:R-:W-:Y:S01]  /*2510*/  IMAD R0, R0, c[0x0][0x178], RZ ;  /* 0x00005e0000007a24 */ /* 0x000fe200078e02ff */
[----:B------:R-:W-:Y:S02]  /*2520*/  SEL R11, R14, RZ, !P5 ;  /* 0x000000ff0e0b7207 */ /* 0x000fe40006800000 */
[----:B------:R-:W-:Y:S01]  /*2530*/  ISETP.GE.AND P6, PT, R209, c[0x0][0x198], PT ;  /* 0x00006600d1007a0c */ /* 0x000fe20003fc6270 */
[----:B------:R-:W-:Y:S01]  /*2540*/  IMAD R0, R12, c[0x0][0x17c], R0 ;  /* 0x00005f000c007a24 */ /* 0x000fe200078e0200 */
[----:B------:R-:W-:Y:S01]  /*2550*/  ISETP.GE.AND P5, PT, R232, c[0x0][0x198], PT ;  /* 0x00006600e8007a0c */ /* 0x000fe20003fa6270 */
[----:B------:R-:W-:-:S04]  /*2560*/  IMAD R11, R11, c[0x0][0x1c0], RZ ;  /* 0x000070000b0b7a24 */ /* 0x000fc800078e02ff */
[----:B------:R-:W-:Y:S01]  /*2570*/  IMAD R11, R8, c[0x0][0x1c4], R11 ;  /* 0x00007100080b7a24 */ /* 0x000fe200078e020b */
[----:B-1----:R-:W-:-:S05]  /*2580*/  LEA R2, R4, R251, 0x5 ;  /* 0x000000fb04027211 */ /* 0x002fca00078e28ff */
[----:B------:R-:W-:Y:S02]  /*2590*/  IMAD.IADD R9, R226, 0x1, R2 ;  /* 0x00000001e2097824 */ /* 0x000fe400078e0202 */
[----:B------:R-:W-:-:S03]  /*25a0*/  IMAD.WIDE.U32 R2, R12, c[0x0][0x178], RZ ;  /* 0x00005e000c027a25 */ /* 0x000fc600078e00ff */
[----:B------:R-:W-:Y:S01]  /*25b0*/  MOV R10, R9 ;  /* 0x00000009000a7202 */ /* 0x000fe20000000f00 */
[----:B------:R-:W-:Y:S01]  /*25c0*/  @P2 IMAD.HI.U32 R4, R9, c[0x0][0x2c8], RZ ;  /* 0x0000b20009042a27 */ /* 0x000fe200078e00ff */
[----:B------:R-:W-:Y:S02]  /*25d0*/  IADD3 R3, R3, R0, RZ ;  /* 0x0000000003037210 */ /* 0x000fe40007ffe0ff */
[----:B------:R-:W-:Y:S02]  /*25e0*/  IADD3 R0, P0, R251, R13, RZ ;  /* 0x0000000dfb007210 */ /* 0x000fe40007f1e0ff */
[----:B------:R-:W-:Y:S01]  /*25f0*/  @P2 SHF.R.U32.HI R10, RZ, c[0x0][0x2cc], R4 ;  /* 0x0000b300ff0a2a19 */ /* 0x000fe20000011604 */
[----:B------:R-:W-:Y:S01]  /*2600*/  IMAD.WIDE.U32 R2, R235, c[0x0][0x1b8], R2 ;  /* 0x00006e00eb027a25 */ /* 0x000fe200078e0002 */
[----:B------:R-:W-:-:S03]  /*2610*/  SHF.R.S32.HI R4, RZ, 0x1f, R13 ;  /* 0x0000001fff047819 */ /* 0x000fc6000001140d */
[----:B------:R-:W-:Y:S01]  /*2620*/  IMAD R3, R235, c[0x0][0x1bc], R3 ;  /* 0x00006f00eb037a24 */ /* 0x000fe200078e0203 */
[----:B------:R-:W-:Y:S01]  /*2630*/  LEA.HI.X.SX32 R4, R251, R4, 0x1, P0 ;  /* 0x00000004fb047211 */ /* 0x000fe200000f0eff */
[----:B------:R-:W-:Y:S01]  /*2640*/  IMAD.WIDE.U32 R6, R0, c[0x0][0x1e0], R210 ;  /* 0x0000780000067a25 */ /* 0x000fe200078e00d2 */
[----:B------:R-:W-:-:S03]  /*2650*/  ISETP.GE.AND P0, PT, R210, c[0x0][0x198], PT ;  /* 0x00006600d2007a0c */ /* 0x000fc60003f06270 */
[C---:B------:R-:W-:Y:S02]  /*2660*/  IMAD R13, R4.reuse, c[0x0][0x1e0], RZ ;  /* 0x00007800040d7a24 */ /* 0x040fe400078e02ff */
[----:B------:R-:W-:Y:S02]  /*2670*/  IMAD R12, R4, c[0x0][0x208], RZ ;  /* 0x00008200040c7a24 */ /* 0x000fe400078e02ff */
[----:B------:R-:W-:Y:S01]  /*2680*/  IMAD.WIDE.U32 R2, R8, c[0x0][0x1c0], R2 ;  /* 0x0000700008027a25 */ /* 0x000fe200078e0002 */
[----:B------:R-:W-:-:S03]  /*2690*/  SHF.R.S32.HI R8, RZ, 0x1f, R10 ;  /* 0x0000001fff087819 */ /* 0x000fc6000001140a */
[----:B------:R-:W-:-:S04]  /*26a0*/  IMAD.WIDE.U32 R4, R0, c[0x0][0x208], R210 ;  /* 0x0000820000047a25 */ /* 0x000fc800078e00d2 */
[C---:B------:R-:W-:Y:S02]  /*26b0*/  IMAD R13, R0.reuse, c[0x0][0x1e4], R13 ;  /* 0x00007900000d7a24 */ /* 0x040fe400078e020d */
[----:B------:R-:W-:Y:S02]  /*26c0*/  IMAD R12, R0, c[0x0][0x20c], R12 ;  /* 0x00008300000c7a24 */ /* 0x000fe400078e020c */
[----:B------:R-:W-:Y:S01]  /*26d0*/  IMAD.MOV R0, RZ, RZ, -R10 ;  /* 0x000000ffff007224 */ /* 0x000fe200078e0a0a */
[----:B------:R-:W-:Y:S01]  /*26e0*/  IADD3 R7, R7, R13, RZ ;  /* 0x0000000d07077210 */ /* 0x000fe20007ffe0ff */
[----:B------:R-:W-:Y:S01]  /*26f0*/  IMAD R8, R8, c[0x0][0x1b0], RZ ;  /* 0x00006c0008087a24 */ /* 0x000fe200078e02ff */
[----:B------:R-:W-:Y:S01]  /*2700*/  IADD3 R5, R5, R12, RZ ;  /* 0x0000000c05057210 */ /* 0x000fe20007ffe0ff */
[----:B------:R-:W-:Y:S02]  /*2710*/  IMAD.IADD R3, R3, 0x1, R11 ;  /* 0x0000000103037824 */ /* 0x000fe400078e020b */
[----:B------:R-:W-:-:S02]  /*2720*/  IMAD R0, R0, c[0x0][0x2c4], R9 ;  /* 0x0000b10000007a24 */ /* 0x000fc400078e0209 */
[C---:B------:R-:W-:Y:S02]  /*2730*/  IMAD R8, R10.reuse, c[0x0][0x1b4], R8 ;  /* 0x00006d000a087a24 */ /* 0x040fe400078e0208 */
[----:B------:R-:W-:-:S04]  /*2740*/  IMAD.WIDE.U32 R10, R10, c[0x0][0x1b0], R2 ;  /* 0x00006c000a0a7a25 */ /* 0x000fc800078e0002 */
[----:B------:R-:W-:-:S04]  /*2750*/  IMAD.WIDE.U32 R6, R235, c[0x0][0x1e8], R6 ;  /* 0x00007a00eb067a25 */ /* 0x000fc800078e0006 */
[----:B------:R-:W-:Y:S01]  /*2760*/  IMAD.WIDE.U32 R2, R235, c[0x0][0x210], R4 ;  /* 0x00008400eb027a25 */ /* 0x000fe200078e0004 */
[----:B------:R-:W-:Y:S02]  /*2770*/  SHF.R.S32.HI R4, RZ, 0x1f, R0 ;  /* 0x0000001fff047819 */ /* 0x000fe40000011400 */
[----:B------:R-:W-:Y:S01]  /*2780*/  IADD3 R5, R11, R8, RZ ;  /* 0x000000080b057210 */ /* 0x000fe20007ffe0ff */
[C---:B------:R-:W-:Y:S01]  /*2790*/  IMAD R9, R235.reuse, c[0x0][0x1ec], R7 ;  /* 0x00007b00eb097a24 */ /* 0x040fe200078e0207 */
[----:B------:R-:W-:Y:S01]  /*27a0*/  MOV R8, R6 ;  /* 0x0000000600087202 */ /* 0x000fe20000000f00 */
[----:B------:R-:W-:Y:S01]  /*27b0*/  IMAD R11, R4, c[0x0][0x1a8], RZ ;  /* 0x00006a00040b7a24 */ /* 0x000fe200078e02ff */
[----:B------:R-:W-:Y:S01]  /*27c0*/  MOV R4, R10 ;  /* 0x0000000a00047202 */ /* 0x000fe20000000f00 */
[----:B------:R-:W-:Y:S02]  /*27d0*/  IMAD.MOV.U32 R6, RZ, RZ, R2 ;  /* 0x000000ffff067224 */ /* 0x000fe400078e0002 */
[----:B------:R-:W-:-:S02]  /*27e0*/  IMAD R7, R235, c[0x0][0x214], R3 ;  /* 0x00008500eb077a24 */ /* 0x000fc400078e0203 */
[C---:B------:R-:W-:Y:S02]  /*27f0*/  IMAD R12, R0.reuse, c[0x0][0x1ac], R11 ;  /* 0x00006b00000c7a24 */ /* 0x040fe400078e020b */
[----:B------:R-:W-:Y:S01]  /*2800*/  IMAD.WIDE.U32 R4, R0, c[0x0][0x1a8], R4 ;  /* 0x00006a0000047a25 */ /* 0x000fe200078e0004 */
[----:B--2---:R-:W-:-:S03]  /*2810*/  @P3 MOV R2, R15 ;  /* 0x0000000f00023202 */ /* 0x004fc60000000f00 */
[----:B------:R-:W-:Y:S01]  /*2820*/  @!P3 IMAD.MOV.U32 R2, RZ, RZ, R231 ;  /* 0x000000ffff02b224 */ /* 0x000fe200078e00e7 */
[----:B------:R-:W-:Y:S02]  /*2830*/  @P3 SHF.R.S32.HI R3, RZ, 0x1f, R15 ;  /* 0x0000001fff033819 */ /* 0x000fe4000001140f */
[----:B------:R-:W-:Y:S02]  /*2840*/  @!P3 MOV R3, R14 ;  /* 0x0000000e0003b202 */ /* 0x000fe40000000f00 */
[----:B------:R-:W-:Y:S02]  /*2850*/  SEL R0, R2, RZ, !P4 ;  /* 0x000000ff02007207 */ /* 0x000fe40006000000 */
[----:B------:R-:W-:Y:S02]  /*2860*/  SEL R2, R3, RZ, !P4 ;  /* 0x000000ff03027207 */ /* 0x000fe40006000000 */
[----:B------:R-:W-:Y:S01]  /*2870*/  P2R R14, PR, RZ, 0x1 ;  /* 0x00000001ff0e7803 */ /* 0x000fe20000000000 */
[----:B------:R-:W-:Y:S01]  /*2880*/  IMAD.WIDE.U32 R218, R0, c[0x0][0x1f0], R8 ;  /* 0x00007c0000da7a25 */ /* 0x000fe200078e0008 */
[----:B------:R-:W-:-:S02]  /*2890*/  IADD3 R3, R5, R12, RZ ;  /* 0x0000000c05037210 */ /* 0x000fc40007ffe0ff */
[----:B------:R-:W-:Y:S01]  /*28a0*/  LEA R13, P0, R4, c[0x0][0x160], 0x1 ;  /* 0x00005800040d7a11 */ /* 0x000fe200078008ff */
[----:B------:R-:W-:Y:S01]  /*28b0*/  IMAD R11, R2, c[0x0][0x1f0], RZ ;  /* 0x00007c00020b7a24 */ /* 0x000fe200078e02ff */
[----:B------:R-:W-:Y:S01]  /*28c0*/  ISETP.GE.AND P3, PT, R232, c[0x0][0x1d4], PT ;  /* 0x00007500e8007a0c */ /* 0x000fe20003f66270 */
[----:B------:R-:W-:Y:S01]  /*28d0*/  IMAD R10, R2, c[0x0][0x218], RZ ;  /* 0x00008600020a7a24 */ /* 0x000fe200078e02ff */
[----:B------:R-:W-:Y:S01]  /*28e0*/  LEA.HI.X R9, R4, c[0x0][0x164], R3, 0x1, P0 ;  /* 0x0000590004097a11 */ /* 0x000fe200000f0c03 */
[----:B------:R-:W-:Y:S01]  /*28f0*/  IMAD.WIDE.U32 R220, R0, c[0x0][0x218], R6 ;  /* 0x0000860000dc7a25 */ /* 0x000fe200078e0006 */
[----:B------:R-:W-:-:S03]  /*2900*/  IADD3 R12, R205, -0x1, RZ ;  /* 0xffffffffcd0c7810 */ /* 0x000fc60007ffe0ff */
[C---:B------:R-:W-:Y:S02]  /*2910*/  IMAD R2, R0.reuse, c[0x0][0x1f4], R11 ;  /* 0x00007d0000027a24 */ /* 0x040fe400078e020b */
[----:B------:R-:W-:Y:S02]  /*2920*/  IMAD R0, R0, c[0x0][0x21c], R10 ;  /* 0x0000870000007a24 */ /* 0x000fe400078e020a */
[----:B------:R-:W-:Y:S01]  /*2930*/  IMAD.IADD R10, R251, 0x1, R226 ;  /* 0x00000001fb0a7824 */ /* 0x000fe200078e02e2 */
[----:B------:R-:W-:Y:S02]  /*2940*/  IADD3 R217, R219, R2, RZ ;  /* 0x00000002dbd97210 */ /* 0x000fe40007ffe0ff */
[----:B------:R-:W-:Y:S01]  /*2950*/  IADD3 R222, R221, R0, RZ ;  /* 0x00000000ddde7210 */ /* 0x000fe20007ffe0ff */
[----:B------:R-:W-:Y:S05]  /*2960*/  BRA.DIV ~URZ, `(.L_x_1643) ;  /* 0x000129527f007947 */ /* 0x000fea000b800000 */
[----:B------:R1:W2:Y:S02]  /*2970*/  SHFL.IDX PT, R8, R9, RZ, 0x181f ;  /* 0x00181fff09087589 */ /* 0x0002a400000e0000 */
.L_x_1766:
[----:B------:R-:W-:Y:S05]  /*2980*/  BRA.DIV ~URZ, `(.L_x_1644) ;  /* 0x000129a27f007947 */ /* 0x000fea000b800000 */
[----:B------:R3:W4:Y:S02]  /*2990*/  SHFL.IDX PT, R0, R13, RZ, 0x181f ;  /* 0x00181fff0d007589 */ /* 0x00072400000e0000 */
.L_x_1767:
[----:B------:R-:W-:Y:S01]  /*29a0*/  IMAD R11, R216, c[0x0][0x2c4], RZ ;  /* 0x0000b100d80b7a24 */ /* 0x000fe200078e02ff */
[----:B------:R-:W-:Y:S04]  /*29b0*/  BSSY B0, `(.L_x_1645) ;  /* 0x0000010000007945 */ /* 0x000fe80003800000 */
[----:B------:R-:W-:-:S13]  /*29c0*/  ISETP.GE.AND P0, PT, R10, R11, PT ;  /* 0x0000000b0a00720c */ /* 0x000fda0003f06270 */
[----:B------:R-:W-:Y:S05]  /*29d0*/  @P0 BRA `(.L_x_1646) ;  /* 0x000000d000000947 */ /* 0x000fea0003800000 */
[----:B----4-:R-:W-:Y:S02]  /*29e0*/  LEA R6, P0, R210, R0, 0x1 ;  /* 0x00000000d2067211 */ /* 0x010fe400078008ff */
[----:B------:R-:W-:Y:S02]  /*29f0*/  ISETP.NE.AND P4, PT, R14, RZ, PT ;  /* 0x000000ff0e00720c */ /* 0x000fe40003f85270 */
        /* <DEDUP_REMOVED lines=11> */
.L_x_1646:
[----:B------:R-:W-:Y:S05]  /*2ab0*/  BSYNC B0 ;  /* 0x0000000000007941 */ /* 0x000fea0003800000 */
.L_x_1645:
[----:B------:R-:W-:Y:S05]  /*2ac0*/  BRA.DIV ~URZ, `(.L_x_1647) ;  /* 0x000128c27f007947 */ /* 0x000fea000b800000 */
[----:B--2---:R2:W1:Y:S04]  /*2ad0*/  SHFL.IDX PT, R8, R9, 0x1, 0x181f ;  /* 0x00381f0009087f89 */ /* 0x00446800000e0000 */
[----:B----4-:R2:W4:Y:S02]  /*2ae0*/  SHFL.IDX PT, R0, R13, 0x1, 0x181f ;  /* 0x00381f000d007f89 */ /* 0x01052400000e0000 */
.L_x_1768:
[----:B------:R-:W-:Y:S01]  /*2af0*/  IADD3 R2, R10, 0x20, RZ ;  /* 0x000000200a027810 */ /* 0x000fe20007ffe0ff */
[----:B------:R-:W-:Y:S03]  /*2b00*/  BSSY B0, `(.L_x_1648) ;  /* 0x0000010000007945 */ /* 0x000fe60003800000 */
[----:B------:R-:W-:-:S13]  /*2b10*/  ISETP.GE.AND P0, PT, R2, R11, PT ;  /* 0x0000000b0200720c */ /* 0x000fda0003f06270 */
[----:B------:R-:W-:Y:S05]  /*2b20*/  @P0 BRA `(.L_x_1649) ;  /* 0x000000d000000947 */ /* 0x000fea0003800000 */
[----:B----4-:R-:W-:Y:S02]  /*2b30*/  LEA R6, P0, R210, R0, 0x1 ;  /* 0x00000000d2067211 */ /* 0x010fe400078008ff */
[----:B------:R-:W-:Y:S02]  /*2b40*/  ISETP.NE.AND P4, PT, R14, RZ, PT ;  /* 0x000000ff0e00720c */ /* 0x000fe40003f85270 */
[----:B-1----:R-:W-:Y:S02]  /*2b50*/  LEA.HI.X R7, R210, R8, R211, 0x1, P0 ;  /* 0x00000008d2077211 */ /* 0x002fe400000f0cd3 */
        /* <DEDUP_REMOVED lines=10> */
.L_x_1649:
[----:B------:R-:W-:Y:S05]  /*2c00*/  BSYNC B0 ;  /* 0x0000000000007941 */ /* 0x000fea0003800000 */
.L_x_1648:
[----:B------:R-:W-:Y:S05]  /*2c10*/  BRA.DIV ~URZ, `(.L_x_1650) ;  /* 0x000128327f007947 */ /* 0x000fea000b800000 */
[----:B-1----:R1:W2:Y:S02]  /*2c20*/  SHFL.IDX PT, R8, R9, 0x2, 0x181f ;  /* 0x00581f0009087f89 */ /* 0x0022a400000e0000 */
.L_x_1769:
[----:B------:R-:W-:Y:S05]  /*2c30*/  BRA.DIV ~URZ, `(.L_x_1651) ;  /* 0x000128827f007947 */ /* 0x000fea000b800000 */
[----:B----4-:R4:W1:Y:S02]  /*2c40*/  SHFL.IDX PT, R0, R13, 0x2, 0x181f ;  /* 0x00581f000d007f89 */ /* 0x01086400000e0000 */
.L_x_1770:
[----:B------:R-:W-:Y:S01]  /*2c50*/  IADD3 R2, R10, 0x40, RZ ;  /* 0x000000400a027810 */ /* 0x000fe20007ffe0ff */
[----:B------:R-:W-:Y:S03]  /*2c60*/  BSSY B0, `(.L_x_1652) ;  /* 0x0000010000007945 */ /* 0x000fe60003800000 */
[----:B------:R-:W-:-:S13]  /*2c70*/  ISETP.GE.AND P0, PT, R2, R11, PT ;  /* 0x0000000b0200720c */ /* 0x000fda0003f06270 */
[----:B------:R-:W-:Y:S05]  /*2c80*/  @P0 BRA `(.L_x_1653) ;  /* 0x000000d000000947 */ /* 0x000fea0003800000 */
[----:B-1----:R-:W-:Y:S02]  /*2c90*/  LEA R6, P0, R210, R0, 0x1 ;  /* 0x00000000d2067211 */ /* 0x002fe400078008ff */
        /* <DEDUP_REMOVED lines=12> */
.L_x_1653:
[----:B------:R-:W-:Y:S05]  /*2d60*/  BSYNC B0 ;  /* 0x0000000000007941 */ /* 0x000fea0003800000 */
.L_x_1652:
[----:B------:R-:W-:Y:S05]  /*2d70*/  BRA.DIV ~URZ, `(.L_x_1654) ;  /* 0x000127a27f007947 */ /* 0x000fea000b800000 */
[----:B--2---:R2:W3:Y:S04]  /*2d80*/  SHFL.IDX PT, R8, R9, 0x3, 0x181f ;  /* 0x00781f0009087f89 */ /* 0x0044e800000e0000 */
[----:B-1----:R2:W1:Y:S02]  /*2d90*/  SHFL.IDX PT, R0, R13, 0x3, 0x181f ;  /* 0x00781f000d007f89 */ /* 0x00246400000e0000 */
.L_x_1771:
[----:B------:R-:W-:-:S04]  /*2da0*/  IADD3 R2, R10, 0x60, RZ ;  /* 0x000000600a027810 */ /* 0x000fc80007ffe0ff */
[----:B------:R-:W-:-:S13]  /*2db0*/  ISETP.GE.AND P4, PT, R2, R11, PT ;  /* 0x0000000b0200720c */ /* 0x000fda0003f86270 */
[----:B-1----:R-:W-:-:S04]  /*2dc0*/  @!P4 LEA R6, P0, R210, R0, 0x1 ;  /* 0x00000000d206c211 */ /* 0x002fc800078008ff */
[----:B---3--:R-:W-:Y:S02]  /*2dd0*/  @!P4 LEA.HI.X R7, R210, R8, R211, 0x1, P0 ;  /* 0x00000008d207c211 */ /* 0x008fe400000f0cd3 */
[----:B------:R-:W-:-:S04]  /*2de0*/  @!P4 LEA R4, P0, R209, R0, 0x1 ;  /* 0x00000000d104c211 */ /* 0x000fc800078008ff */
[----:B------:R-:W-:Y:S02]  /*2df0*/  @!P4 LEA.HI.X R5, R209, R8, R249, 0x1, P0 ;  /* 0x00000008d105c211 */ /* 0x000fe400000f0cf9 */
[----:B------:R-:W-:-:S04]  /*2e00*/  @!P4 LEA R2, P0, R232, R0, 0x1 ;  /* 0x00000000e802c211 */ /* 0x000fc800078008ff */
[----:B------:R-:W-:Y:S02]  /*2e10*/  @!P4 LEA.HI.X R3, R232, R8, R248, 0x1, P0 ;  /* 0x00000008e803c211 */ /* 0x000fe400000f0cf8 */
[----:B------:R-:W-:-:S13]  /*2e20*/  ISETP.NE.AND P0, PT, R14, RZ, PT ;  /* 0x000000ff0e00720c */ /* 0x000fda0003f05270 */
[----:B------:R-:W-:Y:S01]  /*2e30*/  @!PT LDS RZ, [RZ] ;  /* 0x00000000fffff984 */ /* 0x000fe20000000800 */
[----:B------:R-:W-:Y:S01]  /*2e40*/  @!PT LDS RZ, [RZ] ;  /* 0x00000000fffff984 */ /* 0x000fe20000000800 */
[----:B------:R-:W-:Y:S01]  /*2e50*/  @!PT LDS RZ, [RZ] ;  /* 0x00000000fffff984 */ /* 0x000fe20000000800 */
[----:B------:R1:W-:Y:S04]  /*2e60*/  @!P4 LDGSTS.E.BYPASS.LTC128B.128 [R227+0x1b100], [R6.64], !P0 ;  /* 0x1b10000006e3cfae */ /* 0x0003e8000c101d48 */
[----:B------:R1:W-:Y:S04]  /*2e70*/  @!P4 LDGSTS.E.BYPASS.LTC128B.128 [R227+0x1f100], [R4.64], !P6 ;  /* 0x1f10000004e3cfae */ /* 0x0003e8000f101d48 */
[----:B------:R1:W-:Y:S04]  /*2e80*/  @!P4 LDGSTS.E.BYPASS.LTC128B.128 [R227+0x23100], [R2.64], !P5 ;  /* 0x2310000002e3cfae */ /* 0x0003e8000e901d48 */
[----:B------:R-:W0:Y:S01]  /*2e90*/  LDGDEPBAR ;  /* 0x00000000000079af */ /* 0x000e220000000000 */
[----:B------:R-:W-:Y:S02]  /*2ea0*/  WARPSYNC 0xffffffff ;  /* 0xffffffff00007948 */ /* 0x000fe40003800000 */
[C---:B------:R-:W-:Y:S01]  /*2eb0*/  IMAD.SHL.U32 R104, R12.reuse, 0x40, RZ ;  /* 0x000000400c687824 */ /* 0x040fe200078e00ff */
[----:B-1----:R-:W-:Y:S01]  /*2ec0*/  SHF.R.S32.HI R7, RZ, 0x1f, R12 ;  /* 0x0000001fff077819 */ /* 0x002fe2000001140c */
[----:B------:R-:W-:Y:S01]  /*2ed0*/  IMAD.WIDE.U32 R2, R12, c[0x0][0x1e0], RZ ;  /* 0x000078000c027a25 */ /* 0x000fe200078e00ff */
[----:B------:R-:W-:Y:S02]  /*2ee0*/  BAR.SYNC.DEFER_BLOCKING 0x0 ;  /* 0x0000000000007b1d */ /* 0x000fe40000010000 */
[----:B------:R-:W-:Y:S01]  /*2ef0*/  IADD3 R4, -R104, R215, -R251 ;  /* 0x000000d768047210 */ /* 0x000fe20007ffe9fb */
[----:B------:R-:W-:Y:S01]  /*2f00*/  IMAD R0, R7, c[0x0][0x1e0], RZ ;  /* 0x0000780007007a24 */ /* 0x000fe200078e02ff */
[----:B------:R-:W-:-:S02]  /*2f10*/  LEA R5, P5, R2, R218, 0x6 ;  /* 0x000000da02057211 */ /* 0x000fc400078a30ff */
[----:B------:R-:W-:Y:S01]  /*2f20*/  ISETP.GE.AND P6, PT, R4, 0x1, PT ;  /* 0x000000010400780c */ /* 0x000fe20003fc6270 */
[----:B------:R-:W-:Y:S01]  /*2f30*/  IMAD R0, R12, c[0x0][0x1e4], R0 ;  /* 0x000079000c007a24 */ /* 0x000fe200078e0200 */
[----:B------:R-:W-:Y:S01]  /*2f40*/  ISETP.GE.AND P4, PT, R4, 0x21, PT ;  /* 0x000000210400780c */ /* 0x000fe20003f86270 */
[----:B------:R-:W-:Y:S01]  /*2f50*/  ULDC.64 UR4, c[0x0][0x208] ;  /* 0x0000820000047ab9 */ /* 0x000fe20000000a00 */
[----:B------:R-:W-:Y:S01]  /*2f60*/  BSSY B0, `(.L_x_1655) ;  /* 0x0000050000007945 */ /* 0x000fe20003800000 */
[----:B------:R-:W-:Y:S01]  /*2f70*/  IMAD.IADD R0, R3, 0x1, R0 ;  /* 0x0000000103007824 */ /* 0x000fe200078e0200 */
[----:B------:R-:W-:Y:S02]  /*2f80*/  USHF.L.U32 UR7, UR4, 0x6, URZ ;  /* 0x0000000604077899 */ /* 0x000fe4000800063f */
[----:B------:R-:W-:Y:S02]  /*2f90*/  UMOV UR6, 0x6 ;  /* 0x0000000600067882 */ /* 0x000fe40000000000 */
[----:B------:R-:W-:Y:S01]  /*2fa0*/  LEA.HI.X R6, R2, R217, R0, 0x6, P5 ;  /* 0x000000d902067211 */ /* 0x000fe200028f3400 */
[----:B------:R-:W-:Y:S01]  /*2fb0*/  IMAD.MOV.U32 R0, RZ, RZ, 0x20 ;  /* 0x00000020ff007424 */ /* 0x000fe200078e00ff */
[----:B------:R-:W-:Y:S01]  /*2fc0*/  USHF.L.U64.HI UR5, UR4, UR6, UR5 ;  /* 0x0000000604057299 */ /* 0x000fe20008010205 */
[----:B------:R-:W-:-:S02]  /*2fd0*/  @P6 LEA R2, P5, R5, c[0x0][0x1c8], 0x1 ;  /* 0x0000720005026a11 */ /* 0x000fc400078a08ff */
[----:B------:R-:W-:Y:S01]  /*2fe0*/  @P6 ISETP.GE.AND P0, PT, R210, c[0x0][0x1d4], PT ;  /* 0x00007500d2006a0c */ /* 0x000fe20003f06270 */
[C---:B--2---:R-:W-:Y:S01]  /*2ff0*/  IMAD.WIDE.U32 R8, R0.reuse, c[0x0][0x1e0], RZ ;  /* 0x0000780000087a25 */ /* 0x044fe200078e00ff */
[----:B------:R-:W-:Y:S02]  /*3000*/  @P6 LEA.HI.X R3, R5, c[0x0][0x1cc], R6, 0x1, P5 ;  /* 0x0000730005036a11 */ /* 0x000fe400028f0c06 */
[----:B------:R-:W-:Y:S01]  /*3010*/  @P6 ISETP.GE.AND P5, PT, R209, c[0x0][0x1d4], PT ;  /* 0x00007500d1006a0c */ /* 0x000fe20003fa6270 */
[----:B------:R-:W-:-:S08]  /*3020*/  IMAD R10, R0, c[0x0][0x1e4], RZ ;  /* 0x00007900000a7a24 */ /* 0x000fd000078e02ff */
[----:B------:R-:W-:Y:S01]  /*3030*/  @!PT LDS RZ, [RZ] ;  /* 0x00000000fffff984 */ /* 0x000fe20000000800 */
[----:B------:R-:W-:Y:S01]  /*3040*/  @!PT LDS RZ, [RZ] ;  /* 0x00000000fffff984 */ /* 0x000fe20000000800 */
[----:B------:R-:W-:Y:S01]  /*3050*/  @!PT LDS RZ, [RZ] ;  /* 0x00000000fffff984 */ /* 0x000fe20000000800 */
[----:B------:R1:W-:Y:S01]  /*3060*/  @P6 LDGSTS.E.BYPASS.LTC128B.128 [R227+0xc100], [R2.64], !P0 ;  /* 0x0c10000002e36fae */ /* 0x0003e2000c101d48 */
[----:B------:R-:W-:Y:S01]  /*3070*/  @P4 IADD3 R5, P0, R5, R8, RZ ;  /* 0x0000000805054210 */ /* 0x000fe20007f1e0ff */
[----:B------:R-:W-:Y:S02]  /*3080*/  IMAD R8, R7, c[0x0][0x208], RZ ;  /* 0x0000820007087a24 */ /* 0x000fe400078e02ff */
[----:B------:R1:W-:Y:S01]  /*3090*/  @P6 LDGSTS.E.BYPASS.LTC128B.128 [R227+0xe100], [R2.64+0x80], !P5 ;  /* 0x0e10008002e36fae */ /* 0x0003e2000e901d48 */
[----:B------:R-:W-:Y:S01]  /*30a0*/  @P4 IADD3.X R9, R6, R9, R10, P0, !PT ;  /* 0x0000000906094210 */ /* 0x000fe200007fe40a */
[----:B------:R-:W-:Y:S01]  /*30b0*/  IMAD.WIDE.U32 R6, R12, c[0x0][0x208], RZ ;  /* 0x000082000c067a25 */ /* 0x000fe200078e00ff */
[----:B------:R-:W-:Y:S01]  /*30c0*/  @P4 ISETP.GE.AND P5, PT, R210, c[0x0][0x1d4], PT ;  /* 0x00007500d2004a0c */ /* 0x000fe20003fa6270 */
[----:B------:R1:W-:Y:S01]  /*30d0*/  @P6 LDGSTS.E.BYPASS.LTC128B.128 [R227+0x10100], [R2.64+0x100], !P3 ;  /* 0x1010010002e36fae */ /* 0x0003e2000d901d48 */
[----:B------:R-:W-:Y:S01]  /*30e0*/  @P4 ISETP.GE.AND P0, PT, R209, c[0x0][0x1d4], PT ;  /* 0x00007500d1004a0c */ /* 0x000fe20003f06270 */
[----:B------:R-:W-:-:S04]  /*30f0*/  IMAD R8, R12, c[0x0][0x20c], R8 ;  /* 0x000083000c087a24 */ /* 0x000fc800078e0208 */
[----:B------:R-:W-:Y:S01]  /*3100*/  IMAD.IADD R7, R7, 0x1, R8 ;  /* 0x0000000107077824 */ /* 0x000fe200078e0208 */
[----:B-1----:R-:W-:-:S04]  /*3110*/  @P4 LEA R2, P6, R5, c[0x0][0x1c8], 0x1 ;  /* 0x0000720005024a11 */ /* 0x002fc800078c08ff */
[----:B------:R-:W-:Y:S02]  /*3120*/  @P4 LEA.HI.X R3, R5, c[0x0][0x1cc], R9, 0x1, P6 ;  /* 0x0000730005034a11 */ /* 0x000fe400030f0c09 */
[----:B------:R-:W-:-:S03]  /*3130*/  LEA R5, P6, R6, R220, 0x6 ;  /* 0x000000dc06057211 */ /* 0x000fc600078c30ff */
[----:B------:R1:W-:Y:S01]  /*3140*/  @P4 LDGSTS.E.BYPASS.LTC128B.128 [R227+0xd100], [R2.64], !P5 ;  /* 0x0d10000002e34fae */ /* 0x0003e2000e901d48 */
[----:B------:R-:W-:Y:S02]  /*3150*/  LEA.HI.X R6, R6, R222, R7, 0x6, P6 ;  /* 0x000000de06067211 */ /* 0x000fe400030f3407 */
[----:B------:R-:W-:Y:S01]  /*3160*/  ISETP.GE.AND P6, PT, R210, c[0x0][0x1d4], PT ;  /* 0x00007500d2007a0c */ /* 0x000fe20003fc6270 */
[----:B------:R1:W-:Y:S01]  /*3170*/  @P4 LDGSTS.E.BYPASS.LTC128B.128 [R227+0xf100], [R2.64+0x80], !P0 ;  /* 0x0f10008002e34fae */ /* 0x0003e2000c101d48 */
[----:B------:R-:W-:-:S03]  /*3180*/  ISETP.GE.AND P5, PT, R209, c[0x0][0x1d4], PT ;  /* 0x00007500d1007a0c */ /* 0x000fc60003fa6270 */
[----:B------:R1:W-:Y:S01]  /*3190*/  @P4 LDGSTS.E.BYPASS.LTC128B.128 [R227+0x11100], [R2.64+0x100], !P3 ;  /* 0x1110010002e34fae */ /* 0x0003e2000d901d48 */
[C---:B------:R-:W-:Y:S02]  /*31a0*/  ISETP.LT.OR P4, PT, R4.reuse, 0x1, P6 ;  /* 0x000000010400780c */ /* 0x040fe40003781670 */
[----:B------:R-:W-:Y:S01]  /*31b0*/  ISETP.LT.OR P6, PT, R4, 0x21, P6 ;  /* 0x000000210400780c */ /* 0x000fe200037c1670 */
[----:B------:R-:W0:Y:S01]  /*31c0*/  LDGDEPBAR ;  /* 0x00000000000079af */ /* 0x000e220000000000 */
[----:B-1----:R-:W-:-:S04]  /*31d0*/  LEA R2, P0, R5, c[0x0][0x1f8], 0x1 ;  /* 0x00007e0005027a11 */ /* 0x002fc800078008ff */
[----:B------:R-:W-:Y:S02]  /*31e0*/  LEA.HI.X R3, R5, c[0x0][0x1fc], R6, 0x1, P0 ;  /* 0x00007f0005037a11 */ /* 0x000fe400000f0c06 */
[C---:B------:R-:W-:Y:S02]  /*31f0*/  ISETP.LT.OR P0, PT, R4.reuse, 0x1, P5 ;  /* 0x000000010400780c */ /* 0x040fe40002f01670 */
[----:B------:R-:W-:Y:S01]  /*3200*/  ISETP.LT.OR P5, PT, R4, 0x21, P5 ;  /* 0x000000210400780c */ /* 0x000fe20002fa1670 */
[----:B------:R1:W-:Y:S01]  /*3210*/  LDGSTS.E.BYPASS.LTC128B.128 [R227+0x100], [R2.64], !P4 ;  /* 0x0010000002e37fae */ /* 0x0003e2000e101d48 */
[----:B------:R-:W-:-:S09]  /*3220*/  ISETP.GE.AND P4, PT, R232, c[0x0][0x1d4], PT ;  /* 0x00007500e8007a0c */ /* 0x000fd20003f86270 */
[----:B------:R1:W-:Y:S01]  /*3230*/  LDGSTS.E.BYPASS.LTC128B.128 [R227+0x2100], [R2.64+0x80], !P0 ;  /* 0x0210008002e37fae */ /* 0x0003e2000c101d48 */
[C---:B------:R-:W-:Y:S02]  /*3240*/  ISETP.LT.OR P0, PT, R4.reuse, 0x1, P4 ;  /* 0x000000010400780c */ /* 0x040fe40002701670 */
[----:B------:R-:W-:-:S11]  /*3250*/  ISETP.LT.OR P4, PT, R4, 0x21, P4 ;  /* 0x000000210400780c */ /* 0x000fd60002781670 */
[----:B------:R1:W-:Y:S02]  /*3260*/  LDGSTS.E.BYPASS.LTC128B.128 [R227+0x4100], [R2.64+0x100], !P0 ;  /* 0x0410010002e37fae */ /* 0x0003e4000c101d48 */
[----:B-1----:R-:W-:-:S04]  /*3270*/  IADD3 R2, P0, R2, UR7, RZ ;  /* 0x0000000702027c10 */ /* 0x002fc8000ff1e0ff */
[----:B------:R-:W-:-:S05]  /*3280*/  IADD3.X R3, R3, UR5, RZ, P0, !PT ;  /* 0x0000000503037c10 */ /* 0x000fca00087fe4ff */
[----:B------:R1:W-:Y:S04]  /*3290*/  LDGSTS.E.BYPASS.LTC128B.128 [R227+0x1100], [R2.64], !P6 ;  /* 0x0110000002e37fae */ /* 0x0003e8000f101d48 */
[----:B------:R1:W-:Y:S04]  /*32a0*/  LDGSTS.E.BYPASS.LTC128B.128 [R227+0x3100], [R2.64+0x80], !P5 ;  /* 0x0310008002e37fae */ /* 0x0003e8000e901d48 */
[----:B------:R1:W-:Y:S01]  /*32b0*/  LDGSTS.E.BYPASS.LTC128B.128 [R227+0x5100], [R2.64+0x100], !P4 ;  /* 0x0510010002e37fae */ /* 0x0003e2000e101d48 */
[----:B------:R-:W-:-:S03]  /*32c0*/  ISETP.GT.AND P4, PT, R12, R200, PT ;  /* 0x000000c80c00720c */ /* 0x000fc60003f84270 */
[----:B------:R-:W0:Y:S01]  /*32d0*/  LDGDEPBAR ;  /* 0x00000000000079af */ /* 0x000e220000000000 */
[----:B-1----:R-:W-:-:S09]  /*32e0*/  IMAD.MOV.U32 R2, RZ, RZ, 0x40 ;  /* 0x00000040ff027424 */ /* 0x002fd200078e00ff */
[----:B------:R-:W-:Y:S05]  /*32f0*/  @!P4 BRA `(.L_x_1656) ;  /* 0x000001600000c947 */ /* 0x000fea0003800000 */
[----:B------:R-:W-:Y:S01]  /*3300*/  IADD3 R3, R205, -0x2, RZ ;  /* 0xfffffffecd037810 */ /* 0x000fe20007ffe0ff */
[----:B------:R-:W-:Y:S01]  /*3310*/  IMAD.WIDE.U32 R8, R2, c[0x0][0x1e0], RZ ;  /* 0x0000780002087a25 */ /* 0x000fe200078e00ff */
[----:B------:R-:W-:Y:S02]  /*3320*/  ISETP.GE.AND P5, PT, R210, c[0x0][0x1d4], PT ;  /* 0x00007500d2007a0c */ /* 0x000fe40003fa6270 */
[----:B------:R-:W-:Y:S01]  /*3330*/  SHF.R.S32.HI R4, RZ, 0x1f, R3 ;  /* 0x0000001fff047819 */ /* 0x000fe20000011403 */
[----:B------:R-:W-:-:S04]  /*3340*/  IMAD.WIDE.U32 R6, R3, c[0x0][0x1e0], RZ ;  /* 0x0000780003067a25 */ /* 0x000fc800078e00ff */
[----:B------:R-:W-:-:S04]  /*3350*/  IMAD R4, R4, c[0x0][0x1e0], RZ ;  /* 0x0000780004047a24 */ /* 0x000fc800078e02ff */
[----:B------:R-:W-:Y:S01]  /*3360*/  IMAD R4, R3, c[0x0][0x1e4], R4 ;  /* 0x0000790003047a24 */ /* 0x000fe200078e0204 */
[----:B------:R-:W-:-:S03]  /*3370*/  LEA R3, P0, R6, R218, 0x6 ;  /* 0x000000da06037211 */ /* 0x000fc600078030ff */
[----:B------:R-:W-:Y:S01]  /*3380*/  IMAD.IADD R5, R7, 0x1, R4 ;  /* 0x0000000107057824 */ /* 0x000fe200078e0204 */
[----:B------:R-:W-:-:S04]  /*3390*/  LEA R4, P6, R3, c[0x0][0x1c8], 0x1 ;  /* 0x0000720003047a11 */ /* 0x000fc800078c08ff */
[----:B------:R-:W-:Y:S02]  /*33a0*/  LEA.HI.X R6, R6, R217, R5, 0x6, P0 ;  /* 0x000000d906067211 */ /* 0x000fe400000f3405 */
[----:B------:R-:W-:Y:S02]  /*33b0*/  ISETP.GE.AND P0, PT, R209, c[0x0][0x1d4], PT ;  /* 0x00007500d1007a0c */ /* 0x000fe40003f06270 */
[----:B------:R-:W-:Y:S01]  /*33c0*/  LEA.HI.X R5, R3, c[0x0][0x1cc], R6, 0x1, P6 ;  /* 0x0000730003057a11 */ /* 0x000fe200030f0c06 */
[----:B------:R-:W-:Y:S01]  /*33d0*/  IMAD R3, R2, c[0x0][0x1e4], RZ ;  /* 0x0000790002037a24 */ /* 0x000fe200078e02ff */
[----:B------:R-:W-:-:S03]  /*33e0*/  IADD3 R6, P6, R8, R4, RZ ;  /* 0x0000000408067210 */ /* 0x000fc60007fde0ff */
[----:B------:R1:W-:Y:S01]  /*33f0*/  LDGSTS.E.BYPASS.LTC128B.128 [R227+0x12100], [R4.64], !P5 ;  /* 0x1210000004e37fae */ /* 0x0003e2000e901d48 */
[----:B------:R-:W-:-:S05]  /*3400*/  IADD3.X R7, R5, R9, R3, P6, !PT ;  /* 0x0000000905077210 */ /* 0x000fca00037fe403 */
[----:B------:R1:W-:Y:S04]  /*3410*/  LDGSTS.E.BYPASS.LTC128B.128 [R227+0x14100], [R4.64+0x80], !P0 ;  /* 0x1410008004e37fae */ /* 0x0003e8000c101d48 */
[----:B------:R1:W-:Y:S04]  /*3420*/  LDGSTS.E.BYPASS.LTC128B.128 [R227+0x16100], [R4.64+0x100], !P3 ;  /* 0x1610010004e37fae */ /* 0x0003e8000d901d48 */
[----:B------:R1:W-:Y:S04]  /*3430*/  LDGSTS.E.BYPASS.LTC128B.128 [R227+0x13100], [R6.64], !P5 ;  /* 0x1310000006e37fae */ /* 0x0003e8000e901d48 */
[----:B------:R1:W-:Y:S04]  /*3440*/  LDGSTS.E.BYPASS.LTC128B.128 [R227+0x15100], [R6.64+0x80], !P0 ;  /* 0x1510008006e37fae */ /* 0x0003e8000c101d48 */
[----:B------:R1:W-:Y:S02]  /*3450*/  LDGSTS.E.BYPASS.LTC128B.128 [R227+0x17100], [R6.64+0x100], !P3 ;  /* 0x1710010006e37fae */ /* 0x0003e4000d901d48 */
.L_x_1656:
[----:B------:R-:W-:Y:S05]  /*3460*/  BSYNC B0 ;  /* 0x0000000000007941 */ /* 0x000fea0003800000 */
.L_x_1655:
[----:B------:R-:W2:Y:S01]  /*3470*/  S2R R3, SR_TID.X ;  /* 0x0000000000037919 */ /* 0x000ea20000002100 */
[----:B------:R-:W-:Y:S03]  /*3480*/  BSSY B0, `(.L_x_1657) ;  /* 0x000002e000007945 */ /* 0x000fe60003800000 */
[----:B------:R-:W0:Y:S01]  /*3490*/  LDGDEPBAR ;  /* 0x00000000000079af */ /* 0x000e220000000000 */
[----:B--2---:R-:W-:-:S04]  /*34a0*/  SHF.R.S32.HI R28, RZ, 0x1f, R3 ;  /* 0x0000001fff1c7819 */ /* 0x004fc80000011403 */
[----:B------:R-:W-:Y:S01]  /*34b0*/  LEA.HI R28, R28, R3, RZ, 0x3 ;  /* 0x000000031c1c7211 */ /* 0x000fe200078f18ff */
[----:B------:R-:W-:-:S04]  /*34c0*/  DEPBAR.LE SB0, 0x3 ;  /* 0x000080c00000791a */ /* 0x000fc80000000000 */
[----:B------:R-:W-:-:S04]  /*34d0*/  DEPBAR.LE SB0, 0x2 ;  /* 0x000080800000791a */ /* 0x000fc80000000000 */
[----:B------:R-:W-:Y:S01]  /*34e0*/  LOP3.LUT R28, R28, 0xfffffff8, RZ, 0xc0, !PT ;  /* 0xfffffff81c1c7812 */ /* 0x000fe200078ec0ff */
[----:B------:R-:W-:Y:S04]  /*34f0*/  BAR.SYNC.DEFER_BLOCKING 0x0 ;  /* 0x0000000000007b1d */ /* 0x000fe80000010000 */
[----:B------:R-:W-:-:S05]  /*3500*/  IMAD.IADD R28, R3, 0x1, -R28 ;  /* 0x00000001031c7824 */ /* 0x000fca00078e0a1c */
[----:B------:R-:W-:-:S04]  /*3510*/  LOP3.LUT P0, RZ, R28, 0x2, RZ, 0xc0, !PT ;  /* 0x000000021cff7812 */ /* 0x000fc8000780c0ff */
[----:B------:R-:W-:-:S05]  /*3520*/  SEL R191, R0, 0xffffffe0, !P0 ;  /* 0xffffffe000bf7807 */ /* 0x000fca0004000000 */
[----:B------:R-:W-:Y:S01]  /*3530*/  IMAD.IADD R3, R193, 0x1, R191 ;  /* 0x00000001c1037824 */ /* 0x000fe200078e02bf */
[----:B------:R2:W3:Y:S04]  /*3540*/  LDSM.16.M88.4 R8, [R187] ;  /* 0x00000000bb08783b */ /* 0x0004e80000000200 */
[----:B------:R2:W1:Y:S04]  /*3550*/  LDSM.16.M88.4 R20, [R193] ;  /* 0x00000000c114783b */ /* 0x0004680000000200 */
[----:B------:R2:W4:Y:S04]  /*3560*/  LDSM.16.M88.4 R24, [R193+0x800] ;  /* 0x00080000c118783b */ /* 0x0005280000000200 */
[----:B------:R2:W1:Y:S04]  /*3570*/  LDSM.16.M88.4 R32, [R193+0x1000] ;  /* 0x00100000c120783b */ /* 0x0004680000000200 */
[----:B------:R2:W1:Y:S04]  /*3580*/  LDSM.16.M88.4 R48, [R193+0x1800] ;  /* 0x00180000c130783b */ /* 0x0004680000000200 */
[----:B-1----:R2:W1:Y:S04]  /*3590*/  LDSM.16.M88.4 R4, [R188] ;  /* 0x00000000bc04783b */ /* 0x0024680000000200 */
[----:B------:R2:W1:Y:S04]  /*35a0*/  LDSM.16.M88.4 R52, [R3] ;  /* 0x000000000334783b */ /* 0x0004680000000200 */
[----:B------:R2:W1:Y:S04]  /*35b0*/  LDSM.16.M88.4 R56, [R3+0x800] ;  /* 0x000800000338783b */ /* 0x0004680000000200 */
[----:B------:R2:W1:Y:S04]  /*35c0*/  LDSM.16.M88.4 R64, [R3+0x1000] ;  /* 0x001000000340783b */ /* 0x0004680000000200 */
[----:B------:R2:W1:Y:S01]  /*35d0*/  LDSM.16.M88.4 R76, [R3+0x1800] ;  /* 0x00180000034c783b */ /* 0x0004620000000200 */
[----:B------:R-:W-:Y:S05]  /*35e0*/  @!P4 BRA `(.L_x_1658) ;  /* 0x000001700000c947 */ /* 0x000fea0003800000 */
[----:B------:R-:W-:Y:S02]  /*35f0*/  IADD3 R0, R205, -0x2, RZ ;  /* 0xfffffffecd007810 */ /* 0x000fe40007ffe0ff */
[----:B------:R-:W-:-:S02]  /*3600*/  ISETP.GE.AND P4, PT, R210, c[0x0][0x1d4], PT ;  /* 0x00007500d2007a0c */ /* 0x000fc40003f86270 */
[----:B------:R-:W-:Y:S01]  /*3610*/  SHF.R.S32.HI R12, RZ, 0x1f, R0 ;  /* 0x0000001fff0c7819 */ /* 0x000fe20000011400 */
[----:B------:R-:W-:-:S04]  /*3620*/  IMAD.WIDE.U32 R14, R0, c[0x0][0x208], RZ ;  /* 0x00008200000e7a25 */ /* 0x000fc800078e00ff */
[----:B------:R-:W-:-:S04]  /*3630*/  IMAD R12, R12, c[0x0][0x208], RZ ;  /* 0x000082000c0c7a24 */ /* 0x000fc800078e02ff */
[----:B------:R-:W-:Y:S01]  /*3640*/  IMAD R12, R0, c[0x0][0x20c], R12 ;  /* 0x00008300000c7a24 */ /* 0x000fe200078e020c */
[----:B------:R-:W-:-:S03]  /*3650*/  LEA R0, P0, R14, R220, 0x6 ;  /* 0x000000dc0e007211 */ /* 0x000fc600078030ff */
[----:B----4-:R-:W-:Y:S01]  /*3660*/  IMAD.IADD R13, R15, 0x1, R12 ;  /* 0x000000010f0d7824 */ /* 0x010fe200078e020c */
[----:B------:R-:W-:-:S04]  /*3670*/  LEA R12, P5, R0, c[0x0][0x1f8], 0x1 ;  /* 0x00007e00000c7a11 */ /* 0x000fc800078a08ff */
[----:B------:R-:W-:Y:S02]  /*3680*/  LEA.HI.X R14, R14, R222, R13, 0x6, P0 ;  /* 0x000000de0e0e7211 */ /* 0x000fe400000f340d */
[----:B------:R-:W-:Y:S02]  /*3690*/  ISETP.GE.AND P0, PT, R209, c[0x0][0x1d4], PT ;  /* 0x00007500d1007a0c */ /* 0x000fe40003f06270 */
[----:B------:R-:W-:Y:S02]  /*36a0*/  LEA.HI.X R13, R0, c[0x0][0x1fc], R14, 0x1, P5 ;  /* 0x00007f00000d7a11 */ /* 0x000fe400028f0c0e */
[----:B------:R-:W-:-:S03]  /*36b0*/  IADD3 R14, P5, R12, UR7, RZ ;  /* 0x000000070c0e7c10 */ /* 0x000fc6000ffbe0ff */
[----:B------:R-:W-:Y:S01]  /*36c0*/  @!PT LDS RZ, [RZ] ;  /* 0x00000000fffff984 */ /* 0x000fe20000000800 */
[----:B------:R-:W-:Y:S01]  /*36d0*/  @!PT LDS RZ, [RZ] ;  /* 0x00000000fffff984 */ /* 0x000fe20000000800 */
[----:B------:R-:W-:Y:S01]  /*36e0*/  @!PT LDS RZ, [RZ] ;  /* 0x00000000fffff984 */ /* 0x000fe20000000800 */
[----:B------:R4:W-:Y:S01]  /*36f0*/  LDGSTS.E.BYPASS.LTC128B.128 [R227+0x6100], [R12.64], !P4 ;  /* 0x061000000ce37fae */ /* 0x0009e2000e101d48 */
[----:B------:R-:W-:-:S05]  /*3700*/  IADD3.X R15, R13, UR5, RZ, P5, !PT ;  /* 0x000000050d0f7c10 */ /* 0x000fca000affe4ff */
[----:B------:R4:W-:Y:S04]  /*3710*/  LDGSTS.E.BYPASS.LTC128B.128 [R227+0x8100], [R12.64+0x80], !P0 ;  /* 0x081000800ce37fae */ /* 0x0009e8000c101d48 */
[----:B------:R4:W-:Y:S04]  /*3720*/  LDGSTS.E.BYPASS.LTC128B.128 [R227+0xa100], [R12.64+0x100], !P3 ;  /* 0x0a1001000ce37fae */ /* 0x0009e8000d901d48 */
[----:B------:R4:W-:Y:S04]  /*3730*/  LDGSTS.E.BYPASS.LTC128B.128 [R227+0x7100], [R14.64], !P4 ;  /* 0x071000000ee37fae */ /* 0x0009e8000e101d48 */
[----:B------:R4:W-:Y:S04]  /*3740*/  LDGSTS.E.BYPASS.LTC128B.128 [R227+0x9100], [R14.64+0x80], !P0 ;  /* 0x091000800ee37fae */ /* 0x0009e8000c101d48 */
[----:B------:R4:W-:Y:S02]  /*3750*/  LDGSTS.E.BYPASS.LTC128B.128 [R227+0xb100], [R14.64+0x100], !P3 ;  /* 0x0b1001000ee37fae */ /* 0x0009e4000d901d48 */
.L_x_1658:
[----:B------:R-:W-:Y:S05]  /*3760*/  BSYNC B0 ;  /* 0x0000000000007941 */ /* 0x000fea0003800000 */
.L_x_1657:
[----:B------:R-:W-:Y:S01]  /*3770*/  LOP3.LUT P0, RZ, R28, 0x4, RZ, 0xc0, !PT ;  /* 0x000000041cff7812 */ /* 0x000fe2000780c0ff */
[C---:B---3--:R-:W-:Y:S01]  /*3780*/  HMMA.16816.F32.BF16 R16, R8.reuse, R20, RZ ;  /* 0x000000140810723c */ /* 0x048fe200000418ff */
[----:B----4-:R-:W-:Y:S01]  /*3790*/  LDSM.16.M88.4 R12, [R190] ;  /* 0x00000000be0c783b */ /* 0x010fe20000000200 */
[----:B------:R-:W-:Y:S01]  /*37a0*/  ULDC UR4, c[0x0][0x324] ;  /* 0x0000c90000047ab9 */ /* 0x000fe20000000800 */
[----:B------:R-:W-:Y:S01]  /*37b0*/  SEL R186, R2, 0xffffffc0, !P0 ;  /* 0xffffffc002ba7807 */ /* 0x000fe20004000000 */
[----:B------:R-:W-:Y:S01]  /*37c0*/  ULOP3.LUT UR4, URZ, UR4, URZ, 0x33, !UPT ;  /* 0x000000043f047292 */ /* 0x000fe2000f8e333f */
[----:B------:R-:W-:Y:S02]  /*37d0*/  LDSM.16.M88.4 R80, [R193+0x3000] ;  /* 0x00300000c150783b */ /* 0x000fe40000000200 */
[----:B------:R-:W-:Y:S01]  /*37e0*/  IADD3 R2, R193, R186, RZ ;  /* 0x000000bac1027210 */ /* 0x000fe20007ffe0ff */
[C---:B------:R-:W-:Y:S01]  /*37f0*/  HMMA.16816.F32.BF16 R20, R8.reuse, R22, RZ ;  /* 0x000000160814723c */ /* 0x040fe200000418ff */
[----:B------:R-:W-:Y:S01]  /*3800*/  IADD3 R0, R186, R193, R191 ;  /* 0x000000c1ba007210 */ /* 0x000fe20007ffe0bf */
[----:B------:R-:W-:Y:S04]  /*3810*/  LDSM.16.M88.4 R88, [R3+0x4800] ;  /* 0x004800000358783b */ /* 0x000fe80000000200 */
[----:B------:R-:W3:Y:S02]  /*3820*/  LDSM.16.M88.4 R60, [R2] ;  /* 0x00000000023c783b */ /* 0x000ee40000000200 */
[C---:B------:R-:W-:Y:S02]  /*3830*/  HMMA.16816.F32.BF16 R40, R8.reuse, R24, RZ ;  /* 0x000000180828723c */ /* 0x040fe400000418ff */
[----:B------:R-:W4:Y:S04]  /*3840*/  LDSM.16.M88.4 R72, [R2+0x800] ;  /* 0x000800000248783b */ /* 0x000f280000000200 */
[----:B------:R-:W5:Y:S02]  /*3850*/  LDSM.16.M88.4 R68, [R2+0x1000] ;  /* 0x001000000244783b */ /* 0x000f640000000200 */
[C---:B------:R-:W-:Y:S02]  /*3860*/  HMMA.16816.F32.BF16 R44, R8.reuse, R26, RZ ;  /* 0x0000001a082c723c */ /* 0x040fe400000418ff */
[----:B------:R-:W-:Y:S04]  /*3870*/  LDSM.16.M88.4 R84, [R0+0x2000] ;  /* 0x002000000054783b */ /* 0x000fe80000000200 */
[----:B------:R-:W-:Y:S02]  /*3880*/  LDSM.16.M88.4 R92, [R0+0x2800] ;  /* 0x00280000005c783b */ /* 0x000fe40000000200 */
[C---:B------:R-:W-:Y:S02]  /*3890*/  HMMA.16816.F32.BF16 R36, R8.reuse, R32, RZ ;  /* 0x000000200824723c */ /* 0x040fe400000418ff */
[----:B------:R-:W0:Y:S06]  /*38a0*/  LDGDEPBAR ;  /* 0x00000000000079af */ /* 0x000e2c0000000000 */
[C---:B------:R-:W-:Y:S08]  /*38b0*/  HMMA.16816.F32.BF16 R32, R8.reuse, R34, RZ ;  /* 0x000000220820723c */ /* 0x040ff000000418ff */
[C---:B------:R-:W-:Y:S08]  /*38c0*/  HMMA.16816.F32.BF16 R28, R8.reuse, R48, RZ ;  /* 0x00000030081c723c */ /* 0x040ff000000418ff */
[----:B------:R-:W-:Y:S08]  /*38d0*/  HMMA.16816.F32.BF16 R24, R8, R50, RZ ;  /* 0x000000320818723c */ /* 0x000ff000000418ff */
[C---:B-1----:R-:W-:Y:S08]  /*38e0*/  HMMA.16816.F32.BF16 R16, R4.reuse, R52, R16 ;  /* 0x000000340410723c */ /* 0x042ff00000041810 */
[C---:B------:R-:W-:Y:S08]  /*38f0*/  HMMA.16816.F32.BF16 R8, R4.reuse, R54, R20 ;  /* 0x000000360408723c */ /* 0x040ff00000041814 */
[C---:B------:R-:W-:Y:S08]  /*3900*/  HMMA.16816.F32.BF16 R20, R4.reuse, R56, R40 ;  /* 0x000000380414723c */ /* 0x040ff00000041828 */
[C---:B------:R-:W-:Y:S01]  /*3910*/  HMMA.16816.F32.BF16 R40, R4.reuse, R58, R44 ;  /* 0x0000003a0428723c */ /* 0x040fe2000004182c */
[----:B------:R-:W1:Y:S07]  /*3920*/  LDSM.16.M88.4 R56, [R2+0x1800] ;  /* 0x001800000238783b */ /* 0x000e6e0000000200 */
[C---:B------:R-:W-:Y:S08]  /*3930*/  HMMA.16816.F32.BF16 R48, R4.reuse, R66, R32 ;  /* 0x000000420430723c */ /* 0x040ff00000041820 */
[C---:B------:R-:W-:Y:S01]  /*3940*/  HMMA.16816.F32.BF16 R52, R4.reuse, R64, R36 ;  /* 0x000000400434723c */ /* 0x040fe20000041824 */
[----:B------:R-:W-:Y:S07]  /*3950*/  LDSM.16.M88.4 R64, [R0+0x1800] ;  /* 0x001800000040783b */ /* 0x000fee0000000200 */
[----:B------:R-:W-:Y:S08]  /*3960*/  HMMA.16816.F32.BF16 R44, R4, R76, R28 ;  /* 0x0000004c042c723c */ /* 0x000ff0000004181c */
[----:B---3--:R-:W-:Y:S08]  /*3970*/  HMMA.16816.F32.BF16 R32, R12, R60, R16 ;  /* 0x0000003c0c20723c */ /* 0x008ff00000041810 */
[----:B------:R-:W-:Y:S01]  /*3980*/  HMMA.16816.F32.BF16 R36, R4, R78, R24 ;  /* 0x0000004e0424723c */ /* 0x000fe20000041818 */
[----:B------:R-:W-:Y:S04]  /*3990*/  LDSM.16.M88.4 R4, [R189] ;  /* 0x00000000bd04783b */ /* 0x000fe80000000200 */
[----:B------:R-:W-:Y:S03]  /*39a0*/  LDSM.16.M88.4 R24, [R0+0x800] ;  /* 0x000800000018783b */ /* 0x000fe60000000200 */
[C---:B----4-:R-:W-:Y:S01]  /*39b0*/  HMMA.16816.F32.BF16 R16, R12.reuse, R72, R20 ;  /* 0x000000480c10723c */ /* 0x050fe20000041814 */
[----:B------:R-:W3:Y:S04]  /*39c0*/  LDSM.16.M88.4 R20, [R0] ;  /* 0x000000000014783b */ /* 0x000ee80000000200 */
[----:B------:R-:W-:Y:S03]  /*39d0*/  LDSM.16.M88.4 R76, [R193+0x2000] ;  /* 0x00200000c14c783b */ /* 0x000fe60000000200 */
[C---:B------:R-:W-:Y:S01]  /*39e0*/  HMMA.16816.F32.BF16 R28, R12.reuse, R62, R8 ;  /* 0x0000003e0c1c723c */ /* 0x040fe20000041808 */
[----:B------:R-:W4:Y:S04]  /*39f0*/  LDSM.16.M88.4 R60, [R0+0x1000] ;  /* 0x00100000003c783b */ /* 0x000f280000000200 */
[----:B------:R-:W2:Y:S03]  /*3a00*/  LDSM.16.M88.4 R8, [R187+0x4000] ;  /* 0x00400000bb08783b */ /* 0x000ea60000000200 */
[C---:B-----5:R-:W-:Y:S08]  /*3a10*/  HMMA.16816.F32.BF16 R52, R12.reuse, R68, R52 ;  /* 0x000000440c34723c */ /* 0x060ff00000041834 */
[C---:B-1----:R-:W-:Y:S08]  /*3a20*/  HMMA.16816.F32.BF16 R44, R12.reuse, R56, R44 ;  /* 0x000000380c2c723c */ /* 0x042ff0000004182c */
[C---:B------:R-:W-:Y:S01]  /*3a30*/  HMMA.16816.F32.BF16 R40, R12.reuse, R74, R40 ;  /* 0x0000004a0c28723c */ /* 0x040fe20000041828 */
[----:B------:R-:W1:Y:S07]  /*3a40*/  LDSM.16.M88.4 R72, [R193+0x2800] ;  /* 0x00280000c148783b */ /* 0x000e6e0000000200 */
[C---:B------:R-:W-:Y:S08]  /*3a50*/  HMMA.16816.F32.BF16 R48, R12.reuse, R70, R48 ;  /* 0x000000460c30723c */ /* 0x040ff00000041830 */
[----:B------:R-:W-:Y:S01]  /*3a60*/  HMMA.16816.F32.BF16 R36, R12, R58, R36 ;  /* 0x0000003a0c24723c */ /* 0x000fe20000041824 */
[----:B------:R-:W-:Y:S07]  /*3a70*/  LDSM.16.M88.4 R56, [R3+0x2000] ;  /* 0x002000000338783b */ /* 0x000fee0000000200 */
[C---:B---3--:R-:W-:Y:S08]  /*3a80*/  HMMA.16816.F32.BF16 R32, R4.reuse, R20, R32 ;  /* 0x000000140420723c */ /* 0x048ff00000041820 */
[C---:B------:R-:W-:Y:S08]  /*3a90*/  HMMA.16816.F32.BF16 R28, R4.reuse, R22, R28 ;  /* 0x00000016041c723c */ /* 0x040ff0000004181c */
[C---:B------:R-:W-:Y:S08]  /*3aa0*/  HMMA.16816.F32.BF16 R20, R4.reuse, R24, R16 ;  /* 0x000000180414723c */ /* 0x040ff00000041810 */
[C---:B----4-:R-:W-:Y:S01]  /*3ab0*/  HMMA.16816.F32.BF16 R12, R4.reuse, R60, R52 ;  /* 0x0000003c040c723c */ /* 0x050fe20000041834 */
[----:B------:R-:W-:Y:S07]  /*3ac0*/  LDSM.16.M88.4 R52, [R193+0x3800] ;  /* 0x00380000c134783b */ /* 0x000fee0000000200 */
[C---:B------:R-:W-:Y:S08]  /*3ad0*/  HMMA.16816.F32.BF16 R68, R4.reuse, R64, R44 ;  /* 0x000000400444723c */ /* 0x040ff0000004182c */
[C---:B------:R-:W-:Y:S01]  /*3ae0*/  HMMA.16816.F32.BF16 R16, R4.reuse, R26, R40 ;  /* 0x0000001a0410723c */ /* 0x040fe20000041828 */
[----:B------:R-:W-:Y:S07]  /*3af0*/  LDSM.16.M88.4 R40, [R3+0x2800] ;  /* 0x002800000328783b */ /* 0x000fee0000000200 */
[C---:B------:R-:W-:Y:S08]  /*3b00*/  HMMA.16816.F32.BF16 R60, R4.reuse, R62, R48 ;  /* 0x0000003e043c723c */ /* 0x040ff00000041830 */
[----:B------:R-:W-:Y:S01]  /*3b10*/  HMMA.16816.F32.BF16 R64, R4, R66, R36 ;  /* 0x000000420440723c */ /* 0x000fe20000041824 */
[----:B------:R-:W3:Y:S07]  /*3b20*/  LDSM.16.M88.4 R4, [R188+0x4000] ;  /* 0x00400000bc04783b */ /* 0x000eee0000000200 */
[C---:B--2---:R-:W-:Y:S01]  /*3b30*/  HMMA.16816.F32.BF16 R24, R8.reuse, R76, R32 ;  /* 0x0000004c0818723c */ /* 0x044fe20000041820 */
[----:B------:R-:W-:Y:S07]  /*3b40*/  LDSM.16.M88.4 R32, [R3+0x3000] ;  /* 0x003000000320783b */ /* 0x000fee0000000200 */
[C---:B------:R-:W-:Y:S01]  /*3b50*/  HMMA.16816.F32.BF16 R48, R8.reuse, R78, R28 ;  /* 0x0000004e0830723c */ /* 0x040fe2000004181c */
[----:B------:R-:W-:Y:S07]  /*3b60*/  LDSM.16.M88.4 R76, [R2+0x2000] ;  /* 0x00200000024c783b */ /* 0x000fee0000000200 */
[C---:B-1----:R-:W-:Y:S01]  /*3b70*/  HMMA.16816.F32.BF16 R44, R8.reuse, R72, R20 ;  /* 0x00000048082c723c */ /* 0x042fe20000041814 */
[----:B------:R-:W1:Y:S07]  /*3b80*/  LDSM.16.M88.4 R20, [R190+0x4000] ;  /* 0x00400000be14783b */ /* 0x000e6e0000000200 */
[C---:B------:R-:W-:Y:S08]  /*3b90*/  HMMA.16816.F32.BF16 R36, R8.reuse, R74, R16 ;  /* 0x0000004a0824723c */ /* 0x040ff00000041810 */
[C---:B------:R-:W-:Y:S08]  /*3ba0*/  HMMA.16816.F32.BF16 R28, R8.reuse, R80, R12 ;  /* 0x00000050081c723c */ /* 0x040ff0000004180c */
[----:B------:R-:W-:Y:S01]  /*3bb0*/  HMMA.16816.F32.BF16 R16, R8, R82, R60 ;  /* 0x000000520810723c */ /* 0x000fe2000004183c */
[----:B------:R-:W2:Y:S07]  /*3bc0*/  LDSM.16.M88.4 R80, [R3+0x3800] ;  /* 0x003800000350783b */ /* 0x000eae0000000200 */
[----:B---3--:R-:W-:Y:S01]  /*3bd0*/  HMMA.16816.F32.BF16 R12, R4, R56, R24 ;  /* 0x00000038040c723c */ /* 0x008fe20000041818 */
[----:B------:R-:W3:Y:S07]  /*3be0*/  LDSM.16.M88.4 R24, [R189+0x4000] ;  /* 0x00400000bd18783b */ /* 0x000eee0000000200 */
[C---:B------:R-:W-:Y:S08]  /*3bf0*/  HMMA.16816.F32.BF16 R60, R8.reuse, R52, R68 ;  /* 0x00000034083c723c */ /* 0x040ff00000041844 */
[----:B------:R-:W-:Y:S08]  /*3c00*/  HMMA.16816.F32.BF16 R72, R8, R54, R64 ;  /* 0x000000360848723c */ /* 0x000ff00000041840 */
[----:B------:R-:W-:Y:S08]  /*3c10*/  HMMA.16816.F32.BF16 R56, R4, R58, R48 ;  /* 0x0000003a0438723c */ /* 0x000ff00000041830 */
[----:B-1----:R-:W-:Y:S01]  /*3c20*/  HMMA.16816.F32.BF16 R8, R20, R76, R12 ;  /* 0x0000004c1408723c */ /* 0x002fe2000004180c */
[----:B------:R-:W-:Y:S07]  /*3c30*/  LDSM.16.M88.4 R12, [R188+0x8000] ;  /* 0x00800000bc0c783b */ /* 0x000fee0000000200 */
[C---:B------:R-:W-:Y:S08]  /*3c40*/  HMMA.16816.F32.BF16 R68, R4.reuse, R40, R44 ;  /* 0x000000280444723c */ /* 0x040ff0000004182c */
[C---:B------:R-:W-:Y:S01]  /*3c50*/  HMMA.16816.F32.BF16 R64, R4.reuse, R42, R36 ;  /* 0x0000002a0440723c */ /* 0x040fe20000041824 */
[----:B------:R-:W1:Y:S07]  /*3c60*/  LDSM.16.M88.4 R36, [R2+0x2800] ;  /* 0x002800000224783b */ /* 0x000e6e0000000200 */
[C---:B------:R-:W-:Y:S01]  /*3c70*/  HMMA.16816.F32.BF16 R44, R4.reuse, R34, R16 ;  /* 0x00000022042c723c */ /* 0x040fe20000041810 */
[----:B------:R-:W-:Y:S07]  /*3c80*/  LDSM.16.M88.4 R16, [R187+0x8000] ;  /* 0x00800000bb10783b */ /* 0x000fee0000000200 */
[C---:B--2---:R-:W-:Y:S01]  /*3c90*/  HMMA.16816.F32.BF16 R48, R4.reuse, R80, R60 ;  /* 0x000000500430723c */ /* 0x044fe2000004183c */
[----:B------:R-:W2:Y:S07]  /*3ca0*/  LDSM.16.M88.4 R60, [R193+0x4000] ;  /* 0x00400000c13c783b */ /* 0x000eae0000000200 */
[----:B------:R-:W-:Y:S01]  /*3cb0*/  HMMA.16816.F32.BF16 R52, R4, R32, R28 ;  /* 0x000000200434723c */ /* 0x000fe2000004181c */
[----:B------:R-:W4:Y:S07]  /*3cc0*/  LDSM.16.M88.4 R32, [R2+0x3000] ;  /* 0x003000000220783b */ /* 0x000f2e0000000200 */
[----:B------:R-:W-:Y:S01]  /*3cd0*/  HMMA.16816.F32.BF16 R28, R20, R78, R56 ;  /* 0x0000004e141c723c */ /* 0x000fe20000041838 */
[----:B------:R-:W5:Y:S07]  /*3ce0*/  LDSM.16.M88.4 R56, [R2+0x3800] ;  /* 0x003800000238783b */ /* 0x000f6e0000000200 */
[----:B---3--:R-:W-:Y:S08]  /*3cf0*/  HMMA.16816.F32.BF16 R8, R24, R84, R8 ;  /* 0x000000541808723c */ /* 0x008ff00000041808 */
[----:B------:R-:W-:Y:S01]  /*3d00*/  HMMA.16816.F32.BF16 R76, R4, R82, R72 ;  /* 0x00000052044c723c */ /* 0x000fe20000041848 */
[----:B------:R-:W3:Y:S07]  /*3d10*/  LDSM.16.M88.4 R80, [R3+0x4000] ;  /* 0x004000000350783b */ /* 0x000eee0000000200 */
[----:B-1----:R-:W-:Y:S08]  /*3d20*/  HMMA.16816.F32.BF16 R40, R20, R36, R68 ;  /* 0x000000241428723c */ /* 0x002ff00000041844 */
[----:B------:R-:W-:Y:S01]  /*3d30*/  HMMA.16816.F32.BF16 R28, R24, R86, R28 ;  /* 0x00000056181c723c */ /* 0x000fe2000004181c */
[----:B------:R-:W-:Y:S07]  /*3d40*/  LDSM.16.M88.4 R84, [R0+0x4000] ;  /* 0x004000000054783b */ /* 0x000fee0000000200 */
[----:B--2---:R-:W-:Y:S01]  /*3d50*/  HMMA.16816.F32.BF16 R4, R16, R60, R8 ;  /* 0x0000003c1004723c */ /* 0x004fe20000041808 */
[----:B------:R-:W-:Y:S07]  /*3d60*/  LDSM.16.M88.4 R8, [R190+0x8000] ;  /* 0x00800000be08783b */ /* 0x000fee0000000200 */
[C---:B----4-:R-:W-:Y:S01]  /*3d70*/  HMMA.16816.F32.BF16 R96, R20.reuse, R32, R52 ;  /* 0x000000201460723c */ /* 0x050fe20000041834 */
[----:B------:R-:W1:Y:S07]  /*3d80*/  LDSM.16.M88.4 R52, [R193+0x4800] ;  /* 0x00480000c134783b */ /* 0x000e6e0000000200 */
[C---:B------:R-:W-:Y:S01]  /*3d90*/  HMMA.16816.F32.BF16 R72, R20.reuse, R38, R64 ;  /* 0x000000261448723c */ /* 0x040fe20000041840 */
[----:B------:R-:W2:Y:S07]  /*3da0*/  LDSM.16.M88.4 R64, [R2+0x4000] ;  /* 0x004000000240783b */ /* 0x000eae0000000200 */
[----:B------:R-:W-:Y:S01]  /*3db0*/  HMMA.16816.F32.BF16 R100, R20, R34, R44 ;  /* 0x000000221464723c */ /* 0x000fe2000004182c */
[----:B------:R-:W4:Y:S07]  /*3dc0*/  LDSM.16.M88.4 R44, [R0+0x3000] ;  /* 0x00300000002c783b */ /* 0x000f2e0000000200 */
[----:B------:R-:W-:Y:S08]  /*3dd0*/  HMMA.16816.F32.BF16 R36, R24, R92, R40 ;  /* 0x0000005c1824723c */ /* 0x000ff00000041828 */
[----:B------:R-:W-:Y:S01]  /*3de0*/  HMMA.16816.F32.BF16 R32, R16, R62, R28 ;  /* 0x0000003e1020723c */ /* 0x000fe2000004181c */
[----:B------:R-:W-:Y:S07]  /*3df0*/  LDSM.16.M88.4 R60, [R193+0x5800] ;  /* 0x00580000c13c783b */ /* 0x000fee0000000200 */
[----:B-----5:R-:W-:Y:S01]  /*3e00*/  HMMA.16816.F32.BF16 R68, R20, R56, R48 ;  /* 0x000000381444723c */ /* 0x020fe20000041830 */
[----:B------:R-:W5:Y:S07]  /*3e10*/  LDSM.16.M88.4 R48, [R0+0x3800] ;  /* 0x003800000030783b */ /* 0x000f6e0000000200 */
[----:B---3--:R-:W-:Y:S01]  /*3e20*/  HMMA.16816.F32.BF16 R28, R12, R80, R4 ;  /* 0x000000500c1c723c */ /* 0x008fe20000041804 */
[----:B------:R-:W3:Y:S07]  /*3e30*/  LDSM.16.M88.4 R4, [R189+0x8000] ;  /* 0x00800000bd04783b */ /* 0x000eee0000000200 */
[----:B------:R-:W-:Y:S01]  /*3e40*/  HMMA.16816.F32.BF16 R40, R24, R94, R72 ;  /* 0x0000005e1828723c */ /* 0x000fe20000041848 */
[----:B------:R-:W3:Y:S07]  /*3e50*/  LDSM.16.M88.4 R72, [R193+0x5000] ;  /* 0x00500000c148783b */ /* 0x000eee0000000200 */
[----:B------:R-:W-:Y:S08]  /*3e60*/  HMMA.16816.F32.BF16 R56, R20, R58, R76 ;  /* 0x0000003a1438723c */ /* 0x000ff0000004184c */
[----:B-1----:R-:W-:Y:S08]  /*3e70*/  HMMA.16816.F32.BF16 R36, R16, R52, R36 ;  /* 0x000000341024723c */ /* 0x002ff00000041824 */
[----:B------:R-:W-:Y:S01]  /*3e80*/  HMMA.16816.F32.BF16 R32, R12, R82, R32 ;  /* 0x000000520c20723c */ /* 0x000fe20000041820 */
[----:B------:R-:W1:Y:S07]  /*3e90*/  LDSM.16.M88.4 R80, [R2+0x4800] ;  /* 0x004800000250783b */ /* 0x000e6e0000000200 */
[----:B--2---:R-:W-:Y:S08]  /*3ea0*/  HMMA.16816.F32.BF16 R20, R8, R64, R28 ;  /* 0x000000400814723c */ /* 0x004ff0000004181c */
[----:B----4-:R-:W-:Y:S08]  /*3eb0*/  HMMA.16816.F32.BF16 R28, R24, R44, R96 ;  /* 0x0000002c181c723c */ /* 0x010ff00000041860 */
[----:B------:R-:W-:Y:S01]  /*3ec0*/  HMMA.16816.F32.BF16 R40, R16, R54, R40 ;  /* 0x000000361028723c */ /* 0x000fe20000041828 */
[----:B------:R-:W-:Y:S07]  /*3ed0*/  LDSM.16.M88.4 R52, [R2+0x5000] ;  /* 0x005000000234783b */ /* 0x000fee0000000200 */
[C---:B-----5:R-:W-:Y:S01]  /*3ee0*/  HMMA.16816.F32.BF16 R96, R24.reuse, R48, R68 ;  /* 0x000000301860723c */ /* 0x060fe20000041844 */
[----:B------:R-:W2:Y:S07]  /*3ef0*/  LDSM.16.M88.4 R68, [R3+0x5000] ;  /* 0x005000000344783b */ /* 0x000eae0000000200 */
[----:B------:R-:W-:Y:S08]  /*3f00*/  HMMA.16816.F32.BF16 R76, R24, R46, R100 ;  /* 0x0000002e184c723c */ /* 0x000ff00000041864 */
[----:B------:R-:W-:Y:S08]  /*3f10*/  HMMA.16816.F32.BF16 R36, R12, R88, R36 ;  /* 0x000000580c24723c */ /* 0x000ff00000041824 */
[----:B------:R-:W-:Y:S01]  /*3f20*/  HMMA.16816.F32.BF16 R32, R8, R66, R32 ;  /* 0x000000420820723c */ /* 0x000fe20000041820 */
[----:B------:R4:W-:Y:S07]  /*3f30*/  LDSM.16.M88.4 R64, [R3+0x5800] ;  /* 0x005800000340783b */ /* 0x0009ee0000000200 */
[----:B---3--:R-:W-:Y:S08]  /*3f40*/  HMMA.16816.F32.BF16 R44, R4, R84, R20 ;  /* 0x00000054042c723c */ /* 0x008ff00000041814 */
[----:B------:R-:W-:Y:S08]  /*3f50*/  HMMA.16816.F32.BF16 R20, R16, R72, R28 ;  /* 0x000000481014723c */ /* 0x000ff0000004181c */
[----:B------:R-:W-:Y:S01]  /*3f60*/  HMMA.16816.F32.BF16 R92, R24, R50, R56 ;  /* 0x00000032185c723c */ /* 0x000fe20000041838 */
[----:B------:R-:W3:Y:S04]  /*3f70*/  LDSM.16.M88.4 R48, [R0+0x4800] ;  /* 0x004800000030783b */ /* 0x000ee80000000200 */
[----:B------:R-:W5:Y:S03]  /*3f80*/  LDSM.16.M88.4 R56, [R0+0x5000] ;  /* 0x005000000038783b */ /* 0x000f660000000200 */
[----:B------:R-:W-:Y:S01]  /*3f90*/  HMMA.16816.F32.BF16 R28, R12, R90, R40 ;  /* 0x0000005a0c1c723c */ /* 0x000fe20000041828 */
[----:B------:R-:W-:-:S04]  /*3fa0*/  FMUL.FTZ R24, R44, c[0x0][0x320] ;  /* 0x0000c8002c187a20 */ /* 0x000fc80000410000 */
[----:B------:R2:W2:Y:S03]  /*3fb0*/  MUFU.TANH R73, R24 ;  /* 0x0000001800497308 */ /* 0x0004a60000002400 */
[----:B-1----:R-:W-:Y:S08]  /*3fc0*/  HMMA.16816.F32.BF16 R40, R8, R80, R36 ;  /* 0x000000500828723c */ /* 0x002ff00000041824 */
[----:B------:R-:W-:Y:S01]  /*3fd0*/  HMMA.16816.F32.BF16 R36, R4, R86, R32 ;  /* 0x000000560424723c */ /* 0x000fe20000041820 */
[----:B--2---:R-:W-:-:S07]  /*3fe0*/  FMUL.FTZ R24, R45, c[0x0][0x320] ;  /* 0x0000c8002d187a20 */ /* 0x004fce0000410000 */
[----:B------:R-:W-:Y:S01]  /*3ff0*/  HMMA.16816.F32.BF16 R32, R16, R74, R76 ;  /* 0x0000004a1020723c */ /* 0x000fe2000004184c */
[----:B------:R1:W2:Y:S11]  /*4000*/  MUFU.TANH R72, R24 ;  /* 0x0000001800487308 */ /* 0x0002b60000002400 */
[----:B------:R-:W-:Y:S04]  /*4010*/  @!UPT UIADD3 URZ, URZ, URZ, URZ ;  /* 0x0000003f3f3ff290 */ /* 0x000fe8000fffe03f */
[----:B----4-:R-:W-:Y:S01]  /*4020*/  FMUL.FTZ R3, R36, c[0x0][0x320] ;  /* 0x0000c80024037a20 */ /* 0x010fe20000410000 */
[C---:B-1----:R-:W-:Y:S03]  /*4030*/  HMMA.16816.F32.BF16 R24, R12.reuse, R68, R20 ;  /* 0x000000440c18723c */ /* 0x042fe60000041814 */
[----:B------:R1:W4:Y:S04]  /*4040*/  MUFU.TANH R68, R3 ;  /* 0x0000000300447308 */ /* 0x0003280000002400 */
[----:B------:R-:W-:Y:S01]  /*4050*/  FMUL.FTZ R20, R46, c[0x0][0x320] ;  /* 0x0000c8002e147a20 */ /* 0x000fe20000410000 */
[----:B------:R-:W-:Y:S03]  /*4060*/  HMMA.16816.F32.BF16 R32, R12, R70, R32 ;  /* 0x000000460c20723c */ /* 0x000fe60000041820 */
[----:B------:R2:W2:Y:S01]  /*4070*/  MUFU.TANH R74, R20 ;  /* 0x00000014004a7308 */ /* 0x0004a20000002400 */
[----:B-1----:R-:W-:-:S04]  /*4080*/  FMUL.FTZ R3, R37, c[0x0][0x320] ;  /* 0x0000c80025037a20 */ /* 0x002fc80000410000 */
[----:B--2---:R-:W-:Y:S07]  /*4090*/  HMMA.16816.F32.BF16 R20, R8, R82, R28 ;  /* 0x000000520814723c */ /* 0x004fee000004181c */
[----:B------:R-:W-:Y:S02]  /*40a0*/  FMUL.FTZ R28, R47, c[0x0][0x320] ;  /* 0x0000c8002f1c7a20 */ /* 0x000fe40000410000 */
[----:B---3--:R-:W-:Y:S02]  /*40b0*/  HMMA.16816.F32.BF16 R44, R4, R48, R40 ;  /* 0x00000030042c723c */ /* 0x008fe40000041828 */
[----:B------:R1:W2:Y:S06]  /*40c0*/  MUFU.TANH R69, R28 ;  /* 0x0000001c00457308 */ /* 0x0002ac0000002400 */
[C---:B------:R-:W-:Y:S02]  /*40d0*/  HMMA.16816.F32.BF16 R40, R16.reuse, R60, R96 ;  /* 0x0000003c1028723c */ /* 0x040fe40000041860 */
[----:B------:R3:W2:Y:S06]  /*40e0*/  MUFU.TANH R60, R3 ;  /* 0x00000003003c7308 */ /* 0x0006ac0000002400 */
[----:B------:R-:W-:Y:S08]  /*40f0*/  HMMA.16816.F32.BF16 R16, R16, R62, R92 ;  /* 0x0000003e1010723c */ /* 0x000ff0000004185c */
[----:B-1----:R-:W-:Y:S01]  /*4100*/  HMMA.16816.F32.BF16 R28, R8, R52, R24 ;  /* 0x00000034081c723c */ /* 0x002fe20000041818 */
[----:B---3--:R-:W-:-:S04]  /*4110*/  FMUL.FTZ R3, R38, c[0x0][0x320] ;  /* 0x0000c80026037a20 */ /* 0x008fc80000410000 */
[----:B------:R1:W3:Y:S03]  /*4120*/  MUFU.TANH R61, R3 ;  /* 0x00000003003d7308 */ /* 0x0002e60000002400 */
[----:B------:R-:W-:Y:S01]  /*4130*/  HMMA.16816.F32.BF16 R24, R8, R54, R32 ;  /* 0x000000360818723c */ /* 0x000fe20000041820 */
[----:B------:R-:W-:Y:S01]  /*4140*/  LDSM.16.M88.4 R32, [R0+0x5800] ;  /* 0x005800000020783b */ /* 0x000fe20000000200 */
[----:B-1----:R-:W-:-:S06]  /*4150*/  FMUL.FTZ R3, R39, c[0x0][0x320] ;  /* 0x0000c80027037a20 */ /* 0x002fcc0000410000 */
[----:B------:R-:W-:Y:S01]  /*4160*/  HMMA.16816.F32.BF16 R36, R4, R50, R20 ;  /* 0x000000320424723c */ /* 0x000fe20000041814 */
[----:B------:R1:W2:Y:S01]  /*4170*/  LDSM.16.M88.4 R48, [R2+0x5800] ;  /* 0x005800000230783b */ /* 0x0002a20000000200 */
[----:B------:R3:W1:Y:S06]  /*4180*/  MUFU.TANH R52, R3 ;  /* 0x0000000300347308 */ /* 0x00066c0000002400 */
[----:B------:R-:W-:Y:S08]  /*4190*/  HMMA.16816.F32.BF16 R20, R12, R64, R40 ;  /* 0x000000400c14723c */ /* 0x000ff00000041828 */
[----:B-----5:R-:W-:Y:S01]  /*41a0*/  HMMA.16816.F32.BF16 R28, R4, R56, R28 ;  /* 0x00000038041c723c */ /* 0x020fe2000004181c */
[----:B---3--:R-:W-:-:S04]  /*41b0*/  FMUL.FTZ R3, R44, c[0x0][0x320] ;  /* 0x0000c8002c037a20 */ /* 0x008fc80000410000 */
[----:B------:R-:W3:Y:S01]  /*41c0*/  MUFU.TANH R44, R3 ;  /* 0x00000003002c7308 */ /* 0x000ee20000002400 */
[----:B-1----:R-:W-:Y:S02]  /*41d0*/  FMUL.FTZ R2, R45, c[0x0][0x320] ;  /* 0x0000c8002d027a20 */ /* 0x002fe40000410000 */
[----:B------:R-:W-:Y:S01]  /*41e0*/  HMMA.16816.F32.BF16 R12, R12, R66, R16 ;  /* 0x000000420c0c723c */ /* 0x000fe20000041810 */
[----:B------:R-:W-:-:S04]  /*41f0*/  FMUL.FTZ R0, R37, c[0x0][0x320] ;  /* 0x0000c80025007a20 */ /* 0x000fc80000410000 */
[----:B------:R1:W1:Y:S03]  /*4200*/  MUFU.TANH R45, R2 ;  /* 0x00000002002d7308 */ /* 0x0002660000002400 */
[----:B--2---:R-:W-:Y:S01]  /*4210*/  HMMA.16816.F32.BF16 R16, R8, R48, R20 ;  /* 0x000000300810723c */ /* 0x004fe20000041814 */
[----:B-1----:R-:W-:-:S07]  /*4220*/  FMUL.FTZ R2, R46, c[0x0][0x320] ;  /* 0x0000c8002e027a20 */ /* 0x002fce0000410000 */
[----:B------:R-:W-:Y:S01]  /*4230*/  HMMA.16816.F32.BF16 R20, R4, R58, R24 ;  /* 0x0000003a0414723c */ /* 0x000fe20000041818 */
[----:B------:R1:W2:Y:S07]  /*4240*/  MUFU.TANH R42, R2 ;  /* 0x00000002002a7308 */ /* 0x0002ae0000002400 */
[----:B------:R-:W-:Y:S08]  /*4250*/  HMMA.16816.F32.BF16 R8, R8, R50, R12 ;  /* 0x000000320808723c */ /* 0x000ff0000004180c */
[----:B------:R-:W-:Y:S01]  /*4260*/  HMMA.16816.F32.BF16 R12, R4, R32, R16 ;  /* 0x00000020040c723c */ /* 0x000fe20000041810 */
[----:B-1----:R-:W-:-:S04]  /*4270*/  FMUL.FTZ R2, R47, c[0x0][0x320] ;  /* 0x0000c8002f027a20 */ /* 0x002fc80000410000 */
[----:B------:R1:W1:Y:S11]  /*4280*/  MUFU.TANH R41, R2 ;  /* 0x0000000200297308 */ /* 0x0002760000002400 */
[----:B------:R-:W-:Y:S01]  /*4290*/  HMMA.16816.F32.BF16 R8, R4, R34, R8 ;  /* 0x000000220408723c */ /* 0x000fe20000041808 */
[----:B-1----:R-:W-:-:S02]  /*42a0*/  FMUL.FTZ R2, R36, c[0x0][0x320] ;  /* 0x0000c80024027a20 */ /* 0x002fc40000410000 */
[----:B------:R1:W1:Y:S05]  /*42b0*/  MUFU.TANH R36, R0 ;  /* 0x0000000000247308 */ /* 0x00026a0000002400 */
[----:B------:R-:W-:-:S03]  /*42c0*/  FMUL.FTZ R3, R15, c[0x0][0x320] ;  /* 0x0000c8000f037a20 */ /* 0x000fc60000410000 */
[----:B------:R5:W2:Y:S01]  /*42d0*/  MUFU.TANH R40, R2 ;  /* 0x0000000200287308 */ /* 0x000aa20000002400 */
[----:B-1----:R-:W-:-:S07]  /*42e0*/  FMUL.FTZ R0, R38, c[0x0][0x320] ;  /* 0x0000c80026007a20 */ /* 0x002fce0000410000 */
[----:B------:R1:W1:Y:S01]  /*42f0*/  MUFU.TANH R38, R0 ;  /* 0x0000000000267308 */ /* 0x0002620000002400 */
[----:B-----5:R-:W-:Y:S02]  /*4300*/  FMUL.FTZ R2, R14, c[0x0][0x320] ;  /* 0x0000c8000e027a20 */ /* 0x020fe40000410000 */
[----:B-1----:R-:W-:-:S05]  /*4310*/  FMUL.FTZ R0, R39, c[0x0][0x320] ;  /* 0x0000c80027007a20 */ /* 0x002fca0000410000 */
        /* <DEDUP_REMOVED lines=12> */
[----:B------:R-:W1:Y:S08]  /*43e0*/  MUFU.TANH R21, R3 ;  /* 0x0000000300157308 */ /* 0x000e700000002400 */
[----:B------:R5:W1:Y:S02]  /*43f0*/  MUFU.TANH R17, R0 ;  /* 0x0000000000117308 */ /* 0x000a640000002400 */
[----:B-----5:R-:W-:-:S06]  /*4400*/  FMUL.FTZ R0, R22, c[0x0][0x320] ;  /* 0x0000c80016007a20 */ /* 0x020fcc0000410000 */
        /* <DEDUP_REMOVED lines=8> */
[----:B-----5:R-:W-:-:S04]  /*4490*/  IADD3 R0, R233, R226, RZ ;  /* 0x000000e2e9007210 */ /* 0x020fc80007ffe0ff */
[----:B------:R-:W-:Y:S01]  /*44a0*/  MOV R4, R0 ;  /* 0x0000000000047202 */ /* 0x000fe20000000f00 */
[----:B------:R-:W-:-:S04]  /*44b0*/  @P2 IMAD.HI.U32 R2, R0, c[0x0][0x2c8], RZ ;  /* 0x0000b20000022a27 */ /* 0x000fc800078e00ff */
[----:B------:R-:W-:Y:S01]  /*44c0*/  FMUL.FTZ R0, R8, c[0x0][0x320] ;  /* 0x0000c80008007a20 */ /* 0x000fe20000410000 */
[----:B------:R-:W-:Y:S01]  /*44d0*/  @P2 SHF.R.U32.HI R4, RZ, c[0x0][0x2cc], R2 ;  /* 0x0000b300ff042a19 */ /* 0x000fe20000011602 */
[----:B------:R-:W-:Y:S01]  /*44e0*/  FMUL.FTZ R2, R11, c[0x0][0x320] ;  /* 0x0000c8000b027a20 */ /* 0x000fe20000410000 */
[----:B------:R-:W-:Y:S01]  /*44f0*/  IADD3 R8, -R214, R215, -R104 ;  /* 0x000000d7d6087210 */ /* 0x000fe20007ffe968 */
[----:B------:R5:W1:Y:S02]  /*4500*/  MUFU.TANH R12, R0 ;  /* 0x00000000000c7308 */ /* 0x000a640000002400 */
[----:B------:R-:W1:Y:S06]  /*4510*/  SHFL.IDX PT, R3, R4, RZ, 0x1c1f ;  /* 0x001c1fff04037589 */ /* 0x000e6c00000e0000 */
[----:B------:R-:W1:Y:S01]  /*4520*/  MUFU.TANH R19, R2 ;  /* 0x0000000200137308 */ /* 0x000e620000002400 */
[----:B-----5:R-:W-:-:S07]  /*4530*/  FMUL.FTZ R0, R9, c[0x0][0x320] ;  /* 0x0000c80009007a20 */ /* 0x020fce0000410000 */
[----:B------:R5:W1:Y:S02]  /*4540*/  MUFU.TANH R9, R0 ;  /* 0x0000000000097308 */ /* 0x000a640000002400 */
[----:B-----5:R-:W-:-:S06]  /*4550*/  FMUL.FTZ R0, R10, c[0x0][0x320] ;  /* 0x0000c8000a007a20 */ /* 0x020fcc0000410000 */
[----:B------:R5:W1:Y:S02]  /*4560*/  MUFU.TANH R20, R0 ;  /* 0x0000000000147308 */ /* 0x000a640000002400 */
[----:B-----5:R-:W-:-:S04]  /*4570*/  IADD3 R0, R215, 0x1, -R104 ;  /* 0x00000001d7007810 */ /* 0x020fc80007ffe868 */
[----:B------:R-:W-:-:S04]  /*4580*/  IADD3 R0, -R216, R0, -R214 ;  /* 0x00000000d8007210 */ /* 0x000fc80007ffe9d6 */
[C---:B------:R-:W-:Y:S02]  /*4590*/  IADD3 R6, R0.reuse, c[0x0][0x328], RZ ;  /* 0x0000ca0000067a10 */ /* 0x040fe40007ffe0ff */
[----:B------:R-:W-:Y:S02]  /*45a0*/  IADD3 R7, R0, UR4, RZ ;  /* 0x0000000400077c10 */ /* 0x000fe4000fffe0ff */
[-C--:B-1----:R-:W-:Y:S02]  /*45b0*/  IADD3 R2, R6, R3.reuse, RZ ;  /* 0x0000000306027210 */ /* 0x082fe40007ffe0ff */
[----:B------:R-:W-:Y:S02]  /*45c0*/  IADD3 R0, R7, R3, RZ ;  /* 0x0000000307007210 */ /* 0x000fe40007ffe0ff */
[----:B------:R-:W-:Y:S01]  /*45d0*/  IMNMX R2, R8, R2, PT ;  /* 0x0000000208027217 */ /* 0x000fe20003800200 */
[----:B------:R-:W-:Y:S05]  /*45e0*/  @!P1 BRA `(.L_x_1659) ;  /* 0x0000015000009947 */ /* 0x000fea0003800000 */
[----:B--234-:R-:W-:Y:S01]  /*45f0*/  IADD3 R3, -R216, R215, R3 ;  /* 0x000000d7d8037210 */ /* 0x01cfe20007ffe103 */
        /* <DEDUP_REMOVED lines=10> */
.L_x_1661:
[----:B------:R-:W-:-:S04]  /*46a0*/  MOV R5, c[0x0][0x32c] ;  /* 0x0000cb0000057a02 */ /* 0x000fc80000000f00 */
[----:B------:R-:W-:-:S13]  /*46b0*/  ISETP.NE.AND P0, PT, R5, 0x1, PT ;  /* 0x000000010500780c */ /* 0x000fda0003f05270 */
[----:B------:R-:W-:-:S05]  /*46c0*/  @P0 IMAD.HI.U32 R5, R3, c[0x0][0x330], RZ ;  /* 0x0000cc0003050a27 */ /* 0x000fca00078e00ff */
[----:B------:R-:W-:Y:S02]  /*46d0*/  @P0 SHF.R.U32.HI R3, RZ, c[0x0][0x334], R5 ;  /* 0x0000cd00ff030a19 */ /* 0x000fe40000011605 */
.L_x_1662:
[----:B------:R-:W-:Y:S05]  /*46e0*/  BSYNC B0 ;  /* 0x0000000000007941 */ /* 0x000fea0003800000 */
.L_x_1660:
[----:B------:R-:W-:-:S04]  /*46f0*/  IMAD R3, R3, c[0x0][0x32c], -R104 ;  /* 0x0000cb0003037a24 */ /* 0x000fc800078e0a68 */
[----:B------:R-:W-:-:S05]  /*4700*/  IMAD.IADD R3, R3, 0x1, -R214 ;  /* 0x0000000103037824 */ /* 0x000fca00078e0ad6 */
[----:B------:R-:W-:Y:S02]  /*4710*/  IADD3 R5, R3, c[0x0][0x32c], RZ ;  /* 0x0000cb0003057a10 */ /* 0x000fe40007ffe0ff */
[----:B------:R-:W-:Y:S02]  /*4720*/  IMNMX R0, R0, R3, !PT ;  /* 0x0000000300007217 */ /* 0x000fe40007800200 */
[----:B------:R-:W-:Y:S02]  /*4730*/  IMNMX R2, R2, R5, PT ;  /* 0x0000000502027217 */ /* 0x000fe40003800200 */
.L_x_1659:
[----:B--234-:R-:W-:Y:S01]  /*4740*/  ISETP.GT.AND P0, PT, R205, RZ, PT ;  /* 0x000000ffcd00720c */ /* 0x01cfe20003f04270 */
[----:B------:R-:W1:Y:S03]  /*4750*/  SHFL.IDX PT, R3, R4, 0x1, 0x1c1f ;  /* 0x003c1f0004037f89 */ /* 0x000e6600000e0000 */
[C---:B------:R-:W-:Y:S02]  /*4760*/  ISETP.GT.AND P4, PT, R0.reuse, RZ, P0 ;  /* 0x000000ff0000720c */ /* 0x040fe40000784270 */
[----:B------:R-:W-:-:S02]  /*4770*/  ISETP.GT.AND P6, PT, R0, 0x1, P0 ;  /* 0x000000010000780c */ /* 0x000fc400007c4270 */
[----:B------:R-:W-:Y:S02]  /*4780*/  ISETP.LT.OR P4, PT, R2, 0x1, P4 ;  /* 0x000000010200780c */ /* 0x000fe40002781670 */
[C---:B------:R-:W-:Y:S02]  /*4790*/  ISETP.GT.AND P5, PT, R0.reuse, 0x8, P0 ;  /* 0x000000080000780c */ /* 0x040fe400007a4270 */
[----:B------:R-:W-:Y:S02]  /*47a0*/  FSEL R10, R73, -INF , !P4 ;  /* 0xff800000490a7808 */ /* 0x000fe40006000000 */
[----:B------:R-:W-:Y:S02]  /*47b0*/  ISETP.GT.AND P4, PT, R0, 0x9, P0 ;  /* 0x000000090000780c */ /* 0x000fe40000784270 */
[C---:B------:R-:W-:Y:S02]  /*47c0*/  ISETP.LT.OR P6, PT, R2.reuse, 0x2, P6 ;  /* 0x000000020200780c */ /* 0x040fe400037c1670 */
[----:B------:R-:W-:-:S02]  /*47d0*/  ISETP.LT.OR P5, PT, R2, 0x9, P5 ;  /* 0x000000090200780c */ /* 0x000fc40002fa1670 */
[----:B------:R-:W-:Y:S02]  /*47e0*/  ISETP.LT.OR P4, PT, R2, 0xa, P4 ;  /* 0x0000000a0200780c */ /* 0x000fe40002781670 */
[----:B------:R-:W-:Y:S02]  /*47f0*/  FSEL R11, R72, -INF , !P6 ;  /* 0xff800000480b7808 */ /* 0x000fe40007000000 */
[----:B------:R-:W-:Y:S02]  /*4800*/  FSEL R14, R68, -INF , !P5 ;  /* 0xff800000440e7808 */ /* 0x000fe40006800000 */
[----:B------:R-:W-:Y:S02]  /*4810*/  FSEL R15, R60, -INF , !P4 ;  /* 0xff8000003c0f7808 */ /* 0x000fe40006000000 */
[C---:B------:R-:W-:Y:S02]  /*4820*/  ISETP.GT.AND P6, PT, R0.reuse, 0x10, P0 ;  /* 0x000000100000780c */ /* 0x040fe400007c4270 */
[----:B------:R-:W-:-:S02]  /*4830*/  ISETP.GT.AND P5, PT, R0, 0x11, P0 ;  /* 0x000000110000780c */ /* 0x000fc400007a4270 */
[----:B------:R-:W-:Y:S02]  /*4840*/  ISETP.GT.AND P4, PT, R0, 0x18, P0 ;  /* 0x000000180000780c */ /* 0x000fe40000784270 */
[C---:B------:R-:W-:Y:S02]  /*4850*/  ISETP.LT.OR P6, PT, R2.reuse, 0x11, P6 ;  /* 0x000000110200780c */ /* 0x040fe400037c1670 */
[C---:B------:R-:W-:Y:S02]  /*4860*/  ISETP.LT.OR P5, PT, R2.reuse, 0x12, P5 ;  /* 0x000000120200780c */ /* 0x040fe40002fa1670 */
[----:B------:R-:W-:Y:S02]  /*4870*/  ISETP.LT.OR P4, PT, R2, 0x19, P4 ;  /* 0x000000190200780c */ /* 0x000fe40002781670 */
[----:B------:R-:W-:Y:S02]  /*4880*/  FSEL R44, R44, -INF , !P6 ;  /* 0xff8000002c2c7808 */ /* 0x000fe40007000000 */
[----:B------:R-:W-:-:S02]  /*4890*/  FSEL R45, R45, -INF , !P5 ;  /* 0xff8000002d2d7808 */ /* 0x000fc40006800000 */
[----:B------:R-:W-:Y:S02]  /*48a0*/  FSEL R46, R40, -INF , !P4 ;  /* 0xff800000282e7808 */ /* 0x000fe40006000000 */
[C---:B------:R-:W-:Y:S02]  /*48b0*/  ISETP.GT.AND P6, PT, R0.reuse, 0x19, P0 ;  /* 0x000000190000780c */ /* 0x040fe400007c4270 */
[C---:B------:R-:W-:Y:S02]  /*48c0*/  ISETP.GT.AND P5, PT, R0.reuse, 0x20, P0 ;  /* 0x000000200000780c */ /* 0x040fe400007a4270 */
        /* <DEDUP_REMOVED lines=18> */
[----:B------:R-:W-:Y:S01]  /*49f0*/  ISETP.GT.AND P4, PT, R0, 0x39, P0 ;  /* 0x000000390000780c */ /* 0x000fe20000784270 */
[----:B-1----:R-:W-:Y:S01]  /*4a00*/  IMAD.IADD R0, R6, 0x1, R3 ;  /* 0x0000000106007824 */ /* 0x002fe200078e0203 */
[C---:B------:R-:W-:Y:S02]  /*4a10*/  ISETP.LT.OR P6, PT, R2.reuse, 0x32, P6 ;  /* 0x000000320200780c */ /* 0x040fe400037c1670 */
[----:B------:R-:W-:-:S02]  /*4a20*/  ISETP.LT.OR P5, PT, R2, 0x39, P5 ;  /* 0x000000390200780c */ /* 0x000fc40002fa1670 */
[----:B------:R-:W-:Y:S02]  /*4a30*/  ISETP.LT.OR P4, PT, R2, 0x3a, P4 ;  /* 0x0000003a0200780c */ /* 0x000fe40002781670 */
[----:B------:R-:W-:Y:S01]  /*4a40*/  IMNMX R2, R8, R0, PT ;  /* 0x0000000008027217 */ /* 0x000fe20003800200 */
[----:B------:R-:W-:Y:S01]  /*4a50*/  IMAD.IADD R0, R7, 0x1, R3 ;  /* 0x0000000107007824 */ /* 0x000fe200078e0203 */
[----:B------:R-:W-:Y:S02]  /*4a60*/  FSEL R202, R13, -INF , !P6 ;  /* 0xff8000000dca7808 */ /* 0x000fe40007000000 */
[----:B------:R-:W-:Y:S02]  /*4a70*/  FSEL R203, R12, -INF , !P5 ;  /* 0xff8000000ccb7808 */ /* 0x000fe40006800000 */
[----:B------:R-:W-:Y:S01]  /*4a80*/  FSEL R204, R9, -INF , !P4 ;  /* 0xff80000009cc7808 */ /* 0x000fe20006000000 */
        /* <DEDUP_REMOVED lines=12> */
.L_x_1665:
[----:B------:R-:W-:-:S04]  /*4b50*/  MOV R4, c[0x0][0x32c] ;  /* 0x0000cb0000047a02 */ /* 0x000fc80000000f00 */
[----:B------:R-:W-:-:S13]  /*4b60*/  ISETP.NE.AND P4, PT, R4, 0x1, PT ;  /* 0x000000010400780c */ /* 0x000fda0003f85270 */
[----:B------:R-:W-:-:S05]  /*4b70*/  @P4 IMAD.HI.U32 R4, R3, c[0x0][0x330], RZ ;  /* 0x0000cc0003044a27 */ /* 0x000fca00078e00ff */
[----:B------:R-:W-:Y:S02]  /*4b80*/  @P4 SHF.R.U32.HI R3, RZ, c[0x0][0x334], R4 ;  /* 0x0000cd00ff034a19 */ /* 0x000fe40000011604 */
.L_x_1666:
[----:B------:R-:W-:Y:S05]  /*4b90*/  BSYNC B0 ;  /* 0x0000000000007941 */ /* 0x000fea0003800000 */
.L_x_1664:
[----:B------:R-:W-:-:S04]  /*4ba0*/  IMAD R3, R3, c[0x0][0x32c], -R104 ;  /* 0x0000cb0003037a24 */ /* 0x000fc800078e0a68 */
[----:B------:R-:W-:-:S05]  /*4bb0*/  IMAD.IADD R3, R3, 0x1, -R214 ;  /* 0x0000000103037824 */ /* 0x000fca00078e0ad6 */
[----:B------:R-:W-:Y:S02]  /*4bc0*/  IADD3 R4, R3, c[0x0][0x32c], RZ ;  /* 0x0000cb0003047a10 */ /* 0x000fe40007ffe0ff */
[----:B------:R-:W-:Y:S02]  /*4bd0*/  IMNMX R0, R0, R3, !PT ;  /* 0x0000000300007217 */ /* 0x000fe40007800200 */
[----:B------:R-:W-:Y:S02]  /*4be0*/  IMNMX R2, R2, R4, PT ;  /* 0x0000000402027217 */ /* 0x000fe40003800200 */
.L_x_1663:
[----:B------:R-:W2:Y:S01]  /*4bf0*/  LDL R48, [R1+0x28] ;  /* 0x0000280001307983 */ /* 0x000ea20000100800 */
[----:B------:R-:W-:Y:S01]  /*4c00*/  FMNMX.FTZ R3, R10, R11, !PT ;  /* 0x0000000b0a037209 */ /* 0x000fe20007810000 */
[----:B------:R-:W-:-:S04]  /*4c10*/  DEPBAR.LE SB0, 0x2 ;  /* 0x000080800000791a */ /* 0x000fc80000000000 */
[----:B------:R-:W-:Y:S01]  /*4c20*/  FMNMX.FTZ R3, R14, R3, !PT ;  /* 0x000000030e037209 */ /* 0x000fe20007810000 */
[----:B------:R-:W-:Y:S01]  /*4c30*/  IMAD.IADD R16, R192, 0x1, R195 ;  /* 0x00000001c0107824 */ /* 0x000fe200078e02c3 */
[----:B------:R-:W-:Y:S01]  /*4c40*/  BAR.SYNC.DEFER_BLOCKING 0x0 ;  /* 0x0000000000007b1d */ /* 0x000fe20000010000 */
[C---:B------:R-:W-:Y:S02]  /*4c50*/  ISETP.GT.AND P6, PT, R0.reuse, RZ, P0 ;  /* 0x000000ff0000720c */ /* 0x040fe400007c4270 */
[----:B------:R-:W-:Y:S02]  /*4c60*/  FMNMX.FTZ R3, R15, R3, !PT ;  /* 0x000000030f037209 */ /* 0x000fe40007810000 */
[----:B------:R-:W-:Y:S01]  /*4c70*/  ISETP.GT.AND P5, PT, R0, 0x1, P0 ;  /* 0x000000010000780c */ /* 0x000fe200007a4270 */
[----:B------:R-:W-:Y:S01]  /*4c80*/  BSSY B0, `(.L_x_1667) ;  /* 0x0000173000007945 */ /* 0x000fe20003800000 */
[----:B------:R-:W-:Y:S02]  /*4c90*/  FMNMX.FTZ R3, R44, R3, !PT ;  /* 0x000000032c037209 */ /* 0x000fe40007810000 */
[----:B------:R-:W-:-:S02]  /*4ca0*/  ISETP.LT.OR P6, PT, R2, 0x1, P6 ;  /* 0x000000010200780c */ /* 0x000fc400037c1670 */
[----:B------:R-:W-:Y:S02]  /*4cb0*/  FMNMX.FTZ R3, R45, R3, !PT ;  /* 0x000000032d037209 */ /* 0x000fe40007810000 */
[----:B------:R-:W-:Y:S02]  /*4cc0*/  ISETP.GT.AND P4, PT, R0, 0x8, P0 ;  /* 0x000000080000780c */ /* 0x000fe40000784270 */
[----:B------:R-:W-:Y:S02]  /*4cd0*/  ISETP.LT.OR P5, PT, R2, 0x2, P5 ;  /* 0x000000020200780c */ /* 0x000fe40002fa1670 */
[----:B------:R-:W-:Y:S02]  /*4ce0*/  FSEL R6, R74, -INF , !P6 ;  /* 0xff8000004a067808 */ /* 0x000fe40007000000 */
[----:B------:R-:W-:Y:S02]  /*4cf0*/  FMNMX.FTZ R3, R46, R3, !PT ;  /* 0x000000032e037209 */ /* 0x000fe40007810000 */
[----:B------:R-:W-:-:S02]  /*4d00*/  ISETP.GT.AND P6, PT, R0, 0x9, P0 ;  /* 0x000000090000780c */ /* 0x000fc400007c4270 */
[----:B------:R-:W-:Y:S02]  /*4d10*/  ISETP.LT.OR P4, PT, R2, 0x9, P4 ;  /* 0x000000090200780c */ /* 0x000fe40002781670 */
[----:B------:R-:W-:Y:S02]  /*4d20*/  FSEL R7, R69, -INF , !P5 ;  /* 0xff80000045077808 */ /* 0x000fe40006800000 */
[----:B------:R-:W-:Y:S02]  /*4d30*/  FMNMX.FTZ R3, R47, R3, !PT ;  /* 0x000000032f037209 */ /* 0x000fe40007810000 */
[----:B------:R-:W-:Y:S02]  /*4d40*/  ISETP.GT.AND P5, PT, R0, 0x10, P0 ;  /* 0x000000100000780c */ /* 0x000fe400007a4270 */
[----:B------:R-:W-:Y:S02]  /*4d50*/  ISETP.LT.OR P6, PT, R2, 0xa, P6 ;  /* 0x0000000a0200780c */ /* 0x000fe400037c1670 */
[----:B------:R-:W-:-:S02]  /*4d60*/  FSEL R8, R61, -INF , !P4 ;  /* 0xff8000003d087808 */ /* 0x000fc40006000000 */
[----:B------:R-:W-:Y:S02]  /*4d70*/  FMNMX.FTZ R4, R6, R7, !PT ;  /* 0x0000000706047209 */ /* 0x000fe40007810000 */
[----:B------:R-:W-:Y:S02]  /*4d80*/  FMNMX.FTZ R3, R141, R3, !PT ;  /* 0x000000038d037209 */ /* 0x000fe40007810000 */
[----:B------:R-:W-:Y:S02]  /*4d90*/  ISETP.GT.AND P4, PT, R0, 0x11, P0 ;  /* 0x000000110000780c */ /* 0x000fe40000784270 */
[----:B------:R-:W-:Y:S02]  /*4da0*/  ISETP.LT.OR P5, PT, R2, 0x11, P5 ;  /* 0x000000110200780c */ /* 0x000fe40002fa1670 */
[----:B------:R-:W-:Y:S02]  /*4db0*/  FSEL R9, R52, -INF , !P6 ;  /* 0xff80000034097808 */ /* 0x000fe40007000000 */
        /* <DEDUP_REMOVED lines=9> */
[----:B------:R-:W-:Y:S01]  /*4e50*/  ISETP.LT.OR P6, PT, R2, 0x19, P6 ;  /* 0x000000190200780c */ /* 0x000fe200037c1670 */
[----:B------:R-:W-:Y:S01]  /*4e60*/  LDSM.16.MT88.4 R40, [R16+0x2000] ;  /* 0x002000001028783b */ /* 0x000fe20000004200 */
        /* <DEDUP_REMOVED lines=9> */
[----:B------:R-:W-:Y:S01]  /*4f00*/  ISETP.LT.OR P4, PT, R2, 0x21, P4 ;  /* 0x000000210200780c */ /* 0x000fe20002781670 */
[----:B------:R-:W-:Y:S01]  /*4f10*/  LDSM.16.MT88.4 R36, [R194] ;  /* 0x00000000c224783b */ /* 0x000fe20000004200 */
[----:B------:R-:W-:Y:S02]  /*4f20*/  FMNMX.FTZ R4, R52, R4, !PT ;  /* 0x0000000434047209 */ /* 0x000fe40007810000 */
[----:B------:R-:W-:Y:S02]  /*4f30*/  FMNMX.FTZ R3, R202, R3, !PT ;  /* 0x00000003ca037209 */ /* 0x000fe40007810000 */
[----:B------:R-:W-:Y:S02]  /*4f40*/  ISETP.GT.AND P5, PT, R0, 0x28, P0 ;  /* 0x000000280000780c */ /* 0x000fe400007a4270 */
[----:B------:R-:W-:Y:S02]  /*4f50*/  ISETP.LT.OR P6, PT, R2, 0x22, P6 ;  /* 0x000000220200780c */ /* 0x000fe400037c1670 */
[----:B------:R-:W-:-:S02]  /*4f60*/  FSEL R54, R28, -INF , !P4 ;  /* 0xff8000001c367808 */ /* 0x000fc40006000000 */
[----:B------:R-:W-:Y:S01]  /*4f70*/  FMNMX.FTZ R4, R53, R4, !PT ;  /* 0x0000000435047209 */ /* 0x000fe20007810000 */
[----:B------:R-:W-:Y:S01]  /*4f80*/  LDSM.16.MT88.4 R28, [R195+0x2000] ;  /* 0x00200000c31c783b */ /* 0x000fe20000004200 */
[----:B------:R-:W-:Y:S02]  /*4f90*/  FMNMX.FTZ R3, R203, R3, !PT ;  /* 0x00000003cb037209 */ /* 0x000fe40007810000 */
[----:B------:R-:W-:Y:S02]  /*4fa0*/  ISETP.GT.AND P4, PT, R0, 0x29, P0 ;  /* 0x000000290000780c */ /* 0x000fe40000784270 */
[----:B------:R-:W-:Y:S02]  /*4fb0*/  FSEL R55, R27, -INF , !P6 ;  /* 0xff8000001b377808 */ /* 0x000fe40007000000 */
[----:B------:R-:W-:Y:S02]  /*4fc0*/  ISETP.LT.OR P5, PT, R2, 0x29, P5 ;  /* 0x000000290200780c */ /* 0x000fe40002fa1670 */
[----:B------:R-:W-:-:S02]  /*4fd0*/  FMNMX.FTZ R4, R54, R4, !PT ;  /* 0x0000000436047209 */ /* 0x000fc40007810000 */
[----:B------:R-:W-:Y:S02]  /*4fe0*/  FMNMX.FTZ R3, R204, R3, !PT ;  /* 0x00000003cc037209 */ /* 0x000fe40007810000 */
[----:B------:R-:W-:Y:S02]  /*4ff0*/  ISETP.GT.AND P6, PT, R0, 0x30, P0 ;  /* 0x000000300000780c */ /* 0x000fe400007c4270 */
[----:B------:R-:W-:Y:S01]  /*5000*/  ISETP.LT.OR P4, PT, R2, 0x2a, P4 ;  /* 0x0000002a0200780c */ /* 0x000fe20002781670 */
[----:B------:R-:W1:Y:S01]  /*5010*/  SHFL.BFLY PT, R5, R3, 0x2, 0x1f ;  /* 0x0c401f0003057f89 */ /* 0x000e6200000e0000 */
[----:B------:R-:W-:Y:S02]  /*5020*/  FSEL R102, R26, -INF , !P5 ;  /* 0xff8000001a667808 */ /* 0x000fe40006800000 */
[----:B------:R-:W-:Y:S01]  /*5030*/  FMNMX.FTZ R4, R55, R4, !PT ;  /* 0x0000000437047209 */ /* 0x000fe20007810000 */
[----:B------:R-:W-:Y:S01]  /*5040*/  LDSM.16.MT88.4 R24, [R195] ;  /* 0x00000000c318783b */ /* 0x000fe20000004200 */
        /* <DEDUP_REMOVED lines=8> */
[----:B------:R-:W-:Y:S02]  /*50d0*/  ISETP.GT.AND P0, PT, R0, 0x39, P0 ;  /* 0x000000390000780c */ /* 0x000fe40000704270 */
[C---:B------:R-:W-:Y:S02]  /*50e0*/  ISETP.LT.OR P4, PT, R2.reuse, 0x39, P4 ;  /* 0x000000390200780c */ /* 0x040fe40002781670 */
[----:B------:R-:W-:Y:S02]  /*50f0*/  FSEL R185, R21, -INF , !P5 ;  /* 0xff80000015b97808 */ /* 0x000fe40006800000 */
[----:B------:R-:W-:Y:S02]  /*5100*/  FMNMX.FTZ R0, R159, R4, !PT ;  /* 0x000000049f007209 */ /* 0x000fe40007810000 */
[----:B------:R-:W-:-:S02]  /*5110*/  ISETP.LT.OR P0, PT, R2, 0x3a, P0 ;  /* 0x0000003a0200780c */ /* 0x000fc40000701670 */
[----:B------:R-:W-:Y:S02]  /*5120*/  FSEL R184, R20, -INF , !P4 ;  /* 0xff80000014b87808 */ /* 0x000fe40006000000 */
[----:B------:R-:W-:Y:S02]  /*5130*/  FMNMX.FTZ R2, R185, R0, !PT ;  /* 0x00000000b9027209 */ /* 0x000fe40007810000 */
[----:B------:R-:W-:Y:S02]  /*5140*/  FSEL R19, R19, -INF , !P0 ;  /* 0xff80000013137808 */ /* 0x000fe40004000000 */
[----:B------:R-:W-:Y:S02]  /*5150*/  FMNMX.FTZ R2, R184, R2, !PT ;  /* 0x00000002b8027209 */ /* 0x000fe40007810000 */
[----:B-1----:R-:W-:Y:S02]  /*5160*/  FMNMX.FTZ R0, R3, R5, !PT ;  /* 0x0000000503007209 */ /* 0x002fe40007810000 */
[----:B------:R-:W-:-:S03]  /*5170*/  FMNMX.FTZ R2, R19, R2, !PT ;  /* 0x0000000213027209 */ /* 0x000fc60007810000 */
[----:B------:R-:W1:Y:S04]  /*5180*/  SHFL.BFLY PT, R4, R0, 0x1, 0x1f ;  /* 0x0c201f0000047f89 */ /* 0x000e6800000e0000 */
[----:B------:R-:W3:Y:S01]  /*5190*/  SHFL.BFLY PT, R3, R2, 0x2, 0x1f ;  /* 0x0c401f0002037f89 */ /* 0x000ee200000e0000 */
[----:B-1----:R-:W-:Y:S02]  /*51a0*/  FMNMX.FTZ R101, R0, R4, !PT ;  /* 0x0000000400657209 */ /* 0x002fe40007810000 */
[----:B---3--:R-:W-:-:S03]  /*51b0*/  FMNMX.FTZ R3, R2, R3, !PT ;  /* 0x0000000302037209 */ /* 0x008fc60007810000 */
        /* <DEDUP_REMOVED lines=8> */
[----:B---3--:R-:W-:Y:S01]  /*5240*/  FFMA.FTZ R0, R11, c[0x0][0x2d0], -R2 ;  /* 0x0000b4000b007a23 */ /* 0x008fe20000010802 */
[----:B------:R-:W-:-:S03]  /*5250*/  FSETP.NEU.FTZ.AND P0, PT, R100, -INF , PT ;  /* 0xff8000006400780b */ /* 0x000fc60003f1d000 */
[----:B------:R-:W-:Y:S08]  /*5260*/  MUFU.EX2 R246, R3 ;  /* 0x0000000300f67308 */ /* 0x000ff00000000800 */
[----:B------:R1:W-:Y:S02]  /*5270*/  MUFU.EX2 R245, R0 ;  /* 0x0000000000f57308 */ /* 0x0003e40000000800 */
[----:B-1----:R-:W-:-:S02]  /*5280*/  FFMA.FTZ R0, R14, c[0x0][0x2d0], -R2 ;  /* 0x0000b4000e007a23 */ /* 0x002fc40000010802 */
[----:B------:R-:W1:Y:S04]  /*5290*/  LDSM.16.MT88.4 R12, [R194+0x2000] ;  /* 0x00200000c20c783b */ /* 0x000e680000004200 */
[----:B------:R3:W4:Y:S02]  /*52a0*/  MUFU.EX2 R244, R0 ;  /* 0x0000000000f47308 */ /* 0x0007240000000800 */
[----:B---3--:R-:W-:-:S05]  /*52b0*/  FMUL.FTZ R0, R100, c[0x0][0x2d0] ;  /* 0x0000b40064007a20 */ /* 0x008fca0000410000 */
[----:B------:R-:W-:-:S05]  /*52c0*/  FSEL R0, R0, RZ, P0 ;  /* 0x000000ff00007208 */ /* 0x000fca0000000000 */
[--C-:B------:R-:W-:Y:S02]  /*52d0*/  FFMA.FTZ R4, R7, c[0x0][0x2d0], -R0.reuse ;  /* 0x0000b40007047a23 */ /* 0x100fe40000010800 */
[--C-:B------:R-:W-:Y:S01]  /*52e0*/  FFMA.FTZ R3, R6, c[0x0][0x2d0], -R0.reuse ;  /* 0x0000b40006037a23 */ /* 0x100fe20000010800 */
[----:B----4-:R-:W-:Y:S01]  /*52f0*/  F2FP.BF16.PACK_AB R6, R246, R244 ;  /* 0x000000f4f606723e */ /* 0x010fe200000010ff */
[----:B------:R3:W-:Y:S08]  /*5300*/  MUFU.EX2 R223, R4 ;  /* 0x0000000400df7308 */ /* 0x0007f00000000800 */
[----:B------:R4:W5:Y:S01]  /*5310*/  MUFU.EX2 R229, R3 ;  /* 0x0000000300e57308 */ /* 0x0009620000000800 */
[----:B---3--:R-:W-:Y:S01]  /*5320*/  FFMA.FTZ R4, R8, c[0x0][0x2d0], -R0 ;  /* 0x0000b40008047a23 */ /* 0x008fe20000010800 */
[----:B--2---:R-:W-:Y:S06]  /*5330*/  LDSM.16.MT88.4 R20, [R48] ;  /* 0x000000003014783b */ /* 0x004fec0000004200 */
[----:B------:R2:W-:Y:S01]  /*5340*/  MUFU.EX2 R213, R4 ;  /* 0x0000000400d57308 */ /* 0x0005e20000000800 */
[----:B----4-:R-:W-:Y:S01]  /*5350*/  IMAD.IADD R3, R192, 0x1, R194 ;  /* 0x00000001c0037824 */ /* 0x010fe200078e02c2 */
[----:B-----5:R-:W-:-:S04]  /*5360*/  F2FP.BF16.PACK_AB R5, R223, R229 ;  /* 0x000000e5df05723e */ /* 0x020fc800000010ff */
[----:B------:R-:W-:Y:S01]  /*5370*/  LDSM.16.MT88.4 R32, [R3] ;  /* 0x000000000320783b */ /* 0x000fe20000004200 */
[----:B--2---:R-:W-:-:S03]  /*5380*/  FFMA.FTZ R4, R9, c[0x0][0x2d0], -R0 ;  /* 0x0000b40009047a23 */ /* 0x004fc60000010800 */
[----:B------:R-:W2:Y:S01]  /*5390*/  LDSM.16.MT88.4 R8, [R3+0x2000] ;  /* 0x002000000308783b */ /* 0x000ea20000004200 */
[----:B------:R3:W4:Y:S02]  /*53a0*/  MUFU.EX2 R230, R4 ;  /* 0x0000000400e67308 */ /* 0x0007240000000800 */
[----:B---3--:R-:W-:Y:S02]  /*53b0*/  F2FP.BF16.PACK_AB R4, R245, R247 ;  /* 0x000000f7f504723e */ /* 0x008fe400000010ff */
[----:B----4-:R-:W-:-:S07]  /*53c0*/  F2FP.BF16.PACK_AB R7, R230, R213 ;  /* 0x000000d5e607723e */ /* 0x010fce00000010ff */
[C---:B-1----:R-:W-:Y:S08]  /*53d0*/  HMMA.16816.F32.BF16 R84, R4.reuse, R12, RZ ;  /* 0x0000000c0454723c */ /* 0x042ff000000418ff */
[C---:B------:R-:W-:Y:S01]  /*53e0*/  HMMA.16816.F32.BF16 R80, R4.reuse, R14, RZ ;  /* 0x0000000e0450723c */ /* 0x040fe200000418ff */
[----:B------:R-:W1:Y:S04]  /*53f0*/  LDSM.16.MT88.4 R12, [R48+0x4000] ;  /* 0x00400000300c783b */ /* 0x000e680000004200 */
[----:B------:R-:W-:Y:S03]  /*5400*/  LDSM.16.MT88.4 R48, [R3+0x800] ;  /* 0x000800000330783b */ /* 0x000fe60000004200 */
[C---:B--2---:R-:W-:Y:S07]  /*5410*/  HMMA.16816.F32.BF16 R72, R4.reuse, R8, RZ ;  /* 0x000000080448723c */ /* 0x044fee00000418ff */
[--C-:B------:R-:W-:Y:S01]  /*5420*/  FFMA.FTZ R8, R44, c[0x0][0x2d0], -R2.reuse ;  /* 0x0000b4002c087a23 */ /* 0x100fe20000010802 */
[C---:B------:R-:W-:Y:S03]  /*5430*/  HMMA.16816.F32.BF16 R108, R4.reuse, R32, RZ ;  /* 0x00000020046c723c */ /* 0x040fe600000418ff */
[----:B------:R2:W-:Y:S05]  /*5440*/  MUFU.EX2 R241, R8 ;  /* 0x0000000800f17308 */ /* 0x0005ea0000000800 */
[C---:B------:R-:W-:Y:S01]  /*5450*/  HMMA.16816.F32.BF16 R112, R4.reuse, R34, RZ ;  /* 0x000000220470723c */ /* 0x040fe200000418ff */
[----:B------:R-:W3:Y:S07]  /*5460*/  LDSM.16.MT88.4 R32, [R194+0x4000] ;  /* 0x00400000c220783b */ /* 0x000eee0000004200 */
[----:B------:R-:W-:Y:S01]  /*5470*/  HMMA.16816.F32.BF16 R104, R4, R24, RZ ;  /* 0x000000180468723c */ /* 0x000fe200000418ff */
[----:B--2---:R-:W-:-:S04]  /*5480*/  FFMA.FTZ R8, R45, c[0x0][0x2d0], -R2 ;  /* 0x0000b4002d087a23 */ /* 0x004fc80000010802 */
[----:B------:R2:W4:Y:S03]  /*5490*/  MUFU.EX2 R243, R8 ;  /* 0x0000000800f37308 */ /* 0x0005260000000800 */
[C---:B------:R-:W-:Y:S01]  /*54a0*/  HMMA.16816.F32.BF16 R96, R4.reuse, R26, RZ ;  /* 0x0000001a0460723c */ /* 0x040fe200000418ff */
[----:B------:R-:W5:Y:S07]  /*54b0*/  LDSM.16.MT88.4 R24, [R3+0x4000] ;  /* 0x004000000318783b */ /* 0x000f6e0000004200 */
[----:B------:R-:W-:Y:S01]  /*54c0*/  HMMA.16816.F32.BF16 R92, R4, R20, RZ ;  /* 0x00000014045c723c */ /* 0x000fe200000418ff */
[----:B--2---:R-:W-:-:S07]  /*54d0*/  FFMA.FTZ R8, R46, c[0x0][0x2d0], -R2 ;  /* 0x0000b4002e087a23 */ /* 0x004fce0000010802 */
[C---:B------:R-:W-:Y:S01]  /*54e0*/  HMMA.16816.F32.BF16 R88, R4.reuse, R22, RZ ;  /* 0x000000160458723c */ /* 0x040fe200000418ff */
[----:B------:R-:W2:Y:S01]  /*54f0*/  LDSM.16.MT88.4 R20, [R195+0x4000] ;  /* 0x00400000c314783b */ /* 0x000ea20000004200 */
[----:B------:R1:W-:Y:S06]  /*5500*/  MUFU.EX2 R240, R8 ;  /* 0x0000000800f07308 */ /* 0x0003ec0000000800 */
[C---:B------:R-:W-:Y:S08]  /*5510*/  HMMA.16816.F32.BF16 R120, R4.reuse, R36, RZ ;  /* 0x000000240478723c */ /* 0x040ff000000418ff */
[----:B------:R-:W-:Y:S01]  /*5520*/  HMMA.16816.F32.BF16 R116, R4, R38, RZ ;  /* 0x000000260474723c */ /* 0x000fe200000418ff */
[----:B------:R-:W-:Y:S01]  /*5530*/  LDSM.16.MT88.4 R36, [R16+0x800] ;  /* 0x000800001024783b */ /* 0x000fe20000004200 */
[----:B-1----:R-:W-:-:S03]  /*5540*/  FFMA.FTZ R8, R47, c[0x0][0x2d0], -R2 ;  /* 0x0000b4002f087a23 */ /* 0x002fc60000010802 */
[----:B------:R-:W1:Y:S01]  /*5550*/  LDSM.16.MT88.4 R44, [R194+0x800] ;  /* 0x00080000c22c783b */ /* 0x000e620000004200 */
[----:B------:R3:W1:Y:S02]  /*5560*/  MUFU.EX2 R242, R8 ;  /* 0x0000000800f27308 */ /* 0x0006640000000800 */
[C---:B------:R-:W-:Y:S08]  /*5570*/  HMMA.16816.F32.BF16 R68, R4.reuse, R28, RZ ;  /* 0x0000001c0444723c */ /* 0x040ff000000418ff */
[----:B------:R-:W-:Y:S01]  /*5580*/  HMMA.16816.F32.BF16 R64, R4, R30, RZ ;  /* 0x0000001e0440723c */ /* 0x000fe200000418ff */
[----:B------:R-:W1:Y:S01]  /*5590*/  LDSM.16.MT88.4 R28, [R3+0x2800] ;  /* 0x00280000031c783b */ /* 0x000e620000004200 */
[----:B---3--:R-:W-:-:S06]  /*55a0*/  FFMA.FTZ R8, R18, c[0x0][0x2d0], -R0 ;  /* 0x0000b40012087a23 */ /* 0x008fcc0000010800 */
[C---:B------:R-:W-:Y:S01]  /*55b0*/  HMMA.16816.F32.BF16 R152, R4.reuse, R12, RZ ;  /* 0x0000000c0498723c */ /* 0x040fe200000418ff */
[----:B------:R3:W-:Y:S07]  /*55c0*/  MUFU.EX2 R207, R8 ;  /* 0x0000000800cf7308 */ /* 0x0007ee0000000800 */
[C---:B------:R-:W-:Y:S01]  /*55d0*/  HMMA.16816.F32.BF16 R160, R4.reuse, R14, RZ ;  /* 0x0000000e04a0723c */ /* 0x040fe200000418ff */
[----:B------:R-:W1:Y:S07]  /*55e0*/  LDSM.16.MT88.4 R12, [R195+0x2800] ;  /* 0x00280000c30c783b */ /* 0x000e6e0000004200 */
[----:B------:R-:W-:Y:S01]  /*55f0*/  HMMA.16816.F32.BF16 R76, R4, R10, RZ ;  /* 0x0000000a044c723c */ /* 0x000fe200000418ff */
[----:B---3--:R-:W-:-:S04]  /*5600*/  FFMA.FTZ R8, R17, c[0x0][0x2d0], -R0 ;  /* 0x0000b40011087a23 */ /* 0x008fc80000010800 */
[----:B------:R3:W1:Y:S03]  /*5610*/  MUFU.EX2 R212, R8 ;  /* 0x0000000800d47308 */ /* 0x0006660000000800 */
[C---:B------:R-:W-:Y:S08]  /*5620*/  HMMA.16816.F32.BF16 R56, R4.reuse, R40, RZ ;  /* 0x000000280438723c */ /* 0x040ff000000418ff */
[----:B------:R-:W-:Y:S01]  /*5630*/  HMMA.16816.F32.BF16 R60, R4, R42, RZ ;  /* 0x0000002a043c723c */ /* 0x000fe200000418ff */
[----:B------:R-:W-:Y:S01]  /*5640*/  LDSM.16.MT88.4 R40, [R195+0x800] ;  /* 0x00080000c328783b */ /* 0x000fe20000004200 */
[----:B---3--:R-:W-:-:S06]  /*5650*/  FFMA.FTZ R8, R52, c[0x0][0x2d0], -R0 ;  /* 0x0000b40034087a23 */ /* 0x008fcc0000010800 */
[C---:B------:R-:W-:Y:S01]  /*5660*/  HMMA.16816.F32.BF16 R124, R4.reuse, R32, RZ ;  /* 0x00000020047c723c */ /* 0x040fe200000418ff */
[----:B------:R3:W-:Y:S07]  /*5670*/  MUFU.EX2 R206, R8 ;  /* 0x0000000800ce7308 */ /* 0x0007ee0000000800 */
[C---:B------:R-:W-:Y:S01]  /*5680*/  HMMA.16816.F32.BF16 R128, R4.reuse, R34, RZ ;  /* 0x000000220480723c */ /* 0x040fe200000418ff */
[----:B------:R-:W-:Y:S07]  /*5690*/  LDSM.16.MT88.4 R32, [R194+0x2800] ;  /* 0x00280000c220783b */ /* 0x000fee0000004200 */
[----:B-----5:R-:W-:Y:S01]  /*56a0*/  HMMA.16816.F32.BF16 R132, R4, R24, RZ ;  /* 0x000000180484723c */ /* 0x020fe200000418ff */
[----:B---3--:R-:W-:-:S04]  /*56b0*/  FFMA.FTZ R8, R53, c[0x0][0x2d0], -R0 ;  /* 0x0000b40035087a23 */ /* 0x008fc80000010800 */
[----:B------:R3:W5:Y:S03]  /*56c0*/  MUFU.EX2 R208, R8 ;  /* 0x0000000800d07308 */ /* 0x0007660000000800 */
[C---:B------:R-:W-:Y:S01]  /*56d0*/  HMMA.16816.F32.BF16 R136, R4.reuse, R26, RZ ;  /* 0x0000001a0488723c */ /* 0x040fe200000418ff */
[----:B------:R-:W-:Y:S07]  /*56e0*/  LDSM.16.MT88.4 R24, [R194+0x4800] ;  /* 0x00480000c218783b */ /* 0x000fee0000004200 */
[C---:B--2---:R-:W-:Y:S01]  /*56f0*/  HMMA.16816.F32.BF16 R144, R4.reuse, R20, RZ ;  /* 0x000000140490723c */ /* 0x044fe200000418ff */
[----:B---3--:R-:W2:Y:S07]  /*5700*/  LDSM.16.MT88.4 R8, [R16+0x2800] ;  /* 0x002800001008783b */ /* 0x008eae0000004200 */
[----:B------:R-:W-:Y:S01]  /*5710*/  HMMA.16816.F32.BF16 R148, R4, R22, RZ ;  /* 0x000000160494723c */ /* 0x000fe200000418ff */
[----:B------:R-:W-:Y:S06]  /*5720*/  LDSM.16.MT88.4 R20, [R195+0x4800] ;  /* 0x00480000c314783b */ /* 0x000fec0000004200 */
[----:B----4-:R-:W-:-:S02]  /*5730*/  F2FP.BF16.PACK_AB R4, R243, R241 ;  /* 0x000000f1f304723e */ /* 0x010fc400000010ff */
[----:B-1----:R-:W-:Y:S02]  /*5740*/  F2FP.BF16.PACK_AB R6, R242, R240 ;  /* 0x000000f0f206723e */ /* 0x002fe400000010ff */
[----:B------:R-:W-:Y:S02]  /*5750*/  F2FP.BF16.PACK_AB R5, R212, R207 ;  /* 0x000000cfd405723e */ /* 0x000fe400000010ff */
[----:B-----5:R-:W-:-:S07]  /*5760*/  F2FP.BF16.PACK_AB R7, R208, R206 ;  /* 0x000000ced007723e */ /* 0x020fce00000010ff */
[C---:B------:R-:W-:Y:S08]  /*5770*/  HMMA.16816.F32.BF16 R196, R4.reuse, R44, R120 ;  /* 0x0000002c04c4723c */ /* 0x040ff00000041878 */
[C---:B------:R-:W-:Y:S08]  /*5780*/  HMMA.16816.F32.BF16 R120, R4.reuse, R36, R92 ;  /* 0x000000240478723c */ /* 0x040ff0000004185c */
[C---:B------:R-:W-:Y:S08]  /*5790*/  HMMA.16816.F32.BF16 R92, R4.reuse, R28, R72 ;  /* 0x0000001c045c723c */ /* 0x040ff00000041848 */
[C---:B------:R-:W-:Y:S08]  /*57a0*/  HMMA.16816.F32.BF16 R72, R4.reuse, R12, R68 ;  /* 0x0000000c0448723c */ /* 0x040ff00000041844 */
[C---:B------:R-:W-:Y:S01]  /*57b0*/  HMMA.16816.F32.BF16 R68, R4.reuse, R14, R64 ;  /* 0x0000000e0444723c */ /* 0x040fe20000041840 */
[----:B------:R-:W-:Y:S07]  /*57c0*/  LDSM.16.MT88.4 R12, [R16+0x4800] ;  /* 0x00480000100c783b */ /* 0x000fee0000004200 */
[C---:B--2---:R-:W-:Y:S07]  /*57d0*/  HMMA.16816.F32.BF16 R64, R4.reuse, R8, R56 ;  /* 0x000000080440723c */ /* 0x044fee0000041838 */
[--C-:B------:R-:W-:Y:S01]  /*57e0*/  FFMA.FTZ R8, R141, c[0x0][0x2d0], -R2.reuse ;  /* 0x0000b4008d087a23 */ /* 0x100fe20000010802 */
[C---:B------:R-:W-:Y:S03]  /*57f0*/  HMMA.16816.F32.BF16 R176, R4.reuse, R48, R108 ;  /* 0x0000003004b0723c */ /* 0x040fe6000004186c */
[----:B------:R1:W-:Y:S05]  /*5800*/  MUFU.EX2 R239, R8 ;  /* 0x0000000800ef7308 */ /* 0x0003ea0000000800 */
[C---:B------:R-:W-:Y:S08]  /*5810*/  HMMA.16816.F32.BF16 R164, R4.reuse, R42, R96 ;  /* 0x0000002a04a4723c */ /* 0x040ff00000041860 */
[----:B------:R-:W-:Y:S01]  /*5820*/  HMMA.16816.F32.BF16 R108, R4, R32, R84 ;  /* 0x00000020046c723c */ /* 0x000fe20000041854 */
[----:B-1----:R-:W-:-:S04]  /*5830*/  FFMA.FTZ R8, R140, c[0x0][0x2d0], -R2 ;  /* 0x0000b4008c087a23 */ /* 0x002fc80000010802 */
[----:B------:R1:W2:Y:S03]  /*5840*/  MUFU.EX2 R238, R8 ;  /* 0x0000000800ee7308 */ /* 0x0002a60000000800 */
[C---:B------:R-:W-:Y:S01]  /*5850*/  HMMA.16816.F32.BF16 R96, R4.reuse, R34, R80 ;  /* 0x000000220460723c */ /* 0x040fe20000041850 */
[----:B------:R-:W3:Y:S07]  /*5860*/  LDSM.16.MT88.4 R32, [R3+0x4800] ;  /* 0x004800000320783b */ /* 0x000eee0000004200 */
[----:B------:R-:W-:Y:S01]  /*5870*/  HMMA.16816.F32.BF16 R180, R4, R46, R116 ;  /* 0x0000002e04b4723c */ /* 0x000fe20000041874 */
[----:B-1----:R-:W-:-:S07]  /*5880*/  FFMA.FTZ R8, R142, c[0x0][0x2d0], -R2 ;  /* 0x0000b4008e087a23 */ /* 0x002fce0000010802 */
[C---:B------:R-:W-:Y:S01]  /*5890*/  HMMA.16816.F32.BF16 R116, R4.reuse, R38, R88 ;  /* 0x000000260474723c */ /* 0x040fe20000041858 */
[----:B------:R-:W1:Y:S01]  /*58a0*/  LDSM.16.MT88.4 R36, [R195+0x1000] ;  /* 0x00100000c324783b */ /* 0x000e620000004200 */
[----:B------:R4:W-:Y:S06]  /*58b0*/  MUFU.EX2 R237, R8 ;  /* 0x0000000800ed7308 */ /* 0x0009ec0000000800 */
[C---:B------:R-:W-:Y:S08]  /*58c0*/  HMMA.16816.F32.BF16 R60, R4.reuse, R10, R60 ;  /* 0x0000000a043c723c */ /* 0x040ff0000004183c */
[----:B------:R-:W-:Y:S01]  /*58d0*/  HMMA.16816.F32.BF16 R80, R4, R30, R76 ;  /* 0x0000001e0450723c */ /* 0x000fe2000004184c */
[----:B------:R-:W-:Y:S01]  /*58e0*/  LDSM.16.MT88.4 R28, [R3+0x1000] ;  /* 0x00100000031c783b */ /* 0x000fe20000004200 */
[----:B----4-:R-:W-:-:S04]  /*58f0*/  FFMA.FTZ R8, R143, c[0x0][0x2d0], -R2 ;  /* 0x0000b4008f087a23 */ /* 0x010fc80000010802 */
[----:B------:R4:W5:Y:S02]  /*5900*/  MUFU.EX2 R236, R8 ;  /* 0x0000000800ec7308 */ /* 0x0009640000000800 */
[C---:B------:R-:W-:Y:S08]  /*5910*/  HMMA.16816.F32.BF16 R168, R4.reuse, R50, R112 ;  /* 0x0000003204a8723c */ /* 0x040ff00000041870 */
[----:B---3--:R-:W-:Y:S01]  /*5920*/  HMMA.16816.F32.BF16 R76, R4, R32, R132 ;  /* 0x00000020044c723c */ /* 0x008fe20000041884 */
[----:B------:R-:W-:Y:S01]  /*5930*/  LDSM.16.MT88.4 R132, [R16+0x1800] ;  /* 0x001800001084783b */ /* 0x000fe20000004200 */
[----:B----4-:R-:W-:-:S06]  /*5940*/  FFMA.FTZ R8, R54, c[0x0][0x2d0], -R0 ;  /* 0x0000b40036087a23 */ /* 0x010fcc0000010800 */
[C---:B------:R-:W-:Y:S01]  /*5950*/  HMMA.16816.F32.BF16 R44, R4.reuse, R34, R136 ;  /* 0x00000022042c723c */ /* 0x040fe20000041888 */
[----:B------:R-:W3:Y:S01]  /*5960*/  LDSM.16.MT88.4 R32, [R194+0x1000] ;  /* 0x00100000c220783b */ /* 0x000ee20000004200 */
[----:B------:R4:W-:Y:S06]  /*5970*/  MUFU.EX2 R158, R8 ;  /* 0x00000008009e7308 */ /* 0x0009ec0000000800 */
[C---:B------:R-:W-:Y:S08]  /*5980*/  HMMA.16816.F32.BF16 R172, R4.reuse, R40, R104 ;  /* 0x0000002804ac723c */ /* 0x040ff00000041868 */
[----:B------:R-:W-:Y:S01]  /*5990*/  HMMA.16816.F32.BF16 R56, R4, R22, R148 ;  /* 0x000000160438723c */ /* 0x000fe20000041894 */
[----:B----4-:R-:W-:-:S04]  /*59a0*/  FFMA.FTZ R8, R55, c[0x0][0x2d0], -R0 ;  /* 0x0000b40037087a23 */ /* 0x010fc80000010800 */
[----:B------:R4:W1:Y:S03]  /*59b0*/  MUFU.EX2 R157, R8 ;  /* 0x00000008009d7308 */ /* 0x0008660000000800 */
[C---:B------:R-:W-:Y:S01]  /*59c0*/  HMMA.16816.F32.BF16 R52, R4.reuse, R20, R144 ;  /* 0x000000140434723c */ /* 0x040fe20000041890 */
[----:B------:R-:W-:Y:S07]  /*59d0*/  LDSM.16.MT88.4 R20, [R195+0x3000] ;  /* 0x00300000c314783b */ /* 0x000fee0000004200 */
[----:B------:R-:W-:Y:S01]  /*59e0*/  HMMA.16816.F32.BF16 R40, R4, R24, R124 ;  /* 0x000000180428723c */ /* 0x000fe2000004187c */
[----:B------:R-:W-:Y:S01]  /*59f0*/  LDSM.16.MT88.4 R124, [R195+0x1800] ;  /* 0x00180000c37c783b */ /* 0x000fe20000004200 */
[----:B----4-:R-:W-:-:S06]  /*5a00*/  FFMA.FTZ R8, R102, c[0x0][0x2d0], -R0 ;  /* 0x0000b40066087a23 */ /* 0x010fcc0000010800 */
[C---:B------:R-:W-:Y:S01]  /*5a10*/  HMMA.16816.F32.BF16 R48, R4.reuse, R26, R128 ;  /* 0x0000001a0430723c */ /* 0x040fe20000041880 */
[----:B------:R-:W-:Y:S01]  /*5a20*/  LDSM.16.MT88.4 R24, [R3+0x3000] ;  /* 0x003000000318783b */ /* 0x000fe20000004200 */
[----:B------:R4:W-:Y:S06]  /*5a30*/  MUFU.EX2 R156, R8 ;  /* 0x00000008009c7308 */ /* 0x0009ec0000000800 */
[C---:B------:R-:W-:Y:S08]  /*5a40*/  HMMA.16816.F32.BF16 R88, R4.reuse, R12, R152 ;  /* 0x0000000c0458723c */ /* 0x040ff00000041898 */
[----:B------:R-:W-:Y:S01]  /*5a50*/  HMMA.16816.F32.BF16 R84, R4, R14, R160 ;  /* 0x0000000e0454723c */ /* 0x000fe200000418a0 */
[----:B------:R-:W-:Y:S01]  /*5a60*/  LDSM.16.MT88.4 R12, [R16+0x1000] ;  /* 0x00100000100c783b */ /* 0x000fe20000004200 */
[----:B----4-:R-:W-:-:S04]  /*5a70*/  FFMA.FTZ R8, R103, c[0x0][0x2d0], -R0 ;  /* 0x0000b40067087a23 */ /* 0x010fc80000010800 */
[----:B------:R4:W3:Y:S01]  /*5a80*/  MUFU.EX2 R102, R8 ;  /* 0x0000000800667308 */ /* 0x0008e20000000800 */
[----:B--2---:R-:W-:Y:S02]  /*5a90*/  F2FP.BF16.PACK_AB R4, R238, R239 ;  /* 0x000000efee04723e */ /* 0x004fe400000010ff */
[----:B-----5:R-:W-:Y:S02]  /*5aa0*/  F2FP.BF16.PACK_AB R6, R236, R237 ;  /* 0x000000edec06723e */ /* 0x020fe400000010ff */
[----:B-1----:R-:W-:Y:S01]  /*5ab0*/  F2FP.BF16.PACK_AB R5, R157, R158 ;  /* 0x0000009e9d05723e */ /* 0x002fe200000010ff */
[----:B----4-:R-:W1:Y:S01]  /*5ac0*/  LDSM.16.MT88.4 R8, [R194+0x3000] ;  /* 0x00300000c208783b */ /* 0x010e620000004200 */
[----:B---3--:R-:W-:-:S07]  /*5ad0*/  F2FP.BF16.PACK_AB R7, R102, R156 ;  /* 0x0000009c6607723e */ /* 0x008fce00000010ff */
[C---:B------:R-:W-:Y:S08]  /*5ae0*/  HMMA.16816.F32.BF16 R128, R4.reuse, R38, R164 ;  /* 0x000000260480723c */ /* 0x040ff000000418a4 */
[C---:B------:R-:W-:Y:S08]  /*5af0*/  HMMA.16816.F32.BF16 R196, R4.reuse, R32, R196 ;  /* 0x0000002004c4723c */ /* 0x040ff000000418c4 */
[C---:B------:R-:W-:Y:S01]  /*5b00*/  HMMA.16816.F32.BF16 R180, R4.reuse, R34, R180 ;  /* 0x0000002204b4723c */ /* 0x040fe200000418b4 */
[----:B------:R-:W-:Y:S07]  /*5b10*/  LDSM.16.MT88.4 R32, [R194+0x5000] ;  /* 0x00500000c220783b */ /* 0x000fee0000004200 */
[C---:B------:R-:W-:Y:S08]  /*5b20*/  HMMA.16816.F32.BF16 R112, R4.reuse, R28, R176 ;  /* 0x0000001c0470723c */ /* 0x040ff000000418b0 */
[C---:B-1----:R-:W-:Y:S01]  /*5b30*/  HMMA.16816.F32.BF16 R164, R4.reuse, R8, R108 ;  /* 0x0000000804a4723c */ /* 0x042fe2000004186c */
[----:B------:R-:W-:Y:S06]  /*5b40*/  LDSM.16.MT88.4 R108, [R194+0x1800] ;  /* 0x00180000c26c783b */ /* 0x000fec0000004200 */
[--C-:B------:R-:W-:Y:S01]  /*5b50*/  FFMA.FTZ R8, R201, c[0x0][0x2d0], -R2.reuse ;  /* 0x0000b400c9087a23 */ /* 0x100fe20000010802 */
[C---:B------:R-:W-:Y:S01]  /*5b60*/  HMMA.16816.F32.BF16 R104, R4.reuse, R30, R168 ;  /* 0x0000001e0468723c */ /* 0x040fe200000418a8 */
[----:B------:R-:W1:Y:S02]  /*5b70*/  LDSM.16.MT88.4 R28, [R16+0x3000] ;  /* 0x00300000101c783b */ /* 0x000e640000004200 */
[----:B------:R2:W-:Y:S05]  /*5b80*/  MUFU.EX2 R234, R8 ;  /* 0x0000000800ea7308 */ /* 0x0005ea0000000800 */
[C---:B------:R-:W-:Y:S08]  /*5b90*/  HMMA.16816.F32.BF16 R176, R4.reuse, R36, R172 ;  /* 0x0000002404b0723c */ /* 0x040ff000000418ac */
[----:B------:R-:W-:Y:S01]  /*5ba0*/  HMMA.16816.F32.BF16 R152, R4, R20, R72 ;  /* 0x000000140498723c */ /* 0x000fe20000041848 */
[----:B------:R-:W-:Y:S01]  /*5bb0*/  LDSM.16.MT88.4 R72, [R194+0x5800] ;  /* 0x00580000c248783b */ /* 0x000fe20000004200 */
[----:B--2---:R-:W-:-:S04]  /*5bc0*/  FFMA.FTZ R8, R202, c[0x0][0x2d0], -R2 ;  /* 0x0000b400ca087a23 */ /* 0x004fc80000010802 */
[----:B------:R2:W3:Y:S02]  /*5bd0*/  MUFU.EX2 R202, R8 ;  /* 0x0000000800ca7308 */ /* 0x0004e40000000800 */
[C---:B------:R-:W-:Y:S01]  /*5be0*/  HMMA.16816.F32.BF16 R148, R4.reuse, R22, R68 ;  /* 0x000000160494723c */ /* 0x040fe20000041844 */
[----:B------:R-:W4:Y:S07]  /*5bf0*/  LDSM.16.MT88.4 R20, [R195+0x5000] ;  /* 0x00500000c314783b */ /* 0x000f2e0000004200 */
[----:B------:R-:W-:Y:S01]  /*5c00*/  HMMA.16816.F32.BF16 R92, R4, R24, R92 ;  /* 0x00000018045c723c */ /* 0x000fe2000004185c */
[----:B--2---:R-:W-:-:S07]  /*5c10*/  FFMA.FTZ R8, R203, c[0x0][0x2d0], -R2 ;  /* 0x0000b400cb087a23 */ /* 0x004fce0000010802 */
[C---:B------:R-:W-:Y:S01]  /*5c20*/  HMMA.16816.F32.BF16 R36, R4.reuse, R26, R80 ;  /* 0x0000001a0424723c */ /* 0x040fe20000041850 */
[----:B------:R-:W2:Y:S01]  /*5c30*/  LDSM.16.MT88.4 R24, [R16+0x5000] ;  /* 0x005000001018783b */ /* 0x000ea20000004200 */
[----:B------:R-:W-:Y:S01]  /*5c40*/  FFMA.FTZ R2, R204, c[0x0][0x2d0], -R2 ;  /* 0x0000b400cc027a23 */ /* 0x000fe20000010802 */
[----:B------:R-:W-:Y:S02]  /*5c50*/  MUFU.EX2 R201, R8 ;  /* 0x0000000800c97308 */ /* 0x000fe40000000800 */
[----:B------:R-:W-:Y:S03]  /*5c60*/  LDSM.16.MT88.4 R80, [R3+0x5800] ;  /* 0x005800000350783b */ /* 0x000fe60000004200 */
[C---:B------:R-:W-:Y:S03]  /*5c70*/  HMMA.16816.F32.BF16 R160, R4.reuse, R10, R96 ;  /* 0x0000000a04a0723c */ /* 0x040fe60000041860 */
[----:B------:R5:W1:Y:S04]  /*5c80*/  MUFU.EX2 R103, R2 ;  /* 0x0000000200677308 */ /* 0x000a680000000800 */
[----:B---3--:R-:W-:Y:S01]  /*5c90*/  F2FP.BF16.PACK_AB R96, R202, R234 ;  /* 0x000000eaca60723e */ /* 0x008fe200000010ff */
[C---:B------:R-:W-:Y:S08]  /*5ca0*/  HMMA.16816.F32.BF16 R172, R4.reuse, R12, R120 ;  /* 0x0000000c04ac723c */ /* 0x040ff00000041878 */
[----:B------:R-:W-:Y:S01]  /*5cb0*/  HMMA.16816.F32.BF16 R168, R4, R14, R116 ;  /* 0x0000000e04a8723c */ /* 0x000fe20000041874 */
[----:B------:R-:W3:Y:S01]  /*5cc0*/  LDSM.16.MT88.4 R12, [R3+0x5000] ;  /* 0x00500000030c783b */ /* 0x000ee20000004200 */
[----:B-----5:R-:W-:Y:S01]  /*5cd0*/  FFMA.FTZ R2, R159, c[0x0][0x2d0], -R0 ;  /* 0x0000b4009f027a23 */ /* 0x020fe20000010800 */
[----:B-1----:R-:W-:-:S02]  /*5ce0*/  F2FP.BF16.PACK_AB R98, R103, R201 ;  /* 0x000000c96762723e */ /* 0x002fc400000010ff */
[----:B------:R-:W1:Y:S01]  /*5cf0*/  LDSM.16.MT88.4 R116, [R3+0x1800] ;  /* 0x001800000374783b */ /* 0x000e620000004200 */
[----:B------:R5:W-:Y:S02]  /*5d00*/  MUFU.EX2 R11, R2 ;  /* 0x00000002000b7308 */ /* 0x000be40000000800 */
[C---:B------:R-:W-:Y:S01]  /*5d10*/  HMMA.16816.F32.BF16 R144, R4.reuse, R28, R64 ;  /* 0x0000001c0490723c */ /* 0x040fe20000041840 */
[----:B------:R-:W-:Y:S07]  /*5d20*/  LDSM.16.MT88.4 R64, [R16+0x3800] ;  /* 0x003800001040783b */ /* 0x000fee0000004200 */
[----:B------:R-:W-:Y:S01]  /*5d30*/  HMMA.16816.F32.BF16 R68, R4, R30, R60 ;  /* 0x0000001e0444723c */ /* 0x000fe2000004183c */
[----:B-----5:R-:W-:-:S07]  /*5d40*/  FFMA.FTZ R2, R185, c[0x0][0x2d0], -R0 ;  /* 0x0000b400b9027a23 */ /* 0x020fce0000010800 */
[C---:B------:R-:W-:Y:S01]  /*5d50*/  HMMA.16816.F32.BF16 R136, R4.reuse, R32, R40 ;  /* 0x000000200488723c */ /* 0x040fe20000041828 */
[----:B------:R-:W-:Y:S01]  /*5d60*/  LDSM.16.MT88.4 R40, [R194+0x3800] ;  /* 0x00380000c228783b */ /* 0x000fe20000004200 */
[----:B------:R5:W2:Y:S06]  /*5d70*/  MUFU.EX2 R10, R2 ;  /* 0x00000002000a7308 */ /* 0x000aac0000000800 */
[C---:B------:R-:W-:Y:S01]  /*5d80*/  HMMA.16816.F32.BF16 R140, R4.reuse, R34, R48 ;  /* 0x00000022048c723c */ /* 0x040fe20000041830 */
[----:B------:R-:W1:Y:S07]  /*5d90*/  LDSM.16.MT88.4 R48, [R3+0x3800] ;  /* 0x003800000330783b */ /* 0x000e6e0000004200 */
[----:B----4-:R-:W-:Y:S01]  /*5da0*/  HMMA.16816.F32.BF16 R28, R4, R20, R52 ;  /* 0x00000014041c723c */ /* 0x010fe20000041834 */
[--C-:B-----5:R-:W-:Y:S01]  /*5db0*/  FFMA.FTZ R2, R184, c[0x0][0x2d0], -R0.reuse ;  /* 0x0000b400b8027a23 */ /* 0x120fe20000010800 */
[----:B--2---:R-:W-:Y:S01]  /*5dc0*/  F2FP.BF16.PACK_AB R97, R10, R11 ;  /* 0x0000000b0a61723e */ /* 0x004fe200000010ff */
[----:B------:R-:W-:-:S02]  /*5dd0*/  FFMA.FTZ R0, R19, c[0x0][0x2d0], -R0 ;  /* 0x0000b40013007a23 */ /* 0x000fc40000010800 */
[----:B------:R2:W-:Y:S03]  /*5de0*/  MUFU.EX2 R9, R2 ;  /* 0x0000000200097308 */ /* 0x0005e60000000800 */
[C---:B------:R-:W-:Y:S01]  /*5df0*/  HMMA.16816.F32.BF16 R32, R4.reuse, R22, R56 ;  /* 0x000000160420723c */ /* 0x040fe20000041838 */
[----:B------:R-:W4:Y:S04]  /*5e00*/  LDSM.16.MT88.4 R56, [R195+0x3800] ;  /* 0x00380000c338783b */ /* 0x000f280000004200 */
[----:B------:R-:W-:Y:S01]  /*5e10*/  LDSM.16.MT88.4 R16, [R16+0x5800] ;  /* 0x005800001010783b */ /* 0x000fe20000004200 */
[----:B------:R5:W1:Y:S02]  /*5e20*/  MUFU.EX2 R8, R0 ;  /* 0x0000000000087308 */ /* 0x000a640000000800 */
[----:B------:R-:W-:Y:S01]  /*5e30*/  HMMA.16816.F32.BF16 R20, R4, R24, R88 ;  /* 0x000000180414723c */ /* 0x000fe20000041858 */
[----:B------:R-:W4:Y:S01]  /*5e40*/  LDSM.16.MT88.4 R88, [R195+0x5800] ;  /* 0x00580000c358783b */ /* 0x000f220000004200 */
[----:B--2---:R-:W-:-:S06]  /*5e50*/  FADD.FTZ R2, R247, R245 ;  /* 0x000000f5f7027221 */ /* 0x004fcc0000010000 */
[----:B---3--:R-:W-:Y:S01]  /*5e60*/  HMMA.16816.F32.BF16 R76, R4, R12, R76 ;  /* 0x0000000c044c723c */ /* 0x008fe2000004184c */
[----:B------:R-:W-:Y:S02]  /*5e70*/  FADD.FTZ R2, R244, R2 ;  /* 0x00000002f4027221 */ /* 0x000fe40000010000 */
[----:B-----5:R-:W-:-:S05]  /*5e80*/  FADD.FTZ R0, R229, R223 ;  /* 0x000000dfe5007221 */ /* 0x020fca0000010000 */
[C---:B------:R-:W-:Y:S01]  /*5e90*/  HMMA.16816.F32.BF16 R12, R4.reuse, R14, R44 ;  /* 0x0000000e040c723c */ /* 0x040fe2000004182c */
[----:B------:R-:W-:Y:S01]  /*5ea0*/  FADD.FTZ R2, R246, R2 ;  /* 0x00000002f6027221 */ /* 0x000fe20000010000 */
[----:B-1----:R-:W-:Y:S01]  /*5eb0*/  F2FP.BF16.PACK_AB R99, R8, R9 ;  /* 0x000000090863723e */ /* 0x002fe200000010ff */
[----:B------:R-:W-:Y:S02]  /*5ec0*/  FADD.FTZ R0, R213, R0 ;  /* 0x00000000d5007221 */ /* 0x000fe40000010000 */
        /* <DEDUP_REMOVED lines=24> */
[----:B------:R-:W-:Y:S01]  /*6050*/  FADD.FTZ R2, R11, R0 ;  /* 0x000000000b027221 */ /* 0x000fe20000010000 */
[----:B------:R-:W-:Y:S01]  /*6060*/  IADD3 R0, R205, -0x3, RZ ;  /* 0xfffffffdcd007810 */ /* 0x000fe20007ffe0ff */
[----:B------:R-:W-:Y:S02]  /*6070*/  FADD.FTZ R3, R201, R3 ;  /* 0x00000003c9037221 */ /* 0x000fe40000010000 */
[----:B------:R-:W-:Y:S01]  /*6080*/  FADD.FTZ R2, R10, R2 ;  /* 0x000000020a027221 */ /* 0x000fe20000010000 */
[----:B------:R-:W-:Y:S01]  /*6090*/  ISETP.GE.AND P0, PT, R0, R200, PT ;  /* 0x000000c80000720c */ /* 0x000fe20003f06270 */
[----:B------:R-:W-:Y:S01]  /*60a0*/  HMMA.16816.F32.BF16 R116, R96, R118, R104 ;  /* 0x000000766074723c */ /* 0x000fe20000041868 */
[----:B------:R-:W-:-:S02]  /*60b0*/  FADD.FTZ R212, R103, R3 ;  /* 0x0000000367d47221 */ /* 0x000fc40000010000 */
[----:B------:R-:W-:-:S04]  /*60c0*/  FADD.FTZ R2, R9, R2 ;  /* 0x0000000209027221 */ /* 0x000fc80000010000 */
[----:B------:R-:W-:Y:S01]  /*60d0*/  FADD.FTZ R213, R8, R2 ;  /* 0x0000000208d57221 */ /* 0x000fe20000010000 */
[C---:B------:R-:W-:Y:S08]  /*60e0*/  HMMA.16816.F32.BF16 R48, R96.reuse, R50, R36 ;  /* 0x000000326030723c */ /* 0x040ff00000041824 */
        /* <DEDUP_REMOVED lines=21> */
[----:B------:R-:W-:Y:S01]  /*6240*/  IMAD.WIDE.U32 R4, R0, c[0x0][0x1e0], RZ ;  /* 0x0000780000047a25 */ /* 0x000fe200078e00ff */
[----:B------:R-:W-:-:S03]  /*6250*/  ISETP.GE.AND P4, PT, R210, c[0x0][0x1d4], PT ;  /* 0x00007500d2007a0c */ /* 0x000fc60003f86270 */
        /* <DEDUP_REMOVED lines=15> */
[----:B------:R-:W-:-:S05]  /*6350*/  LEA.HI.X R5, R5, R3, R0, 0x6, P5 ;  /* 0x0000000305057211 */ /* 0x000fca00028f3400 */
[----:B------:R1:W-:Y:S04]  /*6360*/  LDGSTS.E.BYPASS.LTC128B.128 [R227+0xe100], [R2.64+0x80], !P0 ;  /* 0x0e10008002e37fae */ /* 0x0003e8000c101d48 */
[----:B------:R1:W-:Y:S04]  /*6370*/  LDGSTS.E.BYPASS.LTC128B.128 [R227+0x10100], [R2.64+0x100], !P3 ;  /* 0x1010010002e37fae */ /* 0x0003e8000d901d48 */
[----:B------:R1:W-:Y:S04]  /*6380*/  LDGSTS.E.BYPASS.LTC128B.128 [R227+0xd100], [R4.64], !P4 ;  /* 0x0d10000004e37fae */ /* 0x0003e8000e101d48 */
[----:B------:R1:W-:Y:S04]  /*6390*/  LDGSTS.E.BYPASS.LTC128B.128 [R227+0xf100], [R4.64+0x80], !P0 ;  /* 0x0f10008004e37fae */ /* 0x0003e8000c101d48 */
[----:B------:R1:W-:Y:S02]  /*63a0*/  LDGSTS.E.BYPASS.LTC128B.128 [R227+0x11100], [R4.64+0x100], !P3 ;  /* 0x1110010004e37fae */ /* 0x0003e4000d901d48 */
.L_x_1668:
[----:B------:R-:W-:Y:S05]  /*63b0*/  BSYNC B0 ;  /* 0x0000000000007941 */ /* 0x000fea0003800000 */
.L_x_1667:
[----:B-1----:R-:W-:Y:S01]  /*63c0*/  @P2 IMAD.HI.U32 R2, R226, c[0x0][0x2c8], RZ ;  /* 0x0000b200e2022a27 */ /* 0x002fe200078e00ff */
[----:B------:R-:W0:Y:S01]  /*63d0*/  LDGDEPBAR ;  /* 0x00000000000079af */ /* 0x000e220000000000 */
[----:B------:R-:W-:-:S02]  /*63e0*/  IADD3 R196, R205, -0x2, RZ ;  /* 0xfffffffecdc47810 */ /* 0x000fc40007ffe0ff */
[----:B------:R-:W-:Y:S01]  /*63f0*/  IMAD.MOV.U32 R0, RZ, RZ, R226 ;  /* 0x000000ffff007224 */ /* 0x000fe200078e00e2 */
        /* <DEDUP_REMOVED lines=15> */
.L_x_1671:
[----:B------:R-:W-:-:S13]  /*64f0*/  ISETP.NE.AND P0, PT, R4, 0x1, PT ;  /* 0x000000010400780c */ /* 0x000fda0003f05270 */
[----:B------:R-:W-:-:S05]  /*6500*/  @P0 IMAD.HI.U32 R2, R3, c[0x0][0x330], RZ ;  /* 0x0000cc0003020a27 */ /* 0x000fca00078e00ff */
[----:B------:R-:W-:Y:S02]  /*6510*/  @P0 SHF.R.U32.HI R3, RZ, c[0x0][0x334], R2 ;  /* 0x0000cd00ff030a19 */ /* 0x000fe40000011602 */
.L_x_1672:
[----:B------:R-:W-:Y:S05]  /*6520*/  BSYNC B0 ;  /* 0x0000000000007941 */ /* 0x000fea0003800000 */
.L_x_1670:
[----:B------:R-:W-:-:S05]  /*6530*/  IMAD R3, R3, R4, c[0x0][0x32c] ;  /* 0x0000cb0003037624 */ /* 0x000fca00078e0204 */
[----:B------:R-:W-:-:S04]  /*6540*/  IMNMX R0, R0, R3, PT ;  /* 0x0000000300007217 */ /* 0x000fc80003800200 */
.L_x_1669:
[----:B------:R-:W-:Y:S01]  /*6550*/  SHF.R.S32.HI R2, RZ, 0x1f, R0 ;  /* 0x0000001fff027819 */ /* 0x000fe20000011400 */
[----:B------:R-:W-:Y:S02]  /*6560*/  IMAD.MOV.U32 R185, RZ, RZ, 0x1 ;  /* 0x00000001ffb97424 */ /* 0x000fe400078e00ff */
[----:B------:R-:W-:Y:S01]  /*6570*/  IMAD.MOV.U32 R198, RZ, RZ, RZ ;  /* 0x000000ffffc67224 */ /* 0x000fe200078e00ff */
[----:B------:R-:W-:-:S04]  /*6580*/  LEA.HI R0, R2, R0, RZ, 0x6 ;  /* 0x0000000002007211 */ /* 0x000fc800078f30ff */
[----:B------:R-:W-:-:S04]  /*6590*/  SHF.R.S32.HI R0, RZ, 0x6, R0 ;  /* 0x00000006ff007819 */ /* 0x000fc80000011400 */
[----:B------:R-:W-:-:S04]  /*65a0*/  IMNMX R205, R200, R0, !PT ;  /* 0x00000000c8cd7217 */ /* 0x000fc80007800200 */
[----:B------:R-:W-:-:S13]  /*65b0*/  ISETP.GE.AND P0, PT, R196, R205, PT ;  /* 0x000000cdc400720c */ /* 0x000fda0003f06270 */
[----:B------:R-:W-:Y:S05]  /*65c0*/  @!P0 BRA `(.L_x_1673) ;  /* 0x0000377000008947 */ /* 0x000fea0003800000 */
[----:B------:R-:W-:Y:S01]  /*65d0*/  IMAD.MOV.U32 R3, RZ, RZ, R100 ;  /* 0x000000ffff037224 */ /* 0x000fe200078e0064 */
[----:B------:R-:W-:Y:S01]  /*65e0*/  MOV R198, RZ ;  /* 0x000000ff00c67202 */ /* 0x000fe20000000f00 */
[----:B------:R-:W-:Y:S01]  /*65f0*/  IMAD.MOV.U32 R2, RZ, RZ, R101 ;  /* 0x000000ffff027224 */ /* 0x000fe200078e0065 */
[----:B------:R-:W-:Y:S02]  /*6600*/  MOV R185, 0x1 ;  /* 0x0000000100b97802 */ /* 0x000fe40000000f00 */
.L_x_1682:
[----:B------:R-:W-:Y:S04]  /*6610*/  DEPBAR.LE SB0, 0x2 ;  /* 0x000080800000791a */ /* 0x000fe80000000000 */
[----:B------:R-:W-:Y:S01]  /*6620*/  WARPSYNC 0xffffffff ;  /* 0xffffffff00007948 */ /* 0x000fe20003800000 */
[----:B------:R-:W-:Y:S01]  /*6630*/  BAR.SYNC.DEFER_BLOCKING 0x0 ;  /* 0x0000000000007b1d */ /* 0x000fe20000010000 */
[----:B------:R-:W-:Y:S01]  /*6640*/  IMAD R184, R185, 0x6000, RZ ;  /* 0x00006000b9b87824 */ /* 0x000fe200078e02ff */
[----:B------:R-:W-:Y:S04]  /*6650*/  ISETP.GE.AND P6, PT, R200, R196, PT ;  /* 0x000000c4c800720c */ /* 0x000fe80003fc6270 */
[----:B------:R-:W-:Y:S04]  /*6660*/  IADD3 R0, R193, R184, RZ ;  /* 0x000000b8c1007210 */ /* 0x000fe80007ffe0ff */
[CC--:B------:R-:W-:Y:S02]  /*6670*/  IADD3 R180, R191.reuse, R0.reuse, RZ ;  /* 0x00000000bfb47210 */ /* 0x0c0fe40007ffe0ff */
[C---:B------:R-:W-:Y:S02]  /*6680*/  IADD3 R181, R186.reuse, R0, RZ ;  /* 0x00000000bab57210 */ /* 0x040fe40007ffe0ff */
[----:B------:R-:W-:Y:S01]  /*6690*/  IADD3 R183, R186, R180, RZ ;  /* 0x000000b4bab77210 */ /* 0x000fe20007ffe0ff */
[----:B------:R-:W-:Y:S01]  /*66a0*/  @!P6 IMAD R154, R198, 0x6000, R225 ;  /* 0x00006000c69ae824 */ /* 0x000fe200078e02e1 */
[----:B------:R-:W-:Y:S02]  /*66b0*/  @!P6 IADD3 R20, R196, -0x1, RZ ;  /* 0xffffffffc414e810 */ /* 0x000fe40007ffe0ff */
[----:B------:R-:W-:Y:S02]  /*66c0*/  @!P6 MOV R148, c[0x0][0x208] ;  /* 0x000082000094ea02 */ /* 0x000fe40000000f00 */
[----:B------:R-:W-:Y:S02]  /*66d0*/  @!P6 SHF.R.S32.HI R12, RZ, 0x1f, R20 ;  /* 0x0000001fff0ce819 */ /* 0x000fe40000011414 */
[----:B------:R-:W-:Y:S01]  /*66e0*/  @!P6 MOV R149, c[0x0][0x20c] ;  /* 0x000083000095ea02 */ /* 0x000fe20000000f00 */
[----:B------:R-:W-:Y:S02]  /*66f0*/  LDSM.16.M88.4 R32, [R187] ;  /* 0x00000000bb20783b */ /* 0x000fe40000000200 */
[----:B------:R-:W-:Y:S01]  /*6700*/  @!P6 IMAD R12, R12, c[0x0][0x208], RZ ;  /* 0x000082000c0cea24 */ /* 0x000fe200078e02ff */
[----:B------:R-:W-:Y:S01]  /*6710*/  IADD3 R182, R191, R0, R186 ;  /* 0x00000000bfb67210 */ /* 0x000fe20007ffe0ba */
[----:B------:R-:W-:Y:S02]  /*6720*/  ULDC UR4, c[0x0][0x324] ;  /* 0x0000c90000047ab9 */ /* 0x000fe40000000800 */
[C---:B------:R-:W-:Y:S01]  /*6730*/  @!P6 IMAD R22, R20.reuse, c[0x0][0x20c], R12 ;  /* 0x000083001416ea24 */ /* 0x040fe200078e020c */
[----:B------:R-:W-:Y:S01]  /*6740*/  ULOP3.LUT UR4, URZ, UR4, URZ, 0x33, !UPT ;  /* 0x000000043f047292 */ /* 0x000fe2000f8e333f */
[----:B------:R-:W1:Y:S01]  /*6750*/  LDSM.16.M88.4 R8, [R0] ;  /* 0x000000000008783b */ /* 0x000e620000000200 */
[----:B------:R-:W-:Y:S05]  /*6760*/  @!P6 IMAD.WIDE.U32 R20, R20, c[0x0][0x208], RZ ;  /* 0x000082001414ea25 */ /* 0x000fea00078e00ff */
[----:B------:R-:W-:Y:S01]  /*6770*/  @!P6 SHF.L.U32 R28, R20, 0x6, RZ ;  /* 0x00000006141ce819 */ /* 0x000fe200000006ff */
[----:B------:R-:W2:Y:S01]  /*6780*/  LDSM.16.M88.4 R16, [R0+0x800] ;  /* 0x000800000010783b */ /* 0x000ea20000000200 */
[----:B------:R-:W-:Y:S02]  /*6790*/  @!P6 IADD3 R22, R21, R22, RZ ;  /* 0x000000161516e210 */ /* 0x000fe40007ffe0ff */
[----:B------:R-:W-:Y:S02]  /*67a0*/  @!P6 LEA R31, P0, R148, R28, 0x5 ;  /* 0x0000001c941fe211 */ /* 0x000fe400078028ff */
[----:B------:R-:W-:Y:S02]  /*67b0*/  @!P6 IADD3 R29, P5, R28, R220, RZ ;  /* 0x000000dc1c1de210 */ /* 0x000fe40007fbe0ff */
[----:B------:R-:W3:Y:S01]  /*67c0*/  LDSM.16.M88.4 R24, [R0+0x1000] ;  /* 0x001000000018783b */ /* 0x000ee20000000200 */
[----:B------:R-:W-:Y:S02]  /*67d0*/  @!P6 SHF.L.U64.HI R30, R20, 0x6, R22 ;  /* 0x00000006141ee819 */ /* 0x000fe40000010216 */
[----:B------:R-:W-:Y:S02]  /*67e0*/  @!P6 LEA R156, P4, R29, c[0x0][0x1f8], 0x1 ;  /* 0x00007e001d9cea11 */ /* 0x000fe400078808ff */
[----:B------:R-:W-:Y:S02]  /*67f0*/  @!P6 LEA.HI.X R152, R148, R30, R149, 0x5, P0 ;  /* 0x0000001e9498e211 */ /* 0x000fe400000f2c95 */
[----:B------:R-:W4:Y:S01]  /*6800*/  LDSM.16.M88.4 R100, [R0+0x1800] ;  /* 0x001800000064783b */ /* 0x000f220000000200 */
[----:B------:R-:W-:Y:S02]  /*6810*/  @!P6 ISETP.GE.AND P0, PT, R209, c[0x0][0x1d4], PT ;  /* 0x00007500d100ea0c */ /* 0x000fe40003f06270 */
[----:B------:R-:W-:Y:S02]  /*6820*/  @!P6 IADD3.X R28, R30, R222, RZ, P5, !PT ;  /* 0x000000de1e1ce210 */ /* 0x000fe40002ffe4ff */
[----:B------:R-:W-:Y:S02]  /*6830*/  @!P6 IADD3 R153, P5, R31, R220, RZ ;  /* 0x000000dc1f99e210 */ /* 0x000fe40007fbe0ff */
[----:B------:R-:W-:Y:S01]  /*6840*/  LDSM.16.M88.4 R136, [R188] ;  /* 0x00000000bc88783b */ /* 0x000fe20000000200 */
[----:B------:R-:W-:Y:S02]  /*6850*/  @!P6 LEA.HI.X R157, R29, c[0x0][0x1fc], R28, 0x1, P4 ;  /* 0x00007f001d9dea11 */ /* 0x000fe400020f0c1c */
[----:B------:R-:W-:Y:S04]  /*6860*/  @!P6 ISETP.GE.AND P4, PT, R210, c[0x0][0x1d4], PT ;  /* 0x00007500d200ea0c */ /* 0x000fe80003f86270 */
[----:B------:R-:W5:Y:S01]  /*6870*/  LDSM.16.M88.4 R140, [R180] ;  /* 0x00000000b48c783b */ /* 0x000f620000000200 */
[C---:B-1----:R-:W-:Y:S06]  /*6880*/  HMMA.16816.F32.BF16 R4, R32.reuse, R8, RZ ;  /* 0x000000082004723c */ /* 0x042fec00000418ff */
[----:B------:R-:W1:Y:S02]  /*6890*/  LDSM.16.M88.4 R144, [R180+0x800] ;  /* 0x00080000b490783b */ /* 0x000e640000000200 */
[C---:B------:R-:W-:Y:S05]  /*68a0*/  HMMA.16816.F32.BF16 R8, R32.reuse, R10, RZ ;  /* 0x0000000a2008723c */ /* 0x040fea00000418ff */
[----:B------:R-:W1:Y:S03]  /*68b0*/  LDSM.16.M88.4 R148, [R180+0x1000] ;  /* 0x00100000b494783b */ /* 0x000e660000000200 */
[C---:B--2---:R-:W-:Y:S08]  /*68c0*/  HMMA.16816.F32.BF16 R12, R32.reuse, R16, RZ ;  /* 0x00000010200c723c */ /* 0x044ff000000418ff */
[C---:B------:R-:W-:Y:S08]  /*68d0*/  HMMA.16816.F32.BF16 R16, R32.reuse, R18, RZ ;  /* 0x000000122010723c */ /* 0x040ff000000418ff */
[C---:B---3--:R-:W-:Y:S08]  /*68e0*/  HMMA.16816.F32.BF16 R20, R32.reuse, R24, RZ ;  /* 0x000000182014723c */ /* 0x048ff000000418ff */
[C---:B------:R-:W-:Y:S08]  /*68f0*/  HMMA.16816.F32.BF16 R24, R32.reuse, R26, RZ ;  /* 0x0000001a2018723c */ /* 0x040ff000000418ff */
[C---:B----4-:R-:W-:Y:S07]  /*6900*/  HMMA.16816.F32.BF16 R28, R32.reuse, R100, RZ ;  /* 0x00000064201c723c */ /* 0x050fee00000418ff */
[----:B------:R-:W-:Y:S01]  /*6910*/  @!P6 IADD3.X R100, R152, R222, RZ, P5, !PT ;  /* 0x000000de9864e210 */ /* 0x000fe20002ffe4ff */
[----:B------:R-:W-:Y:S01]  /*6920*/  HMMA.16816.F32.BF16 R32, R32, R102, RZ ;  /* 0x000000662020723c */ /* 0x000fe200000418ff */
[C---:B------:R-:W-:Y:S04]  /*6930*/  @!P6 LEA R152, P5, R153.reuse, c[0x0][0x1f8], 0x1 ;  /* 0x00007e009998ea11 */ /* 0x040fe800078a08ff */
[----:B------:R-:W-:Y:S02]  /*6940*/  @!P6 LEA.HI.X R153, R153, c[0x0][0x1fc], R100, 0x1, P5 ;  /* 0x00007f009999ea11 */ /* 0x000fe400028f0c64 */
[----:B------:R-:W2:Y:S01]  /*6950*/  LDSM.16.M88.4 R100, [R180+0x1800] ;  /* 0x00180000b464783b */ /* 0x000ea20000000200 */
[C---:B-----5:R-:W-:Y:S06]  /*6960*/  HMMA.16816.F32.BF16 R4, R136.reuse, R140, R4 ;  /* 0x0000008c8804723c */ /* 0x060fec0000041804 */
[----:B------:R-:W-:Y:S01]  /*6970*/  @!PT LDS RZ, [RZ] ;  /* 0x00000000fffff984 */ /* 0x000fe20000000800 */
[----:B------:R-:W-:Y:S01]  /*6980*/  @!PT LDS RZ, [RZ] ;  /* 0x00000000fffff984 */ /* 0x000fe20000000800 */
[----:B------:R-:W-:Y:S01]  /*6990*/  @!PT LDS RZ, [RZ] ;  /* 0x00000000fffff984 */ /* 0x000fe20000000800 */
[----:B------:R3:W-:Y:S02]  /*69a0*/  @!P6 LDGSTS.E.BYPASS.LTC128B.128 [R154], [R156.64], !P4 ;  /* 0x000000009c9aefae */ /* 0x0007e4000e101d48 */
[C---:B------:R-:W-:Y:S05]  /*69b0*/  HMMA.16816.F32.BF16 R8, R136.reuse, R142, R8 ;  /* 0x0000008e8808723c */ /* 0x040fea0000041808 */
[----:B------:R3:W-:Y:S03]  /*69c0*/  @!P6 LDGSTS.E.BYPASS.LTC128B.128 [R154+0x2000], [R156.64+0x80], !P0 ;  /* 0x020000809c9aefae */ /* 0x0007e6000c101d48 */
[C---:B-1----:R-:W-:Y:S04]  /*69d0*/  HMMA.16816.F32.BF16 R12, R136.reuse, R144, R12 ;  /* 0x00000090880c723c */ /* 0x042fe8000004180c */
[----:B------:R3:W-:Y:S04]  /*69e0*/  @!P6 LDGSTS.E.BYPASS.LTC128B.128 [R154+0x4000], [R156.64+0x100], !P3 ;  /* 0x040001009c9aefae */ /* 0x0007e8000d901d48 */
[C---:B------:R-:W-:Y:S03]  /*69f0*/  HMMA.16816.F32.BF16 R16, R136.reuse, R146, R16 ;  /* 0x000000928810723c */ /* 0x040fe60000041810 */
[----:B------:R1:W-:Y:S05]  /*6a00*/  @!P6 LDGSTS.E.BYPASS.LTC128B.128 [R154+0x1000], [R152.64], !P4 ;  /* 0x01000000989aefae */ /* 0x0003ea000e101d48 */
[C---:B------:R-:W-:Y:S02]  /*6a10*/  HMMA.16816.F32.BF16 R20, R136.reuse, R148, R20 ;  /* 0x000000948814723c */ /* 0x040fe40000041814 */
[----:B------:R1:W-:Y:S01]  /*6a20*/  @!P6 LDGSTS.E.BYPASS.LTC128B.128 [R154+0x3000], [R152.64+0x80], !P0 ;  /* 0x03000080989aefae */ /* 0x0003e2000c101d48 */
[----:B------:R-:W-:Y:S05]  /*6a30*/  ISETP.GE.AND P0, PT, R198, 0x1, PT ;  /* 0x00000001c600780c */ /* 0x000fea0003f06270 */
[C---:B------:R-:W-:Y:S01]  /*6a40*/  HMMA.16816.F32.BF16 R24, R136.reuse, R150, R24 ;  /* 0x000000968818723c */ /* 0x040fe20000041818 */
[----:B------:R1:W-:Y:S07]  /*6a50*/  @!P6 LDGSTS.E.BYPASS.LTC128B.128 [R154+0x5000], [R152.64+0x100], !P3 ;  /* 0x05000100989aefae */ /* 0x0003ee000d901d48 */
[C---:B--2---:R-:W-:Y:S01]  /*6a60*/  HMMA.16816.F32.BF16 R28, R136.reuse, R100, R28 ;  /* 0x00000064881c723c */ /* 0x044fe2000004181c */
[----:B---3--:R-:W-:Y:S07]  /*6a70*/  LDSM.16.M88.4 R156, [R181] ;  /* 0x00000000b59c783b */ /* 0x008fee0000000200 */
[----:B------:R-:W-:Y:S01]  /*6a80*/  HMMA.16816.F32.BF16 R32, R136, R102, R32 ;  /* 0x000000668820723c */ /* 0x000fe20000041820 */
[----:B------:R-:W-:Y:S07]  /*6a90*/  LDSM.16.M88.4 R140, [R181+0x800] ;  /* 0x00080000b58c783b */ /* 0x000fee0000000200 */
[----:B------:R-:W-:Y:S07]  /*6aa0*/  LDSM.16.M88.4 R144, [R181+0x1000] ;  /* 0x00100000b590783b */ /* 0x000fee0000000200 */
[----:B-1----:R-:W1:Y:S07]  /*6ab0*/  LDSM.16.M88.4 R152, [R190] ;  /* 0x00000000be98783b */ /* 0x002e6e0000000200 */
[----:B------:R-:W2:Y:S07]  /*6ac0*/  LDSM.16.M88.4 R148, [R181+0x1800] ;  /* 0x00180000b594783b */ /* 0x000eae0000000200 */
[----:B------:R-:W-:Y:S07]  /*6ad0*/  LDSM.16.M88.4 R160, [R189] ;  /* 0x00000000bda0783b */ /* 0x000fee0000000200 */
[----:B------:R-:W3:Y:S07]  /*6ae0*/  LDSM.16.M88.4 R164, [R183] ;  /* 0x00000000b7a4783b */ /* 0x000eee0000000200 */
[----:B------:R-:W4:Y:S07]  /*6af0*/  LDSM.16.M88.4 R100, [R183+0x800] ;  /* 0x00080000b764783b */ /* 0x000f2e0000000200 */
[----:B------:R-:W5:Y:S01]  /*6b00*/  LDSM.16.M88.4 R136, [R183+0x1000] ;  /* 0x00100000b788783b */ /* 0x000f620000000200 */
[C---:B-1----:R-:W-:Y:S06]  /*6b10*/  HMMA.16816.F32.BF16 R4, R152.reuse, R156, R4 ;  /* 0x0000009c9804723c */ /* 0x042fec0000041804 */
[----:B------:R-:W-:Y:S02]  /*6b20*/  LDSM.16.M88.4 R168, [R180+0x2800] ;  /* 0x00280000b4a8783b */ /* 0x000fe40000000200 */
[C---:B------:R-:W-:Y:S05]  /*6b30*/  HMMA.16816.F32.BF16 R8, R152.reuse, R158, R8 ;  /* 0x0000009e9808723c */ /* 0x040fea0000041808 */
[----:B------:R-:W-:Y:S03]  /*6b40*/  LDSM.16.M88.4 R156, [R0+0x3800] ;  /* 0x00380000009c783b */ /* 0x000fe60000000200 */
[C---:B------:R-:W-:Y:S04]  /*6b50*/  HMMA.16816.F32.BF16 R12, R152.reuse, R140, R12 ;  /* 0x0000008c980c723c */ /* 0x040fe8000004180c */
[----:B------:R-:W-:Y:S04]  /*6b60*/  LDSM.16.M88.4 R172, [R181+0x2000] ;  /* 0x00200000b5ac783b */ /* 0x000fe80000000200 */
[C---:B------:R-:W-:Y:S03]  /*6b70*/  HMMA.16816.F32.BF16 R16, R152.reuse, R142, R16 ;  /* 0x0000008e9810723c */ /* 0x040fe60000041810 */
[----:B------:R-:W1:Y:S05]  /*6b80*/  LDSM.16.M88.4 R140, [R183+0x1800] ;  /* 0x00180000b78c783b */ /* 0x000e6a0000000200 */
[C---:B------:R-:W-:Y:S02]  /*6b90*/  HMMA.16816.F32.BF16 R20, R152.reuse, R144, R20 ;  /* 0x000000909814723c */ /* 0x040fe40000041814 */
[----:B------:R-:W-:Y:S06]  /*6ba0*/  LDSM.16.M88.4 R176, [R0+0x4000] ;  /* 0x0040000000b0783b */ /* 0x000fec0000000200 */
[C---:B------:R-:W-:Y:S01]  /*6bb0*/  HMMA.16816.F32.BF16 R24, R152.reuse, R146, R24 ;  /* 0x000000929818723c */ /* 0x040fe20000041818 */
[----:B------:R-:W-:Y:S07]  /*6bc0*/  LDSM.16.M88.4 R144, [R187+0x4000] ;  /* 0x00400000bb90783b */ /* 0x000fee0000000200 */
[C---:B--2---:R-:W-:Y:S01]  /*6bd0*/  HMMA.16816.F32.BF16 R28, R152.reuse, R148, R28 ;  /* 0x00000094981c723c */ /* 0x044fe2000004181c */
[----:B------:R-:W0:Y:S07]  /*6be0*/  LDGDEPBAR ;  /* 0x00000000000079af */ /* 0x000e2e0000000000 */
[----:B------:R-:W-:Y:S01]  /*6bf0*/  HMMA.16816.F32.BF16 R32, R152, R150, R32 ;  /* 0x000000969820723c */ /* 0x000fe20000041820 */
[----:B------:R-:W2:Y:S07]  /*6c00*/  LDSM.16.M88.4 R148, [R0+0x2000] ;  /* 0x002000000094783b */ /* 0x000eae0000000200 */
[C---:B---3--:R-:W-:Y:S01]  /*6c10*/  HMMA.16816.F32.BF16 R4, R160.reuse, R164, R4 ;  /* 0x000000a4a004723c */ /* 0x048fe20000041804 */
[----:B------:R-:W3:Y:S07]  /*6c20*/  LDSM.16.M88.4 R152, [R0+0x2800] ;  /* 0x002800000098783b */ /* 0x000eee0000000200 */
[C---:B------:R-:W-:Y:S01]  /*6c30*/  HMMA.16816.F32.BF16 R8, R160.reuse, R166, R8 ;  /* 0x000000a6a008723c */ /* 0x040fe20000041808 */
[----:B------:R-:W-:Y:S07]  /*6c40*/  LDSM.16.M88.4 R164, [R180+0x2000] ;  /* 0x00200000b4a4783b */ /* 0x000fee0000000200 */
[C---:B----4-:R-:W-:Y:S08]  /*6c50*/  HMMA.16816.F32.BF16 R12, R160.reuse, R100, R12 ;  /* 0x00000064a00c723c */ /* 0x050ff0000004180c */
[C---:B------:R-:W-:Y:S01]  /*6c60*/  HMMA.16816.F32.BF16 R16, R160.reuse, R102, R16 ;  /* 0x00000066a010723c */ /* 0x040fe20000041810 */
[----:B------:R-:W4:Y:S07]  /*6c70*/  LDSM.16.M88.4 R100, [R0+0x3000] ;  /* 0x003000000064783b */ /* 0x000f2e0000000200 */
        /* <DEDUP_REMOVED lines=10> */
[C---:B---3--:R-:W-:Y:S08]  /*6d20*/  HMMA.16816.F32.BF16 R12, R144.reuse, R152, R12 ;  /* 0x00000098900c723c */ /* 0x048ff0000004180c */
[C---:B------:R-:W-:Y:S01]  /*6d30*/  HMMA.16816.F32.BF16 R16, R144.reuse, R154, R16 ;  /* 0x0000009a9010723c */ /* 0x040fe20000041810 */
[----:B------:R-:W-:Y:S07]  /*6d40*/  LDSM.16.M88.4 R152, [R181+0x3800] ;  /* 0x00380000b598783b */ /* 0x000fee0000000200 */
[C---:B----4-:R-:W-:Y:S08]  /*6d50*/  HMMA.16816.F32.BF16 R20, R144.reuse, R100, R20 ;  /* 0x000000649014723c */ /* 0x050ff00000041814 */
[C---:B------:R-:W-:Y:S01]  /*6d60*/  HMMA.16816.F32.BF16 R24, R144.reuse, R102, R24 ;  /* 0x000000669018723c */ /* 0x040fe20000041818 */
[----:B------:R-:W3:Y:S07]  /*6d70*/  LDSM.16.M88.4 R100, [R181+0x2800] ;  /* 0x00280000b564783b */ /* 0x000eee0000000200 */
[C---:B------:R-:W-:Y:S08]  /*6d80*/  HMMA.16816.F32.BF16 R28, R144.reuse, R156, R28 ;  /* 0x0000009c901c723c */ /* 0x040ff0000004181c */
[----:B------:R-:W-:Y:S01]  /*6d90*/  HMMA.16816.F32.BF16 R32, R144, R158, R32 ;  /* 0x0000009e9020723c */ /* 0x000fe20000041820 */
[----:B------:R-:W4:Y:S07]  /*6da0*/  LDSM.16.M88.4 R144, [R181+0x3000] ;  /* 0x00300000b590783b */ /* 0x000f2e0000000200 */
        /* <DEDUP_REMOVED lines=36> */
[C---:B--2---:R-:W-:Y:S08]  /*6ff0*/  HMMA.16816.F32.BF16 R28, R156.reuse, R148, R28 ;  /* 0x000000949c1c723c */ /* 0x044ff0000004181c */
[----:B------:R-:W-:Y:S01]  /*7000*/  HMMA.16816.F32.BF16 R32, R156, R150, R32 ;  /* 0x000000969c20723c */ /* 0x000fe20000041820 */
[----:B------:R-:W2:Y:S07]  /*7010*/  LDSM.16.M88.4 R148, [R180+0x5800] ;  /* 0x00580000b494783b */ /* 0x000eae0000000200 */
[C---:B------:R-:W-:Y:S01]  /*7020*/  HMMA.16816.F32.BF16 R4, R168.reuse, R176, R4 ;  /* 0x000000b0a804723c */ /* 0x040fe20000041804 */
[----:B------:R-:W1:Y:S07]  /*7030*/  LDSM.16.M88.4 R156, [R190+0x8000] ;  /* 0x00800000be9c783b */ /* 0x000e6e0000000200 */
        /* <DEDUP_REMOVED lines=18> */
[C---:B--2---:R-:W-:Y:S08]  /*7160*/  HMMA.16816.F32.BF16 R28, R160.reuse, R148, R28 ;  /* 0x00000094a01c723c */ /* 0x044ff0000004181c */
[----:B------:R-:W-:Y:S08]  /*7170*/  HMMA.16816.F32.BF16 R32, R160, R150, R32 ;  /* 0x00000096a020723c */ /* 0x000ff00000041820 */
[C---:B------:R-:W-:Y:S08]  /*7180*/  HMMA.16816.F32.BF16 R4, R156.reuse, R164, R4 ;  /* 0x000000a49c04723c */ /* 0x040ff00000041804 */
[C---:B------:R-:W-:Y:S08]  /*7190*/  HMMA.16816.F32.BF16 R8, R156.reuse, R166, R8 ;  /* 0x000000a69c08723c */ /* 0x040ff00000041808 */
[C---:B---3--:R-:W-:Y:S08]  /*71a0*/  HMMA.16816.F32.BF16 R12, R156.reuse, R100, R12 ;  /* 0x000000649c0c723c */ /* 0x048ff0000004180c */
        /* <DEDUP_REMOVED lines=25> */
[C---:B-1----:R-:W-:Y:S07]  /*7340*/  HMMA.16816.F32.BF16 R20, R168.reuse, R4, R20 ;  /* 0x00000004a814723c */ /* 0x042fee0000041814 */
[----:B------:R-:W-:Y:S01]  /*7350*/  FMUL.FTZ R5, R19, c[0x0][0x320] ;  /* 0x0000c80013057a20 */ /* 0x000fe20000410000 */
[C---:B------:R-:W-:Y:S03]  /*7360*/  HMMA.16816.F32.BF16 R24, R168.reuse, R6, R24 ;  /* 0x00000006a818723c */ /* 0x040fe60000041818 */
[----:B------:R-:W1:Y:S01]  /*7370*/  MUFU.TANH R144, R5 ;  /* 0x0000000500907308 */ /* 0x000e620000002400 */
[----:B-----5:R-:W-:Y:S03]  /*7380*/  FMUL.FTZ R0, R9, c[0x0][0x320] ;  /* 0x0000c80009007a20 */ /* 0x020fe60000410000 */
[----:B------:R-:W-:Y:S01]  /*7390*/  IADD3 R6, R233, R226, RZ ;  /* 0x000000e2e9067210 */ /* 0x000fe20007ffe0ff */
[----:B------:R-:W5:Y:S01]  /*73a0*/  LDSM.16.M88.4 R8, [R182+0x5800] ;  /* 0x00580000b608783b */ /* 0x000f620000000200 */
[----:B------:R-:W-:Y:S04]  /*73b0*/  SHF.L.U32 R7, R196, 0x6, RZ ;  /* 0x00000006c4077819 */ /* 0x000fe800000006ff */
[----:B------:R1:W1:Y:S03]  /*73c0*/  MUFU.TANH R137, R0 ;  /* 0x0000000000897308 */ /* 0x0002660000002400 */
[----:B------:R-:W-:Y:S02]  /*73d0*/  FMUL.FTZ R4, R21, c[0x0][0x320] ;  /* 0x0000c80015047a20 */ /* 0x000fe40000410000 */
[----:B-1----:R-:W-:Y:S02]  /*73e0*/  FMUL.FTZ R0, R12, c[0x0][0x320] ;  /* 0x0000c8000c007a20 */ /* 0x002fe40000410000 */
[----:B------:R-:W-:Y:S03]  /*73f0*/  FMUL.FTZ R12, R18, c[0x0][0x320] ;  /* 0x0000c800120c7a20 */ /* 0x000fe60000410000 */
[----:B------:R1:W1:Y:S01]  /*7400*/  MUFU.TANH R136, R0 ;  /* 0x0000000000887308 */ /* 0x0002620000002400 */
[C---:B-----5:R-:W-:Y:S09]  /*7410*/  HMMA.16816.F32.BF16 R28, R168.reuse, R8, R28 ;  /* 0x00000008a81c723c */ /* 0x060ff2000004181c */
[----:B------:R-:W2:Y:S01]  /*7420*/  MUFU.TANH R143, R12 ;  /* 0x0000000c008f7308 */ /* 0x000ea20000002400 */
[----:B------:R-:W-:Y:S03]  /*7430*/  HMMA.16816.F32.BF16 R32, R168, R10, R32 ;  /* 0x0000000aa820723c */ /* 0x000fe60000041820 */
[----:B-1----:R-:W-:Y:S06]  /*7440*/  FMUL.FTZ R0, R13, c[0x0][0x320] ;  /* 0x0000c8000d007a20 */ /* 0x002fec0000410000 */
[----:B------:R1:W1:Y:S03]  /*7450*/  MUFU.TANH R103, R0 ;  /* 0x0000000000677308 */ /* 0x0002660000002400 */
[----:B-1----:R-:W-:Y:S07]  /*7460*/  FMUL.FTZ R0, R14, c[0x0][0x320] ;  /* 0x0000c8000e007a20 */ /* 0x002fee0000410000 */
[----:B------:R1:W1:Y:S02]  /*7470*/  MUFU.TANH R145, R0 ;  /* 0x0000000000917308 */ /* 0x0002640000002400 */
[----:B-1----:R-:W-:Y:S08]  /*7480*/  FMUL.FTZ R0, R15, c[0x0][0x320] ;  /* 0x0000c8000f007a20 */ /* 0x002ff00000410000 */
[----:B------:R1:W1:Y:S02]  /*7490*/  MUFU.TANH R146, R0 ;  /* 0x0000000000927308 */ /* 0x0002640000002400 */
[----:B-1----:R-:W-:Y:S08]  /*74a0*/  FMUL.FTZ R0, R16, c[0x0][0x320] ;  /* 0x0000c80010007a20 */ /* 0x002ff00000410000 */
[----:B------:R1:W1:Y:S02]  /*74b0*/  MUFU.TANH R102, R0 ;  /* 0x0000000000667308 */ /* 0x0002640000002400 */
[----:B-1----:R-:W-:Y:S08]  /*74c0*/  FMUL.FTZ R0, R17, c[0x0][0x320] ;  /* 0x0000c80011007a20 */ /* 0x002ff00000410000 */
[----:B------:R1:W1:Y:S02]  /*74d0*/  MUFU.TANH R101, R0 ;  /* 0x0000000000657308 */ /* 0x0002640000002400 */
[----:B-1----:R-:W-:Y:S08]  /*74e0*/  FMUL.FTZ R0, R20, c[0x0][0x320] ;  /* 0x0000c80014007a20 */ /* 0x002ff00000410000 */
[----:B------:R1:W1:Y:S10]  /*74f0*/  MUFU.TANH R20, R4 ;  /* 0x0000000400147308 */ /* 0x0002740000002400 */
[----:B------:R5:W2:Y:S01]  /*7500*/  MUFU.TANH R100, R0 ;  /* 0x0000000000647308 */ /* 0x000aa20000002400 */
[----:B-1----:R-:W-:Y:S09]  /*7510*/  FMUL.FTZ R4, R33, c[0x0][0x320] ;  /* 0x0000c80021047a20 */ /* 0x002ff20000410000 */
[----:B------:R1:W1:Y:S01]  /*7520*/  MUFU.TANH R14, R4 ;  /* 0x00000004000e7308 */ /* 0x0002620000002400 */
[----:B-----5:R-:W-:Y:S09]  /*7530*/  FMUL.FTZ R0, R22, c[0x0][0x320] ;  /* 0x0000c80016007a20 */ /* 0x020ff20000410000 */
[----:B------:R5:W2:Y:S01]  /*7540*/  MUFU.TANH R140, R0 ;  /* 0x00000000008c7308 */ /* 0x000aa20000002400 */
[----:B-1----:R-:W-:Y:S04]  /*7550*/  IADD3 R4, R198, 0x1, RZ ;  /* 0x00000001c6047810 */ /* 0x002fe80007ffe0ff */
[----:B------:R-:W-:Y:S01]  /*7560*/  SEL R198, R4, RZ, !P0 ;  /* 0x000000ff04c67207 */ /* 0x000fe20004000000 */
[----:B-----5:R-:W-:Y:S04]  /*7570*/  FMUL.FTZ R0, R23, c[0x0][0x320] ;  /* 0x0000c80017007a20 */ /* 0x020fe80000410000 */
        /* <DEDUP_REMOVED lines=19> */
[----:B-1----:R-:W-:Y:S05]  /*76b0*/  @P2 IMAD.HI.U32 R0, R6, c[0x0][0x2c8], RZ ;  /* 0x0000b20006002a27 */ /* 0x002fea00078e00ff */
[----:B------:R-:W-:Y:S01]  /*76c0*/  @P2 SHF.R.U32.HI R6, RZ, c[0x0][0x2cc], R0 ;  /* 0x0000b300ff062a19 */ /* 0x000fe20000011600 */
[----:B------:R-:W-:Y:S04]  /*76d0*/  FMUL.FTZ R0, R34, c[0x0][0x320] ;  /* 0x0000c80022007a20 */ /* 0x000fe80000410000 */
[----:B------:R1:W1:Y:S01]  /*76e0*/  MUFU.TANH R22, R0 ;  /* 0x0000000000167308 */ /* 0x0002620000002400 */
[----:B------:R-:W5:Y:S01]  /*76f0*/  SHFL.IDX PT, R5, R6, RZ, 0x1c1f ;  /* 0x001c1fff06057589 */ /* 0x000f6200000e0000 */
[----:B-1----:R-:W-:Y:S08]  /*7700*/  FMUL.FTZ R0, R35, c[0x0][0x320] ;  /* 0x0000c80023007a20 */ /* 0x002ff00000410000 */
[----:B------:R1:W1:Y:S02]  /*7710*/  MUFU.TANH R21, R0 ;  /* 0x0000000000157308 */ /* 0x0002640000002400 */
[----:B-1----:R-:W-:Y:S04]  /*7720*/  IADD3 R0, -R214, 0x1, -R7 ;  /* 0x00000001d6007810 */ /* 0x002fe80007ffe907 */
[----:B------:R-:W-:Y:S04]  /*7730*/  IADD3 R0, -R216, R0, R215 ;  /* 0x00000000d8007210 */ /* 0x000fe80007ffe1d7 */
[C---:B------:R-:W-:Y:S02]  /*7740*/  IADD3 R9, R0.reuse, c[0x0][0x328], RZ ;  /* 0x0000ca0000097a10 */ /* 0x040fe40007ffe0ff */
[----:B------:R-:W-:Y:S02]  /*7750*/  IADD3 R8, R0, UR4, RZ ;  /* 0x0000000400087c10 */ /* 0x000fe4000fffe0ff */
[-C--:B-----5:R-:W-:Y:S02]  /*7760*/  IADD3 R4, R9, R5.reuse, RZ ;  /* 0x0000000509047210 */ /* 0x0a0fe40007ffe0ff */
[----:B------:R-:W-:Y:S01]  /*7770*/  IADD3 R0, R8, R5, RZ ;  /* 0x0000000508007210 */ /* 0x000fe20007ffe0ff */
[----:B------:R-:W-:-:S05]  /*7780*/  @!P1 BRA `(.L_x_1674) ;  /* 0x0000018000009947 */ /* 0x000fca0003800000 */
[----:B--234-:R-:W-:Y:S01]  /*7790*/  IADD3 R5, -R216, R215, R5 ;  /* 0x000000d7d8057210 */ /* 0x01cfe20007ffe105 */
        /* <DEDUP_REMOVED lines=12> */
.L_x_1676:
[----:B------:R-:W-:Y:S04]  /*7860*/  MOV R10, c[0x0][0x32c] ;  /* 0x0000cb00000a7a02 */ /* 0x000fe80000000f00 */
[----:B------:R-:W-:Y:S11]  /*7870*/  ISETP.NE.AND P0, PT, R10, 0x1, PT ;  /* 0x000000010a00780c */ /* 0x000ff60003f05270 */
[----:B------:R-:W-:Y:S02]  /*7880*/  @!UPT UIADD3 URZ, URZ, URZ, URZ ;  /* 0x0000003f3f3ff290 */ /* 0x000fe4000fffe03f */
[----:B------:R-:W-:Y:S05]  /*7890*/  @P0 IMAD.HI.U32 R10, R5, c[0x0][0x330], RZ ;  /* 0x0000cc00050a0a27 */ /* 0x000fea00078e00ff */
[----:B------:R-:W-:Y:S02]  /*78a0*/  @P0 SHF.R.U32.HI R5, RZ, c[0x0][0x334], R10 ;  /* 0x0000cd00ff050a19 */ /* 0x000fe4000001160a */
.L_x_1677:
[----:B------:R-:W-:Y:S05]  /*78b0*/  BSYNC B0 ;  /* 0x0000000000007941 */ /* 0x000fea0003800000 */
.L_x_1675:
[----:B------:R-:W-:Y:S04]  /*78c0*/  IMAD R5, R5, c[0x0][0x32c], -R7 ;  /* 0x0000cb0005057a24 */ /* 0x000fe800078e0a07 */
[----:B------:R-:W-:Y:S05]  /*78d0*/  IMAD.IADD R5, R5, 0x1, -R214 ;  /* 0x0000000105057824 */ /* 0x000fea00078e0ad6 */
[----:B------:R-:W-:Y:S02]  /*78e0*/  IADD3 R10, R5, c[0x0][0x32c], RZ ;  /* 0x0000cb00050a7a10 */ /* 0x000fe40007ffe0ff */
[----:B------:R-:W-:Y:S02]  /*78f0*/  IMNMX R0, R0, R5, !PT ;  /* 0x0000000500007217 */ /* 0x000fe40007800200 */
[----:B------:R-:W-:Y:S02]  /*7900*/  IMNMX R4, R4, R10, PT ;  /* 0x0000000a04047217 */ /* 0x000fe40003800200 */
.L_x_1674:
[----:B--234-:R-:W-:Y:S01]  /*7910*/  ISETP.GT.AND P0, PT, R196, -0x1, PT ;  /* 0xffffffffc400780c */ /* 0x01cfe20003f04270 */
[----:B------:R-:W1:Y:S03]  /*7920*/  SHFL.IDX PT, R5, R6, 0x1, 0x1c1f ;  /* 0x003c1f0006057f89 */ /* 0x000e6600000e0000 */
[C---:B------:R-:W-:Y:S02]  /*7930*/  ISETP.GT.AND P4, PT, R0.reuse, RZ, P0 ;  /* 0x000000ff0000720c */ /* 0x040fe40000784270 */
[----:B------:R-:W-:Y:S02]  /*7940*/  ISETP.GT.AND P6, PT, R0, 0x1, P0 ;  /* 0x000000010000780c */ /* 0x000fe400007c4270 */
[----:B------:R-:W-:Y:S02]  /*7950*/  ISETP.LT.OR P4, PT, R4, 0x1, P4 ;  /* 0x000000010400780c */ /* 0x000fe40002781670 */
[----:B------:R-:W-:Y:S02]  /*7960*/  ISETP.GT.AND P5, PT, R0, 0x8, P0 ;  /* 0x000000080000780c */ /* 0x000fe400007a4270 */
[----:B------:R-:W-:Y:S02]  /*7970*/  FSEL R10, R142, -INF , !P4 ;  /* 0xff8000008e0a7808 */ /* 0x000fe40006000000 */
[----:B------:R-:W-:Y:S02]  /*7980*/  ISETP.GT.AND P4, PT, R0, 0x9, P0 ;  /* 0x000000090000780c */ /* 0x000fe40000784270 */
        /* <DEDUP_REMOVED lines=35> */
[----:B------:R-:W-:Y:S01]  /*7bc0*/  ISETP.GT.AND P4, PT, R0, 0x39, P0 ;  /* 0x000000390000780c */ /* 0x000fe20000784270 */
[--C-:B-1----:R-:W-:Y:S01]  /*7bd0*/  IMAD.IADD R0, R8, 0x1, R5.reuse ;  /* 0x0000000108007824 */ /* 0x102fe200078e0205 */
[C---:B------:R-:W-:Y:S02]  /*7be0*/  ISETP.LT.OR P6, PT, R4.reuse, 0x32, P6 ;  /* 0x000000320400780c */ /* 0x040fe400037c1670 */
[C---:B------:R-:W-:Y:S02]  /*7bf0*/  ISETP.LT.OR P5, PT, R4.reuse, 0x39, P5 ;  /* 0x000000390400780c */ /* 0x040fe40002fa1670 */
[----:B------:R-:W-:Y:S01]  /*7c00*/  ISETP.LT.OR P4, PT, R4, 0x3a, P4 ;  /* 0x0000003a0400780c */ /* 0x000fe20002781670 */
[----:B------:R-:W-:Y:S01]  /*7c10*/  IMAD.IADD R4, R9, 0x1, R5 ;  /* 0x0000000109047824 */ /* 0x000fe200078e0205 */
[----:B------:R-:W-:Y:S02]  /*7c20*/  FSEL R170, R17, -INF , !P6 ;  /* 0xff80000011aa7808 */ /* 0x000fe40007000000 */
[----:B------:R-:W-:Y:S02]  /*7c30*/  FSEL R171, R15, -INF , !P5 ;  /* 0xff8000000fab7808 */ /* 0x000fe40006800000 */
        /* <DEDUP_REMOVED lines=15> */
.L_x_1680:
[----:B------:R-:W-:Y:S04]  /*7d30*/  MOV R6, c[0x0][0x32c] ;  /* 0x0000cb0000067a02 */ /* 0x000fe80000000f00 */
[----:B------:R-:W-:Y:S11]  /*7d40*/  ISETP.NE.AND P4, PT, R6, 0x1, PT ;  /* 0x000000010600780c */ /* 0x000ff60003f85270 */
[----:B------:R-:W-:Y:S02]  /*7d50*/  @!UPT UIADD3 URZ, URZ, URZ, URZ ;  /* 0x0000003f3f3ff290 */ /* 0x000fe4000fffe03f */
[----:B------:R-:W-:Y:S05]  /*7d60*/  @P4 IMAD.HI.U32 R6, R5, c[0x0][0x330], RZ ;  /* 0x0000cc0005064a27 */ /* 0x000fea00078e00ff */
[----:B------:R-:W-:Y:S02]  /*7d70*/  @P4 SHF.R.U32.HI R5, RZ, c[0x0][0x334], R6 ;  /* 0x0000cd00ff054a19 */ /* 0x000fe40000011606 */
.L_x_1681:
[----:B------:R-:W-:Y:S05]  /*7d80*/  BSYNC B0 ;  /* 0x0000000000007941 */ /* 0x000fea0003800000 */
.L_x_1679:
[----:B------:R-:W-:Y:S04]  /*7d90*/  IMAD R7, R5, c[0x0][0x32c], -R7 ;  /* 0x0000cb0005077a24 */ /* 0x000fe800078e0a07 */
[----:B------:R-:W-:Y:S05]  /*7da0*/  IMAD.IADD R7, R7, 0x1, -R214 ;  /* 0x0000000107077824 */ /* 0x000fea00078e0ad6 */
[----:B------:R-:W-:Y:S02]  /*7db0*/  IADD3 R5, R7, c[0x0][0x32c], RZ ;  /* 0x0000cb0007057a10 */ /* 0x000fe40007ffe0ff */
[----:B------:R-:W-:Y:S02]  /*7dc0*/  IMNMX R0, R0, R7, !PT ;  /* 0x0000000700007217 */ /* 0x000fe40007800200 */
[----:B------:R-:W-:Y:S02]  /*7dd0*/  IMNMX R4, R4, R5, PT ;  /* 0x0000000504047217 */ /* 0x000fe40003800200 */
.L_x_1678:
[----:B------:R-:W-:Y:S01]  /*7de0*/  FMNMX.FTZ R5, R10, R2, !PT ;  /* 0x000000020a057209 */ /* 0x000fe20007810000 */
[----:B------:R-:W-:Y:S04]  /*7df0*/  DEPBAR.LE SB0, 0x2 ;  /* 0x000080800000791a */ /* 0x000fe80000000000 */
[----:B------:R-:W-:Y:S01]  /*7e00*/  FMNMX.FTZ R5, R12, R5, !PT ;  /* 0x000000050c057209 */ /* 0x000fe20007810000 */
[----:B------:R-:W-:Y:S01]  /*7e10*/  BAR.SYNC.DEFER_BLOCKING 0x0 ;  /* 0x0000000000007b1d */ /* 0x000fe20000010000 */
[C---:B------:R-:W-:Y:S02]  /*7e20*/  ISETP.GT.AND P6, PT, R0.reuse, RZ, P0 ;  /* 0x000000ff0000720c */ /* 0x040fe400007c4270 */
[----:B------:R-:W-:Y:S02]  /*7e30*/  FMNMX.FTZ R5, R11, R5, !PT ;  /* 0x000000050b057209 */ /* 0x000fe40007810000 */
[C---:B------:R-:W-:Y:S02]  /*7e40*/  ISETP.GT.AND P5, PT, R0.reuse, 0x1, P0 ;  /* 0x000000010000780c */ /* 0x040fe400007a4270 */
[----:B------:R-:W-:Y:S02]  /*7e50*/  FMNMX.FTZ R5, R13, R5, !PT ;  /* 0x000000050d057209 */ /* 0x000fe40007810000 */
[----:B------:R-:W-:Y:S02]  /*7e60*/  ISETP.GT.AND P4, PT, R0, 0x8, P0 ;  /* 0x000000080000780c */ /* 0x000fe40000784270 */
[----:B------:R-:W-:Y:S02]  /*7e70*/  FMNMX.FTZ R5, R142, R5, !PT ;  /* 0x000000058e057209 */ /* 0x000fe40007810000 */
[C---:B------:R-:W-:Y:S02]  /*7e80*/  ISETP.LT.OR P6, PT, R4.reuse, 0x1, P6 ;  /* 0x000000010400780c */ /* 0x040fe400037c1670 */
[----:B------:R-:W-:Y:S02]  /*7e90*/  FMNMX.FTZ R5, R147, R5, !PT ;  /* 0x0000000593057209 */ /* 0x000fe40007810000 */
[----:B------:R-:W-:Y:S02]  /*7ea0*/  ISETP.LT.OR P5, PT, R4, 0x2, P5 ;  /* 0x000000020400780c */ /* 0x000fe40002fa1670 */
[----:B------:R-:W-:Y:S02]  /*7eb0*/  FMNMX.FTZ R5, R150, R5, !PT ;  /* 0x0000000596057209 */ /* 0x000fe40007810000 */
[----:B------:R-:W-:Y:S02]  /*7ec0*/  ISETP.LT.OR P4, PT, R4, 0x9, P4 ;  /* 0x000000090400780c */ /* 0x000fe40002781670 */
[----:B------:R-:W-:Y:S02]  /*7ed0*/  FMNMX.FTZ R5, R153, R5, !PT ;  /* 0x0000000599057209 */ /* 0x000fe40007810000 */
[----:B------:R-:W-:Y:S02]  /*7ee0*/  FSEL R6, R152, -INF , !P6 ;  /* 0xff80000098067808 */ /* 0x000fe40007000000 */
[----:B------:R-:W-:Y:S02]  /*7ef0*/  FMNMX.FTZ R5, R154, R5, !PT ;  /* 0x000000059a057209 */ /* 0x000fe40007810000 */
[----:B------:R-:W-:Y:S02]  /*7f00*/  ISETP.GT.AND P6, PT, R0, 0x9, P0 ;  /* 0x000000090000780c */ /* 0x000fe400007c4270 */
        /* <DEDUP_REMOVED lines=14> */
[----:B------:R-:W-:Y:S01]  /*7ff0*/  FSEL R145, R145, -INF , !P5 ;  /* 0xff80000091917808 */ /* 0x000fe20006800000 */
[----:B------:R-:W1:Y:S01]  /*8000*/  SHFL.BFLY PT, R15, R5, 0x2, 0x1f ;  /* 0x0c401f00050f7f89 */ /* 0x000e6200000e0000 */
[----:B------:R-:W-:Y:S02]  /*8010*/  FSEL R146, R146, -INF , !P4 ;  /* 0xff80000092927808 */ /* 0x000fe40006000000 */
[----:B------:R-:W-:Y:S02]  /*8020*/  FSEL R9, R148, -INF , !P6 ;  /* 0xff80000094097808 */ /* 0x000fe40007000000 */
[C---:B------:R-:W-:Y:S02]  /*8030*/  ISETP.GT.AND P6, PT, R0.reuse, 0x18, P0 ;  /* 0x000000180000780c */ /* 0x040fe400007c4270 */
[C---:B------:R-:W-:Y:S02]  /*8040*/  ISETP.GT.AND P5, PT, R0.reuse, 0x19, P0 ;  /* 0x000000190000780c */ /* 0x040fe400007a4270 */
[----:B------:R-:W-:Y:S02]  /*8050*/  ISETP.GT.AND P4, PT, R0, 0x20, P0 ;  /* 0x000000200000780c */ /* 0x000fe40000784270 */
[C---:B------:R-:W-:Y:S02]  /*8060*/  ISETP.LT.OR P6, PT, R4.reuse, 0x19, P6 ;  /* 0x000000190400780c */ /* 0x040fe400037c1670 */
[C---:B------:R-:W-:Y:S02]  /*8070*/  ISETP.LT.OR P5, PT, R4.reuse, 0x1a, P5 ;  /* 0x0000001a0400780c */ /* 0x040fe40002fa1670 */
[----:B------:R-:W-:Y:S02]  /*8080*/  ISETP.LT.OR P4, PT, R4, 0x21, P4 ;  /* 0x000000210400780c */ /* 0x000fe40002781670 */
[----:B------:R-:W-:Y:S02]  /*8090*/  FSEL R143, R143, -INF , !P6 ;  /* 0xff8000008f8f7808 */ /* 0x000fe40007000000 */
        /* <DEDUP_REMOVED lines=10> */
[C---:B------:R-:W-:Y:S02]  /*8140*/  ISETP.GT.AND P6, PT, R0.reuse, 0x30, P0 ;  /* 0x000000300000780c */ /* 0x040fe400007c4270 */
[C---:B------:R-:W-:Y:S02]  /*8150*/  ISETP.GT.AND P5, PT, R0.reuse, 0x31, P0 ;  /* 0x000000310000780c */ /* 0x040fe400007a4270 */
[----:B------:R-:W-:Y:S02]  /*8160*/  FSEL R155, R25, -INF , !P4 ;  /* 0xff800000199b7808 */ /* 0x000fe40006000000 */
[C---:B------:R-:W-:Y:S02]  /*8170*/  ISETP.GT.AND P4, PT, R0.reuse, 0x38, P0 ;  /* 0x000000380000780c */ /* 0x040fe40000784270 */
[----:B------:R-:W-:Y:S02]  /*8180*/  ISETP.GT.AND P0, PT, R0, 0x39, P0 ;  /* 0x000000390000780c */ /* 0x000fe40000704270 */
[----:B-1----:R-:W-:Y:S02]  /*8190*/  FMNMX.FTZ R0, R5, R15, !PT ;  /* 0x0000000f05007209 */ /* 0x002fe40007810000 */
[----:B------:R-:W-:Y:S02]  /*81a0*/  ISETP.LT.OR P0, PT, R4, 0x3a, P0 ;  /* 0x0000003a0400780c */ /* 0x000fe40000701670 */
[----:B------:R-:W-:Y:S01]  /*81b0*/  FMNMX.FTZ R14, R6, R3, !PT ;  /* 0x00000003060e7209 */ /* 0x000fe20007810000 */
[----:B------:R-:W1:Y:S01]  /*81c0*/  SHFL.BFLY PT, R5, R0, 0x1, 0x1f ;  /* 0x0c201f0000057f89 */ /* 0x000e6200000e0000 */
[----:B------:R-:W-:Y:S02]  /*81d0*/  FSEL R168, R21, -INF , !P0 ;  /* 0xff80000015a87808 */ /* 0x000fe40004000000 */
[----:B------:R-:W-:Y:S02]  /*81e0*/  FMNMX.FTZ R14, R7, R14, !PT ;  /* 0x0000000e070e7209 */ /* 0x000fe40007810000 */
[----:B------:R-:W-:Y:S02]  /*81f0*/  ISETP.LT.OR P6, PT, R4, 0x31, P6 ;  /* 0x000000310400780c */ /* 0x000fe400037c1670 */
[----:B------:R-:W-:Y:S02]  /*8200*/  FMNMX.FTZ R14, R8, R14, !PT ;  /* 0x0000000e080e7209 */ /* 0x000fe40007810000 */
        /* <DEDUP_REMOVED lines=8> */
[----:B-1----:R-:W-:Y:S02]  /*8290*/  FMNMX.FTZ R101, R0, R5, !PT ;  /* 0x0000000500657209 */ /* 0x002fe40007810000 */
[----:B------:R-:W-:Y:S02]  /*82a0*/  FMNMX.FTZ R14, R144, R14, !PT ;  /* 0x0000000e900e7209 */ /* 0x000fe40007810000 */
[C---:B------:R-:W-:Y:S01]  /*82b0*/  FSETP.NEU.FTZ.AND P0, PT, R101.reuse, -INF , PT ;  /* 0xff8000006500780b */ /* 0x040fe20003f1d000 */
[----:B------:R-:W-:Y:S01]  /*82c0*/  FMUL.FTZ R0, R101, c[0x0][0x2d0] ;  /* 0x0000b40065007a20 */ /* 0x000fe20000410000 */
[----:B------:R-:W-:Y:S02]  /*82d0*/  FMNMX.FTZ R14, R148, R14, !PT ;  /* 0x0000000e940e7209 */ /* 0x000fe40007810000 */
[----:B------:R-:W-:Y:S02]  /*82e0*/  FSEL R167, R22, -INF , !P4 ;  /* 0xff80000016a77808 */ /* 0x000fe40006000000 */
[----:B------:R-:W-:Y:S02]  /*82f0*/  FSEL R140, R0, RZ, P0 ;  /* 0x000000ff008c7208 */ /* 0x000fe40000000000 */
[----:B------:R-:W-:Y:S02]  /*8300*/  FMNMX.FTZ R14, R149, R14, !PT ;  /* 0x0000000e950e7209 */ /* 0x000fe40007810000 */
[----:B------:R-:W-:Y:S01]  /*8310*/  IADD3 R102, R195, R184, RZ ;  /* 0x000000b8c3667210 */ /* 0x000fe20007ffe0ff */
[--C-:B------:R-:W-:Y:S01]  /*8320*/  FFMA.FTZ R0, R10, c[0x0][0x2d0], -R140.reuse ;  /* 0x0000b4000a007a23 */ /* 0x100fe2000001088c */
[----:B------:R-:W-:Y:S01]  /*8330*/  FMNMX.FTZ R14, R151, R14, !PT ;  /* 0x0000000e970e7209 */ /* 0x000fe20007810000 */
[--C-:B------:R-:W-:Y:S01]  /*8340*/  FFMA.FTZ R5, R13, c[0x0][0x2d0], -R140.reuse ;  /* 0x0000b4000d057a23 */ /* 0x100fe2000001088c */
[----:B------:R-:W-:Y:S01]  /*8350*/  IADD3 R103, R192, R102, RZ ;  /* 0x00000066c0677210 */ /* 0x000fe20007ffe0ff */
[----:B------:R1:W-:Y:S01]  /*8360*/  MUFU.EX2 R201, R0 ;  /* 0x0000000000c97308 */ /* 0x0003e20000000800 */
[----:B------:R-:W-:Y:S01]  /*8370*/  FMNMX.FTZ R14, R155, R14, !PT ;  /* 0x0000000e9b0e7209 */ /* 0x000fe20007810000 */
[----:B------:R-:W-:Y:S03]  /*8380*/  LDSM.16.MT88.4 R28, [R102] ;  /* 0x00000000661c783b */ /* 0x000fe60000004200 */
[----:B------:R-:W-:Y:S04]  /*8390*/  FMNMX.FTZ R14, R165, R14, !PT ;  /* 0x0000000ea50e7209 */ /* 0x000fe80007810000 */
[----:B------:R-:W-:Y:S01]  /*83a0*/  FMNMX.FTZ R4, R166, R14, !PT ;  /* 0x0000000ea6047209 */ /* 0x000fe20007810000 */
[----:B------:R-:W-:Y:S03]  /*83b0*/  MUFU.EX2 R202, R5 ;  /* 0x0000000500ca7308 */ /* 0x000fe60000000800 */
[----:B------:R-:W-:Y:S04]  /*83c0*/  FMNMX.FTZ R4, R167, R4, !PT ;  /* 0x00000004a7047209 */ /* 0x000fe80007810000 */
[----:B------:R-:W-:Y:S05]  /*83d0*/  FMNMX.FTZ R4, R168, R4, !PT ;  /* 0x00000004a8047209 */ /* 0x000fea0007810000 */
[----:B------:R-:W2:Y:S01]  /*83e0*/  SHFL.BFLY PT, R14, R4, 0x2, 0x1f ;  /* 0x0c401f00040e7f89 */ /* 0x000ea200000e0000 */
[--C-:B-1----:R-:W-:Y:S04]  /*83f0*/  FFMA.FTZ R0, R12, c[0x0][0x2d0], -R140.reuse ;  /* 0x0000b4000c007a23 */ /* 0x102fe8000001088c */
[----:B------:R1:W3:Y:S01]  /*8400*/  MUFU.EX2 R203, R0 ;  /* 0x0000000000cb7308 */ /* 0x0002e20000000800 */
[----:B--2---:R-:W-:Y:S05]  /*8410*/  FMNMX.FTZ R4, R4, R14, !PT ;  /* 0x0000000e04047209 */ /* 0x004fea0007810000 */
[----:B------:R-:W2:Y:S01]  /*8420*/  SHFL.BFLY PT, R14, R4, 0x1, 0x1f ;  /* 0x0c201f00040e7f89 */ /* 0x000ea200000e0000 */
[----:B-1----:R-:W-:Y:S01]  /*8430*/  FFMA.FTZ R0, R11, c[0x0][0x2d0], -R140 ;  /* 0x0000b4000b007a23 */ /* 0x002fe2000001088c */
[----:B---3--:R-:W-:Y:S03]  /*8440*/  F2FP.BF16.PACK_AB R136, R203, R201 ;  /* 0x000000c9cb88723e */ /* 0x008fe600000010ff */
[----:B------:R1:W3:Y:S01]  /*8450*/  MUFU.EX2 R204, R0 ;  /* 0x0000000000cc7308 */ /* 0x0002e20000000800 */
[----:B--2---:R-:W-:Y:S02]  /*8460*/  FMNMX.FTZ R100, R4, R14, !PT ;  /* 0x0000000e04647209 */ /* 0x004fe40007810000 */
[----:B-1----:R-:W-:Y:S03]  /*8470*/  FSEL R0, R101, RZ, P0 ;  /* 0x000000ff65007208 */ /* 0x002fe60000000000 */
[C---:B------:R-:W-:Y:S01]  /*8480*/  FMUL.FTZ R4, R100.reuse, c[0x0][0x2d0] ;  /* 0x0000b40064047a20 */ /* 0x040fe20000410000 */
[----:B------:R-:W-:Y:S02]  /*8490*/  FSETP.NEU.FTZ.AND P0, PT, R100, -INF , PT ;  /* 0xff8000006400780b */ /* 0x000fe40003f1d000 */
[----:B---3--:R-:W-:Y:S01]  /*84a0*/  F2FP.BF16.PACK_AB R138, R202, R204 ;  /* 0x000000ccca8a723e */ /* 0x008fe200000010ff */
[----:B------:R-:W-:Y:S01]  /*84b0*/  FADD.FTZ R0, -R0, R2 ;  /* 0x0000000200007221 */ /* 0x000fe20000010100 */
[----:B------:R-:W-:Y:S03]  /*84c0*/  FSEL R141, R4, RZ, P0 ;  /* 0x000000ff048d7208 */ /* 0x000fe60000000000 */
[----:B------:R-:W-:Y:S02]  /*84d0*/  FMUL.FTZ R0, R0, c[0x0][0x2d0] ;  /* 0x0000b40000007a20 */ /* 0x000fe40000410000 */
[--C-:B------:R-:W-:Y:S02]  /*84e0*/  FFMA.FTZ R4, R8, c[0x0][0x2d0], -R141.reuse ;  /* 0x0000b40008047a23 */ /* 0x100fe4000001088d */
[----:B------:R1:W2:Y:S10]  /*84f0*/  MUFU.EX2 R2, R0 ;  /* 0x0000000000027308 */ /* 0x0002b40000000800 */
[----:B------:R3:W-:Y:S01]  /*8500*/  MUFU.EX2 R175, R4 ;  /* 0x0000000400af7308 */ /* 0x0007e20000000800 */
[--C-:B-1----:R-:W-:Y:S02]  /*8510*/  FFMA.FTZ R0, R6, c[0x0][0x2d0], -R141.reuse ;  /* 0x0000b40006007a23 */ /* 0x102fe4000001088d */
[C---:B--2---:R-:W-:Y:S07]  /*8520*/  FMUL.FTZ R5, R2.reuse, R105 ;  /* 0x0000006902057220 */ /* 0x044fee0000410000 */
[----:B------:R1:W-:Y:S01]  /*8530*/  MUFU.EX2 R173, R0 ;  /* 0x0000000000ad7308 */ /* 0x0003e20000000800 */
[C---:B------:R-:W-:Y:S02]  /*8540*/  FMUL.FTZ R8, R2.reuse, R108 ;  /* 0x0000006c02087220 */ /* 0x040fe40000410000 */
[C---:B------:R-:W-:Y:S02]  /*8550*/  FMUL.FTZ R16, R2.reuse, R116 ;  /* 0x0000007402107220 */ /* 0x040fe40000410000 */
[C---:B------:R-:W-:Y:S02]  /*8560*/  FMUL.FTZ R17, R2.reuse, R117 ;  /* 0x0000007502117220 */ /* 0x040fe40000410000 */
[--C-:B---3--:R-:W-:Y:S02]  /*8570*/  FFMA.FTZ R4, R9, c[0x0][0x2d0], -R141.reuse ;  /* 0x0000b40009047a23 */ /* 0x108fe4000001088d */
[C---:B------:R-:W-:Y:S02]  /*8580*/  FMUL.FTZ R9, R2.reuse, R109 ;  /* 0x0000006d02097220 */ /* 0x040fe40000410000 */
[----:B------:R2:W3:Y:S01]  /*8590*/  MUFU.EX2 R176, R4 ;  /* 0x0000000400b07308 */ /* 0x0004e20000000800 */
[C---:B------:R-:W-:Y:S02]  /*85a0*/  FMUL.FTZ R24, R2.reuse, R124 ;  /* 0x0000007c02187220 */ /* 0x040fe40000410000 */
[C---:B------:R-:W-:Y:S02]  /*85b0*/  FMUL.FTZ R25, R2.reuse, R125 ;  /* 0x0000007d02197220 */ /* 0x040fe40000410000 */
[C---:B------:R-:W-:Y:S02]  /*85c0*/  FMUL.FTZ R32, R2.reuse, R132 ;  /* 0x0000008402207220 */ /* 0x040fe40000410000 */
[C---:B------:R-:W-:Y:S02]  /*85d0*/  FMUL.FTZ R33, R2.reuse, R133 ;  /* 0x0000008502217220 */ /* 0x040fe40000410000 */
[C---:B------:R-:W-:Y:S02]  /*85e0*/  FMUL.FTZ R36, R2.reuse, R36 ;  /* 0x0000002402247220 */ /* 0x040fe40000410000 */
[C---:B------:R-:W-:Y:S02]  /*85f0*/  FMUL.FTZ R37, R2.reuse, R37 ;  /* 0x0000002502257220 */ /* 0x040fe40000410000 */
[----:B-1----:R-:W-:Y:S02]  /*8600*/  FFMA.FTZ R0, R7, c[0x0][0x2d0], -R141 ;  /* 0x0000b40007007a23 */ /* 0x002fe4000001088d */
[C---:B------:R-:W-:Y:S02]  /*8610*/  FMUL.FTZ R40, R2.reuse, R40 ;  /* 0x0000002802287220 */ /* 0x040fe40000410000 */
[----:B------:R1:W4:Y:S01]  /*8620*/  MUFU.EX2 R174, R0 ;  /* 0x0000000000ae7308 */ /* 0x0003220000000800 */
[C---:B------:R-:W-:Y:S02]  /*8630*/  FMUL.FTZ R41, R2.reuse, R41 ;  /* 0x0000002902297220 */ /* 0x040fe40000410000 */
[C---:B------:R-:W-:Y:S02]  /*8640*/  FMUL.FTZ R44, R2.reuse, R44 ;  /* 0x0000002c022c7220 */ /* 0x040fe40000410000 */
[C---:B------:R-:W-:Y:S02]  /*8650*/  FMUL.FTZ R45, R2.reuse, R45 ;  /* 0x0000002d022d7220 */ /* 0x040fe40000410000 */
[----:B--2---:R-:W-:Y:S01]  /*8660*/  FMUL.FTZ R4, R2, R104 ;  /* 0x0000006802047220 */ /* 0x004fe20000410000 */
[----:B---3--:R-:W-:Y:S01]  /*8670*/  F2FP.BF16.PACK_AB R139, R176, R175 ;  /* 0x000000afb08b723e */ /* 0x008fe200000010ff */
        /* <DEDUP_REMOVED lines=8> */
[----:B-1----:R-:W-:Y:S01]  /*8700*/  FSEL R0, R100, RZ, P0 ;  /* 0x000000ff64007208 */ /* 0x002fe20000000000 */
[----:B------:R-:W-:Y:S01]  /*8710*/  FMUL.FTZ R64, R2, R64 ;  /* 0x0000004002407220 */ /* 0x000fe20000410000 */
[----:B----4-:R-:W-:Y:S01]  /*8720*/  F2FP.BF16.PACK_AB R137, R174, R173 ;  /* 0x000000adae89723e */ /* 0x010fe200000010ff */
[----:B------:R-:W-:Y:S02]  /*8730*/  FMUL.FTZ R65, R2, R65 ;  /* 0x0000004102417220 */ /* 0x000fe40000410000 */
[----:B------:R-:W-:Y:S01]  /*8740*/  FADD.FTZ R0, -R0, R3 ;  /* 0x0000000300007221 */ /* 0x000fe20000010100 */
[----:B------:R-:W-:Y:S01]  /*8750*/  IADD3 R3, R194, R184, RZ ;  /* 0x000000b8c2037210 */ /* 0x000fe20007ffe0ff */
[----:B------:R-:W-:Y:S02]  /*8760*/  FMUL.FTZ R68, R2, R68 ;  /* 0x0000004402447220 */ /* 0x000fe40000410000 */
[----:B------:R-:W-:Y:S01]  /*8770*/  FMUL.FTZ R0, R0, c[0x0][0x2d0] ;  /* 0x0000b40000007a20 */ /* 0x000fe20000410000 */
[----:B------:R-:W-:Y:S01]  /*8780*/  IADD3 R152, R192, R3, RZ ;  /* 0x00000003c0987210 */ /* 0x000fe20007ffe0ff */
[----:B------:R-:W1:Y:S01]  /*8790*/  LDSM.16.MT88.4 R12, [R3] ;  /* 0x00000000030c783b */ /* 0x000e620000004200 */
[C---:B------:R-:W-:Y:S02]  /*87a0*/  FMUL.FTZ R69, R2.reuse, R69 ;  /* 0x0000004502457220 */ /* 0x040fe40000410000 */
[C---:B------:R-:W-:Y:S01]  /*87b0*/  FMUL.FTZ R72, R2.reuse, R72 ;  /* 0x0000004802487220 */ /* 0x040fe20000410000 */
[----:B------:R-:W2:Y:S01]  /*87c0*/  MUFU.EX2 R0, R0 ;  /* 0x0000000000007308 */ /* 0x000ea20000000800 */
[C---:B------:R-:W-:Y:S02]  /*87d0*/  FMUL.FTZ R73, R2.reuse, R73 ;  /* 0x0000004902497220 */ /* 0x040fe40000410000 */
[C---:B------:R-:W-:Y:S01]  /*87e0*/  FMUL.FTZ R76, R2.reuse, R76 ;  /* 0x0000004c024c7220 */ /* 0x040fe20000410000 */
[----:B------:R-:W3:Y:S01]  /*87f0*/  LDSM.16.MT88.4 R20, [R152] ;  /* 0x000000009814783b */ /* 0x000ee20000004200 */
        /* <DEDUP_REMOVED lines=10> */
[C---:B--2---:R-:W-:Y:S02]  /*88a0*/  FMUL.FTZ R6, R0.reuse, R106 ;  /* 0x0000006a00067220 */ /* 0x044fe40000410000 */
[C---:B------:R-:W-:Y:S02]  /*88b0*/  FMUL.FTZ R7, R0.reuse, R107 ;  /* 0x0000006b00077220 */ /* 0x040fe40000410000 */
[----:B------:R-:W2:Y:S01]  /*88c0*/  LDSM.16.MT88.4 R104, [R103] ;  /* 0x000000006768783b */ /* 0x000ea20000004200 */
[C---:B------:R-:W-:Y:S02]  /*88d0*/  FMUL.FTZ R10, R0.reuse, R110 ;  /* 0x0000006e000a7220 */ /* 0x040fe40000410000 */
[C---:B------:R-:W-:Y:S02]  /*88e0*/  FMUL.FTZ R11, R0.reuse, R111 ;  /* 0x0000006f000b7220 */ /* 0x040fe40000410000 */
[C---:B------:R-:W-:Y:S01]  /*88f0*/  FMUL.FTZ R18, R0.reuse, R118 ;  /* 0x0000007600127220 */ /* 0x040fe20000410000 */
[C---:B-1----:R-:W-:Y:S02]  /*8900*/  HMMA.16816.F32.BF16 R4, R136.reuse, R12, R4 ;  /* 0x0000000c8804723c */ /* 0x042fe40000041804 */
[----:B------:R-:W1:Y:S03]  /*8910*/  LDSM.16.MT88.4 R108, [R3+0x2000] ;  /* 0x00200000036c783b */ /* 0x000e660000004200 */
[----:B------:R-:W-:Y:S02]  /*8920*/  FMUL.FTZ R19, R0, R119 ;  /* 0x0000007700137220 */ /* 0x000fe40000410000 */
[C---:B------:R-:W-:Y:S01]  /*8930*/  FMUL.FTZ R12, R2.reuse, R112 ;  /* 0x00000070020c7220 */ /* 0x040fe20000410000 */
[C---:B------:R-:W-:Y:S02]  /*8940*/  HMMA.16816.F32.BF16 R8, R136.reuse, R14, R8 ;  /* 0x0000000e8808723c */ /* 0x040fe40000041808 */
[----:B------:R-:W-:Y:S02]  /*8950*/  LDSM.16.MT88.4 R116, [R3+0x800] ;  /* 0x000800000374783b */ /* 0x000fe40000004200 */
[----:B------:R-:W-:Y:S02]  /*8960*/  FMUL.FTZ R13, R2, R113 ;  /* 0x00000071020d7220 */ /* 0x000fe40000410000 */
[C---:B------:R-:W-:Y:S02]  /*8970*/  FMUL.FTZ R26, R0.reuse, R126 ;  /* 0x0000007e001a7220 */ /* 0x040fe40000410000 */
[C---:B------:R-:W-:Y:S04]  /*8980*/  FMUL.FTZ R14, R0.reuse, R114 ;  /* 0x00000072000e7220 */ /* 0x040fe80000410000 */
[C---:B------:R-:W-:Y:S02]  /*8990*/  FMUL.FTZ R15, R0.reuse, R115 ;  /* 0x00000073000f7220 */ /* 0x040fe40000410000 */
[----:B------:R-:W4:Y:S01]  /*89a0*/  LDSM.16.MT88.4 R112, [R152+0x2000] ;  /* 0x002000009870783b */ /* 0x000f220000004200 */
[C---:B------:R-:W-:Y:S02]  /*89b0*/  FMUL.FTZ R27, R0.reuse, R127 ;  /* 0x0000007f001b7220 */ /* 0x040fe40000410000 */
[C---:B------:R-:W-:Y:S02]  /*89c0*/  FMUL.FTZ R34, R0.reuse, R134 ;  /* 0x0000008600227220 */ /* 0x040fe40000410000 */
[C---:B---3--:R-:W-:Y:S03]  /*89d0*/  HMMA.16816.F32.BF16 R12, R136.reuse, R20, R12 ;  /* 0x00000014880c723c */ /* 0x048fe6000004180c */
        /* <DEDUP_REMOVED lines=9> */
[----:B------:R-:W-:Y:S01]  /*8a70*/  LDSM.16.MT88.4 R120, [R152+0x800] ;  /* 0x000800009878783b */ /* 0x000fe20000004200 */
[C---:B------:R-:W-:Y:S02]  /*8a80*/  FMUL.FTZ R39, R0.reuse, R39 ;  /* 0x0000002700277220 */ /* 0x040fe40000410000 */
[C---:B------:R-:W-:Y:S02]  /*8a90*/  FMUL.FTZ R42, R0.reuse, R42 ;  /* 0x0000002a002a7220 */ /* 0x040fe40000410000 */
[C---:B------:R-:W-:Y:S03]  /*8aa0*/  HMMA.16816.F32.BF16 R20, R136.reuse, R28, R20 ;  /* 0x0000001c8814723c */ /* 0x040fe60000041814 */
[C---:B------:R-:W-:Y:S02]  /*8ab0*/  FMUL.FTZ R43, R0.reuse, R43 ;  /* 0x0000002b002b7220 */ /* 0x040fe40000410000 */
[----:B------:R-:W-:Y:S02]  /*8ac0*/  FMUL.FTZ R46, R0, R46 ;  /* 0x0000002e002e7220 */ /* 0x000fe40000410000 */
[C---:B------:R-:W-:Y:S01]  /*8ad0*/  FMUL.FTZ R28, R2.reuse, R128 ;  /* 0x00000080021c7220 */ /* 0x040fe20000410000 */
[C---:B------:R-:W-:Y:S04]  /*8ae0*/  HMMA.16816.F32.BF16 R24, R136.reuse, R30, R24 ;  /* 0x0000001e8818723c */ /* 0x040fe80000041818 */
[----:B------:R-:W-:Y:S02]  /*8af0*/  FMUL.FTZ R29, R2, R129 ;  /* 0x00000081021d7220 */ /* 0x000fe40000410000 */
[C---:B------:R-:W-:Y:S02]  /*8b00*/  FMUL.FTZ R47, R0.reuse, R47 ;  /* 0x0000002f002f7220 */ /* 0x040fe40000410000 */
[C---:B------:R-:W-:Y:S04]  /*8b10*/  FMUL.FTZ R30, R0.reuse, R130 ;  /* 0x00000082001e7220 */ /* 0x040fe80000410000 */
[C---:B------:R-:W-:Y:S02]  /*8b20*/  FMUL.FTZ R31, R0.reuse, R131 ;  /* 0x00000083001f7220 */ /* 0x040fe40000410000 */
[----:B------:R-:W-:Y:S01]  /*8b30*/  LDSM.16.MT88.4 R128, [R3+0x2800] ;  /* 0x002800000380783b */ /* 0x000fe20000004200 */
[C---:B------:R-:W-:Y:S02]  /*8b40*/  FMUL.FTZ R50, R0.reuse, R50 ;  /* 0x0000003200327220 */ /* 0x040fe40000410000 */
[C---:B------:R-:W-:Y:S02]  /*8b50*/  FMUL.FTZ R51, R0.reuse, R51 ;  /* 0x0000003300337220 */ /* 0x040fe40000410000 */
        /* <DEDUP_REMOVED lines=8> */
[C---:B-1----:R-:W-:Y:S04]  /*8be0*/  HMMA.16816.F32.BF16 R36, R136.reuse, R108, R36 ;  /* 0x0000006c8824723c */ /* 0x042fe80000041824 */
[C---:B------:R-:W-:Y:S02]  /*8bf0*/  FMUL.FTZ R63, R0.reuse, R63 ;  /* 0x0000003f003f7220 */ /* 0x040fe40000410000 */
[C---:B------:R-:W-:Y:S02]  /*8c00*/  FMUL.FTZ R66, R0.reuse, R66 ;  /* 0x0000004200427220 */ /* 0x040fe40000410000 */
[C---:B------:R-:W-:Y:S01]  /*8c10*/  HMMA.16816.F32.BF16 R40, R136.reuse, R110, R40 ;  /* 0x0000006e8828723c */ /* 0x040fe20000041828 */
[----:B------:R-:W1:Y:S03]  /*8c20*/  LDSM.16.MT88.4 R108, [R103+0x2000] ;  /* 0x00200000676c783b */ /* 0x000e660000004200 */
[C---:B------:R-:W-:Y:S02]  /*8c30*/  FMUL.FTZ R67, R0.reuse, R67 ;  /* 0x0000004300437220 */ /* 0x040fe40000410000 */
[C---:B------:R-:W-:Y:S02]  /*8c40*/  FMUL.FTZ R70, R0.reuse, R70 ;  /* 0x0000004600467220 */ /* 0x040fe40000410000 */
[C---:B----4-:R-:W-:Y:S04]  /*8c50*/  HMMA.16816.F32.BF16 R44, R136.reuse, R112, R44 ;  /* 0x00000070882c723c */ /* 0x050fe8000004182c */
        /* <DEDUP_REMOVED lines=17> */
[----:B------:R-:W-:Y:S02]  /*8d70*/  FMUL.FTZ R94, R0, R94 ;  /* 0x0000005e005e7220 */ /* 0x000fe40000410000 */
[C---:B------:R-:W-:Y:S04]  /*8d80*/  HMMA.16816.F32.BF16 R64, R136.reuse, R110, R64 ;  /* 0x0000006e8840723c */ /* 0x040fe80000041840 */
[--C-:B------:R-:W-:Y:S02]  /*8d90*/  FFMA.FTZ R108, R142, c[0x0][0x2d0], -R140.reuse ;  /* 0x0000b4008e6c7a23 */ /* 0x100fe4000001088c */
[----:B------:R-:W-:Y:S02]  /*8da0*/  FMUL.FTZ R95, R0, R95 ;  /* 0x0000005f005f7220 */ /* 0x000fe40000410000 */
[C---:B---3--:R-:W-:Y:S01]  /*8db0*/  HMMA.16816.F32.BF16 R68, R136.reuse, R112, R68 ;  /* 0x000000708844723c */ /* 0x048fe20000041844 */
[----:B------:R1:W-:Y:S03]  /*8dc0*/  MUFU.EX2 R184, R108 ;  /* 0x0000006c00b87308 */ /* 0x0003e60000000800 */
[----:B------:R-:W-:Y:S02]  /*8dd0*/  FMUL.FTZ R97, R2, R97 ;  /* 0x0000006102617220 */ /* 0x000fe40000410000 */
[----:B------:R-:W-:Y:S02]  /*8de0*/  FMUL.FTZ R98, R0, R98 ;  /* 0x0000006200627220 */ /* 0x000fe40000410000 */
[C---:B------:R-:W-:Y:S04]  /*8df0*/  HMMA.16816.F32.BF16 R72, R136.reuse, R114, R72 ;  /* 0x000000728848723c */ /* 0x040fe80000041848 */
[--C-:B------:R-:W-:Y:S02]  /*8e00*/  FFMA.FTZ R112, R150, c[0x0][0x2d0], -R140.reuse ;  /* 0x0000b40096707a23 */ /* 0x100fe4000001088c */
[----:B------:R-:W-:Y:S02]  /*8e10*/  FMUL.FTZ R99, R0, R99 ;  /* 0x0000006300637220 */ /* 0x000fe40000410000 */
[----:B------:R3:W-:Y:S01]  /*8e20*/  MUFU.EX2 R199, R112 ;  /* 0x0000007000c77308 */ /* 0x0007e20000000800 */
[C---:B--2---:R-:W-:Y:S03]  /*8e30*/  HMMA.16816.F32.BF16 R76, R136.reuse, R104, R76 ;  /* 0x00000068884c723c */ /* 0x044fe6000004184c */
[----:B------:R-:W-:Y:S04]  /*8e40*/  FFMA.FTZ R2, R2, R212, R201 ;  /* 0x000000d402027223 */ /* 0x000fe800000100c9 */
[--C-:B------:R-:W-:Y:S01]  /*8e50*/  FFMA.FTZ R104, R145, c[0x0][0x2d0], -R141.reuse ;  /* 0x0000b40091687a23 */ /* 0x100fe2000001088d */
[C---:B------:R-:W-:Y:S03]  /*8e60*/  HMMA.16816.F32.BF16 R80, R136.reuse, R106, R80 ;  /* 0x0000006a8850723c */ /* 0x040fe60000041850 */
[----:B------:R2:W-:Y:S01]  /*8e70*/  MUFU.EX2 R164, R104 ;  /* 0x0000006800a47308 */ /* 0x0005e20000000800 */
[--C-:B-1----:R-:W-:Y:S09]  /*8e80*/  FFMA.FTZ R108, R147, c[0x0][0x2d0], -R140.reuse ;  /* 0x0000b400936c7a23 */ /* 0x102ff2000001088c */
[----:B------:R1:W-:Y:S01]  /*8e90*/  MUFU.EX2 R197, R108 ;  /* 0x0000006c00c57308 */ /* 0x0003e20000000800 */
[--C-:B---3--:R-:W-:Y:S09]  /*8ea0*/  FFMA.FTZ R112, R153, c[0x0][0x2d0], -R140.reuse ;  /* 0x0000b40099707a23 */ /* 0x108ff2000001088c */
[----:B------:R3:W4:Y:S01]  /*8eb0*/  MUFU.EX2 R183, R112 ;  /* 0x0000007000b77308 */ /* 0x0007220000000800 */
[--C-:B--2---:R-:W-:Y:S09]  /*8ec0*/  FFMA.FTZ R104, R146, c[0x0][0x2d0], -R141.reuse ;  /* 0x0000b40092687a23 */ /* 0x104ff2000001088d */
[----:B------:R2:W5:Y:S01]  /*8ed0*/  MUFU.EX2 R162, R104 ;  /* 0x0000006800a27308 */ /* 0x0005620000000800 */
[----:B-1----:R-:W1:Y:S08]  /*8ee0*/  LDSM.16.MT88.4 R108, [R102+0x4000] ;  /* 0x00400000666c783b */ /* 0x002e700000004200 */
[----:B---3--:R-:W3:Y:S01]  /*8ef0*/  LDSM.16.MT88.4 R112, [R103+0x4000] ;  /* 0x004000006770783b */ /* 0x008ee20000004200 */
[----:B----4-:R-:W-:Y:S01]  /*8f00*/  F2FP.BF16.PACK_AB R106, R183, R199 ;  /* 0x000000c7b76a723e */ /* 0x010fe200000010ff */
[--C-:B--2---:R-:W-:Y:S01]  /*8f10*/  FFMA.FTZ R104, R143, c[0x0][0x2d0], -R141.reuse ;  /* 0x0000b4008f687a23 */ /* 0x104fe2000001088d */
[----:B-----5:R-:W-:Y:S03]  /*8f20*/  F2FP.BF16.PACK_AB R105, R162, R164 ;  /* 0x000000a4a269723e */ /* 0x020fe600000010ff */
[----:B------:R2:W-:Y:S01]  /*8f30*/  MUFU.EX2 R163, R104 ;  /* 0x0000006800a37308 */ /* 0x0005e20000000800 */
[C---:B-1----:R-:W-:Y:S08]  /*8f40*/  HMMA.16816.F32.BF16 R84, R136.reuse, R108, R84 ;  /* 0x0000006c8854723c */ /* 0x042ff00000041854 */
[C---:B------:R-:W-:Y:S01]  /*8f50*/  HMMA.16816.F32.BF16 R88, R136.reuse, R110, R88 ;  /* 0x0000006e8858723c */ /* 0x040fe20000041858 */
[----:B------:R-:W1:Y:S03]  /*8f60*/  LDSM.16.MT88.4 R108, [R102+0x800] ;  /* 0x00080000666c783b */ /* 0x000e660000004200 */
[--C-:B--2---:R-:W-:Y:S04]  /*8f70*/  FFMA.FTZ R104, R144, c[0x0][0x2d0], -R141.reuse ;  /* 0x0000b40090687a23 */ /* 0x104fe8000001088d */
[C---:B---3--:R-:W-:Y:S01]  /*8f80*/  HMMA.16816.F32.BF16 R92, R136.reuse, R112, R92 ;  /* 0x00000070885c723c */ /* 0x048fe2000004185c */
[----:B------:R2:W3:Y:S01]  /*8f90*/  MUFU.EX2 R161, R104 ;  /* 0x0000006800a17308 */ /* 0x0004e20000000800 */
[----:B------:R-:W-:Y:S06]  /*8fa0*/  LDSM.16.MT88.4 R144, [R152+0x3800] ;  /* 0x003800009890783b */ /* 0x000fec0000004200 */
[----:B------:R-:W-:Y:S02]  /*8fb0*/  HMMA.16816.F32.BF16 R96, R136, R114, R96 ;  /* 0x000000728860723c */ /* 0x000fe40000041860 */
[----:B------:R-:W4:Y:S08]  /*8fc0*/  LDSM.16.MT88.4 R112, [R102+0x2800] ;  /* 0x002800006670783b */ /* 0x000f300000004200 */
[----:B------:R-:W-:Y:S02]  /*8fd0*/  LDSM.16.MT88.4 R136, [R152+0x3000] ;  /* 0x003000009888783b */ /* 0x000fe40000004200 */
[----:B--2---:R-:W-:Y:S02]  /*8fe0*/  F2FP.BF16.PACK_AB R104, R197, R184 ;  /* 0x000000b8c568723e */ /* 0x004fe400000010ff */
[----:B---3--:R-:W-:Y:S07]  /*8ff0*/  F2FP.BF16.PACK_AB R107, R161, R163 ;  /* 0x000000a3a16b723e */ /* 0x008fee00000010ff */
[C---:B------:R-:W-:Y:S08]  /*9000*/  HMMA.16816.F32.BF16 R4, R104.reuse, R116, R4 ;  /* 0x000000746804723c */ /* 0x040ff00000041804 */
[C---:B------:R-:W-:Y:S01]  /*9010*/  HMMA.16816.F32.BF16 R8, R104.reuse, R118, R8 ;  /* 0x000000766808723c */ /* 0x040fe20000041808 */
[----:B------:R-:W2:Y:S07]  /*9020*/  LDSM.16.MT88.4 R116, [R103+0x2800] ;  /* 0x002800006774783b */ /* 0x000eae0000004200 */
        /* <DEDUP_REMOVED lines=8> */
[----:B---3--:R-:W3:Y:S07]  /*90b0*/  LDSM.16.MT88.4 R120, [R152+0x4800] ;  /* 0x004800009878783b */ /* 0x008eee0000004200 */
        /* <DEDUP_REMOVED lines=8> */
[C---:B----4-:R-:W-:Y:S07]  /*9140*/  HMMA.16816.F32.BF16 R52, R104.reuse, R112, R52 ;  /* 0x000000706834723c */ /* 0x050fee0000041834 */
        /* <DEDUP_REMOVED lines=11> */
[----:B------:R1:W-:Y:S07]  /*9200*/  MUFU.EX2 R180, R112 ;  /* 0x0000007000b47308 */ /* 0x0003ee0000000800 */
[C---:B---3--:R-:W-:Y:S03]  /*9210*/  HMMA.16816.F32.BF16 R76, R104.reuse, R120, R76 ;  /* 0x00000078684c723c */ /* 0x048fe6000004184c */
[----:B------:R3:W-:Y:S01]  /*9220*/  MUFU.EX2 R159, R108 ;  /* 0x0000006c009f7308 */ /* 0x0007e20000000800 */
[----:B--2---:R-:W-:Y:S03]  /*9230*/  LDSM.16.MT88.4 R116, [R103+0x4800] ;  /* 0x004800006774783b */ /* 0x004fe60000004200 */
[--C-:B------:R-:W-:Y:S01]  /*9240*/  FFMA.FTZ R120, R155, c[0x0][0x2d0], -R141.reuse ;  /* 0x0000b4009b787a23 */ /* 0x100fe2000001088d */
[C---:B------:R-:W-:Y:S05]  /*9250*/  HMMA.16816.F32.BF16 R80, R104.reuse, R122, R80 ;  /* 0x0000007a6850723c */ /* 0x040fea0000041850 */
[----:B------:R2:W-:Y:S01]  /*9260*/  MUFU.EX2 R157, R120 ;  /* 0x00000078009d7308 */ /* 0x0005e20000000800 */
[--C-:B-1----:R-:W-:Y:S09]  /*9270*/  FFMA.FTZ R112, R158, c[0x0][0x2d0], -R140.reuse ;  /* 0x0000b4009e707a23 */ /* 0x102ff2000001088c */
[----:B------:R1:W4:Y:S01]  /*9280*/  MUFU.EX2 R179, R112 ;  /* 0x0000007000b37308 */ /* 0x0003220000000800 */
[--C-:B---3--:R-:W-:Y:S02]  /*9290*/  FFMA.FTZ R108, R151, c[0x0][0x2d0], -R141.reuse ;  /* 0x0000b400976c7a23 */ /* 0x108fe4000001088d */
[----:B------:R-:W-:Y:S07]  /*92a0*/  LDSM.16.MT88.4 R148, [R102+0x3800] ;  /* 0x003800006694783b */ /* 0x000fee0000004200 */
[----:B------:R3:W3:Y:S01]  /*92b0*/  MUFU.EX2 R158, R108 ;  /* 0x0000006c009e7308 */ /* 0x0006e20000000800 */
[----:B--2---:R-:W-:Y:S08]  /*92c0*/  LDSM.16.MT88.4 R120, [R103+0x1000] ;  /* 0x001000006778783b */ /* 0x004ff00000004200 */
[----:B-1----:R-:W1:Y:S08]  /*92d0*/  LDSM.16.MT88.4 R112, [R102+0x4800] ;  /* 0x004800006670783b */ /* 0x002e700000004200 */
[----:B---3--:R-:W2:Y:S01]  /*92e0*/  LDSM.16.MT88.4 R108, [R3+0x1000] ;  /* 0x00100000036c783b */ /* 0x008ea20000004200 */
[C---:B-1----:R-:W-:Y:S08]  /*92f0*/  HMMA.16816.F32.BF16 R84, R104.reuse, R112, R84 ;  /* 0x000000706854723c */ /* 0x042ff00000041854 */
[C---:B------:R-:W-:Y:S01]  /*9300*/  HMMA.16816.F32.BF16 R88, R104.reuse, R114, R88 ;  /* 0x000000726858723c */ /* 0x040fe20000041858 */
[----:B------:R-:W1:Y:S07]  /*9310*/  LDSM.16.MT88.4 R112, [R102+0x3000] ;  /* 0x003000006670783b */ /* 0x000e6e0000004200 */
[C---:B------:R-:W-:Y:S08]  /*9320*/  HMMA.16816.F32.BF16 R92, R104.reuse, R116, R92 ;  /* 0x00000074685c723c */ /* 0x040ff0000004185c */
[----:B------:R-:W-:Y:S01]  /*9330*/  HMMA.16816.F32.BF16 R96, R104, R118, R96 ;  /* 0x000000766860723c */ /* 0x000fe20000041860 */
[----:B------:R-:W-:Y:S06]  /*9340*/  LDSM.16.MT88.4 R116, [R3+0x5000] ;  /* 0x005000000374783b */ /* 0x000fec0000004200 */
[----:B-----5:R-:W-:Y:S02]  /*9350*/  F2FP.BF16.PACK_AB R104, R181, R182 ;  /* 0x000000b6b568723e */ /* 0x020fe400000010ff */
[----:B----4-:R-:W-:Y:S03]  /*9360*/  F2FP.BF16.PACK_AB R106, R179, R180 ;  /* 0x000000b4b36a723e */ /* 0x010fe600000010ff */
[----:B------:R-:W-:Y:S02]  /*9370*/  F2FP.BF16.PACK_AB R105, R159, R160 ;  /* 0x000000a09f69723e */ /* 0x000fe400000010ff */
[----:B------:R-:W-:Y:S07]  /*9380*/  F2FP.BF16.PACK_AB R107, R157, R158 ;  /* 0x0000009e9d6b723e */ /* 0x000fee00000010ff */
[C---:B--2---:R-:W-:Y:S08]  /*9390*/  HMMA.16816.F32.BF16 R4, R104.reuse, R108, R4 ;  /* 0x0000006c6804723c */ /* 0x044ff00000041804 */
[C---:B------:R-:W-:Y:S01]  /*93a0*/  HMMA.16816.F32.BF16 R8, R104.reuse, R110, R8 ;  /* 0x0000006e6808723c */ /* 0x040fe20000041808 */
[----:B------:R-:W2:Y:S07]  /*93b0*/  LDSM.16.MT88.4 R108, [R103+0x3000] ;  /* 0x00300000676c783b */ /* 0x000eae0000004200 */
[C---:B------:R-:W-:Y:S07]  /*93c0*/  HMMA.16816.F32.BF16 R12, R104.reuse, R124, R12 ;  /* 0x0000007c680c723c */ /* 0x040fee000004180c */
[--C-:B------:R-:W-:Y:S01]  /*93d0*/  FFMA.FTZ R124, R165, c[0x0][0x2d0], -R141.reuse ;  /* 0x0000b400a57c7a23 */ /* 0x100fe2000001088d */
[C---:B------:R-:W-:Y:S03]  /*93e0*/  HMMA.16816.F32.BF16 R16, R104.reuse, R126, R16 ;  /* 0x0000007e6810723c */ /* 0x040fe60000041810 */
[----:B------:R3:W-:Y:S05]  /*93f0*/  MUFU.EX2 R156, R124 ;  /* 0x0000007c009c7308 */ /* 0x0007ea0000000800 */
[C---:B------:R-:W-:Y:S08]  /*9400*/  HMMA.16816.F32.BF16 R20, R104.reuse, R128, R20 ;  /* 0x000000806814723c */ /* 0x040ff00000041814 */
[C---:B------:R-:W-:Y:S08]  /*9410*/  HMMA.16816.F32.BF16 R24, R104.reuse, R130, R24 ;  /* 0x000000826818723c */ /* 0x040ff00000041818 */
[C---:B------:R-:W-:Y:S01]  /*9420*/  HMMA.16816.F32.BF16 R28, R104.reuse, R120, R28 ;  /* 0x00000078681c723c */ /* 0x040fe2000004181c */
[----:B---3--:R-:W-:Y:S06]  /*9430*/  LDSM.16.MT88.4 R124, [R102+0x1800] ;  /* 0x00180000667c783b */ /* 0x008fec0000004200 */
[--C-:B------:R-:W-:Y:S01]  /*9440*/  FFMA.FTZ R120, R169, c[0x0][0x2d0], -R140.reuse ;  /* 0x0000b400a9787a23 */ /* 0x100fe2000001088c */
[C---:B------:R-:W-:Y:S03]  /*9450*/  HMMA.16816.F32.BF16 R32, R104.reuse, R122, R32 ;  /* 0x0000007a6820723c */ /* 0x040fe60000041820 */
[----:B------:R3:W-:Y:S05]  /*9460*/  MUFU.EX2 R178, R120 ;  /* 0x0000007800b27308 */ /* 0x0007ea0000000800 */
[C---:B------:R-:W-:Y:S08]  /*9470*/  HMMA.16816.F32.BF16 R36, R104.reuse, R132, R36 ;  /* 0x000000846824723c */ /* 0x040ff00000041824 */
[C---:B------:R-:W-:Y:S01]  /*9480*/  HMMA.16816.F32.BF16 R40, R104.reuse, R134, R40 ;  /* 0x000000866828723c */ /* 0x040fe20000041828 */
[----:B------:R-:W-:Y:S07]  /*9490*/  LDSM.16.MT88.4 R132, [R103+0x1800] ;  /* 0x001800006784783b */ /* 0x000fee0000004200 */
[C---:B------:R-:W-:Y:S01]  /*94a0*/  HMMA.16816.F32.BF16 R44, R104.reuse, R136, R44 ;  /* 0x00000088682c723c */ /* 0x040fe2000004182c */
[----:B---3--:R-:W3:Y:S07]  /*94b0*/  LDSM.16.MT88.4 R120, [R152+0x5000] ;  /* 0x005000009878783b */ /* 0x008eee0000004200 */
[C---:B------:R-:W-:Y:S08]  /*94c0*/  HMMA.16816.F32.BF16 R48, R104.reuse, R138, R48 ;  /* 0x0000008a6830723c */ /* 0x040ff00000041830 */
[C---:B-1----:R-:W-:Y:S07]  /*94d0*/  HMMA.16816.F32.BF16 R52, R104.reuse, R112, R52 ;  /* 0x000000706834723c */ /* 0x042fee0000041834 */
[--C-:B------:R-:W-:Y:S01]  /*94e0*/  FFMA.FTZ R112, R170, c[0x0][0x2d0], -R140.reuse ;  /* 0x0000b400aa707a23 */ /* 0x100fe2000001088c */
[C---:B------:R-:W-:Y:S03]  /*94f0*/  HMMA.16816.F32.BF16 R56, R104.reuse, R114, R56 ;  /* 0x000000726838723c */ /* 0x040fe60000041838 */
[----:B------:R1:W4:Y:S05]  /*9500*/  MUFU.EX2 R177, R112 ;  /* 0x0000007000b17308 */ /* 0x00032a0000000800 */
[C---:B--2---:R-:W-:Y:S08]  /*9510*/  HMMA.16816.F32.BF16 R60, R104.reuse, R108, R60 ;  /* 0x0000006c683c723c */ /* 0x044ff0000004183c */
[C---:B------:R-:W-:Y:S01]  /*9520*/  HMMA.16816.F32.BF16 R64, R104.reuse, R110, R64 ;  /* 0x0000006e6840723c */ /* 0x040fe20000041840 */
[----:B------:R-:W-:Y:S07]  /*9530*/  LDSM.16.MT88.4 R108, [R103+0x5000] ;  /* 0x00500000676c783b */ /* 0x000fee0000004200 */
[C---:B------:R-:W-:Y:S04]  /*9540*/  HMMA.16816.F32.BF16 R68, R104.reuse, R116, R68 ;  /* 0x000000746844723c */ /* 0x040fe80000041844 */
[--C-:B-1----:R-:W-:Y:S01]  /*9550*/  FFMA.FTZ R112, R171, c[0x0][0x2d0], -R140.reuse ;  /* 0x0000b400ab707a23 */ /* 0x102fe2000001088c */
[----:B----4-:R-:W-:Y:S01]  /*9560*/  F2FP.BF16.PACK_AB R136, R177, R178 ;  /* 0x000000b2b188723e */ /* 0x010fe200000010ff */
[----:B------:R-:W-:Y:S02]  /*9570*/  FFMA.FTZ R140, R172, c[0x0][0x2d0], -R140 ;  /* 0x0000b400ac8c7a23 */ /* 0x000fe4000001088c */
[C---:B------:R-:W-:Y:S01]  /*9580*/  HMMA.16816.F32.BF16 R72, R104.reuse, R118, R72 ;  /* 0x000000766848723c */ /* 0x040fe20000041848 */
[----:B------:R1:W-:Y:S03]  /*9590*/  MUFU.EX2 R170, R112 ;  /* 0x0000007000aa7308 */ /* 0x0003e60000000800 */
[--C-:B------:R-:W-:Y:S04]  /*95a0*/  FFMA.FTZ R116, R166, c[0x0][0x2d0], -R141.reuse ;  /* 0x0000b400a6747a23 */ /* 0x100fe8000001088d */
[C---:B---3--:R-:W-:Y:S03]  /*95b0*/  HMMA.16816.F32.BF16 R76, R104.reuse, R120, R76 ;  /* 0x00000078684c723c */ /* 0x048fe6000004184c */
[----:B------:R2:W3:Y:S05]  /*95c0*/  MUFU.EX2 R155, R116 ;  /* 0x00000074009b7308 */ /* 0x0004ea0000000800 */
[C---:B------:R-:W-:Y:S01]  /*95d0*/  HMMA.16816.F32.BF16 R80, R104.reuse, R122, R80 ;  /* 0x0000007a6850723c */ /* 0x040fe20000041850 */
[----:B------:R-:W-:Y:S04]  /*95e0*/  LDSM.16.MT88.4 R120, [R152+0x1800] ;  /* 0x001800009878783b */ /* 0x000fe80000004200 */
[----:B------:R-:W4:Y:S04]  /*95f0*/  MUFU.EX2 R169, R140 ;  /* 0x0000008c00a97308 */ /* 0x000f280000000800 */
[----:B-1----:R-:W1:Y:S03]  /*9600*/  LDSM.16.MT88.4 R112, [R102+0x5000] ;  /* 0x005000006670783b */ /* 0x002e660000004200 */
[--C-:B--2---:R-:W-:Y:S01]  /*9610*/  FFMA.FTZ R116, R167, c[0x0][0x2d0], -R141.reuse ;  /* 0x0000b400a7747a23 */ /* 0x104fe2000001088d */
[----:B---3--:R-:W-:Y:S01]  /*9620*/  F2FP.BF16.PACK_AB R137, R155, R156 ;  /* 0x0000009c9b89723e */ /* 0x008fe200000010ff */
[----:B------:R-:W-:Y:S02]  /*9630*/  FFMA.FTZ R141, R168, c[0x0][0x2d0], -R141 ;  /* 0x0000b400a88d7a23 */ /* 0x000fe4000001088d */
[----:B------:R2:W-:Y:S01]  /*9640*/  MUFU.EX2 R154, R116 ;  /* 0x00000074009a7308 */ /* 0x0005e20000000800 */
[----:B----4-:R-:W-:Y:S09]  /*9650*/  F2FP.BF16.PACK_AB R138, R169, R170 ;  /* 0x000000aaa98a723e */ /* 0x010ff200000010ff */
[----:B------:R3:W4:Y:S01]  /*9660*/  MUFU.EX2 R153, R141 ;  /* 0x0000008d00997308 */ /* 0x0007220000000800 */
[----:B--2---:R-:W2:Y:S01]  /*9670*/  LDSM.16.MT88.4 R116, [R3+0x1800] ;  /* 0x001800000374783b */ /* 0x004ea20000004200 */
[C---:B-1----:R-:W-:Y:S08]  /*9680*/  HMMA.16816.F32.BF16 R84, R104.reuse, R112, R84 ;  /* 0x000000706854723c */ /* 0x042ff00000041854 */
[C---:B------:R-:W-:Y:S01]  /*9690*/  HMMA.16816.F32.BF16 R88, R104.reuse, R114, R88 ;  /* 0x000000726858723c */ /* 0x040fe20000041858 */
[----:B---3--:R-:W1:Y:S03]  /*96a0*/  LDSM.16.MT88.4 R140, [R3+0x3800] ;  /* 0x00380000038c783b */ /* 0x008e660000004200 */
[----:B----4-:R-:W-:Y:S04]  /*96b0*/  F2FP.BF16.PACK_AB R139, R153, R154 ;  /* 0x0000009a998b723e */ /* 0x010fe800000010ff */
[C---:B------:R-:W-:Y:S08]  /*96c0*/  HMMA.16816.F32.BF16 R92, R104.reuse, R108, R92 ;  /* 0x0000006c685c723c */ /* 0x040ff0000004185c */
[----:B------:R-:W-:Y:S08]  /*96d0*/  HMMA.16816.F32.BF16 R96, R104, R110, R96 ;  /* 0x0000006e6860723c */ /* 0x000ff00000041860 */
[C---:B--2---:R-:W-:Y:S01]  /*96e0*/  HMMA.16816.F32.BF16 R104, R136.reuse, R116, R4 ;  /* 0x000000748868723c */ /* 0x044fe20000041804 */
[----:B------:R-:W2:Y:S07]  /*96f0*/  LDSM.16.MT88.4 R4, [R103+0x3800] ;  /* 0x003800006704783b */ /* 0x000eae0000004200 */
[C---:B------:R-:W-:Y:S01]  /*9700*/  HMMA.16816.F32.BF16 R108, R136.reuse, R118, R8 ;  /* 0x00000076886c723c */ /* 0x040fe20000041808 */
[----:B------:R3:W4:Y:S07]  /*9710*/  LDSM.16.MT88.4 R8, [R3+0x5800] ;  /* 0x005800000308783b */ /* 0x00072e0000004200 */
[C---:B------:R-:W-:Y:S01]  /*9720*/  HMMA.16816.F32.BF16 R112, R136.reuse, R120, R12 ;  /* 0x000000788870723c */ /* 0x040fe2000004180c */
[----:B------:R-:W5:Y:S07]  /*9730*/  LDSM.16.MT88.4 R12, [R152+0x5800] ;  /* 0x00580000980c783b */ /* 0x000f6e0000004200 */
[C---:B------:R-:W-:Y:S07]  /*9740*/  HMMA.16816.F32.BF16 R116, R136.reuse, R122, R16 ;  /* 0x0000007a8874723c */ /* 0x040fee0000041810 */
[----:B------:R-:W-:Y:S01]  /*9750*/  FADD.FTZ R16, R203, R2 ;  /* 0x00000002cb107221 */ /* 0x000fe20000010000 */
[C---:B------:R-:W-:Y:S04]  /*9760*/  HMMA.16816.F32.BF16 R120, R136.reuse, R124, R20 ;  /* 0x0000007c8878723c */ /* 0x040fe80000041814 */
[----:B---3--:R-:W-:Y:S01]  /*9770*/  IADD3 R3, R196, -0x2, RZ ;  /* 0xfffffffec4037810 */ /* 0x008fe20007ffe0ff */
[----:B------:R-:W-:Y:S03]  /*9780*/  FFMA.FTZ R2, R0, R213, R173 ;  /* 0x000000d500027223 */ /* 0x000fe600000100ad */
[C---:B------:R-:W-:Y:S03]  /*9790*/  HMMA.16816.F32.BF16 R124, R136.reuse, R126, R24 ;  /* 0x0000007e887c723c */ /* 0x040fe60000041818 */
[----:B------:R-:W-:Y:S01]  /*97a0*/  ISETP.GE.AND P6, PT, R3, R200, PT ;  /* 0x000000c80300720c */ /* 0x000fe20003fc6270 */
[----:B------:R-:W-:Y:S04]  /*97b0*/  FADD.FTZ R2, R174, R2 ;  /* 0x00000002ae027221 */ /* 0x000fe80000010000 */
[C---:B------:R-:W-:Y:S08]  /*97c0*/  HMMA.16816.F32.BF16 R128, R136.reuse, R132, R28 ;  /* 0x000000848880723c */ /* 0x040ff0000004181c */
[C---:B------:R-:W-:Y:S01]  /*97d0*/  HMMA.16816.F32.BF16 R132, R136.reuse, R134, R32 ;  /* 0x000000868884723c */ /* 0x040fe20000041820 */
[----:B------:R-:W-:Y:S03]  /*97e0*/  @P6 MOV R18, c[0x0][0x1e4] ;  /* 0x0000790000126a02 */ /* 0x000fe60000000f00 */
[----:B------:R-:W-:Y:S04]  /*97f0*/  @P6 SHF.R.S32.HI R0, RZ, 0x1f, R3 ;  /* 0x0000001fff006819 */ /* 0x000fe80000011403 */
[C---:B-1----:R-:W-:Y:S08]  /*9800*/  HMMA.16816.F32.BF16 R36, R136.reuse, R140, R36 ;  /* 0x0000008c8824723c */ /* 0x042ff00000041824 */
        /* <DEDUP_REMOVED lines=9> */
[----:B------:R-:W-:Y:S01]  /*98a0*/  FADD.FTZ R8, R204, R16 ;  /* 0x00000010cc087221 */ /* 0x000fe20000010000 */
[C---:B------:R-:W-:Y:S04]  /*98b0*/  HMMA.16816.F32.BF16 R72, R136.reuse, R10, R72 ;  /* 0x0000000a8848723c */ /* 0x040fe80000041848 */
[----:B------:R-:W-:Y:S02]  /*98c0*/  @P6 IMAD R9, R0, c[0x0][0x1e0], RZ ;  /* 0x0000780000096a24 */ /* 0x000fe400078e02ff */
[----:B------:R-:W-:Y:S02]  /*98d0*/  FADD.FTZ R0, R202, R8 ;  /* 0x00000008ca007221 */ /* 0x000fe40000010000 */
[----:B------:R-:W-:Y:S01]  /*98e0*/  FADD.FTZ R8, R175, R2 ;  /* 0x00000002af087221 */ /* 0x000fe20000010000 */
[C---:B-----5:R-:W-:Y:S03]  /*98f0*/  HMMA.16816.F32.BF16 R76, R136.reuse, R12, R76 ;  /* 0x0000000c884c723c */ /* 0x060fe6000004184c */
[C---:B------:R-:W-:Y:S02]  /*9900*/  @P6 IMAD R9, R3.reuse, c[0x0][0x1e4], R9 ;  /* 0x0000790003096a24 */ /* 0x040fe400078e0209 */
[----:B------:R-:W-:Y:S02]  /*9910*/  @P6 IMAD.WIDE.U32 R2, R3, c[0x0][0x1e0], RZ ;  /* 0x0000780003026a25 */ /* 0x000fe400078e00ff */
[----:B------:R-:W-:Y:S01]  /*9920*/  @P6 MOV R13, c[0x0][0x1e0] ;  /* 0x00007800000d6a02 */ /* 0x000fe20000000f00 */
[C---:B------:R-:W-:Y:S04]  /*9930*/  HMMA.16816.F32.BF16 R80, R136.reuse, R14, R80 ;  /* 0x0000000e8850723c */ /* 0x040fe80000041850 */
[----:B------:R-:W-:Y:S01]  /*9940*/  FADD.FTZ R16, R184, R0 ;  /* 0x00000000b8107221 */ /* 0x000fe20000010000 */
[----:B------:R-:W-:Y:S01]  /*9950*/  @P6 IADD3 R3, R3, R9, RZ ;  /* 0x0000000903036210 */ /* 0x000fe20007ffe0ff */
[----:B------:R-:W-:Y:S02]  /*9960*/  FADD.FTZ R0, R176, R8 ;  /* 0x00000008b0007221 */ /* 0x000fe40000010000 */
[----:B------:R-:W2:Y:S01]  /*9970*/  LDSM.16.MT88.4 R8, [R103+0x5800] ;  /* 0x005800006708783b */ /* 0x000ea20000004200 */
[----:B------:R-:W-:Y:S01]  /*9980*/  FADD.FTZ R16, R197, R16 ;  /* 0x00000010c5107221 */ /* 0x000fe20000010000 */
[C---:B-1----:R-:W-:Y:S03]  /*9990*/  HMMA.16816.F32.BF16 R84, R136.reuse, R4, R84 ;  /* 0x000000048854723c */ /* 0x042fe60000041854 */
[----:B------:R-:W-:Y:S01]  /*99a0*/  FADD.FTZ R12, R164, R0 ;  /* 0x00000000a40c7221 */ /* 0x000fe20000010000 */
[C---:B------:R-:W-:Y:S01]  /*99b0*/  @P6 SHF.L.U32 R0, R2.reuse, 0x6, RZ ;  /* 0x0000000602006819 */ /* 0x040fe200000006ff */
[----:B------:R-:W-:Y:S01]  /*99c0*/  FADD.FTZ R16, R199, R16 ;  /* 0x00000010c7107221 */ /* 0x000fe20000010000 */
[----:B------:R-:W-:Y:S01]  /*99d0*/  @P6 SHF.L.U64.HI R2, R2, 0x6, R3 ;  /* 0x0000000602026819 */ /* 0x000fe20000010203 */
[----:B------:R-:W-:Y:S01]  /*99e0*/  FADD.FTZ R17, R162, R12 ;  /* 0x0000000ca2117221 */ /* 0x000fe20000010000 */
[----:B------:R-:W-:Y:S01]  /*99f0*/  @P6 IADD3 R3, P5, R0, R218, RZ ;  /* 0x000000da00036210 */ /* 0x000fe20007fbe0ff */
[C---:B------:R-:W-:Y:S03]  /*9a00*/  HMMA.16816.F32.BF16 R88, R136.reuse, R6, R88 ;  /* 0x000000068858723c */ /* 0x040fe60000041858 */
[----:B------:R-:W-:Y:S01]  /*9a10*/  @P6 LEA R12, P4, R3, c[0x0][0x1c8], 0x1 ;  /* 0x00007200030c6a11 */ /* 0x000fe200078808ff */
[----:B------:R-:W-:Y:S01]  /*9a20*/  FADD.FTZ R15, R163, R17 ;  /* 0x00000011a30f7221 */ /* 0x000fe20000010000 */
[----:B------:R-:W-:Y:S01]  /*9a30*/  @P6 LEA R14, P0, R13, R0, 0x5 ;  /* 0x000000000d0e6211 */ /* 0x000fe200078028ff */
[----:B------:R-:W-:Y:S01]  /*9a40*/  FADD.FTZ R16, R183, R16 ;  /* 0x00000010b7107221 */ /* 0x000fe20000010000 */
[-C--:B------:R-:W-:Y:S01]  /*9a50*/  @P6 IADD3.X R0, R2, R217.reuse, RZ, P5, !PT ;  /* 0x000000d902006210 */ /* 0x080fe20002ffe4ff */
[----:B------:R-:W-:Y:S01]  /*9a60*/  FADD.FTZ R15, R161, R15 ;  /* 0x0000000fa10f7221 */ /* 0x000fe20000010000 */
[----:B------:R-:W-:Y:S02]  /*9a70*/  @P6 LEA.HI.X R2, R13, R2, R18, 0x5, P0 ;  /* 0x000000020d026211 */ /* 0x000fe400000f2c12 */
[----:B------:R-:W-:Y:S01]  /*9a80*/  @P6 ISETP.GE.AND P0, PT, R209, c[0x0][0x1d4], PT ;  /* 0x00007500d1006a0c */ /* 0x000fe20003f06270 */
[----:B------:R-:W-:Y:S01]  /*9a90*/  FADD.FTZ R5, R182, R16 ;  /* 0x00000010b6057221 */ /* 0x000fe20000010000 */
[----:B------:R-:W-:Y:S01]  /*9aa0*/  @P6 LEA.HI.X R13, R3, c[0x0][0x1cc], R0, 0x1, P4 ;  /* 0x00007300030d6a11 */ /* 0x000fe200020f0c00 */
[----:B------:R-:W-:Y:S01]  /*9ab0*/  FADD.FTZ R4, R160, R15 ;  /* 0x0000000fa0047221 */ /* 0x000fe20000010000 */
[----:B------:R-:W-:Y:S02]  /*9ac0*/  @P6 ISETP.GE.AND P4, PT, R210, c[0x0][0x1d4], PT ;  /* 0x00007500d2006a0c */ /* 0x000fe40003f86270 */
[----:B------:R-:W-:Y:S01]  /*9ad0*/  @P6 IADD3 R0, P5, R14, R218, RZ ;  /* 0x000000da0e006210 */ /* 0x000fe20007fbe0ff */
[----:B------:R-:W-:Y:S02]  /*9ae0*/  FADD.FTZ R14, R181, R5 ;  /* 0x00000005b50e7221 */ /* 0x000fe40000010000 */
[----:B------:R-:W-:Y:S01]  /*9af0*/  FADD.FTZ R5, R159, R4 ;  /* 0x000000049f057221 */ /* 0x000fe20000010000 */
[----:B------:R-:W-:Y:S01]  /*9b00*/  @P6 IADD3.X R3, R2, R217, RZ, P5, !PT ;  /* 0x000000d902036210 */ /* 0x000fe20002ffe4ff */
[----:B------:R-:W-:Y:S01]  /*9b10*/  FADD.FTZ R4, R180, R14 ;  /* 0x0000000eb4047221 */ /* 0x000fe20000010000 */
[----:B------:R-:W-:Y:S01]  /*9b20*/  @P6 LEA R2, P5, R0, c[0x0][0x1c8], 0x1 ;  /* 0x0000720000026a11 */ /* 0x000fe200078a08ff */
[----:B------:R-:W-:Y:S02]  /*9b30*/  FADD.FTZ R6, R158, R5 ;  /* 0x000000059e067221 */ /* 0x000fe40000010000 */
[----:B------:R-:W-:Y:S01]  /*9b40*/  FADD.FTZ R5, R179, R4 ;  /* 0x00000004b3057221 */ /* 0x000fe20000010000 */
[----:B------:R-:W-:Y:S01]  /*9b50*/  @P6 LEA.HI.X R3, R0, c[0x0][0x1cc], R3, 0x1, P5 ;  /* 0x0000730000036a11 */ /* 0x000fe200028f0c03 */
[----:B------:R-:W-:Y:S01]  /*9b60*/  @P6 IMAD R0, R198, 0x6000, R224 ;  /* 0x00006000c6006824 */ /* 0x000fe200078e02e0 */
[C---:B--2---:R-:W-:Y:S03]  /*9b70*/  HMMA.16816.F32.BF16 R92, R136.reuse, R8, R92 ;  /* 0x00000008885c723c */ /* 0x044fe6000004185c */
[----:B------:R-:W-:Y:S01]  /*9b80*/  FADD.FTZ R4, R157, R6 ;  /* 0x000000069d047221 */ /* 0x000fe20000010000 */
[----:B------:R-:W-:Y:S01]  /*9b90*/  @!PT LDS RZ, [RZ] ;  /* 0x00000000fffff984 */ /* 0x000fe20000000800 */
[----:B------:R-:W-:Y:S01]  /*9ba0*/  @!PT LDS RZ, [RZ] ;  /* 0x00000000fffff984 */ /* 0x000fe20000000800 */
[----:B------:R-:W-:Y:S01]  /*9bb0*/  @!PT LDS RZ, [RZ] ;  /* 0x00000000fffff984 */ /* 0x000fe20000000800 */
[----:B------:R1:W-:Y:S04]  /*9bc0*/  @P6 LDGSTS.E.BYPASS.LTC128B.128 [R0], [R12.64], !P4 ;  /* 0x000000000c006fae */ /* 0x0003e8000e101d48 */
[----:B------:R-:W-:Y:S04]  /*9bd0*/  HMMA.16816.F32.BF16 R96, R136, R10, R96 ;  /* 0x0000000a8860723c */ /* 0x000fe80000041860 */
[----:B------:R1:W-:Y:S08]  /*9be0*/  @P6 LDGSTS.E.BYPASS.LTC128B.128 [R0+0x2000], [R12.64+0x80], !P0 ;  /* 0x020000800c006fae */ /* 0x0003f0000c101d48 */
[----:B------:R1:W-:Y:S08]  /*9bf0*/  @P6 LDGSTS.E.BYPASS.LTC128B.128 [R0+0x4000], [R12.64+0x100], !P3 ;  /* 0x040001000c006fae */ /* 0x0003f0000d901d48 */
[----:B------:R2:W-:Y:S01]  /*9c00*/  @P6 LDGSTS.E.BYPASS.LTC128B.128 [R0+0x1000], [R2.64], !P4 ;  /* 0x0100000002006fae */ /* 0x0005e2000e101d48 */
[----:B------:R-:W-:Y:S07]  /*9c10*/  ISETP.GE.AND P4, PT, R185, 0x1, PT ;  /* 0x00000001b900780c */ /* 0x000fee0003f86270 */
[----:B------:R2:W-:Y:S01]  /*9c20*/  @P6 LDGSTS.E.BYPASS.LTC128B.128 [R0+0x3000], [R2.64+0x80], !P0 ;  /* 0x0300008002006fae */ /* 0x0005e2000c101d48 */
[C---:B------:R-:W-:Y:S02]  /*9c30*/  ISETP.GT.AND P0, PT, R196.reuse, R205, PT ;  /* 0x000000cdc400720c */ /* 0x040fe40003f04270 */
[----:B------:R-:W-:Y:S05]  /*9c40*/  IADD3 R196, R196, -0x1, RZ ;  /* 0xffffffffc4c47810 */ /* 0x000fea0007ffe0ff */
[----:B------:R2:W-:Y:S08]  /*9c50*/  @P6 LDGSTS.E.BYPASS.LTC128B.128 [R0+0x5000], [R2.64+0x100], !P3 ;  /* 0x0500010002006fae */ /* 0x0005f0000d901d48 */
[----:B------:R-:W0:Y:S01]  /*9c60*/  LDGDEPBAR ;  /* 0x00000000000079af */ /* 0x000e220000000000 */
[----:B--2---:R-:W-:Y:S02]  /*9c70*/  FADD.FTZ R2, R178, R5 ;  /* 0x00000005b2027221 */ /* 0x004fe40000010000 */
[----:B-1----:R-:W-:Y:S02]  /*9c80*/  FADD.FTZ R0, R156, R4 ;  /* 0x000000049c007221 */ /* 0x002fe40000010000 */
[----:B------:R-:W-:Y:S02]  /*9c90*/  FADD.FTZ R2, R177, R2 ;  /* 0x00000002b1027221 */ /* 0x000fe40000010000 */
[----:B------:R-:W-:Y:S02]  /*9ca0*/  FADD.FTZ R0, R155, R0 ;  /* 0x000000009b007221 */ /* 0x000fe40000010000 */
[----:B------:R-:W-:Y:S02]  /*9cb0*/  FADD.FTZ R3, R170, R2 ;  /* 0x00000002aa037221 */ /* 0x000fe40000010000 */
[----:B------:R-:W-:Y:S01]  /*9cc0*/  FADD.FTZ R2, R154, R0 ;  /* 0x000000009a027221 */ /* 0x000fe20000010000 */
[----:B------:R-:W-:Y:S01]  /*9cd0*/  IADD3 R0, R185, 0x1, RZ ;  /* 0x00000001b9007810 */ /* 0x000fe20007ffe0ff */
[----:B------:R-:W-:Y:S01]  /*9ce0*/  FADD.FTZ R212, R169, R3 ;  /* 0x00000003a9d47221 */ /* 0x000fe20000010000 */
[----:B------:R-:W-:Y:S01]  /*9cf0*/  MOV R3, R100 ;  /* 0x0000006400037202 */ /* 0x000fe20000000f00 */
[----:B------:R-:W-:Y:S01]  /*9d00*/  FADD.FTZ R213, R153, R2 ;  /* 0x0000000299d57221 */ /* 0x000fe20000010000 */
[----:B------:R-:W-:Y:S02]  /*9d10*/  SEL R185, R0, RZ, !P4 ;  /* 0x000000ff00b97207 */ /* 0x000fe40006000000 */
[----:B------:R-:W-:Y:S01]  /*9d20*/  MOV R2, R101 ;  /* 0x0000006500027202 */ /* 0x000fe20000000f00 */
[----:B------:R-:W-:-:S05]  /*9d30*/  @P0 BRA `(.L_x_1682) ;  /* 0xffffc8d000000947 */ /* 0x000fca000383ffff */
.L_x_1673:
[----:B------:R-:W2:Y:S01]  /*9d40*/  LDL.LU R4, [R1+0x4] ;  /* 0x0000040001047983 */ /* 0x000ea20000300800 */
[----:B------:R-:W-:-:S05]  /*9d50*/  IADD3 R0, R226, 0x7f, RZ ;  /* 0x0000007fe2007810 */ /* 0x000fca0007ffe0ff */
[----:B------:R-:W-:-:S05]  /*9d60*/  @P2 IMAD.HI.U32 R2, R0, c[0x0][0x2c8], RZ ;  /* 0x0000b20000022a27 */ /* 0x000fca00078e00ff */
[----:B------:R-:W-:-:S05]  /*9d70*/  @P2 SHF.R.U32.HI R0, RZ, c[0x0][0x2cc], R2 ;  /* 0x0000b300ff002a19 */ /* 0x000fca0000011602 */
[----:B--2---:R-:W-:-:S05]  /*9d80*/  IMAD.IADD R0, R4, 0x1, R0 ;  /* 0x0000000104007824 */ /* 0x004fca00078e0200 */
        /* <DEDUP_REMOVED lines=12> */
.L_x_1685:
[----:B------:R-:W-:-:S04]  /*9e50*/  MOV R3, c[0x0][0x32c] ;  /* 0x0000cb0000037a02 */ /* 0x000fc80000000f00 */
[----:B------:R-:W-:-:S13]  /*9e60*/  ISETP.NE.AND P0, PT, R3, 0x1, PT ;  /* 0x000000010300780c */ /* 0x000fda0003f05270 */
[----:B------:R-:W-:-:S05]  /*9e70*/  @P0 IMAD.HI.U32 R3, R0, c[0x0][0x330], RZ ;  /* 0x0000cc0000030a27 */ /* 0x000fca00078e00ff */
[----:B------:R-:W-:Y:S02]  /*9e80*/  @P0 SHF.R.U32.HI R0, RZ, c[0x0][0x334], R3 ;  /* 0x0000cd00ff000a19 */ /* 0x000fe40000011603 */
.L_x_1686:
[----:B------:R-:W-:Y:S05]  /*9e90*/  BSYNC B0 ;  /* 0x0000000000007941 */ /* 0x000fea0003800000 */
.L_x_1684:
[----:B------:R-:W-:-:S05]  /*9ea0*/  IMAD R0, R0, c[0x0][0x32c], RZ ;  /* 0x0000cb0000007a24 */ /* 0x000fca00078e02ff */
[----:B------:R-:W-:-:S04]  /*9eb0*/  IMNMX R2, R2, R0, !PT ;  /* 0x0000000002027217 */ /* 0x000fc80007800200 */
.L_x_1683:
        /* <DEDUP_REMOVED lines=9> */
[----:B------:R-:W-:Y:S02]  /*9f50*/  MOV R197, R196 ;  /* 0x000000c400c57202 */ /* 0x000fe40000000f00 */
.L_x_1688:
[----:B------:R-:W-:Y:S04]  /*9f60*/  DEPBAR.LE SB0, 0x2 ;  /* 0x000080800000791a */ /* 0x000fe80000000000 */
[----:B------:R-:W-:Y:S01]  /*9f70*/  WARPSYNC 0xffffffff ;  /* 0xffffffff00007948 */ /* 0x000fe20003800000 */
[----:B------:R-:W-:Y:S01]  /*9f80*/  BAR.SYNC.DEFER_BLOCKING 0x0 ;  /* 0x0000000000007b1d */ /* 0x000fe20000010000 */
[----:B------:R-:W-:Y:S01]  /*9f90*/  IMAD R184, R185, 0x6000, RZ ;  /* 0x00006000b9b87824 */ /* 0x000fe200078e02ff */
[----:B------:R-:W-:Y:S02]  /*9fa0*/  ISETP.GE.AND P6, PT, R200, R197, PT ;  /* 0x000000c5c800720c */ /* 0x000fe40003fc6270 */
[----:B------:R-:W-:Y:S02]  /*9fb0*/  IADD3 R196, R197, -0x1, RZ ;  /* 0xffffffffc5c47810 */ /* 0x000fe40007ffe0ff */
[----:B------:R-:W-:Y:S04]  /*9fc0*/  IADD3 R2, R193, R184, RZ ;  /* 0x000000b8c1027210 */ /* 0x000fe80007ffe0ff */
[CC--:B------:R-:W-:Y:S02]  /*9fd0*/  IADD3 R180, R191.reuse, R2.reuse, RZ ;  /* 0x00000002bfb47210 */ /* 0x0c0fe40007ffe0ff */
[C---:B------:R-:W-:Y:S02]  /*9fe0*/  IADD3 R181, R186.reuse, R2, RZ ;  /* 0x00000002bab57210 */ /* 0x040fe40007ffe0ff */
[----:B------:R-:W-:Y:S01]  /*9ff0*/  IADD3 R183, R186, R180, RZ ;  /* 0x000000b4bab77210 */ /* 0x000fe20007ffe0ff */
[----:B------:R-:W-:Y:S01]  /*a000*/  @!P6 IMAD.WIDE.U32 R20, R196, c[0x0][0x208], RZ ;  /* 0x00008200c414ea25 */ /* 0x000fe200078e00ff */
[----:B------:R-:W-:Y:S02]  /*a010*/  @!P6 MOV R31, c[0x0][0x208] ;  /* 0x00008200001fea02 */ /* 0x000fe40000000f00 */
[----:B------:R-:W-:Y:S02]  /*a020*/  @!P6 MOV R148, c[0x0][0x20c] ;  /* 0x000083000094ea02 */ /* 0x000fe40000000f00 */
[----:B------:R-:W-:Y:S01]  /*a030*/  IADD3 R182, R191, R2, R186 ;  /* 0x00000002bfb67210 */ /* 0x000fe20007ffe0ba */
[----:B------:R-:W-:Y:S08]  /*a040*/  LDSM.16.M88.4 R32, [R187] ;  /* 0x00000000bb20783b */ /* 0x000ff00000000200 */
[----:B------:R-:W1:Y:S08]  /*a050*/  LDSM.16.M88.4 R8, [R2] ;  /* 0x000000000208783b */ /* 0x000e700000000200 */
[----:B------:R-:W2:Y:S08]  /*a060*/  LDSM.16.M88.4 R16, [R2+0x800] ;  /* 0x000800000210783b */ /* 0x000eb00000000200 */
[----:B------:R-:W3:Y:S08]  /*a070*/  LDSM.16.M88.4 R24, [R2+0x1000] ;  /* 0x001000000218783b */ /* 0x000ef00000000200 */
[----:B------:R-:W4:Y:S08]  /*a080*/  LDSM.16.M88.4 R100, [R2+0x1800] ;  /* 0x001800000264783b */ /* 0x000f300000000200 */
[----:B------:R-:W-:Y:S01]  /*a090*/  LDSM.16.M88.4 R136, [R188] ;  /* 0x00000000bc88783b */ /* 0x000fe20000000200 */
[C---:B-1----:R-:W-:Y:S07]  /*a0a0*/  HMMA.16816.F32.BF16 R4, R32.reuse, R8, RZ ;  /* 0x000000082004723c */ /* 0x042fee00000418ff */
[----:B------:R-:W1:Y:S01]  /*a0b0*/  LDSM.16.M88.4 R140, [R180] ;  /* 0x00000000b48c783b */ /* 0x000e620000000200 */
[----:B------:R-:W-:Y:S07]  /*a0c0*/  @!P6 SHF.R.S32.HI R8, RZ, 0x1f, R196 ;  /* 0x0000001fff08e819 */ /* 0x000fee00000114c4 */
[----:B------:R-:W5:Y:S01]  /*a0d0*/  LDSM.16.M88.4 R144, [R180+0x800] ;  /* 0x00080000b490783b */ /* 0x000f620000000200 */
[----:B------:R-:W-:Y:S02]  /*a0e0*/  @!P6 IMAD R22, R8, c[0x0][0x208], RZ ;  /* 0x000082000816ea24 */ /* 0x000fe400078e02ff */
[C---:B------:R-:W-:Y:S02]  /*a0f0*/  HMMA.16816.F32.BF16 R8, R32.reuse, R10, RZ ;  /* 0x0000000a2008723c */ /* 0x040fe400000418ff */
[----:B------:R-:W-:Y:S06]  /*a100*/  @!P6 IMAD R22, R196, c[0x0][0x20c], R22 ;  /* 0x00008300c416ea24 */ /* 0x000fec00078e0216 */
[C---:B--2---:R-:W-:Y:S07]  /*a110*/  HMMA.16816.F32.BF16 R12, R32.reuse, R16, RZ ;  /* 0x00000010200c723c */ /* 0x044fee00000418ff */
[----:B------:R-:W-:Y:S02]  /*a120*/  @!P6 IADD3 R16, R21, R22, RZ ;  /* 0x000000161510e210 */ /* 0x000fe40007ffe0ff */
[C---:B------:R-:W-:Y:S03]  /*a130*/  @!P6 SHF.L.U32 R21, R20.reuse, 0x6, RZ ;  /* 0x000000061415e819 */ /* 0x040fe600000006ff */
[----:B------:R-:W-:Y:S02]  /*a140*/  @!P6 SHF.L.U64.HI R29, R20, 0x6, R16 ;  /* 0x00000006141de819 */ /* 0x000fe40000010210 */
[C---:B------:R-:W-:Y:S01]  /*a150*/  HMMA.16816.F32.BF16 R16, R32.reuse, R18, RZ ;  /* 0x000000122010723c */ /* 0x040fe200000418ff */
[----:B------:R-:W-:Y:S02]  /*a160*/  @!P6 IADD3 R28, P5, R21, R220, RZ ;  /* 0x000000dc151ce210 */ /* 0x000fe40007fbe0ff */
[----:B------:R-:W-:Y:S02]  /*a170*/  @!P6 LEA R30, P0, R31, R21, 0x5 ;  /* 0x000000151f1ee211 */ /* 0x000fe400078028ff */
[C---:B------:R-:W-:Y:S03]  /*a180*/  @!P6 LEA R158, P4, R28.reuse, c[0x0][0x1f8], 0x1 ;  /* 0x00007e001c9eea11 */ /* 0x040fe600078808ff */
[C---:B---3--:R-:W-:Y:S07]  /*a190*/  HMMA.16816.F32.BF16 R20, R32.reuse, R24, RZ ;  /* 0x000000182014723c */ /* 0x048fee00000418ff */
[----:B------:R-:W-:Y:S02]  /*a1a0*/  @!P6 IADD3.X R24, R29, R222, RZ, P5, !PT ;  /* 0x000000de1d18e210 */ /* 0x000fe40002ffe4ff */
[----:B------:R-:W-:Y:S02]  /*a1b0*/  @!P6 LEA.HI.X R29, R31, R29, R148, 0x5, P0 ;  /* 0x0000001d1f1de211 */ /* 0x000fe400000f2c94 */
[----:B------:R-:W2:Y:S01]  /*a1c0*/  LDSM.16.M88.4 R148, [R180+0x1000] ;  /* 0x00100000b494783b */ /* 0x000ea20000000200 */
[----:B------:R-:W-:Y:S02]  /*a1d0*/  @!P6 LEA.HI.X R159, R28, c[0x0][0x1fc], R24, 0x1, P4 ;  /* 0x00007f001c9fea11 */ /* 0x000fe400020f0c18 */
[C---:B------:R-:W-:Y:S01]  /*a1e0*/  HMMA.16816.F32.BF16 R24, R32.reuse, R26, RZ ;  /* 0x0000001a2018723c */ /* 0x040fe200000418ff */
[----:B------:R-:W-:Y:S02]  /*a1f0*/  @!P6 IADD3 R152, P5, R30, R220, RZ ;  /* 0x000000dc1e98e210 */ /* 0x000fe40007fbe0ff */
[----:B------:R-:W-:Y:S02]  /*a200*/  @!P6 ISETP.GE.AND P4, PT, R210, c[0x0][0x1d4], PT ;  /* 0x00007500d200ea0c */ /* 0x000fe40003f86270 */
[----:B------:R-:W-:Y:S02]  /*a210*/  @!P6 IADD3.X R153, R29, R222, RZ, P5, !PT ;  /* 0x000000de1d99e210 */ /* 0x000fe40002ffe4ff */
[C---:B------:R-:W-:Y:S01]  /*a220*/  @!P6 LEA R156, P5, R152.reuse, c[0x0][0x1f8], 0x1 ;  /* 0x00007e00989cea11 */ /* 0x040fe200078a08ff */
[C---:B----4-:R-:W-:Y:S01]  /*a230*/  HMMA.16816.F32.BF16 R28, R32.reuse, R100, RZ ;  /* 0x00000064201c723c */ /* 0x050fe200000418ff */
[----:B------:R-:W-:Y:S03]  /*a240*/  @!P6 ISETP.GE.AND P0, PT, R209, c[0x0][0x1d4], PT ;  /* 0x00007500d100ea0c */ /* 0x000fe60003f06270 */
[----:B------:R-:W-:Y:S02]  /*a250*/  @!P6 LEA.HI.X R157, R152, c[0x0][0x1fc], R153, 0x1, P5 ;  /* 0x00007f00989dea11 */ /* 0x000fe400028f0c99 */
[----:B------:R-:W3:Y:S01]  /*a260*/  LDSM.16.M88.4 R152, [R180+0x1800] ;  /* 0x00180000b498783b */ /* 0x000ee20000000200 */
[----:B------:R-:W-:Y:S01]  /*a270*/  @!P6 IMAD R100, R198, 0x6000, R225 ;  /* 0x00006000c664e824 */ /* 0x000fe200078e02e1 */
[----:B------:R-:W-:Y:S06]  /*a280*/  HMMA.16816.F32.BF16 R32, R32, R102, RZ ;  /* 0x000000662020723c */ /* 0x000fec00000418ff */
[----:B------:R-:W-:Y:S01]  /*a290*/  @!PT LDS RZ, [RZ] ;  /* 0x00000000fffff984 */ /* 0x000fe20000000800 */
[----:B------:R-:W-:Y:S01]  /*a2a0*/  @!PT LDS RZ, [RZ] ;  /* 0x00000000fffff984 */ /* 0x000fe20000000800 */
[----:B------:R-:W-:Y:S01]  /*a2b0*/  @!PT LDS RZ, [RZ] ;  /* 0x00000000fffff984 */ /* 0x000fe20000000800 */
[----:B------:R4:W-:Y:S02]  /*a2c0*/  @!P6 LDGSTS.E.BYPASS.LTC128B.128 [R100], [R158.64], !P4 ;  /* 0x000000009e64efae */ /* 0x0009e4000e101d48 */
[C---:B-1----:R-:W-:Y:S06]  /*a2d0*/  HMMA.16816.F32.BF16 R4, R136.reuse, R140, R4 ;  /* 0x0000008c8804723c */ /* 0x042fec0000041804 */
[----:B------:R4:W-:Y:S02]  /*a2e0*/  @!P6 LDGSTS.E.BYPASS.LTC128B.128 [R100+0x2000], [R158.64+0x80], !P0 ;  /* 0x020000809e64efae */ /* 0x0009e4000c101d48 */
[C---:B------:R-:W-:Y:S06]  /*a2f0*/  HMMA.16816.F32.BF16 R8, R136.reuse, R142, R8 ;  /* 0x0000008e8808723c */ /* 0x040fec0000041808 */
[----:B------:R4:W-:Y:S02]  /*a300*/  @!P6 LDGSTS.E.BYPASS.LTC128B.128 [R100+0x4000], [R158.64+0x100], !P3 ;  /* 0x040001009e64efae */ /* 0x0009e4000d901d48 */
[C---:B-----5:R-:W-:Y:S06]  /*a310*/  HMMA.16816.F32.BF16 R12, R136.reuse, R144, R12 ;  /* 0x00000090880c723c */ /* 0x060fec000004180c */
[----:B------:R4:W-:Y:S02]  /*a320*/  @!P6 LDGSTS.E.BYPASS.LTC128B.128 [R100+0x1000], [R156.64], !P4 ;  /* 0x010000009c64efae */ /* 0x0009e4000e101d48 */
[C---:B------:R-:W-:Y:S06]  /*a330*/  HMMA.16816.F32.BF16 R16, R136.reuse, R146, R16 ;  /* 0x000000928810723c */ /* 0x040fec0000041810 */
[----:B------:R4:W-:Y:S02]  /*a340*/  @!P6 LDGSTS.E.BYPASS.LTC128B.128 [R100+0x3000], [R156.64+0x80], !P0 ;  /* 0x030000809c64efae */ /* 0x0009e4000c101d48 */
[C---:B--2---:R-:W-:Y:S06]  /*a350*/  HMMA.16816.F32.BF16 R20, R136.reuse, R148, R20 ;  /* 0x000000948814723c */ /* 0x044fec0000041814 */
[----:B------:R4:W-:Y:S02]  /*a360*/  @!P6 LDGSTS.E.BYPASS.LTC128B.128 [R100+0x5000], [R156.64+0x100], !P3 ;  /* 0x050001009c64efae */ /* 0x0009e4000d901d48 */
[C---:B------:R-:W-:Y:S06]  /*a370*/  HMMA.16816.F32.BF16 R24, R136.reuse, R150, R24 ;  /* 0x000000968818723c */ /* 0x040fec0000041818 */
[----:B------:R-:W-:Y:S02]  /*a380*/  LDSM.16.M88.4 R140, [R181+0x800] ;  /* 0x00080000b58c783b */ /* 0x000fe40000000200 */
[C---:B---3--:R-:W-:Y:S06]  /*a390*/  HMMA.16816.F32.BF16 R28, R136.reuse, R152, R28 ;  /* 0x00000098881c723c */ /* 0x048fec000004181c */
[----:B------:R-:W0:Y:S02]  /*a3a0*/  LDGDEPBAR ;  /* 0x00000000000079af */ /* 0x000e240000000000 */
[----:B------:R-:W-:Y:S06]  /*a3b0*/  HMMA.16816.F32.BF16 R32, R136, R154, R32 ;  /* 0x0000009a8820723c */ /* 0x000fec0000041820 */
[----:B------:R-:W-:Y:S08]  /*a3c0*/  LDSM.16.M88.4 R144, [R181+0x1000] ;  /* 0x00100000b590783b */ /* 0x000ff00000000200 */
[----:B----4-:R-:W-:Y:S08]  /*a3d0*/  LDSM.16.M88.4 R100, [R190] ;  /* 0x00000000be64783b */ /* 0x010ff00000000200 */
[----:B------:R-:W1:Y:S08]  /*a3e0*/  LDSM.16.M88.4 R156, [R181] ;  /* 0x00000000b59c783b */ /* 0x000e700000000200 */
[----:B------:R-:W2:Y:S08]  /*a3f0*/  LDSM.16.M88.4 R148, [R181+0x1800] ;  /* 0x00180000b594783b */ /* 0x000eb00000000200 */
[----:B------:R-:W-:Y:S08]  /*a400*/  LDSM.16.M88.4 R160, [R189] ;  /* 0x00000000bda0783b */ /* 0x000ff00000000200 */
[----:B------:R-:W3:Y:S08]  /*a410*/  LDSM.16.M88.4 R164, [R183] ;  /* 0x00000000b7a4783b */ /* 0x000ef00000000200 */
[----:B------:R-:W4:Y:S01]  /*a420*/  LDSM.16.M88.4 R136, [R183+0x800] ;  /* 0x00080000b788783b */ /* 0x000f220000000200 */
[C---:B-1----:R-:W-:Y:S07]  /*a430*/  HMMA.16816.F32.BF16 R4, R100.reuse, R156, R4 ;  /* 0x0000009c6404723c */ /* 0x042fee0000041804 */
[----:B------:R-:W1:Y:S01]  /*a440*/  LDSM.16.M88.4 R152, [R183+0x1000] ;  /* 0x00100000b798783b */ /* 0x000e620000000200 */
[C---:B------:R-:W-:Y:S07]  /*a450*/  HMMA.16816.F32.BF16 R8, R100.reuse, R158, R8 ;  /* 0x0000009e6408723c */ /* 0x040fee0000041808 */
[----:B------:R-:W-:Y:S01]  /*a460*/  LDSM.16.M88.4 R156, [R2+0x3800] ;  /* 0x00380000029c783b */ /* 0x000fe20000000200 */
        /* <DEDUP_REMOVED lines=16> */
[C---:B----4-:R-:W-:Y:S08]  /*a570*/  HMMA.16816.F32.BF16 R12, R160.reuse, R136, R12 ;  /* 0x00000088a00c723c */ /* 0x050ff0000004180c */
[C---:B------:R-:W-:Y:S01]  /*a580*/  HMMA.16816.F32.BF16 R16, R160.reuse, R138, R16 ;  /* 0x0000008aa010723c */ /* 0x040fe20000041810 */
[----:B------:R-:W4:Y:S07]  /*a590*/  LDSM.16.M88.4 R136, [R2+0x3000] ;  /* 0x003000000288783b */ /* 0x000f2e0000000200 */
[C---:B-1----:R-:W-:Y:S08]  /*a5a0*/  HMMA.16816.F32.BF16 R20, R160.reuse, R152, R20 ;  /* 0x00000098a014723c */ /* 0x042ff00000041814 */
[C---:B------:R-:W-:Y:S01]  /*a5b0*/  HMMA.16816.F32.BF16 R24, R160.reuse, R154, R24 ;  /* 0x0000009aa018723c */ /* 0x040fe20000041818 */
[----:B------:R-:W1:Y:S07]  /*a5c0*/  LDSM.16.M88.4 R152, [R188+0x4000] ;  /* 0x00400000bc98783b */ /* 0x000e6e0000000200 */
        /* <DEDUP_REMOVED lines=12> */
[----:B------:R-:W-:Y:S07]  /*a690*/  LDSM.16.M88.4 R136, [R181+0x3000] ;  /* 0x00300000b588783b */ /* 0x000fee0000000200 */
[C---:B------:R-:W-:Y:S08]  /*a6a0*/  HMMA.16816.F32.BF16 R28, R100.reuse, R156, R28 ;  /* 0x0000009c641c723c */ /* 0x040ff0000004181c */
        /* <DEDUP_REMOVED lines=9> */
[C---:B-----5:R-:W-:Y:S08]  /*a740*/  HMMA.16816.F32.BF16 R20, R152.reuse, R140, R20 ;  /* 0x0000008c9814723c */ /* 0x060ff00000041814 */
[C---:B------:R-:W-:Y:S01]  /*a750*/  HMMA.16816.F32.BF16 R24, R152.reuse, R142, R24 ;  /* 0x0000008e9818723c */ /* 0x040fe20000041818 */
[----:B------:R-:W4:Y:S07]  /*a760*/  LDSM.16.M88.4 R140, [R182+0x2800] ;  /* 0x00280000b68c783b */ /* 0x000f2e0000000200 */
[C---:B--2---:R-:W-:Y:S08]  /*a770*/  HMMA.16816.F32.BF16 R28, R152.reuse, R144, R28 ;  /* 0x00000090981c723c */ /* 0x044ff0000004181c */
[----:B------:R-:W-:Y:S01]  /*a780*/  HMMA.16816.F32.BF16 R32, R152, R146, R32 ;  /* 0x000000929820723c */ /* 0x000fe20000041820 */
[----:B------:R-:W2:Y:S07]  /*a790*/  LDSM.16.M88.4 R144, [R182+0x3000] ;  /* 0x00300000b690783b */ /* 0x000eae0000000200 */
[C---:B------:R-:W-:Y:S01]  /*a7a0*/  HMMA.16816.F32.BF16 R4, R160.reuse, R172, R4 ;  /* 0x000000aca004723c */ /* 0x040fe20000041804 */
        /* <DEDUP_REMOVED lines=8> */
[----:B------:R-:W2:Y:S07]  /*a830*/  LDSM.16.M88.4 R136, [R2+0x5000] ;  /* 0x005000000288783b */ /* 0x000eae0000000200 */
[C---:B------:R-:W-:Y:S08]  /*a840*/  HMMA.16816.F32.BF16 R28, R160.reuse, R148, R28 ;  /* 0x00000094a01c723c */ /* 0x040ff0000004181c */
[----:B------:R-:W-:Y:S01]  /*a850*/  HMMA.16816.F32.BF16 R32, R160, R150, R32 ;  /* 0x00000096a020723c */ /* 0x000fe20000041820 */
[----:B------:R-:W3:Y:S07]  /*a860*/  LDSM.16.M88.4 R148, [R2+0x5800] ;  /* 0x005800000294783b */ /* 0x000eee0000000200 */
[C---:B-1----:R-:W-:Y:S01]  /*a870*/  HMMA.16816.F32.BF16 R4, R156.reuse, R164, R4 ;  /* 0x000000a49c04723c */ /* 0x042fe20000041804 */
[----:B------:R-:W1:Y:S07]  /*a880*/  LDSM.16.M88.4 R160, [R188+0x8000] ;  /* 0x00800000bca0783b */ /* 0x000e6e0000000200 */
[C---:B------:R-:W-:Y:S01]  /*a890*/  HMMA.16816.F32.BF16 R8, R156.reuse, R166, R8 ;  /* 0x000000a69c08723c */ /* 0x040fe20000041808 */
[----:B------:R-:W-:Y:S07]  /*a8a0*/  LDSM.16.M88.4 R164, [R181+0x4000] ;  /* 0x00400000b5a4783b */ /* 0x000fee0000000200 */
[C---:B----4-:R-:W-:Y:S08]  /*a8b0*/  HMMA.16816.F32.BF16 R12, R156.reuse, R140, R12 ;  /* 0x0000008c9c0c723c */ /* 0x050ff0000004180c */
[C---:B------:R-:W-:Y:S01]  /*a8c0*/  HMMA.16816.F32.BF16 R16, R156.reuse, R142, R16 ;  /* 0x0000008e9c10723c */ /* 0x040fe20000041810 */
[----:B------:R-:W4:Y:S07]  /*a8d0*/  LDSM.16.M88.4 R140, [R180+0x4800] ;  /* 0x00480000b48c783b */ /* 0x000f2e0000000200 */
[C---:B--2---:R-:W-:Y:S08]  /*a8e0*/  HMMA.16816.F32.BF16 R20, R156.reuse, R144, R20 ;  /* 0x000000909c14723c */ /* 0x044ff00000041814 */
[C---:B------:R-:W-:Y:S01]  /*a8f0*/  HMMA.16816.F32.BF16 R24, R156.reuse, R146, R24 ;  /* 0x000000929c18723c */ /* 0x040fe20000041818 */
[----:B------:R-:W2:Y:S07]  /*a900*/  LDSM.16.M88.4 R144, [R180+0x5000] ;  /* 0x00500000b490783b */ /* 0x000eae0000000200 */
[C---:B-----5:R-:W-:Y:S08]  /*a910*/  HMMA.16816.F32.BF16 R28, R156.reuse, R152, R28 ;  /* 0x000000989c1c723c */ /* 0x060ff0000004181c */
[----:B------:R-:W-:Y:S01]  /*a920*/  HMMA.16816.F32.BF16 R32, R156, R154, R32 ;  /* 0x0000009a9c20723c */ /* 0x000fe20000041820 */
[----:B------:R-:W5:Y:S07]  /*a930*/  LDSM.16.M88.4 R152, [R180+0x5800] ;  /* 0x00580000b498783b */ /* 0x000f6e0000000200 */
[C---:B------:R-:W-:Y:S01]  /*a940*/  HMMA.16816.F32.BF16 R4, R168.reuse, R176, R4 ;  /* 0x000000b0a804723c */ /* 0x040fe20000041804 */
[----:B------:R-:W1:Y:S07]  /*a950*/  LDSM.16.M88.4 R156, [R190+0x8000] ;  /* 0x00800000be9c783b */ /* 0x000e6e0000000200 */
        /* <DEDUP_REMOVED lines=13> */
[C---:B------:R-:W-:Y:S08]  /*aa30*/  HMMA.16816.F32.BF16 R8, R160.reuse, R174, R8 ;  /* 0x000000aea008723c */ /* 0x040ff00000041808 */
[C---:B----4-:R-:W-:Y:S08]  /*aa40*/  HMMA.16816.F32.BF16 R12, R160.reuse, R140, R12 ;  /* 0x0000008ca00c723c */ /* 0x050ff0000004180c */
[C---:B------:R-:W-:Y:S08]  /*aa50*/  HMMA.16816.F32.BF16 R16, R160.reuse, R142, R16 ;  /* 0x0000008ea010723c */ /* 0x040ff00000041810 */
[C---:B--2---:R-:W-:Y:S08]  /*aa60*/  HMMA.16816.F32.BF16 R20, R160.reuse, R144, R20 ;  /* 0x00000090a014723c */ /* 0x044ff00000041814 */
[C---:B------:R-:W-:Y:S08]  /*aa70*/  HMMA.16816.F32.BF16 R24, R160.reuse, R146, R24 ;  /* 0x00000092a018723c */ /* 0x040ff00000041818 */
[C---:B-----5:R-:W-:Y:S08]  /*aa80*/  HMMA.16816.F32.BF16 R28, R160.reuse, R152, R28 ;  /* 0x00000098a01c723c */ /* 0x060ff0000004181c */
[----:B------:R-:W-:Y:S08]  /*aa90*/  HMMA.16816.F32.BF16 R32, R160, R154, R32 ;  /* 0x0000009aa020723c */ /* 0x000ff00000041820 */
[C---:B------:R-:W-:Y:S08]  /*aaa0*/  HMMA.16816.F32.BF16 R4, R156.reuse, R164, R4 ;  /* 0x000000a49c04723c */ /* 0x040ff00000041804 */
        /* <DEDUP_REMOVED lines=228> */
[----:B------:R-:W-:Y:S01]  /*b8f0*/  FMUL.FTZ R88, R2, R88 ;  /* 0x0000005802587220 */ /* 0x000fe20000410000 */
[----:B-1----:R-:W-:Y:S01]  /*b900*/  IADD3 R3, R194, R184, RZ ;  /* 0x000000b8c2037210 */ /* 0x002fe20007ffe0ff */
[----:B------:R-:W-:Y:S01]  /*b910*/  FMUL.FTZ R89, R2, R89 ;  /* 0x0000005902597220 */ /* 0x000fe20000410000 */
[----:B--2---:R-:W-:Y:S01]  /*b920*/  F2FP.BF16.PACK_AB R105, R178, R177 ;  /* 0x000000b1b269723e */ /* 0x004fe200000010ff */
[----:B------:R-:W-:Y:S01]  /*b930*/  FMUL.FTZ R90, R0, R90 ;  /* 0x0000005a005a7220 */ /* 0x000fe20000410000 */
        /* <DEDUP_REMOVED lines=13> */
[----:B------:R-:W-:Y:S08]  /*ba10*/  LDSM.16.MT88.4 R132, [R152+0x2800] ;  /* 0x002800009884783b */ /* 0x000ff00000004200 */
        /* <DEDUP_REMOVED lines=11> */
[----:B------:R-:W-:Y:S03]  /*bad0*/  FMUL.FTZ R21, R2, R121 ;  /* 0x0000007902157220 */ /* 0x000fe60000410000 */
[C---:B------:R-:W-:Y:S02]  /*bae0*/  FMUL.FTZ R22, R0.reuse, R122 ;  /* 0x0000007a00167220 */ /* 0x040fe40000410000 */
[----:B------:R-:W-:Y:S02]  /*baf0*/  FMUL.FTZ R23, R0, R123 ;  /* 0x0000007b00177220 */ /* 0x000fe40000410000 */
[----:B------:R-:W-:Y:S05]  /*bb00*/  LDSM.16.MT88.4 R120, [R152+0x800] ;  /* 0x000800009878783b */ /* 0x000fea0000004200 */
[C---:B------:R-:W-:Y:S07]  /*bb10*/  HMMA.16816.F32.BF16 R20, R104.reuse, R28, R20 ;  /* 0x0000001c6814723c */ /* 0x040fee0000041814 */
[C---:B------:R-:W-:Y:S01]  /*bb20*/  FMUL.FTZ R28, R2.reuse, R128 ;  /* 0x00000080021c7220 */ /* 0x040fe20000410000 */
[C---:B------:R-:W-:Y:S04]  /*bb30*/  HMMA.16816.F32.BF16 R24, R104.reuse, R30, R24 ;  /* 0x0000001e6818723c */ /* 0x040fe80000041818 */
[----:B------:R-:W-:Y:S03]  /*bb40*/  FMUL.FTZ R29, R2, R129 ;  /* 0x00000081021d7220 */ /* 0x000fe60000410000 */
[C---:B------:R-:W-:Y:S02]  /*bb50*/  FMUL.FTZ R30, R0.reuse, R130 ;  /* 0x00000082001e7220 */ /* 0x040fe40000410000 */
[C---:B------:R-:W-:Y:S02]  /*bb60*/  FMUL.FTZ R31, R0.reuse, R131 ;  /* 0x00000083001f7220 */ /* 0x040fe40000410000 */
[----:B------:R-:W-:Y:S01]  /*bb70*/  LDSM.16.MT88.4 R128, [R3+0x2800] ;  /* 0x002800000380783b */ /* 0x000fe20000004200 */
[----:B------:R-:W-:Y:S04]  /*bb80*/  FFMA.FTZ R0, R0, R213, R177 ;  /* 0x000000d500007223 */ /* 0x000fe800000100b1 */
[C---:B------:R-:W-:Y:S08]  /*bb90*/  HMMA.16816.F32.BF16 R28, R104.reuse, R108, R28 ;  /* 0x0000006c681c723c */ /* 0x040ff0000004181c */
        /* <DEDUP_REMOVED lines=11> */
[C---:B-1----:R-:W-:Y:S07]  /*bc50*/  HMMA.16816.F32.BF16 R60, R104.reuse, R112, R60 ;  /* 0x00000070683c723c */ /* 0x042fee000004183c */
[--C-:B------:R-:W-:Y:S01]  /*bc60*/  FFMA.FTZ R112, R145, c[0x0][0x2d0], -R144.reuse ;  /* 0x0000b40091707a23 */ /* 0x100fe20000010890 */
[C---:B------:R-:W-:Y:S03]  /*bc70*/  HMMA.16816.F32.BF16 R64, R104.reuse, R114, R64 ;  /* 0x000000726840723c */ /* 0x040fe60000041840 */
[----:B------:R1:W-:Y:S05]  /*bc80*/  MUFU.EX2 R175, R112 ;  /* 0x0000007000af7308 */ /* 0x0003ea0000000800 */
[C---:B---3--:R-:W-:Y:S07]  /*bc90*/  HMMA.16816.F32.BF16 R68, R104.reuse, R116, R68 ;  /* 0x000000746844723c */ /* 0x048fee0000041844 */
[--C-:B------:R-:W-:Y:S01]  /*bca0*/  FFMA.FTZ R116, R147, c[0x0][0x2d0], -R144.reuse ;  /* 0x0000b40093747a23 */ /* 0x100fe20000010890 */
[C---:B------:R-:W-:Y:S03]  /*bcb0*/  HMMA.16816.F32.BF16 R72, R104.reuse, R118, R72 ;  /* 0x000000766848723c */ /* 0x040fe60000041848 */
[----:B------:R3:W-:Y:S05]  /*bcc0*/  MUFU.EX2 R176, R116 ;  /* 0x0000007400b07308 */ /* 0x0007ea0000000800 */
[C---:B--2---:R-:W-:Y:S04]  /*bcd0*/  HMMA.16816.F32.BF16 R76, R104.reuse, R108, R76 ;  /* 0x0000006c684c723c */ /* 0x044fe8000004184c */
[--C-:B-1----:R-:W-:Y:S03]  /*bce0*/  FFMA.FTZ R112, R146, c[0x0][0x2d0], -R144.reuse ;  /* 0x0000b40092707a23 */ /* 0x102fe60000010890 */
[--C-:B------:R-:W-:Y:S01]  /*bcf0*/  FFMA.FTZ R108, R149, c[0x0][0x2d0], -R141.reuse ;  /* 0x0000b400956c7a23 */ /* 0x100fe2000001088d */
[C---:B------:R-:W-:Y:S01]  /*bd00*/  HMMA.16816.F32.BF16 R80, R104.reuse, R110, R80 ;  /* 0x0000006e6850723c */ /* 0x040fe20000041850 */
[----:B------:R1:W2:Y:S10]  /*bd10*/  MUFU.EX2 R174, R112 ;  /* 0x0000007000ae7308 */ /* 0x0002b40000000800 */
[----:B------:R4:W-:Y:S01]  /*bd20*/  MUFU.EX2 R170, R108 ;  /* 0x0000006c00aa7308 */ /* 0x0009e20000000800 */
[--C-:B---3--:R-:W-:Y:S09]  /*bd30*/  FFMA.FTZ R116, R148, c[0x0][0x2d0], -R144.reuse ;  /* 0x0000b40094747a23 */ /* 0x108ff20000010890 */
[----:B------:R3:W5:Y:S01]  /*bd40*/  MUFU.EX2 R173, R116 ;  /* 0x0000007400ad7308 */ /* 0x0007620000000800 */
[----:B-1----:R-:W1:Y:S01]  /*bd50*/  LDSM.16.MT88.4 R112, [R102+0x4000] ;  /* 0x004000006670783b */ /* 0x002e620000004200 */
[--C-:B----4-:R-:W-:Y:S08]  /*bd60*/  FFMA.FTZ R108, R151, c[0x0][0x2d0], -R141.reuse ;  /* 0x0000b400976c7a23 */ /* 0x110ff0000001088d */
[----:B------:R4:W1:Y:S01]  /*bd70*/  MUFU.EX2 R171, R108 ;  /* 0x0000006c00ab7308 */ /* 0x0008620000000800 */
[----:B---3--:R-:W3:Y:S01]  /*bd80*/  LDSM.16.MT88.4 R116, [R103+0x4000] ;  /* 0x004000006774783b */ /* 0x008ee20000004200 */
[--C-:B----4-:R-:W-:Y:S01]  /*bd90*/  FFMA.FTZ R108, R150, c[0x0][0x2d0], -R141.reuse ;  /* 0x0000b400966c7a23 */ /* 0x110fe2000001088d */
[C---:B-1----:R-:W-:Y:S06]  /*bda0*/  HMMA.16816.F32.BF16 R84, R104.reuse, R112, R84 ;  /* 0x000000706854723c */ /* 0x042fec0000041854 */
[----:B------:R-:W-:Y:S01]  /*bdb0*/  LDSM.16.MT88.4 R148, [R102+0x3800] ;  /* 0x003800006694783b */ /* 0x000fe20000004200 */
[----:B------:R1:W-:Y:S01]  /*bdc0*/  MUFU.EX2 R172, R108 ;  /* 0x0000006c00ac7308 */ /* 0x0003e20000000800 */
[--C-:B------:R-:W-:Y:S01]  /*bdd0*/  FFMA.FTZ R112, R153, c[0x0][0x2d0], -R141.reuse ;  /* 0x0000b40099707a23 */ /* 0x100fe2000001088d */
[C---:B------:R-:W-:Y:S08]  /*bde0*/  HMMA.16816.F32.BF16 R88, R104.reuse, R114, R88 ;  /* 0x000000726858723c */ /* 0x040ff00000041858 */
[----:B------:R4:W4:Y:S01]  /*bdf0*/  MUFU.EX2 R169, R112 ;  /* 0x0000007000a97308 */ /* 0x0009220000000800 */
[C---:B---3--:R-:W-:Y:S01]  /*be00*/  HMMA.16816.F32.BF16 R92, R104.reuse, R116, R92 ;  /* 0x00000074685c723c */ /* 0x048fe2000004185c */
[----:B-1----:R-:W1:Y:S07]  /*be10*/  LDSM.16.MT88.4 R108, [R3+0x800] ;  /* 0x00080000036c783b */ /* 0x002e6e0000004200 */
[----:B------:R-:W-:Y:S01]  /*be20*/  HMMA.16816.F32.BF16 R96, R104, R118, R96 ;  /* 0x000000766860723c */ /* 0x000fe20000041860 */
[----:B------:R-:W-:Y:S06]  /*be30*/  LDSM.16.MT88.4 R116, [R102+0x2800] ;  /* 0x002800006674783b */ /* 0x000fec0000004200 */
[----:B--2---:R-:W-:Y:S02]  /*be40*/  F2FP.BF16.PACK_AB R104, R174, R175 ;  /* 0x000000afae68723e */ /* 0x004fe400000010ff */
[----:B-----5:R-:W-:Y:S03]  /*be50*/  F2FP.BF16.PACK_AB R106, R173, R176 ;  /* 0x000000b0ad6a723e */ /* 0x020fe600000010ff */
[----:B------:R-:W-:Y:S01]  /*be60*/  F2FP.BF16.PACK_AB R105, R171, R170 ;  /* 0x000000aaab69723e */ /* 0x000fe200000010ff */
[----:B----4-:R-:W2:Y:S01]  /*be70*/  LDSM.16.MT88.4 R112, [R102+0x800] ;  /* 0x000800006670783b */ /* 0x010ea20000004200 */
[----:B------:R-:W-:Y:S07]  /*be80*/  F2FP.BF16.PACK_AB R107, R169, R172 ;  /* 0x000000aca96b723e */ /* 0x000fee00000010ff */
[C---:B-1----:R-:W-:Y:S08]  /*be90*/  HMMA.16816.F32.BF16 R4, R104.reuse, R108, R4 ;  /* 0x0000006c6804723c */ /* 0x042ff00000041804 */
[C---:B------:R-:W-:Y:S01]  /*bea0*/  HMMA.16816.F32.BF16 R8, R104.reuse, R110, R8 ;  /* 0x0000006e6808723c */ /* 0x040fe20000041808 */
[----:B------:R-:W1:Y:S07]  /*beb0*/  LDSM.16.MT88.4 R108, [R103+0x2800] ;  /* 0x00280000676c783b */ /* 0x000e6e0000004200 */
[C---:B------:R-:W-:Y:S07]  /*bec0*/  HMMA.16816.F32.BF16 R12, R104.reuse, R120, R12 ;  /* 0x00000078680c723c */ /* 0x040fee000004180c */
[--C-:B------:R-:W-:Y:S01]  /*bed0*/  FFMA.FTZ R120, R154, c[0x0][0x2d0], -R144.reuse ;  /* 0x0000b4009a787a23 */ /* 0x100fe20000010890 */
[C---:B------:R-:W-:Y:S03]  /*bee0*/  HMMA.16816.F32.BF16 R16, R104.reuse, R122, R16 ;  /* 0x0000007a6810723c */ /* 0x040fe60000041810 */
[----:B------:R3:W-:Y:S05]  /*bef0*/  MUFU.EX2 R168, R120 ;  /* 0x0000007800a87308 */ /* 0x0007ea0000000800 */
[C---:B--2---:R-:W-:Y:S08]  /*bf00*/  HMMA.16816.F32.BF16 R20, R104.reuse, R112, R20 ;  /* 0x000000706814723c */ /* 0x044ff00000041814 */
[C---:B------:R-:W-:Y:S01]  /*bf10*/  HMMA.16816.F32.BF16 R24, R104.reuse, R114, R24 ;  /* 0x000000726818723c */ /* 0x040fe20000041818 */
[----:B------:R-:W2:Y:S07]  /*bf20*/  LDSM.16.MT88.4 R112, [R3+0x4800] ;  /* 0x004800000370783b */ /* 0x000eae0000004200 */
        /* <DEDUP_REMOVED lines=10> */
[C---:B------:R-:W-:Y:S07]  /*bfd0*/  HMMA.16816.F32.BF16 R52, R104.reuse, R116, R52 ;  /* 0x000000746834723c */ /* 0x040fee0000041834 */
[--C-:B------:R-:W-:Y:S01]  /*bfe0*/  FFMA.FTZ R116, R157, c[0x0][0x2d0], -R144.reuse ;  /* 0x0000b4009d747a23 */ /* 0x100fe20000010890 */
[C---:B------:R-:W-:Y:S03]  /*bff0*/  HMMA.16816.F32.BF16 R56, R104.reuse, R118, R56 ;  /* 0x000000766838723c */ /* 0x040fe60000041838 */
[----:B------:R4:W5:Y:S05]  /*c000*/  MUFU.EX2 R167, R116 ;  /* 0x0000007400a77308 */ /* 0x00096a0000000800 */
[C---:B-1----:R-:W-:Y:S07]  /*c010*/  HMMA.16816.F32.BF16 R60, R104.reuse, R108, R60 ;  /* 0x0000006c683c723c */ /* 0x042fee000004183c */
[--C-:B------:R-:W-:Y:S01]  /*c020*/  FFMA.FTZ R108, R156, c[0x0][0x2d0], -R144.reuse ;  /* 0x0000b4009c6c7a23 */ /* 0x100fe20000010890 */
[C---:B------:R-:W-:Y:S03]  /*c030*/  HMMA.16816.F32.BF16 R64, R104.reuse, R110, R64 ;  /* 0x0000006e6840723c */ /* 0x040fe60000041840 */
[----:B------:R1:W-:Y:S05]  /*c040*/  MUFU.EX2 R165, R108 ;  /* 0x0000006c00a57308 */ /* 0x0003ea0000000800 */
[C---:B--2---:R-:W-:Y:S04]  /*c050*/  HMMA.16816.F32.BF16 R68, R104.reuse, R112, R68 ;  /* 0x000000706844723c */ /* 0x044fe80000041844 */
[--C-:B----4-:R-:W-:Y:S03]  /*c060*/  FFMA.FTZ R116, R155, c[0x0][0x2d0], -R144.reuse ;  /* 0x0000b4009b747a23 */ /* 0x110fe60000010890 */
[--C-:B------:R-:W-:Y:S01]  /*c070*/  FFMA.FTZ R112, R160, c[0x0][0x2d0], -R141.reuse ;  /* 0x0000b400a0707a23 */ /* 0x100fe2000001088d */
[C---:B------:R-:W-:Y:S01]  /*c080*/  HMMA.16816.F32.BF16 R72, R104.reuse, R114, R72 ;  /* 0x000000726848723c */ /* 0x040fe20000041848 */
[----:B------:R2:W4:Y:S07]  /*c090*/  MUFU.EX2 R166, R116 ;  /* 0x0000007400a67308 */ /* 0x00052e0000000800 */
[C---:B---3--:R-:W-:Y:S03]  /*c0a0*/  HMMA.16816.F32.BF16 R76, R104.reuse, R120, R76 ;  /* 0x00000078684c723c */ /* 0x048fe6000004184c */
[----:B------:R3:W-:Y:S01]  /*c0b0*/  MUFU.EX2 R163, R112 ;  /* 0x0000007000a37308 */ /* 0x0007e20000000800 */
[--C-:B-1----:R-:W-:Y:S03]  /*c0c0*/  FFMA.FTZ R108, R158, c[0x0][0x2d0], -R141.reuse ;  /* 0x0000b4009e6c7a23 */ /* 0x102fe6000001088d */
[--C-:B------:R-:W-:Y:S01]  /*c0d0*/  FFMA.FTZ R120, R161, c[0x0][0x2d0], -R141.reuse ;  /* 0x0000b400a1787a23 */ /* 0x100fe2000001088d */
[C---:B------:R-:W-:Y:S05]  /*c0e0*/  HMMA.16816.F32.BF16 R80, R104.reuse, R122, R80 ;  /* 0x0000007a6850723c */ /* 0x040fea0000041850 */
[----:B------:R1:W1:Y:S01]  /*c0f0*/  MUFU.EX2 R164, R108 ;  /* 0x0000006c00a47308 */ /* 0x0002620000000800 */
[----:B--2---:R-:W2:Y:S09]  /*c100*/  LDSM.16.MT88.4 R116, [R102+0x4800] ;  /* 0x004800006674783b */ /* 0x004eb20000004200 */
[----:B------:R4:W-:Y:S01]  /*c110*/  MUFU.EX2 R161, R120 ;  /* 0x0000007800a17308 */ /* 0x0009e20000000800 */
[--C-:B---3--:R-:W-:Y:S09]  /*c120*/  FFMA.FTZ R112, R159, c[0x0][0x2d0], -R141.reuse ;  /* 0x0000b4009f707a23 */ /* 0x108ff2000001088d */
[----:B------:R3:W2:Y:S01]  /*c130*/  MUFU.EX2 R162, R112 ;  /* 0x0000007000a27308 */ /* 0x0006a20000000800 */
[----:B-1----:R-:W1:Y:S08]  /*c140*/  LDSM.16.MT88.4 R108, [R103+0x4800] ;  /* 0x00480000676c783b */ /* 0x002e700000004200 */
[----:B----4-:R-:W-:Y:S01]  /*c150*/  LDSM.16.MT88.4 R120, [R102+0x1000] ;  /* 0x001000006678783b */ /* 0x010fe20000004200 */
[C---:B--2---:R-:W-:Y:S07]  /*c160*/  HMMA.16816.F32.BF16 R84, R104.reuse, R116, R84 ;  /* 0x000000746854723c */ /* 0x044fee0000041854 */
[----:B---3--:R-:W2:Y:S01]  /*c170*/  LDSM.16.MT88.4 R112, [R3+0x1000] ;  /* 0x001000000370783b */ /* 0x008ea20000004200 */
[C---:B------:R-:W-:Y:S07]  /*c180*/  HMMA.16816.F32.BF16 R88, R104.reuse, R118, R88 ;  /* 0x000000766858723c */ /* 0x040fee0000041858 */
[----:B------:R-:W3:Y:S01]  /*c190*/  LDSM.16.MT88.4 R116, [R102+0x3000] ;  /* 0x003000006674783b */ /* 0x000ee20000004200 */
[C---:B-1----:R-:W-:Y:S08]  /*c1a0*/  HMMA.16816.F32.BF16 R92, R104.reuse, R108, R92 ;  /* 0x0000006c685c723c */ /* 0x042ff0000004185c */
[----:B------:R-:W-:Y:S01]  /*c1b0*/  HMMA.16816.F32.BF16 R96, R104, R110, R96 ;  /* 0x0000006e6860723c */ /* 0x000fe20000041860 */
[----:B------:R-:W1:Y:S06]  /*c1c0*/  LDSM.16.MT88.4 R108, [R103+0x3000] ;  /* 0x00300000676c783b */ /* 0x000e6c0000004200 */
[----:B-----5:R-:W-:Y:S02]  /*c1d0*/  F2FP.BF16.PACK_AB R104, R167, R168 ;  /* 0x000000a8a768723e */ /* 0x020fe400000010ff */
[----:B------:R-:W-:Y:S03]  /*c1e0*/  F2FP.BF16.PACK_AB R106, R165, R166 ;  /* 0x000000a6a56a723e */ /* 0x000fe600000010ff */
        /* <DEDUP_REMOVED lines=14> */
[----:B----4-:R-:W-:Y:S07]  /*c2d0*/  LDSM.16.MT88.4 R124, [R102+0x1800] ;  /* 0x00180000667c783b */ /* 0x010fee0000004200 */
[C---:B------:R-:W-:Y:S08]  /*c2e0*/  HMMA.16816.F32.BF16 R32, R104.reuse, R130, R32 ;  /* 0x000000826820723c */ /* 0x040ff00000041820 */
[C---:B------:R-:W-:Y:S01]  /*c2f0*/  HMMA.16816.F32.BF16 R36, R104.reuse, R132, R36 ;  /* 0x000000846824723c */ /* 0x040fe20000041824 */
[----:B-----5:R-:W4:Y:S07]  /*c300*/  LDSM.16.MT88.4 R120, [R152+0x5000] ;  /* 0x005000009878783b */ /* 0x020f2e0000004200 */
[C---:B------:R-:W-:Y:S01]  /*c310*/  HMMA.16816.F32.BF16 R40, R104.reuse, R134, R40 ;  /* 0x000000866828723c */ /* 0x040fe20000041828 */
[----:B------:R-:W-:Y:S07]  /*c320*/  LDSM.16.MT88.4 R132, [R103+0x1800] ;  /* 0x001800006784783b */ /* 0x000fee0000004200 */
[C---:B------:R-:W-:Y:S08]  /*c330*/  HMMA.16816.F32.BF16 R44, R104.reuse, R136, R44 ;  /* 0x00000088682c723c */ /* 0x040ff0000004182c */
[C---:B------:R-:W-:Y:S08]  /*c340*/  HMMA.16816.F32.BF16 R48, R104.reuse, R138, R48 ;  /* 0x0000008a6830723c */ /* 0x040ff00000041830 */
[C---:B---3--:R-:W-:Y:S07]  /*c350*/  HMMA.16816.F32.BF16 R52, R104.reuse, R116, R52 ;  /* 0x000000746834723c */ /* 0x048fee0000041834 */
        /* <DEDUP_REMOVED lines=8> */
[----:B---3--:R-:W-:Y:S01]  /*c3e0*/  FFMA.FTZ R116, R203, c[0x0][0x2d0], -R144 ;  /* 0x0000b400cb747a23 */ /* 0x008fe20000010890 */
[----:B-----5:R-:W-:Y:S01]  /*c3f0*/  F2FP.BF16.PACK_AB R136, R159, R160 ;  /* 0x000000a09f88723e */ /* 0x020fe200000010ff */
[----:B------:R-:W-:Y:S01]  /*c400*/  LDSM.16.MT88.4 R144, [R152+0x3800] ;  /* 0x003800009890783b */ /* 0x000fe20000004200 */
[--C-:B------:R-:W-:Y:S01]  /*c410*/  FFMA.FTZ R112, R208, c[0x0][0x2d0], -R141.reuse ;  /* 0x0000b400d0707a23 */ /* 0x100fe2000001088d */
[C---:B------:R-:W-:Y:S01]  /*c420*/  HMMA.16816.F32.BF16 R72, R104.reuse, R114, R72 ;  /* 0x000000726848723c */ /* 0x040fe20000041848 */
[----:B------:R2:W3:Y:S07]  /*c430*/  MUFU.EX2 R158, R116 ;  /* 0x00000074009e7308 */ /* 0x0004ee0000000800 */
[C---:B----4-:R-:W-:Y:S03]  /*c440*/  HMMA.16816.F32.BF16 R76, R104.reuse, R120, R76 ;  /* 0x00000078684c723c */ /* 0x050fe6000004184c */
[----:B------:R4:W5:Y:S01]  /*c450*/  MUFU.EX2 R155, R112 ;  /* 0x00000070009b7308 */ /* 0x0009620000000800 */
[----:B-1----:R-:W-:Y:S03]  /*c460*/  LDSM.16.MT88.4 R108, [R103+0x5000] ;  /* 0x00500000676c783b */ /* 0x002fe60000004200 */
[--C-:B------:R-:W-:Y:S01]  /*c470*/  FFMA.FTZ R120, R206, c[0x0][0x2d0], -R141.reuse ;  /* 0x0000b400ce787a23 */ /* 0x100fe2000001088d */
[C---:B------:R-:W-:Y:S05]  /*c480*/  HMMA.16816.F32.BF16 R80, R104.reuse, R122, R80 ;  /* 0x0000007a6850723c */ /* 0x040fea0000041850 */
[----:B------:R1:W-:Y:S01]  /*c490*/  MUFU.EX2 R153, R120 ;  /* 0x0000007800997308 */ /* 0x0003e20000000800 */
[----:B--2---:R-:W2:Y:S01]  /*c4a0*/  LDSM.16.MT88.4 R116, [R102+0x5000] ;  /* 0x005000006674783b */ /* 0x004ea20000004200 */
[----:B---3--:R-:W-:Y:S01]  /*c4b0*/  F2FP.BF16.PACK_AB R138, R157, R158 ;  /* 0x0000009e9d8a723e */ /* 0x008fe200000010ff */
[----:B----4-:R-:W-:Y:S01]  /*c4c0*/  FFMA.FTZ R112, R205, c[0x0][0x2d0], -R141 ;  /* 0x0000b400cd707a23 */ /* 0x010fe2000001088d */
[----:B-----5:R-:W-:Y:S05]  /*c4d0*/  F2FP.BF16.PACK_AB R137, R155, R156 ;  /* 0x0000009c9b89723e */ /* 0x020fea00000010ff */
[----:B------:R-:W-:Y:S01]  /*c4e0*/  LDSM.16.MT88.4 R140, [R3+0x3800] ;  /* 0x00380000038c783b */ /* 0x000fe20000004200 */
[----:B------:R3:W4:Y:S07]  /*c4f0*/  MUFU.EX2 R154, R112 ;  /* 0x00000070009a7308 */ /* 0x00072e0000000800 */
[----:B-1----:R-:W-:Y:S08]  /*c500*/  LDSM.16.MT88.4 R120, [R152+0x1800] ;  /* 0x001800009878783b */ /* 0x002ff00000004200 */
[----:B---3--:R-:W1:Y:S01]  /*c510*/  LDSM.16.MT88.4 R112, [R3+0x1800] ;  /* 0x001800000370783b */ /* 0x008e620000004200 */
[----:B----4-:R-:W-:Y:S01]  /*c520*/  F2FP.BF16.PACK_AB R139, R153, R154 ;  /* 0x0000009a998b723e */ /* 0x010fe200000010ff */
[C---:B--2---:R-:W-:Y:S08]  /*c530*/  HMMA.16816.F32.BF16 R84, R104.reuse, R116, R84 ;  /* 0x000000746854723c */ /* 0x044ff00000041854 */
[C---:B------:R-:W-:Y:S08]  /*c540*/  HMMA.16816.F32.BF16 R88, R104.reuse, R118, R88 ;  /* 0x000000766858723c */ /* 0x040ff00000041858 */
[C---:B------:R-:W-:Y:S08]  /*c550*/  HMMA.16816.F32.BF16 R92, R104.reuse, R108, R92 ;  /* 0x0000006c685c723c */ /* 0x040ff0000004185c */
[----:B------:R-:W-:Y:S08]  /*c560*/  HMMA.16816.F32.BF16 R96, R104, R110, R96 ;  /* 0x0000006e6860723c */ /* 0x000ff00000041860 */
[C---:B-1----:R-:W-:Y:S01]  /*c570*/  HMMA.16816.F32.BF16 R104, R136.reuse, R112, R4 ;  /* 0x000000708868723c */ /* 0x042fe20000041804 */
[----:B------:R-:W1:Y:S07]  /*c580*/  LDSM.16.MT88.4 R4, [R103+0x3800] ;  /* 0x003800006704783b */ /* 0x000e6e0000004200 */
[C---:B------:R-:W-:Y:S01]  /*c590*/  HMMA.16816.F32.BF16 R108, R136.reuse, R114, R8 ;  /* 0x00000072886c723c */ /* 0x040fe20000041808 */
[----:B------:R2:W3:Y:S07]  /*c5a0*/  LDSM.16.MT88.4 R8, [R3+0x5800] ;  /* 0x005800000308783b */ /* 0x0004ee0000004200 */
[C---:B------:R-:W-:Y:S01]  /*c5b0*/  HMMA.16816.F32.BF16 R112, R136.reuse, R120, R12 ;  /* 0x000000788870723c */ /* 0x040fe2000004180c */
[----:B------:R-:W4:Y:S07]  /*c5c0*/  LDSM.16.MT88.4 R12, [R152+0x5800] ;  /* 0x00580000980c783b */ /* 0x000f2e0000004200 */
[C---:B------:R-:W-:Y:S07]  /*c5d0*/  HMMA.16816.F32.BF16 R116, R136.reuse, R122, R16 ;  /* 0x0000007a8874723c */ /* 0x040fee0000041810 */
[----:B------:R-:W-:Y:S01]  /*c5e0*/  FFMA.FTZ R16, R2, R212, R179 ;  /* 0x000000d402107223 */ /* 0x000fe200000100b3 */
[C---:B------:R-:W-:Y:S04]  /*c5f0*/  HMMA.16816.F32.BF16 R120, R136.reuse, R124, R20 ;  /* 0x0000007c8878723c */ /* 0x040fe80000041814 */
[----:B--2---:R-:W-:Y:S01]  /*c600*/  IADD3 R3, R197, -0x2, RZ ;  /* 0xfffffffec5037810 */ /* 0x004fe20007ffe0ff */
[----:B------:R-:W-:Y:S03]  /*c610*/  FADD.FTZ R16, R182, R16 ;  /* 0x00000010b6107221 */ /* 0x000fe60000010000 */
[C---:B------:R-:W-:Y:S03]  /*c620*/  HMMA.16816.F32.BF16 R124, R136.reuse, R126, R24 ;  /* 0x0000007e887c723c */ /* 0x040fe60000041818 */
[C---:B------:R-:W-:Y:S05]  /*c630*/  ISETP.GE.AND P6, PT, R3.reuse, R200, PT ;  /* 0x000000c80300720c */ /* 0x040fea0003fc6270 */
[C---:B------:R-:W-:Y:S08]  /*c640*/  HMMA.16816.F32.BF16 R128, R136.reuse, R132, R28 ;  /* 0x000000848880723c */ /* 0x040ff0000004181c */
[C---:B------:R-:W-:Y:S01]  /*c650*/  HMMA.16816.F32.BF16 R132, R136.reuse, R134, R32 ;  /* 0x000000868884723c */ /* 0x040fe20000041820 */
[----:B------:R-:W-:Y:S03]  /*c660*/  @P6 MOV R20, c[0x0][0x1e4] ;  /* 0x0000790000146a02 */ /* 0x000fe60000000f00 */
[----:B------:R-:W-:Y:S04]  /*c670*/  @P6 SHF.R.S32.HI R2, RZ, 0x1f, R3 ;  /* 0x0000001fff026819 */ /* 0x000fe80000011403 */
[C---:B------:R-:W-:Y:S04]  /*c680*/  HMMA.16816.F32.BF16 R36, R136.reuse, R140, R36 ;  /* 0x0000008c8824723c */ /* 0x040fe80000041824 */
[----:B------:R-:W-:Y:S04]  /*c690*/  @P6 IMAD R2, R2, c[0x0][0x1e0], RZ ;  /* 0x0000780002026a24 */ /* 0x000fe800078e02ff */
        /* <DEDUP_REMOVED lines=8> */
[C---:B---3--:R-:W-:Y:S07]  /*c720*/  HMMA.16816.F32.BF16 R68, R136.reuse, R8, R68 ;  /* 0x000000088844723c */ /* 0x048fee0000041844 */
[----:B------:R-:W-:Y:S01]  /*c730*/  FADD.FTZ R9, R178, R0 ;  /* 0x00000000b2097221 */ /* 0x000fe20000010000 */
[C---:B------:R-:W-:Y:S04]  /*c740*/  HMMA.16816.F32.BF16 R72, R136.reuse, R10, R72 ;  /* 0x0000000a8848723c */ /* 0x040fe80000041848 */
[C---:B------:R-:W-:Y:S02]  /*c750*/  @P6 IMAD R8, R3.reuse, c[0x0][0x1e4], R2 ;  /* 0x0000790003086a24 */ /* 0x040fe400078e0202 */
[----:B------:R-:W-:Y:S02]  /*c760*/  @P6 IMAD.WIDE.U32 R2, R3, c[0x0][0x1e0], RZ ;  /* 0x0000780003026a25 */ /* 0x000fe400078e00ff */
[C---:B----4-:R-:W-:Y:S04]  /*c770*/  HMMA.16816.F32.BF16 R76, R136.reuse, R12, R76 ;  /* 0x0000000c884c723c */ /* 0x050fe8000004184c */
[----:B------:R-:W-:Y:S02]  /*c780*/  FADD.FTZ R9, R180, R9 ;  /* 0x00000009b4097221 */ /* 0x000fe40000010000 */
[----:B------:R-:W-:Y:S01]  /*c790*/  FADD.FTZ R0, R183, R16 ;  /* 0x00000010b7007221 */ /* 0x000fe20000010000 */
[----:B------:R-:W-:Y:S01]  /*c7a0*/  @P6 MOV R13, c[0x0][0x1e0] ;  /* 0x00007800000d6a02 */ /* 0x000fe20000000f00 */
[----:B------:R-:W-:Y:S01]  /*c7b0*/  FADD.FTZ R9, R181, R9 ;  /* 0x00000009b5097221 */ /* 0x000fe20000010000 */
[C---:B------:R-:W-:Y:S03]  /*c7c0*/  HMMA.16816.F32.BF16 R80, R136.reuse, R14, R80 ;  /* 0x0000000e8850723c */ /* 0x040fe60000041850 */
[----:B------:R-:W-:Y:S01]  /*c7d0*/  FADD.FTZ R16, R199, R0 ;  /* 0x00000000c7107221 */ /* 0x000fe20000010000 */
[----:B------:R-:W-:Y:S02]  /*c7e0*/  @P6 IADD3 R0, R3, R8, RZ ;  /* 0x0000000803006210 */ /* 0x000fe40007ffe0ff */
[C---:B------:R-:W-:Y:S01]  /*c7f0*/  @P6 SHF.L.U32 R3, R2.reuse, 0x6, RZ ;  /* 0x0000000602036819 */ /* 0x040fe200000006ff */
[----:B------:R-:W-:Y:S01]  /*c800*/  FADD.FTZ R8, R175, R16 ;  /* 0x00000010af087221 */ /* 0x000fe20000010000 */
[----:B------:R-:W-:Y:S01]  /*c810*/  @P6 SHF.L.U64.HI R2, R2, 0x6, R0 ;  /* 0x0000000602026819 */ /* 0x000fe20000010200 */
[----:B------:R-:W-:Y:S01]  /*c820*/  FADD.FTZ R16, R170, R9 ;  /* 0x00000009aa107221 */ /* 0x000fe20000010000 */
[C---:B-1----:R-:W-:Y:S03]  /*c830*/  HMMA.16816.F32.BF16 R84, R136.reuse, R4, R84 ;  /* 0x000000048854723c */ /* 0x042fe60000041854 */
[----:B------:R-:W-:Y:S01]  /*c840*/  @P6 IADD3 R0, P5, R3, R218, RZ ;  /* 0x000000da03006210 */ /* 0x000fe20007fbe0ff */
[----:B------:R-:W-:Y:S01]  /*c850*/  FADD.FTZ R18, R171, R16 ;  /* 0x00000010ab127221 */ /* 0x000fe20000010000 */
[C---:B------:R-:W-:Y:S01]  /*c860*/  @P6 LEA R19, P0, R13.reuse, R3, 0x5 ;  /* 0x000000030d136211 */ /* 0x040fe200078028ff */
[----:B------:R-:W-:Y:S01]  /*c870*/  FADD.FTZ R17, R174, R8 ;  /* 0x00000008ae117221 */ /* 0x000fe20000010000 */
[----:B------:R-:W-:Y:S01]  /*c880*/  @P6 LEA R12, P4, R0, c[0x0][0x1c8], 0x1 ;  /* 0x00007200000c6a11 */ /* 0x000fe200078808ff */
[----:B------:R-:W1:Y:S01]  /*c890*/  LDSM.16.MT88.4 R8, [R103+0x5800] ;  /* 0x005800006708783b */ /* 0x000e620000004200 */
[-C--:B------:R-:W-:Y:S01]  /*c8a0*/  @P6 IADD3.X R16, R2, R217.reuse, RZ, P5, !PT ;  /* 0x000000d902106210 */ /* 0x080fe20002ffe4ff */
[C---:B------:R-:W-:Y:S03]  /*c8b0*/  HMMA.16816.F32.BF16 R88, R136.reuse, R6, R88 ;  /* 0x000000068858723c */ /* 0x040fe60000041858 */
[----:B------:R-:W-:Y:S01]  /*c8c0*/  @P6 LEA.HI.X R3, R13, R2, R20, 0x5, P0 ;  /* 0x000000020d036211 */ /* 0x000fe200000f2c14 */
[----:B------:R-:W-:Y:S01]  /*c8d0*/  FADD.FTZ R17, R176, R17 ;  /* 0x00000011b0117221 */ /* 0x000fe20000010000 */
[----:B------:R-:W-:Y:S01]  /*c8e0*/  @P6 LEA.HI.X R13, R0, c[0x0][0x1cc], R16, 0x1, P4 ;  /* 0x00007300000d6a11 */ /* 0x000fe200020f0c10 */
[----:B------:R-:W-:Y:S01]  /*c8f0*/  FADD.FTZ R0, R172, R18 ;  /* 0x00000012ac007221 */ /* 0x000fe20000010000 */
[C---:B------:R-:W-:Y:S01]  /*c900*/  ISETP.GE.AND P0, PT, R198.reuse, 0x1, PT ;  /* 0x00000001c600780c */ /* 0x040fe20003f06270 */
[----:B------:R-:W-:Y:S01]  /*c910*/  FADD.FTZ R15, R173, R17 ;  /* 0x00000011ad0f7221 */ /* 0x000fe20000010000 */
[----:B------:R-:W-:Y:S02]  /*c920*/  IADD3 R2, R198, 0x1, RZ ;  /* 0x00000001c6027810 */ /* 0x000fe40007ffe0ff */
[----:B------:R-:W-:Y:S01]  /*c930*/  @P6 ISETP.GE.AND P4, PT, R210, c[0x0][0x1d4], PT ;  /* 0x00007500d2006a0c */ /* 0x000fe20003f86270 */
[----:B------:R-:W-:Y:S01]  /*c940*/  FADD.FTZ R14, R169, R0 ;  /* 0x00000000a90e7221 */ /* 0x000fe20000010000 */
[----:B------:R-:W-:Y:S01]  /*c950*/  @P6 IADD3 R0, P5, R19, R218, RZ ;  /* 0x000000da13006210 */ /* 0x000fe20007fbe0ff */
[----:B------:R-:W-:Y:S01]  /*c960*/  FADD.FTZ R5, R168, R15 ;  /* 0x0000000fa8057221 */ /* 0x000fe20000010000 */
[----:B------:R-:W-:Y:S01]  /*c970*/  SEL R198, R2, RZ, !P0 ;  /* 0x000000ff02c67207 */ /* 0x000fe20004000000 */
[----:B------:R-:W-:Y:S01]  /*c980*/  FADD.FTZ R4, R164, R14 ;  /* 0x0000000ea4047221 */ /* 0x000fe20000010000 */
[----:B------:R-:W-:Y:S01]  /*c990*/  @P6 IADD3.X R3, R3, R217, RZ, P5, !PT ;  /* 0x000000d903036210 */ /* 0x000fe20002ffe4ff */
[----:B------:R-:W-:Y:S01]  /*c9a0*/  FADD.FTZ R14, R167, R5 ;  /* 0x00000005a70e7221 */ /* 0x000fe20000010000 */
[----:B------:R-:W-:Y:S01]  /*c9b0*/  @P6 LEA R2, P5, R0, c[0x0][0x1c8], 0x1 ;  /* 0x0000720000026a11 */ /* 0x000fe200078a08ff */
[----:B------:R-:W-:Y:S01]  /*c9c0*/  FADD.FTZ R5, R163, R4 ;  /* 0x00000004a3057221 */ /* 0x000fe20000010000 */
[----:B------:R-:W-:Y:S01]  /*c9d0*/  @P6 ISETP.GE.AND P0, PT, R209, c[0x0][0x1d4], PT ;  /* 0x00007500d1006a0c */ /* 0x000fe20003f06270 */
[----:B------:R-:W-:Y:S01]  /*c9e0*/  FADD.FTZ R4, R166, R14 ;  /* 0x0000000ea6047221 */ /* 0x000fe20000010000 */
[----:B------:R-:W-:Y:S01]  /*c9f0*/  @P6 LEA.HI.X R3, R0, c[0x0][0x1cc], R3, 0x1, P5 ;  /* 0x0000730000036a11 */ /* 0x000fe200028f0c03 */
[----:B------:R-:W-:Y:S02]  /*ca00*/  @P6 IMAD R0, R198, 0x6000, R224 ;  /* 0x00006000c6006824 */ /* 0x000fe400078e02e0 */
[----:B------:R-:W-:Y:S02]  /*ca10*/  FADD.FTZ R6, R162, R5 ;  /* 0x00000005a2067221 */ /* 0x000fe40000010000 */
[----:B------:R-:W-:Y:S01]  /*ca20*/  FADD.FTZ R5, R165, R4 ;  /* 0x00000004a5057221 */ /* 0x000fe20000010000 */
[----:B------:R-:W-:Y:S01]  /*ca30*/  @!PT LDS RZ, [RZ] ;  /* 0x00000000fffff984 */ /* 0x000fe20000000800 */
[----:B------:R-:W-:Y:S01]  /*ca40*/  @!PT LDS RZ, [RZ] ;  /* 0x00000000fffff984 */ /* 0x000fe20000000800 */
[----:B------:R-:W-:Y:S01]  /*ca50*/  @!PT LDS RZ, [RZ] ;  /* 0x00000000fffff984 */ /* 0x000fe20000000800 */
[----:B------:R2:W-:Y:S01]  /*ca60*/  @P6 LDGSTS.E.BYPASS.LTC128B.128 [R0], [R12.64], !P4 ;  /* 0x000000000c006fae */ /* 0x0005e2000e101d48 */
[----:B------:R-:W-:Y:S07]  /*ca70*/  FADD.FTZ R4, R161, R6 ;  /* 0x00000006a1047221 */ /* 0x000fee0000010000 */
[----:B------:R2:W-:Y:S01]  /*ca80*/  @P6 LDGSTS.E.BYPASS.LTC128B.128 [R0+0x2000], [R12.64+0x80], !P0 ;  /* 0x020000800c006fae */ /* 0x0005e2000c101d48 */
[C---:B-1----:R-:W-:Y:S07]  /*ca90*/  HMMA.16816.F32.BF16 R92, R136.reuse, R8, R92 ;  /* 0x00000008885c723c */ /* 0x042fee000004185c */
[----:B------:R2:W-:Y:S01]  /*caa0*/  @P6 LDGSTS.E.BYPASS.LTC128B.128 [R0+0x4000], [R12.64+0x100], !P3 ;  /* 0x040001000c006fae */ /* 0x0005e2000d901d48 */
[----:B------:R-:W-:Y:S07]  /*cab0*/  HMMA.16816.F32.BF16 R96, R136, R10, R96 ;  /* 0x0000000a8860723c */ /* 0x000fee0000041860 */
[----:B------:R1:W-:Y:S01]  /*cac0*/  @P6 LDGSTS.E.BYPASS.LTC128B.128 [R0+0x1000], [R2.64], !P4 ;  /* 0x0100000002006fae */ /* 0x0003e2000e101d48 */
[----:B------:R-:W-:Y:S07]  /*cad0*/  ISETP.GE.AND P4, PT, R185, 0x1, PT ;  /* 0x00000001b900780c */ /* 0x000fee0003f86270 */
[----:B------:R1:W-:Y:S01]  /*cae0*/  @P6 LDGSTS.E.BYPASS.LTC128B.128 [R0+0x3000], [R2.64+0x80], !P0 ;  /* 0x0300008002006fae */ /* 0x0003e2000c101d48 */
[----:B------:R-:W-:Y:S02]  /*caf0*/  ISETP.GT.AND P0, PT, R197, R223, PT ;  /* 0x000000dfc500720c */ /* 0x000fe40003f04270 */
[----:B------:R-:W-:Y:S05]  /*cb00*/  MOV R197, R196 ;  /* 0x000000c400c57202 */ /* 0x000fea0000000f00 */
[----:B------:R1:W-:Y:S08]  /*cb10*/  @P6 LDGSTS.E.BYPASS.LTC128B.128 [R0+0x5000], [R2.64+0x100], !P3 ;  /* 0x0500010002006fae */ /* 0x0003f0000d901d48 */
[----:B------:R-:W0:Y:S01]  /*cb20*/  LDGDEPBAR ;  /* 0x00000000000079af */ /* 0x000e220000000000 */
[----:B-1----:R-:W-:Y:S02]  /*cb30*/  FADD.FTZ R2, R160, R5 ;  /* 0x00000005a0027221 */ /* 0x002fe40000010000 */
[----:B--2---:R-:W-:Y:S02]  /*cb40*/  FADD.FTZ R0, R156, R4 ;  /* 0x000000049c007221 */ /* 0x004fe40000010000 */
        /* <DEDUP_REMOVED lines=11> */
.L_x_1687:
[----:B------:R-:W-:-:S13]  /*cc00*/  ISETP.GE.AND P0, PT, R196, R200, PT ;  /* 0x000000c8c400720c */ /* 0x000fda0003f06270 */
[----:B------:R-:W-:Y:S05]  /*cc10*/  @!P0 BRA `(.L_x_1689) ;  /* 0x0000375000008947 */ /* 0x000fea0003800000 */
[----:B------:R-:W-:Y:S02]  /*cc20*/  MOV R3, R100 ;  /* 0x0000006400037202 */ /* 0x000fe40000000f00 */
[----:B------:R-:W-:Y:S02]  /*cc30*/  MOV R2, R101 ;  /* 0x0000006500027202 */ /* 0x000fe40000000f00 */
.L_x_1698:
        /* <DEDUP_REMOVED lines=293> */
.L_x_1692:
[----:B------:R-:W-:Y:S04]  /*de90*/  MOV R10, c[0x0][0x32c] ;  /* 0x0000cb00000a7a02 */ /* 0x000fe80000000f00 */
[----:B------:R-:W-:Y:S11]  /*dea0*/  ISETP.NE.AND P0, PT, R10, 0x1, PT ;  /* 0x000000010a00780c */ /* 0x000ff60003f05270 */
[----:B------:R-:W-:Y:S02]  /*deb0*/  @!UPT UIADD3 URZ, URZ, URZ, URZ ;  /* 0x0000003f3f3ff290 */ /* 0x000fe4000fffe03f */
[----:B------:R-:W-:Y:S05]  /*dec0*/  @P0 IMAD.HI.U32 R10, R5, c[0x0][0x330], RZ ;  /* 0x0000cc00050a0a27 */ /* 0x000fea00078e00ff */
[----:B------:R-:W-:Y:S02]  /*ded0*/  @P0 SHF.R.U32.HI R5, RZ, c[0x0][0x334], R10 ;  /* 0x0000cd00ff050a19 */ /* 0x000fe4000001160a */
.L_x_1693:
[----:B------:R-:W-:Y:S05]  /*dee0*/  BSYNC B0 ;  /* 0x0000000000007941 */ /* 0x000fea0003800000 */
.L_x_1691:
[----:B------:R-:W-:Y:S04]  /*def0*/  IMAD R5, R5, c[0x0][0x32c], -R7 ;  /* 0x0000cb0005057a24 */ /* 0x000fe800078e0a07 */
[----:B------:R-:W-:Y:S05]  /*df00*/  IMAD.IADD R5, R5, 0x1, -R214 ;  /* 0x0000000105057824 */ /* 0x000fea00078e0ad6 */
[----:B------:R-:W-:Y:S02]  /*df10*/  IADD3 R10, R5, c[0x0][0x32c], RZ ;  /* 0x0000cb00050a7a10 */ /* 0x000fe40007ffe0ff */
[----:B------:R-:W-:Y:S02]  /*df20*/  IMNMX R0, R0, R5, !PT ;  /* 0x0000000500007217 */ /* 0x000fe40007800200 */
[----:B------:R-:W-:Y:S02]  /*df30*/  IMNMX R4, R4, R10, PT ;  /* 0x0000000a04047217 */ /* 0x000fe40003800200 */
.L_x_1690:
        /* <DEDUP_REMOVED lines=66> */
.L_x_1696:
[----:B------:R-:W-:Y:S04]  /*e360*/  MOV R6, c[0x0][0x32c] ;  /* 0x0000cb0000067a02 */ /* 0x000fe80000000f00 */
[----:B------:R-:W-:Y:S11]  /*e370*/  ISETP.NE.AND P4, PT, R6, 0x1, PT ;  /* 0x000000010600780c */ /* 0x000ff60003f85270 */
[----:B------:R-:W-:Y:S02]  /*e380*/  @!UPT UIADD3 URZ, URZ, URZ, URZ ;  /* 0x0000003f3f3ff290 */ /* 0x000fe4000fffe03f */
[----:B------:R-:W-:Y:S05]  /*e390*/  @P4 IMAD.HI.U32 R6, R5, c[0x0][0x330], RZ ;  /* 0x0000cc0005064a27 */ /* 0x000fea00078e00ff */
[----:B------:R-:W-:Y:S02]  /*e3a0*/  @P4 SHF.R.U32.HI R5, RZ, c[0x0][0x334], R6 ;  /* 0x0000cd00ff054a19 */ /* 0x000fe40000011606 */
.L_x_1697:
[----:B------:R-:W-:Y:S05]  /*e3b0*/  BSYNC B0 ;  /* 0x0000000000007941 */ /* 0x000fea0003800000 */
.L_x_1695:
[----:B------:R-:W-:Y:S04]  /*e3c0*/  IMAD R7, R5, c[0x0][0x32c], -R7 ;  /* 0x0000cb0005077a24 */ /* 0x000fe800078e0a07 */
[----:B------:R-:W-:Y:S05]  /*e3d0*/  IMAD.IADD R7, R7, 0x1, -R214 ;  /* 0x0000000107077824 */ /* 0x000fea00078e0ad6 */
[----:B------:R-:W-:Y:S02]  /*e3e0*/  IADD3 R5, R7, c[0x0][0x32c], RZ ;  /* 0x0000cb0007057a10 */ /* 0x000fe40007ffe0ff */
[----:B------:R-:W-:Y:S02]  /*e3f0*/  IMNMX R0, R0, R7, !PT ;  /* 0x0000000700007217 */ /* 0x000fe40007800200 */
[----:B------:R-:W-:Y:S02]  /*e400*/  IMNMX R4, R4, R5, PT ;  /* 0x0000000504047217 */ /* 0x000fe40003800200 */
.L_x_1694:
        /* <DEDUP_REMOVED lines=485> */
[----:B------:R-:W-:Y:S02]  /*10260*/  ISETP.GE.AND P0, PT, R200, R196, PT ;  /* 0x000000c4c800720c */ /* 0x000fe40003f06270 */
        /* <DEDUP_REMOVED lines=15> */
[----:B------:R-:W-:-:S05]  /*10360*/  @!P0 BRA `(.L_x_1698) ;  /* 0xffffc8d000008947 */ /* 0x000fca000383ffff */
.L_x_1689:
[----:B------:R-:W-:Y:S02]  /*10370*/  MOV R7, 0x1f ;  /* 0x0000001f00077802 */ /* 0x000fe40000000f00 */
[----:B------:R-:W-:Y:S01]  /*10380*/  MOV R6, 0xffffffff ;  /* 0xffffffff00067802 */ /* 0x000fe20000000f00 */
[----:B------:R-:W-:Y:S05]  /*10390*/  BRA.DIV ~URZ, `(.L_x_1699) ;  /* 0x000052427f007947 */ /* 0x000fea000b800000 */
[----:B------:R1:W2:Y:S02]  /*103a0*/  SHFL.BFLY PT, R0, R212, 0x2, 0x1f ;  /* 0x0c401f00d4007f89 */ /* 0x0002a400000e0000 */
.L_x_1772:
[----:B--2---:R-:W-:Y:S01]  /*103b0*/  FADD.FTZ R0, R0, R212 ;  /* 0x000000d400007221 */ /* 0x004fe20000010000 */
[----:B------:R-:W-:Y:S05]  /*103c0*/  BRA.DIV ~URZ, `(.L_x_1700) ;  /* 0x000052727f007947 */ /* 0x000fea000b800000 */
[----:B------:R-:W2:Y:S04]  /*103d0*/  SHFL.BFLY PT, R2, R213, 0x2, 0x1f ;  /* 0x0c401f00d5027f89 */ /* 0x000ea800000e0000 */
[----:B------:R-:W3:Y:S01]  /*103e0*/  SHFL.BFLY PT, R5, R0, 0x1, 0x1f ;  /* 0x0c201f0000057f89 */ /* 0x000ee200000e0000 */
[----:B--2---:R-:W-:-:S02]  /*103f0*/  FADD.FTZ R4, R2, R213 ;  /* 0x000000d502047221 */ /* 0x004fc40000010000 */
[----:B---3--:R-:W-:-:S03]  /*10400*/  FADD.FTZ R0, R0, R5 ;  /* 0x0000000500007221 */ /* 0x008fc60000010000 */
[----:B------:R2:W3:Y:S04]  /*10410*/  SHFL.BFLY PT, R3, R4, 0x1, 0x1f ;  /* 0x0c201f0004037f89 */ /* 0x0004e800000e0000 */
.L_x_1773:
        /* <DEDUP_REMOVED lines=117> */
.L_x_1642:
        /* <DEDUP_REMOVED lines=17> */
.L_x_1702:
[----:B------:R-:W-:Y:S05]  /*10c80*/  BSYNC B0 ;  /* 0x0000000000007941 */ /* 0x000fea0003800000 */
.L_x_1701:
        /* <DEDUP_REMOVED lines=11> */
[----:B------:R-:W4:Y:S04]  /*10d40*/  LDL R6, [R1+0x20] ;  /* 0x0000200001067983 */ /* 0x000f280000100800 */
[----:B------:R-:W4:Y:S01]  /*10d50*/  LDL R5, [R1+0x18] ;  /* 0x0000180001057983 */ /* 0x000f220000100800 */
[----:B------:R-:W-:Y:S01]  /*10d60*/  WARPSYNC 0xffffffff ;  /* 0xffffffff00007948 */ /* 0x000fe20003800000 */
[----:B------:R-:W-:Y:S01]  /*10d70*/  F2FP.BF16.PACK_AB R0, R153, R152 ;  /* 0x000000989900723e */ /* 0x000fe200000010ff */
[----:B------:R-:W-:Y:S01]  /*10d80*/  IMAD.MOV.U32 R16, RZ, RZ, c[0x0][0x388] ;  /* 0x0000e200ff107624 */ /* 0x000fe200078e00ff */
        /* <DEDUP_REMOVED lines=8> */
[----:B--2---:R2:W-:Y:S04]  /*10e10*/  STS [R12], R0 ;  /* 0x000000000c007388 */ /* 0x0045e80000000800 */
[----:B------:R1:W-:Y:S04]  /*10e20*/  STS [R12+0x400], R2 ;  /* 0x000400020c007388 */ /* 0x0003e80000000800 */
[----:B---3--:R3:W-:Y:S01]  /*10e30*/  STS [R11], R3 ;  /* 0x000000030b007388 */ /* 0x0087e20000000800 */
[----:B--2---:R-:W-:-:S02]  /*10e40*/  F2FP.BF16.PACK_AB R0, R161, R160 ;  /* 0x000000a0a100723e */ /* 0x004fc400000010ff */
        /* <DEDUP_REMOVED lines=80> */
[----:B------:R-:W-:Y:S04]  /*11350*/  STS [R7+0x8400], R3 ;  /* 0x0084000307007388 */ /* 0x000fe80000000800 */
[----:B------:R3:W-:Y:S01]  /*11360*/  STS [R6+0x8000], R2 ;  /* 0x0080000206007388 */ /* 0x0007e20000000800 */
[----:B-1----:R-:W-:-:S05]  /*11370*/  F2FP.BF16.PACK_AB R0, R69, R68 ;  /* 0x000000444500723e */ /* 0x002fca00000010ff */
[----:B------:R1:W-:Y:S01]  /*11380*/  STS [R6+0x8400], R0 ;  /* 0x0084000006007388 */ /* 0x0003e20000000800 */
[----:B--2---:R-:W-:-:S05]  /*11390*/  F2FP.BF16.PACK_AB R4, R65, R64 ;  /* 0x000000404104723e */ /* 0x004fca00000010ff */
[----:B------:R2:W-:Y:S01]  /*113a0*/  STS [R5+0x8000], R4 ;  /* 0x0080000405007388 */ /* 0x0005e20000000800 */
[----:B---3--:R-:W-:-:S04]  /*113b0*/  IMAD.MOV.U32 R2, RZ, RZ, 0x4 ;  /* 0x00000004ff027424 */ /* 0x008fc800078e00ff */
[----:B------:R-:W-:-:S04]  /*113c0*/  @P2 IMAD.WIDE R8, R231, R2, c[0x0][0x508] ;  /* 0x00014200e7082625 */ /* 0x000fc800078e0202 */
[----:B------:R-:W-:Y:S01]  /*113d0*/  IMAD.WIDE R2, R231, R2, c[0x0][0x500] ;  /* 0x00014000e7027625 */ /* 0x000fe200078e0202 */
[----:B-1----:R-:W-:-:S03]  /*113e0*/  F2FP.BF16.PACK_AB R0, R63, R62 ;  /* 0x0000003e3f00723e */ /* 0x002fc600000010ff */
[----:B------:R-:W-:Y:S02]  /*113f0*/  IMAD.MOV.U32 R6, RZ, RZ, RZ ;  /* 0x000000ffff067224 */ /* 0x000fe400078e00ff */
[----:B------:R1:W-:Y:S04]  /*11400*/  STS [R5+0x8400], R0 ;  /* 0x0084000005007388 */ /* 0x0003e80000000800 */
[----:B------:R-:W-:Y:S06]  /*11410*/  BAR.SYNC.DEFER_BLOCKING 0x1, 0x100 ;  /* 0x0044000000007b1d */ /* 0x000fec0000010000 */
[----:B------:R1:W5:Y:S04]  /*11420*/  @P2 LDG.E R16, [R8.64] ;  /* 0x0000000808102981 */ /* 0x000368000c1e1900 */
[----:B------:R1:W5:Y:S01]  /*11430*/  @P1 LDG.E R6, [R2.64] ;  /* 0x0000000802061981 */ /* 0x000362000c1e1900 */
[----:B------:R-:W-:-:S04]  /*11440*/  ISETP.NE.AND P0, PT, R252, RZ, PT ;  /* 0x000000fffc00720c */ /* 0x000fc80003f05270 */
[----:B--2---:R-:W-:Y:S01]  /*11450*/  SEL R4, R252, c[0x0][0x3d4], P0 ;  /* 0x0000f500fc047a07 */ /* 0x004fe20000000000 */
[----:B------:R-:W-:Y:S05]  /*11460*/  @P2 BRA `(.L_x_1705) ;  /* 0x0000004000002947 */ /* 0x000fea0003800000 */
[----:B------:R-:W-:Y:S05]  /*11470*/  @!P1 BRA `(.L_x_1705) ;  /* 0x0000003000009947 */ /* 0x000fea0003800000 */
[----:B-1----:R1:W2:Y:S04]  /*11480*/  LDG.E R0, [R2.64] ;  /* 0x0000000802007981 */ /* 0x0022a8000c1e1900 */
[----:B-1----:R-:W2:Y:S02]  /*11490*/  LDG.E R2, [R2.64+0x4] ;  /* 0x0000040802027981 */ /* 0x002ea4000c1e1900 */
[----:B--2--5:R-:W-:Y:S02]  /*114a0*/  IADD3 R16, -R0, R2, RZ ;  /* 0x0000000200107210 */ /* 0x024fe40007ffe1ff */
.L_x_1705:
[----:B-1----:R-:W-:Y:S01]  /*114b0*/  IMAD.MOV.U32 R9, RZ, RZ, 0x368 ;  /* 0x00000368ff097424 */ /* 0x002fe200078e00ff */
[----:B------:R-:W-:Y:S01]  /*114c0*/  ISETP.GT.AND P3, PT, R4, 0x1, PT ;  /* 0x000000010400780c */ /* 0x000fe20003f64270 */
[----:B------:R-:W2:Y:S01]  /*114d0*/  LDL R11, [R1] ;  /* 0x00000000010b7983 */ /* 0x000ea20000100800 */
[----:B------:R-:W-:Y:S01]  /*114e0*/  IMAD.MOV.U32 R0, RZ, RZ, c[0x0][0x4e8] ;  /* 0x00013a00ff007624 */ /* 0x000fe200078e00ff */
[----:B------:R-:W-:Y:S01]  /*114f0*/  ISETP.NE.U32.AND P0, PT, RZ, c[0x0][0x500], PT ;  /* 0x00014000ff007a0c */ /* 0x000fe20003f05070 */
[----:B------:R-:W-:Y:S01]  /*11500*/  IMAD.IADD R12, R233, 0x1, R226 ;  /* 0x00000001e90c7824 */ /* 0x000fe200078e02e2 */
[----:B------:R-:W-:-:S02]  /*11510*/  SEL R9, R9, 0x328, P3 ;  /* 0x0000032809097807 */ /* 0x000fc40001800000 */
[----:B------:R-:W-:Y:S02]  /*11520*/  ISETP.NE.AND P2, PT, R0, 0x1, PT ;  /* 0x000000010000780c */ /* 0x000fe40003f45270 */
[----:B------:R-:W1:Y:S01]  /*11530*/  LDC.64 R14, c[0x0][R9+0x168] ;  /* 0x00005a00090e7b82 */ /* 0x000e620000000a00 */
[----:B------:R-:W-:Y:S02]  /*11540*/  ISETP.NE.AND.EX P0, PT, RZ, c[0x0][0x504], PT, P0 ;  /* 0x00014100ff007a0c */ /* 0x000fe40003f05300 */
[----:B------:R-:W-:Y:S02]  /*11550*/  SHF.R.S32.HI R0, RZ, 0x1f, R231 ;  /* 0x0000001fff007819 */ /* 0x000fe400000114e7 */
[----:B------:R-:W-:Y:S02]  /*11560*/  SEL R7, R231, RZ, !P0 ;  /* 0x000000ffe7077207 */ /* 0x000fe40004000000 */
[----:B------:R-:W-:Y:S01]  /*11570*/  SEL R2, R0, RZ, !P0 ;  /* 0x000000ff00027207 */ /* 0x000fe20004000000 */
[----:B------:R1:W3:Y:S03]  /*11580*/  LDC.64 R4, c[0x0][R9+0x170] ;  /* 0x00005c0009047b82 */ /* 0x0002e60000000a00 */
[----:B------:R-:W-:-:S05]  /*11590*/  @P2 IMAD.HI.U32 R8, R12, c[0x0][0x4ec], RZ ;  /* 0x00013b000c082a27 */ /* 0x000fca00078e00ff */
[----:B------:R1:W4:Y:S08]  /*115a0*/  LDC.64 R18, c[0x0][R9+0x178] ;  /* 0x00005e0009127b82 */ /* 0x0003300000000a00 */
[----:B------:R1:W2:Y:S02]  /*115b0*/  LDC.64 R20, c[0x0][R9+0x160] ;  /* 0x0000580009147b82 */ /* 0x0002a40000000a00 */
[----:B-1----:R-:W-:-:S02]  /*115c0*/  IMAD R9, R15, R235, RZ ;  /* 0x000000eb0f097224 */ /* 0x002fc400078e02ff */
[----:B------:R-:W4:Y:S01]  /*115d0*/  LDL R15, [R1+0x30] ;  /* 0x00003000010f7983 */ /* 0x000f220000100800 */
[----:B---3--:R-:W-:-:S04]  /*115e0*/  IMAD R0, R5, R7, RZ ;  /* 0x0000000705007224 */ /* 0x008fc800078e02ff */
[C---:B------:R-:W-:Y:S02]  /*115f0*/  IMAD R10, R4.reuse, R2, R0 ;  /* 0x00000002040a7224 */ /* 0x040fe400078e0200 */
[----:B------:R-:W-:Y:S01]  /*11600*/  IMAD.WIDE.U32 R2, R4, R7, RZ ;  /* 0x0000000704027225 */ /* 0x000fe200078e00ff */
[----:B------:R-:W1:Y:S03]  /*11610*/  S2R R23, SR_TID.X ;  /* 0x0000000000177919 */ /* 0x000e660000002100 */
[----:B------:R-:W-:-:S04]  /*11620*/  IMAD.WIDE.U32 R4, R14, R235, RZ ;  /* 0x000000eb0e047225 */ /* 0x000fc800078e00ff */
[----:B------:R-:W-:Y:S01]  /*11630*/  IMAD.MOV.U32 R0, RZ, RZ, R12 ;  /* 0x000000ffff007224 */ /* 0x000fe200078e000c */
[----:B------:R-:W-:Y:S02]  /*11640*/  @P2 SHF.R.U32.HI R0, RZ, c[0x0][0x4f0], R8 ;  /* 0x00013c00ff002a19 */ /* 0x000fe40000011608 */
[--C-:B-----5:R-:W-:Y:S01]  /*11650*/  IADD3 R13, P1, P0, R2, R4, R6.reuse ;  /* 0x00000004020d7210 */ /* 0x120fe2000783e006 */
[----:B------:R-:W-:Y:S01]  /*11660*/  IMAD.IADD R2, R5, 0x1, R9 ;  /* 0x0000000105027824 */ /* 0x000fe200078e0209 */
[----:B------:R-:W-:Y:S02]  /*11670*/  SHF.R.S32.HI R9, RZ, 0x1f, R6 ;  /* 0x0000001fff097819 */ /* 0x000fe40000011406 */
[----:B-1----:R-:W-:-:S04]  /*11680*/  SHF.R.S32.HI R14, RZ, 0x1f, R23 ;  /* 0x0000001fff0e7819 */ /* 0x002fc80000011417 */
[----:B------:R-:W-:-:S04]  /*11690*/  LEA.HI R14, R14, R23, RZ, 0x5 ;  /* 0x000000170e0e7211 */ /* 0x000fc800078f28ff */
[----:B------:R-:W-:-:S05]  /*116a0*/  LOP3.LUT R14, R14, 0xffffffe0, RZ, 0xc0, !PT ;  /* 0xffffffe00e0e7812 */ /* 0x000fca00078ec0ff */
[----:B------:R-:W-:Y:S01]  /*116b0*/  IMAD.IADD R14, R23, 0x1, -R14 ;  /* 0x00000001170e7824 */ /* 0x000fe200078e0a0e */
[----:B--2---:R-:W-:Y:S01]  /*116c0*/  SEL R8, R11, RZ, P3 ;  /* 0x000000ff0b087207 */ /* 0x004fe20001800000 */
[----:B------:R-:W-:Y:S02]  /*116d0*/  IMAD.IADD R11, R3, 0x1, R10 ;  /* 0x00000001030b7824 */ /* 0x000fe400078e020a */
[----:B------:R-:W-:Y:S02]  /*116e0*/  IMAD.MOV R3, RZ, RZ, -R0 ;  /* 0x000000ffff037224 */ /* 0x000fe400078e0a00 */
[-C--:B----4-:R-:W-:Y:S02]  /*116f0*/  IMAD R10, R19, R8.reuse, RZ ;  /* 0x00000008130a7224 */ /* 0x090fe400078e02ff */
        /* <DEDUP_REMOVED lines=13> */
[----:B------:R-:W-:Y:S02]  /*117d0*/  IMAD.MOV.U32 R5, RZ, RZ, c[0x0][0x4ac] ;  /* 0x00012b00ff057624 */ /* 0x000fe400078e00ff */
[----:B------:R-:W-:Y:S01]  /*117e0*/  IMAD.IADD R3, R3, 0x1, R0 ;  /* 0x0000000103037824 */ /* 0x000fe200078e0200 */
[----:B------:R-:W-:Y:S02]  /*117f0*/  LEA R0, P0, R2, R4, 0x2 ;  /* 0x0000000402007211 */ /* 0x000fe400078010ff */
[----:B------:R-:W-:-:S04]  /*11800*/  SEL R5, R5, c[0x0][0x454], P3 ;  /* 0x0001150005057a07 */ /* 0x000fc80001800000 */
[----:B------:R-:W-:Y:S01]  /*11810*/  LEA.HI.X R3, R2, R5, R3, 0x2, P0 ;  /* 0x0000000502037211 */ /* 0x000fe200000f1403 */
[----:B------:R-:W-:Y:S04]  /*11820*/  SHFL.IDX PT, R4, R0, RZ, 0x1c1f ;  /* 0x001c1fff00047589 */ /* 0x000fe800000e0000 */
[----:B------:R-:W1:Y:S04]  /*11830*/  SHFL.IDX PT, R5, R3, RZ, 0x1c1f ;  /* 0x001c1fff03057589 */ /* 0x000e6800000e0000 */
[----:B------:R2:W-:Y:S04]  /*11840*/  SHFL.IDX PT, R2, R0, 0x1, 0x1c1f ;  /* 0x003c1f0000027f89 */ /* 0x0005e800000e0000 */
[----:B------:R-:W3:Y:S01]  /*11850*/  SHFL.IDX PT, R3, R3, 0x1, 0x1c1f ;  /* 0x003c1f0003037f89 */ /* 0x000ee200000e0000 */
[----:B------:R-:W-:Y:S01]  /*11860*/  IMAD R11, R16, c[0x0][0x4e8], RZ ;  /* 0x00013a00100b7a24 */ /* 0x000fe200078e02ff */
[----:B------:R-:W-:Y:S01]  /*11870*/  LOP3.LUT P0, RZ, R14, 0x3, RZ, 0xc0, !PT ;  /* 0x000000030eff7812 */ /* 0x000fe2000780c0ff */
[----:B--2---:R-:W-:-:S05]  /*11880*/  IMAD.IADD R0, R15, 0x1, R226 ;  /* 0x000000010f007824 */ /* 0x004fca00078e02e2 */
[C---:B------:R-:W-:Y:S02]  /*11890*/  IADD3 R8, R0.reuse, 0x8, RZ ;  /* 0x0000000800087810 */ /* 0x040fe40007ffe0ff */
[-C--:B------:R-:W-:Y:S02]  /*118a0*/  ISETP.GE.OR P1, PT, R0, R11.reuse, P0 ;  /* 0x0000000b0000720c */ /* 0x080fe40000726670 */
[----:B------:R-:W-:-:S11]  /*118b0*/  ISETP.GE.OR P0, PT, R8, R11, P0 ;  /* 0x0000000b0800720c */ /* 0x000fd60000706670 */
[----:B-1----:R1:W-:Y:S01]  /*118c0*/  @!P1 ST.E [R4.64], R22 ;  /* 0x0000001604009985 */ /* 0x0023e2000c101908 */
[----:B------:R-:W-:-:S03]  /*118d0*/  ISETP.GE.AND P1, PT, R0, R11, PT ;  /* 0x0000000b0000720c */ /* 0x000fc60003f26270 */
[----:B---3--:R1:W-:Y:S01]  /*118e0*/  @!P0 ST.E [R2.64], R17 ;  /* 0x0000001102008985 */ /* 0x0083e2000c101908 */
[----:B------:R-:W-:Y:S01]  /*118f0*/  ISETP.GE.AND P0, PT, R8, R11, PT ;  /* 0x0000000b0800720c */ /* 0x000fe20003f06270 */
[----:B------:R-:W-:Y:S05]  /*11900*/  @P3 BRA `(.L_x_1706) ;  /* 0x0000081000003947 */ /* 0x000fea0003800000 */
[----:B------:R-:W2:Y:S01]  /*11910*/  S2R R15, SR_TID.X ;  /* 0x00000000000f7919 */ /* 0x000ea20000002100 */
[----:B------:R-:W-:Y:S01]  /*11920*/  IMAD R0, R9, c[0x0][0x3a0], RZ ;  /* 0x0000e80009007a24 */ /* 0x000fe200078e02ff */
[----:B-1----:R-:W-:Y:S01]  /*11930*/  SHF.R.S32.HI R5, RZ, 0x1f, R7 ;  /* 0x0000001fff057819 */ /* 0x002fe20000011407 */
[C---:B------:R-:W-:Y:S01]  /*11940*/  IMAD.WIDE.U32 R2, R6.reuse, c[0x0][0x3a0], RZ ;  /* 0x0000e80006027a25 */ /* 0x040fe200078e00ff */
[----:B------:R1:W3:Y:S01]  /*11950*/  LDS.128 R24, [R227+0x80] ;  /* 0x00008000e3187984 */ /* 0x0002e20000000c00 */
[----:B------:R-:W-:Y:S02]  /*11960*/  IADD3 R10, R251, R226, RZ ;  /* 0x000000e2fb0a7210 */ /* 0x000fe40007ffe0ff */
[----:B------:R-:W-:Y:S01]  /*11970*/  IMAD R6, R6, c[0x0][0x3a4], R0 ;  /* 0x0000e90006067a24 */ /* 0x000fe200078e0200 */
[----:B------:R1:W4:Y:S01]  /*11980*/  LDS.128 R36, [R227+0x1080] ;  /* 0x00108000e3247984 */ /* 0x0003220000000c00 */
[----:B------:R-:W-:-:S03]  /*11990*/  IMAD R5, R5, c[0x0][0x3f0], RZ ;  /* 0x0000fc0005057a24 */ /* 0x000fc600078e02ff */
[----:B------:R-:W-:Y:S01]  /*119a0*/  IADD3 R3, R3, R6, RZ ;  /* 0x0000000603037210 */ /* 0x000fe20007ffe0ff */
[----:B------:R1:W1:Y:S01]  /*119b0*/  LDS.128 R48, [R227+0x2080] ;  /* 0x00208000e3307984 */ /* 0x0002620000000c00 */
[----:B------:R-:W-:-:S03]  /*119c0*/  IMAD R8, R7, c[0x0][0x3f4], R5 ;  /* 0x0000fd0007087a24 */ /* 0x000fc600078e0205 */
[C---:B------:R-:W-:Y:S01]  /*119d0*/  IMAD.WIDE.U32 R2, R235.reuse, c[0x0][0x3e8], R2 ;  /* 0x0000fa00eb027a25 */ /* 0x040fe200078e0002 */
[----:B------:R1:W1:Y:S03]  /*119e0*/  LDS.128 R56, [R227+0x3080] ;  /* 0x00308000e3387984 */ /* 0x0002660000000c00 */
[----:B------:R-:W-:Y:S01]  /*119f0*/  IMAD R3, R235, c[0x0][0x3ec], R3 ;  /* 0x0000fb00eb037a24 */ /* 0x000fe200078e0203 */
[----:B------:R1:W1:Y:S01]  /*11a00*/  LDS.128 R20, [R227+0x4080] ;  /* 0x00408000e3147984 */ /* 0x0002620000000c00 */
[----:B--2---:R-:W-:Y:S02]  /*11a10*/  SHF.R.S32.HI R14, RZ, 0x1f, R15 ;  /* 0x0000001fff0e7819 */ /* 0x004fe4000001140f */
[----:B------:R-:W-:Y:S01]  /*11a20*/  IMAD.WIDE.U32 R2, R7, c[0x0][0x3f0], R2 ;  /* 0x0000fc0007027a25 */ /* 0x000fe200078e0002 */
[----:B------:R2:W1:Y:S01]  /*11a30*/  LDS.128 R32, [R227+0x5080] ;  /* 0x00508000e3207984 */ /* 0x0004620000000c00 */
[----:B------:R-:W-:-:S03]  /*11a40*/  LEA.HI R14, R14, R15, RZ, 0x3 ;  /* 0x0000000f0e0e7211 */ /* 0x000fc600078f18ff */
[----:B------:R2:W1:Y:S01]  /*11a50*/  LDS.128 R44, [R227+0x6080] ;  /* 0x00608000e32c7984 */ /* 0x0004620000000c00 */
[----:B------:R-:W-:Y:S02]  /*11a60*/  IADD3 R3, R3, R8, RZ ;  /* 0x0000000803037210 */ /* 0x000fe40007ffe0ff */
[----:B------:R-:W-:Y:S01]  /*11a70*/  LOP3.LUT R14, R14, 0xfffffff8, RZ, 0xc0, !PT ;  /* 0xfffffff80e0e7812 */ /* 0x000fe200078ec0ff */
[----:B------:R2:W1:Y:S03]  /*11a80*/  LDS.128 R52, [R227+0x7080] ;  /* 0x00708000e3347984 */ /* 0x0004660000000c00 */
[----:B------:R-:W-:Y:S01]  /*11a90*/  IADD3 R14, -R14, R15, RZ ;  /* 0x0000000f0e0e7210 */ /* 0x000fe20007ffe1ff */
[----:B------:R2:W1:Y:S03]  /*11aa0*/  LDS.128 R16, [R227+0x8080] ;  /* 0x00808000e3107984 */ /* 0x0004660000000c00 */
[----:B------:R-:W-:Y:S01]  /*11ab0*/  LEA R4, R14, R251, 0x5 ;  /* 0x000000fb0e047211 */ /* 0x000fe200078e28ff */
[----:B------:R2:W1:Y:S03]  /*11ac0*/  LDS.128 R28, [R227+0x9080] ;  /* 0x00908000e31c7984 */ /* 0x0004660000000c00 */
[----:B------:R-:W-:Y:S01]  /*11ad0*/  IADD3 R4, R226, R4, RZ ;  /* 0x00000004e2047210 */ /* 0x000fe20007ffe0ff */
[----:B------:R2:W1:Y:S03]  /*11ae0*/  LDS.128 R40, [R227+0xa080] ;  /* 0x00a08000e3287984 */ /* 0x0004660000000c00 */
[----:B------:R-:W-:Y:S01]  /*11af0*/  MOV R0, R4 ;  /* 0x0000000400007202 */ /* 0x000fe20000000f00 */
[----:B------:R-:W-:Y:S01]  /*11b00*/  @P2 IMAD.HI.U32 R6, R4, c[0x0][0x4ec], RZ ;  /* 0x00013b0004062a27 */ /* 0x000fe200078e00ff */
[----:B------:R2:W1:Y:S04]  /*11b10*/  LDS.128 R60, [R227+0xb080] ;  /* 0x00b08000e33c7984 */ /* 0x0004680000000c00 */
[----:B------:R-:W-:-:S04]  /*11b20*/  @P2 SHF.R.U32.HI R0, RZ, c[0x0][0x4f0], R6 ;  /* 0x00013c00ff002a19 */ /* 0x000fc80000011606 */
[----:B------:R-:W-:Y:S01]  /*11b30*/  SHF.R.S32.HI R6, RZ, 0x1f, R0 ;  /* 0x0000001fff067819 */ /* 0x000fe20000011400 */
[C---:B------:R-:W-:Y:S01]  /*11b40*/  IMAD.WIDE.U32 R2, R0.reuse, c[0x0][0x3e0], R2 ;  /* 0x0000f80000027a25 */ /* 0x040fe200078e0002 */
[----:B------:R-:W-:-:S03]  /*11b50*/  IADD3 R5, -R0, RZ, RZ ;  /* 0x000000ff00057210 */ /* 0x000fc60007ffe1ff */
[----:B------:R-:W-:Y:S02]  /*11b60*/  IMAD R6, R6, c[0x0][0x3e0], RZ ;  /* 0x0000f80006067a24 */ /* 0x000fe400078e02ff */
[----:B------:R-:W-:Y:S02]  /*11b70*/  IMAD R4, R5, c[0x0][0x4e8], R4 ;  /* 0x00013a0005047a24 */ /* 0x000fe400078e0204 */
[----:B------:R-:W-:-:S03]  /*11b80*/  IMAD R5, R0, c[0x0][0x3e4], R6 ;  /* 0x0000f90000057a24 */ /* 0x000fc600078e0206 */
        /* <DEDUP_REMOVED lines=9> */
[----:B-1234-:R1:W2:Y:S02]  /*11c20*/  SHFL.IDX PT, R8, R9, RZ, 0x181f ;  /* 0x00181fff09087589 */ /* 0x01e2a400000e0000 */
.L_x_1774:
[----:B------:R-:W-:Y:S05]  /*11c30*/  BRA.DIV ~URZ, `(.L_x_1708) ;  /* 0x00003b727f007947 */ /* 0x000fea000b800000 */
[----:B------:R3:W4:Y:S02]  /*11c40*/  SHFL.IDX PT, R0, R12, RZ, 0x181f ;  /* 0x00181fff0c007589 */ /* 0x00072400000e0000 */
.L_x_1775:
[----:B------:R-:W-:Y:S01]  /*11c50*/  ISETP.GE.AND P0, PT, R10, R11, PT ;  /* 0x0000000b0a00720c */ /* 0x000fe20003f06270 */
[----:B------:R-:W-:-:S12]  /*11c60*/  BSSY B0, `(.L_x_1709) ;  /* 0x000000e000007945 */ /* 0x000fd80003800000 */
        /* <DEDUP_REMOVED lines=13> */
.L_x_1710:
[----:B------:R-:W-:Y:S05]  /*11d40*/  BSYNC B0 ;  /* 0x0000000000007941 */ /* 0x000fea0003800000 */
.L_x_1709:
[----:B------:R-:W-:Y:S05]  /*11d50*/  BRA.DIV ~URZ, `(.L_x_1711) ;  /* 0x00003ab27f007947 */ /* 0x000fea000b800000 */
[----:B--2---:R2:W1:Y:S04]  /*11d60*/  SHFL.IDX PT, R8, R9, 0x1, 0x181f ;  /* 0x00381f0009087f89 */ /* 0x00446800000e0000 */
[----:B----4-:R2:W4:Y:S02]  /*11d70*/  SHFL.IDX PT, R0, R12, 0x1, 0x181f ;  /* 0x00381f000c007f89 */ /* 0x01052400000e0000 */
.L_x_1776:
        /* <DEDUP_REMOVED lines=16> */
.L_x_1713:
[----:B------:R-:W-:Y:S05]  /*11e80*/  BSYNC B0 ;  /* 0x0000000000007941 */ /* 0x000fea0003800000 */
.L_x_1712:
[----:B------:R-:W-:Y:S05]  /*11e90*/  BRA.DIV ~URZ, `(.L_x_1714) ;  /* 0x00003a327f007947 */ /* 0x000fea000b800000 */
[----:B-1----:R1:W2:Y:S02]  /*11ea0*/  SHFL.IDX PT, R8, R9, 0x2, 0x181f ;  /* 0x00581f0009087f89 */ /* 0x0022a400000e0000 */
.L_x_1777:
[----:B------:R-:W-:Y:S05]  /*11eb0*/  BRA.DIV ~URZ, `(.L_x_1715) ;  /* 0x00003a827f007947 */ /* 0x000fea000b800000 */
[----:B----4-:R4:W1:Y:S02]  /*11ec0*/  SHFL.IDX PT, R0, R12, 0x2, 0x181f ;  /* 0x00581f000c007f89 */ /* 0x01086400000e0000 */
.L_x_1778:
        /* <DEDUP_REMOVED lines=16> */
.L_x_1717:
[----:B------:R-:W-:Y:S05]  /*11fd0*/  BSYNC B0 ;  /* 0x0000000000007941 */ /* 0x000fea0003800000 */
.L_x_1716:
[----:B------:R-:W-:Y:S05]  /*11fe0*/  BRA.DIV ~URZ, `(.L_x_1718) ;  /* 0x000039b27f007947 */ /* 0x000fea000b800000 */
[----:B-1----:R1:W3:Y:S04]  /*11ff0*/  SHFL.IDX PT, R6, R9, 0x3, 0x181f ;  /* 0x00781f0009067f89 */ /* 0x0022e800000e0000 */
[----:B------:R1:W4:Y:S02]  /*12000*/  SHFL.IDX PT, R0, R12, 0x3, 0x181f ;  /* 0x00781f000c007f89 */ /* 0x00032400000e0000 */
.L_x_1779:
[----:B------:R-:W-:-:S04]  /*12010*/  IADD3 R2, R10, 0x60, RZ ;  /* 0x000000600a027810 */ /* 0x000fc80007ffe0ff */
[----:B------:R-:W-:-:S13]  /*12020*/  ISETP.GE.AND P0, PT, R2, R11, PT ;  /* 0x0000000b0200720c */ /* 0x000fda0003f06270 */
[----:B------:R-:W-:Y:S05]  /*12030*/  @P0 BRA `(.L_x_1719) ;  /* 0x00001eb000000947 */ /* 0x000fea0003800000 */
[----:B------:R-:W-:Y:S02]  /*12040*/  ISETP.GE.AND P1, PT, R210, c[0x0][0x3c8], PT ;  /* 0x0000f200d2007a0c */ /* 0x000fe40003f26270 */
[----:B------:R-:W-:-:S11]  /*12050*/  ISETP.GE.AND P0, PT, R209, c[0x0][0x3c8], PT ;  /* 0x0000f200d1007a0c */ /* 0x000fd60003f06270 */
[CC--:B----4-:R-:W-:Y:S02]  /*12060*/  @!P1 LEA R4, P3, R210.reuse, R0.reuse, 0x1 ;  /* 0x00000000d2049211 */ /* 0x0d0fe400078608ff */
[C---:B------:R-:W-:Y:S02]  /*12070*/  @!P0 LEA R2, P2, R209.reuse, R0, 0x1 ;  /* 0x00000000d1028211 */ /* 0x040fe400078408ff */
[-C--:B---3--:R-:W-:Y:S02]  /*12080*/  @!P1 LEA.HI.X R5, R210, R6.reuse, R211, 0x1, P3 ;  /* 0x00000006d2059211 */ /* 0x088fe400018f0cd3 */
[----:B------:R-:W-:-:S03]  /*12090*/  @!P0 LEA.HI.X R3, R209, R6, R249, 0x1, P2 ;  /* 0x00000006d1038211 */ /* 0x000fc600010f0cf9 */
[----:B------:R3:W-:Y:S04]  /*120a0*/  @!P1 ST.E.128 [R4.64], R56 ;  /* 0x0000003804009985 */ /* 0x0007e8000c101d08 */
[----:B------:R3:W-:Y:S01]  /*120b0*/  @!P0 ST.E.128 [R2.64], R52 ;  /* 0x0000003402008985 */ /* 0x0007e2000c101d08 */
[----:B------:R-:W-:-:S13]  /*120c0*/  ISETP.GE.AND P0, PT, R232, c[0x0][0x3c8], PT ;  /* 0x0000f200e8007a0c */ /* 0x000fda0003f06270 */
[----:B------:R-:W-:Y:S05]  /*120d0*/  @P0 BRA `(.L_x_1719) ;  /* 0x00001e1000000947 */ /* 0x000fea0003800000 */
[----:B---3--:R-:W-:-:S04]  /*120e0*/  LEA R2, P0, R232, R0, 0x1 ;  /* 0x00000000e8027211 */ /* 0x008fc800078008ff */
[----:B------:R-:W-:-:S05]  /*120f0*/  LEA.HI.X R3, R232, R6, R248, 0x1, P0 ;  /* 0x00000006e8037211 */ /* 0x000fca00000f0cf8 */
[----:B------:R3:W-:Y:S01]  /*12100*/  ST.E.128 [R2.64], R60 ;  /* 0x0000003c02007985 */ /* 0x0007e2000c101d08 */
[----:B------:R-:W-:Y:S05]  /*12110*/  BRA `(.L_x_1719) ;  /* 0x00001dd000007947 */ /* 0x000fea0003800000 */
.L_x_1706:
[----:B------:R-:W2:Y:S01]  /*12120*/  LDL.LU R8, [R1] ;  /* 0x0000000001087983 */ /* 0x000ea20000300800 */
[----:B------:R-:W-:Y:S02]  /*12130*/  IMAD R0, R9, c[0x0][0x408], RZ ;  /* 0x0001020009007a24 */ /* 0x000fe400078e02ff */
[----:B-1----:R-:W-:-:S04]  /*12140*/  IMAD.WIDE.U32 R2, R6, c[0x0][0x408], RZ ;  /* 0x0001020006027a25 */ /* 0x002fc800078e00ff */
[----:B------:R-:W-:Y:S01]  /*12150*/  IMAD R6, R6, c[0x0][0x40c], R0 ;  /* 0x0001030006067a24 */ /* 0x000fe200078e0200 */
[----:B------:R-:W-:Y:S01]  /*12160*/  SHF.R.S32.HI R0, RZ, 0x1f, R7 ;  /* 0x0000001fff007819 */ /* 0x000fe20000011407 */
[----:B------:R-:W-:-:S03]  /*12170*/  @P2 IMAD.HI.U32 R5, R12, c[0x0][0x4ec], RZ ;  /* 0x00013b000c052a27 */ /* 0x000fc600078e00ff */
[----:B------:R-:W-:Y:S01]  /*12180*/  IADD3 R3, R3, R6, RZ ;  /* 0x0000000603037210 */ /* 0x000fe20007ffe0ff */
[----:B------:R-:W-:-:S04]  /*12190*/  IMAD R0, R0, c[0x0][0x440], RZ ;  /* 0x0001100000007a24 */ /* 0x000fc800078e02ff */
[----:B------:R-:W-:-:S04]  /*121a0*/  IMAD.WIDE.U32 R2, R235, c[0x0][0x438], R2 ;  /* 0x00010e00eb027a25 */ /* 0x000fc800078e0002 */
        /* <DEDUP_REMOVED lines=24> */
.L_x_1780:
[----:B------:R-:W-:Y:S05]  /*12330*/  BRA.DIV ~URZ, `(.L_x_1721) ;  /* 0x000037927f007947 */ /* 0x000fea000b800000 */
[----:B------:R3:W4:Y:S02]  /*12340*/  SHFL.IDX PT, R0, R37, RZ, 0x1c1f ;  /* 0x001c1fff25007589 */ /* 0x00072400000e0000 */
.L_x_1781:
        /* <DEDUP_REMOVED lines=52> */
[----:B------:R-:W-:-:S07]  /*12690*/  ISETP.GE.AND P1, PT, R15, c[0x0][0x3c8], PT ;  /* 0x0000f2000f007a0c */ /* 0x000fce0003f26270 */
[-C--:B----4-:R-:W-:Y:S02]  /*126a0*/  @!P6 LEA R2, P4, R214, R0.reuse, 0x2 ;  /* 0x00000000d602e211 */ /* 0x090fe400078810ff */
[----:B------:R-:W-:Y:S02]  /*126b0*/  @!P2 LEA R6, P3, R12, R0, 0x2 ;  /* 0x000000000c06a211 */ /* 0x000fe400078610ff */
[-C--:B--2---:R-:W-:Y:S02]  /*126c0*/  @!P6 LEA.HI.X R3, R214, R4.reuse, R39, 0x2, P4 ;  /* 0x00000004d603e211 */ /* 0x084fe400020f1427 */
        /* <DEDUP_REMOVED lines=40> */
[----:B------:R-:W-:-:S05]  /*12950*/  @!P1 LEA.HI.X R7, R22, R4, R48, 0x2, P3 ;  /* 0x0000000416079211 */ /* 0x000fca00018f1430 */
[----:B------:R-:W-:Y:S01]  /*12960*/  @!P2 LEA R8, P3, R23, R0, 0x2 ;  /* 0x000000001708a211 */ /* 0x000fe200078610ff */
[----:B------:R2:W-:Y:S01]  /*12970*/  @!P5 ST.E.64 [R2.64], R136 ;  /* 0x000000880200d985 */ /* 0x0005e2000c101b08 */
[----:B------:R-:W-:Y:S02]  /*12980*/  ISETP.GE.AND P5, PT, R25, c[0x0][0x3c8], PT ;  /* 0x0000f20019007a0c */ /* 0x000fe40003fa6270 */
[----:B------:R-:W-:Y:S01]  /*12990*/  @!P2 LEA.HI.X R9, R23, R4, R49, 0x2, P3 ;  /* 0x000000041709a211 */ /* 0x000fe200018f1431 */
[----:B------:R4:W-:Y:S01]  /*129a0*/  @!P1 ST.E.64 [R6.64], R138 ;  /* 0x0000008a06009985 */ /* 0x0009e2000c101b08 */
[----:B------:R-:W-:Y:S02]  /*129b0*/  ISETP.GE.AND P1, PT, R26, c[0x0][0x3c8], PT ;  /* 0x0000f2001a007a0c */ /* 0x000fe40003f26270 */
[----:B--2---:R-:W-:-:S04]  /*129c0*/  @!P6 LEA R2, P4, R24, R0, 0x2 ;  /* 0x000000001802e211 */ /* 0x004fc800078810ff */
[----:B------:R-:W-:-:S03]  /*129d0*/  @!P6 LEA.HI.X R3, R24, R4, R50, 0x2, P4 ;  /* 0x000000041803e211 */ /* 0x000fc600020f1432 */
[----:B----4-:R-:W-:Y:S02]  /*129e0*/  @!P5 LEA R6, P3, R25, R0, 0x2 ;  /* 0x000000001906d211 */ /* 0x010fe400078610ff */
[----:B------:R-:W-:Y:S01]  /*129f0*/  ISETP.GE.AND P4, PT, R28, c[0x0][0x3c8], PT ;  /* 0x0000f2001c007a0c */ /* 0x000fe20003f86270 */
[----:B------:R2:W-:Y:S01]  /*12a00*/  @!P6 ST.E.64 [R2.64], R140 ;  /* 0x0000008c0200e985 */ /* 0x0005e2000c101b08 */
[----:B------:R-:W-:Y:S02]  /*12a10*/  ISETP.GE.AND P6, PT, R27, c[0x0][0x3c8], PT ;  /* 0x0000f2001b007a0c */ /* 0x000fe40003fc6270 */
[----:B------:R-:W-:Y:S01]  /*12a20*/  @!P5 LEA.HI.X R7, R25, R4, R51, 0x2, P3 ;  /* 0x000000041907d211 */ /* 0x000fe200018f1433 */
[----:B------:R4:W-:Y:S01]  /*12a30*/  @!P2 ST.E.64 [R8.64], R142 ;  /* 0x0000008e0800a985 */ /* 0x0009e2000c101b08 */
[----:B------:R-:W-:-:S03]  /*12a40*/  ISETP.GE.AND P3, PT, R30, c[0x0][0x3c8], PT ;  /* 0x0000f2001e007a0c */ /* 0x000fc60003f66270 */
[----:B------:R5:W-:Y:S01]  /*12a50*/  @!P5 ST.E.64 [R6.64], R144 ;  /* 0x000000900600d985 */ /* 0x000be2000c101b08 */
[----:B--2---:R-:W-:-:S04]  /*12a60*/  @!P1 LEA R2, P2, R26, R0, 0x2 ;  /* 0x000000001a029211 */ /* 0x004fc800078410ff */
[----:B------:R-:W-:Y:S02]  /*12a70*/  @!P1 LEA.HI.X R3, R26, R4, R52, 0x2, P2 ;  /* 0x000000041a039211 */ /* 0x000fe400010f1434 */
[----:B----4-:R-:W-:-:S03]  /*12a80*/  @!P6 LEA R8, P2, R27, R0, 0x2 ;  /* 0x000000001b08e211 */ /* 0x010fc600078410ff */
[----:B------:R2:W-:Y:S01]  /*12a90*/  @!P1 ST.E.64 [R2.64], R146 ;  /* 0x0000009202009985 */ /* 0x0005e2000c101b08 */
[----:B------:R-:W-:Y:S02]  /*12aa0*/  ISETP.GE.AND P1, PT, R29, c[0x0][0x3c8], PT ;  /* 0x0000f2001d007a0c */ /* 0x000fe40003f26270 */
[----:B------:R-:W-:Y:S02]  /*12ab0*/  @!P6 LEA.HI.X R9, R27, R4, R53, 0x2, P2 ;  /* 0x000000041b09e211 */ /* 0x000fe400010f1435 */
[----:B-----5:R-:W-:-:S03]  /*12ac0*/  @!P3 LEA R6, P2, R30, R0, 0x2 ;  /* 0x000000001e06b211 */ /* 0x020fc600078410ff */
[----:B------:R-:W-:Y:S01]  /*12ad0*/  @!P6 ST.E.64 [R8.64], R154 ;  /* 0x0000009a0800e985 */ /* 0x000fe2000c101b08 */
[----:B------:R-:W-:Y:S02]  /*12ae0*/  ISETP.GE.AND P6, PT, R31, c[0x0][0x3c8], PT ;  /* 0x0000f2001f007a0c */ /* 0x000fe40003fc6270 */
[----:B------:R-:W-:Y:S02]  /*12af0*/  @!P3 LEA.HI.X R7, R30, R4, R56, 0x2, P2 ;  /* 0x000000041e07b211 */ /* 0x000fe400010f1438 */
[----:B--2---:R-:W-:-:S04]  /*12b00*/  @!P4 LEA R2, P5, R28, R0, 0x2 ;  /* 0x000000001c02c211 */ /* 0x004fc800078a10ff */
        /* <DEDUP_REMOVED lines=10> */
[C---:B------:R-:W-:Y:S02]  /*12bb0*/  @!P5 LEA R8, P1, R32.reuse, R0, 0x2 ;  /* 0x000000002008d211 */ /* 0x040fe400078210ff */
[----:B------:R-:W-:Y:S02]  /*12bc0*/  @!P6 LEA.HI.X R11, R31, R4, R57, 0x2, P2 ;  /* 0x000000041f0be211 */ /* 0x000fe400010f1439 */
        /* <DEDUP_REMOVED lines=9> */
.L_x_1723:
[----:B------:R-:W-:Y:S05]  /*12c60*/  BSYNC B0 ;  /* 0x0000000000007941 */ /* 0x000fea0003800000 */
.L_x_1722:
[----:B------:R-:W-:Y:S05]  /*12c70*/  BRA.DIV ~URZ, `(.L_x_1724) ;  /* 0x00002eb27f007947 */ /* 0x000fea000b800000 */
[----:B--2---:R2:W1:Y:S04]  /*12c80*/  SHFL.IDX PT, R4, R35, 0x1, 0x1c1f ;  /* 0x003c1f0023047f89 */ /* 0x00446800000e0000 */
[----:B----4-:R2:W4:Y:S02]  /*12c90*/  SHFL.IDX PT, R0, R37, 0x1, 0x1c1f ;  /* 0x003c1f0025007f89 */ /* 0x01052400000e0000 */
.L_x_1782:
[----:B------:R-:W-:Y:S05]  /*12ca0*/  @P0 BRA `(.L_x_1719) ;  /* 0x0000124000000947 */ /* 0x000fea0003800000 */
[----:B------:R-:W-:Y:S02]  /*12cb0*/  ISETP.GE.AND P3, PT, R12, c[0x0][0x3c8], PT ;  /* 0x0000f2000c007a0c */ /* 0x000fe40003f66270 */
[----:B------:R-:W-:Y:S02]  /*12cc0*/  ISETP.GE.AND P2, PT, R13, c[0x0][0x3c8], PT ;  /* 0x0000f2000d007a0c */ /* 0x000fe40003f46270 */
[----:B------:R-:W-:Y:S02]  /*12cd0*/  ISETP.GE.AND P4, PT, R214, c[0x0][0x3c8], PT ;  /* 0x0000f200d6007a0c */ /* 0x000fe40003f86270 */
[----:B------:R-:W-:-:S02]  /*12ce0*/  ISETP.GE.AND P0, PT, R14, c[0x0][0x3c8], PT ;  /* 0x0000f2000e007a0c */ /* 0x000fc40003f06270 */
[----:B------:R-:W-:-:S05]  /*12cf0*/  ISETP.GE.AND P1, PT, R15, c[0x0][0x3c8], PT ;  /* 0x0000f2000f007a0c */ /* 0x000fca0003f26270 */
[----:B----4-:R-:W-:-:S04]  /*12d00*/  @!P3 LEA R10, P5, R12, R0, 0x2 ;  /* 0x000000000c0ab211 */ /* 0x010fc800078a10ff */
[----:B-1----:R-:W-:Y:S02]  /*12d10*/  @!P3 LEA.HI.X R11, R12, R4, R36, 0x2, P5 ;  /* 0x000000040c0bb211 */ /* 0x002fe400028f1424 */
[CC--:B------:R-:W-:Y:S02]  /*12d20*/  @!P2 LEA R8, P5, R13.reuse, R0.reuse, 0x2 ;  /* 0x000000000d08a211 */ /* 0x0c0fe400078a10ff */
[----:B------:R-:W-:Y:S02]  /*12d30*/  @!P4 LEA R12, P6, R214, R0, 0x2 ;  /* 0x00000000d60cc211 */ /* 0x000fe400078c10ff */
[----:B------:R-:W-:Y:S02]  /*12d40*/  @!P2 LEA.HI.X R9, R13, R4, R38, 0x2, P5 ;  /* 0x000000040d09a211 */ /* 0x000fe400028f1426 */
[----:B------:R-:W-:Y:S02]  /*12d50*/  @!P0 LEA R2, P5, R14, R0, 0x2 ;  /* 0x000000000e028211 */ /* 0x000fe400078a10ff */
[----:B------:R-:W-:-:S02]  /*12d60*/  @!P4 LEA.HI.X R13, R214, R4, R39, 0x2, P6 ;  /* 0x00000004d60dc211 */ /* 0x000fc400030f1427 */
[----:B------:R-:W-:Y:S02]  /*12d70*/  @!P0 LEA.HI.X R3, R14, R4, R40, 0x2, P5 ;  /* 0x000000040e038211 */ /* 0x000fe400028f1428 */
[----:B------:R-:W-:Y:S01]  /*12d80*/  ISETP.GE.AND P5, PT, R16, c[0x0][0x3c8], PT ;  /* 0x0000f20010007a0c */ /* 0x000fe20003fa6270 */
[----:B------:R1:W-:Y:S01]  /*12d90*/  @!P4 ST.E.64 [R12.64], R162 ;  /* 0x000000a20c00c985 */ /* 0x0003e2000c101b08 */
[----:B------:R-:W-:Y:S02]  /*12da0*/  ISETP.GE.AND P4, PT, R18, c[0x0][0x3c8], PT ;  /* 0x0000f20012007a0c */ /* 0x000fe40003f86270 */
[----:B------:R-:W-:Y:S01]  /*12db0*/  @!P1 LEA R6, P6, R15, R0, 0x2 ;  /* 0x000000000f069211 */ /* 0x000fe200078c10ff */
[----:B------:R4:W-:Y:S01]  /*12dc0*/  @!P3 ST.E.64 [R10.64], R160 ;  /* 0x000000a00a00b985 */ /* 0x0009e2000c101b08 */
[----:B------:R-:W-:Y:S02]  /*12dd0*/  ISETP.GE.AND P3, PT, R17, c[0x0][0x3c8], PT ;  /* 0x0000f20011007a0c */ /* 0x000fe40003f66270 */
[----:B------:R-:W-:Y:S01]  /*12de0*/  @!P1 LEA.HI.X R7, R15, R4, R41, 0x2, P6 ;  /* 0x000000040f079211 */ /* 0x000fe200030f1429 */
[----:B------:R5:W-:Y:S01]  /*12df0*/  @!P2 ST.E.64 [R8.64], R106 ;  /* 0x0000006a0800a985 */ /* 0x000be2000c101b08 */
[----:B------:R-:W-:-:S03]  /*12e00*/  ISETP.GE.AND P2, PT, R19, c[0x0][0x3c8], PT ;  /* 0x0000f20013007a0c */ /* 0x000fc60003f46270 */
[----:B------:R2:W-:Y:S01]  /*12e10*/  @!P1 ST.E.64 [R6.64], R88 ;  /* 0x0000005806009985 */ /* 0x0005e2000c101b08 */
[----:B------:R-:W-:Y:S02]  /*12e20*/  @!P5 LEA R14, P6, R16, R0, 0x2 ;  /* 0x00000000100ed211 */ /* 0x000fe400078c10ff */
[----:B------:R-:W-:Y:S01]  /*12e30*/  ISETP.GE.AND P1, PT, R20, c[0x0][0x3c8], PT ;  /* 0x0000f20014007a0c */ /* 0x000fe20003f26270 */
[----:B------:R3:W-:Y:S01]  /*12e40*/  @!P0 ST.E.64 [R2.64], R72 ;  /* 0x0000004802008985 */ /* 0x0007e2000c101b08 */
[----:B------:R-:W-:-:S05]  /*12e50*/  @!P5 LEA.HI.X R15, R16, R4, R42, 0x2, P6 ;  /* 0x00000004100fd211 */ /* 0x000fca00030f142a */
[----:B------:R3:W-:Y:S01]  /*12e60*/  @!P5 ST.E.64 [R14.64], R166 ;  /* 0x000000a60e00d985 */ /* 0x0007e2000c101b08 */
[----:B------:R-:W-:Y:S02]  /*12e70*/  ISETP.GE.AND P5, PT, R22, c[0x0][0x3c8], PT ;  /* 0x0000f20016007a0c */ /* 0x000fe40003fa6270 */
[CC--:B-1----:R-:W-:Y:S02]  /*12e80*/  @!P4 LEA R12, P0, R18.reuse, R0.reuse, 0x2 ;  /* 0x00000000120cc211 */ /* 0x0c2fe400078010ff */
[----:B----4-:R-:W-:Y:S02]  /*12e90*/  @!P3 LEA R10, P6, R17, R0, 0x2 ;  /* 0x00000000110ab211 */ /* 0x010fe400078c10ff */
[-C--:B------:R-:W-:Y:S02]  /*12ea0*/  @!P4 LEA.HI.X R13, R18, R4.reuse, R44, 0x2, P0 ;  /* 0x00000004120dc211 */ /* 0x080fe400000f142c */
[----:B------:R-:W-:Y:S02]  /*12eb0*/  ISETP.GE.AND P0, PT, R21, c[0x0][0x3c8], PT ;  /* 0x0000f20015007a0c */ /* 0x000fe40003f06270 */
[----:B------:R-:W-:Y:S01]  /*12ec0*/  @!P3 LEA.HI.X R11, R17, R4, R43, 0x2, P6 ;  /* 0x00000004110bb211 */ /* 0x000fe200030f142b */
[----:B------:R1:W-:Y:S01]  /*12ed0*/  @!P4 ST.E.64 [R12.64], R130 ;  /* 0x000000820c00c985 */ /* 0x0003e2000c101b08 */
[----:B-----5:R-:W-:-:S02]  /*12ee0*/  @!P2 LEA R8, P6, R19, R0, 0x2 ;  /* 0x000000001308a211 */ /* 0x020fc400078c10ff */
[----:B------:R-:W-:Y:S01]  /*12ef0*/  ISETP.GE.AND P4, PT, R24, c[0x0][0x3c8], PT ;  /* 0x0000f20018007a0c */ /* 0x000fe20003f86270 */
[----:B------:R4:W-:Y:S01]  /*12f00*/  @!P3 ST.E.64 [R10.64], R118 ;  /* 0x000000760a00b985 */ /* 0x0009e2000c101b08 */
[----:B------:R-:W-:Y:S02]  /*12f10*/  @!P2 LEA.HI.X R9, R19, R4, R45, 0x2, P6 ;  /* 0x000000041309a211 */ /* 0x000fe400030f142d */
[C---:B--2---:R-:W-:Y:S02]  /*12f20*/  @!P1 LEA R6, P6, R20.reuse, R0, 0x2 ;  /* 0x0000000014069211 */ /* 0x044fe400078c10ff */
[----:B------:R-:W-:Y:S01]  /*12f30*/  ISETP.GE.AND P3, PT, R23, c[0x0][0x3c8], PT ;  /* 0x0000f20017007a0c */ /* 0x000fe20003f66270 */
[----:B------:R2:W-:Y:S01]  /*12f40*/  @!P2 ST.E.64 [R8.64], R110 ;  /* 0x0000006e0800a985 */ /* 0x0005e2000c101b08 */
[----:B------:R-:W-:Y:S02]  /*12f50*/  @!P1 LEA.HI.X R7, R20, R4, R46, 0x2, P6 ;  /* 0x0000000414079211 */ /* 0x000fe400030f142e */
[----:B---3--:R-:W-:-:S02]  /*12f60*/  @!P0 LEA R2, P6, R21, R0, 0x2 ;  /* 0x0000000015028211 */ /* 0x008fc400078c10ff */
[----:B------:R-:W-:Y:S01]  /*12f70*/  ISETP.GE.AND P2, PT, R25, c[0x0][0x3c8], PT ;  /* 0x0000f20019007a0c */ /* 0x000fe20003f46270 */
[----:B------:R3:W-:Y:S01]  /*12f80*/  @!P1 ST.E.64 [R6.64], R92 ;  /* 0x0000005c06009985 */ /* 0x0007e2000c101b08 */
[----:B------:R-:W-:Y:S02]  /*12f90*/  @!P0 LEA.HI.X R3, R21, R4, R47, 0x2, P6 ;  /* 0x0000000415038211 */ /* 0x000fe400030f142f */
[----:B------:R-:W-:Y:S02]  /*12fa0*/  @!P5 LEA R14, P6, R22, R0, 0x2 ;  /* 0x00000000160ed211 */ /* 0x000fe400078c10ff */
[----:B------:R-:W-:Y:S01]  /*12fb0*/  ISETP.GE.AND P1, PT, R26, c[0x0][0x3c8], PT ;  /* 0x0000f2001a007a0c */ /* 0x000fe20003f26270 */
[----:B------:R5:W-:Y:S01]  /*12fc0*/  @!P0 ST.E.64 [R2.64], R76 ;  /* 0x0000004c02008985 */ /* 0x000be2000c101b08 */
[----:B------:R-:W-:-:S05]  /*12fd0*/  @!P5 LEA.HI.X R15, R22, R4, R48, 0x2, P6 ;  /* 0x00000004160fd211 */ /* 0x000fca00030f1430 */
[----:B------:R5:W-:Y:S01]  /*12fe0*/  @!P5 ST.E.64 [R14.64], R168 ;  /* 0x000000a80e00d985 */ /* 0x000be2000c101b08 */
[-C--:B-1----:R-:W-:Y:S02]  /*12ff0*/  @!P4 LEA R12, P0, R24, R0.reuse, 0x2 ;  /* 0x00000000180cc211 */ /* 0x082fe400078010ff */
[----:B------:R-:W-:Y:S02]  /*13000*/  ISETP.GE.AND P5, PT, R28, c[0x0][0x3c8], PT ;  /* 0x0000f2001c007a0c */ /* 0x000fe40003fa6270 */
[----:B----4-:R-:W-:Y:S02]  /*13010*/  @!P3 LEA R10, P6, R23, R0, 0x2 ;  /* 0x00000000170ab211 */ /* 0x010fe400078c10ff */
[-C--:B------:R-:W-:Y:S02]  /*13020*/  @!P4 LEA.HI.X R13, R24, R4.reuse, R50, 0x2, P0 ;  /* 0x00000004180dc211 */ /* 0x080fe400000f1432 */
[----:B------:R-:W-:Y:S02]  /*13030*/  ISETP.GE.AND P0, PT, R27, c[0x0][0x3c8], PT ;  /* 0x0000f2001b007a0c */ /* 0x000fe40003f06270 */
[----:B------:R-:W-:Y:S01]  /*13040*/  @!P3 LEA.HI.X R11, R23, R4, R49, 0x2, P6 ;  /* 0x00000004170bb211 */ /* 0x000fe200030f1431 */
[----:B------:R1:W-:Y:S01]  /*13050*/  @!P4 ST.E.64 [R12.64], R134 ;  /* 0x000000860c00c985 */ /* 0x0003e2000c101b08 */
[----:B--2---:R-:W-:-:S02]  /*13060*/  @!P2 LEA R8, P6, R25, R0, 0x2 ;  /* 0x000000001908a211 */ /* 0x004fc400078c10ff */
[----:B------:R-:W-:Y:S01]  /*13070*/  ISETP.GE.AND P4, PT, R30, c[0x0][0x3c8], PT ;  /* 0x0000f2001e007a0c */ /* 0x000fe20003f86270 */
[----:B------:R2:W-:Y:S01]  /*13080*/  @!P3 ST.E.64 [R10.64], R122 ;  /* 0x0000007a0a00b985 */ /* 0x0005e2000c101b08 */
[----:B------:R-:W-:Y:S02]  /*13090*/  @!P2 LEA.HI.X R9, R25, R4, R51, 0x2, P6 ;  /* 0x000000041909a211 */ /* 0x000fe400030f1433 */
[C---:B---3--:R-:W-:Y:S02]  /*130a0*/  @!P1 LEA R6, P6, R26.reuse, R0, 0x2 ;  /* 0x000000001a069211 */ /* 0x048fe400078c10ff */
[----:B------:R-:W-:Y:S01]  /*130b0*/  ISETP.GE.AND P3, PT, R29, c[0x0][0x3c8], PT ;  /* 0x0000f2001d007a0c */ /* 0x000fe20003f66270 */
[----:B------:R3:W-:Y:S01]  /*130c0*/  @!P2 ST.E.64 [R8.64], R114 ;  /* 0x000000720800a985 */ /* 0x0007e2000c101b08 */
[----:B------:R-:W-:Y:S02]  /*130d0*/  @!P1 LEA.HI.X R7, R26, R4, R52, 0x2, P6 ;  /* 0x000000041a079211 */ /* 0x000fe400030f1434 */
[----:B-----5:R-:W-:-:S02]  /*130e0*/  @!P0 LEA R2, P6, R27, R0, 0x2 ;  /* 0x000000001b028211 */ /* 0x020fc400078c10ff */
        /* <DEDUP_REMOVED lines=8> */
[CC--:B-1----:R-:W-:Y:S02]  /*13170*/  @!P4 LEA R12, P0, R30.reuse, R0.reuse, 0x2 ;  /* 0x000000001e0cc211 */ /* 0x0c2fe400078010ff */
[----:B--2---:R-:W-:Y:S02]  /*13180*/  @!P3 LEA R10, P6, R29, R0, 0x2 ;  /* 0x000000001d0ab211 */ /* 0x004fe400078c10ff */
[-C--:B------:R-:W-:Y:S02]  /*13190*/  @!P4 LEA.HI.X R13, R30, R4.reuse, R56, 0x2, P0 ;  /* 0x000000041e0dc211 */ /* 0x080fe400000f1438 */
[----:B------:R-:W-:Y:S02]  /*131a0*/  ISETP.GE.AND P0, PT, R33, c[0x0][0x3c8], PT ;  /* 0x0000f20021007a0c */ /* 0x000fe40003f06270 */
        /* <DEDUP_REMOVED lines=8> */
[----:B-----5:R-:W-:-:S03]  /*13230*/  @!P0 LEA R2, P6, R33, R0, 0x2 ;  /* 0x0000000021028211 */ /* 0x020fc600078c10ff */
[----:B------:R1:W-:Y:S01]  /*13240*/  @!P1 ST.E.64 [R6.64], R70 ;  /* 0x0000004606009985 */ /* 0x0003e2000c101b08 */
[----:B------:R-:W-:-:S05]  /*13250*/  @!P0 LEA.HI.X R3, R33, R4, R59, 0x2, P6 ;  /* 0x0000000421038211 */ /* 0x000fca00030f143b */
[----:B------:R1:W-:Y:S01]  /*13260*/  @!P0 ST.E.64 [R2.64], R68 ;  /* 0x0000004402008985 */ /* 0x0003e2000c101b08 */
[----:B------:R-:W-:-:S13]  /*13270*/  ISETP.GE.AND P0, PT, R34, c[0x0][0x3c8], PT ;  /* 0x0000f20022007a0c */ /* 0x000fda0003f06270 */
[----:B------:R-:W-:Y:S05]  /*13280*/  @P0 BRA `(.L_x_1719) ;  /* 0x00000c6000000947 */ /* 0x000fea0003800000 */
[----:B-1----:R-:W-:-:S04]  /*13290*/  LEA R2, P0, R34, R0, 0x2 ;  /* 0x0000000022027211 */ /* 0x002fc800078010ff */
[----:B------:R-:W-:-:S05]  /*132a0*/  LEA.HI.X R3, R34, R4, R60, 0x2, P0 ;  /* 0x0000000422037211 */ /* 0x000fca00000f143c */
[----:B------:R1:W-:Y:S01]  /*132b0*/  ST.E.64 [R2.64], R62 ;  /* 0x0000003e02007985 */ /* 0x0003e2000c101b08 */
[----:B------:R-:W-:Y:S05]  /*132c0*/  BRA `(.L_x_1719) ;  /* 0x00000c2000007947 */ /* 0x000fea0003800000 */
.L_x_1704:
[----:B------:R-:W-:Y:S01]  /*132d0*/  ISETP.NE.U32.AND P0, PT, RZ, c[0x0][0x508], PT ;  /* 0x00014200ff007a0c */ /* 0x000fe20003f05070 */
[----:B------:R-:W-:Y:S01]  /*132e0*/  IMAD.MOV.U32 R4, RZ, RZ, 0x4 ;  /* 0x00000004ff047424 */ /* 0x000fe200078e00ff */
[----:B------:R-:W-:Y:S01]  /*132f0*/  ISETP.NE.U32.AND P1, PT, RZ, c[0x0][0x500], PT ;  /* 0x00014000ff007a0c */ /* 0x000fe20003f25070 */
[----:B------:R-:W-:Y:S01]  /*13300*/  IMAD.MOV.U32 R19, RZ, RZ, c[0x0][0x388] ;  /* 0x0000e200ff137624 */ /* 0x000fe200078e00ff */
[----:B------:R-:W-:Y:S01]  /*13310*/  ISETP.NE.AND.EX P0, PT, RZ, c[0x0][0x50c], PT, P0 ;  /* 0x00014300ff007a0c */ /* 0x000fe20003f05300 */
[----:B------:R-:W-:Y:S01]  /*13320*/  IMAD.MOV.U32 R10, RZ, RZ, RZ ;  /* 0x000000ffff0a7224 */ /* 0x000fe200078e00ff */
[----:B------:R-:W-:Y:S01]  /*13330*/  ISETP.NE.AND.EX P1, PT, RZ, c[0x0][0x504], PT, P1 ;  /* 0x00014100ff007a0c */ /* 0x000fe20003f25310 */
[----:B------:R-:W-:-:S10]  /*13340*/  IMAD.WIDE R2, R231, R4, c[0x0][0x500] ;  /* 0x00014000e7027625 */ /* 0x000fd400078e0204 */
[----:B------:R-:W-:Y:S02]  /*13350*/  @P0 IMAD.WIDE R4, R231, R4, c[0x0][0x508] ;  /* 0x00014200e7040625 */ /* 0x000fe400078e0204 */
[----:B------:R2:W5:Y:S04]  /*13360*/  @P1 LDG.E R10, [R2.64] ;  /* 0x00000008020a1981 */ /* 0x000568000c1e1900 */
[----:B------:R2:W5:Y:S01]  /*13370*/  @P0 LDG.E R19, [R4.64] ;  /* 0x0000000804130981 */ /* 0x000562000c1e1900 */
[----:B------:R-:W-:-:S04]  /*13380*/  ISETP.NE.AND P2, PT, R252, RZ, PT ;  /* 0x000000fffc00720c */ /* 0x000fc80003f45270 */
[----:B------:R-:W-:Y:S01]  /*13390*/  SEL R18, R252, c[0x0][0x3d4], P2 ;  /* 0x0000f500fc127a07 */ /* 0x000fe20001000000 */
[----:B------:R-:W-:Y:S05]  /*133a0*/  @P0 BRA `(.L_x_1725) ;  /* 0x0000004000000947 */ /* 0x000fea0003800000 */
[----:B------:R-:W-:Y:S05]  /*133b0*/  @!P1 BRA `(.L_x_1725) ;  /* 0x0000003000009947 */ /* 0x000fea0003800000 */
[----:B------:R3:W4:Y:S04]  /*133c0*/  LDG.E R0, [R2.64] ;  /* 0x0000000802007981 */ /* 0x000728000c1e1900 */
[----:B--23--:R-:W4:Y:S02]  /*133d0*/  LDG.E R2, [R2.64+0x4] ;  /* 0x0000040802027981 */ /* 0x00cf24000c1e1900 */
[----:B----45:R-:W-:Y:S02]  /*133e0*/  IADD3 R19, -R0, R2, RZ ;  /* 0x0000000200137210 */ /* 0x030fe40007ffe1ff */
.L_x_1725:
[----:B--2---:R-:W2:Y:S01]  /*133f0*/  S2R R2, SR_TID.X ;  /* 0x0000000000027919 */ /* 0x004ea20000002100 */
        /* <DEDUP_REMOVED lines=11> */
[----:B------:R-:W2:Y:S01]  /*134b0*/  LDL.LU R21, [R1] ;  /* 0x0000000001157983 */ /* 0x000ea20000300800 */
[----:B------:R-:W-:Y:S01]  /*134c0*/  IMAD.MOV.U32 R0, RZ, RZ, 0x368 ;  /* 0x00000368ff007424 */ /* 0x000fe200078e00ff */
[----:B------:R-:W-:-:S04]  /*134d0*/  ISETP.GT.AND P2, PT, R18, 0x1, PT ;  /* 0x000000011200780c */ /* 0x000fc80003f44270 */
[----:B------:R-:W-:-:S04]  /*134e0*/  SEL R0, R0, 0x328, P2 ;  /* 0x0000032800007807 */ /* 0x000fc80001000000 */
[----:B------:R3:W4:Y:S08]  /*134f0*/  LDC.64 R6, c[0x0][R0+0x170] ;  /* 0x00005c0000067b82 */ /* 0x0007300000000a00 */
[----:B------:R3:W5:Y:S08]  /*13500*/  LDC.64 R4, c[0x0][R0+0x168] ;  /* 0x00005a0000047b82 */ /* 0x0007700000000a00 */
[----:B------:R3:W1:Y:S08]  /*13510*/  LDC.64 R8, c[0x0][R0+0x178] ;  /* 0x00005e0000087b82 */ /* 0x0006700000000a00 */
[----:B------:R3:W1:Y:S02]  /*13520*/  LDC.64 R12, c[0x0][R0+0x160] ;  /* 0x00005800000c7b82 */ /* 0x0006640000000a00 */
[----:B---3--:R-:W-:-:S02]  /*13530*/  IMAD.MOV.U32 R0, RZ, RZ, c[0x0][0x4e8] ;  /* 0x00013a00ff007624 */ /* 0x008fc400078e00ff */
[-C--:B----4-:R-:W-:Y:S02]  /*13540*/  IMAD R7, R7, R14.reuse, RZ ;  /* 0x0000000e07077224 */ /* 0x090fe400078e02ff */
[----:B------:R-:W-:Y:S01]  /*13550*/  IMAD.WIDE.U32 R2, R6, R14, RZ ;  /* 0x0000000e06027225 */ /* 0x000fe200078e00ff */
[----:B------:R-:W-:Y:S02]  /*13560*/  ISETP.NE.AND P0, PT, R0, 0x1, PT ;  /* 0x000000010000780c */ /* 0x000fe40003f05270 */
[----:B------:R-:W-:Y:S01]  /*13570*/  MOV R0, R11 ;  /* 0x0000000b00007202 */ /* 0x000fe20000000f00 */
[----:B------:R-:W-:Y:S02]  /*13580*/  IMAD R7, R6, R20, R7 ;  /* 0x0000001406077224 */ /* 0x000fe400078e0207 */
[-C--:B-1---5:R-:W-:Y:S02]  /*13590*/  IMAD R15, R5, R235.reuse, RZ ;  /* 0x000000eb050f7224 */ /* 0x0a2fe400078e02ff */
        /* <DEDUP_REMOVED lines=8> */
[----:B--2---:R-:W-:-:S05]  /*13620*/  SEL R6, R21, RZ, P2 ;  /* 0x000000ff15067207 */ /* 0x004fca0001000000 */
[-C--:B------:R-:W-:Y:S02]  /*13630*/  IMAD R7, R9, R6.reuse, RZ ;  /* 0x0000000609077224 */ /* 0x080fe400078e02ff */
[----:B------:R-:W-:Y:S01]  /*13640*/  IMAD.WIDE.U32 R4, R8, R6, RZ ;  /* 0x0000000608047225 */ /* 0x000fe200078e00ff */
[----:B------:R-:W-:Y:S02]  /*13650*/  IADD3.X R8, R3, R15, R17, P1, P0 ;  /* 0x0000000f03087210 */ /* 0x000fe40000fe0411 */
[----:B------:R-:W-:Y:S02]  /*13660*/  SHF.R.S32.HI R3, RZ, 0x1f, R0 ;  /* 0x0000001fff037819 */ /* 0x000fe40000011400 */
[----:B------:R-:W-:Y:S01]  /*13670*/  IADD3 R5, R5, R7, RZ ;  /* 0x0000000705057210 */ /* 0x000fe20007ffe0ff */
[----:B------:R-:W-:Y:S01]  /*13680*/  IMAD.MOV.U32 R7, RZ, RZ, c[0x0][0x4a8] ;  /* 0x00012a00ff077624 */ /* 0x000fe200078e00ff */
[----:B------:R-:W-:Y:S01]  /*13690*/  IADD3 R4, P1, P0, R0, R16, R4 ;  /* 0x0000001000047210 */ /* 0x000fe2000783e004 */
[----:B------:R-:W-:Y:S01]  /*136a0*/  IMAD R0, R13, R2, RZ ;  /* 0x000000020d007224 */ /* 0x000fe200078e02ff */
[----:B------:R-:W-:-:S02]  /*136b0*/  SHF.R.S32.HI R6, RZ, 0x1f, R2 ;  /* 0x0000001fff067819 */ /* 0x000fc40000011402 */
        /* <DEDUP_REMOVED lines=11> */
.L_x_1727:
[----:B------:R-:W-:Y:S05]  /*13770*/  BSYNC B0 ;  /* 0x0000000000007941 */ /* 0x000fea0003800000 */
.L_x_1726:
[----:B------:R-:W-:-:S13]  /*13780*/  ISETP.GT.AND P0, PT, R18, 0x1, PT ;  /* 0x000000011200780c */ /* 0x000fda0003f04270 */
[----:B------:R-:W-:Y:S05]  /*13790*/  @P0 BRA `(.L_x_1719) ;  /* 0x0000075000000947 */ /* 0x000fea0003800000 */
[----:B------:R-:W2:Y:S01]  /*137a0*/  S2R R3, SR_TID.X ;  /* 0x0000000000037919 */ /* 0x000ea20000002100 */
[----:B------:R-:W-:Y:S01]  /*137b0*/  MOV R2, c[0x0][0x4e8] ;  /* 0x00013a0000027a02 */ /* 0x000fe20000000f00 */
[----:B-1----:R-:W-:Y:S01]  /*137c0*/  IMAD R0, R17, c[0x0][0x3a0], RZ ;  /* 0x0000e80011007a24 */ /* 0x002fe200078e02ff */
[----:B------:R-:W-:Y:S01]  /*137d0*/  IADD3 R11, R251, R226, RZ ;  /* 0x000000e2fb0b7210 */ /* 0x000fe20007ffe0ff */
[----:B------:R-:W-:Y:S01]  /*137e0*/  IMAD R5, R20, c[0x0][0x3f0], RZ ;  /* 0x0000fc0014057a24 */ /* 0x000fe200078e02ff */
[----:B------:R-:W-:Y:S01]  /*137f0*/  ISETP.NE.AND P0, PT, R2, 0x1, PT ;  /* 0x000000010200780c */ /* 0x000fe20003f05270 */
[----:B------:R-:W-:Y:S02]  /*13800*/  IMAD R0, R10, c[0x0][0x3a4], R0 ;  /* 0x0000e9000a007a24 */ /* 0x000fe400078e0200 */
[----:B------:R-:W-:Y:S01]  /*13810*/  IMAD R7, R14, c[0x0][0x3f4], R5 ;  /* 0x0000fd000e077a24 */ /* 0x000fe200078e0205 */
[----:B--2---:R-:W-:-:S04]  /*13820*/  SHF.R.S32.HI R4, RZ, 0x1f, R3 ;  /* 0x0000001fff047819 */ /* 0x004fc80000011403 */
[----:B------:R-:W-:-:S04]  /*13830*/  LEA.HI R4, R4, R3, RZ, 0x3 ;  /* 0x0000000304047211 */ /* 0x000fc800078f18ff */
[----:B------:R-:W-:-:S04]  /*13840*/  LOP3.LUT R4, R4, 0xfffffff8, RZ, 0xc0, !PT ;  /* 0xfffffff804047812 */ /* 0x000fc800078ec0ff */
[----:B------:R-:W-:Y:S01]  /*13850*/  IADD3 R4, -R4, R3, RZ ;  /* 0x0000000304047210 */ /* 0x000fe20007ffe1ff */
[----:B------:R-:W-:-:S03]  /*13860*/  IMAD.WIDE.U32 R2, R10, c[0x0][0x3a0], RZ ;  /* 0x0000e8000a027a25 */ /* 0x000fc600078e00ff */
[----:B------:R-:W-:Y:S01]  /*13870*/  LEA R4, R4, R251, 0x5 ;  /* 0x000000fb04047211 */ /* 0x000fe200078e28ff */
[----:B------:R-:W-:-:S03]  /*13880*/  IMAD.IADD R3, R3, 0x1, R0 ;  /* 0x0000000103037824 */ /* 0x000fc600078e0200 */
[----:B------:R-:W-:Y:S01]  /*13890*/  IADD3 R4, R226, R4, RZ ;  /* 0x00000004e2047210 */ /* 0x000fe20007ffe0ff */
[----:B------:R-:W-:-:S03]  /*138a0*/  IMAD.WIDE.U32 R2, R235, c[0x0][0x3e8], R2 ;  /* 0x0000fa00eb027a25 */ /* 0x000fc600078e0002 */
[----:B------:R-:W-:Y:S01]  /*138b0*/  MOV R0, R4 ;  /* 0x0000000400007202 */ /* 0x000fe20000000f00 */
[----:B------:R-:W-:-:S04]  /*138c0*/  @P0 IMAD.HI.U32 R6, R4, c[0x0][0x4ec], RZ ;  /* 0x00013b0004060a27 */ /* 0x000fc800078e00ff */
[----:B------:R-:W-:Y:S01]  /*138d0*/  IMAD R3, R235, c[0x0][0x3ec], R3 ;  /* 0x0000fb00eb037a24 */ /* 0x000fe200078e0203 */
[----:B------:R-:W-:-:S03]  /*138e0*/  @P0 SHF.R.U32.HI R0, RZ, c[0x0][0x4f0], R6 ;  /* 0x00013c00ff000a19 */ /* 0x000fc60000011606 */
[----:B------:R-:W-:Y:S01]  /*138f0*/  IMAD.WIDE.U32 R2, R14, c[0x0][0x3f0], R2 ;  /* 0x0000fc000e027a25 */ /* 0x000fe200078e0002 */
[----:B------:R-:W-:Y:S02]  /*13900*/  SHF.R.S32.HI R6, RZ, 0x1f, R0 ;  /* 0x0000001fff067819 */ /* 0x000fe40000011400 */
[----:B------:R-:W-:Y:S01]  /*13910*/  IADD3 R5, -R0, RZ, RZ ;  /* 0x000000ff00057210 */ /* 0x000fe20007ffe1ff */
[----:B------:R-:W-:Y:S02]  /*13920*/  IMAD.IADD R3, R3, 0x1, R7 ;  /* 0x0000000103037824 */ /* 0x000fe400078e0207 */
[----:B------:R-:W-:Y:S02]  /*13930*/  IMAD R6, R6, c[0x0][0x3e0], RZ ;  /* 0x0000f80006067a24 */ /* 0x000fe400078e02ff */
[----:B------:R-:W-:Y:S02]  /*13940*/  IMAD R4, R5, c[0x0][0x4e8], R4 ;  /* 0x00013a0005047a24 */ /* 0x000fe400078e0204 */
[----:B------:R-:W-:-:S02]  /*13950*/  IMAD R6, R0, c[0x0][0x3e4], R6 ;  /* 0x0000f90000067a24 */ /* 0x000fc400078e0206 */
        /* <DEDUP_REMOVED lines=11> */
.L_x_1783:
[----:B------:R-:W-:Y:S05]  /*13a10*/  BRA.DIV ~URZ, `(.L_x_1729) ;  /* 0x000022427f007947 */ /* 0x000fea000b800000 */
[----:B------:R3:W4:Y:S02]  /*13a20*/  SHFL.IDX PT, R0, R12, RZ, 0x181f ;  /* 0x00181fff0c007589 */ /* 0x00072400000e0000 */
.L_x_1784:
[----:B------:R-:W-:Y:S01]  /*13a30*/  IMAD R10, R19, c[0x0][0x4e8], RZ ;  /* 0x00013a00130a7a24 */ /* 0x000fe200078e02ff */
[----:B------:R-:W-:Y:S04]  /*13a40*/  BSSY B0, `(.L_x_1730) ;  /* 0x000000f000007945 */ /* 0x000fe80003800000 */
        /* <DEDUP_REMOVED lines=14> */
.L_x_1731:
[----:B------:R-:W-:Y:S05]  /*13b30*/  BSYNC B0 ;  /* 0x0000000000007941 */ /* 0x000fea0003800000 */
.L_x_1730:
[----:B------:R-:W-:Y:S05]  /*13b40*/  BRA.DIV ~URZ, `(.L_x_1732) ;  /* 0x000021727f007947 */ /* 0x000fea000b800000 */
[----:B--2---:R2:W1:Y:S04]  /*13b50*/  SHFL.IDX PT, R8, R9, 0x1, 0x181f ;  /* 0x00381f0009087f89 */ /* 0x00446800000e0000 */
[----:B----4-:R2:W4:Y:S02]  /*13b60*/  SHFL.IDX PT, R0, R12, 0x1, 0x181f ;  /* 0x00381f000c007f89 */ /* 0x01052400000e0000 */
.L_x_1785:
        /* <DEDUP_REMOVED lines=16> */
.L_x_1734:
[----:B------:R-:W-:Y:S05]  /*13c70*/  BSYNC B0 ;  /* 0x0000000000007941 */ /* 0x000fea0003800000 */
.L_x_1733:
[----:B------:R-:W-:Y:S05]  /*13c80*/  BRA.DIV ~URZ, `(.L_x_1735) ;  /* 0x000020f27f007947 */ /* 0x000fea000b800000 */
[----:B-1----:R1:W2:Y:S02]  /*13c90*/  SHFL.IDX PT, R8, R9, 0x2, 0x181f ;  /* 0x00581f0009087f89 */ /* 0x0022a400000e0000 */
.L_x_1786:
[----:B------:R-:W-:Y:S05]  /*13ca0*/  BRA.DIV ~URZ, `(.L_x_1736) ;  /* 0x000021427f007947 */ /* 0x000fea000b800000 */
[----:B----4-:R4:W1:Y:S02]  /*13cb0*/  SHFL.IDX PT, R0, R12, 0x2, 0x181f ;  /* 0x00581f000c007f89 */ /* 0x01086400000e0000 */
.L_x_1787:
        /* <DEDUP_REMOVED lines=16> */
.L_x_1738:
[----:B------:R-:W-:Y:S05]  /*13dc0*/  BSYNC B0 ;  /* 0x0000000000007941 */ /* 0x000fea0003800000 */
.L_x_1737:
[----:B------:R-:W-:Y:S05]  /*13dd0*/  BRA.DIV ~URZ, `(.L_x_1739) ;  /* 0x000020727f007947 */ /* 0x000fea000b800000 */
[----:B--2---:R2:W3:Y:S04]  /*13de0*/  SHFL.IDX PT, R8, R9, 0x3, 0x181f ;  /* 0x00781f0009087f89 */ /* 0x0044e800000e0000 */
[----:B-1----:R2:W1:Y:S02]  /*13df0*/  SHFL.IDX PT, R0, R12, 0x3, 0x181f ;  /* 0x00781f000c007f89 */ /* 0x00246400000e0000 */
.L_x_1788:
        /* <DEDUP_REMOVED lines=15> */
.L_x_1719:
[----:B------:R-:W-:Y:S05]  /*13ef0*/  BSYNC B1 ;  /* 0x0000000000017941 */ /* 0x000fea0003800000 */
.L_x_1703:
        /* <DEDUP_REMOVED lines=9> */
[----:B----4-:R-:W-:-:S04]  /*13f90*/  LOP3.LUT R14, R0, 0x1f, RZ, 0xc0, !PT ;  /* 0x0000001f000e7812 */ /* 0x010fc800078ec0ff */
[----:B------:R-:W-:Y:S01]  /*13fa0*/  ISETP.NE.AND P5, PT, R14, 0x1f, PT ;  /* 0x0000001f0e00780c */ /* 0x000fe20003fa5270 */
[----:B------:R-:W-:Y:S10]  /*13fb0*/  BRA.DIV ~URZ, `(.L_x_1741) ;  /* 0x00001f527f007947 */ /* 0x000ff4000b800000 */
[----:B--2---:R2:W4:Y:S02]  /*13fc0*/  SHFL.IDX PT, R9, R82, RZ, 0x1f ;  /* 0x00001fff52097589 */ /* 0x00452400000e0000 */
.L_x_1789:
[----:B------:R-:W-:Y:S05]  /*13fd0*/  BRA.DIV ~URZ, `(.L_x_1742) ;  /* 0x00001fa27f007947 */ /* 0x000fea000b800000 */
[----:B---3--:R3:W2:Y:S02]  /*13fe0*/  SHFL.IDX PT, R8, R82, 0x1, 0x1f ;  /* 0x00201f0052087f89 */ /* 0x0086a400000e0000 */
.L_x_1790:
        /* <DEDUP_REMOVED lines=18> */
.L_x_1791:
        /* <DEDUP_REMOVED lines=16> */
.L_x_1792:
[----:B---3--:R-:W-:Y:S01]  /*14210*/  IMAD R0, R0, c[0x0][0x538], RZ ;  /* 0x00014e0000007a24 */ /* 0x008fe200078e02ff */
[----:B------:R-:W-:Y:S04]  /*14220*/  BSSY B1, `(.L_x_1745) ;  /* 0x00000c6000017945 */ /* 0x000fe80003800000 */
[----:B--2---:R-:W-:-:S04]  /*14230*/  IADD3 R8, R0, R8, RZ ;  /* 0x0000000800087210 */ /* 0x004fc80007ffe0ff */
[----:B----4-:R-:W-:-:S13]  /*14240*/  ISETP.GT.AND P6, PT, R8, R9, PT ;  /* 0x000000090800720c */ /* 0x010fda0003fc4270 */
[----:B------:R-:W-:Y:S05]  /*14250*/  @P6 BRA `(.L_x_1746) ;  /* 0x0000024000006947 */ /* 0x000fea0003800000 */
.L_x_1750:
        /* <DEDUP_REMOVED lines=16> */
.L_x_1793:
        /* <DEDUP_REMOVED lines=16> */
.L_x_1794:
[----:B--2---:R-:W-:-:S05]  /*14460*/  IMAD R0, R0, c[0x0][0x538], RZ ;  /* 0x00014e0000007a24 */ /* 0x004fca00078e02ff */
[----:B------:R-:W-:-:S04]  /*14470*/  IADD3 R8, R0, R8, RZ ;  /* 0x0000000800087210 */ /* 0x000fc80007ffe0ff */
[----:B------:R-:W-:-:S13]  /*14480*/  ISETP.GT.AND P6, PT, R8, R9, PT ;  /* 0x000000090800720c */ /* 0x000fda0003fc4270 */
[----:B-1----:R-:W-:Y:S05]  /*14490*/  @!P6 BRA `(.L_x_1750) ;  /* 0xfffffdc00000e947 */ /* 0x002fea000383ffff */
.L_x_1746:
[----:B------:R-:W-:-:S05]  /*144a0*/  IADD3 R11, -R0, R8, RZ ;  /* 0x00000008000b7210 */ /* 0x000fca0007ffe1ff */
[----:B------:R-:W-:-:S05]  /*144b0*/  IMAD R0, R4, c[0x0][0x538], R11 ;  /* 0x00014e0004007a24 */ /* 0x000fca00078e020b */
[----:B------:R-:W-:Y:S01]  /*144c0*/  ISETP.GT.AND P0, PT, R0, R9, PT ;  /* 0x000000090000720c */ /* 0x000fe20003f04270 */
[----:B------:R-:W-:-:S12]  /*144d0*/  BRA.DIV ~URZ, `(.L_x_1751) ;  /* 0x00001ee27f007947 */ /* 0x000fd8000b800000 */
[----:B------:R-:W-:-:S04]  /*144e0*/  VOTE.ANY R10, PT, !P0 ;  /* 0x00000000000a7806 */ /* 0x000fc800040e0100 */
.L_x_1795:
[----:B------:R-:W2:Y:S02]  /*144f0*/  POPC R8, R10 ;  /* 0x0000000a00087309 */ /* 0x000ea40000000000 */
[----:B--2---:R-:W-:Y:S01]  /*14500*/  IADD3 R231, R8, R231, RZ ;  /* 0x000000e708e77210 */ /* 0x004fe20007ffe0ff */
[----:B------:R-:W-:Y:S05]  /*14510*/  BRA.DIV ~URZ, `(.L_x_1752) ;  /* 0x00001ef27f007947 */ /* 0x000fea000b800000 */
[----:B------:R2:W3:Y:S04]  /*14520*/  SHFL.IDX PT, R12, R6, R8, 0x1f ;  /* 0x00001f08060c7589 */ /* 0x0004e800000e0000 */
[----:B------:R2:W4:Y:S02]  /*14530*/  SHFL.IDX PT, R7, R7, R8, 0x1f ;  /* 0x00001f0807077589 */ /* 0x00052400000e0000 */
.L_x_1796:
[----:B------:R-:W-:Y:S01]  /*14540*/  ISETP.NE.AND P0, PT, R10, RZ, PT ;  /* 0x000000ff0a00720c */ /* 0x000fe20003f05270 */
[----:B------:R-:W-:-:S12]  /*14550*/  BSSY B0, `(.L_x_1753) ;  /* 0x0000005000007945 */ /* 0x000fd80003800000 */
[----:B------:R-:W-:Y:S05]  /*14560*/  @!P0 BRA `(.L_x_1754) ;  /* 0x0000003000008947 */ /* 0x000fea0003800000 */
[----:B------:R-:W-:Y:S01]  /*14570*/  IADD3 R3, R8, -0x1, RZ ;  /* 0xffffffff08037810 */ /* 0x000fe20007ffe0ff */
[----:B------:R-:W-:Y:S05]  /*14580*/  BRA.DIV ~URZ, `(.L_x_1755) ;  /* 0x00001f527f007947 */ /* 0x000fea000b800000 */
[----:B------:R1:W2:Y:S02]  /*14590*/  SHFL.IDX PT, R13, R4, R3, 0x1f ;  /* 0x00001f03040d7589 */ /* 0x0002a400000e0000 */
.L_x_1754:
[----:B------:R-:W-:Y:S05]  /*145a0*/  BSYNC B0 ;  /* 0x0000000000007941 */ /* 0x000fea0003800000 */
.L_x_1753:
[----:B----4-:R-:W-:Y:S01]  /*145b0*/  ISETP.NE.AND P0, PT, R7, 0x1, PT ;  /* 0x000000010700780c */ /* 0x010fe20003f05270 */
[----:B--2---:R-:W-:Y:S01]  /*145c0*/  IMAD R228, R13, c[0x0][0x538], R11 ;  /* 0x00014e000de47a24 */ /* 0x004fe200078e020b */
[----:B------:R-:W-:Y:S04]  /*145d0*/  BSSY B0, `(.L_x_1756) ;  /* 0x0000083000007945 */ /* 0x000fe80003800000 */
[----:B------:R-:W-:-:S07]  /*145e0*/  IADD3 R9, -R228, R9, RZ ;  /* 0x00000009e4097210 */ /* 0x000fce0007ffe1ff */
[----:B------:R-:W-:Y:S05]  /*145f0*/  @!P0 BRA `(.L_x_1757) ;  /* 0x000003e000008947 */ /* 0x000fea0003800000 */
[-C--:B---3--:R-:W-:Y:S02]  /*14600*/  IABS R0, R12.reuse ;  /* 0x0000000c00007213 */ /* 0x088fe40000000000 */
        /* <DEDUP_REMOVED lines=15> */
[----:B------:R-:W-:-:S04]  /*14700*/  IMAD.MOV R0, RZ, RZ, -R8 ;  /* 0x000000ffff007224 */ /* 0x000fc800078e0a08 */
[----:B------:R-:W-:Y:S02]  /*14710*/  IMAD.MOV.U32 R3, RZ, RZ, R0 ;  /* 0x000000ffff037224 */ /* 0x000fe400078e0000 */
        /* <DEDUP_REMOVED lines=13> */
[----:B-1----:R-:W-:-:S04]  /*147f0*/  IADD3 R2, RZ, -R3, RZ ;  /* 0x80000003ff027210 */ /* 0x002fc80007ffe0ff */
[----:B------:R-:W-:Y:S01]  /*14800*/  @!P0 IMAD.MOV R0, RZ, RZ, -R0 ;  /* 0x000000ffff008224 */ /* 0x000fe200078e0a00 */
[----:B------:R-:W-:Y:S01]  /*14810*/  @!P1 LOP3.LUT R0, RZ, R12, RZ, 0x33, !PT ;  /* 0x0000000cff009212 */ /* 0x000fe200078e33ff */
[----:B------:R-:W-:Y:S01]  /*14820*/  IMAD.MOV.U32 R4, RZ, RZ, R2 ;  /* 0x000000ffff047224 */ /* 0x000fe200078e0002 */
[----:B------:R-:W-:Y:S02]  /*14830*/  IABS R2, R7 ;  /* 0x0000000700027213 */ /* 0x000fe40000000000 */
[----:B------:R-:W-:Y:S01]  /*14840*/  IABS R8, R0 ;  /* 0x0000000000087213 */ /* 0x000fe20000000000 */
[----:B------:R-:W-:Y:S02]  /*14850*/  IMAD R4, R4, R5, RZ ;  /* 0x0000000504047224 */ /* 0x000fe400078e02ff */
[----:B------:R-:W-:Y:S01]  /*14860*/  IMAD.MOV R6, RZ, RZ, -R2 ;  /* 0x000000ffff067224 */ /* 0x000fe200078e0a02 */
[----:B------:R-:W-:-:S05]  /*14870*/  MOV R2, RZ ;  /* 0x000000ff00027202 */ /* 0x000fca0000000f00 */
        /* <DEDUP_REMOVED lines=16> */
[----:B------:R-:W-:Y:S01]  /*14980*/  IMAD.MOV R3, RZ, RZ, -R2 ;  /* 0x000000ffff037224 */ /* 0x000fe200078e0a02 */
[----:B------:R-:W-:-:S03]  /*14990*/  LEA R2, R7, R2, 0x18 ;  /* 0x0000000207027211 */ /* 0x000fc600078ec0ff */
[----:B------:R-:W-:Y:S02]  /*149a0*/  IMAD R3, R7, R3, R0 ;  /* 0x0000000307037224 */ /* 0x000fe400078e0200 */
[----:B------:R-:W-:Y:S02]  /*149b0*/  IMAD R0, R12, R4, R9 ;  /* 0x000000040c007224 */ /* 0x000fe400078e0209 */
[----:B------:R-:W-:Y:S01]  /*149c0*/  IMAD R230, R3, 0x10000, R2 ;  /* 0x0001000003e67824 */ /* 0x000fe200078e0202 */
[----:B------:R-:W-:Y:S05]  /*149d0*/  BRA `(.L_x_1758) ;  /* 0x0000042000007947 */ /* 0x000fea0003800000 */
.L_x_1757:
        /* <DEDUP_REMOVED lines=31> */
[----:B------:R-:W-:Y:S02]  /*14bd0*/  IMAD R10, R4, R0, RZ ;  /* 0x00000000040a7224 */ /* 0x000fe400078e02ff */
[----:B------:R-:W-:-:S03]  /*14be0*/  IMAD.MOV R0, RZ, RZ, -R0 ;  /* 0x000000ffff007224 */ /* 0x000fc600078e0a00 */
[----:B------:R-:W-:Y:S01]  /*14bf0*/  IADD3 R2, -R10, c[0x0][0x538], RZ ;  /* 0x00014e000a027a10 */ /* 0x000fe20007ffe1ff */
[----:B------:R-:W-:-:S03]  /*14c00*/  IMAD R7, R11, R0, R9 ;  /* 0x000000000b077224 */ /* 0x000fc600078e0209 */
[----:B------:R-:W-:Y:S01]  /*14c10*/  IMNMX R2, R4, R2, PT ;  /* 0x0000000204027217 */ /* 0x000fe20003800200 */
[----:B------:R-:W-:-:S03]  /*14c20*/  IMAD.MOV.U32 R4, RZ, RZ, RZ ;  /* 0x000000ffff047224 */ /* 0x000fc600078e00ff */
[-C--:B------:R-:W-:Y:S02]  /*14c30*/  IABS R3, R2.reuse ;  /* 0x0000000200037213 */ /* 0x080fe40000000000 */
[----:B------:R-:W-:-:S03]  /*14c40*/  IABS R8, R2 ;  /* 0x0000000200087213 */ /* 0x000fc60000000000 */
[----:B------:R-:W-:-:S04]  /*14c50*/  IMAD.MOV.U32 R6, RZ, RZ, R3 ;  /* 0x000000ffff067224 */ /* 0x000fc800078e0003 */
[----:B------:R-:W1:Y:S08]  /*14c60*/  I2F.RP R3, R6 ;  /* 0x0000000600037306 */ /* 0x000e700000209400 */
[----:B-1----:R-:W1:Y:S02]  /*14c70*/  MUFU.RCP R3, R3 ;  /* 0x0000000300037308 */ /* 0x002e640000001000 */
[----:B-1----:R-:W-:-:S06]  /*14c80*/  IADD3 R3, R3, 0xffffffe, RZ ;  /* 0x0ffffffe03037810 */ /* 0x002fcc0007ffe0ff */
[----:B------:R-:W1:Y:S02]  /*14c90*/  F2I.FTZ.U32.TRUNC.NTZ R5, R3 ;  /* 0x0000000300057305 */ /* 0x000e64000021f000 */
[----:B-1----:R-:W-:-:S05]  /*14ca0*/  IMAD.MOV R3, RZ, RZ, -R5 ;  /* 0x000000ffff037224 */ /* 0x002fca00078e0a05 */
[----:B------:R-:W-:Y:S02]  /*14cb0*/  MOV R0, R3 ;  /* 0x0000000300007202 */ /* 0x000fe40000000f00 */
[----:B------:R-:W-:-:S03]  /*14cc0*/  IABS R3, R7 ;  /* 0x0000000700037213 */ /* 0x000fc60000000000 */
        /* <DEDUP_REMOVED lines=19> */
.L_x_1758:
[----:B------:R-:W-:Y:S05]  /*14e00*/  BSYNC B0 ;  /* 0x0000000000007941 */ /* 0x000fea0003800000 */
.L_x_1756:
[----:B------:R-:W-:-:S04]  /*14e10*/  LOP3.LUT R0, RZ, R0, RZ, 0x33, !PT ;  /* 0x00000000ff007212 */ /* 0x000fc800078e33ff */
[----:B------:R-:W-:Y:S01]  /*14e20*/  IADD3 R229, R0, R12, RZ ;  /* 0x0000000c00e57210 */ /* 0x000fe20007ffe0ff */
[----:B------:R-:W-:Y:S05]  /*14e30*/  BRA `(.L_x_1759) ;  /* 0x0000004000007947 */ /* 0x000fea0003800000 */
.L_x_1747:
[----:B------:R-:W-:Y:S01]  /*14e40*/  IMAD.MOV.U32 R228, RZ, RZ, R9 ;  /* 0x000000ffffe47224 */ /* 0x000fe200078e0009 */
[----:B------:R-:W-:Y:S01]  /*14e50*/  MOV R230, RZ ;  /* 0x000000ff00e67202 */ /* 0x000fe20000000f00 */
[----:B------:R-:W-:Y:S01]  /*14e60*/  IMAD.MOV.U32 R229, RZ, RZ, RZ ;  /* 0x000000ffffe57224 */ /* 0x000fe200078e00ff */
[----:B------:R-:W-:Y:S02]  /*14e70*/  MOV R231, c[0x0][0x53c] ;  /* 0x00014f0000e77a02 */ /* 0x000fe40000000f00 */
.L_x_1759:
[----:B------:R-:W-:Y:S05]  /*14e80*/  BSYNC B1 ;  /* 0x0000000000017941 */ /* 0x000fea0003800000 */
.L_x_1745:
[----:B------:R-:W-:Y:S01]  /*14e90*/  WARPSYNC 0xffffffff ;  /* 0xffffffff00007948 */ /* 0x000fe20003800000 */
[----:B------:R-:W-:Y:S01]  /*14ea0*/  BAR.SYNC.DEFER_BLOCKING 0x4, 0x100 ;  /* 0x0104000000007b1d */ /* 0x000fe20000010000 */
[----:B------:R-:W-:-:S13]  /*14eb0*/  ISETP.NE.AND P0, PT, R14, RZ, PT ;  /* 0x000000ff0e00720c */ /* 0x000fda0003f05270 */
[----:B------:R2:W-:Y:S04]  /*14ec0*/  @!P0 STS.128 [0x24100], R228 ;  /* 0x024100e4ff008388 */ /* 0x0005e80000000c00 */
[----:B------:R-:W-:Y:S06]  /*14ed0*/  BAR.ARV 0x5, 0x100 ;  /* 0x0144000000007b1d */ /* 0x000fec0000002000 */
.L_x_1740:
[----:B-1----:R-:W-:-:S13]  /*14ee0*/  ISETP.GE.AND P0, PT, R231, c[0x0][0x53c], PT ;  /* 0x00014f00e7007a0c */ /* 0x002fda0003f06270 */
[----:B--23--:R-:W-:Y:S01]  /*14ef0*/  @P0 CALL.REL.NOINC `(.L_x_1760) ;  /* 0x0000001000000944 */ /* 0x00cfe20003c00000 */
[----:B------:R-:W-:Y:S05]  /*14f00*/  BRA `(.L_x_1761) ;  /* 0xfffec88000007947 */ /* 0x000fea000383ffff */
.L_x_1760:
[----:B------:R-:W-:Y:S05]  /*14f10*/  EXIT ;  /* 0x000000000000794d */ /* 0x000fea0003800000 */
.L_x_1617:
[----:B------:R-:W-:Y:S01]  /*14f20*/  IMAD.MOV.U32 R0, RZ, RZ, R5 ;  /* 0x000000ffff007224 */ /* 0x000fe200078e0005 */
[----:B------:R-:W-:Y:S02]  /*14f30*/  MOV R2, 0x1 ;  /* 0x0000000100027802 */ /* 0x000fe40000000f00 */
[----:B------:R-:W-:Y:S02]  /*14f40*/  MOV R3, 0x14f60 ;  /* 0x00014f6000037802 */ /* 0x000fe40000000f00 */
[----:B--2---:R-:W-:Y:S05]  /*14f50*/  CALL.REL.NOINC `($__internal_36_$__cuda_sm70_shflsync_up_p) ;  /* 0x0000168000007944 */ /* 0x004fea0003c00000 */
[----:B------:R-:W-:Y:S01]  /*14f60*/  MOV R0, R4 ;  /* 0x0000000400007202 */ /* 0x000fe20000000f00 */
[----:B------:R-:W-:Y:S05]  /*14f70*/  BRA `(.L_x_1762) ;  /* 0xfffeb4c000007947 */ /* 0x000fea000383ffff */
.L_x_1618:
[----:B------:R-:W-:Y:S01]  /*14f80*/  IMAD.MOV.U32 R0, RZ, RZ, R5 ;  /* 0x000000ffff007224 */ /* 0x000fe200078e0005 */
[----:B------:R-:W-:Y:S02]  /*14f90*/  MOV R2, 0x2 ;  /* 0x0000000200027802 */ /* 0x000fe40000000f00 */
[----:B------:R-:W-:Y:S02]  /*14fa0*/  MOV R3, 0x14fc0 ;  /* 0x00014fc000037802 */ /* 0x000fe40000000f00 */
[----:B--2---:R-:W-:Y:S05]  /*14fb0*/  CALL.REL.NOINC `($__internal_36_$__cuda_sm70_shflsync_up_p) ;  /* 0x0000162000007944 */ /* 0x004fea0003c00000 */
[----:B------:R-:W-:Y:S01]  /*14fc0*/  SEL R0, R4, RZ, P4 ;  /* 0x000000ff04007207 */ /* 0x000fe20002000000 */
[----:B------:R-:W-:Y:S01]  /*14fd0*/  IMAD.MOV.U32 R2, RZ, RZ, 0x4 ;  /* 0x00000004ff027424 */ /* 0x000fe200078e00ff */
[----:B------:R-:W-:-:S03]  /*14fe0*/  MOV R3, 0x15010 ;  /* 0x0001501000037802 */ /* 0x000fc60000000f00 */
[----:B------:R-:W-:Y:S02]  /*14ff0*/  IMAD.IADD R0, R5, 0x1, R0 ;  /* 0x0000000105007824 */ /* 0x000fe400078e0200 */
[----:B------:R-:W-:Y:S05]  /*15000*/  CALL.REL.NOINC `($__internal_36_$__cuda_sm70_shflsync_up_p) ;  /* 0x000015d000007944 */ /* 0x000fea0003c00000 */
        /* <DEDUP_REMOVED lines=13> */
[----:B------:R-:W-:Y:S01]  /*150e0*/  IMAD.IADD R4, R0, 0x1, R4 ;  /* 0x0000000100047824 */ /* 0x000fe200078e0204 */
[----:B------:R-:W-:-:S03]  /*150f0*/  MOV R0, 0x1f ;  /* 0x0000001f00007802 */ /* 0x000fc60000000f00 */
[----:B------:R-:W-:Y:S02]  /*15100*/  IMAD.MOV.U32 R5, RZ, RZ, R4 ;  /* 0x000000ffff057224 */ /* 0x000fe400078e0004 */
[----:B------:R-:W-:Y:S05]  /*15110*/  CALL.REL.NOINC `($__internal_35_$__cuda_sm70_shflsync_idx_p) ;  /* 0x0000147000007944 */ /* 0x000fea0003c00000 */
[----:B------:R-:W-:Y:S05]  /*15120*/  BRA `(.L_x_1763) ;  /* 0xfffeb41000007947 */ /* 0x000fea000383ffff */
.L_x_1620:
[----:B------:R-:W-:Y:S02]  /*15130*/  SEL R0, RZ, 0x1, P0 ;  /* 0x00000001ff007807 */ /* 0x000fe40000000000 */
[----:B------:R-:W-:Y:S02]  /*15140*/  MOV R2, 0x15160 ;  /* 0x0001516000027802 */ /* 0x000fe40000000f00 */
[----:B--2---:R-:W-:Y:S05]  /*15150*/  CALL.REL.NOINC `($__internal_37_$__cuda_sm70_votesync_ballot) ;  /* 0x000014f000007944 */ /* 0x004fea0003c00000 */
[----:B------:R-:W-:Y:S01]  /*15160*/  MOV R10, R0 ;  /* 0x00000000000a7202 */ /* 0x000fe20000000f00 */
[----:B------:R-:W-:Y:S05]  /*15170*/  BRA `(.L_x_1764) ;  /* 0xfffeb45000007947 */ /* 0x000fea000383ffff */
.L_x_1621:
[----:B------:R-:W-:Y:S01]  /*15180*/  IMAD.MOV.U32 R5, RZ, RZ, R9 ;  /* 0x000000ffff057224 */ /* 0x000fe200078e0009 */
[----:B------:R-:W-:Y:S01]  /*15190*/  MOV R3, R6 ;  /* 0x0000000600037202 */ /* 0x000fe20000000f00 */
[----:B------:R-:W-:Y:S01]  /*151a0*/  IMAD.MOV.U32 R0, RZ, RZ, 0x1f ;  /* 0x0000001fff007424 */ /* 0x000fe200078e00ff */
[----:B------:R-:W-:Y:S02]  /*151b0*/  MOV R2, 0x151d0 ;  /* 0x000151d000027802 */ /* 0x000fe40000000f00 */
[----:B------:R-:W-:Y:S05]  /*151c0*/  CALL.REL.NOINC `($__internal_35_$__cuda_sm70_shflsync_idx_p) ;  /* 0x000013c000007944 */ /* 0x000fea0003c00000 */
[----:B------:R-:W-:Y:S01]  /*151d0*/  IMAD.MOV.U32 R229, RZ, RZ, R0 ;  /* 0x000000ffffe57224 */ /* 0x000fe200078e0000 */
[----:B------:R-:W-:Y:S01]  /*151e0*/  MOV R5, R8 ;  /* 0x0000000800057202 */ /* 0x000fe20000000f00 */
[----:B------:R-:W-:Y:S01]  /*151f0*/  IMAD.MOV.U32 R7, RZ, RZ, RZ ;  /* 0x000000ffff077224 */ /* 0x000fe200078e00ff */
[----:B------:R-:W-:Y:S01]  /*15200*/  MOV R3, R6 ;  /* 0x0000000600037202 */ /* 0x000fe20000000f00 */
[----:B------:R-:W-:Y:S01]  /*15210*/  IMAD.MOV.U32 R0, RZ, RZ, 0x1f ;  /* 0x0000001fff007424 */ /* 0x000fe200078e00ff */
[----:B------:R-:W-:-:S02]  /*15220*/  MOV R2, 0x15240 ;  /* 0x0001524000027802 */ /* 0x000fc40000000f00 */
[----:B------:R-:W-:Y:S05]  /*15230*/  CALL.REL.NOINC `($__internal_35_$__cuda_sm70_shflsync_idx_p) ;  /* 0x0000135000007944 */ /* 0x000fea0003c00000 */
[----:B------:R-:W-:Y:S01]  /*15240*/  MOV R9, R0 ;  /* 0x0000000000097202 */ /* 0x000fe20000000f00 */
[----:B------:R-:W-:Y:S05]  /*15250*/  BRA `(.L_x_1765) ;  /* 0xfffeb3d000007947 */ /* 0x000fea000383ffff */
.L_x_1624:
[----:B------:R-:W-:Y:S01]  /*15260*/  IMAD.MOV.U32 R5, RZ, RZ, R4 ;  /* 0x000000ffff057224 */ /* 0x000fe200078e0004 */
[----:B------:R-:W-:-:S02]  /*15270*/  MOV R0, 0x1f ;  /* 0x0000001f00007802 */ /* 0x000fc40000000f00 */
[----:B------:R-:W-:Y:S02]  /*15280*/  MOV R2, 0x152a0 ;  /* 0x000152a000027802 */ /* 0x000fe40000000f00 */
[----:B-123--:R-:W-:Y:S05]  /*15290*/  CALL.REL.NOINC `($__internal_35_$__cuda_sm70_shflsync_idx_p) ;  /* 0x000012f000007944 */ /* 0x00efea0003c00000 */
[----:B------:R-:W-:Y:S01]  /*152a0*/  MOV R7, R0 ;  /* 0x0000000000077202 */ /* 0x000fe20000000f00 */
[----:B------:R-:W-:Y:S05]  /*152b0*/  BRA `(.L_x_1623) ;  /* 0xfffeb3d000007947 */ /* 0x000fea000383ffff */
.L_x_1643:
[----:B------:R-:W-:Y:S01]  /*152c0*/  IMAD.MOV.U32 R5, RZ, RZ, R9 ;  /* 0x000000ffff057224 */ /* 0x000fe200078e0009 */
[----:B------:R-:W-:Y:S01]  /*152d0*/  MOV R3, RZ ;  /* 0x000000ff00037202 */ /* 0x000fe20000000f00 */
[----:B------:R-:W-:Y:S01]  /*152e0*/  IMAD.MOV.U32 R0, RZ, RZ, 0x181f ;  /* 0x0000181fff007424 */ /* 0x000fe200078e00ff */
[----:B------:R-:W-:Y:S02]  /*152f0*/  MOV R2, 0x15310 ;  /* 0x0001531000027802 */ /* 0x000fe40000000f00 */
[----:B------:R-:W-:Y:S05]  /*15300*/  CALL.REL.NOINC `($__internal_35_$__cuda_sm70_shflsync_idx_p) ;  /* 0x0000128000007944 */ /* 0x000fea0003c00000 */
[----:B------:R-:W-:Y:S01]  /*15310*/  MOV R8, R0 ;  /* 0x0000000000087202 */ /* 0x000fe20000000f00 */
[----:B------:R-:W-:Y:S05]  /*15320*/  BRA `(.L_x_1766) ;  /* 0xfffed65000007947 */ /* 0x000fea000383ffff */
.L_x_1644:
[----:B------:R-:W-:Y:S01]  /*15330*/  IMAD.MOV.U32 R5, RZ, RZ, R13 ;  /* 0x000000ffff057224 */ /* 0x000fe200078e000d */
[----:B------:R-:W-:Y:S01]  /*15340*/  MOV R3, RZ ;  /* 0x000000ff00037202 */ /* 0x000fe20000000f00 */
[----:B------:R-:W-:Y:S01]  /*15350*/  IMAD.MOV.U32 R0, RZ, RZ, 0x181f ;  /* 0x0000181fff007424 */ /* 0x000fe200078e00ff */
[----:B------:R-:W-:Y:S02]  /*15360*/  MOV R2, 0x15380 ;  /* 0x0001538000027802 */ /* 0x000fe40000000f00 */
[----:B-12---:R-:W-:Y:S05]  /*15370*/  CALL.REL.NOINC `($__internal_35_$__cuda_sm70_shflsync_idx_p) ;  /* 0x0000121000007944 */ /* 0x006fea0003c00000 */
[----:B------:R-:W-:Y:S05]  /*15380*/  BRA `(.L_x_1767) ;  /* 0xfffed61000007947 */ /* 0x000fea000383ffff */
.L_x_1647:
[----:B--2---:R-:W-:Y:S01]  /*15390*/  IMAD.MOV.U32 R5, RZ, RZ, R9 ;  /* 0x000000ffff057224 */ /* 0x004fe200078e0009 */
[----:B------:R-:W-:Y:S01]  /*153a0*/  MOV R3, 0x1 ;  /* 0x0000000100037802 */ /* 0x000fe20000000f00 */
[----:B----4-:R-:W-:Y:S01]  /*153b0*/  IMAD.MOV.U32 R0, RZ, RZ, 0x181f ;  /* 0x0000181fff007424 */ /* 0x010fe200078e00ff */
[----:B------:R-:W-:-:S02]  /*153c0*/  MOV R2, 0x153e0 ;  /* 0x000153e000027802 */ /* 0x000fc40000000f00 */
[----:B-1-3--:R-:W-:Y:S05]  /*153d0*/  CALL.REL.NOINC `($__internal_35_$__cuda_sm70_shflsync_idx_p) ;  /* 0x000011b000007944 */ /* 0x00afea0003c00000 */
[----:B------:R-:W-:Y:S01]  /*153e0*/  IMAD.MOV.U32 R8, RZ, RZ, R0 ;  /* 0x000000ffff087224 */ /* 0x000fe200078e0000 */
[----:B------:R-:W-:Y:S01]  /*153f0*/  MOV R3, 0x1 ;  /* 0x0000000100037802 */ /* 0x000fe20000000f00 */
[----:B------:R-:W-:Y:S01]  /*15400*/  IMAD.MOV.U32 R5, RZ, RZ, R13 ;  /* 0x000000ffff057224 */ /* 0x000fe200078e000d */
[----:B------:R-:W-:-:S02]  /*15410*/  MOV R0, 0x181f ;  /* 0x0000181f00007802 */ /* 0x000fc40000000f00 */
[----:B------:R-:W-:Y:S02]  /*15420*/  MOV R2, 0x15440 ;  /* 0x0001544000027802 */ /* 0x000fe40000000f00 */
[----:B------:R-:W-:Y:S05]  /*15430*/  CALL.REL.NOINC `($__internal_35_$__cuda_sm70_shflsync_idx_p) ;  /* 0x0000115000007944 */ /* 0x000fea0003c00000 */
[----:B------:R-:W-:Y:S05]  /*15440*/  BRA `(.L_x_1768) ;  /* 0xfffed6a000007947 */ /* 0x000fea000383ffff */
.L_x_1650:
[----:B-1----:R-:W-:Y:S01]  /*15450*/  IMAD.MOV.U32 R5, RZ, RZ, R9 ;  /* 0x000000ffff057224 */ /* 0x002fe200078e0009 */
[----:B------:R-:W-:Y:S01]  /*15460*/  MOV R3, 0x2 ;  /* 0x0000000200037802 */ /* 0x000fe20000000f00 */
[----:B----4-:R-:W-:Y:S01]  /*15470*/  IMAD.MOV.U32 R0, RZ, RZ, 0x181f ;  /* 0x0000181fff007424 */ /* 0x010fe200078e00ff */
[----:B------:R-:W-:Y:S02]  /*15480*/  MOV R2, 0x154a0 ;  /* 0x000154a000027802 */ /* 0x000fe40000000f00 */
[----:B--23--:R-:W-:Y:S05]  /*15490*/  CALL.REL.NOINC `($__internal_35_$__cuda_sm70_shflsync_idx_p) ;  /* 0x000010f000007944 */ /* 0x00cfea0003c00000 */
[----:B------:R-:W-:Y:S01]  /*154a0*/  MOV R8, R0 ;  /* 0x0000000000087202 */ /* 0x000fe20000000f00 */
[----:B------:R-:W-:Y:S05]  /*154b0*/  BRA `(.L_x_1769) ;  /* 0xfffed77000007947 */ /* 0x000fea000383ffff */
.L_x_1651:
[----:B------:R-:W-:Y:S01]  /*154c0*/  IMAD.MOV.U32 R5, RZ, RZ, R13 ;  /* 0x000000ffff057224 */ /* 0x000fe200078e000d */
[----:B------:R-:W-:Y:S01]  /*154d0*/  MOV R3, 0x2 ;  /* 0x0000000200037802 */ /* 0x000fe20000000f00 */
[----:B----4-:R-:W-:Y:S01]  /*154e0*/  IMAD.MOV.U32 R0, RZ, RZ, 0x181f ;  /* 0x0000181fff007424 */ /* 0x010fe200078e00ff */
[----:B------:R-:W-:Y:S02]  /*154f0*/  MOV R2, 0x15510 ;  /* 0x0001551000027802 */ /* 0x000fe40000000f00 */
[----:B-123--:R-:W-:Y:S05]  /*15500*/  CALL.REL.NOINC `($__internal_35_$__cuda_sm70_shflsync_idx_p) ;  /* 0x0000108000007944 */ /* 0x00efea0003c00000 */
[----:B------:R-:W-:Y:S05]  /*15510*/  BRA `(.L_x_1770) ;  /* 0xfffed73000007947 */ /* 0x000fea000383ffff */
.L_x_1654:
[----:B-1----:R-:W-:Y:S01]  /*15520*/  IMAD.MOV.U32 R5, RZ, RZ, R9 ;  /* 0x000000ffff057224 */ /* 0x002fe200078e0009 */
[----:B------:R-:W-:Y:S01]  /*15530*/  MOV R3, 0x3 ;  /* 0x0000000300037802 */ /* 0x000fe20000000f00 */
[----:B------:R-:W-:Y:S01]  /*15540*/  IMAD.MOV.U32 R0, RZ, RZ, 0x181f ;  /* 0x0000181fff007424 */ /* 0x000fe200078e00ff */
[----:B------:R-:W-:-:S02]  /*15550*/  MOV R2, 0x15570 ;  /* 0x0001557000027802 */ /* 0x000fc40000000f00 */
[----:B--234-:R-:W-:Y:S05]  /*15560*/  CALL.REL.NOINC `($__internal_35_$__cuda_sm70_shflsync_idx_p) ;  /* 0x0000102000007944 */ /* 0x01cfea0003c00000 */
[----:B------:R-:W-:Y:S01]  /*15570*/  IMAD.MOV.U32 R8, RZ, RZ, R0 ;  /* 0x000000ffff087224 */ /* 0x000fe200078e0000 */
[----:B------:R-:W-:Y:S01]  /*15580*/  MOV R3, 0x3 ;  /* 0x0000000300037802 */ /* 0x000fe20000000f00 */
[----:B------:R-:W-:Y:S01]  /*15590*/  IMAD.MOV.U32 R5, RZ, RZ, R13 ;  /* 0x000000ffff057224 */ /* 0x000fe200078e000d */
[----:B------:R-:W-:-:S02]  /*155a0*/  MOV R0, 0x181f ;  /* 0x0000181f00007802 */ /* 0x000fc40000000f00 */
[----:B------:R-:W-:Y:S02]  /*155b0*/  MOV R2, 0x155d0 ;  /* 0x000155d000027802 */ /* 0x000fe40000000f00 */
[----:B------:R-:W-:Y:S05]  /*155c0*/  CALL.REL.NOINC `($__internal_35_$__cuda_sm70_shflsync_idx_p) ;  /* 0x00000fc000007944 */ /* 0x000fea0003c00000 */
[----:B------:R-:W-:Y:S05]  /*155d0*/  BRA `(.L_x_1771) ;  /* 0xfffed7c000007947 */ /* 0x000fea000383ffff */
.L_x_1699:
[----:B------:R-:W-:Y:S01]  /*155e0*/  IMAD.MOV.U32 R2, RZ, RZ, R212 ;  /* 0x000000ffff027224 */ /* 0x000fe200078e00d4 */
[----:B------:R-:W-:Y:S02]  /*155f0*/  MOV R5, 0x2 ;  /* 0x0000000200057802 */ /* 0x000fe40000000f00 */
[----:B------:R-:W-:Y:S02]  /*15600*/  MOV R3, 0x15620 ;  /* 0x0001562000037802 */ /* 0x000fe40000000f00 */
[----:B------:R-:W-:Y:S05]  /*15610*/  CALL.REL.NOINC `($__internal_34_$__cuda_sm70_shflsync_bfly_p) ;  /* 0x00000f2000007944 */ /* 0x000fea0003c00000 */
[----:B------:R-:W-:Y:S01]  /*15620*/  MOV R0, R5 ;  /* 0x0000000500007202 */ /* 0x000fe20000000f00 */
[----:B------:R-:W-:Y:S05]  /*15630*/  BRA `(.L_x_1772) ;  /* 0xffffad7000007947 */ /* 0x000fea000383ffff */
.L_x_1700:
[----:B------:R-:W-:Y:S01]  /*15640*/  IMAD.MOV.U32 R2, RZ, RZ, R0 ;  /* 0x000000ffff027224 */ /* 0x000fe200078e0000 */
[----:B------:R-:W-:Y:S02]  /*15650*/  MOV R5, 0x1 ;  /* 0x0000000100057802 */ /* 0x000fe40000000f00 */
[----:B------:R-:W-:Y:S02]  /*15660*/  MOV R3, 0x15680 ;  /* 0x0001568000037802 */ /* 0x000fe40000000f00 */
[----:B-1----:R-:W-:Y:S05]  /*15670*/  CALL.REL.NOINC `($__internal_34_$__cuda_sm70_shflsync_bfly_p) ;  /* 0x00000ec000007944 */ /* 0x002fea0003c00000 */
[----:B------:R-:W-:Y:S01]  /*15680*/  FADD.FTZ R0, R0, R5 ;  /* 0x0000000500007221 */ /* 0x000fe20000010000 */
[----:B------:R-:W-:Y:S02]  /*15690*/  MOV R2, R213 ;  /* 0x000000d500027202 */ /* 0x000fe40000000f00 */
[----:B------:R-:W-:-:S02]  /*156a0*/  MOV R5, 0x2 ;  /* 0x0000000200057802 */ /* 0x000fc40000000f00 */
[----:B------:R-:W-:Y:S02]  /*156b0*/  MOV R3, 0x156d0 ;  /* 0x000156d000037802 */ /* 0x000fe40000000f00 */
[----:B------:R-:W-:Y:S05]  /*156c0*/  CALL.REL.NOINC `($__internal_34_$__cuda_sm70_shflsync_bfly_p) ;  /* 0x00000e7000007944 */ /* 0x000fea0003c00000 */
[----:B------:R-:W-:Y:S01]  /*156d0*/  FADD.FTZ R4, R213, R5 ;  /* 0x00000005d5047221 */ /* 0x000fe20000010000 */
[----:B------:R-:W-:Y:S02]  /*156e0*/  MOV R5, 0x1 ;  /* 0x0000000100057802 */ /* 0x000fe40000000f00 */
[----:B------:R-:W-:Y:S02]  /*156f0*/  MOV R3, 0x15720 ;  /* 0x0001572000037802 */ /* 0x000fe40000000f00 */
[----:B------:R-:W-:Y:S02]  /*15700*/  MOV R2, R4 ;  /* 0x0000000400027202 */ /* 0x000fe40000000f00 */
[----:B------:R-:W-:Y:S05]  /*15710*/  CALL.REL.NOINC `($__internal_34_$__cuda_sm70_shflsync_bfly_p) ;  /* 0x00000e2000007944 */ /* 0x000fea0003c00000 */
[----:B------:R-:W-:Y:S01]  /*15720*/  MOV R3, R5 ;  /* 0x0000000500037202 */ /* 0x000fe20000000f00 */
[----:B------:R-:W-:Y:S05]  /*15730*/  BRA `(.L_x_1773) ;  /* 0xfffface000007947 */ /* 0x000fea000383ffff */
.L_x_1707:
[----:B-1234-:R-:W-:Y:S01]  /*15740*/  IMAD.MOV.U32 R5, RZ, RZ, R9 ;  /* 0x000000ffff057224 */ /* 0x01efe200078e0009 */
[----:B------:R-:W-:Y:S01]  /*15750*/  MOV R3, RZ ;  /* 0x000000ff00037202 */ /* 0x000fe20000000f00 */
[----:B------:R-:W-:Y:S01]  /*15760*/  IMAD.MOV.U32 R0, RZ, RZ, 0x181f ;  /* 0x0000181fff007424 */ /* 0x000fe200078e00ff */
[----:B------:R-:W-:Y:S02]  /*15770*/  MOV R2, 0x15790 ;  /* 0x0001579000027802 */ /* 0x000fe40000000f00 */
[----:B------:R-:W-:Y:S05]  /*15780*/  CALL.REL.NOINC `($__internal_35_$__cuda_sm70_shflsync_idx_p) ;  /* 0x00000e0000007944 */ /* 0x000fea0003c00000 */
[----:B------:R-:W-:Y:S01]  /*15790*/  MOV R8, R0 ;  /* 0x0000000000087202 */ /* 0x000fe20000000f00 */
[----:B------:R-:W-:Y:S05]  /*157a0*/  BRA `(.L_x_1774) ;  /* 0xffffc48000007947 */ /* 0x000fea000383ffff */
.L_x_1708:
[----:B------:R-:W-:Y:S01]  /*157b0*/  IMAD.MOV.U32 R5, RZ, RZ, R12 ;  /* 0x000000ffff057224 */ /* 0x000fe200078e000c */
[----:B------:R-:W-:Y:S01]  /*157c0*/  MOV R3, RZ ;  /* 0x000000ff00037202 */ /* 0x000fe20000000f00 */
[----:B------:R-:W-:Y:S01]  /*157d0*/  IMAD.MOV.U32 R0, RZ, RZ, 0x181f ;  /* 0x0000181fff007424 */ /* 0x000fe200078e00ff */
[----:B------:R-:W-:-:S02]  /*157e0*/  MOV R2, 0x15800 ;  /* 0x0001580000027802 */ /* 0x000fc40000000f00 */
[----:B-12---:R-:W-:Y:S05]  /*157f0*/  CALL.REL.NOINC `($__internal_35_$__cuda_sm70_shflsync_idx_p) ;  /* 0x00000d9000007944 */ /* 0x006fea0003c00000 */
[----:B------:R-:W-:Y:S05]  /*15800*/  BRA `(.L_x_1775) ;  /* 0xffffc44000007947 */ /* 0x000fea000383ffff */
.L_x_1711:
        /* <DEDUP_REMOVED lines=12> */
.L_x_1714:
[----:B-1----:R-:W-:Y:S01]  /*158d0*/  IMAD.MOV.U32 R5, RZ, RZ, R9 ;  /* 0x000000ffff057224 */ /* 0x002fe200078e0009 */
[----:B------:R-:W-:Y:S01]  /*158e0*/  MOV R3, 0x2 ;  /* 0x0000000200037802 */ /* 0x000fe20000000f00 */
[----:B----4-:R-:W-:Y:S01]  /*158f0*/  IMAD.MOV.U32 R0, RZ, RZ, 0x181f ;  /* 0x0000181fff007424 */ /* 0x010fe200078e00ff */
[----:B------:R-:W-:Y:S02]  /*15900*/  MOV R2, 0x15920 ;  /* 0x0001592000027802 */ /* 0x000fe40000000f00 */
[----:B--23--:R-:W-:Y:S05]  /*15910*/  CALL.REL.NOINC `($__internal_35_$__cuda_sm70_shflsync_idx_p) ;  /* 0x00000c7000007944 */ /* 0x00cfea0003c00000 */
[----:B------:R-:W-:Y:S01]  /*15920*/  MOV R8, R0 ;  /* 0x0000000000087202 */ /* 0x000fe20000000f00 */
[----:B------:R-:W-:Y:S05]  /*15930*/  BRA `(.L_x_1777) ;  /* 0xffffc57000007947 */ /* 0x000fea000383ffff */
.L_x_1715:
[----:B------:R-:W-:Y:S01]  /*15940*/  IMAD.MOV.U32 R5, RZ, RZ, R12 ;  /* 0x000000ffff057224 */ /* 0x000fe200078e000c */
[----:B------:R-:W-:Y:S01]  /*15950*/  MOV R3, 0x2 ;  /* 0x0000000200037802 */ /* 0x000fe20000000f00 */
[----:B----4-:R-:W-:Y:S01]  /*15960*/  IMAD.MOV.U32 R0, RZ, RZ, 0x181f ;  /* 0x0000181fff007424 */ /* 0x010fe200078e00ff */
[----:B------:R-:W-:Y:S02]  /*15970*/  MOV R2, 0x15990 ;  /* 0x0001599000027802 */ /* 0x000fe40000000f00 */
[----:B-123--:R-:W-:Y:S05]  /*15980*/  CALL.REL.NOINC `($__internal_35_$__cuda_sm70_shflsync_idx_p) ;  /* 0x00000c0000007944 */ /* 0x00efea0003c00000 */
[----:B------:R-:W-:Y:S05]  /*15990*/  BRA `(.L_x_1778) ;  /* 0xffffc53000007947 */ /* 0x000fea000383ffff */
.L_x_1718:
        /* <DEDUP_REMOVED lines=12> */
.L_x_1720:
[----:B------:R-:W-:Y:S01]  /*15a60*/  IMAD.MOV.U32 R5, RZ, RZ, R35 ;  /* 0x000000ffff057224 */ /* 0x000fe200078e0023 */
[----:B------:R-:W-:Y:S01]  /*15a70*/  MOV R3, RZ ;  /* 0x000000ff00037202 */ /* 0x000fe20000000f00 */
[----:B------:R-:W-:Y:S01]  /*15a80*/  IMAD.MOV.U32 R0, RZ, RZ, 0x1c1f ;  /* 0x00001c1fff007424 */ /* 0x000fe200078e00ff */
[----:B------:R-:W-:Y:S02]  /*15a90*/  MOV R2, 0x15ab0 ;  /* 0x00015ab000027802 */ /* 0x000fe40000000f00 */
[----:B------:R-:W-:Y:S05]  /*15aa0*/  CALL.REL.NOINC `($__internal_35_$__cuda_sm70_shflsync_idx_p) ;  /* 0x00000ae000007944 */ /* 0x000fea0003c00000 */
[----:B------:R-:W-:Y:S01]  /*15ab0*/  MOV R4, R0 ;  /* 0x0000000000047202 */ /* 0x000fe20000000f00 */
[----:B------:R-:W-:Y:S05]  /*15ac0*/  BRA `(.L_x_1780) ;  /* 0xffffc86000007947 */ /* 0x000fea000383ffff */
.L_x_1721:
[----:B------:R-:W-:Y:S01]  /*15ad0*/  IMAD.MOV.U32 R5, RZ, RZ, R37 ;  /* 0x000000ffff057224 */ /* 0x000fe200078e0025 */
[----:B------:R-:W-:Y:S01]  /*15ae0*/  MOV R3, RZ ;  /* 0x000000ff00037202 */ /* 0x000fe20000000f00 */
[----:B------:R-:W-:Y:S01]  /*15af0*/  IMAD.MOV.U32 R0, RZ, RZ, 0x1c1f ;  /* 0x00001c1fff007424 */ /* 0x000fe200078e00ff */
[----:B------:R-:W-:Y:S02]  /*15b00*/  MOV R2, 0x15b20 ;  /* 0x00015b2000027802 */ /* 0x000fe40000000f00 */
[----:B-12---:R-:W-:Y:S05]  /*15b10*/  CALL.REL.NOINC `($__internal_35_$__cuda_sm70_shflsync_idx_p) ;  /* 0x00000a7000007944 */ /* 0x006fea0003c00000 */
[----:B------:R-:W-:Y:S05]  /*15b20*/  BRA `(.L_x_1781) ;  /* 0xffffc82000007947 */ /* 0x000fea000383ffff */
.L_x_1724:
[----:B------:R-:W-:Y:S01]  /*15b30*/  IMAD.MOV.U32 R5, RZ, RZ, R35 ;  /* 0x000000ffff057224 */ /* 0x000fe200078e0023 */
[----:B----4-:R-:W-:Y:S01]  /*15b40*/  MOV R3, 0x1 ;  /* 0x0000000100037802 */ /* 0x010fe20000000f00 */
[----:B------:R-:W-:Y:S01]  /*15b50*/  IMAD.MOV.U32 R0, RZ, RZ, 0x1c1f ;  /* 0x00001c1fff007424 */ /* 0x000fe200078e00ff */
[----:B------:R-:W-:-:S02]  /*15b60*/  MOV R2, 0x15b80 ;  /* 0x00015b8000027802 */ /* 0x000fc40000000f00 */
[----:B-123--:R-:W-:Y:S05]  /*15b70*/  CALL.REL.NOINC `($__internal_35_$__cuda_sm70_shflsync_idx_p) ;  /* 0x00000a1000007944 */ /* 0x00efea0003c00000 */
[----:B------:R-:W-:Y:S01]  /*15b80*/  IMAD.MOV.U32 R4, RZ, RZ, R0 ;  /* 0x000000ffff047224 */ /* 0x000fe200078e0000 */
[----:B------:R-:W-:Y:S01]  /*15b90*/  MOV R3, 0x1 ;  /* 0x0000000100037802 */ /* 0x000fe20000000f00 */
[----:B------:R-:W-:Y:S01]  /*15ba0*/  IMAD.MOV.U32 R5, RZ, RZ, R37 ;  /* 0x000000ffff057224 */ /* 0x000fe200078e0025 */
[----:B------:R-:W-:-:S02]  /*15bb0*/  MOV R0, 0x1c1f ;  /* 0x00001c1f00007802 */ /* 0x000fc40000000f00 */
[----:B------:R-:W-:Y:S02]  /*15bc0*/  MOV R2, 0x15be0 ;  /* 0x00015be000027802 */ /* 0x000fe40000000f00 */
[----:B------:R-:W-:Y:S05]  /*15bd0*/  CALL.REL.NOINC `($__internal_35_$__cuda_sm70_shflsync_idx_p) ;  /* 0x000009b000007944 */ /* 0x000fea0003c00000 */
[----:B------:R-:W-:Y:S05]  /*15be0*/  BRA `(.L_x_1782) ;  /* 0xffffd0b000007947 */ /* 0x000fea000383ffff */
.L_x_1728:
[----:B------:R-:W-:Y:S01]  /*15bf0*/  IMAD.MOV.U32 R5, RZ, RZ, R9 ;  /* 0x000000ffff057224 */ /* 0x000fe200078e0009 */
[----:B------:R-:W-:Y:S01]  /*15c00*/  MOV R3, RZ ;  /* 0x000000ff00037202 */ /* 0x000fe20000000f00 */
[----:B------:R-:W-:Y:S01]  /*15c10*/  IMAD.MOV.U32 R0, RZ, RZ, 0x181f ;  /* 0x0000181fff007424 */ /* 0x000fe200078e00ff */
[----:B------:R-:W-:Y:S02]  /*15c20*/  MOV R2, 0x15c40 ;  /* 0x00015c4000027802 */ /* 0x000fe40000000f00 */
[----:B------:R-:W-:Y:S05]  /*15c30*/  CALL.REL.NOINC `($__internal_35_$__cuda_sm70_shflsync_idx_p) ;  /* 0x0000095000007944 */ /* 0x000fea0003c00000 */
[----:B------:R-:W-:Y:S01]  /*15c40*/  MOV R8, R0 ;  /* 0x0000000000087202 */ /* 0x000fe20000000f00 */
[----:B------:R-:W-:Y:S05]  /*15c50*/  BRA `(.L_x_1783) ;  /* 0xffffddb000007947 */ /* 0x000fea000383ffff */
.L_x_1729:
[----:B------:R-:W-:Y:S01]  /*15c60*/  IMAD.MOV.U32 R5, RZ, RZ, R12 ;  /* 0x000000ffff057224 */ /* 0x000fe200078e000c */
[----:B------:R-:W-:Y:S01]  /*15c70*/  MOV R3, RZ ;  /* 0x000000ff00037202 */ /* 0x000fe20000000f00 */
[----:B------:R-:W-:Y:S01]  /*15c80*/  IMAD.MOV.U32 R0, RZ, RZ, 0x181f ;  /* 0x0000181fff007424 */ /* 0x000fe200078e00ff */
[----:B------:R-:W-:Y:S02]  /*15c90*/  MOV R2, 0x15cb0 ;  /* 0x00015cb000027802 */ /* 0x000fe40000000f00 */
[----:B-12---:R-:W-:Y:S05]  /*15ca0*/  CALL.REL.NOINC `($__internal_35_$__cuda_sm70_shflsync_idx_p) ;  /* 0x000008e000007944 */ /* 0x006fea0003c00000 */
[----:B------:R-:W-:Y:S05]  /*15cb0*/  BRA `(.L_x_1784) ;  /* 0xffffdd7000007947 */ /* 0x000fea000383ffff */
.L_x_1732:
        /* <DEDUP_REMOVED lines=12> */
.L_x_1735:
[----:B-1----:R-:W-:Y:S01]  /*15d80*/  IMAD.MOV.U32 R5, RZ, RZ, R9 ;  /* 0x000000ffff057224 */ /* 0x002fe200078e0009 */
[----:B------:R-:W-:Y:S01]  /*15d90*/  MOV R3, 0x2 ;  /* 0x0000000200037802 */ /* 0x000fe20000000f00 */
[----:B----4-:R-:W-:Y:S01]  /*15da0*/  IMAD.MOV.U32 R0, RZ, RZ, 0x181f ;  /* 0x0000181fff007424 */ /* 0x010fe200078e00ff */
[----:B------:R-:W-:Y:S02]  /*15db0*/  MOV R2, 0x15dd0 ;  /* 0x00015dd000027802 */ /* 0x000fe40000000f00 */
[----:B--23--:R-:W-:Y:S05]  /*15dc0*/  CALL.REL.NOINC `($__internal_35_$__cuda_sm70_shflsync_idx_p) ;  /* 0x000007c000007944 */ /* 0x00cfea0003c00000 */
[----:B------:R-:W-:Y:S01]  /*15dd0*/  MOV R8, R0 ;  /* 0x0000000000087202 */ /* 0x000fe20000000f00 */
[----:B------:R-:W-:Y:S05]  /*15de0*/  BRA `(.L_x_1786) ;  /* 0xffffdeb000007947 */ /* 0x000fea000383ffff */
.L_x_1736:
[----:B------:R-:W-:Y:S01]  /*15df0*/  IMAD.MOV.U32 R5, RZ, RZ, R12 ;  /* 0x000000ffff057224 */ /* 0x000fe200078e000c */
[----:B------:R-:W-:Y:S01]  /*15e00*/  MOV R3, 0x2 ;  /* 0x0000000200037802 */ /* 0x000fe20000000f00 */
[----:B----4-:R-:W-:Y:S01]  /*15e10*/  IMAD.MOV.U32 R0, RZ, RZ, 0x181f ;  /* 0x0000181fff007424 */ /* 0x010fe200078e00ff */
[----:B------:R-:W-:Y:S02]  /*15e20*/  MOV R2, 0x15e40 ;  /* 0x00015e4000027802 */ /* 0x000fe40000000f00 */
[----:B-123--:R-:W-:Y:S05]  /*15e30*/  CALL.REL.NOINC `($__internal_35_$__cuda_sm70_shflsync_idx_p) ;  /* 0x0000075000007944 */ /* 0x00efea0003c00000 */
[----:B------:R-:W-:Y:S05]  /*15e40*/  BRA `(.L_x_1787) ;  /* 0xffffde7000007947 */ /* 0x000fea000383ffff */
.L_x_1739:
        /* <DEDUP_REMOVED lines=12> */
.L_x_1741:
[----:B---3--:R-:W-:Y:S01]  /*15f10*/  IMAD.MOV.U32 R5, RZ, RZ, R82 ;  /* 0x000000ffff057224 */ /* 0x008fe200078e0052 */
[----:B------:R-:W-:Y:S01]  /*15f20*/  MOV R3, RZ ;  /* 0x000000ff00037202 */ /* 0x000fe20000000f00 */
[----:B------:R-:W-:Y:S01]  /*15f30*/  IMAD.MOV.U32 R0, RZ, RZ, 0x1f ;  /* 0x0000001fff007424 */ /* 0x000fe200078e00ff */
[----:B------:R-:W-:Y:S02]  /*15f40*/  MOV R2, 0x15f60 ;  /* 0x00015f6000027802 */ /* 0x000fe40000000f00 */
[----:B-12---:R-:W-:Y:S05]  /*15f50*/  CALL.REL.NOINC `($__internal_35_$__cuda_sm70_shflsync_idx_p) ;  /* 0x0000063000007944 */ /* 0x006fea0003c00000 */
[----:B------:R-:W-:Y:S01]  /*15f60*/  MOV R9, R0 ;  /* 0x0000000000097202 */ /* 0x000fe20000000f00 */
[----:B------:R-:W-:Y:S05]  /*15f70*/  BRA `(.L_x_1789) ;  /* 0xffffe05000007947 */ /* 0x000fea000383ffff */
.L_x_1742:
[----:B---3--:R-:W-:Y:S01]  /*15f80*/  IMAD.MOV.U32 R5, RZ, RZ, R82 ;  /* 0x000000ffff057224 */ /* 0x008fe200078e0052 */
[----:B------:R-:W-:Y:S01]  /*15f90*/  MOV R3, 0x1 ;  /* 0x0000000100037802 */ /* 0x000fe20000000f00 */
[----:B------:R-:W-:Y:S01]  /*15fa0*/  IMAD.MOV.U32 R0, RZ, RZ, 0x1f ;  /* 0x0000001fff007424 */ /* 0x000fe200078e00ff */
[----:B------:R-:W-:Y:S02]  /*15fb0*/  MOV R2, 0x15fd0 ;  /* 0x00015fd000027802 */ /* 0x000fe40000000f00 */
[----:B-12-4-:R-:W-:Y:S05]  /*15fc0*/  CALL.REL.NOINC `($__internal_35_$__cuda_sm70_shflsync_idx_p) ;  /* 0x000005c000007944 */ /* 0x016fea0003c00000 */
[----:B------:R-:W-:Y:S01]  /*15fd0*/  MOV R8, R0 ;  /* 0x0000000000087202 */ /* 0x000fe20000000f00 */
[----:B------:R-:W-:Y:S05]  /*15fe0*/  BRA `(.L_x_1790) ;  /* 0xffffe00000007947 */ /* 0x000fea000383ffff */
.L_x_1743:
[----:B------:R-:W-:Y:S02]  /*15ff0*/  MOV R2, 0x1 ;  /* 0x0000000100027802 */ /* 0x000fe40000000f00 */
[----:B------:R-:W-:-:S02]  /*16000*/  MOV R3, 0x16020 ;  /* 0x0001602000037802 */ /* 0x000fc40000000f00 */
[----:B--234-:R-:W-:Y:S05]  /*16010*/  CALL.REL.NOINC `($__internal_36_$__cuda_sm70_shflsync_up_p) ;  /* 0x000005c000007944 */ /* 0x01cfea0003c00000 */
[----:B------:R-:W-:Y:S05]  /*16020*/  BRA `(.L_x_1791) ;  /* 0xffffe0e000007947 */ /* 0x000fea000383ffff */
.L_x_1744:
[----:B------:R-:W-:Y:S02]  /*16030*/  MOV R2, 0x2 ;  /* 0x0000000200027802 */ /* 0x000fe40000000f00 */
[----:B------:R-:W-:-:S02]  /*16040*/  MOV R3, 0x16060 ;  /* 0x0001606000037802 */ /* 0x000fc40000000f00 */
[----:B--2-4-:R-:W-:Y:S05]  /*16050*/  CALL.REL.NOINC `($__internal_36_$__cuda_sm70_shflsync_up_p) ;  /* 0x0000058000007944 */ /* 0x014fea0003c00000 */
[----:B------:R-:W-:Y:S01]  /*16060*/  SEL R3, R4, RZ, P1 ;  /* 0x000000ff04037207 */ /* 0x000fe20000800000 */
[----:B------:R-:W-:-:S04]  /*16070*/  IMAD.MOV.U32 R2, RZ, RZ, 0x4 ;  /* 0x00000004ff027424 */ /* 0x000fc800078e00ff */
[----:B------:R-:W-:Y:S01]  /*16080*/  IMAD.IADD R0, R0, 0x1, R3 ;  /* 0x0000000100007824 */ /* 0x000fe200078e0203 */
[----:B------:R-:W-:Y:S02]  /*16090*/  MOV R3, 0x160b0 ;  /* 0x000160b000037802 */ /* 0x000fe40000000f00 */
        /* <DEDUP_REMOVED lines=19> */
.L_x_1748:
[----:B------:R-:W-:Y:S02]  /*161d0*/  MOV R2, 0x1 ;  /* 0x0000000100027802 */ /* 0x000fe40000000f00 */
[----:B------:R-:W-:Y:S02]  /*161e0*/  MOV R3, 0x16200 ;  /* 0x0001620000037802 */ /* 0x000fe40000000f00 */
[----:B------:R-:W-:Y:S05]  /*161f0*/  CALL.REL.NOINC `($__internal_36_$__cuda_sm70_shflsync_up_p) ;  /* 0x000003e000007944 */ /* 0x000fea0003c00000 */
[----:B------:R-:W-:Y:S01]  /*16200*/  MOV R2, R4 ;  /* 0x0000000400027202 */ /* 0x000fe20000000f00 */
[----:B------:R-:W-:Y:S05]  /*16210*/  BRA `(.L_x_1793) ;  /* 0xffffe14000007947 */ /* 0x000fea000383ffff */
.L_x_1749:
[----:B------:R-:W-:Y:S02]  /*16220*/  MOV R2, 0x2 ;  /* 0x0000000200027802 */ /* 0x000fe40000000f00 */
        /* <DEDUP_REMOVED lines=25> */
.L_x_1751:
[----:B------:R-:W-:Y:S02]  /*163c0*/  SEL R0, RZ, 0x1, P0 ;  /* 0x00000001ff007807 */ /* 0x000fe40000000000 */
[----:B------:R-:W-:Y:S02]  /*163d0*/  MOV R2, 0x163f0 ;  /* 0x000163f000027802 */ /* 0x000fe40000000f00 */
[----:B-1----:R-:W-:Y:S05]  /*163e0*/  CALL.REL.NOINC `($__internal_37_$__cuda_sm70_votesync_ballot) ;  /* 0x0000026000007944 */ /* 0x002fea0003c00000 */
[----:B------:R-:W-:Y:S01]  /*163f0*/  MOV R10, R0 ;  /* 0x00000000000a7202 */ /* 0x000fe20000000f00 */
[----:B------:R-:W-:Y:S05]  /*16400*/  BRA `(.L_x_1795) ;  /* 0xffffe0e000007947 */ /* 0x000fea000383ffff */
.L_x_1752:
[----:B------:R-:W-:Y:S01]  /*16410*/  IMAD.MOV.U32 R5, RZ, RZ, R6 ;  /* 0x000000ffff057224 */ /* 0x000fe200078e0006 */
[----:B------:R-:W-:Y:S01]  /*16420*/  MOV R3, R8 ;  /* 0x0000000800037202 */ /* 0x000fe20000000f00 */
[----:B------:R-:W-:Y:S01]  /*16430*/  IMAD.MOV.U32 R0, RZ, RZ, 0x1f ;  /* 0x0000001fff007424 */ /* 0x000fe200078e00ff */
[----:B------:R-:W-:Y:S02]  /*16440*/  MOV R2, 0x16460 ;  /* 0x0001646000027802 */ /* 0x000fe40000000f00 */
[----:B-1----:R-:W-:Y:S05]  /*16450*/  CALL.REL.NOINC `($__internal_35_$__cuda_sm70_shflsync_idx_p) ;  /* 0x0000013000007944 */ /* 0x002fea0003c00000 */
[----:B------:R-:W-:Y:S01]  /*16460*/  IMAD.MOV.U32 R12, RZ, RZ, R0 ;  /* 0x000000ffff0c7224 */ /* 0x000fe200078e0000 */
[----:B------:R-:W-:Y:S01]  /*16470*/  MOV R3, R8 ;  /* 0x0000000800037202 */ /* 0x000fe20000000f00 */
[----:B------:R-:W-:Y:S01]  /*16480*/  IMAD.MOV.U32 R5, RZ, RZ, R7 ;  /* 0x000000ffff057224 */ /* 0x000fe200078e0007 */
[----:B------:R-:W-:Y:S02]  /*16490*/  MOV R0, 0x1f ;  /* 0x0000001f00007802 */ /* 0x000fe40000000f00 */
[----:B------:R-:W-:-:S02]  /*164a0*/  MOV R2, 0x164c0 ;  /* 0x000164c000027802 */ /* 0x000fc40000000f00 */
[----:B------:R-:W-:Y:S05]  /*164b0*/  CALL.REL.NOINC `($__internal_35_$__cuda_sm70_shflsync_idx_p) ;  /* 0x000000d000007944 */ /* 0x000fea0003c00000 */
[----:B------:R-:W-:Y:S01]  /*164c0*/  MOV R7, R0 ;  /* 0x0000000000077202 */ /* 0x000fe20000000f00 */
[----:B------:R-:W-:Y:S05]  /*164d0*/  BRA `(.L_x_1796) ;  /* 0xffffe06000007947 */ /* 0x000fea000383ffff */
.L_x_1755:
[----:B------:R-:W-:Y:S01]  /*164e0*/  IMAD.MOV.U32 R5, RZ, RZ, R4 ;  /* 0x000000ffff057224 */ /* 0x000fe200078e0004 */
[----:B------:R-:W-:-:S02]  /*164f0*/  MOV R0, 0x1f ;  /* 0x0000001f00007802 */ /* 0x000fc40000000f00 */
[----:B------:R-:W-:Y:S02]  /*16500*/  MOV R2, 0x16520 ;  /* 0x0001652000027802 */ /* 0x000fe40000000f00 */
[----:B-1234-:R-:W-:Y:S05]  /*16510*/  CALL.REL.NOINC `($__internal_35_$__cuda_sm70_shflsync_idx_p) ;  /* 0x0000007000007944 */ /* 0x01efea0003c00000 */
[----:B------:R-:W-:Y:S01]  /*16520*/  MOV R13, R0 ;  /* 0x00000000000d7202 */ /* 0x000fe20000000f00 */
[----:B------:R-:W-:Y:S05]  /*16530*/  BRA `(.L_x_1754) ;  /* 0xffffe06000007947 */ /* 0x000fea000383ffff */
        .weak           $__internal_34_$__cuda_sm70_shflsync_bfly_p
        .type           $__internal_34_$__cuda_sm70_shflsync_bfly_p,@function
        .size           $__internal_34_$__cuda_sm70_shflsync_bfly_p,($__internal_35_$__cuda_sm70_shflsync_idx_p - $__internal_34_$__cuda_sm70_shflsync_bfly_p)
$__internal_34_$__cuda_sm70_shflsync_bfly_p:
[----:B------:R-:W-:Y:S04]  /*16540*/  WARPSYNC R6 ;  /* 0x0000000600007348 */ /* 0x000fe80003800000 */
[----:B------:R1:W2:Y:S02]  /*16550*/  SHFL.BFLY PT, R5, R2, R5, R7 ;  /* 0x0c00000502057389 */ /* 0x0002a400000e0007 */
[----:B-1----:R-:W-:Y:S02]  /*16560*/  MOV R2, R3 ;  /* 0x0000000300027202 */ /* 0x002fe40000000f00 */
[----:B------:R-:W-:-:S04]  /*16570*/  MOV R3, 0x0 ;  /* 0x0000000000037802 */ /* 0x000fc80000000f00 */
[----:B--2---:R-:W-:Y:S05]  /*16580*/  RET.REL.NODEC R2 `(_ZN7cutlass13device_kernelIN5flash19enable_sm80_to_sm89INS1_16FlashAttnFwdSm80INS1_25CollectiveMainloopFwdSm80ILi8ELi2ELb0EN4cute5tupleIJNS5_1CILi128EEENS7_ILi64EEENS7_ILi192EEEEEELi192ENS_10bfloat16_tEfNS_4arch4Sm80ELb0ELb1ELb1ELb1ELb0ELb0ELb1ELb1EEENS1_21CollectiveEpilogueFwdINS6_IJS8_SA_S9_EEENS6_IJNS7_ILi1EEESI_SI_EEESC_SE_Li256ELb1ELb1ELb1ELb0EEENS1_36VarlenDynamicPersistentTileSchedulerILi128ELi64ELi256ELi256ELb1ELb1ELb0ELb1ELb0ELb1EEEEEEEEEvNT_6ParamsE) ;  /* 0xfffe9a7002007950 */ /* 0x004fea0003c3ffff */
        .weak           $__internal_35_$__cuda_sm70_shflsync_idx_p
        .type           $__internal_35_$__cuda_sm70_shflsync_idx_p,@function
        .size           $__internal_35_$__cuda_sm70_shflsync_idx_p,($__internal_36_$__cuda_sm70_shflsync_up_p - $__internal_35_$__cuda_sm70_shflsync_idx_p)
$__internal_35_$__cuda_sm70_shflsync_idx_p:
[----:B------:R-:W-:-:S04]  /*16590*/  MOV R83, 0xffffffff ;  /* 0xffffffff00537802 */ /* 0x000fc80000000f00 */
[----:B------:R-:W-:Y:S04]  /*165a0*/  WARPSYNC R83 ;  /* 0x0000005300007348 */ /* 0x000fe80003800000 */
[----:B------:R1:W2:Y:S02]  /*165b0*/  SHFL.IDX PT, R0, R5, R3, R0 ;  /* 0x0000000305007389 */ /* 0x0002a400000e0000 */
[----:B-1----:R-:W-:-:S04]  /*165c0*/  MOV R3, 0x0 ;  /* 0x0000000000037802 */ /* 0x002fc80000000f00 */
[----:B--2---:R-:W-:Y:S05]  /*165d0*/  RET.REL.NODEC R2 `(_ZN7cutlass13device_kernelIN5flash19enable_sm80_to_sm89INS1_16FlashAttnFwdSm80INS1_25CollectiveMainloopFwdSm80ILi8ELi2ELb0EN4cute5tupleIJNS5_1CILi128EEENS7_ILi64EEENS7_ILi192EEEEEELi192ENS_10bfloat16_tEfNS_4arch4Sm80ELb0ELb1ELb1ELb1ELb0ELb0ELb1ELb1EEENS1_21CollectiveEpilogueFwdINS6_IJS8_SA_S9_EEENS6_IJNS7_ILi1EEESI_SI_EEESC_SE_Li256ELb1ELb1ELb1ELb0EEENS1_36VarlenDynamicPersistentTileSchedulerILi128ELi64ELi256ELi256ELb1ELb1ELb0ELb1ELb0ELb1EEEEEEEEEvNT_6ParamsE) ;  /* 0xfffe9a2002007950 */ /* 0x004fea0003c3ffff */
        .weak           $__internal_36_$__cuda_sm70_shflsync_up_p
        .type           $__internal_36_$__cuda_sm70_shflsync_up_p,@function
        .size           $__internal_36_$__cuda_sm70_shflsync_up_p,($__internal_37_$__cuda_sm70_votesync_ballot - $__internal_36_$__cuda_sm70_shflsync_up_p)
$__internal_36_$__cuda_sm70_shflsync_up_p:
[----:B------:R-:W-:Y:S02]  /*165e0*/  IMAD.MOV.U32 R4, RZ, RZ, RZ ;  /* 0x000000ffff047224 */ /* 0x000fe400078e00ff */
[----:B------:R-:W-:-:S04]  /*165f0*/  IMAD.MOV.U32 R10, RZ, RZ, -0x1 ;  /* 0xffffffffff0a7424 */ /* 0x000fc800078e00ff */
[----:B------:R-:W-:Y:S04]  /*16600*/  WARPSYNC R10 ;  /* 0x0000000a00007348 */ /* 0x000fe80003800000 */
[----:B------:R1:W2:Y:S02]  /*16610*/  SHFL.UP PT, R4, R0, R2, R4 ;  /* 0x0400000200047389 */ /* 0x0002a400000e0004 */
[----:B-1----:R-:W-:Y:S02]  /*16620*/  MOV R2, R3 ;  /* 0x0000000300027202 */ /* 0x002fe40000000f00 */
[----:B------:R-:W-:-:S04]  /*16630*/  MOV R3, 0x0 ;  /* 0x0000000000037802 */ /* 0x000fc80000000f00 */
[----:B--2---:R-:W-:Y:S05]  /*16640*/  RET.REL.NODEC R2 `(_ZN7cutlass13device_kernelIN5flash19enable_sm80_to_sm89INS1_16FlashAttnFwdSm80INS1_25CollectiveMainloopFwdSm80ILi8ELi2ELb0EN4cute5tupleIJNS5_1CILi128EEENS7_ILi64EEENS7_ILi192EEEEEELi192ENS_10bfloat16_tEfNS_4arch4Sm80ELb0ELb1ELb1ELb1ELb0ELb0ELb1ELb1EEENS1_21CollectiveEpilogueFwdINS6_IJS8_SA_S9_EEENS6_IJNS7_ILi1EEESI_SI_EEESC_SE_Li256ELb1ELb1ELb1ELb0EEENS1_36VarlenDynamicPersistentTileSchedulerILi128ELi64ELi256ELi256ELb1ELb1ELb0ELb1ELb0ELb1EEEEEEEEEvNT_6ParamsE) ;  /* 0xfffe99b002007950 */ /* 0x004fea0003c3ffff */
        .weak           $__internal_37_$__cuda_sm70_votesync_ballot
        .type           $__internal_37_$__cuda_sm70_votesync_ballot,@function
        .size           $__internal_37_$__cuda_sm70_votesync_ballot,(.L_x_2514 - $__internal_37_$__cuda_sm70_votesync_ballot)
$__internal_37_$__cuda_sm70_votesync_ballot:
[----:B------:R-:W-:Y:S01]  /*16650*/  ISETP.NE.U32.AND P0, PT, R0, 0x1, PT ;  /* 0x000000010000780c */ /* 0x000fe20003f05070 */
[----:B------:R-:W-:-:S04]  /*16660*/  IMAD.MOV.U32 R3, RZ, RZ, -0x1 ;  /* 0xffffffffff037424 */ /* 0x000fc800078e00ff */
[----:B------:R-:W-:Y:S08]  /*16670*/  WARPSYNC R3 ;  /* 0x0000000300007348 */ /* 0x000ff00003800000 */
[----:B------:R-:W-:-:S04]  /*16680*/  VOTE.ANY R0, PT, !P0 ;  /* 0x0000000000007806 */ /* 0x000fc800040e0100 */
[----:B------:R-:W-:Y:S01]  /*16690*/  LOP3.LUT R0, R0, R3, RZ, 0xc0, !PT ;  /* 0x0000000300007212 */ /* 0x000fe200078ec0ff */
[----:B------:R-:W-:-:S04]  /*166a0*/  IMAD.MOV.U32 R3, RZ, RZ, 0x0 ;  /* 0x00000000ff037424 */ /* 0x000fc800078e00ff */
[----:B------:R-:W-:Y:S05]  /*166b0*/  RET.REL.NODEC R2 `(_ZN7cutlass13device_kernelIN5flash19enable_sm80_to_sm89INS1_16FlashAttnFwdSm80INS1_25CollectiveMainloopFwdSm80ILi8ELi2ELb0EN4cute5tupleIJNS5_1CILi128EEENS7_ILi64EEENS7_ILi192EEEEEELi192ENS_10bfloat16_tEfNS_4arch4Sm80ELb0ELb1ELb1ELb1ELb0ELb0ELb1ELb1EEENS1_21CollectiveEpilogueFwdINS6_IJS8_SA_S9_EEENS6_IJNS7_ILi1EEESI_SI_EEESC_SE_Li256ELb1ELb1ELb1ELb0EEENS1_36VarlenDynamicPersistentTileSchedulerILi128ELi64ELi256ELi256ELb1ELb1ELb0ELb1ELb0ELb1EEEEEEEEEvNT_6ParamsE) ;  /* 0xfffe994002007950 */ /* 0x000fea0003c3ffff */
.L_x_1797:
        /* <DEDUP_REMOVED lines=12> */
.L_x_2514:


//--------------------- .text._ZN7cutlass13device_kernelIN5flash19enable_sm80_to_sm89INS1_16FlashAttnFwdSm80INS1_25CollectiveMainloopFwdSm80ILi8ELi2ELb0EN4cute5tupleIJNS5_1CILi128EEENS7_ILi64EEENS7_ILi192EEEEEELi192ENS_10bfloat16_tEfNS_4arch4Sm80ELb0ELb1ELb1ELb1ELb0ELb1ELb1ELb1EEENS1_21CollectiveEpilogueFwdINS6_IJS8_SA_S9_EEENS6_IJNS7_ILi1EEESI_SI_EEESC_SE_Li256ELb1ELb1ELb1ELb0EEENS1_36VarlenDynamicPersistentTileSchedulerILi128ELi64ELi256ELi256ELb1ELb1ELb0ELb1ELb0ELb1EEEEEEEEEvNT_6ParamsE --------------------------
	.section	.text._ZN7cutlass13device_kernelIN5flash19enable_sm80_to_sm89INS1_16FlashAttnFwdSm80INS1_25CollectiveMainloopFwdSm80ILi8ELi2ELb0EN4cute5tupleIJNS5_1CILi128EEENS7_ILi64EEENS7_ILi192EEEEEELi192ENS_10bfloat16_tEfNS_4arch4Sm80ELb0ELb1ELb1ELb1ELb0ELb1ELb1ELb1EEENS1_21CollectiveEpilogueFwdINS6_IJS8_SA_S9_EEENS6_IJNS7_ILi1EEESI_SI_EEESC_SE_Li256ELb1ELb1ELb1ELb0EEENS1_36VarlenDynamicPersistentTileSchedulerILi128ELi64ELi256ELi256ELb1ELb1ELb0ELb1ELb0ELb1EEEEEEEEEvNT_6ParamsE,"ax",@progbits
	.sectioninfo	@"SHI_REGISTERS=255"
	.align	128
.text._ZN7cutlass13device_kernelIN5flash19enable_sm80_to_sm89INS1_16FlashAttnFwdSm80INS1_25CollectiveMainloopFwdSm80ILi8ELi2ELb0EN4cute5tupleIJNS5_1CILi128EEENS7_ILi64EEENS7_ILi192EEEEEELi192ENS_10bfloat16_tEfNS_4arch4Sm80ELb0ELb1ELb1ELb1ELb0ELb1ELb1ELb1EEENS1_21CollectiveEpilogueFwdINS6_IJS8_SA_S9_EEENS6_IJNS7_ILi1EEESI_SI_EEESC_SE_Li256ELb1ELb1ELb1ELb0EEENS1_36VarlenDynamicPersistentTileSchedulerILi128ELi64ELi256ELi256ELb1ELb1ELb0ELb1ELb0ELb1EEEEEEEEEvNT_6ParamsE:
        .type           _ZN7cutlass13device_kernelIN5flash19enable_sm80_to_sm89INS1_16FlashAttnFwdSm80INS1_25CollectiveMainloopFwdSm80ILi8ELi2ELb0EN4cute5tupleIJNS5_1CILi128EEENS7_ILi64EEENS7_ILi192EEEEEELi192ENS_10bfloat16_tEfNS_4arch4Sm80ELb0ELb1ELb1ELb1ELb0ELb1ELb1ELb1EEENS1_21CollectiveEpilogueFwdINS6_IJS8_SA_S9_EEENS6_IJNS7_ILi1EEESI_SI_EEESC_SE_Li256ELb1ELb1ELb1ELb0EEENS1_36VarlenDynamicPersistentTileSchedulerILi128ELi64ELi256ELi256ELb1ELb1ELb0ELb1ELb0ELb1EEEEEEEEEvNT_6ParamsE,@function
        .size           _ZN7cutlass13device_kernelIN5flash19enable_sm80_to_sm89INS1_16FlashAttnFwdSm80INS1_25CollectiveMainloopFwdSm80ILi8ELi2ELb0EN4cute5tupleIJNS5_1CILi128EEENS7_ILi64EEENS7_ILi192EEEEEELi192ENS_10bfloat16_tEfNS_4arch4Sm80ELb0ELb1ELb1ELb1ELb0ELb1ELb1ELb1EEENS1_21CollectiveEpilogueFwdINS6_IJS8_SA_S9_EEENS6_IJNS7_ILi1EEESI_SI_EEESC_SE_Li256ELb1ELb1ELb1ELb0EEENS1_36VarlenDynamicPersistentTileSchedulerILi128ELi64ELi256ELi256ELb1ELb1ELb0ELb1ELb0ELb1EEEEEEEEEvNT_6ParamsE,(.L_x_2519 - _ZN7cutlass13device_kernelIN5flash19enable_sm80_to_sm89INS1_16FlashAttnFwdSm80INS1_25CollectiveMainloopFwdSm80ILi8ELi2ELb0EN4cute5tupleIJNS5_1CILi128EEENS7_ILi64EEENS7_ILi192EEEEEELi192ENS_10bfloat16_tEfNS_4arch4Sm80ELb0ELb1ELb1ELb1ELb0ELb1ELb1ELb1EEENS1_21CollectiveEpilogueFwdINS6_IJS8_SA_S9_EEENS6_IJNS7_ILi1EEESI_SI_EEESC_SE_Li256ELb1ELb1ELb1ELb0EEENS1_36VarlenDynamicPersistentTileSchedulerILi128ELi64ELi256ELi256ELb1ELb1ELb0ELb1ELb0ELb1EEEEEEEEEvNT_6ParamsE)
        .other          _ZN7cutlass13device_kernelIN5flash19enable_sm80_to_sm89INS1_16FlashAttnFwdSm80INS1_25CollectiveMainloopFwdSm80ILi8ELi2ELb0EN4cute5tupleIJNS5_1CILi128EEENS7_ILi64EEENS7_ILi192EEEEEELi192ENS_10bfloat16_tEfNS_4arch4Sm80ELb0ELb1ELb1ELb1ELb0ELb1ELb1ELb1EEENS1_21CollectiveEpilogueFwdINS6_IJS8_SA_S9_EEENS6_IJNS7_ILi1EEESI_SI_EEESC_SE_Li256ELb1ELb1ELb1ELb0EEENS1_36VarlenDynamicPersistentTileSchedulerILi128ELi64ELi256ELi256ELb1ELb1ELb0ELb1ELb0ELb1EEEEEEEEEvNT_6ParamsE,@"STO_CUDA_ENTRY STV_DEFAULT"
_ZN7cutlass13device_kernelIN5flash19enable_sm80_to_sm89INS1_16FlashAttnFwdSm80INS1_25CollectiveMainloopFwdSm80ILi8ELi2ELb0EN4cute5tupleIJNS5_1CILi128EEENS7_ILi64EEENS7_ILi192EEEEEELi192ENS_10bfloat16_tEfNS_4arch4Sm80ELb0ELb1ELb1ELb1ELb0ELb1ELb1ELb1EEENS1_21CollectiveEpilogueFwdINS6_IJS8_SA_S9_EEENS6_IJNS7_ILi1EEESI_SI_EEESC_SE_Li256ELb1ELb1ELb1ELb0EEENS1_36VarlenDynamicPersistentTileSchedulerILi128ELi64ELi256ELi256ELb1ELb1ELb0ELb1ELb0ELb1EEEEEEEEEvNT_6ParamsE:
[----:B------:R-:W-:-:S03]  /*0000*/  MOV R1, c[0x0][0x28] ;  /* 0x00000a0000017a02 */ /* 0x000fc60000000f00 */
[----:B------:R-:W1:Y:S01]  /*0010*/  S2R R2, SR_TID.X ;  /* 0x0000000000027919 */ /* 0x000e620000002100 */
[----:B------:R-:W-:Y:S01]  /*0020*/  IADD3 R1, R1, -0xa0, RZ ;  /* 0xffffff6001017810 */ /* 0x000fe20007ffe0ff */
[----:B------:R-:W-:-:S03]  /*0030*/  ULDC.64 UR14, c[0x0][0x118] ;  /* 0x00004600000e7ab9 */ /* 0x000fc60000000a00 */
[----:B------:R2:W3:Y:S01]  /*0040*/  R2UR UR4, R1 ;  /* 0x00000000010473c2 */ /* 0x0004e200000e0000 */
[----:B-1----:R-:W-:-:S06]  /*0050*/  SHF.R.U32.HI R0, RZ, 0x5, R2 ;  /* 0x00000005ff007819 */ /* 0x002fcc0000011602 */
[----:B------:R-:W1:Y:S02]  /*0060*/  SHFL.IDX PT, R0, R0, RZ, 0x1f ;  /* 0x00001fff00007589 */ /* 0x000e6400000e0000 */
[----:B-1----:R-:W1:Y:S02]  /*0070*/  R2UR UR13, R0 ;  /* 0x00000000000d73c2 */ /* 0x002e6400000e0000 */
[----:B-1----:R-:W-:-:S13]  /*0080*/  ISETP.NE.AND P0, PT, RZ, UR13, PT ;  /* 0x0000000dff007c0c */ /* 0x002fda000bf05270 */
[----:B------:R-:W-:Y:S06]  /*0090*/  @P0 BAR.SYNC.DEFER_BLOCKING 0x5, 0x100 ;  /* 0x0144000000000b1d */ /* 0x000fec0000010000 */
[----:B------:R-:W1:Y:S02]  /*00a0*/  @P0 LDS.128 R4, [0x24100] ;  /* 0x02410000ff040984 */ /* 0x000e640000000c00 */
[----:B-1----:R-:W-:Y:S01]  /*00b0*/  @P0 IMAD.MOV.U32 R0, RZ, RZ, R5 ;  /* 0x000000ffff000224 */ /* 0x002fe200078e0005 */
[----:B------:R-:W-:Y:S01]  /*00c0*/  @P0 MOV R219, R7 ;  /* 0x0000000700db0202 */ /* 0x000fe20000000f00 */
[----:B------:R-:W-:-:S02]  /*00d0*/  @P0 IMAD.MOV.U32 R216, RZ, RZ, R4 ;  /* 0x000000ffffd80224 */ /* 0x000fc400078e0004 */
[----:B------:R-:W-:Y:S01]  /*00e0*/  @P0 IMAD.MOV.U32 R218, RZ, RZ, R6 ;  /* 0x000000ffffda0224 */ /* 0x000fe200078e0006 */
[----:B------:R2:W-:Y:S02]  /*00f0*/  @P0 STL [R1+0x80], R0 ;  /* 0x0000800001000387 */ /* 0x0005e40000100800 */
[----:B------:R-:W-:Y:S02]  /*0100*/  @P0 MOV R230, R216 ;  /* 0x000000d800e60202 */ /* 0x000fe40000000f00 */
[----:B------:R-:W-:Y:S06]  /*0110*/  @P0 BAR.ARV 0x4, 0x100 ;  /* 0x0104000000000b1d */ /* 0x000fec0000002000 */
[----:B------:R-:W-:Y:S05]  /*0120*/  @P0 BRA `(.L_x_1798) ;  /* 0x00000fa000000947 */ /* 0x000fea0003800000 */
[----:B---3--:R-:W-:Y:S01]  /*0130*/  LOP3.LUT R14, R2, 0x1f, RZ, 0xc0, !PT ;  /* 0x0000001f020e7812 */ /* 0x008fe200078ec0ff */
        /* <DEDUP_REMOVED lines=18> */
[----:B--2---:R-:W2:Y:S02]  /*0260*/  SHFL.UP PT, R0, R4, 0x1, RZ ;  /* 0x0420000004007989 */ /* 0x004ea400000e00ff */
        /* <DEDUP_REMOVED lines=21> */
.L_x_1803:
[----:B------:R-:W-:Y:S01]  /*03c0*/  IADD3 R0, R7, 0x1f, RZ ;  /* 0x0000001f07007810 */ /* 0x000fe20007ffe0ff */
[----:B------:R-:W-:-:S03]  /*03d0*/  IMAD.MOV.U32 R219, RZ, RZ, c[0x0][0x53c] ;  /* 0x00014f00ffdb7624 */ /* 0x000fc600078e00ff */
        /* <DEDUP_REMOVED lines=16> */
.L_x_1983:
        /* <DEDUP_REMOVED lines=16> */
.L_x_1984:
[----:B--2---:R-:W-:-:S05]  /*05e0*/  IMAD R0, R0, c[0x0][0x538], RZ ;  /* 0x00014e0000007a24 */ /* 0x004fca00078e02ff */
[----:B------:R-:W-:-:S04]  /*05f0*/  IADD3 R6, R0, R6, RZ ;  /* 0x0000000600067210 */ /* 0x000fc80007ffe0ff */
[----:B------:R-:W-:-:S13]  /*0600*/  ISETP.GT.AND P0, PT, R6, UR5, PT ;  /* 0x0000000506007c0c */ /* 0x000fda000bf04270 */
[----:B-1----:R-:W-:Y:S05]  /*0610*/  @!P0 BRA `(.L_x_1803) ;  /* 0xfffffda000008947 */ /* 0x002fea000383ffff */
.L_x_1799:
[----:B------:R-:W-:-:S05]  /*0620*/  IADD3 R11, -R0, R6, RZ ;  /* 0x00000006000b7210 */ /* 0x000fca0007ffe1ff */
[----:B------:R-:W-:-:S05]  /*0630*/  IMAD R0, R4, c[0x0][0x538], R11 ;  /* 0x00014e0004007a24 */ /* 0x000fca00078e020b */
[----:B------:R-:W-:Y:S01]  /*0640*/  ISETP.GT.AND P0, PT, R0, UR5, PT ;  /* 0x0000000500007c0c */ /* 0x000fe2000bf04270 */
[----:B------:R-:W-:-:S12]  /*0650*/  BRA.DIV ~URZ, `(.L_x_1804) ;  /* 0x0001bb827f007947 */ /* 0x000fd8000b800000 */
[----:B------:R-:W-:-:S04]  /*0660*/  VOTE.ANY R6, PT, !P0 ;  /* 0x0000000000067806 */ /* 0x000fc800040e0100 */
.L_x_1985:
[----:B------:R-:W1:Y:S02]  /*0670*/  POPC R5, R6 ;  /* 0x0000000600057309 */ /* 0x000e640000000000 */
[----:B-1----:R-:W-:Y:S01]  /*0680*/  IADD3 R219, R5, R7, RZ ;  /* 0x0000000705db7210 */ /* 0x002fe20007ffe0ff */
[----:B------:R-:W-:Y:S05]  /*0690*/  BRA.DIV ~URZ, `(.L_x_1805) ;  /* 0x0001bb927f007947 */ /* 0x000fea000b800000 */
[----:B------:R1:W2:Y:S01]  /*06a0*/  SHFL.IDX PT, R13, R10, R5, 0x1f ;  /* 0x00001f050a0d7589 */ /* 0x0002a200000e0000 */
[----:B------:R-:W-:-:S03]  /*06b0*/  MOV R0, RZ ;  /* 0x000000ff00007202 */ /* 0x000fc60000000f00 */
[----:B------:R1:W3:Y:S04]  /*06c0*/  SHFL.IDX PT, R10, R8, R5, 0x1f ;  /* 0x00001f05080a7589 */ /* 0x0002e800000e0000 */
.L_x_1986:
[----:B------:R-:W-:Y:S01]  /*06d0*/  ISETP.NE.AND P0, PT, R6, RZ, PT ;  /* 0x000000ff0600720c */ /* 0x000fe20003f05270 */
[----:B------:R-:W-:-:S12]  /*06e0*/  BSSY B0, `(.L_x_1806) ;  /* 0x0000005000007945 */ /* 0x000fd80003800000 */
[----:B------:R-:W-:Y:S05]  /*06f0*/  @!P0 BRA `(.L_x_1807) ;  /* 0x0000003000008947 */ /* 0x000fea0003800000 */
[----:B-1----:R-:W-:Y:S01]  /*0700*/  IADD3 R5, R5, -0x1, RZ ;  /* 0xffffffff05057810 */ /* 0x002fe20007ffe0ff */
[----:B------:R-:W-:Y:S05]  /*0710*/  BRA.DIV ~URZ, `(.L_x_1808) ;  /* 0x0001bbf27f007947 */ /* 0x000fea000b800000 */
[----:B------:R1:W4:Y:S02]  /*0720*/  SHFL.IDX PT, R0, R4, R5, 0x1f ;  /* 0x00001f0504007589 */ /* 0x00032400000e0000 */
.L_x_1807:
[----:B------:R-:W-:Y:S05]  /*0730*/  BSYNC B0 ;  /* 0x0000000000007941 */ /* 0x000fea0003800000 */
.L_x_1806:
[----:B---3--:R-:W-:Y:S01]  /*0740*/  ISETP.NE.AND P0, PT, R10, 0x1, PT ;  /* 0x000000010a00780c */ /* 0x008fe20003f05270 */
[----:B----4-:R-:W-:Y:S01]  /*0750*/  IMAD R230, R0, c[0x0][0x538], R11 ;  /* 0x00014e0000e67a24 */ /* 0x010fe200078e020b */
[----:B------:R-:W-:Y:S04]  /*0760*/  BSSY B0, `(.L_x_1809) ;  /* 0x0000085000007945 */ /* 0x000fe80003800000 */
[----:B------:R-:W-:-:S07]  /*0770*/  IADD3 R9, -R230, UR5, RZ ;  /* 0x00000005e6097c10 */ /* 0x000fce000fffe1ff */
[----:B------:R-:W-:Y:S05]  /*0780*/  @!P0 BRA `(.L_x_1810) ;  /* 0x000003e000008947 */ /* 0x000fea0003800000 */
[-C--:B--2---:R-:W-:Y:S02]  /*0790*/  IABS R0, R13.reuse ;  /* 0x0000000d00007213 */ /* 0x084fe40000000000 */
        /* <DEDUP_REMOVED lines=61> */
.L_x_1810:
[----:B------:R-:W-:-:S04]  /*0b70*/  IMAD.MOV.U32 R2, RZ, RZ, 0x4 ;  /* 0x00000004ff027424 */ /* 0x000fc800078e00ff */
[----:B------:R-:W-:-:S05]  /*0b80*/  IMAD.WIDE R2, R219, R2, c[0x0][0x590] ;  /* 0x00016400db027625 */ /* 0x000fca00078e0202 */
[----:B------:R-:W3:Y:S02]  /*0b90*/  LDG.E R7, [R2.64] ;  /* 0x0000000e02077981 */ /* 0x000ee4000c1e1900 */
[----:B--23--:R-:W-:-:S05]  /*0ba0*/  IMAD R11, R7, R13, RZ ;  /* 0x0000000d070b7224 */ /* 0x00cfca00078e02ff */
[-C--:B------:R-:W-:Y:S02]  /*0bb0*/  IABS R0, R11.reuse ;  /* 0x0000000b00007213 */ /* 0x080fe40000000000 */
[----:B-1----:R-:W-:-:S03]  /*0bc0*/  IABS R8, R11 ;  /* 0x0000000b00087213 */ /* 0x002fc60000000000 */
[----:B------:R-:W-:-:S04]  /*0bd0*/  IMAD.MOV.U32 R6, RZ, RZ, R0 ;  /* 0x000000ffff067224 */ /* 0x000fc800078e0000 */
[----:B------:R-:W1:Y:S08]  /*0be0*/  I2F.RP R2, R6 ;  /* 0x0000000600027306 */ /* 0x000e700000209400 */
[----:B-1----:R-:W1:Y:S02]  /*0bf0*/  MUFU.RCP R2, R2 ;  /* 0x0000000200027308 */ /* 0x002e640000001000 */
[----:B-1----:R-:W-:-:S06]  /*0c00*/  IADD3 R2, R2, 0xffffffe, RZ ;  /* 0x0ffffffe02027810 */ /* 0x002fcc0007ffe0ff */
[----:B------:R-:W1:Y:S02]  /*0c10*/  F2I.FTZ.U32.TRUNC.NTZ R3, R2 ;  /* 0x0000000200037305 */ /* 0x000e64000021f000 */
[----:B-1----:R-:W-:Y:S02]  /*0c20*/  IMAD.MOV R0, RZ, RZ, -R3 ;  /* 0x000000ffff007224 */ /* 0x002fe400078e0a03 */
[----:B------:R-:W-:Y:S02]  /*0c30*/  IMAD.MOV.U32 R2, RZ, RZ, RZ ;  /* 0x000000ffff027224 */ /* 0x000fe400078e00ff */
[----:B------:R-:W-:Y:S01]  /*0c40*/  IMAD.MOV.U32 R4, RZ, RZ, R0 ;  /* 0x000000ffff047224 */ /* 0x000fe200078e0000 */
[----:B------:R-:W-:-:S03]  /*0c50*/  IABS R0, R9 ;  /* 0x0000000900007213 */ /* 0x000fc60000000000 */
[----:B------:R-:W-:Y:S01]  /*0c60*/  IMAD R4, R4, R6, RZ ;  /* 0x0000000604047224 */ /* 0x000fe200078e02ff */
[----:B------:R-:W-:-:S03]  /*0c70*/  MOV R5, R0 ;  /* 0x0000000000057202 */ /* 0x000fc60000000f00 */
        /* <DEDUP_REMOVED lines=19> */
[----:B------:R-:W-:-:S04]  /*0db0*/  IMNMX R6, R7, R0, PT ;  /* 0x0000000007067217 */ /* 0x000fc80003800200 */
[-C--:B------:R-:W-:Y:S02]  /*0dc0*/  IABS R0, R6.reuse ;  /* 0x0000000600007213 */ /* 0x080fe40000000000 */
[----:B------:R-:W-:-:S03]  /*0dd0*/  IABS R9, R6 ;  /* 0x0000000600097213 */ /* 0x000fc60000000000 */
[----:B------:R-:W-:-:S04]  /*0de0*/  IMAD.MOV.U32 R5, RZ, RZ, R0 ;  /* 0x000000ffff057224 */ /* 0x000fc800078e0000 */
[----:B------:R-:W1:Y:S08]  /*0df0*/  I2F.RP R2, R5 ;  /* 0x0000000500027306 */ /* 0x000e700000209400 */
[----:B-1----:R-:W1:Y:S02]  /*0e00*/  MUFU.RCP R2, R2 ;  /* 0x0000000200027308 */ /* 0x002e640000001000 */
[----:B-1----:R-:W-:-:S06]  /*0e10*/  IADD3 R2, R2, 0xffffffe, RZ ;  /* 0x0ffffffe02027810 */ /* 0x002fcc0007ffe0ff */
[----:B------:R-:W1:Y:S02]  /*0e20*/  F2I.FTZ.U32.TRUNC.NTZ R3, R2 ;  /* 0x0000000200037305 */ /* 0x000e64000021f000 */
[----:B-1----:R-:W-:Y:S01]  /*0e30*/  IADD3 R0, RZ, -R3, RZ ;  /* 0x80000003ff007210 */ /* 0x002fe20007ffe0ff */
[----:B------:R-:W-:-:S04]  /*0e40*/  IMAD.MOV.U32 R2, RZ, RZ, RZ ;  /* 0x000000ffff027224 */ /* 0x000fc800078e00ff */
[----:B------:R-:W-:Y:S01]  /*0e50*/  IMAD.MOV.U32 R7, RZ, RZ, R0 ;  /* 0x000000ffff077224 */ /* 0x000fe200078e0000 */
[----:B------:R-:W-:-:S03]  /*0e60*/  IABS R0, R8 ;  /* 0x0000000800007213 */ /* 0x000fc60000000000 */
[----:B------:R-:W-:Y:S02]  /*0e70*/  IMAD R7, R7, R5, RZ ;  /* 0x0000000507077224 */ /* 0x000fe400078e02ff */
        /* <DEDUP_REMOVED lines=19> */
.L_x_1811:
[----:B------:R-:W-:Y:S05]  /*0fb0*/  BSYNC B0 ;  /* 0x0000000000007941 */ /* 0x000fea0003800000 */
.L_x_1809:
[----:B------:R-:W-:-:S04]  /*0fc0*/  LOP3.LUT R0, RZ, R0, RZ, 0x33, !PT ;  /* 0x00000000ff007212 */ /* 0x000fc800078e33ff */
[----:B------:R-:W-:-:S05]  /*0fd0*/  IADD3 R0, R0, R13, RZ ;  /* 0x0000000d00007210 */ /* 0x000fca0007ffe0ff */
[----:B------:R1:W-:Y:S01]  /*0fe0*/  STL [R1+0x80], R0 ;  /* 0x0000800001007387 */ /* 0x0003e20000100800 */
[----:B------:R-:W-:Y:S05]  /*0ff0*/  BRA `(.L_x_1812) ;  /* 0x0000003000007947 */ /* 0x000fea0003800000 */
.L_x_1800:
[----:B------:R1:W-:Y:S01]  /*1000*/  STL [R1+0x80], RZ ;  /* 0x000080ff01007387 */ /* 0x0003e20000100800 */
[----:B------:R-:W-:Y:S02]  /*1010*/  MOV R230, UR5 ;  /* 0x0000000500e67c02 */ /* 0x000fe40008000f00 */
[----:B------:R-:W-:-:S03]  /*1020*/  MOV R218, RZ ;  /* 0x000000ff00da7202 */ /* 0x000fc60000000f00 */
.L_x_1812:
[----:B-1----:R-:W2:Y:S01]  /*1030*/  LDL R0, [R1+0x80] ;  /* 0x0000800001007983 */ /* 0x002ea20000100800 */
[----:B------:R-:W-:Y:S01]  /*1040*/  ISETP.NE.AND P0, PT, R14, RZ, PT ;  /* 0x000000ff0e00720c */ /* 0x000fe20003f05270 */
[----:B------:R-:W-:Y:S01]  /*1050*/  IMAD.MOV.U32 R6, RZ, RZ, R218 ;  /* 0x000000ffff067224 */ /* 0x000fe200078e00da */
[----:B------:R-:W-:Y:S01]  /*1060*/  MOV R7, R219 ;  /* 0x000000db00077202 */ /* 0x000fe20000000f00 */
[----:B------:R-:W-:Y:S10]  /*1070*/  WARPSYNC 0xffffffff ;  /* 0xffffffff00007948 */ /* 0x000ff40003800000 */
[----:B------:R-:W-:-:S04]  /*1080*/  @!P0 IMAD.MOV.U32 R216, RZ, RZ, R230 ;  /* 0x000000ffffd88224 */ /* 0x000fc800078e00e6 */
[----:B------:R-:W-:Y:S01]  /*1090*/  IMAD.MOV.U32 R4, RZ, RZ, R216 ;  /* 0x000000ffff047224 */ /* 0x000fe200078e00d8 */
[----:B--2---:R-:W-:-:S05]  /*10a0*/  MOV R5, R0 ;  /* 0x0000000000057202 */ /* 0x004fca0000000f00 */
[----:B------:R1:W-:Y:S04]  /*10b0*/  @!P0 STS.128 [0x24100], R4 ;  /* 0x02410004ff008388 */ /* 0x0003e80000000c00 */
[----:B------:R-:W-:Y:S06]  /*10c0*/  BAR.ARV 0x5, 0x100 ;  /* 0x0144000000007b1d */ /* 0x000fec0000002000 */
.L_x_1798:
[----:B---3--:R-:W-:-:S13]  /*10d0*/  ISETP.GE.AND P0, PT, R219, c[0x0][0x53c], PT ;  /* 0x00014f00db007a0c */ /* 0x008fda0003f06270 */
[----:B------:R-:W-:Y:S05]  /*10e0*/  @P0 EXIT ;  /* 0x000000000000094d */ /* 0x000fea0003800000 */
[----:B------:R-:W3:Y:S01]  /*10f0*/  S2R R15, SR_TID.X ;  /* 0x00000000000f7919 */ /* 0x000ee20000002100 */
[----:B------:R-:W-:Y:S01]  /*1100*/  IMAD.MOV.U32 R157, RZ, RZ, 0x20 ;  /* 0x00000020ff9d7424 */ /* 0x000fe200078e00ff */
[----:B------:R-:W-:Y:S01]  /*1110*/  ULDC UR12, c[0x0][0x20] ;  /* 0x00000800000c7ab9 */ /* 0x000fe20000000800 */
[----:B------:R-:W-:Y:S01]  /*1120*/  IMAD.MOV.U32 R154, RZ, RZ, 0x40 ;  /* 0x00000040ff9a7424 */ /* 0x000fe200078e00ff */
[----:B------:R-:W-:Y:S02]  /*1130*/  UIADD3 UR12, UP0, UR4, UR12, URZ ;  /* 0x0000000c040c7290 */ /* 0x000fe4000ff1e03f */
[----:B------:R-:W-:Y:S02]  /*1140*/  ULDC UR11, c[0x0][0x24] ;  /* 0x00000900000b7ab9 */ /* 0x000fe40000000800 */
[----:B------:R-:W-:Y:S01]  /*1150*/  UIADD3.X UR11, URZ, UR11, URZ, UP0, !UPT ;  /* 0x0000000b3f0b7290 */ /* 0x000fe200087fe43f */
[----:B---3--:R-:W-:-:S04]  /*1160*/  SHF.R.S32.HI R12, RZ, 0x1f, R15 ;  /* 0x0000001fff0c7819 */ /* 0x008fc8000001140f */
[CC--:B--2---:R-:W-:Y:S02]  /*1170*/  LEA.HI R0, R12.reuse, R15.reuse, RZ, 0x4 ;  /* 0x0000000f0c007211 */ /* 0x0c4fe400078f20ff */
[-C--:B------:R-:W-:Y:S02]  /*1180*/  LEA.HI R8, R12, R15.reuse, RZ, 0x3 ;  /* 0x0000000f0c087211 */ /* 0x080fe400078f18ff */
[----:B-1----:R-:W-:Y:S02]  /*1190*/  SHF.R.S32.HI R4, RZ, 0x4, R0 ;  /* 0x00000004ff047819 */ /* 0x002fe40000011400 */
[----:B------:R-:W-:Y:S02]  /*11a0*/  LOP3.LUT R5, R8, 0xfffffff8, RZ, 0xc0, !PT ;  /* 0xfffffff808057812 */ /* 0x000fe400078ec0ff */
[----:B------:R-:W-:Y:S02]  /*11b0*/  SHF.R.S32.HI R224, RZ, 0x3, R8 ;  /* 0x00000003ffe07819 */ /* 0x000fe40000011408 */
[----:B------:R-:W-:Y:S01]  /*11c0*/  LEA.HI R2, R0, R4, RZ, 0x1 ;  /* 0x0000000400027211 */ /* 0x000fe200078f08ff */
[----:B------:R-:W-:Y:S01]  /*11d0*/  IMAD.IADD R234, R15, 0x1, -R5 ;  /* 0x000000010fea7824 */ /* 0x000fe200078e0a05 */
[----:B------:R-:W-:Y:S01]  /*11e0*/  LEA.HI R9, R12, R15, RZ, 0x5 ;  /* 0x0000000f0c097211 */ /* 0x000fe200078f28ff */
[----:B------:R-:W-:Y:S01]  /*11f0*/  IMAD.SHL.U32 R3, R224, 0x40, RZ ;  /* 0x00000040e0037824 */ /* 0x000fe200078e00ff */
[----:B------:R-:W-:Y:S01]  /*1200*/  LOP3.LUT R5, R2, 0xfffffffe, RZ, 0xc0, !PT ;  /* 0xfffffffe02057812 */ /* 0x000fe200078ec0ff */
[----:B------:R-:W-:Y:S01]  /*1210*/  IMAD.SHL.U32 R208, R234, 0x8, RZ ;  /* 0x00000008ead07824 */ /* 0x000fe200078e00ff */
[----:B------:R-:W-:-:S02]  /*1220*/  LOP3.LUT R2, R0, 0xfffffff0, RZ, 0xc0, !PT ;  /* 0xfffffff000027812 */ /* 0x000fc400078ec0ff */
[----:B------:R-:W-:Y:S01]  /*1230*/  LOP3.LUT R0, R3, 0x1c0, RZ, 0xc0, !PT ;  /* 0x000001c003007812 */ /* 0x000fe200078ec0ff */
[----:B------:R-:W-:Y:S01]  /*1240*/  IMAD.IADD R10, R4, 0x1, -R5 ;  /* 0x00000001040a7824 */ /* 0x000fe200078e0a05 */
[----:B------:R-:W-:Y:S01]  /*1250*/  LOP3.LUT R6, R9, 0xffffffe0, RZ, 0xc0, !PT ;  /* 0xffffffe009067812 */ /* 0x000fe200078ec0ff */
[C---:B------:R-:W-:Y:S01]  /*1260*/  IMAD.IADD R3, R15.reuse, 0x1, -R2 ;  /* 0x000000010f037824 */ /* 0x040fe200078e0a02 */
[----:B------:R-:W-:Y:S02]  /*1270*/  SHF.R.U32.HI R4, RZ, 0x3, R0 ;  /* 0x00000003ff047819 */ /* 0x000fe40000011600 */
[----:B------:R-:W-:Y:S01]  /*1280*/  LOP3.LUT R2, R0, 0x38, R208, 0xf8, !PT ;  /* 0x0000003800027812 */ /* 0x000fe200078ef8d0 */
[----:B------:R-:W-:Y:S01]  /*1290*/  IMAD.SHL.U32 R0, R234, 0x40, RZ ;  /* 0x00000040ea007824 */ /* 0x000fe200078e00ff */
[----:B------:R-:W-:Y:S01]  /*12a0*/  SHF.R.S32.HI R7, RZ, 0x1f, R3 ;  /* 0x0000001fff077819 */ /* 0x000fe20000011403 */
[----:B------:R-:W-:Y:S01]  /*12b0*/  IMAD.IADD R14, R15, 0x1, -R6 ;  /* 0x000000010f0e7824 */ /* 0x000fe200078e0a06 */
[----:B------:R-:W-:-:S02]  /*12c0*/  LOP3.LUT R11, R2, R4, RZ, 0x3c, !PT ;  /* 0x00000004020b7212 */ /* 0x000fc400078e3cff */
[----:B------:R-:W-:Y:S02]  /*12d0*/  LEA.HI R7, R7, R3, RZ, 0x3 ;  /* 0x0000000307077211 */ /* 0x000fe400078f18ff */
[----:B------:R-:W-:Y:S02]  /*12e0*/  LOP3.LUT R0, R0, 0x1c0, RZ, 0xc0, !PT ;  /* 0x000001c000007812 */ /* 0x000fe400078ec0ff */
[----:B------:R-:W-:Y:S02]  /*12f0*/  LOP3.LUT R5, R7, 0xfffffff8, RZ, 0xc0, !PT ;  /* 0xfffffff807057812 */ /* 0x000fe400078ec0ff */
[----:B------:R-:W-:Y:S02]  /*1300*/  LOP3.LUT R4, R0, 0x8, R8, 0xf8, !PT ;  /* 0x0000000800047812 */ /* 0x000fe400078ef808 */
[----:B------:R-:W-:Y:S01]  /*1310*/  SHF.R.U32.HI R0, RZ, 0x3, R0 ;  /* 0x00000003ff007819 */ /* 0x000fe20000011600 */
[----:B------:R-:W-:Y:S01]  /*1320*/  IMAD.IADD R5, R3, 0x1, -R5 ;  /* 0x0000000103057824 */ /* 0x000fe200078e0a05 */
[----:B------:R-:W-:-:S02]  /*1330*/  SHF.R.S32.HI R228, RZ, 0x5, R9 ;  /* 0x00000005ffe47819 */ /* 0x000fc40000011409 */
[----:B------:R-:W-:Y:S01]  /*1340*/  SHF.R.S32.HI R2, RZ, 0x1f, R9 ;  /* 0x0000001fff027819 */ /* 0x000fe20000011409 */
[----:B------:R-:W-:Y:S01]  /*1350*/  IMAD.SHL.U32 R3, R5, 0x40, RZ ;  /* 0x0000004005037824 */ /* 0x000fe200078e00ff */
[----:B------:R-:W-:Y:S02]  /*1360*/  LOP3.LUT R9, R4, R0, RZ, 0x3c, !PT ;  /* 0x0000000004097212 */ /* 0x000fe400078e3cff */
[----:B------:R-:W-:Y:S02]  /*1370*/  LEA.HI R0, R2, R228, RZ, 0x3 ;  /* 0x000000e402007211 */ /* 0x000fe400078f18ff */
[----:B------:R-:W-:Y:S02]  /*1380*/  SHF.R.S32.HI R2, RZ, 0x1f, R14 ;  /* 0x0000001fff027819 */ /* 0x000fe4000001140e */
[----:B------:R-:W-:Y:S02]  /*1390*/  LOP3.LUT R4, R0, 0xffffff8, RZ, 0xc0, !PT ;  /* 0x0ffffff800047812 */ /* 0x000fe400078ec0ff */
[----:B------:R-:W-:Y:S01]  /*13a0*/  LEA.HI R8, R2, R14, RZ, 0x2 ;  /* 0x0000000e02087211 */ /* 0x000fe200078f10ff */
[----:B------:R-:W-:Y:S01]  /*13b0*/  IMAD.SHL.U32 R2, R10, 0x8, RZ ;  /* 0x000000080a027824 */ /* 0x000fe200078e00ff */
[----:B------:R-:W-:Y:S01]  /*13c0*/  LOP3.LUT R0, R3, 0x1c0, RZ, 0xc0, !PT ;  /* 0x000001c003007812 */ /* 0x000fe200078ec0ff */
[----:B------:R-:W-:Y:S01]  /*13d0*/  IMAD.IADD R4, R228, 0x1, -R4 ;  /* 0x00000001e4047824 */ /* 0x000fe200078e0a04 */
[----:B------:R-:W-:-:S02]  /*13e0*/  SHF.R.S32.HI R3, RZ, 0x2, R8 ;  /* 0x00000002ff037819 */ /* 0x000fc40000011408 */
[----:B------:R-:W-:Y:S02]  /*13f0*/  LOP3.LUT R2, R0, 0x8, R2, 0xf8, !PT ;  /* 0x0000000800027812 */ /* 0x000fe400078ef802 */
[----:B------:R-:W-:Y:S01]  /*1400*/  SHF.R.U32.HI R0, RZ, 0x3, R0 ;  /* 0x00000003ff007819 */ /* 0x000fe20000011600 */
[----:B------:R-:W-:Y:S01]  /*1410*/  IMAD R13, R4, 0x10, R3 ;  /* 0x00000010040d7824 */ /* 0x000fe200078e0203 */
[----:B------:R-:W-:Y:S01]  /*1420*/  LEA.HI R4, R12, R15, RZ, 0x2 ;  /* 0x0000000f0c047211 */ /* 0x000fe200078f10ff */
[----:B------:R-:W-:Y:S01]  /*1430*/  IMAD.SHL.U32 R3, R7, 0x40, RZ ;  /* 0x0000004007037824 */ /* 0x000fe200078e00ff */
[----:B------:R-:W-:Y:S01]  /*1440*/  LOP3.LUT R0, R2, R0, RZ, 0x3c, !PT ;  /* 0x0000000002007212 */ /* 0x000fe200078e3cff */
[----:B------:R-:W-:Y:S01]  /*1450*/  IMAD R2, R10, 0x200, R9 ;  /* 0x000002000a027824 */ /* 0x000fe200078e0209 */
[----:B------:R-:W-:Y:S01]  /*1460*/  SHF.R.S32.HI R214, RZ, 0x2, R4 ;  /* 0x00000002ffd67819 */ /* 0x000fe20000011404 */
[----:B------:R-:W-:Y:S01]  /*1470*/  STL [R1+0x94], R13 ;  /* 0x0000940d01007387 */ /* 0x000fe20000100800 */
[----:B------:R-:W-:-:S02]  /*1480*/  LOP3.LUT R0, R0, 0xfffffe00, R3, 0xf8, !PT ;  /* 0xfffffe0000007812 */ /* 0x000fc400078ef803 */
[----:B------:R-:W-:Y:S02]  /*1490*/  SHF.R.S32.HI R3, RZ, 0x1f, R4 ;  /* 0x0000001fff037819 */ /* 0x000fe40000011404 */
[----:B------:R-:W-:Y:S02]  /*14a0*/  LOP3.LUT R4, R4, 0xfffffffc, RZ, 0xc0, !PT ;  /* 0xfffffffc04047812 */ /* 0x000fe400078ec0ff */
[----:B------:R-:W-:Y:S02]  /*14b0*/  LEA.HI R3, R3, R214, RZ, 0x3 ;  /* 0x000000d603037211 */ /* 0x000fe400078f18ff */
[----:B------:R-:W-:Y:S01]  /*14c0*/  LEA.HI R6, R12, R15, RZ, 0x6 ;  /* 0x0000000f0c067211 */ /* 0x000fe200078f30ff */
[----:B------:R-:W-:Y:S01]  /*14d0*/  IMAD.IADD R7, R15, 0x1, -R4 ;  /* 0x000000010f077824 */ /* 0x000fe200078e0a04 */
[----:B------:R-:W-:Y:S02]  /*14e0*/  LOP3.LUT R4, R3, 0xfffffff8, RZ, 0xc0, !PT ;  /* 0xfffffff803047812 */ /* 0x000fe400078ec0ff */
[----:B------:R-:W-:Y:S01]  /*14f0*/  R2P PR, R5, 0x6 ;  /* 0x0000000605007804 */ /* 0x000fe20000000000 */
[----:B------:R-:W-:Y:S01]  /*1500*/  IMAD.SHL.U32 R6, R6, 0x8, RZ ;  /* 0x0000000806067824 */ /* 0x000fe200078e00ff */
[C---:B------:R-:W-:Y:S01]  /*1510*/  LEA.HI R3, R7.reuse, R7, RZ, 0x1 ;  /* 0x0000000707037211 */ /* 0x040fe200078f08ff */
[----:B------:R-:W-:Y:S01]  /*1520*/  IMAD.IADD R222, R214, 0x1, -R4 ;  /* 0x00000001d6de7824 */ /* 0x000fe200078e0a04 */
[----:B------:R-:W-:Y:S01]  /*1530*/  LEA R159, R0, 0x100, 0x1 ;  /* 0x00000100009f7811 */ /* 0x000fe200078e08ff */
[----:B------:R-:W-:Y:S01]  /*1540*/  IMAD.SHL.U32 R106, R7, 0x4, RZ ;  /* 0x00000004076a7824 */ /* 0x000fe200078e00ff */
[----:B------:R-:W-:Y:S01]  /*1550*/  LOP3.LUT R4, R3, 0x1ffffffe, RZ, 0xc0, !PT ;  /* 0x1ffffffe03047812 */ /* 0x000fe200078ec0ff */
[----:B------:R-:W-:Y:S01]  /*1560*/  IMAD.SHL.U32 R5, R228, 0x400, RZ ;  /* 0x00000400e4057824 */ /* 0x000fe200078e00ff */
[----:B------:R-:W-:-:S02]  /*1570*/  LOP3.LUT R3, R8, 0x7ffffffc, RZ, 0xc0, !PT ;  /* 0x7ffffffc08037812 */ /* 0x000fc400078ec0ff */
[----:B------:R-:W-:Y:S01]  /*1580*/  SEL R157, R157, 0xffffffe0, !P1 ;  /* 0xffffffe09d9d7807 */ /* 0x000fe20004800000 */
[----:B------:R-:W-:Y:S01]  /*1590*/  IMAD.IADD R4, R7, 0x1, -R4 ;  /* 0x0000000107047824 */ /* 0x000fe200078e0a04 */
[----:B------:R-:W-:Y:S01]  /*15a0*/  LOP3.LUT R6, R11, 0x7ffffe00, R6, 0xf8, !PT ;  /* 0x7ffffe000b067812 */ /* 0x000fe200078ef806 */
[----:B------:R-:W-:Y:S01]  /*15b0*/  IMAD.IADD R3, R14, 0x1, -R3 ;  /* 0x000000010e037824 */ /* 0x000fe200078e0a03 */
[----:B------:R-:W-:Y:S01]  /*15c0*/  SEL R154, R154, 0xffffffc0, !P2 ;  /* 0xffffffc09a9a7807 */ /* 0x000fe20005000000 */
[----:B------:R-:W-:Y:S01]  /*15d0*/  IMAD.IADD R225, R157, 0x1, R159 ;  /* 0x000000019de17824 */ /* 0x000fe200078e029f */
[----:B------:R-:W-:Y:S01]  /*15e0*/  LEA R158, R2, 0xc100, 0x1 ;  /* 0x0000c100029e7811 */ /* 0x000fe200078e08ff */
[----:B------:R-:W-:Y:S01]  /*15f0*/  IMAD.SHL.U32 R8, R3, 0x2, RZ ;  /* 0x0000000203087824 */ /* 0x000fe200078e00ff */
[C---:B------:R-:W-:Y:S01]  /*1600*/  IADD3 R212, R208.reuse, 0x40, RZ ;  /* 0x00000040d0d47810 */ /* 0x040fe20007ffe0ff */
[----:B------:R-:W-:Y:S01]  /*1610*/  IMAD.IADD R152, R5, 0x1, R0 ;  /* 0x0000000105987824 */ /* 0x000fe200078e0200 */
[----:B------:R-:W-:Y:S01]  /*1620*/  IADD3 R220, R208, 0x80, RZ ;  /* 0x00000080d0dc7810 */ /* 0x000fe20007ffe0ff */
[----:B------:R-:W-:Y:S01]  /*1630*/  IMAD.SHL.U32 R105, R6, 0x2, RZ ;  /* 0x0000000206697824 */ /* 0x000fe200078e00ff */
[----:B------:R-:W-:Y:S01]  /*1640*/  IADD3 R7, R8, 0x8, RZ ;  /* 0x0000000808077810 */ /* 0x000fe20007ffe0ff */
[----:B------:R-:W-:Y:S01]  /*1650*/  IMAD R3, R4, 0x8, R13 ;  /* 0x0000000804037824 */ /* 0x000fe200078e020d */
[C---:B------:R-:W-:Y:S01]  /*1660*/  IADD3 R235, R8.reuse, 0xb8, RZ ;  /* 0x000000b808eb7810 */ /* 0x040fe20007ffe0ff */
[----:B------:R-:W-:Y:S01]  /*1670*/  STL [R1+0x7c], R8 ;  /* 0x00007c0801007387 */ /* 0x000fe20000100800 */
[----:B------:R-:W-:Y:S01]  /*1680*/  IADD3 R6, R8, 0x10, RZ ;  /* 0x0000001008067810 */ /* 0x000fe20007ffe0ff */
[C---:B------:R-:W-:Y:S01]  /*1690*/  IMAD.IADD R160, R154.reuse, 0x1, R159 ;  /* 0x000000019aa07824 */ /* 0x040fe200078e029f */
[----:B------:R-:W-:Y:S01]  /*16a0*/  SHF.R.S32.HI R0, RZ, 0x1f, R235 ;  /* 0x0000001fff007819 */ /* 0x000fe200000114eb */
[----:B------:R1:W-:Y:S01]  /*16b0*/  STL [R1+0x78], R7 ;  /* 0x0000780701007387 */ /* 0x0003e20000100800 */
[----:B------:R-:W-:Y:S01]  /*16c0*/  IMAD.IADD R0, R154, 0x1, R225 ;  /* 0x000000019a007824 */ /* 0x000fe200078e02e1 */
[----:B------:R-:W-:Y:S01]  /*16d0*/  SHF.R.S32.HI R2, RZ, 0x1f, R6 ;  /* 0x0000001fff027819 */ /* 0x000fe20000011406 */
[----:B------:R-:W-:Y:S01]  /*16e0*/  IMAD.IADD R229, R157, 0x1, R160 ;  /* 0x000000019de57824 */ /* 0x000fe200078e02a0 */
[----:B------:R-:W-:Y:S01]  /*16f0*/  STL [R1+0x74], R6 ;  /* 0x0000740601007387 */ /* 0x000fe20000100800 */
[----:B------:R-:W-:-:S02]  /*1700*/  IADD3 R252, R8, 0x20, RZ ;  /* 0x0000002008fc7810 */ /* 0x000fc40007ffe0ff */
[C---:B------:R-:W-:Y:S01]  /*1710*/  IADD3 R251, R8.reuse, 0x28, RZ ;  /* 0x0000002808fb7810 */ /* 0x040fe20007ffe0ff */
[----:B------:R-:W-:Y:S01]  /*1720*/  STL [R1+0x84], R0 ;  /* 0x0000840001007387 */ /* 0x000fe20000100800 */
[C---:B------:R-:W-:Y:S02]  /*1730*/  IADD3 R250, R8.reuse, 0x38, RZ ;  /* 0x0000003808fa7810 */ /* 0x040fe40007ffe0ff */
[----:B------:R-:W-:Y:S01]  /*1740*/  IADD3 R249, R8, 0x40, RZ ;  /* 0x0000004008f97810 */ /* 0x000fe20007ffe0ff */
[----:B------:R2:W-:Y:S01]  /*1750*/  STL [R1+0x98], R3 ;  /* 0x0000980301007387 */ /* 0x0005e20000100800 */
[----:B------:R-:W-:Y:S02]  /*1760*/  LEA R152, R152, 0x18100, 0x1 ;  /* 0x0001810098987811 */ /* 0x000fe400078e08ff */
[C---:B------:R-:W-:Y:S01]  /*1770*/  IADD3 R233, R8.reuse, 0x30, RZ ;  /* 0x0000003008e97810 */ /* 0x040fe20007ffe0ff */
[----:B------:R3:W-:Y:S01]  /*1780*/  STL [R1+0x8c], R2 ;  /* 0x00008c0201007387 */ /* 0x0007e20000100800 */
[----:B------:R-:W-:Y:S01]  /*1790*/  IADD3 R247, R8, 0x50, RZ ;  /* 0x0000005008f77810 */ /* 0x000fe20007ffe0ff */
[----:B------:R-:W-:Y:S01]  /*17a0*/  IMAD.IADD R153, R152, 0x1, R157 ;  /* 0x0000000198997824 */ /* 0x000fe200078e029d */
[----:B------:R-:W-:Y:S01]  /*17b0*/  IADD3 R246, R8, 0x58, RZ ;  /* 0x0000005808f67810 */ /* 0x000fe20007ffe0ff */
[--C-:B------:R-:W-:Y:S01]  /*17c0*/  IMAD.IADD R155, R152, 0x1, R154.reuse ;  /* 0x00000001989b7824 */ /* 0x100fe200078e029a */
[C---:B------:R-:W-:Y:S01]  /*17d0*/  IADD3 R248, R8.reuse, 0x48, RZ ;  /* 0x0000004808f87810 */ /* 0x040fe20007ffe0ff */
[----:B------:R-:W-:Y:S01]  /*17e0*/  IMAD.IADD R154, R153, 0x1, R154 ;  /* 0x00000001999a7824 */ /* 0x000fe200078e029a */
[----:B------:R-:W-:-:S02]  /*17f0*/  IADD3 R245, R8, 0x68, RZ ;  /* 0x0000006808f57810 */ /* 0x000fc40007ffe0ff */
[----:B-1----:R-:W-:Y:S02]  /*1800*/  SHF.R.S32.HI R7, RZ, 0x1f, R7 ;  /* 0x0000001fff077819 */ /* 0x002fe40000011407 */
[C---:B------:R-:W-:Y:S02]  /*1810*/  IADD3 R244, R8.reuse, 0x70, RZ ;  /* 0x0000007008f47810 */ /* 0x040fe40007ffe0ff */
[C---:B------:R-:W-:Y:S01]  /*1820*/  IADD3 R232, R8.reuse, 0x60, RZ ;  /* 0x0000006008e87810 */ /* 0x040fe20007ffe0ff */
[----:B------:R-:W-:Y:S01]  /*1830*/  STL [R1+0x90], R7 ;  /* 0x0000900701007387 */ /* 0x000fe20000100800 */
[C---:B------:R-:W-:Y:S02]  /*1840*/  IADD3 R242, R8.reuse, 0x80, RZ ;  /* 0x0000008008f27810 */ /* 0x040fe40007ffe0ff */
[C---:B------:R-:W-:Y:S02]  /*1850*/  IADD3 R241, R8.reuse, 0x88, RZ ;  /* 0x0000008808f17810 */ /* 0x040fe40007ffe0ff */
[----:B------:R-:W-:-:S02]  /*1860*/  IADD3 R243, R8, 0x78, RZ ;  /* 0x0000007808f37810 */ /* 0x000fc40007ffe0ff */
[C---:B--2---:R-:W-:Y:S02]  /*1870*/  IADD3 R3, R8.reuse, 0x18, RZ ;  /* 0x0000001808037810 */ /* 0x044fe40007ffe0ff */
[C---:B------:R-:W-:Y:S02]  /*1880*/  IADD3 R239, R8.reuse, 0x98, RZ ;  /* 0x0000009808ef7810 */ /* 0x040fe40007ffe0ff */
[----:B------:R-:W-:Y:S01]  /*1890*/  SHF.R.S32.HI R4, RZ, 0x1f, R3 ;  /* 0x0000001fff047819 */ /* 0x000fe20000011403 */
[----:B------:R1:W-:Y:S01]  /*18a0*/  STL [R1+0x70], R3 ;  /* 0x0000700301007387 */ /* 0x0003e20000100800 */
[----:B---3--:R-:W-:Y:S02]  /*18b0*/  SHF.R.S32.HI R2, RZ, 0x1f, R251 ;  /* 0x0000001fff027819 */ /* 0x008fe400000114fb */
[----:B------:R-:W-:Y:S01]  /*18c0*/  IADD3 R238, R8, 0xa0, RZ ;  /* 0x000000a008ee7810 */ /* 0x000fe20007ffe0ff */
[----:B------:R2:W-:Y:S01]  /*18d0*/  STL [R1+0x88], R4 ;  /* 0x0000880401007387 */ /* 0x0005e20000100800 */
[----:B------:R-:W-:-:S02]  /*18e0*/  SHF.R.S32.HI R2, RZ, 0x1f, R249 ;  /* 0x0000001fff027819 */ /* 0x000fc400000114f9 */
        /* <DEDUP_REMOVED lines=9> */
[----:B-1----:R-:W-:Y:S02]  /*1980*/  SHF.R.S32.HI R3, RZ, 0x1f, R252 ;  /* 0x0000001fff037819 */ /* 0x002fe400000114fc */
[----:B------:R-:W-:Y:S02]  /*1990*/  SHF.R.S32.HI R3, RZ, 0x1f, R250 ;  /* 0x0000001fff037819 */ /* 0x000fe400000114fa */
[----:B--2---:R-:W-:-:S02]  /*19a0*/  SHF.R.S32.HI R4, RZ, 0x1f, R233 ;  /* 0x0000001fff047819 */ /* 0x004fc400000114e9 */
        /* <DEDUP_REMOVED lines=9> */
[C---:B------:R-:W-:Y:S02]  /*1a40*/  IADD3 R11, R105.reuse, 0xc100, RZ ;  /* 0x0000c100690b7810 */ /* 0x040fe40007ffe0ff */
[----:B------:R-:W-:Y:S02]  /*1a50*/  IADD3 R10, R105, 0x100, RZ ;  /* 0x00000100690a7810 */ /* 0x000fe40007ffe0ff */
[----:B------:R-:W-:-:S02]  /*1a60*/  SHF.R.S32.HI R4, RZ, 0x1f, R240 ;  /* 0x0000001fff047819 */ /* 0x000fc400000114f0 */
[----:B------:R-:W-:Y:S02]  /*1a70*/  SHF.R.S32.HI R3, RZ, 0x1f, R237 ;  /* 0x0000001fff037819 */ /* 0x000fe400000114ed */
[----:B------:R-:W-:Y:S02]  /*1a80*/  SHF.R.S32.HI R2, RZ, 0x1f, R236 ;  /* 0x0000001fff027819 */ /* 0x000fe400000114ec */
.L_x_1982:
[----:B------:R-:W-:Y:S01]  /*1a90*/  ISETP.NE.U32.AND P0, PT, RZ, c[0x0][0x370], PT ;  /* 0x0000dc00ff007a0c */ /* 0x000fe20003f05070 */
[----:B------:R-:W-:Y:S01]  /*1aa0*/  IMAD.MOV.U32 R19, RZ, RZ, 0x4 ;  /* 0x00000004ff137424 */ /* 0x000fe200078e00ff */
[----:B------:R-:W-:Y:S01]  /*1ab0*/  ISETP.NE.U32.AND P1, PT, RZ, c[0x0][0x350], PT ;  /* 0x0000d400ff007a0c */ /* 0x000fe20003f25070 */
[----:B------:R-:W-:Y:S01]  /*1ac0*/  IMAD.MOV.U32 R0, RZ, RZ, RZ ;  /* 0x000000ffff007224 */ /* 0x000fe200078e00ff */
[----:B------:R-:W-:Y:S01]  /*1ad0*/  ISETP.NE.AND.EX P0, PT, RZ, c[0x0][0x374], PT, P0 ;  /* 0x0000dd00ff007a0c */ /* 0x000fe20003f05300 */
[----:B------:R-:W-:Y:S01]  /*1ae0*/  IMAD.MOV.U32 R17, RZ, RZ, RZ ;  /* 0x000000ffff117224 */ /* 0x000fe200078e00ff */
[----:B------:R-:W-:Y:S01]  /*1af0*/  ISETP.NE.AND.EX P4, PT, RZ, c[0x0][0x354], PT, P1 ;  /* 0x0000d500ff007a0c */ /* 0x000fe20003f85310 */
[----:B------:R-:W-:Y:S01]  /*1b00*/  IMAD.WIDE R4, R219, R19, c[0x0][0x350] ;  /* 0x0000d400db047625 */ /* 0x000fe200078e0213 */
[----:B------:R-:W-:-:S02]  /*1b10*/  ISETP.NE.U32.AND P3, PT, RZ, c[0x0][0x358], PT ;  /* 0x0000d600ff007a0c */ /* 0x000fc40003f65070 */
[----:B------:R-:W-:Y:S02]  /*1b20*/  ISETP.NE.U32.AND P2, PT, RZ, c[0x0][0x348], PT ;  /* 0x0000d200ff007a0c */ /* 0x000fe40003f45070 */
[----:B------:R-:W-:Y:S01]  /*1b30*/  ISETP.NE.AND.EX P3, PT, RZ, c[0x0][0x35c], PT, P3 ;  /* 0x0000d700ff007a0c */ /* 0x000fe20003f65330 */
[----:B------:R-:W-:Y:S01]  /*1b40*/  IMAD.MOV.U32 R18, RZ, RZ, RZ ;  /* 0x000000ffff127224 */ /* 0x000fe200078e00ff */
[----:B------:R-:W-:-:S03]  /*1b50*/  ISETP.NE.AND.EX P2, PT, RZ, c[0x0][0x34c], PT, P2 ;  /* 0x0000d300ff007a0c */ /* 0x000fc60003f45320 */
[CC--:B------:R-:W-:Y:S02]  /*1b60*/  @P0 IMAD.WIDE R2, R219.reuse, R19.reuse, c[0x0][0x370] ;  /* 0x0000dc00db020625 */ /* 0x0c0fe400078e0213 */
[----:B------:R-:W2:Y:S04]  /*1b70*/  @P4 LDG.E R17, [R4.64] ;  /* 0x0000000e04114981 */ /* 0x000ea8000c1e1900 */
[----:B------:R1:W2:Y:S01]  /*1b80*/  @P0 LDG.E R0, [R2.64] ;  /* 0x0000000e02000981 */ /* 0x0002a2000c1e1900 */
[----:B------:R-:W-:Y:S01]  /*1b90*/  ISETP.NE.U32.AND P1, PT, RZ, c[0x0][0x360], PT ;  /* 0x0000d800ff007a0c */ /* 0x000fe20003f25070 */
[----:B------:R-:W-:Y:S01]  /*1ba0*/  IMAD.WIDE R6, R219, R19, c[0x0][0x348] ;  /* 0x0000d200db067625 */ /* 0x000fe200078e0213 */
[----:B------:R-:W-:Y:S02]  /*1bb0*/  MOV R8, RZ ;  /* 0x000000ff00087202 */ /* 0x000fe40000000f00 */
[----:B------:R-:W-:-:S04]  /*1bc0*/  ISETP.NE.AND.EX P1, PT, RZ, c[0x0][0x364], PT, P1 ;  /* 0x0000d900ff007a0c */ /* 0x000fc80003f25310 */
[----:B------:R-:W3:Y:S01]  /*1bd0*/  @P2 LDG.E R8, [R6.64] ;  /* 0x0000000e06082981 */ /* 0x000ee2000c1e1900 */
[----:B-1----:R-:W-:-:S05]  /*1be0*/  IMAD.WIDE R2, R219, R19, c[0x0][0x358] ;  /* 0x0000d600db027625 */ /* 0x002fca00078e0213 */
[----:B------:R-:W4:Y:S01]  /*1bf0*/  @P3 LDG.E R18, [R2.64] ;  /* 0x0000000e02123981 */ /* 0x000f22000c1e1900 */
[----:B------:R-:W-:Y:S02]  /*1c00*/  IMAD.MOV.U32 R22, RZ, RZ, c[0x0][0x168] ;  /* 0x00005a00ff167624 */ /* 0x000fe400078e00ff */
[----:B------:R-:W-:-:S05]  /*1c10*/  @P1 IMAD.WIDE R12, R219, R19, c[0x0][0x360] ;  /* 0x0000d800db0c1625 */ /* 0x000fca00078e0213 */
[----:B------:R1:W5:Y:S01]  /*1c20*/  @P1 LDG.E R22, [R12.64] ;  /* 0x0000000e0c161981 */ /* 0x000362000c1e1900 */
[----:B------:R-:W-:Y:S01]  /*1c30*/  YIELD ;  /* 0x0000000000007946 */ /* 0x000fe20003800000 */
[----:B------:R-:W-:Y:S01]  /*1c40*/  LOP3.LUT R221, R218, 0xffff, RZ, 0xc0, !PT ;  /* 0x0000ffffdadd7812 */ /* 0x000fe200078ec0ff */
[----:B------:R-:W-:Y:S01]  /*1c50*/  IMAD.MOV.U32 R14, RZ, RZ, c[0x0][0x1d0] ;  /* 0x00007400ff0e7624 */ /* 0x000fe200078e00ff */
[----:B------:R-:W-:Y:S02]  /*1c60*/  MOV R210, c[0x0][0x228] ;  /* 0x00008a0000d27a02 */ /* 0x000fe40000000f00 */
[----:B--2---:R-:W-:Y:S01]  /*1c70*/  IADD3 R9, R17, R0, RZ ;  /* 0x0000000011097210 */ /* 0x004fe20007ffe0ff */
[----:B------:R-:W-:Y:S04]  /*1c80*/  STL [R1+0x48], R0 ;  /* 0x0000480001007387 */ /* 0x000fe80000100800 */
[----:B------:R-:W-:Y:S04]  /*1c90*/  STL [R1+0x50], R9 ;  /* 0x0000500901007387 */ /* 0x000fe80000100800 */
[----:B---3--:R2:W-:Y:S04]  /*1ca0*/  STL [R1+0x4c], R8 ;  /* 0x00004c0801007387 */ /* 0x0085e80000100800 */
[----:B----4-:R1:W-:Y:S01]  /*1cb0*/  STL [R1+0x54], R18 ;  /* 0x0000541201007387 */ /* 0x0103e20000100800 */
[----:B--2---:R-:W-:-:S05]  /*1cc0*/  IMAD.U32 R8, RZ, RZ, UR12 ;  /* 0x0000000cff087e24 */ /* 0x004fca000f8e00ff */
[----:B------:R-:W-:-:S05]  /*1cd0*/  IADD3 R144, P0, R8, 0x48, RZ ;  /* 0x0000004808907810 */ /* 0x000fca0007f1e0ff */
[----:B------:R-:W-:Y:S01]  /*1ce0*/  IMAD.X R145, RZ, RZ, UR11, P0 ;  /* 0x0000000bff917e24 */ /* 0x000fe200080e06ff */
[----:B------:R-:W-:Y:S05]  /*1cf0*/  @P1 BRA `(.L_x_1813) ;  /* 0x0000004000001947 */ /* 0x000fea0003800000 */
[----:B------:R-:W-:Y:S05]  /*1d00*/  @!P2 BRA `(.L_x_1813) ;  /* 0x000000300000a947 */ /* 0x000fea0003800000 */
[----:B------:R2:W3:Y:S04]  /*1d10*/  LDG.E R8, [R6.64] ;  /* 0x0000000e06087981 */ /* 0x0004e8000c1e1900 */
[----:B--2---:R-:W3:Y:S02]  /*1d20*/  LDG.E R6, [R6.64+0x4] ;  /* 0x0000040e06067981 */ /* 0x004ee4000c1e1900 */
[----:B---3-5:R-:W-:-:S05]  /*1d30*/  IADD3 R22, -R8, R6, RZ ;  /* 0x0000000608167210 */ /* 0x028fca0007ffe1ff */
.L_x_1813:
[----:B-----5:R2:W-:Y:S01]  /*1d40*/  STL [R1+0x58], R22 ;  /* 0x0000581601007387 */ /* 0x0205e20000100800 */
[----:B------:R-:W-:-:S04]  /*1d50*/  ISETP.NE.U32.AND P0, PT, RZ, c[0x0][0x368], PT ;  /* 0x0000da00ff007a0c */ /* 0x000fc80003f05070 */
[----:B------:R-:W-:-:S13]  /*1d60*/  ISETP.NE.AND.EX P0, PT, RZ, c[0x0][0x36c], PT, P0 ;  /* 0x0000db00ff007a0c */ /* 0x000fda0003f05300 */
[----:B------:R-:W-:Y:S05]  /*1d70*/  @!P0 BRA `(.L_x_1814) ;  /* 0x0000003000008947 */ /* 0x000fea0003800000 */
[----:B------:R-:W-:-:S05]  /*1d80*/  IMAD.WIDE R4, R219, R19, c[0x0][0x368] ;  /* 0x0000da00db047625 */ /* 0x000fca00078e0213 */
[----:B------:R3:W5:Y:S01]  /*1d90*/  LDG.E R14, [R4.64] ;  /* 0x0000000e040e7981 */ /* 0x000762000c1e1900 */
[----:B------:R-:W-:Y:S05]  /*1da0*/  BRA `(.L_x_1815) ;  /* 0x0000004000007947 */ /* 0x000fea0003800000 */
.L_x_1814:
[----:B------:R-:W-:Y:S05]  /*1db0*/  @!P4 BRA `(.L_x_1815) ;  /* 0x000000300000c947 */ /* 0x000fea0003800000 */
[----:B------:R3:W4:Y:S04]  /*1dc0*/  LDG.E R6, [R4.64] ;  /* 0x0000000e04067981 */ /* 0x000728000c1e1900 */
[----:B---3--:R-:W4:Y:S02]  /*1dd0*/  LDG.E R4, [R4.64+0x4] ;  /* 0x0000040e04047981 */ /* 0x008f24000c1e1900 */
[----:B----4-:R-:W-:Y:S02]  /*1de0*/  IADD3 R14, -R6, R4, RZ ;  /* 0x00000004060e7210 */ /* 0x010fe40007ffe1ff */
.L_x_1815:
[----:B------:R-:W-:Y:S01]  /*1df0*/  ISETP.NE.U32.AND P0, PT, RZ, c[0x0][0x378], PT ;  /* 0x0000de00ff007a0c */ /* 0x000fe20003f05070 */
[----:B------:R-:W4:Y:S03]  /*1e00*/  LDL R6, [R1+0x80] ;  /* 0x0000800001067983 */ /* 0x000f260000100800 */
[----:B------:R-:W-:Y:S01]  /*1e10*/  ISETP.NE.AND.EX P0, PT, RZ, c[0x0][0x37c], PT, P0 ;  /* 0x0000df00ff007a0c */ /* 0x000fe20003f05300 */
[----:B--23--:R3:W2:Y:S01]  /*1e20*/  @P3 LDG.E R5, [R2.64] ;  /* 0x0000000e02053981 */ /* 0x00c6a2000c1e1900 */
[----:B-----5:R-:W-:-:S03]  /*1e30*/  IMAD.MOV.U32 R20, RZ, RZ, R14 ;  /* 0x000000ffff147224 */ /* 0x020fc600078e000e */
[----:B------:R3:W2:Y:S08]  /*1e40*/  @P3 LDG.E R4, [R2.64+0x4] ;  /* 0x0000040e02043981 */ /* 0x0006b0000c1e1900 */
[----:B---3--:R-:W-:-:S05]  /*1e50*/  @P0 IMAD.WIDE R2, R219, R19, c[0x0][0x378] ;  /* 0x0000de00db020625 */ /* 0x008fca00078e0213 */
[----:B------:R3:W2:Y:S01]  /*1e60*/  @P0 LDG.E R20, [R2.64] ;  /* 0x0000000e02140981 */ /* 0x0006a2000c1e1900 */
[----:B-1----:R-:W-:-:S05]  /*1e70*/  IMAD.IADD R13, R14, 0x1, -R0 ;  /* 0x000000010e0d7824 */ /* 0x002fca00078e0a00 */
[----:B------:R1:W-:Y:S01]  /*1e80*/  STL [R1+0x5c], R13 ;  /* 0x00005c0d01007387 */ /* 0x0003e20000100800 */
[----:B---3--:R-:W-:-:S05]  /*1e90*/  IMAD.MOV.U32 R2, RZ, RZ, c[0x0][0x2c4] ;  /* 0x0000b100ff027624 */ /* 0x008fca00078e00ff */
[----:B------:R-:W-:Y:S01]  /*1ea0*/  ISETP.NE.AND P1, PT, R2, 0x1, PT ;  /* 0x000000010200780c */ /* 0x000fe20003f25270 */
[----:B----4-:R-:W-:-:S05]  /*1eb0*/  IMAD.SHL.U32 R223, R6, 0x80, RZ ;  /* 0x0000008006df7824 */ /* 0x010fca00078e00ff */
[----:B------:R-:W-:Y:S01]  /*1ec0*/  IADD3 R0, R223, 0x7f, RZ ;  /* 0x0000007fdf007810 */ /* 0x000fe20007ffe0ff */
[----:B--2---:R-:W-:Y:S02]  /*1ed0*/  @P3 IMAD.IADD R210, R4, 0x1, -R5 ;  /* 0x0000000104d23824 */ /* 0x004fe400078e0a05 */
[----:B------:R-:W-:Y:S02]  /*1ee0*/  IMAD.MOV.U32 R5, RZ, RZ, c[0x0][0x32c] ;  /* 0x0000cb00ff057624 */ /* 0x000fe400078e00ff */
[----:B------:R-:W-:Y:S02]  /*1ef0*/  IMAD.IADD R211, R13, 0x1, R210 ;  /* 0x000000010dd37824 */ /* 0x000fe400078e02d2 */
[----:B------:R-:W-:Y:S01]  /*1f00*/  @P1 IMAD.HI.U32 R3, R0, c[0x0][0x2c8], RZ ;  /* 0x0000b20000031a27 */ /* 0x000fe200078e00ff */
[----:B------:R-:W-:Y:S02]  /*1f10*/  ISETP.GE.AND P2, PT, R5, 0x1, PT ;  /* 0x000000010500780c */ /* 0x000fe40003f46270 */
[----:B------:R1:W-:Y:S01]  /*1f20*/  STL.64 [R1+0x60], R210 ;  /* 0x000060d201007387 */ /* 0x0003e20000100a00 */
[----:B------:R-:W-:-:S02]  /*1f30*/  IADD3 R2, R211, 0x3f, RZ ;  /* 0x0000003fd3027810 */ /* 0x000fc40007ffe0ff */
[----:B------:R-:W-:Y:S02]  /*1f40*/  @P1 SHF.R.U32.HI R0, RZ, c[0x0][0x2cc], R3 ;  /* 0x0000b300ff001a19 */ /* 0x000fe40000011603 */
[----:B------:R-:W-:Y:S02]  /*1f50*/  SHF.R.S32.HI R3, RZ, 0x1f, R2 ;  /* 0x0000001fff037819 */ /* 0x000fe40000011402 */
[----:B------:R-:W-:Y:S02]  /*1f60*/  IADD3 R0, R0, 0x1, R211 ;  /* 0x0000000100007810 */ /* 0x000fe40007ffe0d3 */
[----:B------:R-:W-:-:S03]  /*1f70*/  LEA.HI R2, R3, R2, RZ, 0x6 ;  /* 0x0000000203027211 */ /* 0x000fc600078f30ff */
[----:B------:R-:W-:Y:S01]  /*1f80*/  IMAD.IADD R3, R0, 0x1, -R22 ;  /* 0x0000000100037824 */ /* 0x000fe200078e0a16 */
[----:B------:R-:W-:-:S04]  /*1f90*/  SHF.R.S32.HI R15, RZ, 0x6, R2 ;  /* 0x00000006ff0f7819 */ /* 0x000fc80000011402 */
[----:B------:R-:W-:Y:S01]  /*1fa0*/  IADD3 R2, R3, c[0x0][0x328], RZ ;  /* 0x0000ca0003027a10 */ /* 0x000fe20007ffe0ff */
[----:B------:R1:W-:Y:S01]  /*1fb0*/  STL [R1+0x68], R20 ;  /* 0x0000681401007387 */ /* 0x0003e20000100800 */
        /* <DEDUP_REMOVED lines=11> */
.L_x_1818:
[----:B------:R-:W-:-:S13]  /*2070*/  ISETP.NE.AND P0, PT, R5, 0x1, PT ;  /* 0x000000010500780c */ /* 0x000fda0003f05270 */
[----:B------:R-:W-:-:S05]  /*2080*/  @P0 IMAD.HI.U32 R3, R0, c[0x0][0x330], RZ ;  /* 0x0000cc0000030a27 */ /* 0x000fca00078e00ff */
[----:B------:R-:W-:Y:S02]  /*2090*/  @P0 SHF.R.U32.HI R0, RZ, c[0x0][0x334], R3 ;  /* 0x0000cd00ff000a19 */ /* 0x000fe40000011603 */
.L_x_1819:
[----:B------:R-:W-:Y:S05]  /*20a0*/  BSYNC B0 ;  /* 0x0000000000007941 */ /* 0x000fea0003800000 */
.L_x_1817:
[----:B------:R-:W-:-:S05]  /*20b0*/  IMAD R0, R0, R5, c[0x0][0x32c] ;  /* 0x0000cb0000007624 */ /* 0x000fca00078e0205 */
[----:B------:R-:W-:-:S04]  /*20c0*/  IMNMX R2, R2, R0, PT ;  /* 0x0000000002027217 */ /* 0x000fc80003800200 */
.L_x_1816:
[----:B------:R-:W-:Y:S01]  /*20d0*/  IADD3 R2, R2, 0x3f, RZ ;  /* 0x0000003f02027810 */ /* 0x000fe20007ffe0ff */
[----:B------:R-:W-:-:S03]  /*20e0*/  @P1 IMAD.HI.U32 R3, R223, c[0x0][0x2c8], RZ ;  /* 0x0000b200df031a27 */ /* 0x000fc600078e00ff */
[----:B------:R-:W-:Y:S01]  /*20f0*/  SHF.R.S32.HI R4, RZ, 0x1f, R2 ;  /* 0x0000001fff047819 */ /* 0x000fe20000011402 */
[----:B------:R-:W-:Y:S01]  /*2100*/  IMAD.MOV.U32 R0, RZ, RZ, R223 ;  /* 0x000000ffff007224 */ /* 0x000fe200078e00df */
[----:B------:R-:W-:Y:S02]  /*2110*/  @P1 SHF.R.U32.HI R0, RZ, c[0x0][0x2cc], R3 ;  /* 0x0000b300ff001a19 */ /* 0x000fe40000011603 */
[----:B------:R-:W-:Y:S02]  /*2120*/  LEA.HI R3, R4, R2, RZ, 0x6 ;  /* 0x0000000204037211 */ /* 0x000fe400078f30ff */
[----:B------:R-:W-:Y:S02]  /*2130*/  IADD3 R0, R0, R211, -R22 ;  /* 0x000000d300007210 */ /* 0x000fe40007ffe816 */
[----:B------:R-:W-:Y:S02]  /*2140*/  SHF.R.S32.HI R3, RZ, 0x6, R3 ;  /* 0x00000006ff037819 */ /* 0x000fe40000011403 */
[----:B------:R-:W-:-:S02]  /*2150*/  IADD3 R2, R0, -c[0x0][0x324], RZ ;  /* 0x8000c90000027a10 */ /* 0x000fc40007ffe0ff */
        /* <DEDUP_REMOVED lines=11> */
.L_x_1822:
[----:B------:R-:W-:-:S13]  /*2210*/  ISETP.NE.AND P0, PT, R5, 0x1, PT ;  /* 0x000000010500780c */ /* 0x000fda0003f05270 */
[----:B------:R-:W-:-:S05]  /*2220*/  @P0 IMAD.HI.U32 R3, R0, c[0x0][0x330], RZ ;  /* 0x0000cc0000030a27 */ /* 0x000fca00078e00ff */
[----:B------:R-:W-:Y:S02]  /*2230*/  @P0 SHF.R.U32.HI R0, RZ, c[0x0][0x334], R3 ;  /* 0x0000cd00ff000a19 */ /* 0x000fe40000011603 */
.L_x_1823:
[----:B------:R-:W-:Y:S05]  /*2240*/  BSYNC B0 ;  /* 0x0000000000007941 */ /* 0x000fea0003800000 */
.L_x_1821:
[----:B------:R-:W-:-:S05]  /*2250*/  IMAD R0, R0, c[0x0][0x32c], RZ ;  /* 0x0000cb0000007a24 */ /* 0x000fca00078e02ff */
[----:B------:R-:W-:-:S04]  /*2260*/  IMNMX R2, R2, R0, !PT ;  /* 0x0000000002027217 */ /* 0x000fc80007800200 */
.L_x_1820:
[----:B------:R-:W-:Y:S01]  /*2270*/  SHF.R.S32.HI R5, RZ, 0x1f, R2 ;  /* 0x0000001fff057819 */ /* 0x000fe20000011402 */
[----:B------:R-:W-:Y:S01]  /*2280*/  BSSY B0, `(.L_x_1824) ;  /* 0x000002c000007945 */ /* 0x000fe20003800000 */
[C---:B------:R-:W-:Y:S02]  /*2290*/  LOP3.LUT R0, R218.reuse, 0xff000000, RZ, 0xc0, !PT ;  /* 0xff000000da007812 */ /* 0x040fe400078ec0ff */
[----:B------:R-:W-:Y:S02]  /*22a0*/  LEA.HI R5, R5, R2, RZ, 0x6 ;  /* 0x0000000205057211 */ /* 0x000fe400078f30ff */
[----:B------:R-:W-:Y:S02]  /*22b0*/  LOP3.LUT R2, R218, 0xff0000, RZ, 0xc0, !PT ;  /* 0x00ff0000da027812 */ /* 0x000fe400078ec0ff */
[----:B------:R-:W-:Y:S02]  /*22c0*/  SHF.R.S32.HI R5, RZ, 0x6, R5 ;  /* 0x00000006ff057819 */ /* 0x000fe40000011405 */
[----:B------:R-:W-:-:S02]  /*22d0*/  SHF.R.U32.HI R0, RZ, 0x8, R0 ;  /* 0x00000008ff007819 */ /* 0x000fc40000011600 */
[----:B------:R-:W-:Y:S02]  /*22e0*/  IMNMX R5, RZ, R5, !PT ;  /* 0x00000005ff057217 */ /* 0x000fe40007800200 */
[----:B------:R-:W-:Y:S01]  /*22f0*/  LEA.HI R0, R2, R0, RZ, 0x10 ;  /* 0x0000000002007211 */ /* 0x000fe200078f80ff */
[----:B------:R-:W-:Y:S01]  /*2300*/  IMAD.MOV.U32 R2, RZ, RZ, RZ ;  /* 0x000000ffff027224 */ /* 0x000fe200078e00ff */
[----:B------:R-:W-:Y:S02]  /*2310*/  ISETP.GT.AND P0, PT, R12, R5, PT ;  /* 0x000000050c00720c */ /* 0x000fe40003f04270 */
[----:B------:R-:W-:Y:S02]  /*2320*/  LOP3.LUT R231, R0, 0xff, RZ, 0xc0, !PT ;  /* 0x000000ff00e77812 */ /* 0x000fe400078ec0ff */
[----:B------:R-:W-:-:S09]  /*2330*/  SHF.R.U32.HI R218, RZ, 0x10, R0 ;  /* 0x00000010ffda7819 */ /* 0x000fd20000011600 */
[----:B------:R-:W-:Y:S05]  /*2340*/  @!P0 BRA `(.L_x_1825) ;  /* 0x000001f000008947 */ /* 0x000fea0003800000 */
[----:B------:R-:W-:-:S04]  /*2350*/  ISETP.NE.AND P0, PT, R218, RZ, PT ;  /* 0x000000ffda00720c */ /* 0x000fc80003f05270 */
[----:B------:R-:W-:-:S04]  /*2360*/  SEL R0, R218, c[0x0][0x338], P0 ;  /* 0x0000ce00da007a07 */ /* 0x000fc80000000000 */
[----:B------:R-:W-:Y:S02]  /*2370*/  IABS R4, R0 ;  /* 0x0000000000047213 */ /* 0x000fe40000000000 */
[----:B------:R-:W-:Y:S02]  /*2380*/  IADD3 R6, R0, -0x1, R12 ;  /* 0xffffffff00067810 */ /* 0x000fe40007ffe00c */
[----:B------:R-:W2:Y:S03]  /*2390*/  I2F.RP R2, R4 ;  /* 0x0000000400027306 */ /* 0x000ea60000209400 */
[----:B------:R-:W-:-:S05]  /*23a0*/  IMAD.IADD R6, R6, 0x1, -R5 ;  /* 0x0000000106067824 */ /* 0x000fca00078e0a05 */
[----:B------:R-:W-:Y:S02]  /*23b0*/  IABS R9, R6 ;  /* 0x0000000600097213 */ /* 0x000fe40000000000 */
[----:B------:R-:W-:-:S04]  /*23c0*/  LOP3.LUT R6, R6, R0, RZ, 0x3c, !PT ;  /* 0x0000000006067212 */ /* 0x000fc800078e3cff */
[----:B------:R-:W-:Y:S01]  /*23d0*/  ISETP.GE.AND P1, PT, R6, RZ, PT ;  /* 0x000000ff0600720c */ /* 0x000fe20003f26270 */
        /* <DEDUP_REMOVED lines=8> */
[----:B------:R-:W-:-:S04]  /*2460*/  IMAD.MOV.U32 R2, RZ, RZ, RZ ;  /* 0x000000ffff027224 */ /* 0x000fc800078e00ff */
        /* <DEDUP_REMOVED lines=13> */
.L_x_1825:
[----:B------:R-:W-:Y:S05]  /*2540*/  BSYNC B0 ;  /* 0x0000000000007941 */ /* 0x000fea0003800000 */
.L_x_1824:
[----:B------:R-:W-:-:S04]  /*2550*/  IMAD R0, R231, R2, R5 ;  /* 0x00000002e7007224 */ /* 0x000fc800078e0205 */
[C---:B------:R-:W-:Y:S02]  /*2560*/  IMAD.IADD R2, R0.reuse, 0x1, R2 ;  /* 0x0000000100027824 */ /* 0x040fe400078e0202 */
[----:B------:R-:W-:-:S03]  /*2570*/  IMAD R0, R0, 0x40, -R13 ;  /* 0x0000004000007824 */ /* 0x000fc600078e0a0d */
[----:B------:R-:W-:Y:S02]  /*2580*/  IMNMX R2, R12, R2, PT ;  /* 0x000000020c027217 */ /* 0x000fe40003800200 */
[----:B------:R-:W-:-:S03]  /*2590*/  IMNMX R0, RZ, R0, !PT ;  /* 0x00000000ff007217 */ /* 0x000fc60007800200 */
[----:B------:R-:W-:Y:S01]  /*25a0*/  IMAD R2, R2, 0x40, -R13 ;  /* 0x0000004002027824 */ /* 0x000fe200078e0a0d */
[----:B------:R-:W-:-:S04]  /*25b0*/  SHF.R.U32.HI R35, RZ, 0x6, R0 ;  /* 0x00000006ff237819 */ /* 0x000fc80000011600 */
[----:B------:R-:W-:Y:S01]  /*25c0*/  IMNMX R2, R2, R210, PT ;  /* 0x000000d202027217 */ /* 0x000fe20003800200 */
[----:B------:R-:W-:-:S03]  /*25d0*/  IMAD.MOV.U32 R16, RZ, RZ, R35 ;  /* 0x000000ffff107224 */ /* 0x000fc600078e0023 */
[----:B------:R-:W-:-:S13]  /*25e0*/  ISETP.GT.AND P0, PT, R2, R0, PT ;  /* 0x000000000200720c */ /* 0x000fda0003f04270 */
[----:B------:R-:W-:-:S04]  /*25f0*/  @P0 IADD3 R2, R2, 0x3f, RZ ;  /* 0x0000003f02020810 */ /* 0x000fc80007ffe0ff */
[----:B------:R-:W-:-:S04]  /*2600*/  @P0 SHF.R.S32.HI R0, RZ, 0x1f, R2 ;  /* 0x0000001fff000819 */ /* 0x000fc80000011402 */
[----:B------:R-:W-:-:S04]  /*2610*/  @P0 LEA.HI R2, R0, R2, RZ, 0x6 ;  /* 0x0000000200020211 */ /* 0x000fc800078f30ff */
[----:B------:R-:W-:-:S04]  /*2620*/  @P0 SHF.R.S32.HI R16, RZ, 0x6, R2 ;  /* 0x00000006ff100819 */ /* 0x000fc80000011402 */
[----:B------:R-:W-:-:S13]  /*2630*/  ISETP.GT.AND P0, PT, R16, R35, PT ;  /* 0x000000231000720c */ /* 0x000fda0003f04270 */
[----:B------:R-:W-:Y:S05]  /*2640*/  @!P0 BRA `(.L_x_1826) ;  /* 0x000054f000008947 */ /* 0x000fea0003800000 */
[----:B------:R-:W-:-:S04]  /*2650*/  ISETP.NE.U32.AND P0, PT, RZ, c[0x0][0x340], PT ;  /* 0x0000d000ff007a0c */ /* 0x000fc80003f05070 */
[----:B------:R-:W-:-:S13]  /*2660*/  ISETP.NE.AND.EX P0, PT, RZ, c[0x0][0x344], PT, P0 ;  /* 0x0000d100ff007a0c */ /* 0x000fda0003f05300 */
[----:B------:R-:W-:-:S05]  /*2670*/  @P0 IMAD.WIDE R2, R219, R19, c[0x0][0x340] ;  /* 0x0000d000db020625 */ /* 0x000fca00078e0213 */
[----:B------:R2:W3:Y:S01]  /*2680*/  @P0 LDG.E R15, [R2.64] ;  /* 0x0000000e020f0981 */ /* 0x0004e2000c1e1900 */
[----:B------:R-:W-:Y:S01]  /*2690*/  IADD3 R92, R17, R14, RZ ;  /* 0x0000000e115c7210 */ /* 0x000fe20007ffe0ff */
[C---:B------:R-:W-:Y:S01]  /*26a0*/  IMAD.WIDE.U32 R6, R221.reuse, c[0x0][0x260], R208 ;  /* 0x00009800dd067a25 */ /* 0x040fe200078e00d0 */
[----:B------:R-:W-:Y:S02]  /*26b0*/  SHF.R.S32.HI R14, RZ, 0x1f, R219 ;  /* 0x0000001fff0e7819 */ /* 0x000fe400000114db */
[----:B------:R-:W-:Y:S01]  /*26c0*/  IADD3 R19, R16, -0x1, RZ ;  /* 0xffffffff10137810 */ /* 0x000fe20007ffe0ff */
[C---:B------:R-:W-:Y:S01]  /*26d0*/  IMAD.WIDE.U32 R4, R221.reuse, c[0x0][0x240], R208 ;  /* 0x00009000dd047a25 */ /* 0x040fe200078e00d0 */
[----:B------:R-:W-:Y:S02]  /*26e0*/  SEL R0, R14, RZ, !P3 ;  /* 0x000000ff0e007207 */ /* 0x000fe40005800000 */
[----:B------:R-:W-:Y:S01]  /*26f0*/  SHF.R.S32.HI R17, RZ, 0x1f, R18 ;  /* 0x0000001fff117819 */ /* 0x000fe20000011412 */
[----:B------:R-:W-:Y:S01]  /*2700*/  IMAD R5, R221, c[0x0][0x244], R5 ;  /* 0x00009100dd057a24 */ /* 0x000fe200078e0205 */
[----:B------:R-:W-:Y:S01]  /*2710*/  MOV R24, 0x6 ;  /* 0x0000000600187802 */ /* 0x000fe20000000f00 */
[----:B-1----:R-:W-:Y:S01]  /*2720*/  IMAD R13, R0, c[0x0][0x248], RZ ;  /* 0x00009200000d7a24 */ /* 0x002fe200078e02ff */
[----:B------:R-:W-:Y:S01]  /*2730*/  ISETP.GE.AND P5, PT, R208, c[0x0][0x1d4], PT ;  /* 0x00007500d0007a0c */ /* 0x000fe20003fa6270 */
[----:B------:R-:W-:Y:S01]  /*2740*/  IMAD R12, R0, c[0x0][0x268], RZ ;  /* 0x00009a00000c7a24 */ /* 0x000fe200078e02ff */
[----:B------:R-:W-:Y:S01]  /*2750*/  SHF.R.S32.HI R23, RZ, 0x1f, R92 ;  /* 0x0000001fff177819 */ /* 0x000fe2000001145c */
[----:B------:R-:W-:Y:S01]  /*2760*/  IMAD.MOV.U32 R142, RZ, RZ, c[0x0][0x1e0] ;  /* 0x00007800ff8e7624 */ /* 0x000fe200078e00ff */
[----:B------:R-:W-:Y:S01]  /*2770*/  SHF.R.S32.HI R26, RZ, 0x1f, R214 ;  /* 0x0000001fff1a7819 */ /* 0x000fe200000114d6 */
[----:B------:R-:W-:Y:S01]  /*2780*/  IMAD.MOV.U32 R137, RZ, RZ, c[0x0][0x27c] ;  /* 0x00009f00ff897624 */ /* 0x000fe200078e00ff */
[----:B------:R-:W-:Y:S01]  /*2790*/  SHF.R.S32.HI R107, RZ, 0x1f, R106 ;  /* 0x0000001fff6b7819 */ /* 0x000fe2000001146a */
[----:B------:R-:W-:Y:S01]  /*27a0*/  IMAD.WIDE.U32 R150, R214, c[0x0][0x1e0], RZ ;  /* 0x00007800d6967a25 */ /* 0x000fe200078e00ff */
[----:B------:R-:W-:-:S02]  /*27b0*/  SHF.L.U32 R149, R142, 0x6, RZ ;  /* 0x000000068e957819 */ /* 0x000fc400000006ff */
[----:B------:R-:W-:Y:S01]  /*27c0*/  SHF.L.U64.HI R142, R142, R24, c[0x0][0x1e4] ;  /* 0x000079008e8e7619 */ /* 0x000fe20000010218 */
[----:B------:R-:W-:Y:S01]  /*27d0*/  IMAD.SHL.U32 R137, R137, 0x2, RZ ;  /* 0x0000000289897824 */ /* 0x000fe200078e00ff */
[----:B------:R-:W-:Y:S01]  /*27e0*/  MOV R28, R19 ;  /* 0x00000013001c7202 */ /* 0x000fe20000000f00 */
[----:B--2---:R-:W-:-:S04]  /*27f0*/  IMAD.WIDE.U32 R2, R221, c[0x0][0x1e8], RZ ;  /* 0x00007a00dd027a25 */ /* 0x004fc800078e00ff */
[----:B------:R-:W-:Y:S01]  /*2800*/  IMAD.MOV.U32 R8, RZ, RZ, R2 ;  /* 0x000000ffff087224 */ /* 0x000fe200078e0002 */
[----:B------:R-:W-:Y:S01]  /*2810*/  MOV R2, R6 ;  /* 0x0000000600027202 */ /* 0x000fe20000000f00 */
[----:B------:R-:W-:Y:S01]  /*2820*/  IMAD R9, R221, c[0x0][0x1ec], R3 ;  /* 0x00007b00dd097a24 */ /* 0x000fe200078e0203 */
[----:B------:R-:W-:Y:S01]  /*2830*/  SEL R6, R219, RZ, !P3 ;  /* 0x000000ffdb067207 */ /* 0x000fe20005800000 */
[----:B------:R-:W-:Y:S01]  /*2840*/  IMAD R3, R221, c[0x0][0x264], R7 ;  /* 0x00009900dd037a24 */ /* 0x000fe200078e0207 */
[----:B------:R-:W-:Y:S01]  /*2850*/  IADD3 R0, P3, R224, R18, RZ ;  /* 0x00000012e0007210 */ /* 0x000fe20007f7e0ff */
[----:B------:R-:W-:Y:S01]  /*2860*/  IMAD R7, R19, -0x40, -R224 ;  /* 0xffffffc013077824 */ /* 0x000fe200078e0ae0 */
[----:B------:R-:W-:Y:S01]  /*2870*/  MOV R18, 0x5 ;  /* 0x0000000500127802 */ /* 0x000fe20000000f00 */
[----:B------:R-:W-:Y:S01]  /*2880*/  IMAD R13, R6, c[0x0][0x24c], R13 ;  /* 0x00009300060d7a24 */ /* 0x000fe200078e020d */
[----:B------:R-:W-:Y:S01]  /*2890*/  LEA.HI.X.SX32 R17, R224, R17, 0x1, P3 ;  /* 0x00000011e0117211 */ /* 0x000fe200018f0eff */
[----:B------:R-:W-:Y:S01]  /*28a0*/  IMAD.IADD R7, R7, 0x1, R210 ;  /* 0x0000000107077824 */ /* 0x000fe200078e02d2 */
[----:B------:R-:W-:Y:S01]  /*28b0*/  ISETP.GE.AND P3, PT, R220, c[0x0][0x1d4], PT ;  /* 0x00007500dc007a0c */ /* 0x000fe20003f66270 */
[----:B------:R-:W-:-:S03]  /*28c0*/  IMAD.WIDE.U32 R4, R6, c[0x0][0x248], R4 ;  /* 0x0000920006047a25 */ /* 0x000fc600078e0004 */
[C---:B------:R-:W-:Y:S01]  /*28d0*/  ISETP.GE.AND P2, PT, R7.reuse, 0x1, PT ;  /* 0x000000010700780c */ /* 0x040fe20003f46270 */
[C---:B------:R-:W-:Y:S01]  /*28e0*/  IMAD R12, R6.reuse, c[0x0][0x26c], R12 ;  /* 0x00009b00060c7a24 */ /* 0x040fe200078e020c */
[----:B------:R-:W-:Y:S01]  /*28f0*/  ISETP.GE.AND P1, PT, R7, 0x21, PT ;  /* 0x000000210700780c */ /* 0x000fe20003f26270 */
[----:B------:R-:W-:-:S04]  /*2900*/  IMAD.WIDE.U32 R2, R6, c[0x0][0x268], R2 ;  /* 0x00009a0006027a25 */ /* 0x000fc800078e0002 */
[----:B------:R-:W-:Y:S01]  /*2910*/  IMAD.IADD R5, R5, 0x1, R13 ;  /* 0x0000000105057824 */ /* 0x000fe200078e020d */
[----:B------:R-:W-:Y:S01]  /*2920*/  IADD3 R7, R3, R12, RZ ;  /* 0x0000000c03077210 */ /* 0x000fe20007ffe0ff */
[----:B------:R-:W-:Y:S01]  /*2930*/  IMAD.MOV.U32 R13, RZ, RZ, c[0x0][0x238] ;  /* 0x00008e00ff0d7624 */ /* 0x000fe200078e00ff */
[----:B------:R-:W-:Y:S01]  /*2940*/  MOV R6, R2 ;  /* 0x0000000200067202 */ /* 0x000fe20000000f00 */
[----:B------:R-:W-:Y:S02]  /*2950*/  IMAD R12, R17, c[0x0][0x238], RZ ;  /* 0x00008e00110c7a24 */ /* 0x000fe400078e02ff */
[C---:B------:R-:W-:Y:S01]  /*2960*/  IMAD.WIDE.U32 R98, R0.reuse, c[0x0][0x238], R4 ;  /* 0x00008e0000627a25 */ /* 0x040fe200078e0004 */
[C---:B------:R-:W-:Y:S02]  /*2970*/  SHF.L.U64.HI R141, R13.reuse, R24, c[0x0][0x23c] ;  /* 0x00008f000d8d7619 */ /* 0x040fe40000010218 */
[C---:B------:R-:W-:Y:S01]  /*2980*/  SHF.L.U32 R143, R13.reuse, 0x6, RZ ;  /* 0x000000060d8f7819 */ /* 0x040fe200000006ff */
[----:B------:R-:W-:Y:S01]  /*2990*/  IMAD R12, R0, c[0x0][0x23c], R12 ;  /* 0x00008f00000c7a24 */ /* 0x000fe200078e020c */
[----:B------:R-:W-:Y:S01]  /*29a0*/  SHF.L.U32 R146, R13, 0x5, RZ ;  /* 0x000000050d927819 */ /* 0x000fe200000006ff */
[----:B------:R-:W-:Y:S01]  /*29b0*/  IMAD R4, R141, R19, RZ ;  /* 0x000000138d047224 */ /* 0x000fe200078e02ff */
[----:B------:R-:W-:Y:S01]  /*29c0*/  SHF.L.U64.HI R138, R13, R18, c[0x0][0x23c] ;  /* 0x00008f000d8a7619 */ /* 0x000fe20000010212 */
[----:B------:R-:W-:-:S02]  /*29d0*/  IMAD.IADD R95, R99, 0x1, R12 ;  /* 0x00000001635f7824 */ /* 0x000fc400078e020c */
[----:B------:R-:W-:Y:S02]  /*29e0*/  IMAD.MOV.U32 R94, RZ, RZ, R98 ;  /* 0x000000ffff5e7224 */ /* 0x000fe400078e0062 */
[----:B------:R-:W-:Y:S02]  /*29f0*/  IMAD R13, R17, c[0x0][0x258], RZ ;  /* 0x00009600110d7a24 */ /* 0x000fe400078e02ff */
[----:B------:R-:W-:Y:S01]  /*2a00*/  IMAD.WIDE.U32 R96, R0, c[0x0][0x258], R6 ;  /* 0x0000960000607a25 */ /* 0x000fe200078e0006 */
[----:B---3--:R-:W-:-:S03]  /*2a10*/  @P0 SHF.R.S32.HI R3, RZ, 0x1f, R15 ;  /* 0x0000001fff030819 */ /* 0x008fc6000001140f */
[----:B------:R-:W-:Y:S01]  /*2a20*/  @P0 IMAD.MOV.U32 R2, RZ, RZ, R15 ;  /* 0x000000ffff020224 */ /* 0x000fe200078e000f */
[----:B------:R-:W-:Y:S01]  /*2a30*/  @!P0 MOV R2, R219 ;  /* 0x000000db00028202 */ /* 0x000fe20000000f00 */
[----:B------:R-:W-:Y:S01]  /*2a40*/  @!P0 IMAD.MOV.U32 R3, RZ, RZ, R14 ;  /* 0x000000ffff038224 */ /* 0x000fe200078e000e */
[----:B------:R-:W-:Y:S01]  /*2a50*/  SHF.R.S32.HI R15, RZ, 0x1f, R19 ;  /* 0x0000001fff0f7819 */ /* 0x000fe20000011413 */
[----:B------:R-:W-:Y:S01]  /*2a60*/  IMAD R14, R0, c[0x0][0x25c], R13 ;  /* 0x00009700000e7a24 */ /* 0x000fe200078e020d */
[----:B------:R-:W-:Y:S02]  /*2a70*/  SEL R22, R2, RZ, !P4 ;  /* 0x000000ff02167207 */ /* 0x000fe40006000000 */
[----:B------:R-:W-:Y:S01]  /*2a80*/  SEL R21, R3, RZ, !P4 ;  /* 0x000000ff03157207 */ /* 0x000fe20006000000 */
[-C--:B------:R-:W-:Y:S01]  /*2a90*/  IMAD R4, R15, R143.reuse, R4 ;  /* 0x0000008f0f047224 */ /* 0x080fe200078e0204 */
[----:B------:R-:W-:Y:S01]  /*2aa0*/  ISETP.GE.AND P4, PT, R212, c[0x0][0x1d4], PT ;  /* 0x00007500d4007a0c */ /* 0x000fe20003f86270 */
[----:B------:R-:W-:Y:S01]  /*2ab0*/  IMAD.WIDE.U32 R2, R19, R143, R94 ;  /* 0x0000008f13027225 */ /* 0x000fe200078e005e */
[----:B------:R-:W-:-:S03]  /*2ac0*/  IADD3 R116, R97, R14, RZ ;  /* 0x0000000e61747210 */ /* 0x000fc60007ffe0ff */
[----:B------:R-:W-:Y:S01]  /*2ad0*/  IMAD.IADD R3, R3, 0x1, R4 ;  /* 0x0000000103037824 */ /* 0x000fe200078e0204 */
[----:B------:R-:W-:Y:S01]  /*2ae0*/  @P2 LEA R4, P6, R2, c[0x0][0x220], 0x1 ;  /* 0x0000880002042a11 */ /* 0x000fe200078c08ff */
[----:B------:R-:W-:Y:S01]  /*2af0*/  IMAD R13, R21, c[0x0][0x1f0], RZ ;  /* 0x00007c00150d7a24 */ /* 0x000fe200078e02ff */
[----:B------:R-:W-:Y:S01]  /*2b00*/  @P1 IADD3 R12, P0, R146, R2, RZ ;  /* 0x00000002920c1210 */ /* 0x000fe20007f1e0ff */
[----:B------:R-:W-:Y:S01]  /*2b10*/  IMAD.WIDE.U32 R6, R22, c[0x0][0x1f0], R8 ;  /* 0x00007c0016067a25 */ /* 0x000fe200078e0008 */
[----:B------:R-:W-:Y:S02]  /*2b20*/  @P2 LEA.HI.X R5, R2, c[0x0][0x224], R3, 0x1, P6 ;  /* 0x0000890002052a11 */ /* 0x000fe400030f0c03 */
[----:B------:R-:W-:Y:S01]  /*2b30*/  @P1 IADD3.X R3, R3, R138, RZ, P0, !PT ;  /* 0x0000008a03031210 */ /* 0x000fe200007fe4ff */
[----:B------:R-:W-:Y:S01]  /*2b40*/  IMAD R0, R22, c[0x0][0x1f4], R13 ;  /* 0x00007d0016007a24 */ /* 0x000fe200078e020d */
[C---:B------:R-:W-:Y:S01]  /*2b50*/  @P1 LEA R2, P0, R12.reuse, c[0x0][0x220], 0x1 ;  /* 0x000088000c021a11 */ /* 0x040fe200078008ff */
[----:B------:R-:W-:Y:S01]  /*2b60*/  @!PT LDS RZ, [RZ] ;  /* 0x00000000fffff984 */ /* 0x000fe20000000800 */
[----:B------:R-:W-:Y:S01]  /*2b70*/  @!PT LDS RZ, [RZ] ;  /* 0x00000000fffff984 */ /* 0x000fe20000000800 */
[----:B------:R-:W-:Y:S01]  /*2b80*/  @!PT LDS RZ, [RZ] ;  /* 0x00000000fffff984 */ /* 0x000fe20000000800 */
[----:B------:R1:W-:Y:S03]  /*2b90*/  @P2 LDGSTS.E.BYPASS.LTC128B.128 [R105+0xc100], [R4.64], !P5 ;  /* 0x0c10000004692fae */ /* 0x0003e6000e901d4e */
[----:B------:R-:W-:Y:S01]  /*2ba0*/  @P1 LEA.HI.X R3, R12, c[0x0][0x224], R3, 0x1, P0 ;  /* 0x000089000c031a11 */ /* 0x000fe200000f0c03 */
[----:B------:R1:W-:Y:S04]  /*2bb0*/  @P2 LDGSTS.E.BYPASS.LTC128B.128 [R105+0xe100], [R4.64+0x80], !P4 ;  /* 0x0e10008004692fae */ /* 0x0003e8000e101d4e */
[----:B------:R1:W-:Y:S04]  /*2bc0*/  @P2 LDGSTS.E.BYPASS.LTC128B.128 [R105+0x10100], [R4.64+0x100], !P3 ;  /* 0x1010010004692fae */ /* 0x0003e8000d901d4e */
[----:B------:R2:W-:Y:S04]  /*2bd0*/  @P1 LDGSTS.E.BYPASS.LTC128B.128 [R105+0xd100], [R2.64], !P5 ;  /* 0x0d10000002691fae */ /* 0x0005e8000e901d4e */
[----:B------:R2:W-:Y:S04]  /*2be0*/  @P1 LDGSTS.E.BYPASS.LTC128B.128 [R105+0xf100], [R2.64+0x80], !P4 ;  /* 0x0f10008002691fae */ /* 0x0005e8000e101d4e */
[----:B------:R2:W-:Y:S04]  /*2bf0*/  @P1 LDGSTS.E.BYPASS.LTC128B.128 [R105+0x11100], [R2.64+0x100], !P3 ;  /* 0x1110010002691fae */ /* 0x0005e8000d901d4e */
[----:B------:R-:W0:Y:S01]  /*2c00*/  LDGDEPBAR ;  /* 0x00000000000079af */ /* 0x000e220000000000 */
[----:B------:R-:W-:Y:S01]  /*2c10*/  WARPSYNC 0xffffffff ;  /* 0xffffffff00007948 */ /* 0x000fe20003800000 */
[----:B-1----:R-:W-:Y:S01]  /*2c20*/  IMAD.IADD R5, R7, 0x1, R0 ;  /* 0x0000000107057824 */ /* 0x002fe200078e0200 */
[----:B------:R-:W-:Y:S01]  /*2c30*/  MOV R4, R6 ;  /* 0x0000000600047202 */ /* 0x000fe20000000f00 */
[----:B------:R-:W-:-:S04]  /*2c40*/  IMAD R0, R23, c[0x0][0x1e0], RZ ;  /* 0x0000780017007a24 */ /* 0x000fc800078e02ff */
[C---:B------:R-:W-:Y:S02]  /*2c50*/  IMAD R0, R92.reuse, c[0x0][0x1e4], R0 ;  /* 0x000079005c007a24 */ /* 0x040fe400078e0200 */
[----:B------:R-:W-:-:S04]  /*2c60*/  IMAD.WIDE.U32 R88, R92, c[0x0][0x1e0], R4 ;  /* 0x000078005c587a25 */ /* 0x000fc800078e0004 */
[----:B--2---:R-:W-:Y:S01]  /*2c70*/  IMAD R2, R26, c[0x0][0x1e0], RZ ;  /* 0x000078001a027a24 */ /* 0x004fe200078e02ff */
[----:B------:R-:W-:Y:S02]  /*2c80*/  MOV R3, c[0x0][0x258] ;  /* 0x0000960000037a02 */ /* 0x000fe40000000f00 */
[----:B------:R-:W-:Y:S01]  /*2c90*/  IADD3 R90, R89, R0, RZ ;  /* 0x00000000595a7210 */ /* 0x000fe20007ffe0ff */
[----:B------:R-:W-:Y:S01]  /*2ca0*/  IMAD R2, R214, c[0x0][0x1e4], R2 ;  /* 0x00007900d6027a24 */ /* 0x000fe200078e0202 */
[C---:B------:R-:W-:Y:S01]  /*2cb0*/  SHF.L.U64.HI R140, R3.reuse, R24, c[0x0][0x25c] ;  /* 0x00009700038c7619 */ /* 0x040fe20000010218 */
[C---:B------:R-:W-:Y:S01]  /*2cc0*/  IMAD.SHL.U32 R147, R3.reuse, 0x40, RZ ;  /* 0x0000004003937824 */ /* 0x040fe200078e00ff */
[----:B------:R-:W-:Y:S01]  /*2cd0*/  SHF.L.U64.HI R139, R3, R18, c[0x0][0x25c] ;  /* 0x00009700038b7619 */ /* 0x000fe20000010212 */
[----:B------:R-:W-:Y:S01]  /*2ce0*/  IMAD.IADD R132, R151, 0x1, R2 ;  /* 0x0000000197847824 */ /* 0x000fe200078e0202 */
[----:B------:R-:W-:Y:S02]  /*2cf0*/  SHF.L.U32 R148, R3, 0x5, RZ ;  /* 0x0000000503947819 */ /* 0x000fe400000006ff */
[----:B------:R-:W1:Y:S01]  /*2d00*/  S2R R29, SR_TID.X ;  /* 0x00000000001d7919 */ /* 0x000e620000002100 */
[----:B------:R-:W-:Y:S01]  /*2d10*/  IMAD R0, R140, R19, RZ ;  /* 0x000000138c007224 */ /* 0x000fe200078e02ff */
[----:B------:R-:W-:Y:S01]  /*2d20*/  ULDC UR8, c[0x0][0x290] ;  /* 0x0000a40000087ab9 */ /* 0x000fe20000000800 */
[----:B------:R-:W-:Y:S01]  /*2d30*/  IMAD.MOV.U32 R2, RZ, RZ, R96 ;  /* 0x000000ffff027224 */ /* 0x000fe200078e0060 */
[----:B------:R-:W-:Y:S01]  /*2d40*/  BAR.SYNC.DEFER_BLOCKING 0x0 ;  /* 0x0000000000007b1d */ /* 0x000fe20000010000 */
[----:B------:R-:W-:-:S02]  /*2d50*/  IMAD.MOV.U32 R3, RZ, RZ, R116 ;  /* 0x000000ffff037224 */ /* 0x000fc400078e0074 */
[-C--:B------:R-:W-:Y:S02]  /*2d60*/  IMAD R0, R15, R147.reuse, R0 ;  /* 0x000000930f007224 */ /* 0x080fe400078e0200 */
[----:B------:R-:W-:Y:S01]  /*2d70*/  IMAD.WIDE.U32 R2, R19, R147, R2 ;  /* 0x0000009313027225 */ /* 0x000fe200078e0002 */
[----:B------:R-:W-:Y:S02]  /*2d80*/  UMOV UR4, 0x6 ;  /* 0x0000000600047882 */ /* 0x000fe40000000000 */
[----:B------:R-:W-:Y:S01]  /*2d90*/  ULDC UR7, c[0x0][0x294] ;  /* 0x0000a50000077ab9 */ /* 0x000fe20000000800 */
[----:B------:R-:W-:Y:S01]  /*2da0*/  IMAD.IADD R0, R3, 0x1, R0 ;  /* 0x0000000103007824 */ /* 0x000fe200078e0200 */
[----:B------:R-:W-:Y:S01]  /*2db0*/  ULDC UR10, c[0x0][0x280] ;  /* 0x0000a000000a7ab9 */ /* 0x000fe20000000800 */
[----:B------:R-:W-:Y:S01]  /*2dc0*/  IMAD.MOV.U32 R156, RZ, RZ, 0x1 ;  /* 0x00000001ff9c7424 */ /* 0x000fe200078e00ff */
[----:B------:R-:W-:Y:S01]  /*2dd0*/  ULDC UR9, c[0x0][0x284] ;  /* 0x0000a10000097ab9 */ /* 0x000fe20000000800 */
[----:B------:R-:W-:Y:S01]  /*2de0*/  IMAD R19, R26, c[0x0][0x280], RZ ;  /* 0x0000a0001a137a24 */ /* 0x000fe200078e02ff */
[----:B------:R-:W-:Y:S01]  /*2df0*/  USHF.L.U64.HI UR7, UR8, UR4, UR7 ;  /* 0x0000000408077299 */ /* 0x000fe20008010207 */
[----:B------:R-:W-:Y:S01]  /*2e00*/  IMAD.WIDE.U32 R12, R214, c[0x0][0x290], R106 ;  /* 0x0000a400d60c7a25 */ /* 0x000fe200078e006a */
[----:B------:R-:W-:-:S02]  /*2e10*/  USHF.L.U64.HI UR9, UR10, UR4, UR9 ;  /* 0x000000040a097299 */ /* 0x000fc40008010209 */
[----:B------:R-:W-:Y:S01]  /*2e20*/  ULDC.U8 UR6, c[0x0][0x298] ;  /* 0x0000a60000067ab9 */ /* 0x000fe20000000000 */
[C---:B------:R-:W-:Y:S01]  /*2e30*/  IMAD R19, R214.reuse, c[0x0][0x284], R19 ;  /* 0x0000a100d6137a24 */ /* 0x040fe200078e0213 */
[----:B-1----:R-:W-:Y:S01]  /*2e40*/  SHF.R.S32.HI R27, RZ, 0x1f, R29 ;  /* 0x0000001fff1b7819 */ /* 0x002fe2000001141d */
[----:B------:R-:W-:Y:S01]  /*2e50*/  IMAD.WIDE.U32 R14, R214, c[0x0][0x280], R106 ;  /* 0x0000a000d60e7a25 */ /* 0x000fe200078e006a */
[----:B------:R-:W-:Y:S02]  /*2e60*/  USHF.L.U32 UR8, UR8, 0x6, URZ ;  /* 0x0000000608087899 */ /* 0x000fe4000800063f */
[----:B------:R-:W-:Y:S01]  /*2e70*/  LEA.HI R27, R27, R29, RZ, 0x2 ;  /* 0x0000001d1b1b7211 */ /* 0x000fe200078f10ff */
[----:B------:R-:W-:Y:S01]  /*2e80*/  IMAD.IADD R15, R19, 0x1, R15 ;  /* 0x00000001130f7824 */ /* 0x000fe200078e020f */
[----:B------:R-:W-:Y:S01]  /*2e90*/  USHF.L.U32 UR10, UR10, 0x6, URZ ;  /* 0x000000060a0a7899 */ /* 0x000fe2000800063f */
[----:B------:R-:W-:Y:S01]  /*2ea0*/  IMAD.SHL.U32 R37, R228, 0x200, RZ ;  /* 0x00000200e4257824 */ /* 0x000fe200078e00ff */
[----:B------:R-:W-:Y:S01]  /*2eb0*/  LOP3.LUT R27, R27, 0xfffffffc, RZ, 0xc0, !PT ;  /* 0xfffffffc1b1b7812 */ /* 0x000fe200078ec0ff */
[----:B------:R-:W-:-:S04]  /*2ec0*/  IMAD.WIDE.U32 R108, R20, c[0x0][0x280], R14 ;  /* 0x0000a000146c7a25 */ /* 0x000fc800078e000e */
[----:B------:R-:W-:Y:S02]  /*2ed0*/  IMAD.IADD R27, R29, 0x1, -R27 ;  /* 0x000000011d1b7824 */ /* 0x000fe400078e0a1b */
[----:B------:R-:W-:Y:S02]  /*2ee0*/  IMAD.MOV.U32 R38, RZ, RZ, RZ ;  /* 0x000000ffff267224 */ /* 0x000fe400078e00ff */
[----:B------:R-:W-:Y:S02]  /*2ef0*/  IMAD.SHL.U32 R24, R27, 0x8, RZ ;  /* 0x000000081b187824 */ /* 0x000fe400078e00ff */
[----:B------:R-:W-:-:S03]  /*2f00*/  IMAD.MOV.U32 R53, RZ, RZ, 0x1 ;  /* 0x00000001ff357424 */ /* 0x000fc600078e00ff */
[--C-:B------:R-:W-:Y:S02]  /*2f10*/  SHF.R.S32.HI R25, RZ, 0x1f, R24.reuse ;  /* 0x0000001fff197819 */ /* 0x100fe40000011418 */
[----:B------:R-:W-:Y:S02]  /*2f20*/  IADD3 R135, P6, P0, R88, R150, R24 ;  /* 0x0000009658877210 */ /* 0x000fe400078de018 */
[----:B------:R-:W-:Y:S02]  /*2f30*/  IADD3 R29, R24, 0x20, RZ ;  /* 0x00000020181d7810 */ /* 0x000fe40007ffe0ff */
[----:B------:R-:W-:Y:S02]  /*2f40*/  IADD3.X R134, R90, R132, R25, P6, P0 ;  /* 0x000000845a867210 */ /* 0x000fe400037e0419 */
[----:B------:R-:W-:Y:S02]  /*2f50*/  @P2 LEA R4, P0, R2, c[0x0][0x250], 0x1 ;  /* 0x0000940002042a11 */ /* 0x000fe400078008ff */
[----:B------:R-:W-:-:S02]  /*2f60*/  @P1 IADD3 R3, P6, R148, R2, RZ ;  /* 0x0000000294031210 */ /* 0x000fc40007fde0ff */
[----:B------:R-:W-:Y:S02]  /*2f70*/  @P2 LEA.HI.X R5, R2, c[0x0][0x254], R0, 0x1, P0 ;  /* 0x0000950002052a11 */ /* 0x000fe400000f0c00 */
[----:B------:R-:W-:Y:S01]  /*2f80*/  ISETP.GT.AND P0, PT, R28, R35, PT ;  /* 0x000000231c00720c */ /* 0x000fe20003f04270 */
[----:B------:R-:W-:Y:S01]  /*2f90*/  @P1 IMAD.X R8, R0, 0x1, R139, P6 ;  /* 0x0000000100081824 */ /* 0x000fe200030e068b */
[----:B------:R-:W-:Y:S01]  /*2fa0*/  ISETP.LE.AND P6, PT, R156, c[0x0][0x27c], PT ;  /* 0x00009f009c007a0c */ /* 0x000fe20003fc3270 */
[----:B------:R-:W-:Y:S01]  /*2fb0*/  @!PT LDS RZ, [RZ] ;  /* 0x00000000fffff984 */ /* 0x000fe20000000800 */
[----:B------:R-:W-:Y:S01]  /*2fc0*/  @!PT LDS RZ, [RZ] ;  /* 0x00000000fffff984 */ /* 0x000fe20000000800 */
[----:B------:R-:W-:Y:S01]  /*2fd0*/  @!PT LDS RZ, [RZ] ;  /* 0x00000000fffff984 */ /* 0x000fe20000000800 */
[----:B------:R1:W-:Y:S01]  /*2fe0*/  @P2 LDGSTS.E.BYPASS.LTC128B.128 [R105+0x100], [R4.64], !P5 ;  /* 0x0010000004692fae */ /* 0x0003e2000e901d4e */
[----:B------:R-:W-:Y:S01]  /*2ff0*/  ISETP.GE.AND P6, PT, R24, c[0x0][0x27c], PT ;  /* 0x00009f0018007a0c */ /* 0x000fe20003fc6270 */
[----:B------:R-:W-:Y:S01]  /*3000*/  IMAD R0, R26, c[0x0][0x290], RZ ;  /* 0x0000a4001a007a24 */ /* 0x000fe200078e02ff */
[----:B------:R-:W-:Y:S01]  /*3010*/  IADD3 R30, R24, 0x40, RZ ;  /* 0x00000040181e7810 */ /* 0x000fe20007ffe0ff */
[----:B------:R1:W-:Y:S01]  /*3020*/  @P2 LDGSTS.E.BYPASS.LTC128B.128 [R105+0x2100], [R4.64+0x80], !P4 ;  /* 0x0210008004692fae */ /* 0x0003e2000e101d4e */
[----:B------:R-:W-:Y:S01]  /*3030*/  SEL R18, RZ, c[0x0][0x27c], !P6 ;  /* 0x00009f00ff127a07 */ /* 0x000fe20007000000 */
[----:B------:R-:W-:Y:S01]  /*3040*/  IMAD R0, R214, c[0x0][0x294], R0 ;  /* 0x0000a500d6007a24 */ /* 0x000fe200078e0200 */
[----:B------:R-:W-:Y:S01]  /*3050*/  P2R R133, PR, RZ, 0x40 ;  /* 0x00000040ff857803 */ /* 0x000fe20000000000 */
[----:B------:R1:W-:Y:S01]  /*3060*/  @P2 LDGSTS.E.BYPASS.LTC128B.128 [R105+0x4100], [R4.64+0x100], !P3 ;  /* 0x0410010004692fae */ /* 0x0003e2000d901d4e */
[----:B------:R-:W-:Y:S01]  /*3070*/  @P1 LEA R2, P2, R3, c[0x0][0x250], 0x1 ;  /* 0x0000940003021a11 */ /* 0x000fe200078408ff */
[----:B------:R-:W-:Y:S01]  /*3080*/  IMAD.IADD R18, R24, 0x1, R18 ;  /* 0x0000000118127824 */ /* 0x000fe200078e0212 */
[----:B------:R-:W-:Y:S01]  /*3090*/  ISETP.GE.AND P6, PT, R29, c[0x0][0x27c], PT ;  /* 0x00009f001d007a0c */ /* 0x000fe20003fc6270 */
[----:B------:R-:W-:Y:S01]  /*30a0*/  IMAD.IADD R13, R0, 0x1, R13 ;  /* 0x00000001000d7824 */ /* 0x000fe200078e020d */
[----:B------:R-:W-:Y:S01]  /*30b0*/  @P1 LEA.HI.X R3, R3, c[0x0][0x254], R8, 0x1, P2 ;  /* 0x0000950003031a11 */ /* 0x000fe200010f0c08 */
[----:B------:R-:W-:Y:S01]  /*30c0*/  IMAD.WIDE.U32 R8, R214, c[0x0][0x290], R24 ;  /* 0x0000a400d6087a25 */ /* 0x000fe200078e0018 */
[----:B------:R-:W-:-:S03]  /*30d0*/  ISETP.GE.AND P2, PT, R30, c[0x0][0x27c], PT ;  /* 0x00009f001e007a0c */ /* 0x000fc60003f46270 */
[----:B------:R2:W-:Y:S01]  /*30e0*/  @P1 LDGSTS.E.BYPASS.LTC128B.128 [R105+0x1100], [R2.64], !P5 ;  /* 0x0110000002691fae */ /* 0x0005e2000e901d4e */
[----:B------:R-:W-:Y:S01]  /*30f0*/  IMAD.IADD R9, R9, 0x1, R0 ;  /* 0x0000000109097824 */ /* 0x000fe200078e0200 */
[----:B------:R-:W-:Y:S01]  /*3100*/  SHF.R.S32.HI R0, RZ, 0x1f, R20 ;  /* 0x0000001fff007819 */ /* 0x000fe20000011414 */
[C---:B------:R-:W-:Y:S01]  /*3110*/  IMAD.WIDE.U32 R110, R20.reuse, c[0x0][0x290], R12 ;  /* 0x0000a400146e7a25 */ /* 0x040fe200078e000c */
[----:B------:R2:W-:Y:S01]  /*3120*/  @P1 LDGSTS.E.BYPASS.LTC128B.128 [R105+0x3100], [R2.64+0x80], !P4 ;  /* 0x0310008002691fae */ /* 0x0005e2000e101d4e */
[----:B------:R-:W-:Y:S02]  /*3130*/  P2R R131, PR, RZ, 0x4 ;  /* 0x00000004ff837803 */ /* 0x000fe40000000000 */
[----:B------:R-:W-:Y:S01]  /*3140*/  IMAD.WIDE.U32 R102, R20, c[0x0][0x290], R8 ;  /* 0x0000a40014667a25 */ /* 0x000fe200078e0008 */
[----:B------:R2:W-:Y:S04]  /*3150*/  @P1 LDGSTS.E.BYPASS.LTC128B.128 [R105+0x5100], [R2.64+0x100], !P3 ;  /* 0x0510010002691fae */ /* 0x0005e8000d901d4e */
[----:B------:R-:W0:Y:S01]  /*3160*/  LDGDEPBAR ;  /* 0x00000000000079af */ /* 0x000e220000000000 */
[----:B-1----:R-:W-:-:S04]  /*3170*/  @P0 IADD3 R4, R16, -0x2, RZ ;  /* 0xfffffffe10040810 */ /* 0x002fc80007ffe0ff */
[----:B------:R-:W-:Y:S01]  /*3180*/  @P0 SHF.R.S32.HI R7, RZ, 0x1f, R4 ;  /* 0x0000001fff070819 */ /* 0x000fe20000011404 */
[----:B------:R-:W-:Y:S02]  /*3190*/  @P0 IMAD R6, R141, R4, RZ ;  /* 0x000000048d060224 */ /* 0x000fe400078e02ff */
[----:B------:R-:W-:-:S04]  /*31a0*/  @P0 IMAD.WIDE.U32 R4, R4, R143, R94 ;  /* 0x0000008f04040225 */ /* 0x000fc800078e005e */
[----:B------:R-:W-:Y:S02]  /*31b0*/  @P0 IMAD R16, R7, R143, R6 ;  /* 0x0000008f07100224 */ /* 0x000fe400078e0206 */
[----:B------:R-:W-:-:S04]  /*31c0*/  IMAD.WIDE.U32 R6, R221, c[0x0][0x210], R24 ;  /* 0x00008400dd067a25 */ /* 0x000fc800078e0018 */
[----:B--2---:R-:W-:Y:S01]  /*31d0*/  @P0 IMAD.IADD R3, R5, 0x1, R16 ;  /* 0x0000000105030824 */ /* 0x004fe200078e0210 */
[----:B------:R-:W-:Y:S01]  /*31e0*/  @P0 LEA R2, P1, R4, c[0x0][0x220], 0x1 ;  /* 0x0000880004020a11 */ /* 0x000fe200078208ff */
[----:B------:R-:W-:-:S03]  /*31f0*/  IMAD.WIDE.U32 R16, R214, c[0x0][0x280], R24 ;  /* 0x0000a000d6107a25 */ /* 0x000fc600078e0018 */
[----:B------:R-:W-:Y:S01]  /*3200*/  @P0 LEA.HI.X R3, R4, c[0x0][0x224], R3, 0x1, P1 ;  /* 0x0000890004030a11 */ /* 0x000fe200008f0c03 */
[----:B------:R-:W-:Y:S02]  /*3210*/  IMAD R5, R221, c[0x0][0x214], R7 ;  /* 0x00008500dd057a24 */ /* 0x000fe400078e0207 */
[----:B------:R-:W-:Y:S01]  /*3220*/  IMAD.IADD R7, R17, 0x1, R19 ;  /* 0x0000000111077824 */ /* 0x000fe200078e0213 */
[----:B------:R-:W-:Y:S01]  /*3230*/  SHF.R.S32.HI R17, RZ, 0x1f, R18 ;  /* 0x0000001fff117819 */ /* 0x000fe20000011412 */
[----:B------:R-:W-:Y:S01]  /*3240*/  IMAD.MOV.U32 R4, RZ, RZ, R6 ;  /* 0x000000ffff047224 */ /* 0x000fe200078e0006 */
[----:B------:R1:W-:Y:S01]  /*3250*/  @P0 LDGSTS.E.BYPASS.LTC128B.128 [R105+0x12100], [R2.64], !P5 ;  /* 0x1210000002690fae */ /* 0x0003e2000e901d4e */
[----:B------:R-:W-:Y:S01]  /*3260*/  IMAD R19, R21, c[0x0][0x218], RZ ;  /* 0x0000860015137a24 */ /* 0x000fe200078e02ff */
[CC--:B------:R-:W-:Y:S01]  /*3270*/  LEA.HI R21, R17.reuse, R18.reuse, RZ, 0x6 ;  /* 0x0000001211157211 */ /* 0x0c0fe200078f30ff */
[----:B------:R-:W-:Y:S01]  /*3280*/  IMAD.MOV.U32 R6, RZ, RZ, R16 ;  /* 0x000000ffff067224 */ /* 0x000fe200078e0010 */
[----:B------:R-:W-:Y:S01]  /*3290*/  LEA.HI R16, R17, R18, RZ, 0x3 ;  /* 0x0000001211107211 */ /* 0x000fe200078f18ff */
[C---:B------:R-:W-:Y:S01]  /*32a0*/  IMAD R17, R0.reuse, c[0x0][0x290], RZ ;  /* 0x0000a40000117a24 */ /* 0x040fe200078e02ff */
[----:B------:R1:W-:Y:S01]  /*32b0*/  @P0 LDGSTS.E.BYPASS.LTC128B.128 [R105+0x14100], [R2.64+0x80], !P4 ;  /* 0x1410008002690fae */ /* 0x0003e2000e101d4e */
[----:B------:R-:W-:Y:S01]  /*32c0*/  IMAD R0, R0, c[0x0][0x280], RZ ;  /* 0x0000a00000007a24 */ /* 0x000fe200078e02ff */
[----:B------:R-:W-:Y:S01]  /*32d0*/  LOP3.LUT R115, R16, 0xfffffff8, RZ, 0xc0, !PT ;  /* 0xfffffff810737812 */ /* 0x000fe200078ec0ff */
[----:B------:R-:W-:Y:S01]  /*32e0*/  IMAD.WIDE.U32 R112, R22, c[0x0][0x218], R4 ;  /* 0x0000860016707a25 */ /* 0x000fe200078e0004 */
[----:B------:R-:W-:Y:S01]  /*32f0*/  @P0 LEA R4, P1, R146, R2, 0x1 ;  /* 0x0000000292040211 */ /* 0x000fe200078208ff */
[----:B------:R1:W-:Y:S01]  /*3300*/  @P0 LDGSTS.E.BYPASS.LTC128B.128 [R105+0x16100], [R2.64+0x100], !P3 ;  /* 0x1610010002690fae */ /* 0x0003e2000d901d4e */
[----:B------:R-:W-:Y:S01]  /*3310*/  SHF.R.S32.HI R127, RZ, 0x3, R16 ;  /* 0x00000003ff7f7819 */ /* 0x000fe20000011410 */
[----:B------:R-:W-:Y:S01]  /*3320*/  IMAD R18, R20, c[0x0][0x294], R17 ;  /* 0x0000a50014127a24 */ /* 0x000fe200078e0211 */
[----:B------:R-:W-:Y:S01]  /*3330*/  @P0 LEA.HI.X R5, R146, R3, R138, 0x1, P1 ;  /* 0x0000000392050211 */ /* 0x000fe200008f0c8a */
[C---:B------:R-:W-:Y:S01]  /*3340*/  IMAD R17, R20.reuse, c[0x0][0x284], R0 ;  /* 0x0000a10014117a24 */ /* 0x040fe200078e0200 */
[----:B------:R-:W-:Y:S01]  /*3350*/  SEL R0, RZ, c[0x0][0x27c], !P6 ;  /* 0x00009f00ff007a07 */ /* 0x000fe20007000000 */
[----:B------:R-:W-:Y:S01]  /*3360*/  IMAD.WIDE.U32 R100, R20, c[0x0][0x280], R6 ;  /* 0x0000a00014647a25 */ /* 0x000fe200078e0006 */
[----:B------:R-:W-:Y:S01]  /*3370*/  SHF.R.S32.HI R120, RZ, 0x1f, R115 ;  /* 0x0000001fff787819 */ /* 0x000fe20000011473 */
[----:B------:R2:W-:Y:S02]  /*3380*/  @P0 LDGSTS.E.BYPASS.LTC128B.128 [R105+0x13100], [R4.64], !P5 ;  /* 0x1310000004690fae */ /* 0x0005e4000e901d4e */
[----:B------:R-:W-:-:S02]  /*3390*/  IMAD.IADD R0, R29, 0x1, R0 ;  /* 0x000000011d007824 */ /* 0x000fc400078e0200 */
[----:B------:R2:W-:Y:S01]  /*33a0*/  @P0 LDGSTS.E.BYPASS.LTC128B.128 [R105+0x15100], [R4.64+0x80], !P4 ;  /* 0x1510008004690fae */ /* 0x0005e2000e101d4e */
[----:B------:R-:W-:Y:S02]  /*33b0*/  IMAD R19, R22, c[0x0][0x21c], R19 ;  /* 0x0000870016137a24 */ /* 0x000fe400078e0213 */
[----:B------:R-:W-:Y:S01]  /*33c0*/  IMAD.IADD R126, R18, 0x1, R111 ;  /* 0x00000001127e7824 */ /* 0x000fe200078e026f */
[----:B------:R2:W-:Y:S01]  /*33d0*/  @P0 LDGSTS.E.BYPASS.LTC128B.128 [R105+0x17100], [R4.64+0x100], !P3 ;  /* 0x1710010004690fae */ /* 0x0005e2000d901d4e */
[----:B------:R-:W-:Y:S01]  /*33e0*/  IADD3 R92, P0, R214, R92, RZ ;  /* 0x0000005cd65c7210 */ /* 0x000fe20007f1e0ff */
[----:B------:R-:W-:Y:S02]  /*33f0*/  IMAD.IADD R125, R17, 0x1, R109 ;  /* 0x00000001117d7824 */ /* 0x000fe400078e026d */
[----:B------:R-:W0:Y:S01]  /*3400*/  LDGDEPBAR ;  /* 0x00000000000079af */ /* 0x000e220000000000 */
[----:B------:R-:W-:Y:S02]  /*3410*/  IMAD.IADD R123, R113, 0x1, R19 ;  /* 0x00000001717b7824 */ /* 0x000fe400078e0213 */
[----:B------:R-:W-:Y:S01]  /*3420*/  IMAD.X R93, R26, 0x1, R23, P0 ;  /* 0x000000011a5d7824 */ /* 0x000fe200000e0617 */
[----:B------:R-:W-:Y:S01]  /*3430*/  LOP3.LUT P0, RZ, R222, 0x4, RZ, 0xc0, !PT ;  /* 0x00000004deff7812 */ /* 0x000fe2000780c0ff */
[----:B------:R-:W-:-:S02]  /*3440*/  IMAD.IADD R121, R103, 0x1, R18 ;  /* 0x0000000167797824 */ /* 0x000fc400078e0212 */
[----:B-1----:R-:W-:Y:S01]  /*3450*/  IMAD.SHL.U32 R3, R222, 0x40, RZ ;  /* 0x00000040de037824 */ /* 0x002fe200078e00ff */
[----:B------:R-:W-:Y:S01]  /*3460*/  SHF.R.S32.HI R2, RZ, 0x1f, R0 ;  /* 0x0000001fff027819 */ /* 0x000fe20000011400 */
[----:B------:R-:W-:-:S03]  /*3470*/  IMAD.IADD R117, R101, 0x1, R17 ;  /* 0x0000000165757824 */ /* 0x000fc600078e0211 */
[----:B------:R-:W-:Y:S02]  /*3480*/  LOP3.LUT R91, R3, 0x1c0, RZ, 0xc0, !PT ;  /* 0x000001c0035b7812 */ /* 0x000fe400078ec0ff */
[CC--:B------:R-:W-:Y:S02]  /*3490*/  LEA.HI R3, R2.reuse, R0.reuse, RZ, 0x3 ;  /* 0x0000000002037211 */ /* 0x0c0fe400078f18ff */
[----:B------:R-:W-:Y:S01]  /*34a0*/  LEA.HI R7, R2, R0, RZ, 0x6 ;  /* 0x0000000002077211 */ /* 0x000fe200078f30ff */
[----:B------:R-:W-:Y:S01]  /*34b0*/  IMAD.SHL.U32 R2, R21, 0x40, RZ ;  /* 0x0000004015027824 */ /* 0x000fe200078e00ff */
[----:B------:R-:W-:Y:S02]  /*34c0*/  SHF.R.U32.HI R36, RZ, 0x3, R91 ;  /* 0x00000003ff247819 */ /* 0x000fe4000001165b */
[----:B------:R-:W-:Y:S02]  /*34d0*/  LOP3.LUT R114, R3, 0xfffffff8, RZ, 0xc0, !PT ;  /* 0xfffffff803727812 */ /* 0x000fe400078ec0ff */
[----:B------:R-:W-:-:S02]  /*34e0*/  LOP3.LUT R6, R2, 0xfffff000, RZ, 0xc0, !PT ;  /* 0xfffff00002067812 */ /* 0x000fc400078ec0ff */
[----:B--2---:R-:W-:Y:S02]  /*34f0*/  SEL R4, RZ, c[0x0][0x27c], !P2 ;  /* 0x00009f00ff047a07 */ /* 0x004fe40005000000 */
[----:B------:R-:W-:Y:S02]  /*3500*/  LOP3.LUT R5, R91, 0x38, R16, 0xf8, !PT ;  /* 0x000000385b057812 */ /* 0x000fe400078ef810 */
[----:B------:R-:W-:Y:S01]  /*3510*/  SHF.R.S32.HI R124, RZ, 0x3, R3 ;  /* 0x00000003ff7c7819 */ /* 0x000fe20000011403 */
[----:B------:R-:W-:Y:S01]  /*3520*/  IMAD.IADD R0, R30, 0x1, R4 ;  /* 0x000000011e007824 */ /* 0x000fe200078e0204 */
[----:B------:R-:W-:Y:S02]  /*3530*/  LOP3.LUT R5, R5, R36, RZ, 0x3c, !PT ;  /* 0x0000002405057212 */ /* 0x000fe400078e3cff */
[----:B------:R-:W-:Y:S02]  /*3540*/  SHF.R.S32.HI R119, RZ, 0x1f, R114 ;  /* 0x0000001fff777819 */ /* 0x000fe40000011472 */
[----:B------:R-:W-:-:S02]  /*3550*/  SHF.R.S32.HI R4, RZ, 0x1f, R0 ;  /* 0x0000001fff047819 */ /* 0x000fc40000011400 */
[----:B------:R-:W-:Y:S02]  /*3560*/  IADD3 R130, R5, R6, R37 ;  /* 0x0000000605827210 */ /* 0x000fe40007ffe025 */
[CC--:B------:R-:W-:Y:S02]  /*3570*/  LEA.HI R2, R4.reuse, R0.reuse, RZ, 0x3 ;  /* 0x0000000004027211 */ /* 0x0c0fe400078f18ff */
[----:B------:R-:W-:Y:S01]  /*3580*/  LEA.HI R0, R4, R0, RZ, 0x6 ;  /* 0x0000000004007211 */ /* 0x000fe200078f30ff */
[----:B------:R-:W-:Y:S01]  /*3590*/  IMAD.SHL.U32 R4, R7, 0x40, RZ ;  /* 0x0000004007047824 */ /* 0x000fe200078e00ff */
[C---:B------:R-:W-:Y:S02]  /*35a0*/  LOP3.LUT R6, R91.reuse, 0x38, R2, 0xf8, !PT ;  /* 0x000000385b067812 */ /* 0x040fe400078ef802 */
[----:B------:R-:W-:Y:S01]  /*35b0*/  LOP3.LUT R5, R91, 0x38, R3, 0xf8, !PT ;  /* 0x000000385b057812 */ /* 0x000fe200078ef803 */
[----:B------:R-:W-:Y:S01]  /*35c0*/  IMAD.SHL.U32 R0, R0, 0x40, RZ ;  /* 0x0000004000007824 */ /* 0x000fe200078e00ff */
[----:B------:R-:W-:-:S02]  /*35d0*/  LOP3.LUT R7, R4, 0xfffff000, RZ, 0xc0, !PT ;  /* 0xfffff00004077812 */ /* 0x000fc400078ec0ff */
[-C--:B------:R-:W-:Y:S02]  /*35e0*/  LOP3.LUT R5, R5, R36.reuse, RZ, 0x3c, !PT ;  /* 0x0000002405057212 */ /* 0x080fe400078e3cff */
[----:B------:R-:W-:Y:S02]  /*35f0*/  LOP3.LUT R4, R0, 0xfffff000, RZ, 0xc0, !PT ;  /* 0xfffff00000047812 */ /* 0x000fe400078ec0ff */
[----:B------:R-:W-:Y:S02]  /*3600*/  LOP3.LUT R0, R6, R36, RZ, 0x3c, !PT ;  /* 0x0000002406007212 */ /* 0x000fe400078e3cff */
[----:B------:R-:W-:Y:S02]  /*3610*/  LOP3.LUT R104, R2, 0xfffffff8, RZ, 0xc0, !PT ;  /* 0xfffffff802687812 */ /* 0x000fe400078ec0ff */
[----:B------:R-:W-:Y:S02]  /*3620*/  IADD3 R128, R0, R4, R37 ;  /* 0x0000000400807210 */ /* 0x000fe40007ffe025 */
[----:B------:R-:W-:-:S02]  /*3630*/  LOP3.LUT R0, R91, 0x18, R24, 0xf8, !PT ;  /* 0x000000185b007812 */ /* 0x000fc400078ef818 */
[----:B------:R-:W-:Y:S02]  /*3640*/  IADD3 R129, R5, R7, R37 ;  /* 0x0000000705817210 */ /* 0x000fe40007ffe025 */
[----:B------:R-:W-:Y:S02]  /*3650*/  LOP3.LUT R0, R37, R0, R36, 0xf6, !PT ;  /* 0x0000000025007212 */ /* 0x000fe400078ef624 */
[----:B------:R-:W-:Y:S02]  /*3660*/  SHF.R.S32.HI R122, RZ, 0x3, R2 ;  /* 0x00000003ff7a7819 */ /* 0x000fe40000011402 */
[----:B------:R-:W-:Y:S02]  /*3670*/  SHF.R.S32.HI R118, RZ, 0x1f, R104 ;  /* 0x0000001fff767819 */ /* 0x000fe40000011468 */
.L_x_1851:
[----:B-1----:R-:W-:Y:S01]  /*3680*/  SHF.R.S32.HI R4, RZ, 0x1f, R28 ;  /* 0x0000001fff047819 */ /* 0x002fe2000001141c */
[-C--:B------:R-:W-:Y:S01]  /*3690*/  IMAD R2, R142, R28.reuse, RZ ;  /* 0x0000001c8e027224 */ /* 0x080fe200078e02ff */
[----:B------:R-:W-:Y:S01]  /*36a0*/  LOP3.LUT P1, RZ, R222, 0x4, RZ, 0xc0, !PT ;  /* 0x00000004deff7812 */ /* 0x000fe2000782c0ff */
[----:B------:R-:W-:Y:S01]  /*36b0*/  IMAD.WIDE.U32 R12, R149, R28, RZ ;  /* 0x0000001c950c7225 */ /* 0x000fe200078e00ff */
[----:B------:R-:W-:Y:S04]  /*36c0*/  DEPBAR.LE SB0, 0x2 ;  /* 0x000080800000791a */ /* 0x000fe80000000000 */
[----:B------:R-:W-:Y:S01]  /*36d0*/  IMAD R2, R4, R149, R2 ;  /* 0x0000009504027224 */ /* 0x000fe200078e0202 */
[----:B------:R-:W-:Y:S01]  /*36e0*/  WARPSYNC 0xffffffff ;  /* 0xffffffff00007948 */ /* 0x000fe20003800000 */
[----:B------:R-:W-:Y:S02]  /*36f0*/  BAR.SYNC.DEFER_BLOCKING 0x0 ;  /* 0x0000000000007b1d */ /* 0x000fe40000010000 */
[----:B------:R-:W-:Y:S01]  /*3700*/  IMAD.IADD R26, R13, 0x1, R2 ;  /* 0x000000010d1a7824 */ /* 0x000fe200078e0202 */
[----:B------:R-:W-:Y:S05]  /*3710*/  IADD3 R2, P0, R135, R12, RZ ;  /* 0x0000000c87027210 */ /* 0x000fea0007f1e0ff */
[----:B------:R-:W-:Y:S01]  /*3720*/  IMAD.X R3, R26, 0x1, R134, P0 ;  /* 0x000000011a037824 */ /* 0x000fe200000e0686 */
[C---:B------:R-:W-:Y:S04]  /*3730*/  LEA R60, P0, R2.reuse, c[0x0][0x1c8], 0x1 ;  /* 0x00007200023c7a11 */ /* 0x040fe800078008ff */
[----:B------:R-:W-:Y:S01]  /*3740*/  LEA.HI.X R61, R2, c[0x0][0x1cc], R3, 0x1, P0 ;  /* 0x00007300023d7a11 */ /* 0x000fe200000f0c03 */
[----:B------:R-:W-:Y:S05]  /*3750*/  IMAD R2, R38, 0x3000, R0 ;  /* 0x0000300026027824 */ /* 0x000fea00078e0200 */
[C---:B------:R-:W-:Y:S02]  /*3760*/  IADD3 R3, R2.reuse, 0x20, RZ ;  /* 0x0000002002037810 */ /* 0x040fe40007ffe0ff */
[----:B------:R-:W-:Y:S02]  /*3770*/  @P1 IADD3 R3, R2, -0x20, RZ ;  /* 0xffffffe002031810 */ /* 0x000fe40007ffe0ff */
[----:B------:R-:W-:Y:S01]  /*3780*/  ISETP.LE.AND P1, PT, R156, c[0x0][0x27c], PT ;  /* 0x00009f009c007a0c */ /* 0x000fe20003f23270 */
[----:B------:R-:W-:Y:S01]  /*3790*/  BSSY B1, `(.L_x_1827) ;  /* 0x00003cd000017945 */ /* 0x000fe20003800000 */
[----:B------:R-:W-:Y:S02]  /*37a0*/  LEA R85, R2, 0x100, 0x1 ;  /* 0x0000010002557811 */ /* 0x000fe400078e08ff */
[----:B------:R-:W-:Y:S09]  /*37b0*/  LEA R86, R3, 0x100, 0x1 ;  /* 0x0000010003567811 */ /* 0x000ff200078e08ff */
[----:B------:R-:W-:-:S05]  /*37c0*/  @!P1 BRA `(.L_x_1828) ;  /* 0x00003ac000009947 */ /* 0x000fca0003800000 */
[C---:B------:R-:W-:Y:S01]  /*37d0*/  IMAD R3, R28.reuse, UR9, RZ ;  /* 0x000000091c037c24 */ /* 0x040fe2000f8e02ff */
[----:B------:R-:W-:Y:S01]  /*37e0*/  ISETP.NE.AND P0, PT, RZ, UR6, PT ;  /* 0x00000006ff007c0c */ /* 0x000fe2000bf05270 */
[C---:B------:R-:W-:Y:S02]  /*37f0*/  IMAD R2, R28.reuse, UR7, RZ ;  /* 0x000000071c027c24 */ /* 0x040fe4000f8e02ff */
[----:B------:R-:W-:Y:S02]  /*3800*/  IMAD R5, R28, -0x40, R210 ;  /* 0xffffffc01c057824 */ /* 0x000fe400078e02d2 */
[C---:B------:R-:W-:Y:S02]  /*3810*/  IMAD R3, R4.reuse, UR10, R3 ;  /* 0x0000000a04037c24 */ /* 0x040fe4000f8e0203 */
[----:B------:R-:W-:Y:S01]  /*3820*/  IMAD R2, R4, UR8, R2 ;  /* 0x0000000804027c24 */ /* 0x000fe2000f8e0202 */
[----:B------:R-:W-:Y:S01]  /*3830*/  IMNMX R87, R5, 0x40, PT ;  /* 0x0000004005577817 */ /* 0x000fe20003800200 */
[C---:B------:R-:W-:Y:S04]  /*3840*/  IMAD.WIDE.U32 R8, R28.reuse, UR10, RZ ;  /* 0x0000000a1c087c25 */ /* 0x040fe8000f8e00ff */
[----:B------:R-:W-:Y:S01]  /*3850*/  IMAD.WIDE.U32 R14, R28, UR8, RZ ;  /* 0x000000081c0e7c25 */ /* 0x000fe2000f8e00ff */
[----:B------:R-:W-:Y:S04]  /*3860*/  IADD3 R27, R9, R3, RZ ;  /* 0x00000003091b7210 */ /* 0x000fe80007ffe0ff */
        /* <DEDUP_REMOVED lines=19> */
[----:B------:R-:W-:Y:S01]  /*39a0*/  IADD3 R12, R106, 0x10, RZ ;  /* 0x000000106a0c7810 */ /* 0x000fe20007ffe0ff */
        /* <DEDUP_REMOVED lines=17> */
[----:B------:R-:W-:Y:S01]  /*3ac0*/  ISETP.GE.AND P0, PT, R106, c[0x0][0x27c], PT ;  /* 0x00009f006a007a0c */ /* 0x000fe20003f06270 */
[----:B------:R-:W-:Y:S11]  /*3ad0*/  CS2R R2, SRZ ;  /* 0x0000000000027805 */ /* 0x000ff6000001ff00 */
[----:B------:R-:W-:Y:S01]  /*3ae0*/  @!UPT UIADD3 URZ, URZ, URZ, URZ ;  /* 0x0000003f3f3ff290 */ /* 0x000fe2000fffe03f */
[----:B------:R1:W5:Y:S04]  /*3af0*/  @!P0 LDG.E.64 R2, [R8.64] ;  /* 0x0000000e08028981 */ /* 0x000368000c1e1b00 */
[----:B------:R1:W5:Y:S01]  /*3b00*/  @!P0 LDG.E.64 R40, [R4.64] ;  /* 0x0000000e04288981 */ /* 0x000362000c1e1b00 */
[----:B------:R-:W-:Y:S02]  /*3b10*/  ISETP.GE.AND P0, PT, R12, c[0x0][0x27c], PT ;  /* 0x00009f000c007a0c */ /* 0x000fe40003f06270 */
[----:B------:R-:W-:Y:S11]  /*3b20*/  IADD3 R12, R106, 0x20, RZ ;  /* 0x000000206a0c7810 */ /* 0x000ff60007ffe0ff */
[----:B------:R1:W5:Y:S04]  /*3b30*/  @!P0 LDG.E.64 R6, [R8.64+0x20] ;  /* 0x0000200e08068981 */ /* 0x000368000c1e1b00 */
[----:B------:R1:W5:Y:S01]  /*3b40*/  @!P0 LDG.E.64 R44, [R4.64+0x20] ;  /* 0x0000200e042c8981 */ /* 0x000362000c1e1b00 */
        /* <DEDUP_REMOVED lines=12> */
[----:B------:R-:W-:Y:S11]  /*3c10*/  ISETP.GE.AND P0, PT, R12, c[0x0][0x27c], PT ;  /* 0x00009f000c007a0c */ /* 0x000ff60003f06270 */
[----:B------:R-:W-:Y:S02]  /*3c20*/  @!UPT UIADD3 URZ, URZ, URZ, URZ ;  /* 0x0000003f3f3ff290 */ /* 0x000fe4000fffe03f */
[----:B------:R1:W5:Y:S04]  /*3c30*/  @!P0 LDG.E.64 R22, [R8.64+0xa0] ;  /* 0x0000a00e08168981 */ /* 0x000368000c1e1b00 */
[----:B------:R1:W5:Y:S02]  /*3c40*/  @!P0 LDG.E.64 R54, [R4.64+0xa0] ;  /* 0x0000a00e04368981 */ /* 0x000364000c1e1b00 */
.L_x_1831:
[----:B------:R-:W-:Y:S05]  /*3c50*/  BSYNC B0 ;  /* 0x0000000000007941 */ /* 0x000fea0003800000 */
.L_x_1830:
[----:B------:R-:W-:-:S05]  /*3c60*/  @P1 BRA `(.L_x_1832) ;  /* 0x000037f000001947 */ /* 0x000fca0003800000 */
[----:B-1---5:R-:W-:Y:S01]  /*3c70*/  MOV R4, R21 ;  /* 0x0000001500047202 */ /* 0x022fe20000000f00 */
[----:B------:R-:W-:Y:S01]  /*3c80*/  IMAD.MOV.U32 R9, RZ, RZ, R22 ;  /* 0x000000ffff097224 */ /* 0x000fe200078e0016 */
        /* <DEDUP_REMOVED lines=38> */
[----:B------:R-:W-:Y:S02]  /*3ef0*/  @!P0 SHF.R.U64 R8, R2, 0x10, R3 ;  /* 0x0000001002088819 */ /* 0x000fe40000001203 */
        /* <DEDUP_REMOVED lines=15> */
[-C--:B------:R-:W-:Y:S02]  /*3ff0*/  @!P0 FMUL.FTZ R2, R2, R4.reuse ;  /* 0x0000000402028220 */ /* 0x080fe40000410000 */
[----:B------:R-:W-:Y:S02]  /*4000*/  @!P0 FMUL.FTZ R43, R3, R39 ;  /* 0x00000027032b8220 */ /* 0x000fe40000410000 */
[----:B------:R-:W-:Y:S01]  /*4010*/  @!P0 FFMA.FTZ R65, R34, R4, -R41 ;  /* 0x0000000422418223 */ /* 0x000fe20000010829 */
[----:B------:R-:W-:Y:S01]  /*4020*/  @!P0 LOP3.LUT R4, R14, 0xffff0000, RZ, 0xc0, !PT ;  /* 0xffff00000e048812 */ /* 0x000fe200078ec0ff */
[----:B------:R-:W-:Y:S01]  /*4030*/  @!P0 FFMA.FTZ R2, R8, R34, R2 ;  /* 0x0000002208028223 */ /* 0x000fe20000010002 */
[----:B------:R-:W-:Y:S01]  /*4040*/  @!P0 SHF.L.U32 R41, R14, 0x10, RZ ;  /* 0x000000100e298819 */ /* 0x000fe200000006ff */
[C---:B------:R-:W-:Y:S01]  /*4050*/  @!P0 IMAD.U32 R34, R42.reuse, 0x10000, RZ ;  /* 0x000100002a228824 */ /* 0x040fe200078e00ff */
[----:B------:R-:W-:Y:S01]  /*4060*/  @!P0 LOP3.LUT R42, R42, 0xffff0000, RZ, 0xc0, !PT ;  /* 0xffff00002a2a8812 */ /* 0x000fe200078ec0ff */
[----:B------:R-:W-:Y:S01]  /*4070*/  @!P0 IMAD.U32 R8, R9, 0x10000, RZ ;  /* 0x0001000009088824 */ /* 0x000fe200078e00ff */
[----:B------:R-:W-:Y:S01]  /*4080*/  @!P0 F2FP.BF16.PACK_AB R2, R2, R65 ;  /* 0x000000410202823e */ /* 0x000fe200000010ff */
[-C--:B------:R-:W-:Y:S01]  /*4090*/  @!P0 FMUL.FTZ R3, R3, R5.reuse ;  /* 0x0000000503038220 */ /* 0x080fe20000410000 */
[----:B------:R-:W-:Y:S01]  /*40a0*/  @!P0 LOP3.LUT R9, R9, 0xffff0000, RZ, 0xc0, !PT ;  /* 0xffff000009098812 */ /* 0x000fe200078ec0ff */
[----:B------:R-:W-:Y:S01]  /*40b0*/  @!P0 FFMA.FTZ R64, R40, R5, -R43 ;  /* 0x0000000528408223 */ /* 0x000fe2000001082b */
[C---:B------:R-:W-:Y:S01]  /*40c0*/  @!P0 LOP3.LUT R5, R15.reuse, 0xffff0000, RZ, 0xc0, !PT ;  /* 0xffff00000f058812 */ /* 0x040fe200078ec0ff */
[C---:B------:R-:W-:Y:S01]  /*40d0*/  @!P0 FMUL.FTZ R62, R4.reuse, R34 ;  /* 0x00000022043e8220 */ /* 0x040fe20000410000 */
        /* <DEDUP_REMOVED lines=17> */
.L_x_1834:
[----:B------:R-:W-:Y:S05]  /*41f0*/  BSYNC B0 ;  /* 0x0000000000007941 */ /* 0x000fea0003800000 */
.L_x_1833:
[----:B------:R-:W-:Y:S01]  /*4200*/  ISETP.GE.AND P0, PT, R29, c[0x0][0x1d4], PT ;  /* 0x000075001d007a0c */ /* 0x000fe20003f06270 */
[----:B------:R-:W-:Y:S01]  /*4210*/  @!UPT UIADD3 URZ, URZ, URZ, URZ ;  /* 0x0000003f3f3ff290 */ /* 0x000fe2000fffe03f */
[----:B------:R-:W-:Y:S11]  /*4220*/  BSSY B0, `(.L_x_1835) ;  /* 0x0000037000007945 */ /* 0x000ff60003800000 */
[----:B------:R-:W-:-:S05]  /*4230*/  @P0 BRA `(.L_x_1836) ;  /* 0x0000035000000947 */ /* 0x000fca0003800000 */
[----:B------:R-:W-:Y:S01]  /*4240*/  IADD3 R2, R106, 0x10, RZ ;  /* 0x000000106a027810 */ /* 0x000fe20007ffe0ff */
[----:B-1----:R-:W1:Y:S03]  /*4250*/  LDS.128 R12, [R86+0xc000] ;  /* 0x00c00000560c7984 */ /* 0x002e660000000c00 */
[----:B------:R-:W-:Y:S11]  /*4260*/  ISETP.GE.AND P0, PT, R2, c[0x0][0x27c], PT ;  /* 0x00009f0002007a0c */ /* 0x000ff60003f06270 */
[----:B------:R-:W-:Y:S02]  /*4270*/  @!UPT UIADD3 URZ, URZ, URZ, URZ ;  /* 0x0000003f3f3ff290 */ /* 0x000fe4000fffe03f */
[----:B------:R-:W-:Y:S02]  /*4280*/  @!P0 SHF.R.U64 R4, R44, 0x10, R45 ;  /* 0x000000102c048819 */ /* 0x000fe4000000122d */
[--C-:B------:R-:W-:Y:S02]  /*4290*/  @!P0 SHF.R.U64 R2, R6, 0x10, R7.reuse ;  /* 0x0000001006028819 */ /* 0x100fe40000001207 */
[----:B------:R-:W-:Y:S02]  /*42a0*/  @!P0 SHF.R.U32.HI R6, RZ, 0x10, R7 ;  /* 0x00000010ff068819 */ /* 0x000fe40000011607 */
[----:B------:R-:W-:Y:S02]  /*42b0*/  @!P0 PRMT R4, R52, 0x5410, R4 ;  /* 0x0000541034048816 */ /* 0x000fe40000000004 */
[C---:B------:R-:W-:Y:S02]  /*42c0*/  @!P0 PRMT R2, R26.reuse, 0x5432, R2 ;  /* 0x000054321a028816 */ /* 0x040fe40000000002 */
[----:B------:R-:W-:Y:S01]  /*42d0*/  @!P0 PRMT R7, R26, 0x5410, R6 ;  /* 0x000054101a078816 */ /* 0x000fe20000000006 */
[C---:B------:R-:W-:Y:S01]  /*42e0*/  @!P0 IMAD.U32 R8, R4.reuse, 0x10000, RZ ;  /* 0x0001000004088824 */ /* 0x040fe200078e00ff */
[----:B------:R-:W-:Y:S01]  /*42f0*/  @!P0 LOP3.LUT R26, R4, 0xffff0000, RZ, 0xc0, !PT ;  /* 0xffff0000041a8812 */ /* 0x000fe200078ec0ff */
[C---:B------:R-:W-:Y:S01]  /*4300*/  @!P0 IMAD.U32 R5, R2.reuse, 0x10000, RZ ;  /* 0x0001000002058824 */ /* 0x040fe200078e00ff */
[----:B------:R-:W-:Y:S02]  /*4310*/  @!P0 SHF.R.U32.HI R39, RZ, 0x10, R45 ;  /* 0x00000010ff278819 */ /* 0x000fe4000001162d */
[----:B------:R-:W-:Y:S02]  /*4320*/  @!P0 LOP3.LUT R4, R2, 0xffff0000, RZ, 0xc0, !PT ;  /* 0xffff000002048812 */ /* 0x000fe400078ec0ff */
[----:B------:R-:W-:Y:S01]  /*4330*/  @!P0 PRMT R39, R52, 0x5432, R39 ;  /* 0x0000543234278816 */ /* 0x000fe20000000027 */
[C---:B-1----:R-:W-:Y:S01]  /*4340*/  @!P0 IMAD.U32 R9, R12.reuse, 0x10000, RZ ;  /* 0x000100000c098824 */ /* 0x042fe200078e00ff */
[C---:B------:R-:W-:Y:S02]  /*4350*/  @!P0 LOP3.LUT R6, R13.reuse, 0xffff0000, RZ, 0xc0, !PT ;  /* 0xffff00000d068812 */ /* 0x040fe400078ec0ff */
[----:B------:R-:W-:Y:S02]  /*4360*/  @!P0 LOP3.LUT R3, R12, 0xffff0000, RZ, 0xc0, !PT ;  /* 0xffff00000c038812 */ /* 0x000fe400078ec0ff */
[----:B------:R-:W-:Y:S01]  /*4370*/  @!P0 SHF.L.U32 R34, R13, 0x10, RZ ;  /* 0x000000100d228819 */ /* 0x000fe200000006ff */
[C---:B------:R-:W-:Y:S02]  /*4380*/  @!P0 FMUL.FTZ R41, R6.reuse, R26 ;  /* 0x0000001a06298220 */ /* 0x040fe40000410000 */
[C---:B------:R-:W-:Y:S02]  /*4390*/  @!P0 FMUL.FTZ R2, R3.reuse, R5 ;  /* 0x0000000503028220 */ /* 0x040fe40000410000 */
[----:B------:R-:W-:Y:S02]  /*43a0*/  @!P0 FMUL.FTZ R40, R3, R8 ;  /* 0x0000000803288220 */ /* 0x000fe40000410000 */
[-C--:B------:R-:W-:Y:S01]  /*43b0*/  @!P0 FMUL.FTZ R3, R6, R4.reuse ;  /* 0x0000000406038220 */ /* 0x080fe20000410000 */
[----:B------:R-:W-:Y:S01]  /*43c0*/  @!P0 LOP3.LUT R6, R15, 0xffff0000, RZ, 0xc0, !PT ;  /* 0xffff00000f068812 */ /* 0x000fe200078ec0ff */
[----:B------:R-:W-:Y:S01]  /*43d0*/  @!P0 FFMA.FTZ R43, R34, R4, -R41 ;  /* 0x00000004222b8223 */ /* 0x000fe20000010829 */
[----:B------:R-:W-:Y:S01]  /*43e0*/  @!P0 LOP3.LUT R4, R14, 0xffff0000, RZ, 0xc0, !PT ;  /* 0xffff00000e048812 */ /* 0x000fe200078ec0ff */
[----:B------:R-:W-:Y:S02]  /*43f0*/  @!P0 FFMA.FTZ R2, R8, R9, R2 ;  /* 0x0000000908028223 */ /* 0x000fe40000010002 */
[C---:B------:R-:W-:Y:S01]  /*4400*/  @!P0 IMAD.U32 R8, R39.reuse, 0x10000, RZ ;  /* 0x0001000027088824 */ /* 0x040fe200078e00ff */
[----:B------:R-:W-:Y:S01]  /*4410*/  @!P0 LOP3.LUT R39, R39, 0xffff0000, RZ, 0xc0, !PT ;  /* 0xffff000027278812 */ /* 0x000fe200078ec0ff */
[----:B------:R-:W-:Y:S01]  /*4420*/  @!P0 FFMA.FTZ R44, R9, R5, -R40 ;  /* 0x00000005092c8223 */ /* 0x000fe20000010828 */
[C---:B------:R-:W-:Y:S01]  /*4430*/  @!P0 SHF.L.U32 R5, R7.reuse, 0x10, RZ ;  /* 0x0000001007058819 */ /* 0x040fe200000006ff */
[----:B------:R-:W-:Y:S01]  /*4440*/  @!P0 IMAD.U32 R9, R14, 0x10000, RZ ;  /* 0x000100000e098824 */ /* 0x000fe200078e00ff */
[----:B------:R-:W-:Y:S01]  /*4450*/  @!P0 LOP3.LUT R7, R7, 0xffff0000, RZ, 0xc0, !PT ;  /* 0xffff000007078812 */ /* 0x000fe200078ec0ff */
[----:B------:R-:W-:Y:S01]  /*4460*/  @!P0 FMUL.FTZ R41, R4, R8 ;  /* 0x0000000804298220 */ /* 0x000fe20000410000 */
[----:B------:R-:W-:Y:S01]  /*4470*/  @!P0 F2FP.BF16.PACK_AB R2, R2, R44 ;  /* 0x0000002c0202823e */ /* 0x000fe200000010ff */
[----:B------:R-:W-:Y:S02]  /*4480*/  @!P0 FMUL.FTZ R4, R4, R5 ;  /* 0x0000000504048220 */ /* 0x000fe40000410000 */
[----:B------:R-:W-:Y:S02]  /*4490*/  @!P0 IMAD.U32 R40, R15, 0x10000, RZ ;  /* 0x000100000f288824 */ /* 0x000fe400078e00ff */
[C---:B------:R-:W-:Y:S02]  /*44a0*/  @!P0 FMUL.FTZ R42, R6.reuse, R39 ;  /* 0x00000027062a8220 */ /* 0x040fe40000410000 */
[----:B------:R-:W-:Y:S02]  /*44b0*/  @!P0 FFMA.FTZ R41, R9, R5, -R41 ;  /* 0x0000000509298223 */ /* 0x000fe40000010829 */
[----:B------:R-:W-:Y:S02]  /*44c0*/  @!P0 FMUL.FTZ R5, R6, R7 ;  /* 0x0000000706058220 */ /* 0x000fe40000410000 */
[----:B------:R-:W-:Y:S02]  /*44d0*/  @!P0 FFMA.FTZ R3, R26, R34, R3 ;  /* 0x000000221a038223 */ /* 0x000fe40000010003 */
[----:B------:R-:W-:Y:S02]  /*44e0*/  @!P0 FFMA.FTZ R4, R8, R9, R4 ;  /* 0x0000000908048223 */ /* 0x000fe40000010004 */
        /* <DEDUP_REMOVED lines=10> */
.L_x_1836:
[----:B------:R-:W-:Y:S05]  /*4590*/  BSYNC B0 ;  /* 0x0000000000007941 */ /* 0x000fea0003800000 */
.L_x_1835:
        /* <DEDUP_REMOVED lines=10> */
[----:B------:R-:W-:Y:S02]  /*4640*/  @!P0 PRMT R16, R56, 0x5410, R4 ;  /* 0x0000541038108816 */ /* 0x000fe40000000004 */
[----:B------:R-:W-:Y:S02]  /*4650*/  @!P0 SHF.R.U32.HI R3, RZ, 0x10, R17 ;  /* 0x00000010ff038819 */ /* 0x000fe40000011611 */
[C---:B------:R-:W-:Y:S01]  /*4660*/  @!P0 PRMT R2, R27.reuse, 0x5432, R2 ;  /* 0x000054321b028816 */ /* 0x040fe20000000002 */
[C---:B------:R-:W-:Y:S01]  /*4670*/  @!P0 IMAD.U32 R8, R16.reuse, 0x10000, RZ ;  /* 0x0001000010088824 */ /* 0x040fe200078e00ff */
[----:B------:R-:W-:Y:S02]  /*4680*/  @!P0 LOP3.LUT R16, R16, 0xffff0000, RZ, 0xc0, !PT ;  /* 0xffff000010108812 */ /* 0x000fe400078ec0ff */
[----:B------:R-:W-:Y:S01]  /*4690*/  @!P0 PRMT R7, R27, 0x5410, R3 ;  /* 0x000054101b078816 */ /* 0x000fe20000000003 */
        /* <DEDUP_REMOVED lines=24> */
[-C--:B------:R-:W-:Y:S02]  /*4820*/  @!P0 FMUL.FTZ R4, R4, R5.reuse ;  /* 0x0000000504048220 */ /* 0x080fe40000410000 */
        /* <DEDUP_REMOVED lines=16> */
.L_x_1838:
[----:B------:R-:W-:Y:S05]  /*4930*/  BSYNC B0 ;  /* 0x0000000000007941 */ /* 0x000fea0003800000 */
.L_x_1837:
[----:B------:R-:W-:Y:S01]  /*4940*/  IADD3 R2, R24, 0x60, RZ ;  /* 0x0000006018027810 */ /* 0x000fe20007ffe0ff */
[----:B------:R-:W-:Y:S03]  /*4950*/  BSSY B0, `(.L_x_1839) ;  /* 0x0000039000007945 */ /* 0x000fe60003800000 */
[----:B------:R-:W-:Y:S11]  /*4960*/  ISETP.GE.AND P0, PT, R2, c[0x0][0x1d4], PT ;  /* 0x0000750002007a0c */ /* 0x000ff60003f06270 */
[----:B------:R-:W-:Y:S02]  /*4970*/  @!UPT UIADD3 URZ, URZ, URZ, URZ ;  /* 0x0000003f3f3ff290 */ /* 0x000fe4000fffe03f */
        /* <DEDUP_REMOVED lines=54> */
.L_x_1840:
[----:B------:R-:W-:Y:S05]  /*4ce0*/  BSYNC B0 ;  /* 0x0000000000007941 */ /* 0x000fea0003800000 */
.L_x_1839:
        /* <DEDUP_REMOVED lines=13> */
[----:B------:R-:W-:Y:S01]  /*4dc0*/  @!P0 PRMT R2, R32, 0x5432, R2 ;  /* 0x0000543220028816 */ /* 0x000fe20000000002 */
        /* <DEDUP_REMOVED lines=44> */
.L_x_1842:
[----:B------:R-:W-:Y:S05]  /*5090*/  BSYNC B0 ;  /* 0x0000000000007941 */ /* 0x000fea0003800000 */
.L_x_1841:
[----:B------:R-:W-:Y:S04]  /*50a0*/  IADD3 R2, R24, 0xa0, RZ ;  /* 0x000000a018027810 */ /* 0x000fe80007ffe0ff */
        /* <DEDUP_REMOVED lines=57> */
.L_x_1829:
        /* <DEDUP_REMOVED lines=47> */
.L_x_1844:
[----:B------:R-:W-:Y:S05]  /*5730*/  BSYNC B0 ;  /* 0x0000000000007941 */ /* 0x000fea0003800000 */
.L_x_1843:
[----:B------:R-:W-:Y:S04]  /*5740*/  IADD3 R83, P0, R150, R12, RZ ;  /* 0x0000000c96537210 */ /* 0x000fe80007f1e0ff */
[----:B------:R-:W-:Y:S01]  /*5750*/  IADD3.X R82, R26, R132, RZ, P0, !PT ;  /* 0x000000841a527210 */ /* 0x000fe200007fe4ff */
[----:B------:R-:W-:-:S05]  /*5760*/  @P1 BRA `(.L_x_1832) ;  /* 0x00001cf000001947 */ /* 0x000fca0003800000 */
[----:B-1---5:R-:W-:Y:S01]  /*5770*/  MOV R2, R21 ;  /* 0x0000001500027202 */ /* 0x022fe20000000f00 */
[----:B------:R-:W-:Y:S01]  /*5780*/  IMAD.MOV.U32 R9, RZ, RZ, R22 ;  /* 0x000000ffff097224 */ /* 0x000fe200078e0016 */
[----:B------:R-:W-:Y:S01]  /*5790*/  ISETP.GE.AND P0, PT, R24, c[0x0][0x1d4], PT ;  /* 0x0000750018007a0c */ /* 0x000fe20003f06270 */
[----:B------:R-:W-:Y:S01]  /*57a0*/  IMAD.MOV.U32 R8, RZ, RZ, R23 ;  /* 0x000000ffff087224 */ /* 0x000fe200078e0017 */
[----:B------:R-:W-:Y:S01]  /*57b0*/  IADD3 R136, -R137, c[0x0][0x1d4], RZ ;  /* 0x0000750089887a10 */ /* 0x000fe20007ffe1ff */
[----:B------:R-:W-:Y:S01]  /*57c0*/  IMAD.MOV.U32 R3, RZ, RZ, R20 ;  /* 0x000000ffff037224 */ /* 0x000fe200078e0014 */
[----:B------:R-:W-:Y:S01]  /*57d0*/  BSSY B0, `(.L_x_1845) ;  /* 0x00000a0000007945 */ /* 0x000fe20003800000 */
[----:B------:R-:W-:Y:S01]  /*57e0*/  IMAD R70, R38, 0x3000, RZ ;  /* 0x0000300026467824 */ /* 0x000fe200078e02ff */
        /* <DEDUP_REMOVED lines=21> */
[----:B------:R-:W-:Y:S01]  /*5940*/  ISETP.NE.AND P2, PT, R133, RZ, PT ;  /* 0x000000ff8500720c */ /* 0x000fe20003f45270 */
[----:B------:R-:W-:Y:S01]  /*5950*/  IMAD.MOV.U32 R39, RZ, RZ, R42 ;  /* 0x000000ffff277224 */ /* 0x000fe200078e002a */
[----:B------:R-:W-:Y:S01]  /*5960*/  IADD3 R9, P1, P0, R88, R83, R115 ;  /* 0x0000005358097210 */ /* 0x000fe2000783e073 */
[----:B------:R-:W-:Y:S01]  /*5970*/  IMAD.MOV.U32 R45, RZ, RZ, R40 ;  /* 0x000000ffff2d7224 */ /* 0x000fe200078e0028 */
[----:B------:R-:W-:Y:S02]  /*5980*/  SEL R2, R137, R136, !P2 ;  /* 0x0000008889027207 */ /* 0x000fe40005000000 */
[----:B------:R-:W-:Y:S02]  /*5990*/  IADD3.X R13, R90, R82, R120, P1, P0 ;  /* 0x000000525a0d7210 */ /* 0x000fe40000fe0478 */
[----:B------:R-:W-:Y:S02]  /*59a0*/  SHF.R.S32.HI R3, RZ, 0x1f, R2 ;  /* 0x0000001fff037819 */ /* 0x000fe40000011402 */
[----:B------:R-:W-:Y:S02]  /*59b0*/  MOV R47, R41 ;  /* 0x00000029002f7202 */ /* 0x000fe40000000f00 */
[----:B------:R-:W-:Y:S04]  /*59c0*/  LEA.HI R3, R3, R2, RZ, 0x4 ;  /* 0x0000000203037211 */ /* 0x000fe800078f20ff */
[----:B------:R-:W-:Y:S05]  /*59d0*/  LEA.HI.SX32 R3, R3, R127, 0x1c ;  /* 0x0000007f03037211 */ /* 0x000fea00078fe2ff */
[----:B------:R-:W-:Y:S05]  /*59e0*/  IMAD.SHL.U32 R2, R3, 0x8, RZ ;  /* 0x0000000803027824 */ /* 0x000fea00078e00ff */
[----:B------:R-:W-:Y:S11]  /*59f0*/  ISETP.GE.AND P1, PT, R2, c[0x0][0x1d4], PT ;  /* 0x0000750002007a0c */ /* 0x000ff60003f26270 */
[----:B------:R-:W-:Y:S02]  /*5a00*/  @!UPT UIADD3 URZ, URZ, URZ, URZ ;  /* 0x0000003f3f3ff290 */ /* 0x000fe4000fffe03f */
[--C-:B------:R-:W-:Y:S02]  /*5a10*/  @!P1 SHF.R.S32.HI R12, RZ, 0x1f, R2.reuse ;  /* 0x0000001fff0c9819 */ /* 0x100fe40000011402 */
[----:B------:R-:W-:Y:S04]  /*5a20*/  @!P1 IADD3 R8, P2, P0, R88, R83, R2 ;  /* 0x0000005358089210 */ /* 0x000fe8000785e002 */
[----:B------:R-:W-:Y:S02]  /*5a30*/  @!P1 IADD3.X R12, R90, R82, R12, P2, P0 ;  /* 0x000000525a0c9210 */ /* 0x000fe400017e040c */
[C---:B------:R-:W-:Y:S04]  /*5a40*/  LEA R78, P0, R9.reuse, c[0x0][0x1c8], 0x1 ;  /* 0x00007200094e7a11 */ /* 0x040fe800078008ff */
[----:B------:R-:W-:Y:S01]  /*5a50*/  LEA.HI.X R79, R9, c[0x0][0x1cc], R13, 0x1, P0 ;  /* 0x00007300094f7a11 */ /* 0x000fe200000f0c0d */
[----:B------:R-:W-:Y:S01]  /*5a60*/  IMAD.MOV.U32 R9, RZ, RZ, R4 ;  /* 0x000000ffff097224 */ /* 0x000fe200078e0004 */
[C---:B------:R-:W-:Y:S04]  /*5a70*/  @!P1 LEA R76, P0, R8.reuse, c[0x0][0x1c8], 0x1 ;  /* 0x00007200084c9a11 */ /* 0x040fe800078008ff */
[----:B------:R-:W-:Y:S02]  /*5a80*/  @!P1 LEA.HI.X R77, R8, c[0x0][0x1cc], R12, 0x1, P0 ;  /* 0x00007300084d9a11 */ /* 0x000fe400000f0c0c */
[----:B------:R-:W-:Y:S02]  /*5a90*/  SHF.R.S32.HI R8, RZ, 0x1f, R3 ;  /* 0x0000001fff087819 */ /* 0x000fe40000011403 */
[----:B------:R-:W-:Y:S02]  /*5aa0*/  ISETP.GE.AND P0, PT, R24, c[0x0][0x27c], PT ;  /* 0x00009f0018007a0c */ /* 0x000fe40003f06270 */
[----:B------:R-:W-:Y:S02]  /*5ab0*/  LEA.HI R3, R8, R3, RZ, 0x3 ;  /* 0x0000000308037211 */ /* 0x000fe400078f18ff */
[----:B------:R-:W-:Y:S03]  /*5ac0*/  LOP3.LUT R8, R91, 0x38, R2, 0xf8, !PT ;  /* 0x000000385b087812 */ /* 0x000fe600078ef802 */
[----:B------:R-:W-:Y:S01]  /*5ad0*/  IMAD.SHL.U32 R2, R3, 0x200, RZ ;  /* 0x0000020003027824 */ /* 0x000fe200078e00ff */
[----:B------:R-:W-:Y:S01]  /*5ae0*/  LOP3.LUT R3, R8, R36, RZ, 0x3c, !PT ;  /* 0x0000002408037212 */ /* 0x000fe200078e3cff */
[----:B------:R-:W-:Y:S03]  /*5af0*/  IMAD.MOV.U32 R8, RZ, RZ, R5 ;  /* 0x000000ffff087224 */ /* 0x000fe600078e0005 */
[----:B------:R-:W-:Y:S02]  /*5b00*/  LOP3.LUT R2, R2, 0x7ffff000, RZ, 0xc0, !PT ;  /* 0x7ffff00002027812 */ /* 0x000fe400078ec0ff */
[----:B------:R-:W-:Y:S02]  /*5b10*/  @!P0 SHF.R.U64 R46, R40, 0x10, R41 ;  /* 0x00000010282e8819 */ /* 0x000fe40000001229 */
[----:B------:R-:W-:Y:S01]  /*5b20*/  IADD3 R2, R3, R2, R37 ;  /* 0x0000000203027210 */ /* 0x000fe20007ffe025 */
[----:B------:R-:W-:Y:S01]  /*5b30*/  IMAD.IADD R3, R130, 0x1, R70 ;  /* 0x0000000182037824 */ /* 0x000fe200078e0246 */
[----:B------:R-:W-:Y:S02]  /*5b40*/  @!P0 PRMT R45, R45, 0x5410, R46 ;  /* 0x000054102d2d8816 */ /* 0x000fe4000000002e */
[----:B------:R-:W-:Y:S01]  /*5b50*/  @!P0 SHF.R.U64 R40, R42, 0x10, R43 ;  /* 0x000000102a288819 */ /* 0x000fe2000000122b */
[----:B------:R-:W-:Y:S01]  /*5b60*/  IMAD.IADD R2, R70, 0x1, R2 ;  /* 0x0000000146027824 */ /* 0x000fe200078e0202 */
[----:B------:R-:W-:Y:S01]  /*5b70*/  @!P0 SHF.R.U32.HI R44, RZ, 0x10, R41 ;  /* 0x00000010ff2c8819 */ /* 0x000fe20000011629 */
[----:B------:R-:W-:Y:S01]  /*5b80*/  IMAD.SHL.U32 R3, R3, 0x2, RZ ;  /* 0x0000000203037824 */ /* 0x000fe200078e00ff */
[--C-:B------:R-:W-:Y:S01]  /*5b90*/  @!P0 SHF.R.U32.HI R27, RZ, 0x10, R43.reuse ;  /* 0x00000010ff1b8819 */ /* 0x100fe2000001162b */
[----:B------:R-:W-:Y:S01]  /*5ba0*/  IMAD.SHL.U32 R2, R2, 0x2, RZ ;  /* 0x0000000202027824 */ /* 0x000fe200078e00ff */
[----:B------:R-:W-:Y:S01]  /*5bb0*/  @!P0 PRMT R44, R47, 0x5410, R44 ;  /* 0x000054102f2c8816 */ /* 0x000fe2000000002c */
[----:B------:R-:W-:Y:S01]  /*5bc0*/  IMAD.MOV.U32 R41, RZ, RZ, R43 ;  /* 0x000000ffff297224 */ /* 0x000fe200078e002b */
[----:B------:R1:W2:Y:S01]  /*5bd0*/  LDS.128 R56, [R3+0xc100] ;  /* 0x00c1000003387984 */ /* 0x0002a20000000c00 */
[----:B------:R-:W-:Y:S02]  /*5be0*/  @!P0 PRMT R47, R39, 0x5410, R40 ;  /* 0x00005410272f8816 */ /* 0x000fe40000000028 */
[C---:B------:R-:W-:Y:S02]  /*5bf0*/  @!P0 LOP3.LUT R43, R44.reuse, 0xffff0000, RZ, 0xc0, !PT ;  /* 0xffff00002c2b8812 */ /* 0x040fe400078ec0ff */
[----:B------:R-:W-:Y:S01]  /*5c00*/  @!P0 PRMT R51, R41, 0x5410, R27 ;  /* 0x0000541029338816 */ /* 0x000fe2000000001b */
[----:B------:R-:W-:Y:S01]  /*5c10*/  @!P0 IMAD.U32 R41, R44, 0x10000, RZ ;  /* 0x000100002c298824 */ /* 0x000fe200078e00ff */
[--C-:B------:R-:W-:Y:S01]  /*5c20*/  @!P0 SHF.R.U64 R26, R4, 0x10, R5.reuse ;  /* 0x00000010041a8819 */ /* 0x100fe20000001205 */
[----:B------:R-:W-:Y:S01]  /*5c30*/  IMAD.MOV.U32 R4, RZ, RZ, R6 ;  /* 0x000000ffff047224 */ /* 0x000fe200078e0006 */
[----:B------:R3:W4:Y:S01]  /*5c40*/  LDS.128 R12, [R2+0xc100] ;  /* 0x00c10000020c7984 */ /* 0x0007220000000c00 */
[----:B------:R-:W-:Y:S02]  /*5c50*/  @!P0 SHF.R.U32.HI R5, RZ, 0x10, R5 ;  /* 0x00000010ff058819 */ /* 0x000fe40000011605 */
[--C-:B------:R-:W-:Y:S02]  /*5c60*/  @!P0 SHF.R.U64 R6, R6, 0x10, R7.reuse ;  /* 0x0000001006068819 */ /* 0x100fe40000001207 */
[----:B------:R-:W-:Y:S02]  /*5c70*/  @!P0 PRMT R9, R9, 0x5410, R26 ;  /* 0x0000541009098816 */ /* 0x000fe4000000001a */
[----:B------:R-:W-:Y:S02]  /*5c80*/  @!P0 PRMT R26, R4, 0x5410, R6 ;  /* 0x00005410041a8816 */ /* 0x000fe40000000006 */
[----:B------:R-:W-:Y:S01]  /*5c90*/  @!P0 SHF.L.U32 R6, R45, 0x10, RZ ;  /* 0x000000102d068819 */ /* 0x000fe200000006ff */
[----:B------:R-:W-:Y:S02]  /*5ca0*/  @!P0 IMAD.U32 R4, R9, 0x10000, RZ ;  /* 0x0001000009048824 */ /* 0x000fe400078e00ff */
[--C-:B-1----:R-:W-:Y:S01]  /*5cb0*/  IMAD.MOV.U32 R3, RZ, RZ, R7.reuse ;  /* 0x000000ffff037224 */ /* 0x102fe200078e0007 */
[----:B---3--:R-:W-:Y:S02]  /*5cc0*/  @!P0 SHF.R.U32.HI R2, RZ, 0x10, R7 ;  /* 0x00000010ff028819 */ /* 0x008fe40000011607 */
[----:B------:R-:W-:Y:S02]  /*5cd0*/  @!P0 PRMT R7, R8, 0x5410, R5 ;  /* 0x0000541008078816 */ /* 0x000fe40000000005 */
[----:B------:R-:W-:Y:S03]  /*5ce0*/  @!P0 PRMT R27, R3, 0x5410, R2 ;  /* 0x00005410031b8816 */ /* 0x000fe60000000002 */
[C---:B------:R-:W-:Y:S01]  /*5cf0*/  @!P0 IMAD.U32 R5, R7.reuse, 0x10000, RZ ;  /* 0x0001000007058824 */ /* 0x040fe200078e00ff */
[----:B------:R-:W-:Y:S01]  /*5d00*/  @!P0 LOP3.LUT R7, R7, 0xffff0000, RZ, 0xc0, !PT ;  /* 0xffff000007078812 */ /* 0x000fe200078ec0ff */
[----:B--2---:R-:W-:Y:S01]  /*5d10*/  @!P0 IMAD.U32 R8, R56, 0x10000, RZ ;  /* 0x0001000038088824 */ /* 0x004fe200078e00ff */
[C---:B------:R-:W-:Y:S01]  /*5d20*/  @!P0 SHF.L.U32 R42, R57.reuse, 0x10, RZ ;  /* 0x00000010392a8819 */ /* 0x040fe200000006ff */
[C---:B------:R-:W-:Y:S01]  /*5d30*/  @!P0 IMAD.U32 R46, R58.reuse, 0x10000, RZ ;  /* 0x000100003a2e8824 */ /* 0x040fe200078e00ff */
[----:B------:R-:W-:Y:S01]  /*5d40*/  @!P0 LOP3.LUT R44, R57, 0xffff0000, RZ, 0xc0, !PT ;  /* 0xffff0000392c8812 */ /* 0x000fe200078ec0ff */
[C---:B------:R-:W-:Y:S01]  /*5d50*/  @!P0 IMAD.U32 R50, R59.reuse, 0x10000, RZ ;  /* 0x000100003b328824 */ /* 0x040fe200078e00ff */
[----:B------:R-:W-:Y:S02]  /*5d60*/  @!P0 LOP3.LUT R48, R58, 0xffff0000, RZ, 0xc0, !PT ;  /* 0xffff00003a308812 */ /* 0x000fe400078ec0ff */
[----:B------:R-:W-:Y:S01]  /*5d70*/  @!P0 LOP3.LUT R52, R59, 0xffff0000, RZ, 0xc0, !PT ;  /* 0xffff00003b348812 */ /* 0x000fe200078ec0ff */
[----:B----4-:R-:W-:Y:S02]  /*5d80*/  @!P0 IMAD.U32 R2, R12, 0x10000, RZ ;  /* 0x000100000c028824 */ /* 0x010fe400078e00ff */
[----:B------:R-:W-:Y:S02]  /*5d90*/  @!P0 IMAD.U32 R3, R13, 0x10000, RZ ;  /* 0x000100000d038824 */ /* 0x000fe400078e00ff */
[C---:B------:R-:W-:Y:S02]  /*5da0*/  @!P0 FMUL.FTZ R39, R2.reuse, R6 ;  /* 0x0000000602278220 */ /* 0x040fe40000410000 */
[-C--:B------:R-:W-:Y:S02]  /*5db0*/  @!P0 FMUL.FTZ R2, R2, R4.reuse ;  /* 0x0000000402028220 */ /* 0x080fe40000410000 */
[----:B------:R-:W-:Y:S02]  /*5dc0*/  @!P0 FMUL.FTZ R40, R3, R41 ;  /* 0x0000002903288220 */ /* 0x000fe40000410000 */
[----:B------:R-:W-:Y:S01]  /*5dd0*/  @!P0 FFMA.FTZ R84, R8, R4, -R39 ;  /* 0x0000000408548223 */ /* 0x000fe20000010827 */
[----:B------:R-:W-:Y:S01]  /*5de0*/  @!P0 LOP3.LUT R39, R45, 0xffff0000, RZ, 0xc0, !PT ;  /* 0xffff00002d278812 */ /* 0x000fe200078ec0ff */
[----:B------:R-:W-:Y:S01]  /*5df0*/  @!P0 FFMA.FTZ R2, R6, R8, R2 ;  /* 0x0000000806028223 */ /* 0x000fe20000010002 */
[----:B------:R-:W-:Y:S01]  /*5e00*/  @!P0 LOP3.LUT R6, R12, 0xffff0000, RZ, 0xc0, !PT ;  /* 0xffff00000c068812 */ /* 0x000fe200078ec0ff */
[-C--:B------:R-:W-:Y:S01]  /*5e10*/  @!P0 FMUL.FTZ R4, R3, R5.reuse ;  /* 0x0000000503048220 */ /* 0x080fe20000410000 */
[----:B------:R-:W-:Y:S01]  /*5e20*/  @!P0 LOP3.LUT R3, R13, 0xffff0000, RZ, 0xc0, !PT ;  /* 0xffff00000d038812 */ /* 0x000fe200078ec0ff */
[----:B------:R-:W-:Y:S01]  /*5e30*/  @!P0 FFMA.FTZ R81, R42, R5, -R40 ;  /* 0x000000052a518223 */ /* 0x000fe20000010828 */
[----:B------:R-:W-:Y:S01]  /*5e40*/  @!P0 LOP3.LUT R40, R56, 0xffff0000, RZ, 0xc0, !PT ;  /* 0xffff000038288812 */ /* 0x000fe200078ec0ff */
[----:B------:R-:W-:Y:S01]  /*5e50*/  @!P0 FMUL.FTZ R45, R6, R39 ;  /* 0x00000027062d8220 */ /* 0x000fe20000410000 */
[----:B------:R-:W-:Y:S01]  /*5e60*/  @!P0 LOP3.LUT R8, R9, 0xffff0000, RZ, 0xc0, !PT ;  /* 0xffff000009088812 */ /* 0x000fe200078ec0ff */
[C---:B------:R-:W-:Y:S02]  /*5e70*/  @!P0 FMUL.FTZ R9, R3.reuse, R43 ;  /* 0x0000002b03098220 */ /* 0x040fe40000410000 */
[-C--:B------:R-:W-:Y:S02]  /*5e80*/  @!P0 FMUL.FTZ R5, R3, R7.reuse ;  /* 0x0000000703058220 */ /* 0x080fe40000410000 */
[----:B------:R-:W-:Y:S01]  /*5e90*/  @!P0 FFMA.FTZ R80, R44, R7, -R9 ;  /* 0x000000072c508223 */ /* 0x000fe20000010809 */
[----:B------:R-:W-:Y:S01]  /*5ea0*/  @!P0 LOP3.LUT R7, R14, 0xffff0000, RZ, 0xc0, !PT ;  /* 0xffff00000e078812 */ /* 0x000fe200078ec0ff */
[-C--:B------:R-:W-:Y:S01]  /*5eb0*/  @!P0 FFMA.FTZ R75, R40, R8.reuse, -R45 ;  /* 0x00000008284b8223 */ /* 0x080fe2000001082d */
[----:B------:R-:W-:Y:S01]  /*5ec0*/  @!P0 LOP3.LUT R9, R26, 0xffff0000, RZ, 0xc0, !PT ;  /* 0xffff00001a098812 */ /* 0x000fe200078ec0ff */
[C---:B------:R-:W-:Y:S01]  /*5ed0*/  @!P0 IMAD.U32 R45, R47.reuse, 0x10000, RZ ;  /* 0x000100002f2d8824 */ /* 0x040fe200078e00ff */
[----:B------:R-:W-:Y:S01]  /*5ee0*/  @!P0 LOP3.LUT R47, R47, 0xffff0000, RZ, 0xc0, !PT ;  /* 0xffff00002f2f8812 */ /* 0x000fe200078ec0ff */
[----:B------:R-:W-:Y:S02]  /*5ef0*/  @!P0 FMUL.FTZ R3, R6, R8 ;  /* 0x0000000806038220 */ /* 0x000fe40000410000 */
[----:B------:R-:W-:Y:S02]  /*5f00*/  @!P0 IMAD.U32 R6, R14, 0x10000, RZ ;  /* 0x000100000e068824 */ /* 0x000fe400078e00ff */
[----:B------:R-:W-:Y:S02]  /*5f10*/  @!P0 IMAD.U32 R8, R26, 0x10000, RZ ;  /* 0x000100001a088824 */ /* 0x000fe400078e00ff */
[C---:B------:R-:W-:Y:S02]  /*5f20*/  @!P0 FMUL.FTZ R26, R6.reuse, R45 ;  /* 0x0000002d061a8220 */ /* 0x040fe40000410000 */
[----:B------:R-:W-:Y:S02]  /*5f30*/  @!P0 FMUL.FTZ R49, R7, R47 ;  /* 0x0000002f07318220 */ /* 0x000fe40000410000 */
[-C--:B------:R-:W-:Y:S02]  /*5f40*/  @!P0 FMUL.FTZ R6, R6, R8.reuse ;  /* 0x0000000806068220 */ /* 0x080fe40000410000 */
[----:B------:R-:W-:Y:S01]  /*5f50*/  @!P0 FFMA.FTZ R74, R46, R8, -R26 ;  /* 0x000000082e4a8223 */ /* 0x000fe2000001081a */
[----:B------:R-:W-:Y:S01]  /*5f60*/  @!P0 SHF.L.U32 R8, R15, 0x10, RZ ;  /* 0x000000100f088819 */ /* 0x000fe200000006ff */
[-C--:B------:R-:W-:Y:S02]  /*5f70*/  @!P0 FMUL.FTZ R7, R7, R9.reuse ;  /* 0x0000000907078220 */ /* 0x080fe40000410000 */
[----:B------:R-:W-:Y:S01]  /*5f80*/  @!P0 FFMA.FTZ R73, R48, R9, -R49 ;  /* 0x0000000930498223 */ /* 0x000fe20000010831 */
[----:B------:R-:W-:Y:S01]  /*5f90*/  @!P0 LOP3.LUT R9, R15, 0xffff0000, RZ, 0xc0, !PT ;  /* 0xffff00000f098812 */ /* 0x000fe200078ec0ff */
[C---:B------:R-:W-:Y:S01]  /*5fa0*/  @!P0 IMAD.U32 R49, R51.reuse, 0x10000, RZ ;  /* 0x0001000033318824 */ /* 0x040fe200078e00ff */
[----:B------:R-:W-:Y:S01]  /*5fb0*/  @!P0 LOP3.LUT R51, R51, 0xffff0000, RZ, 0xc0, !PT ;  /* 0xffff000033338812 */ /* 0x000fe200078ec0ff */
[C---:B------:R-:W-:Y:S01]  /*5fc0*/  @!P0 IMAD.U32 R26, R27.reuse, 0x10000, RZ ;  /* 0x000100001b1a8824 */ /* 0x040fe200078e00ff */
[----:B------:R-:W-:Y:S01]  /*5fd0*/  @!P0 LOP3.LUT R27, R27, 0xffff0000, RZ, 0xc0, !PT ;  /* 0xffff00001b1b8812 */ /* 0x000fe200078ec0ff */
[----:B------:R-:W-:Y:S01]  /*5fe0*/  @!P0 FFMA.FTZ R3, R39, R40, R3 ;  /* 0x0000002827038223 */ /* 0x000fe20000010003 */
[----:B------:R-:W-:Y:S01]  /*5ff0*/  @!P0 F2FP.BF16.PACK_AB R40, R80, R81 ;  /* 0x000000515028823e */ /* 0x000fe200000010ff */
[----:B------:R-:W-:Y:S01]  /*6000*/  @!P0 FMUL.FTZ R71, R8, R49 ;  /* 0x0000003108478220 */ /* 0x000fe20000410000 */
[----:B------:R-:W-:Y:S01]  /*6010*/  @!P0 F2FP.BF16.PACK_AB R39, R75, R84 ;  /* 0x000000544b27823e */ /* 0x000fe200000010ff */
        /* <DEDUP_REMOVED lines=20> */
[----:B------:R-:W-:Y:S02]  /*6160*/  @!P0 IMAD.MOV.U32 R58, RZ, RZ, R27 ;  /* 0x000000ffff3a8224 */ /* 0x000fe400078e001b */
[----:B------:R-:W-:Y:S02]  /*6170*/  @!P0 IMAD.MOV.U32 R12, RZ, RZ, R2 ;  /* 0x000000ffff0c8224 */ /* 0x000fe400078e0002 */
[----:B------:R-:W-:Y:S01]  /*6180*/  @!P0 IMAD.MOV.U32 R13, RZ, RZ, R4 ;  /* 0x000000ffff0d8224 */ /* 0x000fe200078e0004 */
[----:B------:R1:W-:Y:S01]  /*6190*/  STG.E.128 [R78.64], R56 ;  /* 0x000000384e007986 */ /* 0x0003e2000c101d0e */
[----:B------:R-:W-:Y:S02]  /*61a0*/  @!P0 IMAD.MOV.U32 R14, RZ, RZ, R6 ;  /* 0x000000ffff0e8224 */ /* 0x000fe400078e0006 */
[----:B------:R-:W-:Y:S05]  /*61b0*/  @!P0 IMAD.MOV.U32 R15, RZ, RZ, R8 ;  /* 0x000000ffff0f8224 */ /* 0x000fea00078e0008 */
[----:B------:R1:W-:Y:S02]  /*61c0*/  @!P1 STG.E.128 [R76.64], R12 ;  /* 0x0000000c4c009986 */ /* 0x0003e4000c101d0e */
.L_x_1846:
[----:B------:R-:W-:Y:S05]  /*61d0*/  BSYNC B0 ;  /* 0x0000000000007941 */ /* 0x000fea0003800000 */
.L_x_1845:
[----:B------:R-:W-:Y:S01]  /*61e0*/  ISETP.GE.AND P0, PT, R29, c[0x0][0x1d4], PT ;  /* 0x000075001d007a0c */ /* 0x000fe20003f06270 */
[----:B------:R-:W-:Y:S01]  /*61f0*/  @!UPT UIADD3 URZ, URZ, URZ, URZ ;  /* 0x0000003f3f3ff290 */ /* 0x000fe2000fffe03f */
[----:B------:R-:W-:Y:S11]  /*6200*/  BSSY B0, `(.L_x_1847) ;  /* 0x0000082000007945 */ /* 0x000ff60003800000 */
[----:B------:R-:W-:-:S05]  /*6210*/  @P0 BRA `(.L_x_1848) ;  /* 0x0000080000000947 */ /* 0x000fca0003800000 */
[----:B------:R-:W-:Y:S02]  /*6220*/  SEL R2, R137, R136, !P6 ;  /* 0x0000008889027207 */ /* 0x000fe40007000000 */
[-C--:B------:R-:W-:Y:S02]  /*6230*/  IADD3 R5, P1, P0, R88, R83.reuse, R114 ;  /* 0x0000005358057210 */ /* 0x080fe4000783e072 */
[----:B------:R-:W-:Y:S02]  /*6240*/  SHF.R.S32.HI R3, RZ, 0x1f, R2 ;  /* 0x0000001fff037819 */ /* 0x000fe40000011402 */
[----:B------:R-:W-:Y:S02]  /*6250*/  IADD3.X R7, R90, R82, R119, P1, P0 ;  /* 0x000000525a077210 */ /* 0x000fe40000fe0477 */
[----:B------:R-:W-:Y:S04]  /*6260*/  LEA.HI R3, R3, R2, RZ, 0x4 ;  /* 0x0000000203037211 */ /* 0x000fe800078f20ff */
[----:B------:R-:W-:Y:S05]  /*6270*/  LEA.HI.SX32 R3, R3, R124, 0x1c ;  /* 0x0000007c03037211 */ /* 0x000fea00078fe2ff */
[----:B------:R-:W-:Y:S05]  /*6280*/  IMAD.SHL.U32 R2, R3, 0x8, RZ ;  /* 0x0000000803027824 */ /* 0x000fea00078e00ff */
[----:B------:R-:W-:Y:S11]  /*6290*/  ISETP.GE.AND P1, PT, R2, c[0x0][0x1d4], PT ;  /* 0x0000750002007a0c */ /* 0x000ff60003f26270 */
[----:B------:R-:W-:Y:S02]  /*62a0*/  @!UPT UIADD3 URZ, URZ, URZ, URZ ;  /* 0x0000003f3f3ff290 */ /* 0x000fe4000fffe03f */
[--C-:B------:R-:W-:Y:S02]  /*62b0*/  @!P1 IADD3 R4, P2, P0, R88, R83, R2.reuse ;  /* 0x0000005358049210 */ /* 0x100fe4000785e002 */
[----:B------:R-:W-:Y:S04]  /*62c0*/  @!P1 SHF.R.S32.HI R6, RZ, 0x1f, R2 ;  /* 0x0000001fff069819 */ /* 0x000fe80000011402 */
[----:B------:R-:W-:Y:S02]  /*62d0*/  @!P1 IADD3.X R6, R90, R82, R6, P2, P0 ;  /* 0x000000525a069210 */ /* 0x000fe400017e0406 */
[C---:B------:R-:W-:Y:S04]  /*62e0*/  LEA R72, P0, R5.reuse, c[0x0][0x1c8], 0x1 ;  /* 0x0000720005487a11 */ /* 0x040fe800078008ff */
[----:B------:R-:W-:Y:S02]  /*62f0*/  LEA.HI.X R73, R5, c[0x0][0x1cc], R7, 0x1, P0 ;  /* 0x0000730005497a11 */ /* 0x000fe400000f0c07 */
[C---:B-1----:R-:W-:Y:S04]  /*6300*/  @!P1 LEA R58, P0, R4.reuse, c[0x0][0x1c8], 0x1 ;  /* 0x00007200043a9a11 */ /* 0x042fe800078008ff */
[----:B------:R-:W-:Y:S02]  /*6310*/  @!P1 LEA.HI.X R59, R4, c[0x0][0x1cc], R6, 0x1, P0 ;  /* 0x00007300043b9a11 */ /* 0x000fe400000f0c06 */
[----:B------:R-:W-:Y:S02]  /*6320*/  SHF.R.S32.HI R4, RZ, 0x1f, R3 ;  /* 0x0000001fff047819 */ /* 0x000fe40000011403 */
[----:B------:R-:W-:Y:S02]  /*6330*/  ISETP.GE.AND P0, PT, R29, c[0x0][0x27c], PT ;  /* 0x00009f001d007a0c */ /* 0x000fe40003f06270 */
[----:B------:R-:W-:Y:S02]  /*6340*/  LEA.HI R3, R4, R3, RZ, 0x3 ;  /* 0x0000000304037211 */ /* 0x000fe400078f18ff */
[----:B------:R-:W-:Y:S03]  /*6350*/  LOP3.LUT R4, R91, 0x38, R2, 0xf8, !PT ;  /* 0x000000385b047812 */ /* 0x000fe600078ef802 */
[----:B------:R-:W-:Y:S01]  /*6360*/  IMAD.SHL.U32 R2, R3, 0x200, RZ ;  /* 0x0000020003027824 */ /* 0x000fe200078e00ff */
[----:B------:R-:W-:Y:S04]  /*6370*/  LOP3.LUT R3, R4, R36, RZ, 0x3c, !PT ;  /* 0x0000002404037212 */ /* 0x000fe800078e3cff */
[----:B------:R-:W-:Y:S02]  /*6380*/  LOP3.LUT R2, R2, 0x7ffff000, RZ, 0xc0, !PT ;  /* 0x7ffff00002027812 */ /* 0x000fe400078ec0ff */
[----:B------:R-:W-:Y:S02]  /*6390*/  @!P0 SHF.R.U64 R4, R18, 0x10, R19 ;  /* 0x0000001012048819 */ /* 0x000fe40000001213 */
[----:B------:R-:W-:Y:S01]  /*63a0*/  IADD3 R2, R3, R2, R37 ;  /* 0x0000000203027210 */ /* 0x000fe20007ffe025 */
[----:B------:R-:W-:Y:S01]  /*63b0*/  IMAD.IADD R3, R129, 0x1, R70 ;  /* 0x0000000181037824 */ /* 0x000fe200078e0246 */
[----:B------:R-:W-:Y:S02]  /*63c0*/  @!P0 PRMT R8, R32, 0x5432, R4 ;  /* 0x0000543220088816 */ /* 0x000fe40000000004 */
[----:B------:R-:W-:Y:S01]  /*63d0*/  @!P0 SHF.R.U32.HI R6, RZ, 0x10, R17 ;  /* 0x00000010ff068819 */ /* 0x000fe20000011611 */
[----:B------:R-:W-:Y:S01]  /*63e0*/  IMAD.IADD R2, R70, 0x1, R2 ;  /* 0x0000000146027824 */ /* 0x000fe200078e0202 */
[--C-:B------:R-:W-:Y:S01]  /*63f0*/  @!P0 SHF.R.U64 R5, R60, 0x10, R61.reuse ;  /* 0x000000103c058819 */ /* 0x100fe2000000123d */
[----:B------:R-:W-:Y:S01]  /*6400*/  IMAD.SHL.U32 R3, R3, 0x2, RZ ;  /* 0x0000000203037824 */ /* 0x000fe200078e00ff */
[----:B------:R-:W-:Y:S01]  /*6410*/  @!P0 SHF.R.U32.HI R27, RZ, 0x10, R61 ;  /* 0x00000010ff1b8819 */ /* 0x000fe2000001163d */
[----:B------:R-:W-:Y:S01]  /*6420*/  IMAD.SHL.U32 R2, R2, 0x2, RZ ;  /* 0x0000000202027824 */ /* 0x000fe200078e00ff */
[C---:B------:R-:W-:Y:S02]  /*6430*/  @!P0 PRMT R5, R54.reuse, 0x5410, R5 ;  /* 0x0000541036058816 */ /* 0x040fe40000000005 */
[----:B------:R1:W2:Y:S01]  /*6440*/  LDS.128 R48, [R3+0xc100] ;  /* 0x00c1000003307984 */ /* 0x0002a20000000c00 */
[----:B------:R-:W-:Y:S02]  /*6450*/  @!P0 PRMT R27, R54, 0x5432, R27 ;  /* 0x00005432361b8816 */ /* 0x000fe4000000001b */
[C---:B------:R-:W-:Y:S01]  /*6460*/  @!P0 IMAD.U32 R9, R5.reuse, 0x10000, RZ ;  /* 0x0001000005098824 */ /* 0x040fe200078e00ff */
[----:B------:R-:W-:Y:S02]  /*6470*/  @!P0 LOP3.LUT R18, R5, 0xffff0000, RZ, 0xc0, !PT ;  /* 0xffff000005128812 */ /* 0x000fe400078ec0ff */
[----:B------:R-:W-:Y:S02]  /*6480*/  @!P0 PRMT R6, R31, 0x5410, R6 ;  /* 0x000054101f068816 */ /* 0x000fe40000000006 */
[----:B------:R3:W4:Y:S01]  /*6490*/  LDS.128 R12, [R2+0xc100] ;  /* 0x00c10000020c7984 */ /* 0x0007220000000c00 */
[--C-:B------:R-:W-:Y:S02]  /*64a0*/  @!P0 SHF.R.U64 R41, R62, 0x10, R63.reuse ;  /* 0x000000103e298819 */ /* 0x100fe4000000123f */
[----:B------:R-:W-:Y:S02]  /*64b0*/  @!P0 SHF.R.U32.HI R45, RZ, 0x10, R63 ;  /* 0x00000010ff2d8819 */ /* 0x000fe4000001163f */
[C---:B------:R-:W-:Y:S02]  /*64c0*/  @!P0 PRMT R41, R55.reuse, 0x5410, R41 ;  /* 0x0000541037298816 */ /* 0x040fe40000000029 */
[----:B------:R-:W-:Y:S03]  /*64d0*/  @!P0 PRMT R45, R55, 0x5432, R45 ;  /* 0x00005432372d8816 */ /* 0x000fe6000000002d */
[C---:B------:R-:W-:Y:S01]  /*64e0*/  @!P0 IMAD.U32 R39, R41.reuse, 0x10000, RZ ;  /* 0x0001000029278824 */ /* 0x040fe200078e00ff */
[----:B------:R-:W-:Y:S02]  /*64f0*/  @!P0 LOP3.LUT R41, R41, 0xffff0000, RZ, 0xc0, !PT ;  /* 0xffff000029298812 */ /* 0x000fe400078ec0ff */
[----:B-1----:R-:W-:Y:S02]  /*6500*/  @!P0 SHF.R.U32.HI R3, RZ, 0x10, R19 ;  /* 0x00000010ff038819 */ /* 0x002fe40000011613 */
[----:B---3--:R-:W-:Y:S02]  /*6510*/  @!P0 SHF.R.U64 R2, R16, 0x10, R17 ;  /* 0x0000001010028819 */ /* 0x008fe40000001211 */
[----:B------:R-:W-:Y:S02]  /*6520*/  @!P0 PRMT R16, R32, 0x5410, R3 ;  /* 0x0000541020108816 */ /* 0x000fe40000000003 */
[----:B------:R-:W-:Y:S02]  /*6530*/  @!P0 PRMT R2, R31, 0x5432, R2 ;  /* 0x000054321f028816 */ /* 0x000fe40000000002 */
[----:B------:R-:W-:Y:S02]  /*6540*/  @!P0 LOP3.LUT R31, R27, 0xffff0000, RZ, 0xc0, !PT ;  /* 0xffff00001b1f8812 */ /* 0x000fe400078ec0ff */
[C---:B------:R-:W-:Y:S01]  /*6550*/  @!P0 LOP3.LUT R5, R2.reuse, 0xffff0000, RZ, 0xc0, !PT ;  /* 0xffff000002058812 */ /* 0x040fe200078ec0ff */
[----:B------:R-:W-:Y:S02]  /*6560*/  @!P0 IMAD.U32 R7, R2, 0x10000, RZ ;  /* 0x0001000002078824 */ /* 0x000fe400078e00ff */
[C---:B--2---:R-:W-:Y:S01]  /*6570*/  @!P0 IMAD.U32 R17, R48.reuse, 0x10000, RZ ;  /* 0x0001000030118824 */ /* 0x044fe200078e00ff */
[----:B------:R-:W-:Y:S01]  /*6580*/  @!P0 LOP3.LUT R19, R48, 0xffff0000, RZ, 0xc0, !PT ;  /* 0xffff000030138812 */ /* 0x000fe200078ec0ff */
[C---:B------:R-:W-:Y:S01]  /*6590*/  @!P0 IMAD.U32 R40, R50.reuse, 0x10000, RZ ;  /* 0x0001000032288824 */ /* 0x040fe200078e00ff */
[----:B------:R-:W-:Y:S01]  /*65a0*/  @!P0 LOP3.LUT R32, R49, 0xffff0000, RZ, 0xc0, !PT ;  /* 0xffff000031208812 */ /* 0x000fe200078ec0ff */
[C---:B------:R-:W-:Y:S01]  /*65b0*/  @!P0 IMAD.U32 R44, R51.reuse, 0x10000, RZ ;  /* 0x00010000332c8824 */ /* 0x040fe200078e00ff */
[----:B------:R-:W-:Y:S01]  /*65c0*/  @!P0 LOP3.LUT R42, R50, 0xffff0000, RZ, 0xc0, !PT ;  /* 0xffff0000322a8812 */ /* 0x000fe200078ec0ff */
[C---:B----4-:R-:W-:Y:S01]  /*65d0*/  @!P0 IMAD.U32 R4, R12.reuse, 0x10000, RZ ;  /* 0x000100000c048824 */ /* 0x050fe200078e00ff */
[----:B------:R-:W-:Y:S02]  /*65e0*/  @!P0 LOP3.LUT R3, R12, 0xffff0000, RZ, 0xc0, !PT ;  /* 0xffff00000c038812 */ /* 0x000fe400078ec0ff */
[----:B------:R-:W-:Y:S01]  /*65f0*/  @!P0 LOP3.LUT R46, R51, 0xffff0000, RZ, 0xc0, !PT ;  /* 0xffff0000332e8812 */ /* 0x000fe200078ec0ff */
[C---:B------:R-:W-:Y:S02]  /*6600*/  @!P0 FMUL.FTZ R26, R4.reuse, R9 ;  /* 0x00000009041a8220 */ /* 0x040fe40000410000 */
[----:B------:R-:W-:Y:S02]  /*6610*/  @!P0 FMUL.FTZ R2, R4, R7 ;  /* 0x0000000704028220 */ /* 0x000fe40000410000 */
[C---:B------:R-:W-:Y:S02]  /*6620*/  @!P0 FMUL.FTZ R4, R3.reuse, R18 ;  /* 0x0000001203048220 */ /* 0x040fe40000410000 */
[-C--:B------:R-:W-:Y:S02]  /*6630*/  @!P0 FMUL.FTZ R3, R3, R5.reuse ;  /* 0x0000000503038220 */ /* 0x080fe40000410000 */
[----:B------:R-:W-:Y:S01]  /*6640*/  @!P0 FFMA.FTZ R60, R19, R5, -R4 ;  /* 0x00000005133c8223 */ /* 0x000fe20000010804 */
[----:B------:R-:W-:Y:S01]  /*6650*/  @!P0 LOP3.LUT R5, R13, 0xffff0000, RZ, 0xc0, !PT ;  /* 0xffff00000d058812 */ /* 0x000fe200078ec0ff */
[----:B------:R-:W-:Y:S02]  /*6660*/  @!P0 FFMA.FTZ R61, R17, R7, -R26 ;  /* 0x00000007113d8223 */ /* 0x000fe4000001081a */
[----:B------:R-:W-:Y:S02]  /*6670*/  @!P0 IMAD.U32 R26, R27, 0x10000, RZ ;  /* 0x000100001b1a8824 */ /* 0x000fe400078e00ff */
[----:B------:R-:W-:Y:S02]  /*6680*/  @!P0 IMAD.U32 R4, R13, 0x10000, RZ ;  /* 0x000100000d048824 */ /* 0x000fe400078e00ff */
[C---:B------:R-:W-:Y:S01]  /*6690*/  @!P0 IMAD.U32 R7, R6.reuse, 0x10000, RZ ;  /* 0x0001000006078824 */ /* 0x040fe200078e00ff */
[----:B------:R-:W-:Y:S01]  /*66a0*/  @!P0 LOP3.LUT R6, R6, 0xffff0000, RZ, 0xc0, !PT ;  /* 0xffff000006068812 */ /* 0x000fe200078ec0ff */
[----:B------:R-:W-:Y:S02]  /*66b0*/  @!P0 FFMA.FTZ R2, R9, R17, R2 ;  /* 0x0000001109028223 */ /* 0x000fe40000010002 */
[----:B------:R-:W-:Y:S02]  /*66c0*/  @!P0 IMAD.U32 R27, R49, 0x10000, RZ ;  /* 0x00010000311b8824 */ /* 0x000fe400078e00ff */
[C---:B------:R-:W-:Y:S02]  /*66d0*/  @!P0 FMUL.FTZ R9, R4.reuse, R26 ;  /* 0x0000001a04098220 */ /* 0x040fe40000410000 */
[----:B------:R-:W-:Y:S02]  /*66e0*/  @!P0 FMUL.FTZ R17, R5, R31 ;  /* 0x0000001f05118220 */ /* 0x000fe40000410000 */
[-C--:B------:R-:W-:Y:S02]  /*66f0*/  @!P0 FMUL.FTZ R4, R4, R7.reuse ;  /* 0x0000000704048220 */ /* 0x080fe40000410000 */
[----:B------:R-:W-:Y:S01]  /*6700*/  @!P0 FFMA.FTZ R57, R27, R7, -R9 ;  /* 0x000000071b398223 */ /* 0x000fe20000010809 */
[----:B------:R-:W-:Y:S01]  /*6710*/  @!P0 LOP3.LUT R7, R14, 0xffff0000, RZ, 0xc0, !PT ;  /* 0xffff00000e078812 */ /* 0x000fe200078ec0ff */
[-C--:B------:R-:W-:Y:S02]  /*6720*/  @!P0 FMUL.FTZ R5, R5, R6.reuse ;  /* 0x0000000605058220 */ /* 0x080fe40000410000 */
[----:B------:R-:W-:Y:S01]  /*6730*/  @!P0 FFMA.FTZ R56, R32, R6, -R17 ;  /* 0x0000000620388223 */ /* 0x000fe20000010811 */
[----:B------:R-:W-:Y:S01]  /*6740*/  @!P0 SHF.L.U32 R6, R14, 0x10, RZ ;  /* 0x000000100e068819 */ /* 0x000fe200000006ff */
[C---:B------:R-:W-:Y:S01]  /*6750*/  @!P0 IMAD.U32 R9, R8.reuse, 0x10000, RZ ;  /* 0x0001000008098824 */ /* 0x040fe200078e00ff */
[----:B------:R-:W-:Y:S01]  /*6760*/  @!P0 LOP3.LUT R8, R8, 0xffff0000, RZ, 0xc0, !PT ;  /* 0xffff000008088812 */ /* 0x000fe200078ec0ff */
[----:B------:R-:W-:Y:S02]  /*6770*/  @!P0 FMUL.FTZ R43, R7, R41 ;  /* 0x00000029072b8220 */ /* 0x000fe40000410000 */
[C---:B------:R-:W-:Y:S02]  /*6780*/  @!P0 FMUL.FTZ R17, R6.reuse, R39 ;  /* 0x0000002706118220 */ /* 0x040fe40000410000 */
[-C--:B------:R-:W-:Y:S02]  /*6790*/  @!P0 FMUL.FTZ R6, R6, R9.reuse ;  /* 0x0000000906068220 */ /* 0x080fe40000410000 */
        /* <DEDUP_REMOVED lines=9> */
[----:B------:R-:W-:Y:S02]  /*6830*/  @!P0 FMUL.FTZ R47, R8, R43 ;  /* 0x0000002b082f8220 */ /* 0x000fe40000410000 */
[----:B------:R-:W-:Y:S02]  /*6840*/  @!P0 FMUL.FTZ R52, R9, R45 ;  /* 0x0000002d09348220 */ /* 0x000fe40000410000 */
[----:B------:R-:W-:Y:S01]  /*6850*/  @!P0 FFMA.FTZ R3, R18, R19, R3 ;  /* 0x0000001312038223 */ /* 0x000fe20000010003 */
[----:B------:R-:W-:Y:S01]  /*6860*/  @!P0 F2FP.BF16.PACK_AB R18, R60, R61 ;  /* 0x0000003d3c12823e */ /* 0x000fe200000010ff */
[----:B------:R-:W-:Y:S01]  /*6870*/  @!P0 FFMA.FTZ R4, R26, R27, R4 ;  /* 0x0000001b1a048223 */ /* 0x000fe20000010004 */
[----:B------:R-:W-:Y:S01]  /*6880*/  @!P0 F2FP.BF16.PACK_AB R19, R56, R57 ;  /* 0x000000393813823e */ /* 0x000fe200000010ff */
[----:B------:R-:W-:Y:S01]  /*6890*/  @!P0 FFMA.FTZ R47, R44, R17, -R47 ;  /* 0x000000112c2f8223 */ /* 0x000fe2000001082f */
[----:B------:R-:W-:Y:S01]  /*68a0*/  @!P0 F2FP.BF16.PACK_AB R2, R3, R2 ;  /* 0x000000020302823e */ /* 0x000fe200000010ff */
[----:B------:R-:W-:Y:S01]  /*68b0*/  @!P0 FFMA.FTZ R52, R46, R16, -R52 ;  /* 0x000000102e348223 */ /* 0x000fe20000010834 */
[----:B------:R-:W-:Y:S01]  /*68c0*/  @!P0 MOV R49, R19 ;  /* 0x0000001300318202 */ /* 0x000fe20000000f00 */
[----:B------:R-:W-:Y:S02]  /*68d0*/  @!P0 FFMA.FTZ R5, R31, R32, R5 ;  /* 0x000000201f058223 */ /* 0x000fe40000010005 */
[----:B------:R-:W-:Y:S01]  /*68e0*/  @!P0 FMUL.FTZ R8, R8, R17 ;  /* 0x0000001108088220 */ /* 0x000fe20000410000 */
[----:B------:R-:W-:Y:S01]  /*68f0*/  @!P0 F2FP.BF16.PACK_AB R17, R54, R55 ;  /* 0x000000373611823e */ /* 0x000fe200000010ff */
        /* <DEDUP_REMOVED lines=18> */
.L_x_1848:
[----:B------:R-:W-:Y:S05]  /*6a20*/  BSYNC B0 ;  /* 0x0000000000007941 */ /* 0x000fea0003800000 */
.L_x_1847:
[----:B------:R-:W-:Y:S11]  /*6a30*/  ISETP.GE.AND P0, PT, R30, c[0x0][0x1d4], PT ;  /* 0x000075001e007a0c */ /* 0x000ff60003f06270 */
[----:B------:R-:W-:Y:S02]  /*6a40*/  @!UPT UIADD3 URZ, URZ, URZ, URZ ;  /* 0x0000003f3f3ff290 */ /* 0x000fe4000fffe03f */
[----:B------:R-:W-:-:S05]  /*6a50*/  @P0 BRA `(.L_x_1832) ;  /* 0x00000a0000000947 */ /* 0x000fca0003800000 */
[----:B------:R-:W-:Y:S02]  /*6a60*/  IADD3 R2, P1, P0, R88, R83, R104 ;  /* 0x0000005358027210 */ /* 0x000fe4000783e068 */
[----:B------:R-:W-:Y:S02]  /*6a70*/  ISETP.NE.AND P2, PT, R131, RZ, PT ;  /* 0x000000ff8300720c */ /* 0x000fe40003f45270 */
[----:B------:R-:W-:Y:S02]  /*6a80*/  IADD3.X R3, R90, R82, R118, P1, P0 ;  /* 0x000000525a037210 */ /* 0x000fe40000fe0476 */
[C---:B-1----:R-:W-:Y:S04]  /*6a90*/  LEA R56, P0, R2.reuse, c[0x0][0x1c8], 0x1 ;  /* 0x0000720002387a11 */ /* 0x042fe800078008ff */
[----:B------:R-:W-:Y:S02]  /*6aa0*/  LEA.HI.X R57, R2, c[0x0][0x1cc], R3, 0x1, P0 ;  /* 0x0000730002397a11 */ /* 0x000fe400000f0c03 */
[----:B------:R-:W-:Y:S02]  /*6ab0*/  SEL R2, R137, R136, !P2 ;  /* 0x0000008889027207 */ /* 0x000fe40005000000 */
[----:B------:R-:W-:Y:S02]  /*6ac0*/  ISETP.GE.AND P0, PT, R30, c[0x0][0x27c], PT ;  /* 0x00009f001e007a0c */ /* 0x000fe40003f06270 */
[----:B------:R-:W-:Y:S04]  /*6ad0*/  SHF.R.S32.HI R3, RZ, 0x1f, R2 ;  /* 0x0000001fff037819 */ /* 0x000fe80000011402 */
[----:B------:R-:W-:Y:S04]  /*6ae0*/  LEA.HI R2, R3, R2, RZ, 0x4 ;  /* 0x0000000203027211 */ /* 0x000fe800078f20ff */
[----:B------:R-:W-:Y:S03]  /*6af0*/  LEA.HI.SX32 R2, R2, R122, 0x1c ;  /* 0x0000007a02027211 */ /* 0x000fe600078fe2ff */
[--C-:B------:R-:W-:Y:S02]  /*6b00*/  @!P0 SHF.R.U64 R4, R22, 0x10, R23.reuse ;  /* 0x0000001016048819 */ /* 0x100fe40000001217 */
[----:B------:R-:W-:Y:S01]  /*6b10*/  IMAD.SHL.U32 R41, R2, 0x8, RZ ;  /* 0x0000000802297824 */ /* 0x000fe200078e00ff */
[----:B------:R-:W-:Y:S02]  /*6b20*/  SHF.R.S32.HI R3, RZ, 0x1f, R2 ;  /* 0x0000001fff037819 */ /* 0x000fe40000011402 */
[----:B------:R-:W-:Y:S02]  /*6b30*/  @!P0 SHF.R.U32.HI R5, RZ, 0x10, R23 ;  /* 0x00000010ff058819 */ /* 0x000fe40000011617 */
[----:B------:R-:W-:Y:S02]  /*6b40*/  LEA.HI R2, R3, R2, RZ, 0x3 ;  /* 0x0000000203027211 */ /* 0x000fe400078f18ff */
[C---:B------:R-:W-:Y:S02]  /*6b50*/  @!P0 PRMT R16, R34.reuse, 0x5432, R4 ;  /* 0x0000543222108816 */ /* 0x040fe40000000004 */
[----:B------:R-:W-:Y:S01]  /*6b60*/  @!P0 PRMT R8, R34, 0x5410, R5 ;  /* 0x0000541022088816 */ /* 0x000fe20000000005 */
[----:B------:R-:W-:Y:S01]  /*6b70*/  IMAD.SHL.U32 R2, R2, 0x200, RZ ;  /* 0x0000020002027824 */ /* 0x000fe200078e00ff */
[----:B------:R-:W-:Y:S02]  /*6b80*/  LOP3.LUT R3, R91, 0x38, R41, 0xf8, !PT ;  /* 0x000000385b037812 */ /* 0x000fe400078ef829 */
[----:B------:R-:W-:Y:S02]  /*6b90*/  @!P0 SHF.R.U64 R6, R64, 0x10, R65 ;  /* 0x0000001040068819 */ /* 0x000fe40000001241 */
[----:B------:R-:W-:Y:S02]  /*6ba0*/  LOP3.LUT R3, R3, R36, RZ, 0x3c, !PT ;  /* 0x0000002403037212 */ /* 0x000fe400078e3cff */
[----:B------:R-:W-:Y:S02]  /*6bb0*/  LOP3.LUT R2, R2, 0x7ffff000, RZ, 0xc0, !PT ;  /* 0x7ffff00002027812 */ /* 0x000fe400078ec0ff */
[----:B------:R-:W-:Y:S02]  /*6bc0*/  @!P0 PRMT R18, R68, 0x5410, R6 ;  /* 0x0000541044128816 */ /* 0x000fe40000000006 */
[----:B------:R-:W-:Y:S01]  /*6bd0*/  IADD3 R2, R3, R2, R37 ;  /* 0x0000000203027210 */ /* 0x000fe20007ffe025 */
[----:B------:R-:W-:Y:S01]  /*6be0*/  IMAD.IADD R3, R128, 0x1, R70 ;  /* 0x0000000180037824 */ /* 0x000fe200078e0246 */
[----:B------:R-:W-:Y:S02]  /*6bf0*/  @!P0 SHF.R.U64 R9, R66, 0x10, R67 ;  /* 0x0000001042098819 */ /* 0x000fe40000001243 */
[----:B------:R-:W-:Y:S01]  /*6c00*/  @!P0 SHF.R.U32.HI R7, RZ, 0x10, R65 ;  /* 0x00000010ff078819 */ /* 0x000fe20000011641 */
[----:B------:R-:W-:Y:S01]  /*6c10*/  IMAD.IADD R2, R70, 0x1, R2 ;  /* 0x0000000146027824 */ /* 0x000fe200078e0202 */
[----:B------:R-:W-:Y:S01]  /*6c20*/  @!P0 PRMT R31, R69, 0x5432, R9 ;  /* 0x00005432451f8816 */ /* 0x000fe20000000009 */
[----:B------:R-:W-:Y:S01]  /*6c30*/  IMAD.SHL.U32 R3, R3, 0x2, RZ ;  /* 0x0000000203037824 */ /* 0x000fe200078e00ff */
[----:B------:R-:W-:Y:S01]  /*6c40*/  @!P0 PRMT R22, R68, 0x5432, R7 ;  /* 0x0000543244168816 */ /* 0x000fe20000000007 */
[----:B------:R-:W-:Y:S01]  /*6c50*/  IMAD.SHL.U32 R2, R2, 0x2, RZ ;  /* 0x0000000202027824 */ /* 0x000fe200078e00ff */
[----:B------:R-:W-:Y:S01]  /*6c60*/  @!P0 SHF.R.U32.HI R39, RZ, 0x10, R67 ;  /* 0x00000010ff278819 */ /* 0x000fe20000011643 */
[C---:B------:R-:W-:Y:S01]  /*6c70*/  @!P0 IMAD.U32 R9, R18.reuse, 0x10000, RZ ;  /* 0x0001000012098824 */ /* 0x040fe200078e00ff */
[----:B------:R1:W2:Y:S01]  /*6c80*/  LDS.128 R44, [R3+0xc100] ;  /* 0x00c10000032c7984 */ /* 0x0002a20000000c00 */
[----:B------:R-:W-:Y:S02]  /*6c90*/  @!P0 LOP3.LUT R18, R18, 0xffff0000, RZ, 0xc0, !PT ;  /* 0xffff000012128812 */ /* 0x000fe400078ec0ff */
[----:B------:R-:W-:Y:S05]  /*6ca0*/  @!P0 PRMT R39, R69, 0x5410, R39 ;  /* 0x0000541045278816 */ /* 0x000fea0000000027 */
[----:B------:R3:W4:Y:S01]  /*6cb0*/  LDS.128 R12, [R2+0xc100] ;  /* 0x00c10000020c7984 */ /* 0x0007220000000c00 */
[----:B-1----:R-:W-:Y:S04]  /*6cc0*/  @!P0 SHF.R.U32.HI R3, RZ, 0x10, R21 ;  /* 0x00000010ff038819 */ /* 0x002fe80000011615 */
[C---:B------:R-:W-:Y:S02]  /*6cd0*/  @!P0 PRMT R6, R33.reuse, 0x5410, R3 ;  /* 0x0000541021068816 */ /* 0x040fe40000000003 */
[----:B---3--:R-:W-:Y:S04]  /*6ce0*/  @!P0 SHF.R.U64 R2, R20, 0x10, R21 ;  /* 0x0000001014028819 */ /* 0x008fe80000001215 */
[----:B------:R-:W-:Y:S01]  /*6cf0*/  @!P0 PRMT R2, R33, 0x5432, R2 ;  /* 0x0000543221028816 */ /* 0x000fe20000000002 */
[C---:B------:R-:W-:Y:S01]  /*6d00*/  @!P0 IMAD.U32 R33, R39.reuse, 0x10000, RZ ;  /* 0x0001000027218824 */ /* 0x040fe200078e00ff */
[----:B------:R-:W-:Y:S02]  /*6d10*/  @!P0 LOP3.LUT R39, R39, 0xffff0000, RZ, 0xc0, !PT ;  /* 0xffff000027278812 */ /* 0x000fe400078ec0ff */
[C---:B------:R-:W-:Y:S01]  /*6d20*/  @!P0 LOP3.LUT R5, R2.reuse, 0xffff0000, RZ, 0xc0, !PT ;  /* 0xffff000002058812 */ /* 0x040fe200078ec0ff */
[----:B------:R-:W-:Y:S02]  /*6d30*/  @!P0 IMAD.U32 R7, R2, 0x10000, RZ ;  /* 0x0001000002078824 */ /* 0x000fe400078e00ff */
[C---:B--2---:R-:W-:Y:S01]  /*6d40*/  @!P0 IMAD.U32 R17, R44.reuse, 0x10000, RZ ;  /* 0x000100002c118824 */ /* 0x044fe200078e00ff */
[----:B------:R-:W-:Y:S01]  /*6d50*/  @!P0 LOP3.LUT R19, R44, 0xffff0000, RZ, 0xc0, !PT ;  /* 0xffff00002c138812 */ /* 0x000fe200078ec0ff */
[----:B------:R-:W-:Y:S01]  /*6d60*/  @!P0 IMAD.U32 R34, R47, 0x10000, RZ ;  /* 0x000100002f228824 */ /* 0x000fe200078e00ff */
[C---:B------:R-:W-:Y:S02]  /*6d70*/  @!P0 LOP3.LUT R23, R45.reuse, 0xffff0000, RZ, 0xc0, !PT ;  /* 0xffff00002d178812 */ /* 0x040fe400078ec0ff */
[----:B------:R-:W-:Y:S02]  /*6d80*/  @!P0 SHF.L.U32 R21, R45, 0x10, RZ ;  /* 0x000000102d158819 */ /* 0x000fe400000006ff */
[----:B------:R-:W-:Y:S02]  /*6d90*/  @!P0 LOP3.LUT R40, R47, 0xffff0000, RZ, 0xc0, !PT ;  /* 0xffff00002f288812 */ /* 0x000fe400078ec0ff */
[----:B------:R-:W-:Y:S02]  /*6da0*/  @!P0 LOP3.LUT R32, R46, 0xffff0000, RZ, 0xc0, !PT ;  /* 0xffff00002e208812 */ /* 0x000fe400078ec0ff */
[C---:B----4-:R-:W-:Y:S02]  /*6db0*/  @!P0 SHF.L.U32 R4, R12.reuse, 0x10, RZ ;  /* 0x000000100c048819 */ /* 0x050fe400000006ff */
[----:B------:R-:W-:Y:S03]  /*6dc0*/  @!P0 LOP3.LUT R3, R12, 0xffff0000, RZ, 0xc0, !PT ;  /* 0xffff00000c038812 */ /* 0x000fe600078ec0ff */
[C---:B------:R-:W-:Y:S02]  /*6dd0*/  @!P0 FMUL.FTZ R20, R4.reuse, R9 ;  /* 0x0000000904148220 */ /* 0x040fe40000410000 */
[-C--:B------:R-:W-:Y:S02]  /*6de0*/  @!P0 FMUL.FTZ R2, R4, R7.reuse ;  /* 0x0000000704028220 */ /* 0x080fe40000410000 */
[----:B------:R-:W-:Y:S02]  /*6df0*/  @!P0 FMUL.FTZ R4, R3, R18 ;  /* 0x0000001203048220 */ /* 0x000fe40000410000 */
        /* <DEDUP_REMOVED lines=9> */
[----:B------:R-:W-:Y:S02]  /*6e90*/  @!P0 FFMA.FTZ R2, R9, R17, R2 ;  /* 0x0000001109028223 */ /* 0x000fe40000010002 */
[C---:B------:R-:W-:Y:S02]  /*6ea0*/  @!P0 FMUL.FTZ R17, R5.reuse, R22 ;  /* 0x0000001605118220 */ /* 0x040fe40000410000 */
[----:B------:R-:W-:Y:S02]  /*6eb0*/  @!P0 FMUL.FTZ R9, R4, R20 ;  /* 0x0000001404098220 */ /* 0x000fe40000410000 */
[-C--:B------:R-:W-:Y:S02]  /*6ec0*/  @!P0 FMUL.FTZ R5, R5, R6.reuse ;  /* 0x0000000605058220 */ /* 0x080fe40000410000 */
[----:B------:R-:W-:Y:S01]  /*6ed0*/  @!P0 FFMA.FTZ R50, R23, R6, -R17 ;  /* 0x0000000617328223 */ /* 0x000fe20000010811 */
[----:B------:R-:W-:Y:S01]  /*6ee0*/  @!P0 LOP3.LUT R17, R8, 0xffff0000, RZ, 0xc0, !PT ;  /* 0xffff000008118812 */ /* 0x000fe200078ec0ff */
[----:B------:R-:W-:Y:S02]  /*6ef0*/  @!P0 IMAD.U32 R6, R15, 0x10000, RZ ;  /* 0x000100000f068824 */ /* 0x000fe400078e00ff */
[-C--:B------:R-:W-:Y:S02]  /*6f00*/  @!P0 FMUL.FTZ R4, R4, R7.reuse ;  /* 0x0000000704048220 */ /* 0x080fe40000410000 */
[----:B------:R-:W-:Y:S01]  /*6f10*/  @!P0 FFMA.FTZ R51, R21, R7, -R9 ;  /* 0x0000000715338223 */ /* 0x000fe20000010809 */
[----:B------:R-:W-:Y:S01]  /*6f20*/  @!P0 LOP3.LUT R7, R15, 0xffff0000, RZ, 0xc0, !PT ;  /* 0xffff00000f078812 */ /* 0x000fe200078ec0ff */
[----:B------:R-:W-:Y:S02]  /*6f30*/  @!P0 IMAD.U32 R9, R8, 0x10000, RZ ;  /* 0x0001000008098824 */ /* 0x000fe400078e00ff */
[C---:B------:R-:W-:Y:S02]  /*6f40*/  @!P0 FMUL.FTZ R26, R6.reuse, R33 ;  /* 0x00000021061a8220 */ /* 0x040fe40000410000 */
[C---:B------:R-:W-:Y:S02]  /*6f50*/  @!P0 FMUL.FTZ R27, R7.reuse, R39 ;  /* 0x00000027071b8220 */ /* 0x040fe40000410000 */
[-C--:B------:R-:W-:Y:S01]  /*6f60*/  @!P0 FMUL.FTZ R8, R6, R9.reuse ;  /* 0x0000000906088220 */ /* 0x080fe20000410000 */
[----:B------:R-:W-:Y:S01]  /*6f70*/  @!P0 SHF.L.U32 R6, R14, 0x10, RZ ;  /* 0x000000100e068819 */ /* 0x000fe200000006ff */
[----:B------:R-:W-:Y:S02]  /*6f80*/  @!P0 FFMA.FTZ R49, R34, R9, -R26 ;  /* 0x0000000922318223 */ /* 0x000fe4000001081a */
[-C--:B------:R-:W-:Y:S01]  /*6f90*/  @!P0 FMUL.FTZ R9, R7, R17.reuse ;  /* 0x0000001107098220 */ /* 0x080fe20000410000 */
[----:B------:R-:W-:Y:S01]  /*6fa0*/  @!P0 LOP3.LUT R7, R14, 0xffff0000, RZ, 0xc0, !PT ;  /* 0xffff00000e078812 */ /* 0x000fe200078ec0ff */
[C---:B------:R-:W-:Y:S01]  /*6fb0*/  @!P0 IMAD.U32 R26, R31.reuse, 0x10000, RZ ;  /* 0x000100001f1a8824 */ /* 0x040fe200078e00ff */
[----:B------:R-:W-:Y:S01]  /*6fc0*/  @!P0 LOP3.LUT R31, R31, 0xffff0000, RZ, 0xc0, !PT ;  /* 0xffff00001f1f8812 */ /* 0x000fe200078ec0ff */
[----:B------:R-:W-:Y:S02]  /*6fd0*/  @!P0 FFMA.FTZ R48, R40, R17, -R27 ;  /* 0x0000001128308223 */ /* 0x000fe4000001081b */
[C---:B------:R-:W-:Y:S01]  /*6fe0*/  @!P0 IMAD.U32 R17, R16.reuse, 0x10000, RZ ;  /* 0x0001000010118824 */ /* 0x040fe200078e00ff */
[----:B------:R-:W-:Y:S01]  /*6ff0*/  @!P0 LOP3.LUT R16, R16, 0xffff0000, RZ, 0xc0, !PT ;  /* 0xffff000010108812 */ /* 0x000fe200078ec0ff */
[----:B------:R-:W-:Y:S02]  /*7000*/  @!P0 IMAD.U32 R27, R46, 0x10000, RZ ;  /* 0x000100002e1b8824 */ /* 0x000fe400078e00ff */
[----:B------:R-:W-:Y:S02]  /*7010*/  @!P0 FMUL.FTZ R42, R6, R26 ;  /* 0x0000001a062a8220 */ /* 0x000fe40000410000 */
[----:B------:R-:W-:Y:S02]  /*7020*/  @!P0 FMUL.FTZ R43, R7, R31 ;  /* 0x0000001f072b8220 */ /* 0x000fe40000410000 */
[----:B------:R-:W-:Y:S01]  /*7030*/  @!P0 FFMA.FTZ R3, R18, R19, R3 ;  /* 0x0000001312038223 */ /* 0x000fe20000010003 */
[----:B------:R-:W-:Y:S01]  /*7040*/  @!P0 F2FP.BF16.PACK_AB R18, R52, R54 ;  /* 0x000000363412823e */ /* 0x000fe200000010ff */
[----:B------:R-:W-:Y:S01]  /*7050*/  @!P0 FMUL.FTZ R6, R6, R17 ;  /* 0x0000001106068220 */ /* 0x000fe20000410000 */
[----:B------:R-:W-:Y:S01]  /*7060*/  @!P0 F2FP.BF16.PACK_AB R19, R50, R51 ;  /* 0x000000333213823e */ /* 0x000fe200000010ff */
[----:B------:R-:W-:Y:S01]  /*7070*/  @!P0 FFMA.FTZ R42, R27, R17, -R42 ;  /* 0x000000111b2a8223 */ /* 0x000fe2000001082a */
[----:B------:R-:W-:Y:S01]  /*7080*/  @!P0 F2FP.BF16.PACK_AB R17, R48, R49 ;  /* 0x000000313011823e */ /* 0x000fe200000010ff */
[----:B------:R-:W-:Y:S01]  /*7090*/  @!P0 FFMA.FTZ R43, R32, R16, -R43 ;  /* 0x00000010202b8223 */ /* 0x000fe2000001082b */
[----:B------:R-:W-:Y:S01]  /*70a0*/  @!P0 F2FP.BF16.PACK_AB R2, R3, R2 ;  /* 0x000000020302823e */ /* 0x000fe200000010ff */
[----:B------:R-:W-:Y:S01]  /*70b0*/  @!P0 FFMA.FTZ R4, R20, R21, R4 ;  /* 0x0000001514048223 */ /* 0x000fe20000010004 */
[----:B------:R-:W-:Y:S01]  /*70c0*/  @!P0 MOV R47, R17 ;  /* 0x00000011002f8202 */ /* 0x000fe20000000f00 */
[----:B------:R-:W-:Y:S01]  /*70d0*/  @!P0 FMUL.FTZ R7, R7, R16 ;  /* 0x0000001007078220 */ /* 0x000fe20000410000 */
[----:B------:R-:W-:Y:S01]  /*70e0*/  @!P0 F2FP.BF16.PACK_AB R16, R43, R42 ;  /* 0x0000002a2b10823e */ /* 0x000fe200000010ff */
[----:B------:R-:W-:Y:S02]  /*70f0*/  @!P0 FFMA.FTZ R5, R22, R23, R5 ;  /* 0x0000001716058223 */ /* 0x000fe40000010005 */
[----:B------:R-:W-:Y:S02]  /*7100*/  @!P0 FFMA.FTZ R6, R26, R27, R6 ;  /* 0x0000001b1a068223 */ /* 0x000fe40000010006 */
[----:B------:R-:W-:Y:S01]  /*7110*/  @!P0 FFMA.FTZ R7, R31, R32, R7 ;  /* 0x000000201f078223 */ /* 0x000fe20000010007 */
[----:B------:R-:W-:Y:S01]  /*7120*/  @!P0 F2FP.BF16.PACK_AB R4, R5, R4 ;  /* 0x000000040504823e */ /* 0x000fe200000010ff */
        /* <DEDUP_REMOVED lines=11> */
[----:B------:R-:W-:Y:S01]  /*71e0*/  @!P0 IMAD.MOV.U32 R15, RZ, RZ, R8 ;  /* 0x000000ffff0f8224 */ /* 0x000fe200078e0008 */
[----:B------:R-:W-:Y:S11]  /*71f0*/  ISETP.GE.AND P0, PT, R41, c[0x0][0x1d4], PT ;  /* 0x0000750029007a0c */ /* 0x000ff60003f06270 */
[----:B------:R-:W-:Y:S02]  /*7200*/  @!UPT UIADD3 URZ, URZ, URZ, URZ ;  /* 0x0000003f3f3ff290 */ /* 0x000fe4000fffe03f */
[----:B------:R-:W-:-:S05]  /*7210*/  @P0 BRA `(.L_x_1832) ;  /* 0x0000024000000947 */ /* 0x000fca0003800000 */
[--C-:B------:R-:W-:Y:S02]  /*7220*/  SHF.R.S32.HI R2, RZ, 0x1f, R41.reuse ;  /* 0x0000001fff027819 */ /* 0x100fe40000011429 */
[----:B------:R-:W-:Y:S04]  /*7230*/  IADD3 R3, P1, P0, R88, R83, R41 ;  /* 0x0000005358037210 */ /* 0x000fe8000783e029 */
[----:B------:R-:W-:Y:S02]  /*7240*/  IADD3.X R4, R90, R82, R2, P1, P0 ;  /* 0x000000525a047210 */ /* 0x000fe40000fe0402 */
[C---:B------:R-:W-:Y:S04]  /*7250*/  LEA R2, P0, R3.reuse, c[0x0][0x1c8], 0x1 ;  /* 0x0000720003027a11 */ /* 0x040fe800078008ff */
[----:B------:R-:W-:Y:S05]  /*7260*/  LEA.HI.X R3, R3, c[0x0][0x1cc], R4, 0x1, P0 ;  /* 0x0000730003037a11 */ /* 0x000fea00000f0c04 */
[----:B------:R2:W-:Y:S01]  /*7270*/  STG.E.128 [R2.64], R12 ;  /* 0x0000000c02007986 */ /* 0x0005e2000c101d0e */
[----:B------:R-:W-:-:S05]  /*7280*/  BRA `(.L_x_1832) ;  /* 0x000001d000007947 */ /* 0x000fca0003800000 */
.L_x_1828:
        /* <DEDUP_REMOVED lines=29> */
.L_x_1832:
[----:B------:R-:W-:Y:S05]  /*7460*/  BSYNC B1 ;  /* 0x0000000000017941 */ /* 0x000fea0003800000 */
.L_x_1827:
[C---:B------:R-:W-:Y:S01]  /*7470*/  ISETP.GT.AND P0, PT, R28.reuse, R35, PT ;  /* 0x000000231c00720c */ /* 0x040fe20003f04270 */
[----:B------:R-:W-:Y:S01]  /*7480*/  @!UPT UIADD3 URZ, URZ, URZ, URZ ;  /* 0x0000003f3f3ff290 */ /* 0x000fe2000fffe03f */
[----:B------:R-:W-:Y:S11]  /*7490*/  BSSY B0, `(.L_x_1849) ;  /* 0x0000043000007945 */ /* 0x000ff60003800000 */
[----:B-1---5:R-:W-:Y:S01]  /*74a0*/  @P0 IADD3 R4, R28, -0x1, RZ ;  /* 0xffffffff1c040810 */ /* 0x022fe20007ffe0ff */
[----:B--2---:R-:W-:Y:S02]  /*74b0*/  @P0 IMAD.MOV.U32 R2, RZ, RZ, R96 ;  /* 0x000000ffff020224 */ /* 0x004fe400078e0060 */
[----:B------:R-:W-:Y:S01]  /*74c0*/  @P0 IMAD.MOV.U32 R3, RZ, RZ, R116 ;  /* 0x000000ffff030224 */ /* 0x000fe200078e0074 */
[----:B------:R-:W-:Y:S01]  /*74d0*/  @P0 SHF.R.S32.HI R6, RZ, 0x1f, R4 ;  /* 0x0000001fff060819 */ /* 0x000fe20000011404 */
[----:B------:R-:W-:Y:S02]  /*74e0*/  @P0 IMAD R5, R140, R4, RZ ;  /* 0x000000048c050224 */ /* 0x000fe400078e02ff */
[-C--:B------:R-:W-:Y:S04]  /*74f0*/  @P0 IMAD.WIDE.U32 R2, R4, R147.reuse, R2 ;  /* 0x0000009304020225 */ /* 0x080fe800078e0002 */
[----:B------:R-:W-:Y:S04]  /*7500*/  @P0 IMAD R4, R6, R147, R5 ;  /* 0x0000009306040224 */ /* 0x000fe800078e0205 */
[----:B------:R-:W-:Y:S01]  /*7510*/  @P0 IMAD.IADD R3, R3, 0x1, R4 ;  /* 0x0000000103030824 */ /* 0x000fe200078e0204 */
[C---:B------:R-:W-:Y:S04]  /*7520*/  @P0 LEA R4, P1, R2.reuse, c[0x0][0x250], 0x1 ;  /* 0x0000940002040a11 */ /* 0x040fe800078208ff */
[----:B------:R-:W-:Y:S01]  /*7530*/  @P0 LEA.HI.X R5, R2, c[0x0][0x254], R3, 0x1, P1 ;  /* 0x0000950002050a11 */ /* 0x000fe200008f0c03 */
[C---:B------:R-:W-:Y:S01]  /*7540*/  @P0 IMAD R2, R53.reuse, 0x6000, R10 ;  /* 0x0000600035020824 */ /* 0x040fe200078e020a */
[C---:B------:R-:W-:Y:S02]  /*7550*/  @P0 LEA R6, P1, R148.reuse, R4, 0x1 ;  /* 0x0000000494060211 */ /* 0x040fe400078208ff */
[C---:B------:R-:W-:Y:S02]  /*7560*/  IADD3 R3, R53.reuse, 0x1, RZ ;  /* 0x0000000135037810 */ /* 0x040fe40007ffe0ff */
[----:B------:R-:W-:Y:S01]  /*7570*/  @!PT LDS RZ, [RZ] ;  /* 0x00000000fffff984 */ /* 0x000fe20000000800 */
[----:B------:R-:W-:Y:S01]  /*7580*/  @!PT LDS RZ, [RZ] ;  /* 0x00000000fffff984 */ /* 0x000fe20000000800 */
[----:B------:R-:W-:Y:S01]  /*7590*/  @!PT LDS RZ, [RZ] ;  /* 0x00000000fffff984 */ /* 0x000fe20000000800 */
[----:B------:R1:W-:Y:S01]  /*75a0*/  @P0 LDGSTS.E.BYPASS.LTC128B.128 [R2], [R4.64], !P5 ;  /* 0x0000000004020fae */ /* 0x0003e2000e901d4e */
[----:B------:R-:W-:Y:S02]  /*75b0*/  @P0 LEA.HI.X R7, R148, R5, R139, 0x1, P1 ;  /* 0x0000000594070211 */ /* 0x000fe400008f0c8b */
[----:B------:R-:W-:Y:S01]  /*75c0*/  ISETP.GE.AND P1, PT, R53, 0x1, PT ;  /* 0x000000013500780c */ /* 0x000fe20003f26270 */
[----:B------:R1:W-:Y:S03]  /*75d0*/  @P0 LDGSTS.E.BYPASS.LTC128B.128 [R2+0x2000], [R4.64+0x80], !P4 ;  /* 0x0200008004020fae */ /* 0x0003e6000e101d4e */
[----:B------:R-:W-:Y:S01]  /*75e0*/  SEL R53, R3, RZ, !P1 ;  /* 0x000000ff03357207 */ /* 0x000fe20004800000 */
[----:B------:R1:W-:Y:S04]  /*75f0*/  @P0 LDGSTS.E.BYPASS.LTC128B.128 [R2+0x4000], [R4.64+0x100], !P3 ;  /* 0x0400010004020fae */ /* 0x0003e8000d901d4e */
[----:B------:R1:W-:Y:S04]  /*7600*/  @P0 LDGSTS.E.BYPASS.LTC128B.128 [R2+0x1000], [R6.64], !P5 ;  /* 0x0100000006020fae */ /* 0x0003e8000e901d4e */
[----:B------:R1:W-:Y:S04]  /*7610*/  @P0 LDGSTS.E.BYPASS.LTC128B.128 [R2+0x3000], [R6.64+0x80], !P4 ;  /* 0x0300008006020fae */ /* 0x0003e8000e101d4e */
[----:B------:R1:W-:Y:S01]  /*7620*/  @P0 LDGSTS.E.BYPASS.LTC128B.128 [R2+0x5000], [R6.64+0x100], !P3 ;  /* 0x0500010006020fae */ /* 0x0003e2000d901d4e */
[----:B------:R-:W-:Y:S03]  /*7630*/  ISETP.GE.AND P0, PT, R214, R87, PT ;  /* 0x00000057d600720c */ /* 0x000fe60003f06270 */
[----:B------:R-:W0:Y:S01]  /*7640*/  LDGDEPBAR ;  /* 0x00000000000079af */ /* 0x000e220000000000 */
[----:B------:R-:W-:Y:S04]  /*7650*/  DEPBAR.LE SB0, 0x2 ;  /* 0x000080800000791a */ /* 0x000fe80000000000 */
[----:B------:R-:W-:Y:S06]  /*7660*/  BAR.SYNC.DEFER_BLOCKING 0x0 ;  /* 0x0000000000007b1d */ /* 0x000fec0000010000 */
[----:B------:R-:W-:-:S05]  /*7670*/  @P0 BRA `(.L_x_1850) ;  /* 0x0000024000000947 */ /* 0x000fca0003800000 */
[C---:B-1----:R-:W-:Y:S01]  /*7680*/  LEA R2, P0, R28.reuse, R92, 0x6 ;  /* 0x0000005c1c027211 */ /* 0x042fe200078030ff */
[----:B------:R-:W-:Y:S02]  /*7690*/  IMAD.MOV.U32 R4, RZ, RZ, R112 ;  /* 0x000000ffff047224 */ /* 0x000fe400078e0070 */
[----:B------:R-:W-:Y:S01]  /*76a0*/  IMAD.MOV.U32 R5, RZ, RZ, R123 ;  /* 0x000000ffff057224 */ /* 0x000fe200078e007b */
[----:B------:R-:W-:Y:S03]  /*76b0*/  LEA.HI.X.SX32 R3, R28, R93, 0x6, P0 ;  /* 0x0000005d1c037211 */ /* 0x000fe600000f36ff */
[C---:B------:R-:W-:Y:S04]  /*76c0*/  IMAD.WIDE.U32 R4, R2.reuse, c[0x0][0x208], R4 ;  /* 0x0000820002047a25 */ /* 0x040fe800078e0004 */
[----:B------:R-:W-:Y:S04]  /*76d0*/  IMAD R3, R3, c[0x0][0x208], RZ ;  /* 0x0000820003037a24 */ /* 0x000fe800078e02ff */
[----:B------:R-:W-:Y:S04]  /*76e0*/  IMAD R2, R2, c[0x0][0x20c], R3 ;  /* 0x0000830002027a24 */ /* 0x000fe800078e0203 */
[----:B------:R-:W-:Y:S01]  /*76f0*/  IMAD.IADD R3, R5, 0x1, R2 ;  /* 0x0000000105037824 */ /* 0x000fe200078e0202 */
[C---:B------:R-:W-:Y:S04]  /*7700*/  LEA R2, P0, R4.reuse, c[0x0][0x1f8], 0x1 ;  /* 0x00007e0004027a11 */ /* 0x040fe800078008ff */
[----:B------:R-:W-:Y:S02]  /*7710*/  LEA.HI.X R3, R4, c[0x0][0x1fc], R3, 0x1, P0 ;  /* 0x00007f0004037a11 */ /* 0x000fe400000f0c03 */
[----:B------:R-:W-:Y:S11]  /*7720*/  ISETP.GE.AND P0, PT, R24, c[0x0][0x1d4], PT ;  /* 0x0000750018007a0c */ /* 0x000ff60003f06270 */
[----:B------:R-:W-:Y:S02]  /*7730*/  @!UPT UIADD3 URZ, URZ, URZ, URZ ;  /* 0x0000003f3f3ff290 */ /* 0x000fe4000fffe03f */
[----:B------:R-:W1:Y:S04]  /*7740*/  @!P0 LDS.128 R12, [R85] ;  /* 0x00000000550c8984 */ /* 0x000e680000000c00 */
[----:B-1----:R-:W-:Y:S01]  /*7750*/  @!P0 STG.E.128 [R2.64], R12 ;  /* 0x0000000c02008986 */ /* 0x002fe2000c101d0e */
[----:B------:R-:W-:Y:S11]  /*7760*/  ISETP.GE.AND P0, PT, R30, c[0x0][0x1d4], PT ;  /* 0x000075001e007a0c */ /* 0x000ff60003f06270 */
[----:B------:R-:W-:Y:S02]  /*7770*/  @!UPT UIADD3 URZ, URZ, URZ, URZ ;  /* 0x0000003f3f3ff290 */ /* 0x000fe4000fffe03f */
[----:B------:R-:W1:Y:S04]  /*7780*/  @!P0 LDS.128 R4, [R85+0x2000] ;  /* 0x0020000055048984 */ /* 0x000e680000000c00 */
[----:B-1----:R1:W-:Y:S02]  /*7790*/  @!P0 STG.E.128 [R2.64+0x80], R4 ;  /* 0x0000800402008986 */ /* 0x0023e4000c101d0e */
[----:B-1----:R-:W-:Y:S04]  /*77a0*/  IADD3 R4, R24, 0x80, RZ ;  /* 0x0000008018047810 */ /* 0x002fe80007ffe0ff */
[----:B------:R-:W-:Y:S11]  /*77b0*/  ISETP.GE.AND P0, PT, R4, c[0x0][0x1d4], PT ;  /* 0x0000750004007a0c */ /* 0x000ff60003f06270 */
[----:B------:R-:W-:Y:S02]  /*77c0*/  @!UPT UIADD3 URZ, URZ, URZ, URZ ;  /* 0x0000003f3f3ff290 */ /* 0x000fe4000fffe03f */
[----:B------:R-:W1:Y:S04]  /*77d0*/  @!P0 LDS.128 R4, [R85+0x4000] ;  /* 0x0040000055048984 */ /* 0x000e680000000c00 */
[----:B-1----:R1:W-:Y:S01]  /*77e0*/  @!P0 STG.E.128 [R2.64+0x100], R4 ;  /* 0x0001000402008986 */ /* 0x0023e2000c101d0e */
[----:B------:R-:W-:Y:S11]  /*77f0*/  ISETP.GE.AND P0, PT, R29, c[0x0][0x1d4], PT ;  /* 0x000075001d007a0c */ /* 0x000ff60003f06270 */
[----:B------:R-:W-:Y:S02]  /*7800*/  @!UPT UIADD3 URZ, URZ, URZ, URZ ;  /* 0x0000003f3f3ff290 */ /* 0x000fe4000fffe03f */
[----:B------:R-:W2:Y:S01]  /*7810*/  @!P0 LDS.128 R16, [R86] ;  /* 0x0000000056108984 */ /* 0x000ea20000000c00 */
[----:B-1----:R-:W-:Y:S03]  /*7820*/  IADD3 R4, R24, 0x60, RZ ;  /* 0x0000006018047810 */ /* 0x002fe60007ffe0ff */
[----:B--2---:R-:W-:Y:S01]  /*7830*/  @!P0 STG.E.128 [R2.64+0x40], R16 ;  /* 0x0000401002008986 */ /* 0x004fe2000c101d0e */
        /* <DEDUP_REMOVED lines=8> */
.L_x_1850:
[----:B-1----:R-:W-:Y:S05]  /*78c0*/  BSYNC B0 ;  /* 0x0000000000007941 */ /* 0x002fea0003800000 */
.L_x_1849:
[C---:B------:R-:W-:Y:S02]  /*78d0*/  ISETP.GE.AND P0, PT, R38.reuse, 0x1, PT ;  /* 0x000000012600780c */ /* 0x040fe40003f06270 */
[----:B------:R-:W-:Y:S04]  /*78e0*/  IADD3 R2, R38, 0x1, RZ ;  /* 0x0000000126027810 */ /* 0x000fe80007ffe0ff */
[----:B------:R-:W-:Y:S02]  /*78f0*/  SEL R38, R2, RZ, !P0 ;  /* 0x000000ff02267207 */ /* 0x000fe40004000000 */
[----:B------:R-:W-:Y:S04]  /*7900*/  IADD3 R2, R28, -0x2, RZ ;  /* 0xfffffffe1c027810 */ /* 0x000fe80007ffe0ff */
[----:B------:R-:W-:Y:S11]  /*7910*/  ISETP.GE.AND P0, PT, R2, R35, PT ;  /* 0x000000230200720c */ /* 0x000ff60003f06270 */
[----:B------:R-:W-:Y:S02]  /*7920*/  @!UPT UIADD3 URZ, URZ, URZ, URZ ;  /* 0x0000003f3f3ff290 */ /* 0x000fe4000fffe03f */
[----:B------:R-:W-:Y:S01]  /*7930*/  @P0 SHF.R.S32.HI R6, RZ, 0x1f, R2 ;  /* 0x0000001fff060819 */ /* 0x000fe20000011402 */
[----:B------:R-:W-:Y:S02]  /*7940*/  @P0 IMAD.MOV.U32 R4, RZ, RZ, R98 ;  /* 0x000000ffff040224 */ /* 0x000fe400078e0062 */
[----:B------:R-:W-:Y:S02]  /*7950*/  @P0 IMAD.MOV.U32 R5, RZ, RZ, R95 ;  /* 0x000000ffff050224 */ /* 0x000fe400078e005f */
[----:B------:R-:W-:Y:S04]  /*7960*/  @P0 IMAD R3, R141, R2, RZ ;  /* 0x000000028d030224 */ /* 0x000fe800078e02ff */
[-C--:B------:R-:W-:Y:S02]  /*7970*/  @P0 IMAD R6, R6, R143.reuse, R3 ;  /* 0x0000008f06060224 */ /* 0x080fe400078e0203 */
[----:B------:R-:W-:Y:S04]  /*7980*/  @P0 IMAD.WIDE.U32 R2, R2, R143, R4 ;  /* 0x0000008f02020225 */ /* 0x000fe800078e0004 */
[----:B------:R-:W-:Y:S01]  /*7990*/  @P0 IMAD.IADD R3, R3, 0x1, R6 ;  /* 0x0000000103030824 */ /* 0x000fe200078e0206 */
[C---:B------:R-:W-:Y:S04]  /*79a0*/  @P0 LEA R4, P1, R2.reuse, c[0x0][0x220], 0x1 ;  /* 0x0000880002040a11 */ /* 0x040fe800078208ff */
[----:B------:R-:W-:Y:S01]  /*79b0*/  @P0 LEA.HI.X R5, R2, c[0x0][0x224], R3, 0x1, P1 ;  /* 0x0000890002050a11 */ /* 0x000fe200008f0c03 */
[----:B------:R-:W-:Y:S01]  /*79c0*/  @P0 IMAD R2, R53, 0x6000, R11 ;  /* 0x0000600035020824 */ /* 0x000fe200078e020b */
[C---:B------:R-:W-:Y:S04]  /*79d0*/  @P0 LEA R6, P1, R146.reuse, R4, 0x1 ;  /* 0x0000000492060211 */ /* 0x040fe800078208ff */
        /* <DEDUP_REMOVED lines=10> */
[C---:B------:R-:W-:Y:S02]  /*7a80*/  ISETP.GT.AND P0, PT, R28.reuse, R35, PT ;  /* 0x000000231c00720c */ /* 0x040fe40003f04270 */
[----:B------:R-:W-:Y:S01]  /*7a90*/  IADD3 R28, R28, -0x1, RZ ;  /* 0xffffffff1c1c7810 */ /* 0x000fe20007ffe0ff */
[----:B------:R-:W0:Y:S10]  /*7aa0*/  LDGDEPBAR ;  /* 0x00000000000079af */ /* 0x000e340000000000 */
[----:B------:R-:W-:-:S05]  /*7ab0*/  @P0 BRA `(.L_x_1851) ;  /* 0xffffbbc000000947 */ /* 0x000fca000383ffff */
[----:B------:R-:W2:Y:S04]  /*7ac0*/  LDL R211, [R1+0x64] ;  /* 0x0000640001d37983 */ /* 0x000ea80000100800 */
[----:B------:R3:W5:Y:S01]  /*7ad0*/  LDL R22, [R1+0x58] ;  /* 0x0000580001167983 */ /* 0x0007620000100800 */
[----:B------:R-:W-:Y:S03]  /*7ae0*/  WARPSYNC 0xffffffff ;  /* 0xffffffff00007948 */ /* 0x000fe60003800000 */
[----:B------:R-:W-:Y:S01]  /*7af0*/  BAR.SYNC.DEFER_BLOCKING 0x0 ;  /* 0x0000000000007b1d */ /* 0x000fe20000010000 */
[----:B--2---:R-:W-:-:S04]  /*7b00*/  IADD3 R0, R211, 0x3f, RZ ;  /* 0x0000003fd3007810 */ /* 0x004fc80007ffe0ff */
[----:B-1----:R-:W-:-:S04]  /*7b10*/  SHF.R.S32.HI R2, RZ, 0x1f, R0 ;  /* 0x0000001fff027819 */ /* 0x002fc80000011400 */
[----:B------:R-:W-:-:S04]  /*7b20*/  LEA.HI R0, R2, R0, RZ, 0x6 ;  /* 0x0000000002007211 */ /* 0x000fc800078f30ff */
[----:B------:R-:W-:Y:S02]  /*7b30*/  SHF.R.S32.HI R15, RZ, 0x6, R0 ;  /* 0x00000006ff0f7819 */ /* 0x000fe40000011400 */
.L_x_1826:
[----:B---3--:R-:W2:Y:S01]  /*7b40*/  LDL.LU R3, [R1+0x80] ;  /* 0x0000800001037983 */ /* 0x008ea20000300800 */
[----:B------:R-:W-:Y:S01]  /*7b50*/  IMAD.MOV.U32 R4, RZ, RZ, 0x1 ;  /* 0x00000001ff047424 */ /* 0x000fe200078e00ff */
[----:B------:R-:W-:Y:S02]  /*7b60*/  IADD3 R0, R223, 0x7f, RZ ;  /* 0x0000007fdf007810 */ /* 0x000fe40007ffe0ff */
[----:B------:R-:W2:Y:S02]  /*7b70*/  S2R R2, SR_TID.X ;  /* 0x0000000000027919 */ /* 0x000ea40000002100 */
[C---:B------:R-:W-:Y:S02]  /*7b80*/  ISETP.NE.AND P3, PT, R4.reuse, c[0x0][0x2c4], PT ;  /* 0x0000b10004007a0c */ /* 0x040fe40003f65270 */
[----:B------:R-:W-:Y:S01]  /*7b90*/  ISETP.LE.AND P1, PT, R4, c[0x0][0x32c], PT ;  /* 0x0000cb0004007a0c */ /* 0x000fe20003f23270 */
[----:B--2---:R2:W-:Y:S10]  /*7ba0*/  STL.64 [R1], R2 ;  /* 0x0000000201007387 */ /* 0x0045f40000100a00 */
[----:B--2---:R-:W-:-:S05]  /*7bb0*/  @P3 IMAD.HI.U32 R2, R0, c[0x0][0x2c8], RZ ;  /* 0x0000b20000023a27 */ /* 0x004fca00078e00ff */
[----:B------:R-:W-:Y:S01]  /*7bc0*/  @P3 SHF.R.U32.HI R0, RZ, c[0x0][0x2cc], R2 ;  /* 0x0000b300ff003a19 */ /* 0x000fe20000011602 */
[----:B------:R-:W-:-:S03]  /*7bd0*/  IMAD.U32 R2, RZ, RZ, UR12 ;  /* 0x0000000cff027e24 */ /* 0x000fc6000f8e00ff */
[----:B------:R-:W-:Y:S02]  /*7be0*/  IADD3 R0, R0, 0x1, R211 ;  /* 0x0000000100007810 */ /* 0x000fe40007ffe0d3 */
[----:B------:R-:W-:-:S03]  /*7bf0*/  IADD3 R24, P0, R2, 0x4, RZ ;  /* 0x0000000402187810 */ /* 0x000fc60007f1e0ff */
[----:B-----5:R-:W-:Y:S02]  /*7c00*/  IMAD.IADD R3, R0, 0x1, -R22 ;  /* 0x0000000100037824 */ /* 0x020fe400078e0a16 */
[----:B------:R-:W-:-:S03]  /*7c10*/  IMAD.X R25, RZ, RZ, UR11, P0 ;  /* 0x0000000bff197e24 */ /* 0x000fc600080e06ff */
[----:B------:R-:W-:Y:S01]  /*7c20*/  IADD3 R2, R3, c[0x0][0x328], RZ ;  /* 0x0000ca0003027a10 */ /* 0x000fe20007ffe0ff */
[----:B------:R-:W-:Y:S05]  /*7c30*/  @!P1 BRA `(.L_x_1852) ;  /* 0x0000011000009947 */ /* 0x000fea0003800000 */
[C---:B------:R-:W-:Y:S01]  /*7c40*/  ISETP.GT.AND P0, PT, R3.reuse, RZ, PT ;  /* 0x000000ff0300720c */ /* 0x040fe20003f04270 */
[----:B------:R-:W-:Y:S01]  /*7c50*/  BSSY B0, `(.L_x_1853) ;  /* 0x000000c000007945 */ /* 0x000fe20003800000 */
[----:B------:R-:W-:-:S11]  /*7c60*/  IADD3 R0, R3, -0x1, RZ ;  /* 0xffffffff03007810 */ /* 0x000fd60007ffe0ff */
[----:B------:R-:W-:Y:S05]  /*7c70*/  @P0 BRA `(.L_x_1854) ;  /* 0x0000006000000947 */ /* 0x000fea0003800000 */
[----:B------:R-:W-:Y:S01]  /*7c80*/  ISETP.NE.AND P0, PT, R4, c[0x0][0x32c], PT ;  /* 0x0000cb0004007a0c */ /* 0x000fe20003f05270 */
[----:B------:R-:W-:-:S12]  /*7c90*/  IMAD.MOV R0, RZ, RZ, -R3 ;  /* 0x000000ffff007224 */ /* 0x000fd800078e0a03 */
[----:B------:R-:W-:-:S05]  /*7ca0*/  @P0 IMAD.HI.U32 R3, R0, c[0x0][0x330], RZ ;  /* 0x0000cc0000030a27 */ /* 0x000fca00078e00ff */
[----:B------:R-:W-:-:S04]  /*7cb0*/  @P0 SHF.R.U32.HI R0, RZ, c[0x0][0x334], R3 ;  /* 0x0000cd00ff000a19 */ /* 0x000fc80000011603 */
[----:B------:R-:W-:Y:S01]  /*7cc0*/  LOP3.LUT R0, RZ, R0, RZ, 0x33, !PT ;  /* 0x00000000ff007212 */ /* 0x000fe200078e33ff */
[----:B------:R-:W-:Y:S05]  /*7cd0*/  BRA `(.L_x_1855) ;  /* 0x0000003000007947 */ /* 0x000fea0003800000 */
.L_x_1854:
[----:B------:R-:W-:-:S13]  /*7ce0*/  ISETP.NE.AND P0, PT, R4, c[0x0][0x32c], PT ;  /* 0x0000cb0004007a0c */ /* 0x000fda0003f05270 */
[----:B------:R-:W-:-:S05]  /*7cf0*/  @P0 IMAD.HI.U32 R3, R0, c[0x0][0x330], RZ ;  /* 0x0000cc0000030a27 */ /* 0x000fca00078e00ff */
[----:B------:R-:W-:Y:S02]  /*7d00*/  @P0 SHF.R.U32.HI R0, RZ, c[0x0][0x334], R3 ;  /* 0x0000cd00ff000a19 */ /* 0x000fe40000011603 */
.L_x_1855:
[----:B------:R-:W-:Y:S05]  /*7d10*/  BSYNC B0 ;  /* 0x0000000000007941 */ /* 0x000fea0003800000 */
.L_x_1853:
[----:B------:R-:W-:-:S05]  /*7d20*/  MOV R3, c[0x0][0x32c] ;  /* 0x0000cb0000037a02 */ /* 0x000fca0000000f00 */
[----:B------:R-:W-:-:S05]  /*7d30*/  IMAD R0, R0, R3, c[0x0][0x32c] ;  /* 0x0000cb0000007624 */ /* 0x000fca00078e0203 */
[----:B------:R-:W-:-:S04]  /*7d40*/  IMNMX R2, R2, R0, PT ;  /* 0x0000000002027217 */ /* 0x000fc80003800200 */
.L_x_1852:
        /* <DEDUP_REMOVED lines=21> */
.L_x_1858:
[----:B------:R-:W-:-:S04]  /*7ea0*/  MOV R3, c[0x0][0x32c] ;  /* 0x0000cb0000037a02 */ /* 0x000fc80000000f00 */
[----:B------:R-:W-:-:S13]  /*7eb0*/  ISETP.NE.AND P0, PT, R3, 0x1, PT ;  /* 0x000000010300780c */ /* 0x000fda0003f05270 */
[----:B------:R-:W-:-:S05]  /*7ec0*/  @P0 IMAD.HI.U32 R3, R0, c[0x0][0x330], RZ ;  /* 0x0000cc0000030a27 */ /* 0x000fca00078e00ff */
[----:B------:R-:W-:Y:S02]  /*7ed0*/  @P0 SHF.R.U32.HI R0, RZ, c[0x0][0x334], R3 ;  /* 0x0000cd00ff000a19 */ /* 0x000fe40000011603 */
.L_x_1859:
[----:B------:R-:W-:Y:S05]  /*7ee0*/  BSYNC B0 ;  /* 0x0000000000007941 */ /* 0x000fea0003800000 */
.L_x_1857:
[----:B------:R-:W-:-:S05]  /*7ef0*/  IMAD R0, R0, c[0x0][0x32c], RZ ;  /* 0x0000cb0000007a24 */ /* 0x000fca00078e02ff */
[----:B------:R-:W-:-:S04]  /*7f00*/  IMNMX R2, R2, R0, !PT ;  /* 0x0000000002027217 */ /* 0x000fc80007800200 */
.L_x_1856:
[----:B------:R-:W-:Y:S01]  /*7f10*/  SHF.R.S32.HI R5, RZ, 0x1f, R2 ;  /* 0x0000001fff057819 */ /* 0x000fe20000011402 */
[----:B------:R-:W-:Y:S03]  /*7f20*/  BSSY B0, `(.L_x_1860) ;  /* 0x0000026000007945 */ /* 0x000fe60003800000 */
[----:B------:R-:W-:Y:S01]  /*7f30*/  LEA.HI R5, R5, R2, RZ, 0x6 ;  /* 0x0000000205057211 */ /* 0x000fe200078f30ff */
[----:B------:R-:W-:-:S03]  /*7f40*/  IMAD.MOV.U32 R2, RZ, RZ, RZ ;  /* 0x000000ffff027224 */ /* 0x000fc600078e00ff */
[----:B------:R-:W-:-:S04]  /*7f50*/  SHF.R.S32.HI R5, RZ, 0x6, R5 ;  /* 0x00000006ff057819 */ /* 0x000fc80000011405 */
[----:B------:R-:W-:-:S04]  /*7f60*/  IMNMX R5, RZ, R5, !PT ;  /* 0x00000005ff057217 */ /* 0x000fc80007800200 */
[----:B------:R-:W-:-:S13]  /*7f70*/  ISETP.GT.AND P0, PT, R8, R5, PT ;  /* 0x000000050800720c */ /* 0x000fda0003f04270 */
        /* <DEDUP_REMOVED lines=32> */
.L_x_1861:
[----:B------:R-:W-:Y:S05]  /*8180*/  BSYNC B0 ;  /* 0x0000000000007941 */ /* 0x000fea0003800000 */
.L_x_1860:
[----:B------:R-:W-:Y:S01]  /*8190*/  IMAD R199, R231, R2, R5 ;  /* 0x00000002e7c77224 */ /* 0x000fe200078e0205 */
[----:B------:R-:W-:Y:S01]  /*81a0*/  PRMT R0, RZ, 0x7610, R0 ;  /* 0x00007610ff007816 */ /* 0x000fe20000000000 */
[----:B-1----:R-:W-:Y:S01]  /*81b0*/  CS2R R20, SRZ ;  /* 0x0000000000147805 */ /* 0x002fe2000001ff00 */
        /* <DEDUP_REMOVED lines=53> */
[----:B------:R-:W-:Y:S01]  /*8510*/  ISETP.NE.U32.AND P0, PT, RZ, c[0x0][0x340], PT ;  /* 0x0000d000ff007a0c */ /* 0x000fe20003f05070 */
[----:B------:R-:W-:-:S02]  /*8520*/  ULDC.64 UR4, c[0x0][0x18] ;  /* 0x0000060000047ab9 */ /* 0x000fc40000000a00 */
[----:B------:R-:W3:Y:S01]  /*8530*/  LDL R18, [R1+0x50] ;  /* 0x0000500001127983 */ /* 0x000ee20000100800 */
[----:B------:R-:W-:-:S13]  /*8540*/  ISETP.NE.AND.EX P1, PT, RZ, c[0x0][0x344], PT, P0 ;  /* 0x0000d100ff007a0c */ /* 0x000fda0003f25300 */
[----:B------:R-:W-:-:S04]  /*8550*/  @P1 IMAD.MOV.U32 R2, RZ, RZ, 0x4 ;  /* 0x00000004ff021424 */ /* 0x000fc800078e00ff */
[----:B------:R-:W-:-:S05]  /*8560*/  @P1 IMAD.WIDE R2, R219, R2, c[0x0][0x340] ;  /* 0x0000d000db021625 */ /* 0x000fca00078e0202 */
[----:B------:R2:W4:Y:S01]  /*8570*/  @P1 LDG.E R16, [R2.64] ;  /* 0x0000000e02101981 */ /* 0x000522000c1e1900 */
[----:B------:R-:W-:Y:S02]  /*8580*/  ISETP.NE.U32.AND P0, PT, RZ, c[0x0][0x348], PT ;  /* 0x0000d200ff007a0c */ /* 0x000fe40003f05070 */
[----:B------:R-:W-:Y:S02]  /*8590*/  LEA R14, R234, R224, 0x5 ;  /* 0x000000e0ea0e7211 */ /* 0x000fe400078e28ff */
[----:B------:R-:W-:Y:S02]  /*85a0*/  SHF.R.S32.HI R15, RZ, 0x1f, R219 ;  /* 0x0000001fff0f7819 */ /* 0x000fe400000114db */
[----:B------:R-:W-:Y:S01]  /*85b0*/  ISETP.NE.AND.EX P0, PT, RZ, c[0x0][0x34c], PT, P0 ;  /* 0x0000d300ff007a0c */ /* 0x000fe20003f05300 */
[----:B------:R-:W-:-:S04]  /*85c0*/  IMAD.IADD R14, R223, 0x1, R14 ;  /* 0x00000001df0e7824 */ /* 0x000fc800078e020e */
[----:B------:R-:W-:Y:S01]  /*85d0*/  @P3 IMAD.HI.U32 R8, R14, c[0x0][0x2c8], RZ ;  /* 0x0000b2000e083a27 */ /* 0x000fe200078e00ff */
[----:B------:R-:W-:-:S04]  /*85e0*/  UIADD3 UR4, UP0, UR4, 0x18100, URZ ;  /* 0x0001810004047890 */ /* 0x000fc8000ff1e03f */
[----:B------:R-:W-:Y:S02]  /*85f0*/  UIADD3.X UR5, URZ, UR5, URZ, UP0, !UPT ;  /* 0x000000053f057290 */ /* 0x000fe400087fe43f */
[----:B------:R-:W-:-:S04]  /*8600*/  IMAD.U32 R12, RZ, RZ, UR4 ;  /* 0x00000004ff0c7e24 */ /* 0x000fc8000f8e00ff */
[----:B------:R-:W-:Y:S01]  /*8610*/  MOV R13, UR5 ;  /* 0x00000005000d7c02 */ /* 0x000fe20008000f00 */
[----:B------:R-:W-:-:S04]  /*8620*/  IMAD.WIDE.U32 R6, R221, c[0x0][0x1e8], RZ ;  /* 0x00007a00dd067a25 */ /* 0x000fc800078e00ff */
[----:B------:R1:W-:Y:S01]  /*8630*/  STL.64 [R1+0x8], R12 ;  /* 0x0000080c01007387 */ /* 0x0003e20000100a00 */
[----:B------:R-:W-:-:S03]  /*8640*/  IMAD R7, R221, c[0x0][0x1ec], R7 ;  /* 0x00007b00dd077a24 */ /* 0x000fc600078e0207 */
[----:B------:R1:W-:Y:S01]  /*8650*/  STL [R1+0x10], R22 ;  /* 0x0000101601007387 */ /* 0x0003e20000100800 */
[----:B------:R-:W-:Y:S01]  /*8660*/  LOP3.LUT R213, R213, 0xfffffffe, RZ, 0xc0, !PT ;  /* 0xfffffffed5d57812 */ /* 0x000fe200078ec0ff */
[----:B------:R-:W-:Y:S01]  /*8670*/  IMAD.U32 R20, RZ, RZ, UR12 ;  /* 0x0000000cff147e24 */ /* 0x000fe2000f8e00ff */
[----:B------:R-:W-:Y:S02]  /*8680*/  ISETP.GE.AND P5, PT, R208, c[0x0][0x198], PT ;  /* 0x00006600d0007a0c */ /* 0x000fe40003fa6270 */
[----:B------:R-:W-:Y:S02]  /*8690*/  ISETP.GE.AND P4, PT, R212, c[0x0][0x198], PT ;  /* 0x00006600d4007a0c */ /* 0x000fe40003f86270 */
[----:B--2---:R-:W-:-:S05]  /*86a0*/  SHF.R.S32.HI R2, RZ, 0x1f, R0 ;  /* 0x0000001fff027819 */ /* 0x004fca0000011400 */
[----:B------:R-:W-:-:S04]  /*86b0*/  IMAD R2, R2, c[0x0][0x178], RZ ;  /* 0x00005e0002027a24 */ /* 0x000fc800078e02ff */
[C---:B------:R-:W-:Y:S02]  /*86c0*/  IMAD R4, R0.reuse, c[0x0][0x17c], R2 ;  /* 0x00005f0000047a24 */ /* 0x040fe400078e0202 */
[----:B------:R-:W-:Y:S01]  /*86d0*/  IMAD.WIDE.U32 R2, R0, c[0x0][0x178], RZ ;  /* 0x00005e0000027a25 */ /* 0x000fe200078e00ff */
[----:B------:R-:W-:-:S03]  /*86e0*/  SEL R0, R15, RZ, !P0 ;  /* 0x000000ff0f007207 */ /* 0x000fc60004000000 */
[----:B------:R-:W-:Y:S01]  /*86f0*/  IMAD.IADD R3, R3, 0x1, R4 ;  /* 0x0000000103037824 */ /* 0x000fe200078e0204 */
[----:B------:R-:W-:-:S03]  /*8700*/  SEL R4, R219, RZ, !P0 ;  /* 0x000000ffdb047207 */ /* 0x000fc60004000000 */
[----:B------:R-:W-:-:S04]  /*8710*/  IMAD.WIDE.U32 R2, R221, c[0x0][0x1b8], R2 ;  /* 0x00006e00dd027a25 */ /* 0x000fc800078e0002 */
[----:B------:R-:W-:Y:S01]  /*8720*/  IMAD R5, R0, c[0x0][0x1c0], RZ ;  /* 0x0000700000057a24 */ /* 0x000fe200078e02ff */
[----:B------:R-:W-:Y:S01]  /*8730*/  MOV R0, R14 ;  /* 0x0000000e00007202 */ /* 0x000fe20000000f00 */
[----:B------:R-:W-:Y:S01]  /*8740*/  IMAD R3, R221, c[0x0][0x1bc], R3 ;  /* 0x00006f00dd037a24 */ /* 0x000fe200078e0203 */
[----:B------:R-:W-:Y:S01]  /*8750*/  @P3 SHF.R.U32.HI R0, RZ, c[0x0][0x2cc], R8 ;  /* 0x0000b300ff003a19 */ /* 0x000fe20000011608 */
[C---:B------:R-:W-:Y:S02]  /*8760*/  IMAD R5, R4.reuse, c[0x0][0x1c4], R5 ;  /* 0x0000710004057a24 */ /* 0x040fe400078e0205 */
[----:B------:R-:W-:Y:S01]  /*8770*/  IMAD.WIDE.U32 R2, R4, c[0x0][0x1c0], R2 ;  /* 0x0000700004027a25 */ /* 0x000fe200078e0002 */
[----:B------:R-:W-:-:S03]  /*8780*/  SHF.R.S32.HI R4, RZ, 0x1f, R0 ;  /* 0x0000001fff047819 */ /* 0x000fc60000011400 */
[----:B------:R-:W-:Y:S02]  /*8790*/  IMAD.IADD R3, R3, 0x1, R5 ;  /* 0x0000000103037824 */ /* 0x000fe400078e0205 */
[----:B------:R-:W-:Y:S01]  /*87a0*/  IMAD R4, R4, c[0x0][0x1b0], RZ ;  /* 0x00006c0004047a24 */ /* 0x000fe200078e02ff */
[C---:B------:R-:W-:Y:S01]  /*87b0*/  IADD3 R5, -R0.reuse, RZ, RZ ;  /* 0x000000ff00057210 */ /* 0x040fe20007ffe1ff */
[----:B------:R-:W-:Y:S01]  /*87c0*/  IMAD.WIDE.U32 R2, R0, c[0x0][0x1b0], R2 ;  /* 0x00006c0000027a25 */ /* 0x000fe200078e0002 */
[----:B------:R-:W-:-:S03]  /*87d0*/  ISETP.NE.U32.AND P0, PT, RZ, c[0x0][0x350], PT ;  /* 0x0000d400ff007a0c */ /* 0x000fc60003f05070 */
[----:B------:R-:W-:Y:S02]  /*87e0*/  IMAD R4, R0, c[0x0][0x1b4], R4 ;  /* 0x00006d0000047a24 */ /* 0x000fe400078e0204 */
[----:B------:R-:W-:Y:S02]  /*87f0*/  IMAD R14, R5, c[0x0][0x2c4], R14 ;  /* 0x0000b100050e7a24 */ /* 0x000fe400078e020e */
[----:B------:R-:W-:Y:S01]  /*8800*/  IMAD.IADD R5, R3, 0x1, R4 ;  /* 0x0000000103057824 */ /* 0x000fe200078e0204 */
[----:B------:R-:W-:Y:S01]  /*8810*/  MOV R4, R2 ;  /* 0x0000000200047202 */ /* 0x000fe20000000f00 */
[--C-:B----4-:R-:W-:Y:S01]  /*8820*/  @P1 IMAD.MOV.U32 R2, RZ, RZ, R16.reuse ;  /* 0x000000ffff021224 */ /* 0x110fe200078e0010 */
[----:B------:R-:W-:Y:S01]  /*8830*/  @P1 SHF.R.S32.HI R3, RZ, 0x1f, R16 ;  /* 0x0000001fff031819 */ /* 0x000fe20000011410 */
[----:B------:R-:W-:Y:S01]  /*8840*/  @!P1 IMAD.MOV.U32 R3, RZ, RZ, R15 ;  /* 0x000000ffff039224 */ /* 0x000fe200078e000f */
[----:B------:R-:W-:Y:S02]  /*8850*/  ISETP.NE.AND.EX P0, PT, RZ, c[0x0][0x354], PT, P0 ;  /* 0x0000d500ff007a0c */ /* 0x000fe40003f05300 */
[----:B------:R-:W-:-:S02]  /*8860*/  @!P1 MOV R2, R219 ;  /* 0x000000db00029202 */ /* 0x000fc40000000f00 */
[----:B------:R-:W-:Y:S02]  /*8870*/  SHF.R.S32.HI R0, RZ, 0x1f, R14 ;  /* 0x0000001fff007819 */ /* 0x000fe4000001140e */
[----:B-1----:R-:W-:Y:S02]  /*8880*/  SEL R12, R2, RZ, !P0 ;  /* 0x000000ff020c7207 */ /* 0x002fe40004000000 */
[----:B------:R-:W-:Y:S01]  /*8890*/  SEL R2, R3, RZ, !P0 ;  /* 0x000000ff03027207 */ /* 0x000fe20004000000 */
[----:B------:R-:W-:Y:S02]  /*88a0*/  IMAD R3, R0, c[0x0][0x1a8], RZ ;  /* 0x00006a0000037a24 */ /* 0x000fe400078e02ff */
[----:B------:R-:W-:-:S04]  /*88b0*/  IMAD.WIDE.U32 R6, R12, c[0x0][0x1f0], R6 ;  /* 0x00007c000c067a25 */ /* 0x000fc800078e0006 */
[----:B------:R-:W-:Y:S01]  /*88c0*/  IMAD R13, R2, c[0x0][0x1f0], RZ ;  /* 0x00007c00020d7a24 */ /* 0x000fe200078e02ff */
[----:B---3--:R-:W-:Y:S01]  /*88d0*/  SHF.R.S32.HI R17, RZ, 0x1f, R18 ;  /* 0x0000001fff117819 */ /* 0x008fe20000011412 */
[----:B------:R-:W-:Y:S01]  /*88e0*/  IMAD R16, R14, c[0x0][0x1ac], R3 ;  /* 0x00006b000e107a24 */ /* 0x000fe200078e0203 */
[----:B------:R-:W-:Y:S01]  /*88f0*/  IADD3 R0, P1, R224, R18, RZ ;  /* 0x00000012e0007210 */ /* 0x000fe20007f3e0ff */
[----:B------:R-:W-:Y:S01]  /*8900*/  IMAD R15, R2, c[0x0][0x218], RZ ;  /* 0x00008600020f7a24 */ /* 0x000fe200078e02ff */
[----:B------:R-:W-:Y:S01]  /*8910*/  IADD3 R6, P0, R208, R6, RZ ;  /* 0x00000006d0067210 */ /* 0x000fe20007f1e0ff */
[----:B------:R-:W-:Y:S02]  /*8920*/  IMAD R13, R12, c[0x0][0x1f4], R13 ;  /* 0x00007d000c0d7a24 */ /* 0x000fe400078e020d */
[----:B------:R-:W-:Y:S01]  /*8930*/  IMAD.WIDE.U32 R2, R14, c[0x0][0x1a8], R4 ;  /* 0x00006a000e027a25 */ /* 0x000fe200078e0004 */
[----:B------:R-:W-:-:S03]  /*8940*/  LEA.HI.X.SX32 R5, R224, R17, 0x1, P1 ;  /* 0x00000011e0057211 */ /* 0x000fc600008f0eff */
[----:B------:R-:W-:Y:S01]  /*8950*/  IMAD.WIDE.U32 R8, R221, c[0x0][0x210], RZ ;  /* 0x00008400dd087a25 */ /* 0x000fe200078e00ff */
[----:B------:R-:W-:Y:S02]  /*8960*/  IADD3.X R7, R209, R7, R13, P0, !PT ;  /* 0x00000007d1077210 */ /* 0x000fe400007fe40d */
[----:B------:R-:W-:Y:S01]  /*8970*/  IADD3 R13, R3, R16, RZ ;  /* 0x00000010030d7210 */ /* 0x000fe20007ffe0ff */
[----:B------:R-:W-:Y:S01]  /*8980*/  IMAD R9, R221, c[0x0][0x214], R9 ;  /* 0x00008500dd097a24 */ /* 0x000fe200078e0209 */
[----:B------:R-:W-:-:S03]  /*8990*/  LEA R17, P0, R2, c[0x0][0x160], 0x1 ;  /* 0x0000580002117a11 */ /* 0x000fc600078008ff */
[----:B------:R-:W-:Y:S01]  /*89a0*/  IMAD.WIDE.U32 R8, R12, c[0x0][0x218], R8 ;  /* 0x000086000c087a25 */ /* 0x000fe200078e0008 */
[----:B------:R-:W-:Y:S02]  /*89b0*/  LEA.HI.X R13, R2, c[0x0][0x164], R13, 0x1, P0 ;  /* 0x00005900020d7a11 */ /* 0x000fe400000f0c0d */
[----:B------:R-:W-:Y:S01]  /*89c0*/  ISETP.GE.AND P0, PT, R220, c[0x0][0x1d4], PT ;  /* 0x00007500dc007a0c */ /* 0x000fe20003f06270 */
[----:B------:R-:W-:Y:S01]  /*89d0*/  IMAD R12, R12, c[0x0][0x21c], R15 ;  /* 0x000087000c0c7a24 */ /* 0x000fe200078e020f */
[----:B------:R-:W-:Y:S01]  /*89e0*/  IADD3 R4, P1, R208, R8, RZ ;  /* 0x00000008d0047210 */ /* 0x000fe20007f3e0ff */
[C---:B------:R-:W-:Y:S02]  /*89f0*/  IMAD R3, R5.reuse, c[0x0][0x1e0], RZ ;  /* 0x0000780005037a24 */ /* 0x040fe400078e02ff */
[----:B------:R-:W-:Y:S01]  /*8a00*/  IMAD R8, R5, c[0x0][0x208], RZ ;  /* 0x0000820005087a24 */ /* 0x000fe200078e02ff */
[----:B------:R-:W-:Y:S02]  /*8a10*/  IADD3.X R5, R209, R9, R12, P1, !PT ;  /* 0x00000009d1057210 */ /* 0x000fe40000ffe40c */
[----:B------:R-:W-:Y:S01]  /*8a20*/  MOV R18, UR12 ;  /* 0x0000000c00127c02 */ /* 0x000fe20008000f00 */
[----:B------:R-:W-:Y:S01]  /*8a30*/  IMAD R3, R0, c[0x0][0x1e4], R3 ;  /* 0x0000790000037a24 */ /* 0x000fe200078e0203 */
[----:B------:R-:W-:Y:S01]  /*8a40*/  IADD3 R20, P1, R20, 0x8, RZ ;  /* 0x0000000814147810 */ /* 0x000fe20007f3e0ff */
[----:B------:R-:W-:-:S02]  /*8a50*/  IMAD R2, R0, c[0x0][0x20c], R8 ;  /* 0x0000830000027a24 */ /* 0x000fc400078e0208 */
[----:B------:R-:W-:Y:S01]  /*8a60*/  @P0 LOP3.LUT R213, R213, 0x1, RZ, 0xfc, !PT ;  /* 0x00000001d5d50812 */ /* 0x000fe200078efcff */
[----:B------:R-:W-:Y:S01]  /*8a70*/  IMAD.WIDE.U32 R202, R0, c[0x0][0x1e0], R6 ;  /* 0x0000780000ca7a25 */ /* 0x000fe200078e0006 */
[----:B------:R-:W-:-:S03]  /*8a80*/  IADD3 R18, P0, R18, 0x10, RZ ;  /* 0x0000001012127810 */ /* 0x000fc60007f1e0ff */
[----:B------:R-:W-:Y:S01]  /*8a90*/  IMAD.WIDE.U32 R204, R0, c[0x0][0x208], R4 ;  /* 0x0000820000cc7a25 */ /* 0x000fe200078e0004 */
[----:B------:R-:W-:Y:S02]  /*8aa0*/  ISETP.GE.AND P3, PT, R220, c[0x0][0x198], PT ;  /* 0x00006600dc007a0c */ /* 0x000fe40003f66270 */
[----:B------:R-:W-:Y:S01]  /*8ab0*/  IADD3 R15, R190, -0x1, RZ ;  /* 0xffffffffbe0f7810 */ /* 0x000fe20007ffe0ff */
[----:B------:R-:W-:Y:S01]  /*8ac0*/  IMAD.IADD R14, R224, 0x1, R223 ;  /* 0x00000001e00e7824 */ /* 0x000fe200078e02df */
[----:B------:R-:W-:Y:S01]  /*8ad0*/  IADD3.X R21, RZ, UR11, RZ, P1, !PT ;  /* 0x0000000bff157c10 */ /* 0x000fe20008ffe4ff */
[----:B------:R-:W-:Y:S01]  /*8ae0*/  IMAD.X R19, RZ, RZ, UR11, P0 ;  /* 0x0000000bff137e24 */ /* 0x000fe200080e06ff */
[----:B------:R-:W-:Y:S02]  /*8af0*/  IADD3 R201, R203, R3, RZ ;  /* 0x00000003cbc97210 */ /* 0x000fe40007ffe0ff */
[----:B------:R-:W-:Y:S01]  /*8b00*/  IADD3 R206, R205, R2, RZ ;  /* 0x00000002cdce7210 */ /* 0x000fe20007ffe0ff */
[----:B------:R-:W-:Y:S05]  /*8b10*/  BRA.DIV ~URZ, `(.L_x_1863) ;  /* 0x000138627f007947 */ /* 0x000fea000b800000 */
[----:B------:R1:W2:Y:S02]  /*8b20*/  SHFL.IDX PT, R8, R13, RZ, 0x181f ;  /* 0x00181fff0d087589 */ /* 0x0002a400000e0000 */
.L_x_1987:
[----:B------:R-:W-:Y:S05]  /*8b30*/  BRA.DIV ~URZ, `(.L_x_1864) ;  /* 0x000138c27f007947 */ /* 0x000fea000b800000 */
[----:B------:R3:W4:Y:S02]  /*8b40*/  SHFL.IDX PT, R0, R17, RZ, 0x181f ;  /* 0x00181fff11007589 */ /* 0x00072400000e0000 */
.L_x_1988:
[----:B------:R-:W-:Y:S01]  /*8b50*/  IMAD R16, R22, c[0x0][0x2c4], RZ ;  /* 0x0000b10016107a24 */ /* 0x000fe200078e02ff */
[----:B------:R-:W-:Y:S04]  /*8b60*/  BSSY B0, `(.L_x_1865) ;  /* 0x000000f000007945 */ /* 0x000fe80003800000 */
[----:B------:R-:W-:-:S13]  /*8b70*/  ISETP.GE.AND P0, PT, R14, R16, PT ;  /* 0x000000100e00720c */ /* 0x000fda0003f06270 */
[----:B------:R-:W-:Y:S05]  /*8b80*/  @P0 BRA `(.L_x_1866) ;  /* 0x000000c000000947 */ /* 0x000fea0003800000 */
[-C--:B----4-:R-:W-:Y:S02]  /*8b90*/  LEA R6, P2, R208, R0.reuse, 0x1 ;  /* 0x00000000d0067211 */ /* 0x090fe400078408ff */
[-C--:B------:R-:W-:Y:S02]  /*8ba0*/  LEA R4, P1, R212, R0.reuse, 0x1 ;  /* 0x00000000d4047211 */ /* 0x080fe400078208ff */
[----:B------:R-:W-:Y:S02]  /*8bb0*/  LEA R2, P0, R220, R0, 0x1 ;  /* 0x00000000dc027211 */ /* 0x000fe400078008ff */
[-C--:B--2---:R-:W-:Y:S02]  /*8bc0*/  LEA.HI.X R7, R208, R8.reuse, R209, 0x1, P2 ;  /* 0x00000008d0077211 */ /* 0x084fe400010f0cd1 */
[-C--:B------:R-:W-:Y:S02]  /*8bd0*/  LEA.HI.X R5, R212, R8.reuse, R227, 0x1, P1 ;  /* 0x00000008d4057211 */ /* 0x080fe400008f0ce3 */
[----:B------:R-:W-:Y:S01]  /*8be0*/  LEA.HI.X R3, R220, R8, R226, 0x1, P0 ;  /* 0x00000008dc037211 */ /* 0x000fe200000f0ce2 */
[----:B------:R-:W-:Y:S01]  /*8bf0*/  @!PT LDS RZ, [RZ] ;  /* 0x00000000fffff984 */ /* 0x000fe20000000800 */
[----:B------:R-:W-:Y:S01]  /*8c00*/  @!PT LDS RZ, [RZ] ;  /* 0x00000000fffff984 */ /* 0x000fe20000000800 */
[----:B------:R-:W-:Y:S01]  /*8c10*/  @!PT LDS RZ, [RZ] ;  /* 0x00000000fffff984 */ /* 0x000fe20000000800 */
[----:B------:R2:W-:Y:S04]  /*8c20*/  LDGSTS.E.BYPASS.LTC128B.128 [R105+0x18100], [R6.64], !P5 ;  /* 0x1810000006697fae */ /* 0x0005e8000e901d4e */
[----:B------:R2:W-:Y:S04]  /*8c30*/  LDGSTS.E.BYPASS.LTC128B.128 [R105+0x1c100], [R4.64], !P4 ;  /* 0x1c10000004697fae */ /* 0x0005e8000e101d4e */
[----:B------:R2:W-:Y:S02]  /*8c40*/  LDGSTS.E.BYPASS.LTC128B.128 [R105+0x20100], [R2.64], !P3 ;  /* 0x2010000002697fae */ /* 0x0005e4000d901d4e */
.L_x_1866:
[----:B------:R-:W-:Y:S05]  /*8c50*/  BSYNC B0 ;  /* 0x0000000000007941 */ /* 0x000fea0003800000 */
.L_x_1865:
[----:B------:R-:W-:Y:S05]  /*8c60*/  BRA.DIV ~URZ, `(.L_x_1867) ;  /* 0x000138127f007947 */ /* 0x000fea000b800000 */
[----:B--2---:R2:W1:Y:S04]  /*8c70*/  SHFL.IDX PT, R8, R13, 0x1, 0x181f ;  /* 0x00381f000d087f89 */ /* 0x00446800000e0000 */
[----:B----4-:R2:W4:Y:S02]  /*8c80*/  SHFL.IDX PT, R0, R17, 0x1, 0x181f ;  /* 0x00381f0011007f89 */ /* 0x01052400000e0000 */
.L_x_1989:
[----:B------:R-:W-:Y:S01]  /*8c90*/  IADD3 R2, R14, 0x20, RZ ;  /* 0x000000200e027810 */ /* 0x000fe20007ffe0ff */
[----:B------:R-:W-:Y:S03]  /*8ca0*/  BSSY B0, `(.L_x_1868) ;  /* 0x000000f000007945 */ /* 0x000fe60003800000 */
[----:B------:R-:W-:-:S13]  /*8cb0*/  ISETP.GE.AND P0, PT, R2, R16, PT ;  /* 0x000000100200720c */ /* 0x000fda0003f06270 */
[----:B------:R-:W-:Y:S05]  /*8cc0*/  @P0 BRA `(.L_x_1869) ;  /* 0x000000c000000947 */ /* 0x000fea0003800000 */
[-C--:B----4-:R-:W-:Y:S02]  /*8cd0*/  LEA R6, P2, R208, R0.reuse, 0x1 ;  /* 0x00000000d0067211 */ /* 0x090fe400078408ff */
[-C--:B------:R-:W-:Y:S02]  /*8ce0*/  LEA R4, P1, R212, R0.reuse, 0x1 ;  /* 0x00000000d4047211 */ /* 0x080fe400078208ff */
[----:B------:R-:W-:Y:S02]  /*8cf0*/  LEA R2, P0, R220, R0, 0x1 ;  /* 0x00000000dc027211 */ /* 0x000fe400078008ff */
[-C--:B-1----:R-:W-:Y:S02]  /*8d00*/  LEA.HI.X R7, R208, R8.reuse, R209, 0x1, P2 ;  /* 0x00000008d0077211 */ /* 0x082fe400010f0cd1 */
        /* <DEDUP_REMOVED lines=8> */
.L_x_1869:
[----:B------:R-:W-:Y:S05]  /*8d90*/  BSYNC B0 ;  /* 0x0000000000007941 */ /* 0x000fea0003800000 */
.L_x_1868:
[----:B------:R-:W-:Y:S05]  /*8da0*/  BRA.DIV ~URZ, `(.L_x_1870) ;  /* 0x000137c27f007947 */ /* 0x000fea000b800000 */
[----:B-1----:R1:W2:Y:S02]  /*8db0*/  SHFL.IDX PT, R8, R13, 0x2, 0x181f ;  /* 0x00581f000d087f89 */ /* 0x0022a400000e0000 */
.L_x_1990:
[----:B------:R-:W-:Y:S05]  /*8dc0*/  BRA.DIV ~URZ, `(.L_x_1871) ;  /* 0x000138227f007947 */ /* 0x000fea000b800000 */
[----:B----4-:R4:W1:Y:S02]  /*8dd0*/  SHFL.IDX PT, R0, R17, 0x2, 0x181f ;  /* 0x00581f0011007f89 */ /* 0x01086400000e0000 */
.L_x_1991:
[----:B------:R-:W-:Y:S01]  /*8de0*/  IADD3 R2, R14, 0x40, RZ ;  /* 0x000000400e027810 */ /* 0x000fe20007ffe0ff */
[----:B------:R-:W-:Y:S03]  /*8df0*/  BSSY B0, `(.L_x_1872) ;  /* 0x000000f000007945 */ /* 0x000fe60003800000 */
[----:B------:R-:W-:-:S13]  /*8e00*/  ISETP.GE.AND P0, PT, R2, R16, PT ;  /* 0x000000100200720c */ /* 0x000fda0003f06270 */
[----:B------:R-:W-:Y:S05]  /*8e10*/  @P0 BRA `(.L_x_1873) ;  /* 0x000000c000000947 */ /* 0x000fea0003800000 */
[-C--:B-1----:R-:W-:Y:S02]  /*8e20*/  LEA R6, P2, R208, R0.reuse, 0x1 ;  /* 0x00000000d0067211 */ /* 0x082fe400078408ff */
        /* <DEDUP_REMOVED lines=11> */
.L_x_1873:
[----:B------:R-:W-:Y:S05]  /*8ee0*/  BSYNC B0 ;  /* 0x0000000000007941 */ /* 0x000fea0003800000 */
.L_x_1872:
[----:B------:R-:W-:Y:S05]  /*8ef0*/  BRA.DIV ~URZ, `(.L_x_1874) ;  /* 0x000137727f007947 */ /* 0x000fea000b800000 */
[----:B-12---:R-:W1:Y:S04]  /*8f00*/  SHFL.IDX PT, R13, R13, 0x3, 0x181f ;  /* 0x00781f000d0d7f89 */ /* 0x006e6800000e0000 */
[----:B------:R2:W3:Y:S02]  /*8f10*/  SHFL.IDX PT, R0, R17, 0x3, 0x181f ;  /* 0x00781f0011007f89 */ /* 0x0004e400000e0000 */
.L_x_1992:
[----:B------:R-:W-:Y:S01]  /*8f20*/  ULDC.64 UR4, c[0x0][0x40] ;  /* 0x0000100000047ab9 */ /* 0x000fe20000000a00 */
[----:B------:R-:W-:Y:S01]  /*8f30*/  IADD3 R2, R14, 0x60, RZ ;  /* 0x000000600e027810 */ /* 0x000fe20007ffe0ff */
[----:B------:R-:W-:Y:S01]  /*8f40*/  UIADD3 UR4, UP0, UR4, 0x160, URZ ;  /* 0x0000016004047890 */ /* 0x000fe2000ff1e03f */
[----:B------:R-:W-:Y:S01]  /*8f50*/  IMAD.U32 R3, RZ, RZ, UR11 ;  /* 0x0000000bff037e24 */ /* 0x000fe2000f8e00ff */
[----:B------:R-:W-:Y:S01]  /*8f60*/  STL.64 [R1+0x28], R18 ;  /* 0x0000281201007387 */ /* 0x000fe20000100a00 */
[----:B------:R-:W-:Y:S01]  /*8f70*/  ISETP.GE.AND P0, PT, R2, R16, PT ;  /* 0x000000100200720c */ /* 0x000fe20003f06270 */
[----:B------:R-:W-:Y:S01]  /*8f80*/  IMAD.U32 R2, RZ, RZ, UR12 ;  /* 0x0000000cff027e24 */ /* 0x000fe2000f8e00ff */
[----:B------:R-:W-:Y:S01]  /*8f90*/  UIADD3.X UR5, URZ, UR5, URZ, UP0, !UPT ;  /* 0x000000053f057290 */ /* 0x000fe200087fe43f */
[----:B------:R-:W-:Y:S04]  /*8fa0*/  STL.64 [R1+0x30], R144 ;  /* 0x0000309001007387 */ /* 0x000fe80000100a00 */
[----:B------:R5:W-:Y:S04]  /*8fb0*/  STL.64 [R1+0x20], R2 ;  /* 0x0000200201007387 */ /* 0x000be80000100a00 */
[----:B------:R2:W-:Y:S02]  /*8fc0*/  STL.64 [R1+0x38], R24 ;  /* 0x0000381801007387 */ /* 0x0005e40000100a00 */
[----:B---3--:R-:W-:-:S02]  /*8fd0*/  @!P0 LEA R8, P1, R208, R0, 0x1 ;  /* 0x00000000d0088211 */ /* 0x008fc400078208ff */
[----:B------:R2:W-:Y:S01]  /*8fe0*/  STL.64 [R1+0x40], R20 ;  /* 0x0000401401007387 */ /* 0x0005e20000100a00 */
[-C--:B------:R-:W-:Y:S02]  /*8ff0*/  @!P0 LEA R6, P2, R212, R0.reuse, 0x1 ;  /* 0x00000000d4068211 */ /* 0x080fe400078408ff */
[-C--:B-1----:R-:W-:Y:S02]  /*9000*/  @!P0 LEA.HI.X R9, R208, R13.reuse, R209, 0x1, P1 ;  /* 0x0000000dd0098211 */ /* 0x082fe400008f0cd1 */
[----:B------:R-:W-:Y:S01]  /*9010*/  @!P0 LEA R4, P1, R220, R0, 0x1 ;  /* 0x00000000dc048211 */ /* 0x000fe200078208ff */
[----:B------:R-:W-:Y:S01]  /*9020*/  IMAD.U32 R0, RZ, RZ, UR12 ;  /* 0x0000000cff007e24 */ /* 0x000fe2000f8e00ff */
[-C--:B------:R-:W-:Y:S01]  /*9030*/  @!P0 LEA.HI.X R7, R212, R13.reuse, R227, 0x1, P2 ;  /* 0x0000000dd4078211 */ /* 0x080fe200010f0ce3 */
[----:B------:R-:W-:Y:S01]  /*9040*/  @!PT LDS RZ, [RZ] ;  /* 0x00000000fffff984 */ /* 0x000fe20000000800 */
[----:B------:R-:W-:Y:S01]  /*9050*/  @!PT LDS RZ, [RZ] ;  /* 0x00000000fffff984 */ /* 0x000fe20000000800 */
[----:B------:R-:W-:Y:S01]  /*9060*/  @!PT LDS RZ, [RZ] ;  /* 0x00000000fffff984 */ /* 0x000fe20000000800 */
[----:B------:R2:W-:Y:S01]  /*9070*/  @!P0 LDGSTS.E.BYPASS.LTC128B.128 [R105+0x1b100], [R8.64], !P5 ;  /* 0x1b10000008698fae */ /* 0x0005e2000e901d4e */
[----:B------:R-:W-:Y:S02]  /*9080*/  @!P0 LEA.HI.X R5, R220, R13, R226, 0x1, P1 ;  /* 0x0000000ddc058211 */ /* 0x000fe400008f0ce2 */
[----:B------:R-:W-:Y:S01]  /*9090*/  IADD3 R14, R0, 0x18, RZ ;  /* 0x00000018000e7810 */ /* 0x000fe20007ffe0ff */
[----:B------:R2:W-:Y:S04]  /*90a0*/  @!P0 LDGSTS.E.BYPASS.LTC128B.128 [R105+0x1f100], [R6.64], !P4 ;  /* 0x1f10000006698fae */ /* 0x0005e8000e101d4e */
[----:B------:R2:W-:Y:S01]  /*90b0*/  @!P0 LDGSTS.E.BYPASS.LTC128B.128 [R105+0x23100], [R4.64], !P3 ;  /* 0x2310000004698fae */ /* 0x0005e2000d901d4e */
[----:B-----5:R-:W-:-:S03]  /*90c0*/  IMAD.U32 R2, RZ, RZ, UR4 ;  /* 0x00000004ff027e24 */ /* 0x020fc6000f8e00ff */
[----:B------:R-:W0:Y:S01]  /*90d0*/  LDGDEPBAR ;  /* 0x00000000000079af */ /* 0x000e220000000000 */
[----:B------:R-:W-:Y:S01]  /*90e0*/  IMAD.U32 R3, RZ, RZ, UR5 ;  /* 0x00000005ff037e24 */ /* 0x000fe2000f8e00ff */
[----:B------:R-:W-:Y:S04]  /*90f0*/  WARPSYNC 0xffffffff ;  /* 0xffffffff00007948 */ /* 0x000fe80003800000 */
[----:B------:R2:W-:Y:S02]  /*9100*/  STL.64 [R1+0x18], R2 ;  /* 0x0000180201007387 */ /* 0x0005e40000100a00 */
[----:B------:R-:W3:Y:S04]  /*9110*/  LDL R0, [R1+0x64] ;  /* 0x0000640001007983 */ /* 0x000ee80000100800 */
[----:B------:R-:W5:Y:S01]  /*9120*/  LDL R13, [R1+0x64] ;  /* 0x00006400010d7983 */ /* 0x000f620000100800 */
[C---:B------:R-:W-:Y:S01]  /*9130*/  IMAD.SHL.U32 R114, R15.reuse, 0x40, RZ ;  /* 0x000000400f727824 */ /* 0x040fe200078e00ff */
[----:B--2---:R-:W-:Y:S01]  /*9140*/  SHF.R.S32.HI R4, RZ, 0x1f, R15 ;  /* 0x0000001fff047819 */ /* 0x004fe2000001140f */
[C---:B------:R-:W-:Y:S01]  /*9150*/  IMAD.WIDE.U32 R2, R15.reuse, c[0x0][0x1e0], RZ ;  /* 0x000078000f027a25 */ /* 0x040fe200078e00ff */
[----:B------:R-:W-:Y:S01]  /*9160*/  ULDC.64 UR4, c[0x0][0x208] ;  /* 0x0000820000047ab9 */ /* 0x000fe20000000a00 */
[----:B------:R-:W-:Y:S01]  /*9170*/  BSSY B0, `(.L_x_1875) ;  /* 0x000005c000007945 */ /* 0x000fe20003800000 */
[----:B------:R-:W-:Y:S01]  /*9180*/  IADD3 R12, RZ, -R224, -R114 ;  /* 0x800000e0ff0c7210 */ /* 0x000fe20007ffe872 */
[----:B------:R-:W-:Y:S01]  /*9190*/  IMAD R5, R4, c[0x0][0x1e0], RZ ;  /* 0x0000780004057a24 */ /* 0x000fe200078e02ff */
[----:B------:R-:W-:Y:S01]  /*91a0*/  USHF.L.U32 UR17, UR4, 0x6, URZ ;  /* 0x0000000604117899 */ /* 0x000fe2000800063f */
[----:B------:R-:W-:Y:S01]  /*91b0*/  IMAD.MOV.U32 R156, RZ, RZ, 0x20 ;  /* 0x00000020ff9c7424 */ /* 0x000fe200078e00ff */
[----:B------:R-:W-:Y:S01]  /*91c0*/  UMOV UR16, 0x6 ;  /* 0x0000000600107882 */ /* 0x000fe20000000000 */
[----:B------:R-:W-:Y:S01]  /*91d0*/  IMAD R5, R15, c[0x0][0x1e4], R5 ;  /* 0x000079000f057a24 */ /* 0x000fe200078e0205 */
[----:B------:R-:W-:Y:S01]  /*91e0*/  USHF.L.U64.HI UR5, UR4, UR16, UR5 ;  /* 0x0000001004057299 */ /* 0x000fe20008010205 */
[----:B------:R-:W-:-:S04]  /*91f0*/  IMAD.WIDE.U32 R6, R156, c[0x0][0x1e0], RZ ;  /* 0x000078009c067a25 */ /* 0x000fc800078e00ff */
[----:B------:R-:W-:Y:S02]  /*9200*/  IMAD.IADD R5, R3, 0x1, R5 ;  /* 0x0000000103057824 */ /* 0x000fe400078e0205 */
[----:B------:R-:W-:Y:S02]  /*9210*/  IMAD R16, R156, c[0x0][0x1e4], RZ ;  /* 0x000079009c107a24 */ /* 0x000fe400078e02ff */
[----:B------:R-:W-:Y:S01]  /*9220*/  IMAD.WIDE.U32 R8, R15, c[0x0][0x208], RZ ;  /* 0x000082000f087a25 */ /* 0x000fe200078e00ff */
[----:B------:R-:W-:Y:S03]  /*9230*/  BAR.SYNC.DEFER_BLOCKING 0x0 ;  /* 0x0000000000007b1d */ /* 0x000fe60000010000 */
[----:B---3--:R-:W-:-:S05]  /*9240*/  IMAD.IADD R0, R12, 0x1, R0 ;  /* 0x000000010c007824 */ /* 0x008fca00078e0200 */
[C---:B------:R-:W-:Y:S02]  /*9250*/  ISETP.GE.AND P0, PT, R0.reuse, 0x21, PT ;  /* 0x000000210000780c */ /* 0x040fe40003f06270 */
[----:B------:R-:W-:Y:S02]  /*9260*/  ISETP.GE.AND P1, PT, R0, 0x1, PT ;  /* 0x000000010000780c */ /* 0x000fe40003f26270 */
[----:B------:R-:W-:-:S04]  /*9270*/  LEA R0, P2, R2, R202, 0x6 ;  /* 0x000000ca02007211 */ /* 0x000fc800078430ff */
[----:B------:R-:W-:Y:S01]  /*9280*/  LEA.HI.X R2, R2, R201, R5, 0x6, P2 ;  /* 0x000000c902027211 */ /* 0x000fe200010f3405 */
[----:B------:R-:W-:-:S04]  /*9290*/  IMAD R5, R4, c[0x0][0x208], RZ ;  /* 0x0000820004057a24 */ /* 0x000fc800078e02ff */
[C---:B------:R-:W-:Y:S01]  /*92a0*/  @P0 IADD3 R3, P2, R0.reuse, R6, RZ ;  /* 0x0000000600030210 */ /* 0x040fe20007f5e0ff */
[----:B------:R-:W-:Y:S01]  /*92b0*/  IMAD R6, R15, c[0x0][0x20c], R5 ;  /* 0x000083000f067a24 */ /* 0x000fe200078e0205 */
[----:B------:R-:W-:Y:S02]  /*92c0*/  @P1 LEA R4, P3, R0, c[0x0][0x1c8], 0x1 ;  /* 0x0000720000041a11 */ /* 0x000fe400078608ff */
[----:B------:R-:W-:Y:S02]  /*92d0*/  @P0 IADD3.X R7, R2, R7, R16, P2, !PT ;  /* 0x0000000702070210 */ /* 0x000fe400017fe410 */
[----:B------:R-:W-:Y:S01]  /*92e0*/  @P1 LEA.HI.X R5, R0, c[0x0][0x1cc], R2, 0x1, P3 ;  /* 0x0000730000051a11 */ /* 0x000fe200018f0c02 */
[----:B------:R-:W-:Y:S01]  /*92f0*/  IMAD.IADD R2, R9, 0x1, R6 ;  /* 0x0000000109027824 */ /* 0x000fe200078e0206 */
[----:B------:R-:W-:Y:S02]  /*9300*/  @P0 LEA R6, P3, R3, c[0x0][0x1c8], 0x1 ;  /* 0x0000720003060a11 */ /* 0x000fe400078608ff */
[----:B------:R-:W-:-:S02]  /*9310*/  @P1 ISETP.GE.AND P4, PT, R208, c[0x0][0x1d4], PT ;  /* 0x00007500d0001a0c */ /* 0x000fc40003f86270 */
[----:B------:R-:W-:Y:S02]  /*9320*/  @P1 ISETP.GE.AND P6, PT, R212, c[0x0][0x1d4], PT ;  /* 0x00007500d4001a0c */ /* 0x000fe40003fc6270 */
[----:B------:R-:W-:Y:S02]  /*9330*/  @P0 LEA.HI.X R7, R3, c[0x0][0x1cc], R7, 0x1, P3 ;  /* 0x0000730003070a11 */ /* 0x000fe400018f0c07 */
[----:B------:R-:W-:Y:S02]  /*9340*/  LOP3.LUT P3, RZ, R213, 0x1, RZ, 0xc0, !PT ;  /* 0x00000001d5ff7812 */ /* 0x000fe4000786c0ff */
[----:B------:R-:W-:Y:S02]  /*9350*/  @P0 ISETP.GE.AND P5, PT, R208, c[0x0][0x1d4], PT ;  /* 0x00007500d0000a0c */ /* 0x000fe40003fa6270 */
[----:B------:R-:W-:-:S03]  /*9360*/  LEA R0, P2, R8, R204, 0x6 ;  /* 0x000000cc08007211 */ /* 0x000fc600078430ff */
[----:B------:R-:W-:Y:S01]  /*9370*/  @!PT LDS RZ, [RZ] ;  /* 0x00000000fffff984 */ /* 0x000fe20000000800 */
[----:B------:R-:W-:Y:S01]  /*9380*/  @!PT LDS RZ, [RZ] ;  /* 0x00000000fffff984 */ /* 0x000fe20000000800 */
[----:B------:R-:W-:Y:S01]  /*9390*/  @!PT LDS RZ, [RZ] ;  /* 0x00000000fffff984 */ /* 0x000fe20000000800 */
[----:B------:R1:W-:Y:S01]  /*93a0*/  @P1 LDGSTS.E.BYPASS.LTC128B.128 [R105+0xc100], [R4.64], !P4 ;  /* 0x0c10000004691fae */ /* 0x0003e2000e101d4e */
[----:B------:R-:W-:Y:S02]  /*93b0*/  @P0 ISETP.GE.AND P4, PT, R212, c[0x0][0x1d4], PT ;  /* 0x00007500d4000a0c */ /* 0x000fe40003f86270 */
[----:B------:R-:W-:Y:S01]  /*93c0*/  LEA.HI.X R8, R8, R206, R2, 0x6, P2 ;  /* 0x000000ce08087211 */ /* 0x000fe200010f3402 */
[----:B------:R1:W-:Y:S01]  /*93d0*/  @P1 LDGSTS.E.BYPASS.LTC128B.128 [R105+0xe100], [R4.64+0x80], !P6 ;  /* 0x0e10008004691fae */ /* 0x0003e2000f101d4e */
[----:B------:R-:W-:-:S03]  /*93e0*/  LEA R2, P2, R0, c[0x0][0x1f8], 0x1 ;  /* 0x00007e0000027a11 */ /* 0x000fc600078408ff */
[----:B------:R1:W-:Y:S01]  /*93f0*/  @P1 LDGSTS.E.BYPASS.LTC128B.128 [R105+0x10100], [R4.64+0x100], !P3 ;  /* 0x1010010004691fae */ /* 0x0003e2000d901d4e */
[----:B------:R-:W-:Y:S01]  /*9400*/  LEA.HI.X R3, R0, c[0x0][0x1fc], R8, 0x1, P2 ;  /* 0x00007f0000037a11 */ /* 0x000fe200010f0c08 */
[----:B-----5:R-:W-:Y:S01]  /*9410*/  IMAD.IADD R0, R12, 0x1, R13 ;  /* 0x000000010c007824 */ /* 0x020fe200078e020d */
[----:B------:R-:W-:Y:S01]  /*9420*/  ISETP.GE.AND P3, PT, R208, c[0x0][0x1d4], PT ;  /* 0x00007500d0007a0c */ /* 0x000fe20003f66270 */
[----:B------:R2:W-:Y:S01]  /*9430*/  @P0 LDGSTS.E.BYPASS.LTC128B.128 [R105+0xd100], [R6.64], !P5 ;  /* 0x0d10000006690fae */ /* 0x0005e2000e901d4e */
[----:B------:R-:W-:Y:S02]  /*9440*/  LOP3.LUT P5, RZ, R213, 0x1, RZ, 0xc0, !PT ;  /* 0x00000001d5ff7812 */ /* 0x000fe400078ac0ff */
[----:B------:R-:W-:Y:S01]  /*9450*/  ISETP.GE.AND P2, PT, R212, c[0x0][0x1d4], PT ;  /* 0x00007500d4007a0c */ /* 0x000fe20003f46270 */
[----:B------:R2:W-:Y:S01]  /*9460*/  @P0 LDGSTS.E.BYPASS.LTC128B.128 [R105+0xf100], [R6.64+0x80], !P4 ;  /* 0x0f10008006690fae */ /* 0x0005e2000e101d4e */
[----:B------:R-:W-:Y:S02]  /*9470*/  ISETP.LT.OR P6, PT, R0, 0x1, P3 ;  /* 0x000000010000780c */ /* 0x000fe40001fc1670 */
[----:B------:R-:W-:-:S02]  /*9480*/  ISETP.GE.AND P1, PT, R220, c[0x0][0x1d4], PT ;  /* 0x00007500dc007a0c */ /* 0x000fc40003f26270 */
[C---:B------:R-:W-:Y:S02]  /*9490*/  ISETP.LT.OR P3, PT, R0.reuse, 0x21, P3 ;  /* 0x000000210000780c */ /* 0x040fe40001f61670 */
[C---:B------:R-:W-:Y:S02]  /*94a0*/  ISETP.LT.OR P4, PT, R0.reuse, 0x1, P1 ;  /* 0x000000010000780c */ /* 0x040fe40000f81670 */
[C---:B------:R-:W-:Y:S01]  /*94b0*/  ISETP.LT.OR P1, PT, R0.reuse, 0x21, P1 ;  /* 0x000000210000780c */ /* 0x040fe20000f21670 */
[----:B------:R2:W-:Y:S01]  /*94c0*/  @P0 LDGSTS.E.BYPASS.LTC128B.128 [R105+0x11100], [R6.64+0x100], !P5 ;  /* 0x1110010006690fae */ /* 0x0005e2000e901d4e */
[C---:B------:R-:W-:Y:S02]  /*94d0*/  ISETP.LT.OR P5, PT, R0.reuse, 0x1, P2 ;  /* 0x000000010000780c */ /* 0x040fe400017a1670 */
[----:B------:R-:W-:Y:S01]  /*94e0*/  ISETP.LT.OR P2, PT, R0, 0x21, P2 ;  /* 0x000000210000780c */ /* 0x000fe20001741670 */
[----:B------:R-:W0:Y:S04]  /*94f0*/  LDGDEPBAR ;  /* 0x00000000000079af */ /* 0x000e280000000000 */
[----:B------:R2:W-:Y:S01]  /*9500*/  LDGSTS.E.BYPASS.LTC128B.128 [R105+0x100], [R2.64], !P6 ;  /* 0x0010000002697fae */ /* 0x0005e2000f101d4e */
[----:B-1----:R-:W-:-:S04]  /*9510*/  IADD3 R4, P0, R2, UR17, RZ ;  /* 0x0000001102047c10 */ /* 0x002fc8000ff1e0ff */
[----:B------:R-:W-:Y:S01]  /*9520*/  IADD3.X R5, R3, UR5, RZ, P0, !PT ;  /* 0x0000000503057c10 */ /* 0x000fe200087fe4ff */
[----:B------:R2:W-:Y:S01]  /*9530*/  LDGSTS.E.BYPASS.LTC128B.128 [R105+0x2100], [R2.64+0x80], !P5 ;  /* 0x0210008002697fae */ /* 0x0005e2000e901d4e */
[----:B------:R-:W-:-:S03]  /*9540*/  ISETP.GT.AND P5, PT, R15, R199, PT ;  /* 0x000000c70f00720c */ /* 0x000fc60003fa4270 */
[----:B------:R2:W-:Y:S04]  /*9550*/  LDGSTS.E.BYPASS.LTC128B.128 [R105+0x4100], [R2.64+0x100], !P4 ;  /* 0x0410010002697fae */ /* 0x0005e8000e101d4e */
[----:B------:R2:W-:Y:S04]  /*9560*/  LDGSTS.E.BYPASS.LTC128B.128 [R105+0x1100], [R4.64], !P3 ;  /* 0x0110000004697fae */ /* 0x0005e8000d901d4e */
[----:B------:R2:W-:Y:S04]  /*9570*/  LDGSTS.E.BYPASS.LTC128B.128 [R105+0x3100], [R4.64+0x80], !P2 ;  /* 0x0310008004697fae */ /* 0x0005e8000d101d4e */
[----:B------:R2:W-:Y:S04]  /*9580*/  LDGSTS.E.BYPASS.LTC128B.128 [R105+0x5100], [R4.64+0x100], !P1 ;  /* 0x0510010004697fae */ /* 0x0005e8000c901d4e */
[----:B------:R-:W0:Y:S01]  /*9590*/  LDGDEPBAR ;  /* 0x00000000000079af */ /* 0x000e220000000000 */
[----:B------:R-:W-:Y:S05]  /*95a0*/  @!P5 BRA `(.L_x_1876) ;  /* 0x000001800000d947 */ /* 0x000fea0003800000 */
[----:B------:R-:W-:Y:S01]  /*95b0*/  IADD3 R0, R190, -0x2, RZ ;  /* 0xfffffffebe007810 */ /* 0x000fe20007ffe0ff */
[----:B--2---:R-:W-:Y:S01]  /*95c0*/  IMAD.MOV.U32 R5, RZ, RZ, 0x40 ;  /* 0x00000040ff057424 */ /* 0x004fe200078e00ff */
[----:B------:R-:W-:-:S02]  /*95d0*/  ISETP.GE.AND P2, PT, R208, c[0x0][0x1d4], PT ;  /* 0x00007500d0007a0c */ /* 0x000fc40003f46270 */
[----:B------:R-:W-:Y:S01]  /*95e0*/  SHF.R.S32.HI R2, RZ, 0x1f, R0 ;  /* 0x0000001fff027819 */ /* 0x000fe20000011400 */
[----:B------:R-:W-:Y:S01]  /*95f0*/  IMAD.WIDE.U32 R6, R5, c[0x0][0x1e0], RZ ;  /* 0x0000780005067a25 */ /* 0x000fe200078e00ff */
[----:B------:R-:W-:Y:S02]  /*9600*/  ISETP.GE.AND P1, PT, R212, c[0x0][0x1d4], PT ;  /* 0x00007500d4007a0c */ /* 0x000fe40003f26270 */
[----:B------:R-:W-:Y:S01]  /*9610*/  LOP3.LUT P6, RZ, R213, 0x1, RZ, 0xc0, !PT ;  /* 0x00000001d5ff7812 */ /* 0x000fe200078cc0ff */
[----:B------:R-:W-:Y:S02]  /*9620*/  IMAD R4, R2, c[0x0][0x1e0], RZ ;  /* 0x0000780002047a24 */ /* 0x000fe400078e02ff */
[----:B------:R-:W-:-:S04]  /*9630*/  IMAD.WIDE.U32 R2, R0, c[0x0][0x1e0], RZ ;  /* 0x0000780000027a25 */ /* 0x000fc800078e00ff */
[----:B------:R-:W-:Y:S01]  /*9640*/  IMAD R4, R0, c[0x0][0x1e4], R4 ;  /* 0x0000790000047a24 */ /* 0x000fe200078e0204 */
[----:B------:R-:W-:-:S03]  /*9650*/  LEA R0, P0, R2, R202, 0x6 ;  /* 0x000000ca02007211 */ /* 0x000fc600078030ff */
[----:B------:R-:W-:-:S05]  /*9660*/  IMAD.IADD R4, R3, 0x1, R4 ;  /* 0x0000000103047824 */ /* 0x000fca00078e0204 */
[----:B------:R-:W-:Y:S02]  /*9670*/  LEA.HI.X R4, R2, R201, R4, 0x6, P0 ;  /* 0x000000c902047211 */ /* 0x000fe400000f3404 */
[----:B------:R-:W-:-:S04]  /*9680*/  LEA R2, P0, R0, c[0x0][0x1c8], 0x1 ;  /* 0x0000720000027a11 */ /* 0x000fc800078008ff */
        /* <DEDUP_REMOVED lines=10> */
.L_x_1876:
[----:B------:R-:W-:Y:S05]  /*9730*/  BSYNC B0 ;  /* 0x0000000000007941 */ /* 0x000fea0003800000 */
.L_x_1875:
[----:B------:R-:W0:Y:S01]  /*9740*/  LDGDEPBAR ;  /* 0x00000000000079af */ /* 0x000e220000000000 */
[----:B------:R-:W-:Y:S01]  /*9750*/  LOP3.LUT P0, RZ, R234, 0x2, RZ, 0xc0, !PT ;  /* 0x00000002eaff7812 */ /* 0x000fe2000780c0ff */
[----:B------:R-:W-:Y:S01]  /*9760*/  BSSY B2, `(.L_x_1877) ;  /* 0x0000005000027945 */ /* 0x000fe20003800000 */
[----:B------:R-:W-:-:S02]  /*9770*/  MOV R111, 0x97b0 ;  /* 0x000097b0006f7802 */ /* 0x000fc40000000f00 */
[----:B------:R-:W-:-:S05]  /*9780*/  SEL R156, R156, 0xffffffe0, !P0 ;  /* 0xffffffe09c9c7807 */ /* 0x000fca0004000000 */
[----:B------:R-:W-:Y:S02]  /*9790*/  IMAD.IADD R112, R158, 0x1, R156 ;  /* 0x000000019e707824 */ /* 0x000fe400078e029c */
[----:B-12-4-:R-:W-:Y:S05]  /*97a0*/  CALL.REL.NOINC `($_ZN7cutlass13device_kernelIN5flash19enable_sm80_to_sm89INS1_16FlashAttnFwdSm80INS1_25CollectiveMainloopFwdSm80ILi8ELi2ELb0EN4cute5tupleIJNS5_1CILi128EEENS7_ILi64EEENS7_ILi192EEEEEELi192ENS_10bfloat16_tEfNS_4arch4Sm80ELb0ELb1ELb1ELb1ELb0ELb1ELb1ELb1EEENS1_21CollectiveEpilogueFwdINS6_IJS8_SA_S9_EEENS6_IJNS7_ILi1EEESI_SI_EEESC_SE_Li256ELb1ELb1ELb1ELb0EEENS1_36VarlenDynamicPersistentTileSchedulerILi128ELi64ELi256ELi256ELb1ELb1ELb0ELb1ELb0ELb1EEEEEEEEEvNT_6ParamsE$_ZZN5flash25CollectiveMainloopFwdSm80ILi8ELi2ELb0EN4cute5tupleIJNS1_1CILi128EEENS3_ILi64EEENS3_ILi192EEEEEELi192EN7cutlass10bfloat16_tEfNS8_4arch4Sm80ELb0ELb1ELb1ELb1ELb0ELb1ELb1ELb1EE3mmaINS_16FlashAttnFwdSm80ISC_NS_21CollectiveEpilogueFwdINS2_IJS4_S6_S5_EEENS2_IJNS3_ILi1EEESH_SH_EEES9_SB_Li256ELb1ELb1ELb1ELb0EEENS_36VarlenDynamicPersistentTileSchedulerILi128ELi64ELi256ELi256ELb1ELb1ELb0ELb1ELb0ELb1EEEE13SharedStorageENS1_6TensorINS1_11ArrayEngineIfLm96EEENS1_6LayoutINS2_IJNS2_IJNS3_ILi2EEESS_EEESH_NS3_ILi24EEEEEENS2_IJNS2_IJSH_SS_EEENS3_ILi0EEENS3_ILi4EEEEEEEEEENS_7SoftmaxILi2ELi0EEEEEbRKNSC_6ParamsERT0_RT1_iRKNS_16SeqlenInfoQKNewKILb1ELb1EEENS2_IJiiiiEEERT_ENKUlvE_clEv) ;  /* 0x0001419000007944 */ /* 0x016fea0003c00000 */
[----:B------:R-:W-:Y:S05]  /*97b0*/  BSYNC B2 ;  /* 0x0000000000027941 */ /* 0x000fea0003800000 */
.L_x_1877:
[----:B------:R2:W5:Y:S01]  /*97c0*/  LDL R104, [R1] ;  /* 0x0000000001687983 */ /* 0x0005620000100800 */
[----:B------:R-:W-:-:S04]  /*97d0*/  DEPBAR.LE SB0, 0x2 ;  /* 0x000080800000791a */ /* 0x000fc80000000000 */
[----:B------:R2:W5:Y:S01]  /*97e0*/  LDL R207, [R1+0x10] ;  /* 0x0000100001cf7983 */ /* 0x0005620000100800 */
[----:B------:R-:W-:Y:S01]  /*97f0*/  WARPSYNC 0xffffffff ;  /* 0xffffffff00007948 */ /* 0x000fe20003800000 */
[----:B------:R-:W-:Y:S02]  /*9800*/  BSSY B0, `(.L_x_1878) ;  /* 0x0000025000007945 */ /* 0x000fe40003800000 */
[----:B------:R-:W-:Y:S06]  /*9810*/  BAR.SYNC.DEFER_BLOCKING 0x0 ;  /* 0x0000000000007b1d */ /* 0x000fec0000010000 */
[----:B-1----:R2:W1:Y:S04]  /*9820*/  LDSM.16.M88.4 R12, [R152] ;  /* 0x00000000980c783b */ /* 0x0024680000000200 */
[----:B------:R2:W3:Y:S04]  /*9830*/  LDSM.16.M88.4 R28, [R158] ;  /* 0x000000009e1c783b */ /* 0x0004e80000000200 */
[----:B------:R2:W4:Y:S04]  /*9840*/  LDSM.16.M88.4 R32, [R158+0x800] ;  /* 0x000800009e20783b */ /* 0x0005280000000200 */
[----:B-----5:R2:W1:Y:S04]  /*9850*/  LDSM.16.M88.4 R44, [R158+0x1000] ;  /* 0x001000009e2c783b */ /* 0x0204680000000200 */
        /* <DEDUP_REMOVED lines=10> */
[----:B------:R-:W-:Y:S01]  /*9900*/  IMAD.WIDE.U32 R8, R0, c[0x0][0x208], RZ ;  /* 0x0000820000087a25 */ /* 0x000fe200078e00ff */
[----:B------:R-:W-:-:S03]  /*9910*/  LOP3.LUT P3, RZ, R213, 0x1, RZ, 0xc0, !PT ;  /* 0x00000001d5ff7812 */ /* 0x000fc6000786c0ff */
[----:B------:R-:W-:-:S04]  /*9920*/  IMAD R2, R2, c[0x0][0x208], RZ ;  /* 0x0000820002027a24 */ /* 0x000fc800078e02ff */
[----:B------:R-:W-:Y:S01]  /*9930*/  IMAD R2, R0, c[0x0][0x20c], R2 ;  /* 0x0000830000027a24 */ /* 0x000fe200078e0202 */
[----:B------:R-:W-:-:S03]  /*9940*/  LEA R0, P0, R8, R204, 0x6 ;  /* 0x000000cc08007211 */ /* 0x000fc600078030ff */
[----:B------:R-:W-:Y:S01]  /*9950*/  IMAD.IADD R3, R9, 0x1, R2 ;  /* 0x0000000109037824 */ /* 0x000fe200078e0202 */
        /* <DEDUP_REMOVED lines=15> */
.L_x_1879:
[----:B------:R-:W-:Y:S05]  /*9a50*/  BSYNC B0 ;  /* 0x0000000000007941 */ /* 0x000fea0003800000 */
.L_x_1878:
[----:B------:R-:W-:Y:S01]  /*9a60*/  LOP3.LUT P0, RZ, R234, 0x4, RZ, 0xc0, !PT ;  /* 0x00000004eaff7812 */ /* 0x000fe2000780c0ff */
[C---:B-1-3--:R-:W-:Y:S01]  /*9a70*/  HMMA.16816.F32.BF16 R16, R12.reuse, R28, RZ ;  /* 0x0000001c0c10723c */ /* 0x04afe200000418ff */
[----:B------:R-:W-:Y:S01]  /*9a80*/  MOV R0, 0x40 ;  /* 0x0000004000007802 */ /* 0x000fe20000000f00 */
[----:B------:R-:W-:Y:S03]  /*9a90*/  LDSM.16.M88.4 R20, [R155] ;  /* 0x000000009b14783b */ /* 0x000fe60000000200 */
[----:B------:R-:W-:Y:S01]  /*9aa0*/  SEL R151, R0, 0xffffffc0, !P0 ;  /* 0xffffffc000977807 */ /* 0x000fe20004000000 */
[----:B------:R-:W-:Y:S02]  /*9ab0*/  LDSM.16.M88.4 R92, [R158+0x2000] ;  /* 0x002000009e5c783b */ /* 0x000fe40000000200 */
[C---:B------:R-:W-:Y:S01]  /*9ac0*/  HMMA.16816.F32.BF16 R28, R12.reuse, R30, RZ ;  /* 0x0000001e0c1c723c */ /* 0x040fe200000418ff */
[----:B------:R-:W-:Y:S01]  /*9ad0*/  IADD3 R0, R151, R158, R156 ;  /* 0x0000009e97007210 */ /* 0x000fe20007ffe09c */
[----:B--2---:R-:W-:Y:S01]  /*9ae0*/  IMAD.IADD R2, R158, 0x1, R151 ;  /* 0x000000019e027824 */ /* 0x004fe200078e0297 */
[----:B------:R-:W-:Y:S04]  /*9af0*/  LDSM.16.M88.4 R88, [R112+0x2000] ;  /* 0x002000007058783b */ /* 0x000fe80000000200 */
[----:B------:R-:W1:Y:S01]  /*9b00*/  LDSM.16.M88.4 R68, [R2] ;  /* 0x000000000244783b */ /* 0x000e620000000200 */
[C---:B----4-:R-:W-:Y:S03]  /*9b10*/  HMMA.16816.F32.BF16 R24, R12.reuse, R32, RZ ;  /* 0x000000200c18723c */ /* 0x050fe600000418ff */
[----:B------:R-:W2:Y:S04]  /*9b20*/  LDSM.16.M88.4 R72, [R2+0x800] ;  /* 0x000800000248783b */ /* 0x000ea80000000200 */
[----:B------:R-:W3:Y:S01]  /*9b30*/  LDSM.16.M88.4 R76, [R2+0x1000] ;  /* 0x00100000024c783b */ /* 0x000ee20000000200 */
[C---:B------:R-:W-:Y:S03]  /*9b40*/  HMMA.16816.F32.BF16 R32, R12.reuse, R34, RZ ;  /* 0x000000220c20723c */ /* 0x040fe600000418ff */
[----:B------:R-:W-:Y:S04]  /*9b50*/  LDSM.16.M88.4 R96, [R0] ;  /* 0x000000000060783b */ /* 0x000fe80000000200 */
[----:B------:R-:W-:Y:S01]  /*9b60*/  LDSM.16.M88.4 R84, [R2+0x1800] ;  /* 0x001800000254783b */ /* 0x000fe20000000200 */
[----:B------:R-:W-:Y:S03]  /*9b70*/  HMMA.16816.F32.BF16 R36, R12, R44, RZ ;  /* 0x0000002c0c24723c */ /* 0x000fe600000418ff */
[----:B------:R-:W4:Y:S04]  /*9b80*/  LDL R113, [R1+0x4] ;  /* 0x0000040001717983 */ /* 0x000f280000100800 */
[----:B------:R-:W0:Y:S01]  /*9b90*/  LDGDEPBAR ;  /* 0x00000000000079af */ /* 0x000e220000000000 */
[----:B------:R-:W-:Y:S03]  /*9ba0*/  HMMA.16816.F32.BF16 R56, R4, R40, R16 ;  /* 0x000000280438723c */ /* 0x000fe60000041810 */
[----:B------:R-:W5:Y:S05]  /*9bb0*/  LDSM.16.M88.4 R16, [R154] ;  /* 0x000000009a10783b */ /* 0x000f6a0000000200 */
[C---:B------:R-:W-:Y:S08]  /*9bc0*/  HMMA.16816.F32.BF16 R44, R12.reuse, R46, RZ ;  /* 0x0000002e0c2c723c */ /* 0x040ff000000418ff */
[C---:B------:R-:W-:Y:S08]  /*9bd0*/  HMMA.16816.F32.BF16 R48, R12.reuse, R52, RZ ;  /* 0x000000340c30723c */ /* 0x040ff000000418ff */
[----:B------:R-:W-:Y:S08]  /*9be0*/  HMMA.16816.F32.BF16 R12, R12, R54, RZ ;  /* 0x000000360c0c723c */ /* 0x000ff000000418ff */
[C---:B------:R-:W-:Y:S08]  /*9bf0*/  HMMA.16816.F32.BF16 R52, R4.reuse, R42, R28 ;  /* 0x0000002a0434723c */ /* 0x040ff0000004181c */
[C---:B------:R-:W-:Y:S08]  /*9c00*/  HMMA.16816.F32.BF16 R28, R4.reuse, R60, R24 ;  /* 0x0000003c041c723c */ /* 0x040ff00000041818 */
[C---:B------:R-:W-:Y:S01]  /*9c10*/  HMMA.16816.F32.BF16 R24, R4.reuse, R62, R32 ;  /* 0x0000003e0418723c */ /* 0x040fe20000041820 */
[----:B------:R-:W-:Y:S07]  /*9c20*/  LDSM.16.M88.4 R60, [R0+0x1000] ;  /* 0x00100000003c783b */ /* 0x000fee0000000200 */
[----:B------:R-:W-:Y:S08]  /*9c30*/  HMMA.16816.F32.BF16 R36, R4, R64, R36 ;  /* 0x000000400424723c */ /* 0x000ff00000041824 */
[----:B-1----:R-:W-:Y:S08]  /*9c40*/  HMMA.16816.F32.BF16 R56, R20, R68, R56 ;  /* 0x000000441438723c */ /* 0x002ff00000041838 */
[C---:B------:R-:W-:Y:S01]  /*9c50*/  HMMA.16816.F32.BF16 R44, R4.reuse, R66, R44 ;  /* 0x00000042042c723c */ /* 0x040fe2000004182c */
[----:B------:R-:W1:Y:S07]  /*9c60*/  LDSM.16.M88.4 R64, [R0+0x800] ;  /* 0x000800000040783b */ /* 0x000e6e0000000200 */
[C---:B------:R-:W-:Y:S08]  /*9c70*/  HMMA.16816.F32.BF16 R48, R4.reuse, R80, R48 ;  /* 0x000000500430723c */ /* 0x040ff00000041830 */
[----:B------:R-:W-:Y:S01]  /*9c80*/  HMMA.16816.F32.BF16 R4, R4, R82, R12 ;  /* 0x000000520404723c */ /* 0x000fe2000004180c */
[----:B------:R-:W1:Y:S04]  /*9c90*/  LDSM.16.M88.4 R12, [R152+0x4000] ;  /* 0x00400000980c783b */ /* 0x000e680000000200 */
[----:B------:R-:W1:Y:S03]  /*9ca0*/  LDSM.16.M88.4 R80, [R0+0x1800] ;  /* 0x001800000050783b */ /* 0x000e660000000200 */
[C---:B------:R-:W-:Y:S01]  /*9cb0*/  HMMA.16816.F32.BF16 R52, R20.reuse, R70, R52 ;  /* 0x000000461434723c */ /* 0x040fe20000041834 */
[----:B------:R-:W-:Y:S07]  /*9cc0*/  LDSM.16.M88.4 R68, [R158+0x3000] ;  /* 0x003000009e44783b */ /* 0x000fee0000000200 */
[C---:B--2---:R-:W-:Y:S08]  /*9cd0*/  HMMA.16816.F32.BF16 R40, R20.reuse, R72, R28 ;  /* 0x000000481428723c */ /* 0x044ff0000004181c */
[C---:B------:R-:W-:Y:S01]  /*9ce0*/  HMMA.16816.F32.BF16 R32, R20.reuse, R74, R24 ;  /* 0x0000004a1420723c */ /* 0x040fe20000041818 */
[----:B------:R-:W2:Y:S07]  /*9cf0*/  LDSM.16.M88.4 R72, [R158+0x2800] ;  /* 0x002800009e48783b */ /* 0x000eae0000000200 */
[----:B---3--:R-:W-:Y:S08]  /*9d00*/  HMMA.16816.F32.BF16 R28, R20, R76, R36 ;  /* 0x0000004c141c723c */ /* 0x008ff00000041824 */
[----:B-----5:R-:W-:Y:S08]  /*9d10*/  HMMA.16816.F32.BF16 R56, R16, R96, R56 ;  /* 0x000000601038723c */ /* 0x020ff00000041838 */
[C---:B------:R-:W-:Y:S01]  /*9d20*/  HMMA.16816.F32.BF16 R24, R20.reuse, R78, R44 ;  /* 0x0000004e1418723c */ /* 0x040fe2000004182c */
[----:B------:R-:W-:Y:S07]  /*9d30*/  LDSM.16.M88.4 R76, [R158+0x3800] ;  /* 0x003800009e4c783b */ /* 0x000fee0000000200 */
[C---:B------:R-:W-:Y:S08]  /*9d40*/  HMMA.16816.F32.BF16 R48, R20.reuse, R84, R48 ;  /* 0x000000541430723c */ /* 0x040ff00000041830 */
[----:B------:R-:W-:Y:S01]  /*9d50*/  HMMA.16816.F32.BF16 R36, R20, R86, R4 ;  /* 0x000000561424723c */ /* 0x000fe20000041804 */
[----:B------:R-:W3:Y:S04]  /*9d60*/  LDSM.16.M88.4 R4, [R153+0x4000] ;  /* 0x004000009904783b */ /* 0x000ee80000000200 */
[----:B------:R-:W-:Y:S03]  /*9d70*/  LDSM.16.M88.4 R84, [R2+0x2000] ;  /* 0x002000000254783b */ /* 0x000fe60000000200 */
[C---:B------:R-:W-:Y:S01]  /*9d80*/  HMMA.16816.F32.BF16 R52, R16.reuse, R98, R52 ;  /* 0x000000621034723c */ /* 0x040fe20000041834 */
[----:B------:R-:W-:Y:S07]  /*9d90*/  LDSM.16.M88.4 R96, [R0+0x3800] ;  /* 0x003800000060783b */ /* 0x000fee0000000200 */
[C---:B-1----:R-:W-:Y:S08]  /*9da0*/  HMMA.16816.F32.BF16 R44, R16.reuse, R64, R40 ;  /* 0x00000040102c723c */ /* 0x042ff00000041828 */
[C---:B------:R-:W-:Y:S01]  /*9db0*/  HMMA.16816.F32.BF16 R40, R16.reuse, R66, R32 ;  /* 0x000000421028723c */ /* 0x040fe20000041820 */
[----:B------:R-:W1:Y:S07]  /*9dc0*/  LDSM.16.M88.4 R64, [R112+0x2800] ;  /* 0x002800007040783b */ /* 0x000e6e0000000200 */
[----:B------:R-:W-:Y:S01]  /*9dd0*/  HMMA.16816.F32.BF16 R32, R16, R60, R28 ;  /* 0x0000003c1020723c */ /* 0x000fe2000004181c */
[----:B------:R-:W5:Y:S07]  /*9de0*/  LDSM.16.M88.4 R28, [R155+0x4000] ;  /* 0x004000009b1c783b */ /* 0x000f6e0000000200 */
[----:B------:R-:W-:Y:S08]  /*9df0*/  HMMA.16816.F32.BF16 R56, R12, R92, R56 ;  /* 0x0000005c0c38723c */ /* 0x000ff00000041838 */
[C---:B------:R-:W-:Y:S01]  /*9e00*/  HMMA.16816.F32.BF16 R24, R16.reuse, R62, R24 ;  /* 0x0000003e1018723c */ /* 0x040fe20000041818 */
[----:B------:R-:W1:Y:S07]  /*9e10*/  LDSM.16.M88.4 R60, [R112+0x3000] ;  /* 0x00300000703c783b */ /* 0x000e6e0000000200 */
[C---:B------:R-:W-:Y:S08]  /*9e20*/  HMMA.16816.F32.BF16 R20, R16.reuse, R80, R48 ;  /* 0x000000501014723c */ /* 0x040ff00000041830 */
[----:B------:R-:W-:Y:S01]  /*9e30*/  HMMA.16816.F32.BF16 R16, R16, R82, R36 ;  /* 0x000000521010723c */ /* 0x000fe20000041824 */
[----:B------:R-:W1:Y:S07]  /*9e40*/  LDSM.16.M88.4 R80, [R112+0x3800] ;  /* 0x003800007050783b */ /* 0x000e6e0000000200 */
[C---:B------:R-:W-:Y:S08]  /*9e50*/  HMMA.16816.F32.BF16 R52, R12.reuse, R94, R52 ;  /* 0x0000005e0c34723c */ /* 0x040ff00000041834 */
[C---:B--2---:R-:W-:Y:S08]  /*9e60*/  HMMA.16816.F32.BF16 R48, R12.reuse, R72, R44 ;  /* 0x000000480c30723c */ /* 0x044ff0000004182c */
[C---:B------:R-:W-:Y:S01]  /*9e70*/  HMMA.16816.F32.BF16 R44, R12.reuse, R74, R40 ;  /* 0x0000004a0c2c723c */ /* 0x040fe20000041828 */
[----:B------:R-:W-:Y:S07]  /*9e80*/  LDSM.16.M88.4 R72, [R112+0x4000] ;  /* 0x004000007048783b */ /* 0x000fee0000000200 */
[----:B------:R-:W-:Y:S08]  /*9e90*/  HMMA.16816.F32.BF16 R40, R12, R68, R32 ;  /* 0x000000440c28723c */ /* 0x000ff00000041820 */
[----:B---3--:R-:W-:Y:S08]  /*9ea0*/  HMMA.16816.F32.BF16 R32, R4, R88, R56 ;  /* 0x000000580420723c */ /* 0x008ff00000041838 */
[C---:B------:R-:W-:Y:S01]  /*9eb0*/  HMMA.16816.F32.BF16 R36, R12.reuse, R70, R24 ;  /* 0x000000460c24723c */ /* 0x040fe20000041818 */
[----:B------:R-:W2:Y:S04]  /*9ec0*/  LDSM.16.M88.4 R68, [R2+0x2800] ;  /* 0x002800000244783b */ /* 0x000ea80000000200 */
[----:B------:R-:W-:Y:S03]  /*9ed0*/  LDSM.16.M88.4 R24, [R154+0x4000] ;  /* 0x004000009a18783b */ /* 0x000fe60000000200 */
[C---:B------:R-:W-:Y:S08]  /*9ee0*/  HMMA.16816.F32.BF16 R20, R12.reuse, R76, R20 ;  /* 0x0000004c0c14723c */ /* 0x040ff00000041814 */
[----:B------:R-:W-:Y:S01]  /*9ef0*/  HMMA.16816.F32.BF16 R12, R12, R78, R16 ;  /* 0x0000004e0c0c723c */ /* 0x000fe20000041810 */
[----:B------:R-:W3:Y:S07]  /*9f00*/  LDSM.16.M88.4 R76, [R0+0x2000] ;  /* 0x00200000004c783b */ /* 0x000eee0000000200 */
[C---:B------:R-:W-:Y:S08]  /*9f10*/  HMMA.16816.F32.BF16 R16, R4.reuse, R90, R52 ;  /* 0x0000005a0410723c */ /* 0x040ff00000041834 */
[----:B-1----:R-:W-:Y:S08]  /*9f20*/  HMMA.16816.F32.BF16 R48, R4, R64, R48 ;  /* 0x000000400430723c */ /* 0x002ff00000041830 */
[----:B-----5:R-:W-:Y:S08]  /*9f30*/  HMMA.16816.F32.BF16 R32, R28, R84, R32 ;  /* 0x000000541c20723c */ /* 0x020ff00000041820 */
[C---:B------:R-:W-:Y:S01]  /*9f40*/  HMMA.16816.F32.BF16 R56, R4.reuse, R66, R44 ;  /* 0x000000420438723c */ /* 0x040fe2000004182c */
[----:B------:R-:W-:Y:S07]  /*9f50*/  LDSM.16.M88.4 R44, [R158+0x4000] ;  /* 0x004000009e2c783b */ /* 0x000fee0000000200 */
[C---:B------:R-:W-:Y:S08]  /*9f60*/  HMMA.16816.F32.BF16 R64, R4.reuse, R60, R40 ;  /* 0x0000003c0440723c */ /* 0x040ff00000041828 */
[C---:B------:R-:W-:Y:S01]  /*9f70*/  HMMA.16816.F32.BF16 R52, R4.reuse, R62, R36 ;  /* 0x0000003e0434723c */ /* 0x040fe20000041824 */
[----:B------:R-:W-:Y:S07]  /*9f80*/  LDSM.16.M88.4 R36, [R2+0x3000] ;  /* 0x003000000224783b */ /* 0x000fee0000000200 */
[C---:B------:R-:W-:Y:S01]  /*9f90*/  HMMA.16816.F32.BF16 R60, R4.reuse, R80, R20 ;  /* 0x00000050043c723c */ /* 0x040fe20000041814 */
[----:B------:R-:W1:Y:S07]  /*9fa0*/  LDSM.16.M88.4 R20, [R152+0x8000] ;  /* 0x008000009814783b */ /* 0x000e6e0000000200 */
[----:B------:R-:W-:Y:S01]  /*9fb0*/  HMMA.16816.F32.BF16 R108, R4, R82, R12 ;  /* 0x00000052046c723c */ /* 0x000fe2000004180c */
[----:B------:R-:W-:Y:S07]  /*9fc0*/  LDSM.16.M88.4 R80, [R0+0x4000] ;  /* 0x004000000050783b */ /* 0x000fee0000000200 */
[C---:B------:R-:W-:Y:S01]  /*9fd0*/  HMMA.16816.F32.BF16 R12, R28.reuse, R86, R16 ;  /* 0x000000561c0c723c */ /* 0x040fe20000041810 */
[----:B------:R-:W5:Y:S04]  /*9fe0*/  LDSM.16.M88.4 R84, [R2+0x3800] ;  /* 0x003800000254783b */ /* 0x000f680000000200 */
[----:B------:R-:W-:Y:S03]  /*9ff0*/  LDSM.16.M88.4 R16, [R153+0x8000] ;  /* 0x008000009910783b */ /* 0x000fe60000000200 */
[----:B--2---:R-:W-:Y:S01]  /*a000*/  HMMA.16816.F32.BF16 R40, R28, R68, R48 ;  /* 0x000000441c28723c */ /* 0x004fe20000041830 */
[----:B------:R-:W2:Y:S07]  /*a010*/  LDSM.16.M88.4 R48, [R0+0x2800] ;  /* 0x002800000030783b */ /* 0x000eae0000000200 */
[C---:B---3--:R-:W-:Y:S08]  /*a020*/  HMMA.16816.F32.BF16 R4, R24.reuse, R76, R32 ;  /* 0x0000004c1804723c */ /* 0x048ff00000041820 */
[----:B------:R-:W-:Y:S01]  /*a030*/  HMMA.16816.F32.BF16 R32, R24, R78, R12 ;  /* 0x0000004e1820723c */ /* 0x000fe2000004180c */
[----:B------:R-:W3:Y:S04]  /*a040*/  LDSM.16.M88.4 R76, [R158+0x4800] ;  /* 0x004800009e4c783b */ /* 0x000ee80000000200 */
[----:B------:R-:W-:Y:S11]  /*a050*/  LDSM.16.M88.4 R12, [R155+0x8000] ;  /* 0x008000009b0c783b */ /* 0x000ff60000000200 */
[----:B-1----:R-:W-:Y:S08]  /*a060*/  HMMA.16816.F32.BF16 R4, R20, R44, R4 ;  /* 0x0000002c1404723c */ /* 0x002ff00000041804 */
[C---:B-----5:R-:W-:Y:S01]  /*a070*/  HMMA.16816.F32.BF16 R100, R28.reuse, R84, R60 ;  /* 0x000000541c64723c */ /* 0x060fe2000004183c */
[----:B------:R-:W1:Y:S07]  /*a080*/  LDSM.16.M88.4 R60, [R2+0x4000] ;  /* 0x00400000023c783b */ /* 0x000e6e0000000200 */
[C---:B------:R-:W-:Y:S01]  /*a090*/  HMMA.16816.F32.BF16 R56, R28.reuse, R70, R56 ;  /* 0x000000461c38723c */ /* 0x040fe20000041838 */
[----:B------:R-:W-:Y:S07]  /*a0a0*/  LDSM.16.M88.4 R68, [R112+0x4800] ;  /* 0x004800007044783b */ /* 0x000fee0000000200 */
[C---:B------:R-:W-:Y:S01]  /*a0b0*/  HMMA.16816.F32.BF16 R92, R28.reuse, R36, R64 ;  /* 0x000000241c5c723c */ /* 0x040fe20000041840 */
[----:B------:R-:W-:Y:S07]  /*a0c0*/  LDSM.16.M88.4 R64, [R2+0x4800] ;  /* 0x004800000240783b */ /* 0x000fee0000000200 */
[----:B------:R-:W-:Y:S01]  /*a0d0*/  HMMA.16816.F32.BF16 R88, R28, R38, R52 ;  /* 0x000000261c58723c */ /* 0x000fe20000041834 */
[----:B------:R-:W5:Y:S07]  /*a0e0*/  LDSM.16.M88.4 R52, [R0+0x3000] ;  /* 0x003000000034783b */ /* 0x000f6e0000000200 */
[----:B------:R-:W-:Y:S08]  /*a0f0*/  HMMA.16816.F32.BF16 R36, R20, R46, R32 ;  /* 0x0000002e1424723c */ /* 0x000ff00000041820 */
[----:B--2---:R-:W-:Y:S08]  /*a100*/  HMMA.16816.F32.BF16 R40, R24, R48, R40 ;  /* 0x000000301828723c */ /* 0x004ff00000041828 */
[----:B------:R-:W-:Y:S01]  /*a110*/  HMMA.16816.F32.BF16 R32, R16, R72, R4 ;  /* 0x000000481020723c */ /* 0x000fe20000041804 */
[----:B------:R-:W2:Y:S07]  /*a120*/  LDSM.16.M88.4 R4, [R154+0x8000] ;  /* 0x008000009a04783b */ /* 0x000eae0000000200 */
[----:B------:R-:W-:Y:S08]  /*a130*/  HMMA.16816.F32.BF16 R44, R24, R50, R56 ;  /* 0x00000032182c723c */ /* 0x000ff00000041838 */
[----:B------:R-:W-:Y:S01]  /*a140*/  HMMA.16816.F32.BF16 R36, R16, R74, R36 ;  /* 0x0000004a1024723c */ /* 0x000fe20000041824 */
[----:B------:R-:W2:Y:S07]  /*a150*/  LDSM.16.M88.4 R72, [R158+0x5000] ;  /* 0x005000009e48783b */ /* 0x000eae0000000200 */
[----:B---3--:R-:W-:Y:S08]  /*a160*/  HMMA.16816.F32.BF16 R48, R20, R76, R40 ;  /* 0x0000004c1430723c */ /* 0x008ff00000041828 */
[----:B-1----:R-:W-:Y:S08]  /*a170*/  HMMA.16816.F32.BF16 R32, R12, R60, R32 ;  /* 0x0000003c0c20723c */ /* 0x002ff00000041820 */
[----:B------:R-:W-:Y:S08]  /*a180*/  HMMA.16816.F32.BF16 R108, R28, R86, R108 ;  /* 0x000000561c6c723c */ /* 0x000ff0000004186c */
[----:B-----5:R-:W-:Y:S08]  /*a190*/  HMMA.16816.F32.BF16 R28, R24, R52, R92 ;  /* 0x00000034181c723c */ /* 0x020ff0000004185c */
[----:B------:R-:W-:Y:S01]  /*a1a0*/  HMMA.16816.F32.BF16 R40, R20, R78, R44 ;  /* 0x0000004e1428723c */ /* 0x000fe2000004182c */
[----:B------:R-:W-:Y:S07]  /*a1b0*/  LDSM.16.M88.4 R76, [R0+0x4800] ;  /* 0x00480000004c783b */ /* 0x000fee0000000200 */
[----:B------:R-:W-:Y:S01]  /*a1c0*/  HMMA.16816.F32.BF16 R44, R12, R62, R36 ;  /* 0x0000003e0c2c723c */ /* 0x000fe20000041824 */
[----:B------:R-:W1:Y:S07]  /*a1d0*/  LDSM.16.M88.4 R60, [R112+0x5000] ;  /* 0x00500000703c783b */ /* 0x000e6e0000000200 */
[----:B------:R-:W-:Y:S08]  /*a1e0*/  HMMA.16816.F32.BF16 R48, R16, R68, R48 ;  /* 0x000000441030723c */ /* 0x000ff00000041830 */
[----:B------:R-:W-:Y:S08]  /*a1f0*/  HMMA.16816.F32.BF16 R56, R24, R54, R88 ;  /* 0x000000361838723c */ /* 0x000ff00000041858 */
[----:B--2---:R-:W-:Y:S08]  /*a200*/  HMMA.16816.F32.BF16 R52, R4, R80, R32 ;  /* 0x000000500434723c */ /* 0x004ff00000041820 */
[----:B------:R-:W-:Y:S08]  /*a210*/  HMMA.16816.F32.BF16 R36, R20, R72, R28 ;  /* 0x000000481424723c */ /* 0x000ff0000004181c */
[----:B------:R-:W-:Y:S01]  /*a220*/  HMMA.16816.F32.BF16 R32, R16, R70, R40 ;  /* 0x000000461020723c */ /* 0x000fe20000041828 */
[----:B------:R-:W2:Y:S07]  /*a230*/  LDSM.16.M88.4 R68, [R2+0x5000] ;  /* 0x005000000244783b */ /* 0x000eae0000000200 */
[----:B------:R-:W-:Y:S08]  /*a240*/  HMMA.16816.F32.BF16 R28, R12, R64, R48 ;  /* 0x000000400c1c723c */ /* 0x000ff00000041830 */
[----:B------:R-:W-:Y:S01]  /*a250*/  HMMA.16816.F32.BF16 R48, R4, R82, R44 ;  /* 0x000000520430723c */ /* 0x000fe2000004182c */
[----:B------:R-:W-:-:S07]  /*a260*/  FMUL.FTZ R3, R52, c[0x0][0x320] ;  /* 0x0000c80034037a20 */ /* 0x000fce0000410000 */
[----:B------:R-:W-:Y:S01]  /*a270*/  HMMA.16816.F32.BF16 R44, R20, R74, R56 ;  /* 0x0000004a142c723c */ /* 0x000fe20000041838 */
[----:B------:R-:W3:Y:S01]  /*a280*/  LDSM.16.M88.4 R56, [R158+0x5800] ;  /* 0x005800009e38783b */ /* 0x000ee20000000200 */
[----:B------:R5:W2:Y:S06]  /*a290*/  MUFU.TANH R80, R3 ;  /* 0x0000000300507308 */ /* 0x000aac0000002400 */
[----:B-1----:R-:W-:Y:S01]  /*a2a0*/  HMMA.16816.F32.BF16 R40, R16, R60, R36 ;  /* 0x0000003c1028723c */ /* 0x002fe20000041824 */
[----:B-----5:R-:W-:-:S07]  /*a2b0*/  FMUL.FTZ R3, R53, c[0x0][0x320] ;  /* 0x0000c80035037a20 */ /* 0x020fce0000410000 */
[----:B------:R-:W-:Y:S01]  /*a2c0*/  HMMA.16816.F32.BF16 R36, R12, R66, R32 ;  /* 0x000000420c24723c */ /* 0x000fe20000041820 */
[----:B------:R-:W1:Y:S01]  /*a2d0*/  LDSM.16.M88.4 R64, [R0+0x5000] ;  /* 0x005000000040783b */ /* 0x000e620000000200 */
[----:B------:R5:W1:Y:S06]  /*a2e0*/  MUFU.TANH R74, R3 ;  /* 0x00000003004a7308 */ /* 0x000a6c0000002400 */
[----:B------:R-:W-:Y:S01]  /*a2f0*/  HMMA.16816.F32.BF16 R84, R24, R96, R100 ;  /* 0x000000601854723c */ /* 0x000fe20000041864 */
[----:B-----5:R-:W-:-:S04]  /*a300*/  FMUL.FTZ R3, R54, c[0x0][0x320] ;  /* 0x0000c80036037a20 */ /* 0x020fc80000410000 */
[----:B------:R5:W1:Y:S03]  /*a310*/  MUFU.TANH R81, R3 ;  /* 0x0000000300517308 */ /* 0x000a660000002400 */
[----:B------:R-:W-:Y:S01]  /*a320*/  HMMA.16816.F32.BF16 R24, R24, R98, R108 ;  /* 0x000000621818723c */ /* 0x000fe2000004186c */
[----:B-----5:R-:W-:-:S07]  /*a330*/  FMUL.FTZ R3, R55, c[0x0][0x320] ;  /* 0x0000c80037037a20 */ /* 0x020fce0000410000 */
[----:B------:R-:W-:Y:S08]  /*a340*/  HMMA.16816.F32.BF16 R52, R4, R76, R28 ;  /* 0x0000004c0434723c */ /* 0x000ff0000004181c */
[----:B------:R-:W-:Y:S01]  /*a350*/  HMMA.16816.F32.BF16 R28, R16, R62, R44 ;  /* 0x0000003e101c723c */ /* 0x000fe2000004182c */
[----:B------:R-:W5:Y:S04]  /*a360*/  LDSM.16.M88.4 R60, [R112+0x5800] ;  /* 0x00580000703c783b */ /* 0x000f680000000200 */
[----:B------:R-:W1:Y:S03]  /*a370*/  LDSM.16.M88.4 R44, [R2+0x5800] ;  /* 0x00580000022c783b */ /* 0x000e660000000200 */
[----:B--2---:R-:W-:Y:S08]  /*a380*/  HMMA.16816.F32.BF16 R32, R12, R68, R40 ;  /* 0x000000440c20723c */ /* 0x004ff00000041828 */
[----:B------:R-:W-:Y:S08]  /*a390*/  HMMA.16816.F32.BF16 R40, R4, R78, R36 ;  /* 0x0000004e0428723c */ /* 0x000ff00000041824 */
[C---:B---3--:R-:W-:Y:S08]  /*a3a0*/  HMMA.16816.F32.BF16 R36, R20.reuse, R56, R84 ;  /* 0x000000381424723c */ /* 0x048ff00000041854 */
[----:B------:R-:W-:Y:S08]  /*a3b0*/  HMMA.16816.F32.BF16 R20, R20, R58, R24 ;  /* 0x0000003a1414723c */ /* 0x000ff00000041818 */
[----:B------:R-:W-:Y:S08]  /*a3c0*/  HMMA.16816.F32.BF16 R24, R12, R70, R28 ;  /* 0x000000460c18723c */ /* 0x000ff0000004181c */
[----:B-1----:R-:W-:Y:S08]  /*a3d0*/  HMMA.16816.F32.BF16 R32, R4, R64, R32 ;  /* 0x000000400420723c */ /* 0x002ff00000041820 */
[C---:B-----5:R-:W-:Y:S01]  /*a3e0*/  HMMA.16816.F32.BF16 R28, R16.reuse, R60, R36 ;  /* 0x0000003c101c723c */ /* 0x060fe20000041824 */
[----:B------:R1:W2:Y:S07]  /*a3f0*/  LDSM.16.M88.4 R36, [R0+0x5800] ;  /* 0x005800000024783b */ /* 0x0002ae0000000200 */
[----:B------:R-:W-:Y:S08]  /*a400*/  HMMA.16816.F32.BF16 R16, R16, R62, R20 ;  /* 0x0000003e1010723c */ /* 0x000ff00000041814 */
[----:B------:R-:W-:Y:S01]  /*a410*/  HMMA.16816.F32.BF16 R24, R4, R66, R24 ;  /* 0x000000420418723c */ /* 0x000fe20000041818 */
[----:B------:R3:W2:Y:S01]  /*a420*/  MUFU.TANH R75, R3 ;  /* 0x00000003004b7308 */ /* 0x0006a20000002400 */
[----:B-1----:R-:W-:-:S06]  /*a430*/  FMUL.FTZ R0, R33, c[0x0][0x320] ;  /* 0x0000c80021007a20 */ /* 0x002fcc0000410000 */
[----:B------:R-:W-:Y:S01]  /*a440*/  HMMA.16816.F32.BF16 R20, R12, R44, R28 ;  /* 0x0000002c0c14723c */ /* 0x000fe2000004181c */
[----:B------:R1:W1:Y:S01]  /*a450*/  MUFU.TANH R29, R0 ;  /* 0x00000000001d7308 */ /* 0x0002620000002400 */
[----:B---3--:R-:W-:-:S07]  /*a460*/  FMUL.FTZ R3, R48, c[0x0][0x320] ;  /* 0x0000c80030037a20 */ /* 0x008fce0000410000 */
[----:B------:R3:W2:Y:S01]  /*a470*/  MUFU.TANH R72, R3 ;  /* 0x0000000300487308 */ /* 0x0006a20000002400 */
[----:B-1----:R-:W-:-:S07]  /*a480*/  FMUL.FTZ R0, R34, c[0x0][0x320] ;  /* 0x0000c80022007a20 */ /* 0x002fce0000410000 */
[----:B------:R1:W1:Y:S01]  /*a490*/  MUFU.TANH R33, R0 ;  /* 0x0000000000217308 */ /* 0x0002620000002400 */
[----:B------:R-:W-:Y:S01]  /*a4a0*/  HMMA.16816.F32.BF16 R16, R12, R46, R16 ;  /* 0x0000002e0c10723c */ /* 0x000fe20000041810 */
[----:B---3--:R-:W-:-:S06]  /*a4b0*/  FMUL.FTZ R3, R49, c[0x0][0x320] ;  /* 0x0000c80031037a20 */ /* 0x008fcc0000410000 */
[----:B------:R3:W2:Y:S01]  /*a4c0*/  MUFU.TANH R49, R3 ;  /* 0x0000000300317308 */ /* 0x0006a20000002400 */
[----:B-1----:R-:W-:-:S07]  /*a4d0*/  FMUL.FTZ R0, R35, c[0x0][0x320] ;  /* 0x0000c80023007a20 */ /* 0x002fce0000410000 */
[----:B------:R1:W1:Y:S01]  /*a4e0*/  MUFU.TANH R34, R0 ;  /* 0x0000000000227308 */ /* 0x0002620000002400 */
[----:B---3--:R-:W-:Y:S01]  /*a4f0*/  FMUL.FTZ R3, R50, c[0x0][0x320] ;  /* 0x0000c80032037a20 */ /* 0x008fe20000410000 */
[----:B------:R-:W-:-:S06]  /*a500*/  SHF.R.S32.HI R2, RZ, 0x1f, R104 ;  /* 0x0000001fff027819 */ /* 0x000fcc0000011468 */
[----:B------:R3:W2:Y:S01]  /*a510*/  MUFU.TANH R73, R3 ;  /* 0x0000000300497308 */ /* 0x0006a20000002400 */
[----:B-1----:R-:W-:-:S07]  /*a520*/  FMUL.FTZ R0, R24, c[0x0][0x320] ;  /* 0x0000c80018007a20 */ /* 0x002fce0000410000 */
[----:B------:R1:W1:Y:S01]  /*a530*/  MUFU.TANH R14, R0 ;  /* 0x00000000000e7308 */ /* 0x0002620000002400 */
[----:B---3--:R-:W-:-:S07]  /*a540*/  FMUL.FTZ R3, R51, c[0x0][0x320] ;  /* 0x0000c80033037a20 */ /* 0x008fce0000410000 */
[----:B------:R3:W2:Y:S01]  /*a550*/  MUFU.TANH R50, R3 ;  /* 0x0000000300327308 */ /* 0x0006a20000002400 */
[----:B-1----:R-:W-:-:S04]  /*a560*/  MOV R0, c[0x0][0x2c4] ;  /* 0x0000b10000007a02 */ /* 0x002fc80000000f00 */
[----:B------:R-:W-:Y:S02]  /*a570*/  ISETP.NE.AND P6, PT, R0, 0x1, PT ;  /* 0x000000010000780c */ /* 0x000fe40003fc5270 */
[-C--:B------:R-:W-:Y:S01]  /*a580*/  LEA.HI R0, R2, R104.reuse, RZ, 0x5 ;  /* 0x0000006802007211 */ /* 0x080fe200078f28ff */
[----:B---3--:R-:W-:Y:S01]  /*a590*/  FMUL.FTZ R3, R52, c[0x0][0x320] ;  /* 0x0000c80034037a20 */ /* 0x008fe20000410000 */
[----:B------:R-:W-:Y:S01]  /*a5a0*/  LEA.HI R2, R2, R104, RZ, 0x2 ;  /* 0x0000006802027211 */ /* 0x000fe200078f10ff */
[----:B--2---:R-:W-:Y:S02]  /*a5b0*/  HMMA.16816.F32.BF16 R20, R4, R36, R20 ;  /* 0x000000240414723c */ /* 0x004fe40000041814 */
[----:B------:R1:W2:Y:S01]  /*a5c0*/  MUFU.TANH R48, R3 ;  /* 0x0000000300307308 */ /* 0x0002a20000002400 */
[----:B------:R-:W-:Y:S02]  /*a5d0*/  LOP3.LUT R2, R2, 0xfffffffc, RZ, 0xc0, !PT ;  /* 0xfffffffc02027812 */ /* 0x000fe400078ec0ff */
[----:B------:R-:W-:-:S02]  /*a5e0*/  SHF.R.S32.HI R8, RZ, 0x5, R0 ;  /* 0x00000005ff087819 */ /* 0x000fc40000011400 */
[----:B------:R-:W-:Y:S01]  /*a5f0*/  SHF.R.S32.HI R9, RZ, 0x1f, R0 ;  /* 0x0000001fff097819 */ /* 0x000fe20000011400 */
[----:B------:R-:W-:Y:S01]  /*a600*/  HMMA.16816.F32.BF16 R16, R4, R38, R16 ;  /* 0x000000260410723c */ /* 0x000fe20000041810 */
[----:B-1----:R-:W-:-:S05]  /*a610*/  LOP3.LUT R3, R0, 0xffffffe0, RZ, 0xc0, !PT ;  /* 0xffffffe000037812 */ /* 0x002fca00078ec0ff */
[C---:B------:R-:W-:Y:S01]  /*a620*/  IMAD.IADD R0, R104.reuse, 0x1, -R3 ;  /* 0x0000000168007824 */ /* 0x040fe200078e0a03 */
[----:B------:R-:W-:Y:S02]  /*a630*/  IADD3 R3, R104, -R2, RZ ;  /* 0x8000000268037210 */ /* 0x000fe40007ffe0ff */
[----:B------:R-:W-:Y:S02]  /*a640*/  LEA.HI R4, R9, R8, RZ, 0x3 ;  /* 0x0000000809047211 */ /* 0x000fe400078f18ff */
[----:B------:R-:W-:Y:S02]  /*a650*/  LEA.HI R2, R3, R3, RZ, 0x1 ;  /* 0x0000000303027211 */ /* 0x000fe400078f08ff */
[----:B------:R-:W-:Y:S02]  /*a660*/  SHF.R.S32.HI R6, RZ, 0x1f, R0 ;  /* 0x0000001fff067819 */ /* 0x000fe40000011400 */
[----:B------:R-:W-:Y:S02]  /*a670*/  LOP3.LUT R5, R4, 0xffffff8, RZ, 0xc0, !PT ;  /* 0x0ffffff804057812 */ /* 0x000fe400078ec0ff */
[----:B------:R-:W-:-:S02]  /*a680*/  LOP3.LUT R4, R2, 0x1ffffffe, RZ, 0xc0, !PT ;  /* 0x1ffffffe02047812 */ /* 0x000fc400078ec0ff */
[----:B------:R-:W-:Y:S01]  /*a690*/  LEA.HI R2, R6, R0, RZ, 0x2 ;  /* 0x0000000006027211 */ /* 0x000fe200078f10ff */
[----:B------:R-:W-:Y:S01]  /*a6a0*/  IMAD.IADD R5, R8, 0x1, -R5 ;  /* 0x0000000108057824 */ /* 0x000fe200078e0a05 */
[----:B------:R-:W-:Y:S02]  /*a6b0*/  IADD3 R3, R3, -R4, RZ ;  /* 0x8000000403037210 */ /* 0x000fe40007ffe0ff */
[----:B------:R-:W-:Y:S01]  /*a6c0*/  SHF.R.S32.HI R217, RZ, 0x2, R2 ;  /* 0x00000002ffd97819 */ /* 0x000fe20000011402 */
[----:B------:R-:W-:Y:S01]  /*a6d0*/  FMUL.FTZ R4, R21, c[0x0][0x320] ;  /* 0x0000c80015047a20 */ /* 0x000fe20000410000 */
[----:B------:R-:W-:Y:S01]  /*a6e0*/  SHF.L.U32 R215, R3, 0x3, RZ ;  /* 0x0000000303d77819 */ /* 0x000fe200000006ff */
[----:B------:R-:W-:Y:S02]  /*a6f0*/  IMAD.SHL.U32 R216, R5, 0x10, RZ ;  /* 0x0000001005d87824 */ /* 0x000fe400078e00ff */
[----:B----4-:R-:W-:Y:S01]  /*a700*/  IMAD R3, R113, 0x80, R217 ;  /* 0x0000008071037824 */ /* 0x010fe200078e02d9 */
[----:B------:R1:W3:Y:S04]  /*a710*/  MUFU.TANH R9, R4 ;  /* 0x0000000400097308 */ /* 0x0002e80000002400 */
[----:B-1----:R-:W-:-:S05]  /*a720*/  IADD3 R4, R215, R3, R216 ;  /* 0x00000003d7047210 */ /* 0x002fca0007ffe0d8 */
[----:B------:R-:W-:-:S05]  /*a730*/  @P6 IMAD.HI.U32 R3, R4, c[0x0][0x2c8], RZ ;  /* 0x0000b20004036a27 */ /* 0x000fca00078e00ff */
[----:B------:R-:W-:-:S05]  /*a740*/  @P6 SHF.R.U32.HI R4, RZ, c[0x0][0x2cc], R3 ;  /* 0x0000b300ff046a19 */ /* 0x000fca0000011603 */
[----:B------:R-:W1:Y:S01]  /*a750*/  SHFL.IDX PT, R3, R4, RZ, 0x1c1f ;  /* 0x001c1fff04037589 */ /* 0x000e6200000e0000 */
[----:B------:R-:W-:Y:S01]  /*a760*/  LOP3.LUT R2, R2, 0x7ffffffc, RZ, 0xc0, !PT ;  /* 0x7ffffffc02027812 */ /* 0x000fe200078ec0ff */
[----:B------:R-:W-:-:S03]  /*a770*/  IMAD.MOV.U32 R210, RZ, RZ, c[0x0][0x32c] ;  /* 0x0000cb00ffd27624 */ /* 0x000fc600078e00ff */
[----:B------:R-:W-:Y:S01]  /*a780*/  IADD3 R2, R0, -R2, RZ ;  /* 0x8000000200027210 */ /* 0x000fe20007ffe0ff */
        /* <DEDUP_REMOVED lines=12> */
[----:B------:R-:W-:Y:S01]  /*a850*/  FMUL.FTZ R17, R17, c[0x0][0x320] ;  /* 0x0000c80011117a20 */ /* 0x000fe20000410000 */
[----:B------:R-:W-:Y:S01]  /*a860*/  IADD3 R0, R211, 0x1, -R114 ;  /* 0x00000001d3007810 */ /* 0x000fe20007ffe872 */
[----:B------:R-:W-:Y:S01]  /*a870*/  FMUL.FTZ R20, R20, c[0x0][0x320] ;  /* 0x0000c80014147a20 */ /* 0x000fe20000410000 */
[----:B------:R-:W-:Y:S01]  /*a880*/  SHF.L.U32 R200, R2, 0x1, RZ ;  /* 0x0000000102c87819 */ /* 0x000fe200000006ff */
[----:B------:R-:W-:Y:S01]  /*a890*/  FMUL.FTZ R18, R18, c[0x0][0x320] ;  /* 0x0000c80012127a20 */ /* 0x000fe20000410000 */
[----:B------:R-:W-:Y:S01]  /*a8a0*/  ISETP.GE.AND P4, PT, R210, 0x1, PT ;  /* 0x00000001d200780c */ /* 0x000fe20003f86270 */
[----:B------:R-:W-:Y:S01]  /*a8b0*/  FMUL.FTZ R19, R19, c[0x0][0x320] ;  /* 0x0000c80013137a20 */ /* 0x000fe20000410000 */
[----:B------:R4:W1:Y:S01]  /*a8c0*/  MUFU.TANH R28, R5 ;  /* 0x00000005001c7308 */ /* 0x0008620000002400 */
[----:B------:R-:W-:Y:S01]  /*a8d0*/  FMUL.FTZ R27, R27, c[0x0][0x320] ;  /* 0x0000c8001b1b7a20 */ /* 0x000fe20000410000 */
[----:B------:R-:W-:Y:S01]  /*a8e0*/  ULDC UR16, c[0x0][0x324] ;  /* 0x0000c90000107ab9 */ /* 0x000fe20000000800 */
[----:B------:R-:W-:Y:S01]  /*a8f0*/  IADD3 R0, -R207, R0, -R200 ;  /* 0x00000000cf007210 */ /* 0x000fe20007ffe9c8 */
[----:B------:R-:W-:-:S04]  /*a900*/  ULOP3.LUT UR16, URZ, UR16, URZ, 0x33, !UPT ;  /* 0x000000103f107292 */ /* 0x000fc8000f8e333f */
[----:B------:R-:W1:Y:S08]  /*a910*/  MUFU.TANH R13, R25 ;  /* 0x00000019000d7308 */ /* 0x000e700000002400 */
[----:B------:R-:W1:Y:S01]  /*a920*/  MUFU.TANH R31, R26 ;  /* 0x0000001a001f7308 */ /* 0x000e620000002400 */
[----:B----4-:R-:W-:-:S07]  /*a930*/  FMUL.FTZ R5, R23, c[0x0][0x320] ;  /* 0x0000c80017057a20 */ /* 0x010fce0000410000 */
[----:B------:R-:W4:Y:S08]  /*a940*/  MUFU.TANH R53, R53 ;  /* 0x0000003500357308 */ /* 0x000f300000002400 */
[----:B------:R-:W1:Y:S08]  /*a950*/  MUFU.TANH R54, R54 ;  /* 0x0000003600367308 */ /* 0x000e700000002400 */
        /* <DEDUP_REMOVED lines=10> */
[----:B------:R-:W1:Y:S01]  /*aa00*/  MUFU.TANH R25, R19 ;  /* 0x0000001300197308 */ /* 0x000e620000002400 */
[----:B------:R-:W-:-:S07]  /*aa10*/  IADD3 R7, -R200, R211, -R114 ;  /* 0x000000d3c8077210 */ /* 0x000fce0007ffe972 */
[----:B------:R-:W1:Y:S01]  /*aa20*/  MUFU.TANH R30, R27 ;  /* 0x0000001b001e7308 */ /* 0x000e620000002400 */
[----:B------:R-:W-:Y:S02]  /*aa30*/  IADD3 R6, R0, UR16, RZ ;  /* 0x0000001000067c10 */ /* 0x000fe4000fffe0ff */
[----:B------:R-:W-:-:S05]  /*aa40*/  LOP3.LUT R213, R213, 0xfffffffd, RZ, 0xc0, !PT ;  /* 0xfffffffdd5d57812 */ /* 0x000fca00078ec0ff */
[----:B------:R5:W1:Y:S01]  /*aa50*/  MUFU.TANH R27, R5 ;  /* 0x00000005001b7308 */ /* 0x000a620000002400 */
[----:B------:R-:W-:Y:S02]  /*aa60*/  @P4 LOP3.LUT R213, R213, 0x2, RZ, 0xfc, !PT ;  /* 0x00000002d5d54812 */ /* 0x000fe400078efcff */
[----:B-----5:R-:W-:-:S04]  /*aa70*/  IADD3 R5, R0, c[0x0][0x328], RZ ;  /* 0x0000ca0000057a10 */ /* 0x020fc80007ffe0ff */
        /* <DEDUP_REMOVED lines=8> */
[----:B------:R-:W-:Y:S02]  /*ab00*/  ISETP.NE.AND P0, PT, R210, 0x1, PT ;  /* 0x00000001d200780c */ /* 0x000fe40003f05270 */
[----:B------:R-:W-:-:S11]  /*ab10*/  LOP3.LUT R3, RZ, R3, RZ, 0x33, !PT ;  /* 0x00000003ff037212 */ /* 0x000fd600078e33ff */
[----:B------:R-:W-:-:S05]  /*ab20*/  @P0 IMAD.HI.U32 R8, R3, c[0x0][0x330], RZ ;  /* 0x0000cc0003080a27 */ /* 0x000fca00078e00ff */
[----:B------:R-:W-:-:S04]  /*ab30*/  @P0 SHF.R.U32.HI R3, RZ, c[0x0][0x334], R8 ;  /* 0x0000cd00ff030a19 */ /* 0x000fc80000011608 */
[----:B------:R-:W-:Y:S01]  /*ab40*/  LOP3.LUT R3, RZ, R3, RZ, 0x33, !PT ;  /* 0x00000003ff037212 */ /* 0x000fe200078e33ff */
[----:B------:R-:W-:Y:S05]  /*ab50*/  BRA `(.L_x_1883) ;  /* 0x0000003000007947 */ /* 0x000fea0003800000 */
.L_x_1882:
[----:B------:R-:W-:-:S13]  /*ab60*/  ISETP.NE.AND P0, PT, R210, 0x1, PT ;  /* 0x00000001d200780c */ /* 0x000fda0003f05270 */
[----:B------:R-:W-:-:S05]  /*ab70*/  @P0 IMAD.HI.U32 R8, R3, c[0x0][0x330], RZ ;  /* 0x0000cc0003080a27 */ /* 0x000fca00078e00ff */
[----:B------:R-:W-:Y:S02]  /*ab80*/  @P0 SHF.R.U32.HI R3, RZ, c[0x0][0x334], R8 ;  /* 0x0000cd00ff030a19 */ /* 0x000fe40000011608 */
.L_x_1883:
[----:B------:R-:W-:Y:S05]  /*ab90*/  BSYNC B0 ;  /* 0x0000000000007941 */ /* 0x000fea0003800000 */
.L_x_1881:
[----:B------:R-:W-:-:S04]  /*aba0*/  IMAD R3, R3, c[0x0][0x32c], -R114 ;  /* 0x0000cb0003037a24 */ /* 0x000fc800078e0a72 */
[----:B------:R-:W-:-:S05]  /*abb0*/  IMAD.IADD R3, R3, 0x1, -R200 ;  /* 0x0000000103037824 */ /* 0x000fca00078e0ac8 */
[----:B------:R-:W-:Y:S02]  /*abc0*/  IADD3 R8, R3, c[0x0][0x32c], RZ ;  /* 0x0000cb0003087a10 */ /* 0x000fe40007ffe0ff */
[----:B------:R-:W-:Y:S02]  /*abd0*/  IMNMX R0, R0, R3, !PT ;  /* 0x0000000300007217 */ /* 0x000fe40007800200 */
[----:B------:R-:W-:Y:S02]  /*abe0*/  IMNMX R2, R2, R8, PT ;  /* 0x0000000802027217 */ /* 0x000fe40003800200 */
.L_x_1880:
[----:B--234-:R-:W-:Y:S01]  /*abf0*/  ISETP.GT.AND P1, PT, R190, RZ, PT ;  /* 0x000000ffbe00720c */ /* 0x01cfe20003f24270 */
[----:B------:R-:W1:Y:S03]  /*ac00*/  SHFL.IDX PT, R3, R4, 0x1, 0x1c1f ;  /* 0x003c1f0004037f89 */ /* 0x000e6600000e0000 */
[C---:B------:R-:W-:Y:S02]  /*ac10*/  ISETP.GT.AND P0, PT, R0.reuse, RZ, P1 ;  /* 0x000000ff0000720c */ /* 0x040fe40000f04270 */
[----:B------:R-:W-:-:S02]  /*ac20*/  ISETP.GT.AND P3, PT, R0, 0x1, P1 ;  /* 0x000000010000780c */ /* 0x000fc40000f64270 */
[----:B------:R-:W-:Y:S02]  /*ac30*/  ISETP.LT.OR P0, PT, R2, 0x1, P0 ;  /* 0x000000010200780c */ /* 0x000fe40000701670 */
[----:B------:R-:W-:Y:S02]  /*ac40*/  ISETP.GT.AND P2, PT, R0, 0x8, P1 ;  /* 0x000000080000780c */ /* 0x000fe40000f44270 */
[----:B------:R-:W-:Y:S02]  /*ac50*/  FSEL R15, R80, -INF , !P0 ;  /* 0xff800000500f7808 */ /* 0x000fe40004000000 */
[----:B------:R-:W-:Y:S02]  /*ac60*/  ISETP.GT.AND P0, PT, R0, 0x9, P1 ;  /* 0x000000090000780c */ /* 0x000fe40000f04270 */
[C---:B------:R-:W-:Y:S02]  /*ac70*/  ISETP.LT.OR P3, PT, R2.reuse, 0x2, P3 ;  /* 0x000000020200780c */ /* 0x040fe40001f61670 */
[----:B------:R-:W-:-:S02]  /*ac80*/  ISETP.LT.OR P2, PT, R2, 0x9, P2 ;  /* 0x000000090200780c */ /* 0x000fc40001741670 */
[----:B------:R-:W-:Y:S02]  /*ac90*/  ISETP.LT.OR P0, PT, R2, 0xa, P0 ;  /* 0x0000000a0200780c */ /* 0x000fe40000701670 */
[----:B------:R-:W-:Y:S02]  /*aca0*/  FSEL R18, R74, -INF , !P3 ;  /* 0xff8000004a127808 */ /* 0x000fe40005800000 */
[----:B------:R-:W-:Y:S01]  /*acb0*/  FSEL R19, R72, -INF , !P2 ;  /* 0xff80000048137808 */ /* 0x000fe20005000000 */
[----:B-1----:R-:W-:Y:S01]  /*acc0*/  IMAD.IADD R5, R5, 0x1, R3 ;  /* 0x0000000105057824 */ /* 0x002fe200078e0203 */
        /* <DEDUP_REMOVED lines=31> */
[----:B------:R-:W-:Y:S01]  /*aec0*/  IMAD.IADD R0, R6, 0x1, R3 ;  /* 0x0000000106007824 */ /* 0x000fe200078e0203 */
[C---:B------:R-:W-:Y:S02]  /*aed0*/  ISETP.LT.OR P3, PT, R2.reuse, 0x32, P3 ;  /* 0x000000320200780c */ /* 0x040fe40001f61670 */
[----:B------:R-:W-:-:S02]  /*aee0*/  ISETP.LT.OR P2, PT, R2, 0x39, P2 ;  /* 0x000000390200780c */ /* 0x000fc40001741670 */
[----:B------:R-:W-:Y:S02]  /*aef0*/  ISETP.LT.OR P0, PT, R2, 0x3a, P0 ;  /* 0x0000003a0200780c */ /* 0x000fe40000701670 */
[----:B------:R-:W-:Y:S02]  /*af00*/  IMNMX R2, R7, R5, PT ;  /* 0x0000000507027217 */ /* 0x000fe40003800200 */
        /* <DEDUP_REMOVED lines=14> */
.L_x_1886:
[----:B------:R-:W-:-:S13]  /*aff0*/  ISETP.NE.AND P0, PT, R210, 0x1, PT ;  /* 0x00000001d200780c */ /* 0x000fda0003f05270 */
[----:B------:R-:W-:-:S05]  /*b000*/  @P0 IMAD.HI.U32 R4, R3, c[0x0][0x330], RZ ;  /* 0x0000cc0003040a27 */ /* 0x000fca00078e00ff */
[----:B------:R-:W-:Y:S02]  /*b010*/  @P0 SHF.R.U32.HI R3, RZ, c[0x0][0x334], R4 ;  /* 0x0000cd00ff030a19 */ /* 0x000fe40000011604 */
.L_x_1887:
[----:B------:R-:W-:Y:S05]  /*b020*/  BSYNC B0 ;  /* 0x0000000000007941 */ /* 0x000fea0003800000 */
.L_x_1885:
[----:B------:R-:W-:-:S04]  /*b030*/  IMAD R3, R3, c[0x0][0x32c], -R114 ;  /* 0x0000cb0003037a24 */ /* 0x000fc800078e0a72 */
[----:B------:R-:W-:-:S05]  /*b040*/  IMAD.IADD R3, R3, 0x1, -R200 ;  /* 0x0000000103037824 */ /* 0x000fca00078e0ac8 */
[----:B------:R-:W-:Y:S02]  /*b050*/  IADD3 R4, R3, c[0x0][0x32c], RZ ;  /* 0x0000cb0003047a10 */ /* 0x000fe40007ffe0ff */
[----:B------:R-:W-:Y:S02]  /*b060*/  IMNMX R0, R0, R3, !PT ;  /* 0x0000000300007217 */ /* 0x000fe40007800200 */
[----:B------:R-:W-:Y:S02]  /*b070*/  IMNMX R2, R2, R4, PT ;  /* 0x0000000402027217 */ /* 0x000fe40003800200 */
.L_x_1884:
[----:B------:R-:W2:Y:S01]  /*b080*/  LDL R140, [R1+0x84] ;  /* 0x00008400018c7983 */ /* 0x000ea20000100800 */
[----:B------:R-:W-:Y:S01]  /*b090*/  FMNMX.FTZ R9, R15, R18, !PT ;  /* 0x000000120f097209 */ /* 0x000fe20007810000 */
[----:B------:R-:W-:-:S04]  /*b0a0*/  DEPBAR.LE SB0, 0x2 ;  /* 0x000080800000791a */ /* 0x000fc80000000000 */
[----:B------:R-:W-:Y:S01]  /*b0b0*/  FMNMX.FTZ R9, R19, R9, !PT ;  /* 0x0000000913097209 */ /* 0x000fe20007810000 */
[----:B------:R-:W-:Y:S01]  /*b0c0*/  BAR.SYNC.DEFER_BLOCKING 0x0 ;  /* 0x0000000000007b1d */ /* 0x000fe20000010000 */
[----:B------:R-:W-:Y:S02]  /*b0d0*/  ISETP.GT.AND P2, PT, R0, 0x9, P1 ;  /* 0x000000090000780c */ /* 0x000fe40000f44270 */
[----:B------:R-:W-:Y:S02]  /*b0e0*/  FMNMX.FTZ R9, R20, R9, !PT ;  /* 0x0000000914097209 */ /* 0x000fe40007810000 */
[----:B------:R-:W-:Y:S01]  /*b0f0*/  ISETP.LT.OR P2, PT, R2, 0xa, P2 ;  /* 0x0000000a0200780c */ /* 0x000fe20001741670 */
[----:B------:R-:W-:Y:S01]  /*b100*/  BSSY B0, `(.L_x_1888) ;  /* 0x0000173000007945 */ /* 0x000fe20003800000 */
[----:B------:R-:W-:Y:S02]  /*b110*/  FMNMX.FTZ R9, R21, R9, !PT ;  /* 0x0000000915097209 */ /* 0x000fe40007810000 */
[----:B------:R-:W-:-:S02]  /*b120*/  ISETP.GT.AND P0, PT, R0, 0x1, P1 ;  /* 0x000000010000780c */ /* 0x000fc40000f04270 */
[----:B------:R-:W-:Y:S02]  /*b130*/  FMNMX.FTZ R9, R22, R9, !PT ;  /* 0x0000000916097209 */ /* 0x000fe40007810000 */
[----:B------:R-:W-:Y:S02]  /*b140*/  ISETP.GT.AND P4, PT, R0, RZ, P1 ;  /* 0x000000ff0000720c */ /* 0x000fe40000f84270 */
[----:B------:R-:W-:Y:S02]  /*b150*/  FMNMX.FTZ R9, R23, R9, !PT ;  /* 0x0000000917097209 */ /* 0x000fe40007810000 */
[----:B------:R-:W-:Y:S02]  /*b160*/  FSEL R8, R50, -INF , !P2 ;  /* 0xff80000032087808 */ /* 0x000fe40005000000 */
[----:B------:R-:W-:Y:S02]  /*b170*/  FMNMX.FTZ R9, R24, R9, !PT ;  /* 0x0000000918097209 */ /* 0x000fe40007810000 */
[----:B------:R-:W-:-:S02]  /*b180*/  ISETP.GT.AND P3, PT, R0, 0x8, P1 ;  /* 0x000000080000780c */ /* 0x000fc40000f64270 */
[C---:B------:R-:W-:Y:S01]  /*b190*/  ISETP.LT.OR P0, PT, R2.reuse, 0x2, P0 ;  /* 0x000000020200780c */ /* 0x040fe20000701670 */
[----:B------:R-:W-:Y:S01]  /*b1a0*/  LDSM.16.MT88.4 R36, [R160] ;  /* 0x00000000a024783b */ /* 0x000fe20000004200 */
[C---:B------:R-:W-:Y:S02]  /*b1b0*/  ISETP.LT.OR P2, PT, R2.reuse, 0x1, P4 ;  /* 0x000000010200780c */ /* 0x040fe40002741670 */
[----:B------:R-:W-:Y:S01]  /*b1c0*/  FMNMX.FTZ R9, R79, R9, !PT ;  /* 0x000000094f097209 */ /* 0x000fe20007810000 */
[----:B------:R-:W-:Y:S01]  /*b1d0*/  LDSM.16.MT88.4 R44, [R225+0x800] ;  /* 0x00080000e12c783b */ /* 0x000fe20000004200 */
[----:B------:R-:W-:Y:S02]  /*b1e0*/  ISETP.LT.OR P3, PT, R2, 0x9, P3 ;  /* 0x000000090200780c */ /* 0x000fe40001f61670 */
[----:B------:R-:W-:Y:S01]  /*b1f0*/  FSEL R13, R75, -INF , !P0 ;  /* 0xff8000004b0d7808 */ /* 0x000fe20004000000 */
[----:B------:R-:W-:Y:S01]  /*b200*/  LDSM.16.MT88.4 R60, [R160+0x800] ;  /* 0x00080000a03c783b */ /* 0x000fe20000004200 */
[----:B------:R-:W-:-:S02]  /*b210*/  FSEL R4, R81, -INF , !P2 ;  /* 0xff80000051047808 */ /* 0x000fc40005000000 */
        /* <DEDUP_REMOVED lines=8> */
[----:B------:R-:W-:-:S02]  /*b2a0*/  FMNMX.FTZ R9, R77, R9, !PT ;  /* 0x000000094d097209 */ /* 0x000fc40007810000 */
[----:B------:R-:W-:Y:S02]  /*b2b0*/  ISETP.GT.AND P3, PT, R0, 0x11, P1 ;  /* 0x000000110000780c */ /* 0x000fe40000f64270 */
[----:B------:R-:W-:Y:S02]  /*b2c0*/  FMNMX.FTZ R104, R12, R104, !PT ;  /* 0x000000680c687209 */ /* 0x000fe40007810000 */
[----:B------:R-:W-:Y:S02]  /*b2d0*/  FSEL R14, R54, -INF , !P0 ;  /* 0xff800000360e7808 */ /* 0x000fe40004000000 */
[----:B------:R-:W-:Y:S02]  /*b2e0*/  ISETP.GT.AND P0, PT, R0, 0x18, P1 ;  /* 0x000000180000780c */ /* 0x000fe40000f04270 */
[----:B------:R-:W-:Y:S02]  /*b2f0*/  FMNMX.FTZ R9, R76, R9, !PT ;  /* 0x000000094c097209 */ /* 0x000fe40007810000 */
[----:B------:R-:W-:-:S02]  /*b300*/  ISETP.LT.OR P3, PT, R2, 0x12, P3 ;  /* 0x000000120200780c */ /* 0x000fc40001f61670 */
[----:B------:R-:W-:Y:S02]  /*b310*/  FMNMX.FTZ R104, R8, R104, !PT ;  /* 0x0000006808687209 */ /* 0x000fe40007810000 */
[----:B------:R-:W-:Y:S02]  /*b320*/  ISETP.LT.OR P2, PT, R2, 0x19, P0 ;  /* 0x000000190200780c */ /* 0x000fe40000741670 */
[----:B------:R-:W-:Y:S02]  /*b330*/  FMNMX.FTZ R9, R178, R9, !PT ;  /* 0x00000009b2097209 */ /* 0x000fe40007810000 */
[----:B------:R-:W-:Y:S02]  /*b340*/  ISETP.GT.AND P5, PT, R0, 0x19, P1 ;  /* 0x000000190000780c */ /* 0x000fe40000fa4270 */
[----:B------:R-:W-:Y:S02]  /*b350*/  FSEL R16, R55, -INF , !P3 ;  /* 0xff80000037107808 */ /* 0x000fe40005800000 */
[----:B------:R-:W-:Y:S01]  /*b360*/  FMNMX.FTZ R104, R14, R104, !PT ;  /* 0x000000680e687209 */ /* 0x000fe20007810000 */
[----:B------:R-:W-:Y:S01]  /*b370*/  LDSM.16.MT88.4 R52, [R225+0x2000] ;  /* 0x00200000e134783b */ /* 0x000fe20000004200 */
[----:B------:R-:W-:-:S02]  /*b380*/  FSEL R17, R42, -INF , !P2 ;  /* 0xff8000002a117808 */ /* 0x000fc40005000000 */
[----:B------:R-:W-:Y:S02]  /*b390*/  FMNMX.FTZ R9, R177, R9, !PT ;  /* 0x00000009b1097209 */ /* 0x000fe40007810000 */
[----:B------:R-:W-:Y:S02]  /*b3a0*/  ISETP.GT.AND P0, PT, R0, 0x20, P1 ;  /* 0x000000200000780c */ /* 0x000fe40000f04270 */
        /* <DEDUP_REMOVED lines=9> */
[----:B------:R-:W-:Y:S01]  /*b440*/  FSEL R74, R33, -INF , !P0 ;  /* 0xff800000214a7808 */ /* 0x000fe20004000000 */
[----:B------:R-:W1:Y:S01]  /*b450*/  SHFL.BFLY PT, R3, R9, 0x2, 0x1f ;  /* 0x0c401f0009037f89 */ /* 0x000e6200000e0000 */
[----:B------:R-:W-:-:S02]  /*b460*/  ISETP.LT.OR P2, PT, R2, 0x22, P4 ;  /* 0x000000220200780c */ /* 0x000fc40002741670 */
[----:B------:R-:W-:Y:S02]  /*b470*/  FMNMX.FTZ R104, R40, R104, !PT ;  /* 0x0000006828687209 */ /* 0x000fe40007810000 */
[----:B------:R-:W-:Y:S02]  /*b480*/  ISETP.GT.AND P0, PT, R0, 0x29, P1 ;  /* 0x000000290000780c */ /* 0x000fe40000f04270 */
[----:B------:R-:W-:Y:S02]  /*b490*/  ISETP.LT.OR P3, PT, R2, 0x29, P3 ;  /* 0x000000290200780c */ /* 0x000fe40001f61670 */
        /* <DEDUP_REMOVED lines=12> */
[----:B------:R-:W-:Y:S02]  /*b560*/  ISETP.LT.OR P3, PT, R2, 0x32, P3 ;  /* 0x000000320200780c */ /* 0x000fe40001f61670 */
[----:B------:R-:W-:Y:S02]  /*b570*/  FSEL R161, R28, -INF , !P4 ;  /* 0xff8000001ca17808 */ /* 0x000fe40006000000 */
[----:B------:R-:W-:Y:S01]  /*b580*/  FMNMX.FTZ R104, R75, R104, !PT ;  /* 0x000000684b687209 */ /* 0x000fe20007810000 */
[----:B------:R-:W-:Y:S01]  /*b590*/  LDSM.16.MT88.4 R28, [R159+0x800] ;  /* 0x000800009f1c783b */ /* 0x000fe20000004200 */
[----:B------:R-:W-:-:S02]  /*b5a0*/  ISETP.GT.AND P0, PT, R0, 0x39, P1 ;  /* 0x000000390000780c */ /* 0x000fc40000f04270 */
[C---:B------:R-:W-:Y:S02]  /*b5b0*/  ISETP.LT.OR P1, PT, R2.reuse, 0x39, P2 ;  /* 0x000000390200780c */ /* 0x040fe40001721670 */
[----:B------:R-:W-:Y:S02]  /*b5c0*/  FSEL R149, R27, -INF , !P3 ;  /* 0xff8000001b957808 */ /* 0x000fe40005800000 */
[----:B------:R-:W-:Y:S02]  /*b5d0*/  FMNMX.FTZ R104, R161, R104, !PT ;  /* 0x00000068a1687209 */ /* 0x000fe40007810000 */
[----:B------:R-:W-:Y:S02]  /*b5e0*/  ISETP.LT.OR P0, PT, R2, 0x3a, P0 ;  /* 0x0000003a0200780c */ /* 0x000fe40000701670 */
[----:B------:R-:W-:Y:S02]  /*b5f0*/  FSEL R162, R26, -INF , !P1 ;  /* 0xff8000001aa27808 */ /* 0x000fe40004800000 */
[----:B------:R-:W-:-:S02]  /*b600*/  FMNMX.FTZ R104, R149, R104, !PT ;  /* 0x0000006895687209 */ /* 0x000fc40007810000 */
[----:B-1----:R-:W-:Y:S02]  /*b610*/  FMNMX.FTZ R9, R9, R3, !PT ;  /* 0x0000000309097209 */ /* 0x002fe40007810000 */
[----:B------:R-:W-:Y:S02]  /*b620*/  FSEL R150, R25, -INF , !P0 ;  /* 0xff80000019967808 */ /* 0x000fe40004000000 */
[----:B------:R-:W-:Y:S01]  /*b630*/  FMNMX.FTZ R104, R162, R104, !PT ;  /* 0x00000068a2687209 */ /* 0x000fe20007810000 */
[----:B------:R-:W1:Y:S03]  /*b640*/  SHFL.BFLY PT, R0, R9, 0x1, 0x1f ;  /* 0x0c201f0009007f89 */ /* 0x000e6600000e0000 */
[----:B------:R-:W-:-:S05]  /*b650*/  FMNMX.FTZ R104, R150, R104, !PT ;  /* 0x0000006896687209 */ /* 0x000fca0007810000 */
[----:B------:R-:W3:Y:S01]  /*b660*/  SHFL.BFLY PT, R2, R104, 0x2, 0x1f ;  /* 0x0c401f0068027f89 */ /* 0x000ee200000e0000 */
[----:B-1----:R-:W-:-:S04]  /*b670*/  FMNMX.FTZ R9, R9, R0, !PT ;  /* 0x0000000009097209 */ /* 0x002fc80007810000 */
[C---:B------:R-:W-:Y:S02]  /*b680*/  FSETP.NEU.FTZ.AND P0, PT, R9.reuse, -INF , PT ;  /* 0xff8000000900780b */ /* 0x040fe40003f1d000 */
[----:B---3--:R-:W-:Y:S01]  /*b690*/  FMNMX.FTZ R104, R104, R2, !PT ;  /* 0x0000000268687209 */ /* 0x008fe20007810000 */
[----:B------:R-:W-:-:S04]  /*b6a0*/  FMUL.FTZ R2, R9, c[0x0][0x2d0] ;  /* 0x0000b40009027a20 */ /* 0x000fc80000410000 */
[----:B------:R-:W1:Y:S01]  /*b6b0*/  SHFL.BFLY PT, R3, R104, 0x1, 0x1f ;  /* 0x0c201f0068037f89 */ /* 0x000e6200000e0000 */
        /* <DEDUP_REMOVED lines=8> */
[----:B------:R1:W3:Y:S02]  /*b740*/  MUFU.EX2 R192, R0 ;  /* 0x0000000000c07308 */ /* 0x0002e40000000800 */
[----:B-1----:R-:W-:-:S06]  /*b750*/  FFMA.FTZ R0, R19, c[0x0][0x2d0], -R2 ;  /* 0x0000b40013007a23 */ /* 0x002fcc0000010802 */
[----:B------:R1:W-:Y:S02]  /*b760*/  MUFU.EX2 R191, R0 ;  /* 0x0000000000bf7308 */ /* 0x0003e40000000800 */
[----:B-1----:R-:W-:-:S06]  /*b770*/  FFMA.FTZ R0, R20, c[0x0][0x2d0], -R2 ;  /* 0x0000b40014007a23 */ /* 0x002fcc0000010802 */
[----:B------:R1:W-:Y:S02]  /*b780*/  MUFU.EX2 R197, R0 ;  /* 0x0000000000c57308 */ /* 0x0003e40000000800 */
[----:B-1----:R-:W-:-:S06]  /*b790*/  FFMA.FTZ R0, R21, c[0x0][0x2d0], -R2 ;  /* 0x0000b40015007a23 */ /* 0x002fcc0000010802 */
[----:B------:R1:W-:Y:S01]  /*b7a0*/  MUFU.EX2 R196, R0 ;  /* 0x0000000000c47308 */ /* 0x0003e20000000800 */
[----:B--2---:R-:W-:Y:S01]  /*b7b0*/  LDSM.16.MT88.4 R48, [R140] ;  /* 0x000000008c30783b */ /* 0x004fe20000004200 */
[----:B-1----:R-:W-:-:S05]  /*b7c0*/  FMUL.FTZ R0, R104, c[0x0][0x2d0] ;  /* 0x0000b40068007a20 */ /* 0x002fca0000410000 */
[----:B------:R-:W-:-:S05]  /*b7d0*/  FSEL R0, R0, RZ, P0 ;  /* 0x000000ff00007208 */ /* 0x000fca0000000000 */
[--C-:B------:R-:W-:Y:S02]  /*b7e0*/  FFMA.FTZ R3, R4, c[0x0][0x2d0], -R0.reuse ;  /* 0x0000b40004037a23 */ /* 0x100fe40000010800 */
[----:B------:R-:W1:Y:S02]  /*b7f0*/  LDSM.16.MT88.4 R4, [R159] ;  /* 0x000000009f04783b */ /* 0x000e640000004200 */
[----:B------:R2:W-:Y:S02]  /*b800*/  MUFU.EX2 R148, R3 ;  /* 0x0000000300947308 */ /* 0x0005e40000000800 */
[----:B--2---:R-:W-:-:S06]  /*b810*/  FFMA.FTZ R3, R13, c[0x0][0x2d0], -R0 ;  /* 0x0000b4000d037a23 */ /* 0x004fcc0000010800 */
[----:B------:R2:W4:Y:S02]  /*b820*/  MUFU.EX2 R143, R3 ;  /* 0x00000003008f7308 */ /* 0x0005240000000800 */
[----:B--2---:R-:W-:Y:S01]  /*b830*/  FFMA.FTZ R3, R12, c[0x0][0x2d0], -R0 ;  /* 0x0000b4000c037a23 */ /* 0x004fe20000010800 */
[----:B---3--:R-:W-:Y:S02]  /*b840*/  F2FP.BF16.PACK_AB R12, R192, R193 ;  /* 0x000000c1c00c723e */ /* 0x008fe400000010ff */
[----:B----4-:R-:W-:-:S03]  /*b850*/  F2FP.BF16.PACK_AB R13, R143, R148 ;  /* 0x000000948f0d723e */ /* 0x010fc600000010ff */
        /* <DEDUP_REMOVED lines=9> */
[----:B------:R-:W-:-:S05]  /*b8f0*/  F2FP.BF16.PACK_AB R14, R197, R191 ;  /* 0x000000bfc50e723e */ /* 0x000fca00000010ff */
[----:B------:R2:W-:Y:S02]  /*b900*/  MUFU.EX2 R179, R3 ;  /* 0x0000000300b37308 */ /* 0x0005e40000000800 */
[C---:B-1----:R-:W-:Y:S07]  /*b910*/  HMMA.16816.F32.BF16 R24, R12.reuse, R4, RZ ;  /* 0x000000040c18723c */ /* 0x042fee00000418ff */
[----:B------:R-:W-:Y:S01]  /*b920*/  F2FP.BF16.PACK_AB R4, R198, R196 ;  /* 0x000000c4c604723e */ /* 0x000fe200000010ff */
[----:B------:R-:W-:Y:S01]  /*b930*/  HMMA.16816.F32.BF16 R20, R12, R6, RZ ;  /* 0x000000060c14723c */ /* 0x000fe200000418ff */
[----:B--2---:R-:W-:-:S06]  /*b940*/  FFMA.FTZ R3, R16, c[0x0][0x2d0], -R0 ;  /* 0x0000b40010037a23 */ /* 0x004fcc0000010800 */
[----:B---3--:R-:W-:Y:S01]  /*b950*/  F2FP.BF16.PACK_AB R6, R195, R194 ;  /* 0x000000c2c306723e */ /* 0x008fe200000010ff */
[----:B------:R1:W2:Y:S02]  /*b960*/  MUFU.EX2 R183, R3 ;  /* 0x0000000300b77308 */ /* 0x0002a40000000800 */
[--C-:B-1----:R-:W-:Y:S01]  /*b970*/  FFMA.FTZ R3, R17, c[0x0][0x2d0], -R0.reuse ;  /* 0x0000b40011037a23 */ /* 0x102fe20000010800 */
[----:B--2---:R-:W-:Y:S01]  /*b980*/  F2FP.BF16.PACK_AB R5, R183, R179 ;  /* 0x000000b3b705723e */ /* 0x004fe200000010ff */
[----:B------:R-:W-:Y:S04]  /*b990*/  HMMA.16816.F32.BF16 R16, R12, R32, RZ ;  /* 0x000000200c10723c */ /* 0x000fe800000418ff */
[----:B------:R1:W-:Y:S02]  /*b9a0*/  MUFU.EX2 R181, R3 ;  /* 0x0000000300b57308 */ /* 0x0003e40000000800 */
[----:B-1----:R-:W-:-:S02]  /*b9b0*/  FFMA.FTZ R3, R40, c[0x0][0x2d0], -R0 ;  /* 0x0000b40028037a23 */ /* 0x002fc40000010800 */
[----:B------:R-:W-:Y:S01]  /*b9c0*/  HMMA.16816.F32.BF16 R40, R12, R34, RZ ;  /* 0x000000220c28723c */ /* 0x000fe200000418ff */
[----:B------:R-:W1:Y:S03]  /*b9d0*/  LDSM.16.MT88.4 R32, [R229+0x800] ;  /* 0x00080000e520783b */ /* 0x000e660000004200 */
[----:B------:R-:W2:Y:S02]  /*b9e0*/  MUFU.EX2 R182, R3 ;  /* 0x0000000300b67308 */ /* 0x000ea40000000800 */
[----:B--2---:R-:W-:Y:S01]  /*b9f0*/  F2FP.BF16.PACK_AB R7, R182, R181 ;  /* 0x000000b5b607723e */ /* 0x004fe200000010ff */
[----:B------:R-:W-:-:S05]  /*ba00*/  FFMA.FTZ R3, R79, c[0x0][0x2d0], -R2 ;  /* 0x0000b4004f037a23 */ /* 0x000fca0000010802 */
[----:B------:R2:W-:Y:S01]  /*ba10*/  MUFU.EX2 R185, R3 ;  /* 0x0000000300b97308 */ /* 0x0005e20000000800 */
[C---:B------:R-:W-:Y:S08]  /*ba20*/  HMMA.16816.F32.BF16 R128, R4.reuse, R28, R24 ;  /* 0x0000001c0480723c */ /* 0x040ff00000041818 */
[----:B------:R-:W-:Y:S01]  /*ba30*/  HMMA.16816.F32.BF16 R144, R4, R30, R20 ;  /* 0x0000001e0490723c */ /* 0x000fe20000041814 */
[----:B--2---:R-:W-:-:S07]  /*ba40*/  FFMA.FTZ R3, R78, c[0x0][0x2d0], -R2 ;  /* 0x0000b4004e037a23 */ /* 0x004fce0000010802 */
[C---:B------:R-:W-:Y:S01]  /*ba50*/  HMMA.16816.F32.BF16 R28, R12.reuse, R36, RZ ;  /* 0x000000240c1c723c */ /* 0x040fe200000418ff */
[----:B------:R2:W3:Y:S07]  /*ba60*/  MUFU.EX2 R187, R3 ;  /* 0x0000000300bb7308 */ /* 0x0004ee0000000800 */
[----:B------:R-:W-:Y:S01]  /*ba70*/  HMMA.16816.F32.BF16 R24, R12, R38, RZ ;  /* 0x000000260c18723c */ /* 0x000fe200000418ff */
[----:B------:R-:W4:Y:S07]  /*ba80*/  LDSM.16.MT88.4 R36, [R159+0x2000] ;  /* 0x002000009f24783b */ /* 0x000f2e0000004200 */
[----:B------:R-:W-:Y:S01]  /*ba90*/  HMMA.16816.F32.BF16 R124, R4, R44, R16 ;  /* 0x0000002c047c723c */ /* 0x000fe20000041810 */
[----:B--2---:R-:W-:-:S04]  /*baa0*/  FFMA.FTZ R3, R77, c[0x0][0x2d0], -R2 ;  /* 0x0000b4004d037a23 */ /* 0x004fc80000010802 */
[----:B------:R2:W-:Y:S03]  /*bab0*/  MUFU.EX2 R186, R3 ;  /* 0x0000000300ba7308 */ /* 0x0005e60000000800 */
[C---:B------:R-:W-:Y:S08]  /*bac0*/  HMMA.16816.F32.BF16 R20, R12.reuse, R48, RZ ;  /* 0x000000300c14723c */ /* 0x040ff000000418ff */
[----:B------:R-:W-:Y:S01]  /*bad0*/  HMMA.16816.F32.BF16 R16, R12, R50, RZ ;  /* 0x000000320c10723c */ /* 0x000fe200000418ff */
[----:B------:R-:W-:Y:S01]  /*bae0*/  LDSM.16.MT88.4 R48, [R159+0x4000] ;  /* 0x004000009f30783b */ /* 0x000fe20000004200 */
[----:B--2---:R-:W-:-:S06]  /*baf0*/  FFMA.FTZ R3, R76, c[0x0][0x2d0], -R2 ;  /* 0x0000b4004c037a23 */ /* 0x004fcc0000010802 */
[C---:B------:R-:W-:Y:S01]  /*bb00*/  HMMA.16816.F32.BF16 R132, R4.reuse, R46, R40 ;  /* 0x0000002e0484723c */ /* 0x040fe20000041828 */
[----:B------:R-:W2:Y:S01]  /*bb10*/  LDSM.16.MT88.4 R40, [R225+0x2800] ;  /* 0x00280000e128783b */ /* 0x000ea20000004200 */
[----:B------:R5:W2:Y:S06]  /*bb20*/  MUFU.EX2 R188, R3 ;  /* 0x0000000300bc7308 */ /* 0x000aac0000000800 */
[C---:B-1----:R-:W-:Y:S08]  /*bb30*/  HMMA.16816.F32.BF16 R136, R4.reuse, R32, R20 ;  /* 0x000000200488723c */ /* 0x042ff00000041814 */
[----:B------:R-:W-:Y:S01]  /*bb40*/  HMMA.16816.F32.BF16 R112, R4, R34, R16 ;  /* 0x000000220470723c */ /* 0x000fe20000041810 */
[----:B-----5:R-:W-:-:S04]  /*bb50*/  FFMA.FTZ R3, R74, c[0x0][0x2d0], -R0 ;  /* 0x0000b4004a037a23 */ /* 0x020fc80000010800 */
[----:B------:R1:W-:Y:S03]  /*bb60*/  MUFU.EX2 R8, R3 ;  /* 0x0000000300087308 */ /* 0x0003e60000000800 */
[C---:B------:R-:W-:Y:S08]  /*bb70*/  HMMA.16816.F32.BF16 R120, R4.reuse, R60, R28 ;  /* 0x0000003c0478723c */ /* 0x040ff0000004181c */
[----:B------:R-:W-:Y:S01]  /*bb80*/  HMMA.16816.F32.BF16 R116, R4, R62, R24 ;  /* 0x0000003e0474723c */ /* 0x000fe20000041818 */
[----:B------:R-:W5:Y:S01]  /*bb90*/  LDSM.16.MT88.4 R60, [R229+0x2000] ;  /* 0x00200000e53c783b */ /* 0x000f620000004200 */
[----:B-1----:R-:W-:-:S06]  /*bba0*/  FFMA.FTZ R3, R73, c[0x0][0x2d0], -R0 ;  /* 0x0000b40049037a23 */ /* 0x002fcc0000010800 */
[C---:B----4-:R-:W-:Y:S01]  /*bbb0*/  HMMA.16816.F32.BF16 R44, R12.reuse, R36, RZ ;  /* 0x000000240c2c723c */ /* 0x050fe200000418ff */
[----:B------:R1:W4:Y:S07]  /*bbc0*/  MUFU.EX2 R141, R3 ;  /* 0x00000003008d7308 */ /* 0x00032e0000000800 */
[C---:B------:R-:W-:Y:S01]  /*bbd0*/  HMMA.16816.F32.BF16 R32, R12.reuse, R38, RZ ;  /* 0x000000260c20723c */ /* 0x040fe200000418ff */
[----:B------:R-:W2:Y:S07]  /*bbe0*/  LDSM.16.MT88.4 R36, [R160+0x2800] ;  /* 0x00280000a024783b */ /* 0x000eae0000004200 */
[----:B------:R-:W-:Y:S01]  /*bbf0*/  HMMA.16816.F32.BF16 R24, R12, R54, RZ ;  /* 0x000000360c18723c */ /* 0x000fe200000418ff */
[----:B-1----:R-:W-:-:S07]  /*bc00*/  FFMA.FTZ R3, R72, c[0x0][0x2d0], -R0 ;  /* 0x0000b40048037a23 */ /* 0x002fce0000010800 */
[C---:B------:R-:W-:Y:S08]  /*bc10*/  HMMA.16816.F32.BF16 R16, R12.reuse, R58, RZ ;  /* 0x0000003a0c10723c */ /* 0x040ff000000418ff */
[C---:B------:R-:W-:Y:S01]  /*bc20*/  HMMA.16816.F32.BF16 R20, R12.reuse, R56, RZ ;  /* 0x000000380c14723c */ /* 0x040fe200000418ff */
[----:B------:R-:W1:Y:S07]  /*bc30*/  LDSM.16.MT88.4 R56, [R159+0x4800] ;  /* 0x004800009f38783b */ /* 0x000e6e0000004200 */
[----:B------:R-:W-:Y:S08]  /*bc40*/  HMMA.16816.F32.BF16 R28, R12, R52, RZ ;  /* 0x000000340c1c723c */ /* 0x000ff000000418ff */
[C---:B------:R-:W-:Y:S01]  /*bc50*/  HMMA.16816.F32.BF16 R108, R4.reuse, R70, R32 ;  /* 0x00000046046c723c */ /* 0x040fe20000041820 */
[----:B------:R-:W1:Y:S07]  /*bc60*/  LDSM.16.MT88.4 R32, [R225+0x4000] ;  /* 0x00400000e120783b */ /* 0x000e6e0000004200 */
[----:B--2---:R-:W-:Y:S08]  /*bc70*/  HMMA.16816.F32.BF16 R100, R4, R42, R24 ;  /* 0x0000002a0464723c */ /* 0x004ff00000041818 */
[----:B-----5:R-:W-:Y:S08]  /*bc80*/  HMMA.16816.F32.BF16 R52, R12, R60, RZ ;  /* 0x0000003c0c34723c */ /* 0x020ff000000418ff */
[----:B------:R-:W-:Y:S08]  /*bc90*/  HMMA.16816.F32.BF16 R168, R4, R38, R16 ;  /* 0x0000002604a8723c */ /* 0x000ff00000041810 */
[----:B------:R-:W-:Y:S08]  /*bca0*/  HMMA.16816.F32.BF16 R24, R12, R62, RZ ;  /* 0x0000003e0c18723c */ /* 0x000ff000000418ff */
[----:B------:R-:W-:Y:S08]  /*bcb0*/  HMMA.16816.F32.BF16 R88, R4, R36, R20 ;  /* 0x000000240458723c */ /* 0x000ff00000041814 */
[C---:B------:R-:W-:Y:S08]  /*bcc0*/  HMMA.16816.F32.BF16 R16, R12.reuse, R50, RZ ;  /* 0x000000320c10723c */ /* 0x040ff000000418ff */
[----:B------:R-:W-:Y:S01]  /*bcd0*/  HMMA.16816.F32.BF16 R20, R12, R48, RZ ;  /* 0x000000300c14723c */ /* 0x000fe200000418ff */
[----:B------:R-:W-:Y:S07]  /*bce0*/  LDSM.16.MT88.4 R48, [R160+0x4800] ;  /* 0x00480000a030783b */ /* 0x000fee0000004200 */
[C---:B------:R-:W-:Y:S01]  /*bcf0*/  HMMA.16816.F32.BF16 R80, R4.reuse, R40, R28 ;  /* 0x000000280450723c */ /* 0x040fe2000004181c */
[----:B------:R-:W-:Y:S07]  /*bd00*/  LDSM.16.MT88.4 R28, [R225+0x4800] ;  /* 0x00480000e11c783b */ /* 0x000fee0000004200 */
[C---:B------:R-:W-:Y:S01]  /*bd10*/  HMMA.16816.F32.BF16 R84, R4.reuse, R68, R44 ;  /* 0x000000440454723c */ /* 0x040fe2000004182c */
[----:B------:R-:W2:Y:S07]  /*bd20*/  LDSM.16.MT88.4 R44, [R160+0x4000] ;  /* 0x00400000a02c783b */ /* 0x000eae0000004200 */
[C---:B------:R-:W-:Y:S08]  /*bd30*/  HMMA.16816.F32.BF16 R96, R4.reuse, R64, R52 ;  /* 0x000000400460723c */ /* 0x040ff00000041834 */
[C---:B------:R-:W-:Y:S08]  /*bd40*/  HMMA.16816.F32.BF16 R92, R4.reuse, R66, R24 ;  /* 0x00000042045c723c */ /* 0x040ff00000041818 */
[C---:B-1----:R-:W-:Y:S08]  /*bd50*/  HMMA.16816.F32.BF16 R64, R4.reuse, R58, R16 ;  /* 0x0000003a0440723c */ /* 0x042ff00000041810 */
[----:B------:R-:W-:Y:S01]  /*bd60*/  HMMA.16816.F32.BF16 R68, R4, R56, R20 ;  /* 0x000000380444723c */ /* 0x000fe20000041814 */
[----:B------:R1:W5:Y:S07]  /*bd70*/  LDSM.16.MT88.4 R20, [R140+0x4000] ;  /* 0x004000008c14783b */ /* 0x00036e0000004200 */
[C---:B------:R-:W-:Y:S08]  /*bd80*/  HMMA.16816.F32.BF16 R16, R12.reuse, R32, RZ ;  /* 0x000000200c10723c */ /* 0x040ff000000418ff */
[C---:B------:R-:W-:Y:S08]  /*bd90*/  HMMA.16816.F32.BF16 R40, R12.reuse, R34, RZ ;  /* 0x000000220c28723c */ /* 0x040ff000000418ff */
[----:B--2---:R-:W-:Y:S01]  /*bda0*/  HMMA.16816.F32.BF16 R36, R12, R44, RZ ;  /* 0x0000002c0c24723c */ /* 0x004fe200000418ff */
[----:B-1----:R1:W-:Y:S07]  /*bdb0*/  MUFU.EX2 R140, R3 ;  /* 0x00000003008c7308 */ /* 0x0023ee0000000800 */
[----:B------:R-:W-:Y:S01]  /*bdc0*/  HMMA.16816.F32.BF16 R56, R4, R28, R16 ;  /* 0x0000001c0438723c */ /* 0x000fe20000041810 */
[----:B------:R-:W2:Y:S07]  /*bdd0*/  LDSM.16.MT88.4 R16, [R229+0x4800] ;  /* 0x00480000e510783b */ /* 0x000eae0000004200 */
[----:B------:R-:W-:Y:S01]  /*bde0*/  HMMA.16816.F32.BF16 R32, R12, R46, RZ ;  /* 0x0000002e0c20723c */ /* 0x000fe200000418ff */
[----:B-1----:R-:W-:-:S04]  /*bdf0*/  FFMA.FTZ R3, R75, c[0x0][0x2d0], -R0 ;  /* 0x0000b4004b037a23 */ /* 0x002fc80000010800 */
[----:B------:R1:W1:Y:S03]  /*be00*/  MUFU.EX2 R142, R3 ;  /* 0x00000003008e7308 */ /* 0x0002660000000800 */
[C---:B-----5:R-:W-:Y:S08]  /*be10*/  HMMA.16816.F32.BF16 R24, R12.reuse, R20, RZ ;  /* 0x000000140c18723c */ /* 0x060ff000000418ff */
[----:B------:R-:W-:Y:S01]  /*be20*/  HMMA.16816.F32.BF16 R12, R12, R22, RZ ;  /* 0x000000160c0c723c */ /* 0x000fe200000418ff */
[----:B------:R-:W-:Y:S01]  /*be30*/  LDSM.16.MT88.4 R20, [R225+0x5000] ;  /* 0x00500000e114783b */ /* 0x000fe20000004200 */
[----:B-1----:R-:W-:-:S06]  /*be40*/  FFMA.FTZ R3, R178, c[0x0][0x2d0], -R2 ;  /* 0x0000b400b2037a23 */ /* 0x002fcc0000010802 */
[C---:B------:R-:W-:Y:S01]  /*be50*/  HMMA.16816.F32.BF16 R36, R4.reuse, R48, R36 ;  /* 0x000000300424723c */ /* 0x040fe20000041824 */
[----:B------:R1:W-:Y:S07]  /*be60*/  MUFU.EX2 R189, R3 ;  /* 0x0000000300bd7308 */ /* 0x0003ee0000000800 */
[C---:B------:R-:W-:Y:S08]  /*be70*/  HMMA.16816.F32.BF16 R48, R4.reuse, R50, R32 ;  /* 0x000000320430723c */ /* 0x040ff00000041820 */
[----:B--2---:R-:W-:Y:S01]  /*be80*/  HMMA.16816.F32.BF16 R32, R4, R16, R24 ;  /* 0x000000100420723c */ /* 0x004fe20000041818 */
[----:B-1----:R-:W-:-:S04]  /*be90*/  FFMA.FTZ R3, R177, c[0x0][0x2d0], -R2 ;  /* 0x0000b400b1037a23 */ /* 0x002fc80000010802 */
[----:B------:R1:W2:Y:S03]  /*bea0*/  MUFU.EX2 R177, R3 ;  /* 0x0000000300b17308 */ /* 0x0002a60000000800 */
[C---:B------:R-:W-:Y:S01]  /*beb0*/  HMMA.16816.F32.BF16 R24, R4.reuse, R18, R12 ;  /* 0x000000120418723c */ /* 0x040fe2000004180c */
[----:B------:R-:W5:Y:S04]  /*bec0*/  LDSM.16.MT88.4 R12, [R159+0x1000] ;  /* 0x001000009f0c783b */ /* 0x000f680000004200 */
[----:B------:R-:W2:Y:S03]  /*bed0*/  LDSM.16.MT88.4 R16, [R225+0x1000] ;  /* 0x00100000e110783b */ /* 0x000ea60000004200 */
[----:B------:R-:W-:Y:S01]  /*bee0*/  HMMA.16816.F32.BF16 R40, R4, R30, R40 ;  /* 0x0000001e0428723c */ /* 0x000fe20000041828 */
[----:B-1----:R-:W-:-:S06]  /*bef0*/  FFMA.FTZ R3, R176, c[0x0][0x2d0], -R2 ;  /* 0x0000b400b0037a23 */ /* 0x002fcc0000010802 */
[----:B---3--:R-:W-:Y:S01]  /*bf00*/  F2FP.BF16.PACK_AB R4, R187, R185 ;  /* 0x000000b9bb04723e */ /* 0x008fe200000010ff */
[----:B------:R-:W-:Y:S01]  /*bf10*/  FFMA.FTZ R2, R163, c[0x0][0x2d0], -R2 ;  /* 0x0000b400a3027a23 */ /* 0x000fe20000010802 */
[----:B------:R-:W-:Y:S01]  /*bf20*/  F2FP.BF16.PACK_AB R6, R188, R186 ;  /* 0x000000babc06723e */ /* 0x000fe200000010ff */
[----:B------:R-:W-:Y:S01]  /*bf30*/  MUFU.EX2 R176, R3 ;  /* 0x0000000300b07308 */ /* 0x000fe20000000800 */
[----:B----4-:R-:W-:Y:S02]  /*bf40*/  F2FP.BF16.PACK_AB R5, R141, R8 ;  /* 0x000000088d05723e */ /* 0x010fe400000010ff */
[----:B------:R-:W-:-:S07]  /*bf50*/  F2FP.BF16.PACK_AB R7, R142, R140 ;  /* 0x0000008c8e07723e */ /* 0x000fce00000010ff */
[C---:B-----5:R-:W-:Y:S08]  /*bf60*/  HMMA.16816.F32.BF16 R128, R4.reuse, R12, R128 ;  /* 0x0000000c0480723c */ /* 0x060ff00000041880 */
[C---:B------:R-:W-:Y:S01]  /*bf70*/  HMMA.16816.F32.BF16 R28, R4.reuse, R14, R144 ;  /* 0x0000000e041c723c */ /* 0x040fe20000041890 */
[----:B------:R-:W1:Y:S07]  /*bf80*/  LDSM.16.MT88.4 R12, [R160+0x1000] ;  /* 0x00100000a00c783b */ /* 0x000e6e0000004200 */
[C---:B--2---:R-:W-:Y:S08]  /*bf90*/  HMMA.16816.F32.BF16 R124, R4.reuse, R16, R124 ;  /* 0x00000010047c723c */ /* 0x044ff0000004187c */
[C---:B------:R-:W-:Y:S01]  /*bfa0*/  HMMA.16816.F32.BF16 R44, R4.reuse, R18, R132 ;  /* 0x00000012042c723c */ /* 0x040fe20000041884 */
[----:B------:R-:W2:Y:S04]  /*bfb0*/  LDSM.16.MT88.4 R16, [R229+0x1000] ;  /* 0x00100000e510783b */ /* 0x000ea80000004200 */
[----:B------:R-:W-:Y:S03]  /*bfc0*/  LDSM.16.MT88.4 R132, [R229+0x1800] ;  /* 0x00180000e584783b */ /* 0x000fe60000004200 */
[C---:B-1----:R-:W-:Y:S08]  /*bfd0*/  HMMA.16816.F32.BF16 R120, R4.reuse, R12, R120 ;  /* 0x0000000c0478723c */ /* 0x042ff00000041878 */
[C---:B------:R-:W-:Y:S01]  /*bfe0*/  HMMA.16816.F32.BF16 R52, R4.reuse, R14, R116 ;  /* 0x0000000e0434723c */ /* 0x040fe20000041874 */
[----:B------:R-:W1:Y:S04]  /*bff0*/  LDSM.16.MT88.4 R12, [R159+0x3000] ;  /* 0x003000009f0c783b */ /* 0x000e680000004200 */
[----:B------:R-:W-:Y:S03]  /*c000*/  LDSM.16.MT88.4 R116, [R225+0x1800] ;  /* 0x00180000e174783b */ /* 0x000fe60000004200 */
        /* <DEDUP_REMOVED lines=10> */
[----:B------:R-:W2:Y:S06]  /*c0b0*/  LDSM.16.MT88.4 R16, [R229+0x3000] ;  /* 0x00300000e510783b */ /* 0x000eac0000004200 */
[----:B------:R-:W-:Y:S01]  /*c0c0*/  F2FP.BF16.PACK_AB R100, R177, R189 ;  /* 0x000000bdb164723e */ /* 0x000fe200000010ff */
        /* <DEDUP_REMOVED lines=8> */
[C---:B-1----:R-:W-:Y:S01]  /*c150*/  HMMA.16816.F32.BF16 R144, R4.reuse, R12, R68 ;  /* 0x0000000c0490723c */ /* 0x042fe20000041844 */
[----:B------:R-:W-:Y:S07]  /*c160*/  LDSM.16.MT88.4 R68, [R229+0x3800] ;  /* 0x00380000e544783b */ /* 0x000fee0000004200 */
[C---:B------:R-:W-:Y:S01]  /*c170*/  HMMA.16816.F32.BF16 R92, R4.reuse, R14, R64 ;  /* 0x0000000e045c723c */ /* 0x040fe20000041840 */
[----:B------:R-:W1:Y:S07]  /*c180*/  LDSM.16.MT88.4 R12, [R229+0x5000] ;  /* 0x00500000e50c783b */ /* 0x000e6e0000004200 */
[C---:B--2---:R-:W-:Y:S08]  /*c190*/  HMMA.16816.F32.BF16 R36, R4.reuse, R16, R36 ;  /* 0x000000100424723c */ /* 0x044ff00000041824 */
[C---:B------:R-:W-:Y:S08]  /*c1a0*/  HMMA.16816.F32.BF16 R16, R4.reuse, R18, R48 ;  /* 0x000000120410723c */ /* 0x040ff00000041830 */
[C---:B-1----:R-:W-:Y:S08]  /*c1b0*/  HMMA.16816.F32.BF16 R32, R4.reuse, R12, R32 ;  /* 0x0000000c0420723c */ /* 0x042ff00000041820 */
[----:B------:R-:W-:Y:S01]  /*c1c0*/  HMMA.16816.F32.BF16 R24, R4, R14, R24 ;  /* 0x0000000e0418723c */ /* 0x000fe20000041818 */
[----:B------:R1:W2:Y:S01]  /*c1d0*/  MUFU.EX2 R7, R2 ;  /* 0x0000000200077308 */ /* 0x0002a20000000800 */
[----:B------:R-:W-:Y:S01]  /*c1e0*/  LDSM.16.MT88.4 R12, [R229+0x5800] ;  /* 0x00580000e50c783b */ /* 0x000fe20000004200 */
[----:B-1----:R-:W-:Y:S01]  /*c1f0*/  FFMA.FTZ R2, R161, c[0x0][0x2d0], -R0 ;  /* 0x0000b400a1027a23 */ /* 0x002fe20000010800 */
[----:B--2---:R-:W-:-:S05]  /*c200*/  F2FP.BF16.PACK_AB R102, R7, R176 ;  /* 0x000000b00766723e */ /* 0x004fca00000010ff */
[----:B------:R1:W-:Y:S02]  /*c210*/  MUFU.EX2 R3, R2 ;  /* 0x0000000200037308 */ /* 0x0003e40000000800 */
[----:B-1----:R-:W-:-:S06]  /*c220*/  FFMA.FTZ R2, R149, c[0x0][0x2d0], -R0 ;  /* 0x0000b40095027a23 */ /* 0x002fcc0000010800 */
[----:B------:R1:W2:Y:S02]  /*c230*/  MUFU.EX2 R4, R2 ;  /* 0x0000000200047308 */ /* 0x0002a40000000800 */
[--C-:B-1----:R-:W-:Y:S01]  /*c240*/  FFMA.FTZ R2, R162, c[0x0][0x2d0], -R0.reuse ;  /* 0x0000b400a2027a23 */ /* 0x102fe20000010800 */
[----:B--2---:R-:W-:Y:S01]  /*c250*/  F2FP.BF16.PACK_AB R101, R4, R3 ;  /* 0x000000030465723e */ /* 0x004fe200000010ff */
[----:B------:R-:W-:-:S04]  /*c260*/  FFMA.FTZ R0, R150, c[0x0][0x2d0], -R0 ;  /* 0x0000b40096007a23 */ /* 0x000fc80000010800 */
[----:B------:R-:W-:Y:S08]  /*c270*/  MUFU.EX2 R6, R2 ;  /* 0x0000000200067308 */ /* 0x000ff00000000800 */
[----:B------:R-:W1:Y:S02]  /*c280*/  MUFU.EX2 R5, R0 ;  /* 0x0000000000057308 */ /* 0x000e640000000800 */
[----:B-1----:R-:W-:Y:S01]  /*c290*/  F2FP.BF16.PACK_AB R103, R5, R6 ;  /* 0x000000060567723e */ /* 0x002fe200000010ff */
[----:B------:R-:W-:-:S04]  /*c2a0*/  FADD.FTZ R0, R193, R192 ;  /* 0x000000c0c1007221 */ /* 0x000fc80000010000 */
[----:B------:R-:W-:Y:S02]  /*c2b0*/  FADD.FTZ R2, R191, R0 ;  /* 0x00000000bf027221 */ /* 0x000fe40000010000 */
        /* <DEDUP_REMOVED lines=8> */
[----:B------:R-:W-:Y:S02]  /*c340*/  FADD.FTZ R2, R198, R2 ;  /* 0x00000002c6027221 */ /* 0x000fe40000010000 */
[----:B------:R-:W-:Y:S02]  /*c350*/  FADD.FTZ R0, R179, R0 ;  /* 0x00000000b3007221 */ /* 0x000fe40000010000 */
[C---:B------:R-:W-:Y:S01]  /*c360*/  HMMA.16816.F32.BF16 R120, R100.reuse, R112, R120 ;  /* 0x000000706478723c */ /* 0x040fe20000041878 */
[----:B------:R-:W-:Y:S02]  /*c370*/  FADD.FTZ R2, R194, R2 ;  /* 0x00000002c2027221 */ /* 0x000fe40000010000 */
[----:B------:R-:W-:Y:S02]  /*c380*/  FADD.FTZ R0, R183, R0 ;  /* 0x00000000b7007221 */ /* 0x000fe40000010000 */
[----:B------:R-:W-:Y:S02]  /*c390*/  FADD.FTZ R2, R195, R2 ;  /* 0x00000002c3027221 */ /* 0x000fe40000010000 */
[----:B------:R-:W-:Y:S01]  /*c3a0*/  FADD.FTZ R0, R181, R0 ;  /* 0x00000000b5007221 */ /* 0x000fe20000010000 */
[----:B------:R-:W-:Y:S01]  /*c3b0*/  HMMA.16816.F32.BF16 R112, R100, R114, R52 ;  /* 0x000000726470723c */ /* 0x000fe20000041834 */
[----:B------:R-:W2:Y:S01]  /*c3c0*/  LDSM.16.MT88.4 R52, [R225+0x3800] ;  /* 0x00380000e134783b */ /* 0x000ea20000004200 */
        /* <DEDUP_REMOVED lines=9> */
[----:B------:R-:W3:Y:S01]  /*c460*/  LDSM.16.MT88.4 R60, [R160+0x3800] ;  /* 0x00380000a03c783b */ /* 0x000ee20000004200 */
[----:B------:R-:W-:-:S02]  /*c470*/  FADD.FTZ R0, R140, R0 ;  /* 0x000000008c007221 */ /* 0x000fc40000010000 */
[----:B------:R-:W-:Y:S02]  /*c480*/  FADD.FTZ R189, R189, R2 ;  /* 0x00000002bdbd7221 */ /* 0x000fe40000010000 */
[----:B------:R-:W-:Y:S02]  /*c490*/  FADD.FTZ R0, R142, R0 ;  /* 0x000000008e007221 */ /* 0x000fe40000010000 */
[----:B------:R-:W-:Y:S01]  /*c4a0*/  FADD.FTZ R189, R177, R189 ;  /* 0x000000bdb1bd7221 */ /* 0x000fe20000010000 */
[C---:B-1----:R-:W-:Y:S01]  /*c4b0*/  HMMA.16816.F32.BF16 R40, R100.reuse, R44, R72 ;  /* 0x0000002c6428723c */ /* 0x042fe20000041848 */
[----:B------:R-:W-:Y:S01]  /*c4c0*/  FADD.FTZ R2, R3, R0 ;  /* 0x0000000003027221 */ /* 0x000fe20000010000 */
[----:B------:R-:W-:Y:S01]  /*c4d0*/  IADD3 R0, R190, -0x3, RZ ;  /* 0xfffffffdbe007810 */ /* 0x000fe20007ffe0ff */
[----:B------:R-:W-:Y:S02]  /*c4e0*/  FADD.FTZ R189, R176, R189 ;  /* 0x000000bdb0bd7221 */ /* 0x000fe40000010000 */
[----:B------:R-:W-:Y:S01]  /*c4f0*/  FADD.FTZ R2, R4, R2 ;  /* 0x0000000204027221 */ /* 0x000fe20000010000 */
[----:B------:R-:W-:Y:S01]  /*c500*/  ISETP.GE.AND P0, PT, R0, R199, PT ;  /* 0x000000c70000720c */ /* 0x000fe20003f06270 */
[----:B------:R-:W-:Y:S01]  /*c510*/  FADD.FTZ R189, R7, R189 ;  /* 0x000000bd07bd7221 */ /* 0x000fe20000010000 */
[----:B------:R-:W-:Y:S01]  /*c520*/  HMMA.16816.F32.BF16 R44, R100, R46, R76 ;  /* 0x0000002e642c723c */ /* 0x000fe2000004184c */
[----:B------:R-:W1:Y:S01]  /*c530*/  LDSM.16.MT88.4 R76, [R159+0x5800] ;  /* 0x005800009f4c783b */ /* 0x000e620000004200 */
[----:B------:R-:W-:-:S04]  /*c540*/  FADD.FTZ R2, R6, R2 ;  /* 0x0000000206027221 */ /* 0x000fc80000010000 */
[----:B------:R-:W-:Y:S02]  /*c550*/  FADD.FTZ R198, R5, R2 ;  /* 0x0000000205c67221 */ /* 0x000fe40000010000 */
[C---:B--2---:R-:W-:Y:S08]  /*c560*/  HMMA.16816.F32.BF16 R48, R100.reuse, R52, R80 ;  /* 0x000000346430723c */ /* 0x044ff00000041850 */
[C---:B------:R-:W-:Y:S01]  /*c570*/  HMMA.16816.F32.BF16 R52, R100.reuse, R54, R84 ;  /* 0x000000366434723c */ /* 0x040fe20000041854 */
[----:B------:R-:W2:Y:S07]  /*c580*/  LDSM.16.MT88.4 R84, [R225+0x5800] ;  /* 0x00580000e154783b */ /* 0x000eae0000004200 */
[C---:B---3--:R-:W-:Y:S08]  /*c590*/  HMMA.16816.F32.BF16 R56, R100.reuse, R60, R88 ;  /* 0x0000003c6438723c */ /* 0x048ff00000041858 */
[C---:B------:R-:W-:Y:S08]  /*c5a0*/  HMMA.16816.F32.BF16 R128, R100.reuse, R108, R128 ;  /* 0x0000006c6480723c */ /* 0x040ff00000041880 */
[C---:B------:R-:W-:Y:S08]  /*c5b0*/  HMMA.16816.F32.BF16 R64, R100.reuse, R68, R172 ;  /* 0x000000446440723c */ /* 0x040ff000000418ac */
[C---:B-1----:R-:W-:Y:S08]  /*c5c0*/  HMMA.16816.F32.BF16 R72, R100.reuse, R76, R144 ;  /* 0x0000004c6448723c */ /* 0x042ff00000041890 */
[C---:B------:R-:W-:Y:S01]  /*c5d0*/  HMMA.16816.F32.BF16 R76, R100.reuse, R78, R92 ;  /* 0x0000004e644c723c */ /* 0x040fe2000004185c */
[----:B------:R-:W1:Y:S07]  /*c5e0*/  LDSM.16.MT88.4 R92, [R160+0x5800] ;  /* 0x00580000a05c783b */ /* 0x000e6e0000004200 */
[C---:B--2---:R-:W-:Y:S08]  /*c5f0*/  HMMA.16816.F32.BF16 R80, R100.reuse, R84, R96 ;  /* 0x000000546450723c */ /* 0x044ff00000041860 */
[C---:B------:R-:W-:Y:S08]  /*c600*/  HMMA.16816.F32.BF16 R108, R100.reuse, R110, R28 ;  /* 0x0000006e646c723c */ /* 0x040ff0000004181c */
[C---:B------:R-:W-:Y:S08]  /*c610*/  HMMA.16816.F32.BF16 R60, R100.reuse, R62, R168 ;  /* 0x0000003e643c723c */ /* 0x040ff000000418a8 */
[C---:B------:R-:W-:Y:S08]  /*c620*/  HMMA.16816.F32.BF16 R68, R100.reuse, R70, R164 ;  /* 0x000000466444723c */ /* 0x040ff000000418a4 */
[C---:B------:R-:W-:Y:S08]  /*c630*/  HMMA.16816.F32.BF16 R84, R100.reuse, R86, R20 ;  /* 0x000000566454723c */ /* 0x040ff00000041814 */
[C---:B-1----:R-:W-:Y:S08]  /*c640*/  HMMA.16816.F32.BF16 R88, R100.reuse, R92, R36 ;  /* 0x0000005c6458723c */ /* 0x042ff00000041824 */
[C---:B------:R-:W-:Y:S08]  /*c650*/  HMMA.16816.F32.BF16 R92, R100.reuse, R94, R16 ;  /* 0x0000005e645c723c */ /* 0x040ff00000041810 */
[C---:B------:R-:W-:Y:S08]  /*c660*/  HMMA.16816.F32.BF16 R96, R100.reuse, R12, R32 ;  /* 0x0000000c6460723c */ /* 0x040ff00000041820 */
[----:B------:R-:W-:Y:S01]  /*c670*/  HMMA.16816.F32.BF16 R100, R100, R14, R24 ;  /* 0x0000000e6464723c */ /* 0x000fe20000041818 */
[----:B------:R-:W-:Y:S07]  /*c680*/  @!UPT UIADD3 URZ, URZ, URZ, URZ ;  /* 0x0000003f3f3ff290 */ /* 0x000fee000fffe03f */
[----:B------:R-:W-:Y:S11]  /*c690*/  @!P0 BRA `(.L_x_1889) ;  /* 0x0000019000008947 */ /* 0x000ff60003800000 */
[----:B------:R-:W-:Y:S01]  /*c6a0*/  SHF.R.S32.HI R2, RZ, 0x1f, R0 ;  /* 0x0000001fff027819 */ /* 0x000fe20000011400 */
[----:B------:R-:W-:Y:S01]  /*c6b0*/  IMAD.WIDE.U32 R4, R0, c[0x0][0x1e0], RZ ;  /* 0x0000780000047a25 */ /* 0x000fe200078e00ff */
[----:B------:R-:W-:-:S02]  /*c6c0*/  ISETP.GE.AND P1, PT, R208, c[0x0][0x1d4], PT ;  /* 0x00007500d0007a0c */ /* 0x000fc40003f26270 */
[----:B------:R-:W-:Y:S01]  /*c6d0*/  LOP3.LUT P5, RZ, R213, 0x1, RZ, 0xc0, !PT ;  /* 0x00000001d5ff7812 */ /* 0x000fe200078ac0ff */
        /* <DEDUP_REMOVED lines=21> */
.L_x_1889:
[----:B------:R-:W-:Y:S05]  /*c830*/  BSYNC B0 ;  /* 0x0000000000007941 */ /* 0x000fea0003800000 */
.L_x_1888:
[----:B-1----:R-:W2:Y:S04]  /*c840*/  LDL R4, [R1+0x4] ;  /* 0x0000040001047983 */ /* 0x002ea80000100800 */
[----:B------:R-:W3:Y:S04]  /*c850*/  LDL R5, [R1+0x64] ;  /* 0x0000640001057983 */ /* 0x000ee80000100800 */
[----:B------:R-:W3:Y:S01]  /*c860*/  LDL R3, [R1+0x58] ;  /* 0x0000580001037983 */ /* 0x000ee20000100800 */
[----:B------:R-:W-:-:S02]  /*c870*/  ISETP.GE.AND P0, PT, R210, 0x1, PT ;  /* 0x00000001d200780c */ /* 0x000fc40003f06270 */
[----:B------:R-:W-:Y:S01]  /*c880*/  IADD3 R173, R190, -0x2, RZ ;  /* 0xfffffffebead7810 */ /* 0x000fe20007ffe0ff */
[----:B------:R-:W0:Y:S01]  /*c890*/  LDGDEPBAR ;  /* 0x00000000000079af */ /* 0x000e220000000000 */
[----:B--2---:R-:W-:-:S04]  /*c8a0*/  IMAD.SHL.U32 R4, R4, 0x80, RZ ;  /* 0x0000008004047824 */ /* 0x004fc800078e00ff */
[----:B------:R-:W-:-:S04]  /*c8b0*/  @P6 IMAD.HI.U32 R2, R4, c[0x0][0x2c8], RZ ;  /* 0x0000b20004026a27 */ /* 0x000fc800078e00ff */
[----:B------:R-:W-:Y:S01]  /*c8c0*/  IMAD.MOV.U32 R0, RZ, RZ, R4 ;  /* 0x000000ffff007224 */ /* 0x000fe200078e0004 */
[----:B------:R-:W-:-:S04]  /*c8d0*/  @P6 SHF.R.U32.HI R0, RZ, c[0x0][0x2cc], R2 ;  /* 0x0000b300ff006a19 */ /* 0x000fc80000011602 */
[----:B---3--:R-:W-:-:S04]  /*c8e0*/  IADD3 R2, -R3, R5, R0 ;  /* 0x0000000503027210 */ /* 0x008fc80007ffe100 */
        /* <DEDUP_REMOVED lines=12> */
.L_x_1892:
[----:B------:R-:W-:-:S13]  /*c9b0*/  ISETP.NE.AND P0, PT, R210, 0x1, PT ;  /* 0x00000001d200780c */ /* 0x000fda0003f05270 */
[----:B------:R-:W-:-:S05]  /*c9c0*/  @P0 IMAD.HI.U32 R2, R3, c[0x0][0x330], RZ ;  /* 0x0000cc0003020a27 */ /* 0x000fca00078e00ff */
[----:B------:R-:W-:Y:S02]  /*c9d0*/  @P0 SHF.R.U32.HI R3, RZ, c[0x0][0x334], R2 ;  /* 0x0000cd00ff030a19 */ /* 0x000fe40000011602 */
.L_x_1893:
[----:B------:R-:W-:Y:S05]  /*c9e0*/  BSYNC B0 ;  /* 0x0000000000007941 */ /* 0x000fea0003800000 */
.L_x_1891:
[----:B------:R-:W-:-:S05]  /*c9f0*/  IMAD R3, R3, R210, c[0x0][0x32c] ;  /* 0x0000cb0003037624 */ /* 0x000fca00078e02d2 */
[----:B------:R-:W-:-:S04]  /*ca00*/  IMNMX R0, R0, R3, PT ;  /* 0x0000000300007217 */ /* 0x000fc80003800200 */
.L_x_1890:
        /* <DEDUP_REMOVED lines=8> */
[----:B------:R-:W-:Y:S01]  /*ca90*/  IADD3 R197, P3, R204, 0x40, RZ ;  /* 0x00000040ccc57810 */ /* 0x000fe20007f7e0ff */
[----:B------:R-:W-:Y:S01]  /*caa0*/  IMAD.MOV.U32 R180, RZ, RZ, RZ ;  /* 0x000000ffffb47224 */ /* 0x000fe200078e00ff */
[----:B------:R-:W-:Y:S01]  /*cab0*/  IADD3 R193, P1, R202, 0x40, RZ ;  /* 0x00000040cac17810 */ /* 0x000fe20007f3e0ff */
[----:B------:R-:W-:Y:S01]  /*cac0*/  IMAD.MOV.U32 R150, RZ, RZ, 0x1 ;  /* 0x00000001ff967424 */ /* 0x000fe200078e00ff */
[----:B------:R-:W-:Y:S01]  /*cad0*/  IADD3 R195, P2, R204, 0x80, RZ ;  /* 0x00000080ccc37810 */ /* 0x000fe20007f5e0ff */
[----:B------:R-:W-:Y:S01]  /*cae0*/  IMAD.X R196, RZ, RZ, R206, P3 ;  /* 0x000000ffffc47224 */ /* 0x000fe200018e06ce */
[----:B------:R-:W-:Y:S01]  /*caf0*/  IADD3 R191, P0, R202, 0x80, RZ ;  /* 0x00000080cabf7810 */ /* 0x000fe20007f1e0ff */
[----:B------:R-:W-:Y:S01]  /*cb00*/  IMAD.X R192, RZ, RZ, R201, P1 ;  /* 0x000000ffffc07224 */ /* 0x000fe200008e06c9 */
[----:B------:R-:W-:Y:S02]  /*cb10*/  IADD3.X R194, RZ, R206, RZ, P2, !PT ;  /* 0x000000ceffc27210 */ /* 0x000fe400017fe4ff */
[----:B------:R-:W-:-:S02]  /*cb20*/  IADD3.X R190, RZ, R201, RZ, P0, !PT ;  /* 0x000000c9ffbe7210 */ /* 0x000fc400007fe4ff */
.L_x_1903:
[----:B------:R-:W-:Y:S04]  /*cb30*/  DEPBAR.LE SB0, 0x2 ;  /* 0x000080800000791a */ /* 0x000fe80000000000 */
[----:B------:R-:W-:Y:S01]  /*cb40*/  WARPSYNC 0xffffffff ;  /* 0xffffffff00007948 */ /* 0x000fe20003800000 */
[----:B------:R-:W-:Y:S01]  /*cb50*/  BAR.SYNC.DEFER_BLOCKING 0x0 ;  /* 0x0000000000007b1d */ /* 0x000fe20000010000 */
[----:B------:R-:W-:Y:S01]  /*cb60*/  IMAD R149, R150, 0x6000, RZ ;  /* 0x0000600096957824 */ /* 0x000fe200078e02ff */
[----:B------:R-:W-:Y:S01]  /*cb70*/  ISETP.GE.AND P0, PT, R199, R173, PT ;  /* 0x000000adc700720c */ /* 0x000fe20003f06270 */
[----:B------:R-:W-:Y:S01]  /*cb80*/  IMAD.MOV.U32 R176, RZ, RZ, c[0x0][0x32c] ;  /* 0x0000cb00ffb07624 */ /* 0x000fe200078e00ff */
[----:B------:R-:W-:Y:S01]  /*cb90*/  LOP3.LUT P5, RZ, R213, 0x1, RZ, 0xc0, !PT ;  /* 0x00000001d5ff7812 */ /* 0x000fe200078ac0ff */
[----:B------:R-:W-:Y:S03]  /*cba0*/  IMAD.IADD R0, R158, 0x1, R149 ;  /* 0x000000019e007824 */ /* 0x000fe600078e0295 */
[----:B------:R-:W-:Y:S01]  /*cbb0*/  ISETP.GE.AND P6, PT, R176, 0x1, PT ;  /* 0x00000001b000780c */ /* 0x000fe20003fc6270 */
[----:B------:R-:W-:Y:S04]  /*cbc0*/  IMAD.IADD R2, R156, 0x1, R0 ;  /* 0x000000019c027824 */ /* 0x000fe800078e0200 */
[----:B------:R-:W-:Y:S02]  /*cbd0*/  IMAD.IADD R148, R151, 0x1, R2 ;  /* 0x0000000197947824 */ /* 0x000fe400078e0202 */
[----:B------:R-:W-:Y:S02]  /*cbe0*/  @!P0 IADD3 R3, R173, -0x1, RZ ;  /* 0xffffffffad038810 */ /* 0x000fe40007ffe0ff */
[----:B------:R-:W-:Y:S02]  /*cbf0*/  @!P0 ISETP.GE.AND P4, PT, R208, c[0x0][0x1d4], PT ;  /* 0x00007500d0008a0c */ /* 0x000fe40003f86270 */
[----:B------:R-:W-:Y:S02]  /*cc00*/  @!P0 SHF.R.S32.HI R8, RZ, 0x1f, R3 ;  /* 0x0000001fff088819 */ /* 0x000fe40000011403 */
[----:B------:R-:W-:Y:S01]  /*cc10*/  @!P0 ISETP.GE.AND P3, PT, R212, c[0x0][0x1d4], PT ;  /* 0x00007500d4008a0c */ /* 0x000fe20003f66270 */
[----:B------:R-:W-:Y:S02]  /*cc20*/  LDSM.16.M88.4 R36, [R152] ;  /* 0x000000009824783b */ /* 0x000fe40000000200 */
[----:B------:R-:W-:Y:S04]  /*cc30*/  @!P0 IMAD R8, R8, c[0x0][0x208], RZ ;  /* 0x0000820008088a24 */ /* 0x000fe800078e02ff */
[C---:B------:R-:W-:Y:S01]  /*cc40*/  @!P0 IMAD R8, R3.reuse, c[0x0][0x20c], R8 ;  /* 0x0000830003088a24 */ /* 0x040fe200078e0208 */
[----:B------:R-:W1:Y:S06]  /*cc50*/  LDSM.16.M88.4 R12, [R0] ;  /* 0x00000000000c783b */ /* 0x000e6c0000000200 */
[----:B------:R-:W2:Y:S06]  /*cc60*/  LDSM.16.M88.4 R20, [R0+0x800] ;  /* 0x000800000014783b */ /* 0x000eac0000000200 */
[----:B------:R-:W3:Y:S06]  /*cc70*/  LDSM.16.M88.4 R28, [R0+0x1000] ;  /* 0x00100000001c783b */ /* 0x000eec0000000200 */
[----:B------:R-:W4:Y:S06]  /*cc80*/  LDSM.16.M88.4 R140, [R0+0x1800] ;  /* 0x00180000008c783b */ /* 0x000f2c0000000200 */
[----:B------:R-:W-:Y:S01]  /*cc90*/  LDSM.16.M88.4 R144, [R153] ;  /* 0x000000009990783b */ /* 0x000fe20000000200 */
[C---:B-1----:R-:W-:Y:S08]  /*cca0*/  HMMA.16816.F32.BF16 R4, R36.reuse, R12, RZ ;  /* 0x0000000c2404723c */ /* 0x042ff000000418ff */
[C---:B------:R-:W-:Y:S08]  /*ccb0*/  HMMA.16816.F32.BF16 R12, R36.reuse, R14, RZ ;  /* 0x0000000e240c723c */ /* 0x040ff000000418ff */
[C---:B--2---:R-:W-:Y:S08]  /*ccc0*/  HMMA.16816.F32.BF16 R16, R36.reuse, R20, RZ ;  /* 0x000000142410723c */ /* 0x044ff000000418ff */
[C---:B------:R-:W-:Y:S08]  /*ccd0*/  HMMA.16816.F32.BF16 R20, R36.reuse, R22, RZ ;  /* 0x000000162414723c */ /* 0x040ff000000418ff */
[C---:B---3--:R-:W-:Y:S08]  /*cce0*/  HMMA.16816.F32.BF16 R24, R36.reuse, R28, RZ ;  /* 0x0000001c2418723c */ /* 0x048ff000000418ff */
[C---:B------:R-:W-:Y:S08]  /*ccf0*/  HMMA.16816.F32.BF16 R28, R36.reuse, R30, RZ ;  /* 0x0000001e241c723c */ /* 0x040ff000000418ff */
[C---:B----4-:R-:W-:Y:S08]  /*cd00*/  HMMA.16816.F32.BF16 R32, R36.reuse, R140, RZ ;  /* 0x0000008c2420723c */ /* 0x050ff000000418ff */
[----:B------:R-:W-:Y:S01]  /*cd10*/  HMMA.16816.F32.BF16 R36, R36, R142, RZ ;  /* 0x0000008e2424723c */ /* 0x000fe200000418ff */
[----:B------:R-:W1:Y:S07]  /*cd20*/  LDSM.16.M88.4 R140, [R2] ;  /* 0x00000000028c783b */ /* 0x000e6e0000000200 */
        /* <DEDUP_REMOVED lines=9> */
[C---:B-1----:R-:W-:Y:S07]  /*cdc0*/  HMMA.16816.F32.BF16 R32, R144.reuse, R140, R32 ;  /* 0x0000008c9020723c */ /* 0x042fee0000041820 */
[----:B------:R-:W-:Y:S01]  /*cdd0*/  @!P0 IMAD.WIDE.U32 R140, R3, c[0x0][0x208], RZ ;  /* 0x00008200038c8a25 */ /* 0x000fe200078e00ff */
[----:B------:R-:W-:Y:S04]  /*cde0*/  HMMA.16816.F32.BF16 R36, R144, R142, R36 ;  /* 0x0000008e9024723c */ /* 0x000fe80000041824 */
[----:B------:R-:W-:Y:S03]  /*cdf0*/  @!P0 IADD3 R3, R141, R8, RZ ;  /* 0x000000088d038210 */ /* 0x000fe60007ffe0ff */
[----:B------:R-:W-:Y:S01]  /*ce00*/  @!P0 IMAD.MOV.U32 R146, RZ, RZ, c[0x0][0x208] ;  /* 0x00008200ff928624 */ /* 0x000fe200078e00ff */
[C---:B------:R-:W-:Y:S01]  /*ce10*/  @!P0 SHF.L.U64.HI R3, R140.reuse, 0x6, R3 ;  /* 0x000000068c038819 */ /* 0x040fe20000010203 */
[----:B------:R-:W-:Y:S03]  /*ce20*/  @!P0 IMAD.SHL.U32 R140, R140, 0x40, RZ ;  /* 0x000000408c8c8824 */ /* 0x000fe600078e00ff */
[----:B------:R-:W-:Y:S02]  /*ce30*/  @!P0 IMAD.MOV.U32 R147, RZ, RZ, c[0x0][0x20c] ;  /* 0x00008300ff938624 */ /* 0x000fe400078e00ff */
[----:B------:R-:W-:Y:S04]  /*ce40*/  @!P0 IADD3 R8, P2, R140, R204, RZ ;  /* 0x000000cc8c088210 */ /* 0x000fe80007f5e0ff */
[C---:B------:R-:W-:Y:S02]  /*ce50*/  @!P0 LEA R142, P1, R8.reuse, c[0x0][0x1f8], 0x1 ;  /* 0x00007e00088e8a11 */ /* 0x040fe400078208ff */
[----:B------:R-:W-:Y:S04]  /*ce60*/  @!P0 IADD3.X R141, R3, R206, RZ, P2, !PT ;  /* 0x000000ce038d8210 */ /* 0x000fe800017fe4ff */
[----:B------:R-:W-:Y:S01]  /*ce70*/  @!P0 LEA.HI.X R143, R8, c[0x0][0x1fc], R141, 0x1, P1 ;  /* 0x00007f00088f8a11 */ /* 0x000fe200008f0c8d */
[----:B------:R-:W-:Y:S01]  /*ce80*/  @!P0 IMAD R8, R180, 0x6000, R10 ;  /* 0x00006000b4088824 */ /* 0x000fe200078e020a */
[----:B------:R-:W-:Y:S04]  /*ce90*/  @!P0 IADD3 R141, P1, R140, R197, RZ ;  /* 0x000000c58c8d8210 */ /* 0x000fe80007f3e0ff */
[----:B------:R-:W-:Y:S01]  /*cea0*/  @!PT LDS RZ, [RZ] ;  /* 0x00000000fffff984 */ /* 0x000fe20000000800 */
[----:B------:R-:W-:Y:S01]  /*ceb0*/  @!PT LDS RZ, [RZ] ;  /* 0x00000000fffff984 */ /* 0x000fe20000000800 */
[----:B------:R-:W-:Y:S01]  /*cec0*/  @!PT LDS RZ, [RZ] ;  /* 0x00000000fffff984 */ /* 0x000fe20000000800 */
[----:B------:R1:W-:Y:S01]  /*ced0*/  @!P0 LDGSTS.E.BYPASS.LTC128B.128 [R8], [R142.64], !P4 ;  /* 0x000000008e088fae */ /* 0x0003e2000e101d4e */
[----:B------:R-:W-:Y:S02]  /*cee0*/  @!P0 LEA R144, P2, R141, c[0x0][0x1f8], 0x1 ;  /* 0x00007e008d908a11 */ /* 0x000fe400078408ff */
[----:B-1----:R-:W-:Y:S02]  /*cef0*/  @!P0 IADD3.X R143, R3, R196, RZ, P1, !PT ;  /* 0x000000c4038f8210 */ /* 0x002fe40000ffe4ff */
[----:B------:R-:W-:Y:S02]  /*cf00*/  @!P0 LEA R142, P1, R146, R140, 0x5 ;  /* 0x0000008c928e8211 */ /* 0x000fe400078228ff */
[----:B------:R-:W-:Y:S02]  /*cf10*/  @!P0 LEA.HI.X R145, R141, c[0x0][0x1fc], R143, 0x1, P2 ;  /* 0x00007f008d918a11 */ /* 0x000fe400010f0c8f */
[----:B------:R-:W-:Y:S02]  /*cf20*/  @!P0 IADD3 R140, P2, R140, R195, RZ ;  /* 0x000000c38c8c8210 */ /* 0x000fe40007f5e0ff */
[----:B------:R-:W-:Y:S01]  /*cf30*/  @!P0 LEA.HI.X R141, R146, R3, R147, 0x5, P1 ;  /* 0x00000003928d8211 */ /* 0x000fe200008f2c93 */
[----:B------:R1:W-:Y:S01]  /*cf40*/  @!P0 LDGSTS.E.BYPASS.LTC128B.128 [R8+0x2000], [R144.64], !P3 ;  /* 0x0200000090088fae */ /* 0x0003e2000d901d4e */
[----:B------:R-:W-:Y:S02]  /*cf50*/  @!P0 IADD3.X R3, R3, R194, RZ, P2, !PT ;  /* 0x000000c203038210 */ /* 0x000fe400017fe4ff */
[----:B------:R-:W-:Y:S05]  /*cf60*/  @!P0 IADD3 R143, P1, R142, R204, RZ ;  /* 0x000000cc8e8f8210 */ /* 0x000fea0007f3e0ff */
[----:B------:R-:W-:Y:S01]  /*cf70*/  @!P0 IMAD.X R147, R141, 0x1, R206, P1 ;  /* 0x000000018d938824 */ /* 0x000fe200008e06ce */
[C---:B------:R-:W-:Y:S04]  /*cf80*/  @!P0 LEA R146, P1, R143.reuse, c[0x0][0x1f8], 0x1 ;  /* 0x00007e008f928a11 */ /* 0x040fe800078208ff */
[----:B------:R-:W-:Y:S02]  /*cf90*/  @!P0 LEA.HI.X R147, R143, c[0x0][0x1fc], R147, 0x1, P1 ;  /* 0x00007f008f938a11 */ /* 0x000fe400008f0c93 */
[C---:B-1----:R-:W-:Y:S04]  /*cfa0*/  @!P0 LEA R144, P2, R140.reuse, c[0x0][0x1f8], 0x1 ;  /* 0x00007e008c908a11 */ /* 0x042fe800078408ff */
[----:B------:R-:W-:Y:S02]  /*cfb0*/  @!P0 LEA.HI.X R145, R140, c[0x0][0x1fc], R3, 0x1, P2 ;  /* 0x00007f008c918a11 */ /* 0x000fe400010f0c03 */
[C---:B------:R-:W-:Y:S02]  /*cfc0*/  @!P0 IADD3 R143, P2, R142.reuse, R197, RZ ;  /* 0x000000c58e8f8210 */ /* 0x040fe40007f5e0ff */
[----:B------:R-:W-:Y:S01]  /*cfd0*/  @!P0 IADD3 R3, P1, R142, R195, RZ ;  /* 0x000000c38e038210 */ /* 0x000fe20007f3e0ff */
[----:B------:R1:W-:Y:S06]  /*cfe0*/  @!P0 LDGSTS.E.BYPASS.LTC128B.128 [R8+0x4000], [R144.64], !P5 ;  /* 0x0400000090088fae */ /* 0x0003ec000e901d4e */
[----:B------:R2:W-:Y:S01]  /*cff0*/  @!P0 LDGSTS.E.BYPASS.LTC128B.128 [R8+0x1000], [R146.64], !P4 ;  /* 0x0100000092088fae */ /* 0x0005e2000e101d4e */
[C---:B-1----:R-:W-:Y:S01]  /*d000*/  @!P0 IADD3.X R144, R141.reuse, R196, RZ, P2, !PT ;  /* 0x000000c48d908210 */ /* 0x042fe200017fe4ff */
[----:B------:R-:W-:Y:S01]  /*d010*/  @!P0 IMAD.X R141, R141, 0x1, R194, P1 ;  /* 0x000000018d8d8824 */ /* 0x000fe200008e06c2 */
[----:B------:R-:W-:Y:S02]  /*d020*/  @!P0 LEA R142, P2, R143, c[0x0][0x1f8], 0x1 ;  /* 0x00007e008f8e8a11 */ /* 0x000fe400078408ff */
[----:B------:R-:W-:Y:S02]  /*d030*/  @!P0 LEA R140, P1, R3, c[0x0][0x1f8], 0x1 ;  /* 0x00007e00038c8a11 */ /* 0x000fe400078208ff */
[----:B------:R-:W-:Y:S02]  /*d040*/  @!P0 LEA.HI.X R143, R143, c[0x0][0x1fc], R144, 0x1, P2 ;  /* 0x00007f008f8f8a11 */ /* 0x000fe400010f0c90 */
[----:B------:R-:W-:Y:S02]  /*d050*/  @!P0 LEA.HI.X R141, R3, c[0x0][0x1fc], R141, 0x1, P1 ;  /* 0x00007f00038d8a11 */ /* 0x000fe400008f0c8d */
[-C--:B------:R-:W-:Y:S01]  /*d060*/  IADD3 R3, R151, R0.reuse, RZ ;  /* 0x0000000097037210 */ /* 0x080fe20007ffe0ff */
[----:B------:R1:W-:Y:S06]  /*d070*/  @!P0 LDGSTS.E.BYPASS.LTC128B.128 [R8+0x3000], [R142.64], !P3 ;  /* 0x030000008e088fae */ /* 0x0003ec000d901d4e */
[----:B------:R1:W-:Y:S06]  /*d080*/  @!P0 LDGSTS.E.BYPASS.LTC128B.128 [R8+0x5000], [R140.64], !P5 ;  /* 0x050000008c088fae */ /* 0x0003ec000e901d4e */
[----:B--2---:R-:W-:Y:S06]  /*d090*/  LDSM.16.M88.4 R144, [R3] ;  /* 0x000000000390783b */ /* 0x004fec0000000200 */
[----:B------:R-:W0:Y:S06]  /*d0a0*/  LDGDEPBAR ;  /* 0x00000000000079af */ /* 0x000e2c0000000000 */
[----:B-1----:R-:W1:Y:S01]  /*d0b0*/  LDSM.16.M88.4 R140, [R155] ;  /* 0x000000009b8c783b */ /* 0x002e620000000200 */
[----:B------:R-:W-:Y:S01]  /*d0c0*/  IADD3 R8, R156, R0, R151 ;  /* 0x000000009c087210 */ /* 0x000fe20007ffe097 */
        /* <DEDUP_REMOVED lines=11> */
[----:B------:R-:W-:Y:S06]  /*d180*/  LDSM.16.M88.4 R140, [R154] ;  /* 0x000000009a8c783b */ /* 0x000fec0000000200 */
[----:B------:R-:W1:Y:S02]  /*d190*/  LDSM.16.M88.4 R144, [R148] ;  /* 0x000000009490783b */ /* 0x000e640000000200 */
        /* <DEDUP_REMOVED lines=11> */
[----:B------:R-:W-:Y:S06]  /*d250*/  LDSM.16.M88.4 R140, [R152+0x4000] ;  /* 0x00400000988c783b */ /* 0x000fec0000000200 */
[----:B------:R-:W1:Y:S02]  /*d260*/  LDSM.16.M88.4 R144, [R0+0x2000] ;  /* 0x002000000090783b */ /* 0x000e640000000200 */
        /* <DEDUP_REMOVED lines=60> */
[----:B------:R1:W2:Y:S06]  /*d630*/  LDSM.16.M88.4 R144, [R0+0x5800] ;  /* 0x005800000090783b */ /* 0x0002ac0000000200 */
[----:B-1----:R-:W3:Y:S01]  /*d640*/  LDL R0, [R1+0x4] ;  /* 0x0000040001007983 */ /* 0x002ee20000100800 */
[C---:B--2---:R-:W-:Y:S08]  /*d650*/  HMMA.16816.F32.BF16 R32, R140.reuse, R144, R32 ;  /* 0x000000908c20723c */ /* 0x044ff00000041820 */
        /* <DEDUP_REMOVED lines=11> */
[----:B------:R1:W2:Y:S03]  /*d710*/  LDSM.16.M88.4 R144, [R2+0x5800] ;  /* 0x005800000290783b */ /* 0x0002a60000000200 */
[----:B-1----:R-:W-:Y:S04]  /*d720*/  MOV R2, 0x1 ;  /* 0x0000000100027802 */ /* 0x002fe80000000f00 */
[----:B------:R-:W-:Y:S04]  /*d730*/  ISETP.NE.AND P0, PT, R2, c[0x0][0x2c4], PT ;  /* 0x0000b10002007a0c */ /* 0x000fe80003f05270 */
[----:B------:R-:W-:Y:S01]  /*d740*/  IADD3 R2, R180, 0x1, RZ ;  /* 0x00000001b4027810 */ /* 0x000fe20007ffe0ff */
        /* <DEDUP_REMOVED lines=19> */
[----:B------:R-:W1:Y:S11]  /*d880*/  LDSM.16.M88.4 R144, [R8+0x4800] ;  /* 0x004800000890783b */ /* 0x000e760000000200 */
[----:B------:R-:W-:Y:S04]  /*d890*/  @!UPT UIADD3 URZ, URZ, URZ, URZ ;  /* 0x0000003f3f3ff290 */ /* 0x000fe8000fffe03f */
[----:B------:R-:W-:Y:S02]  /*d8a0*/  FMUL.FTZ R4, R4, c[0x0][0x320] ;  /* 0x0000c80004047a20 */ /* 0x000fe40000410000 */
[----:B------:R-:W-:Y:S02]  /*d8b0*/  FMUL.FTZ R5, R5, c[0x0][0x320] ;  /* 0x0000c80005057a20 */ /* 0x000fe40000410000 */
[----:B------:R-:W2:Y:S01]  /*d8c0*/  MUFU.TANH R162, R4 ;  /* 0x0000000400a27308 */ /* 0x000ea20000002400 */
[----:B------:R-:W-:Y:S02]  /*d8d0*/  FMUL.FTZ R6, R6, c[0x0][0x320] ;  /* 0x0000c80006067a20 */ /* 0x000fe40000410000 */
[----:B------:R-:W-:Y:S02]  /*d8e0*/  FMUL.FTZ R7, R7, c[0x0][0x320] ;  /* 0x0000c80007077a20 */ /* 0x000fe40000410000 */
[----:B------:R-:W-:Y:S02]  /*d8f0*/  FMUL.FTZ R12, R12, c[0x0][0x320] ;  /* 0x0000c8000c0c7a20 */ /* 0x000fe40000410000 */
[----:B------:R-:W-:Y:S02]  /*d900*/  FMUL.FTZ R13, R13, c[0x0][0x320] ;  /* 0x0000c8000d0d7a20 */ /* 0x000fe40000410000 */
[----:B------:R-:W-:Y:S01]  /*d910*/  FMUL.FTZ R14, R14, c[0x0][0x320] ;  /* 0x0000c8000e0e7a20 */ /* 0x000fe20000410000 */
[----:B------:R-:W4:Y:S01]  /*d920*/  MUFU.TANH R161, R5 ;  /* 0x0000000500a17308 */ /* 0x000f220000002400 */
[----:B------:R-:W-:Y:S09]  /*d930*/  FMUL.FTZ R15, R15, c[0x0][0x320] ;  /* 0x0000c8000f0f7a20 */ /* 0x000ff20000410000 */
[----:B------:R-:W2:Y:S01]  /*d940*/  MUFU.TANH R175, R6 ;  /* 0x0000000600af7308 */ /* 0x000ea20000002400 */
[C---:B-1----:R-:W-:Y:S08]  /*d950*/  HMMA.16816.F32.BF16 R16, R140.reuse, R144, R16 ;  /* 0x000000908c10723c */ /* 0x042ff00000041810 */
[C---:B------:R-:W-:Y:S01]  /*d960*/  HMMA.16816.F32.BF16 R20, R140.reuse, R146, R20 ;  /* 0x000000928c14723c */ /* 0x040fe20000041814 */
[----:B------:R1:W1:Y:S10]  /*d970*/  MUFU.TANH R174, R7 ;  /* 0x0000000700ae7308 */ /* 0x0002740000002400 */
[----:B------:R-:W2:Y:S05]  /*d980*/  MUFU.TANH R148, R12 ;  /* 0x0000000c00947308 */ /* 0x000eaa0000002400 */
[----:B------:R-:W-:Y:S02]  /*d990*/  FMUL.FTZ R16, R16, c[0x0][0x320] ;  /* 0x0000c80010107a20 */ /* 0x000fe40000410000 */
[----:B------:R-:W-:Y:S02]  /*d9a0*/  FMUL.FTZ R17, R17, c[0x0][0x320] ;  /* 0x0000c80011117a20 */ /* 0x000fe40000410000 */
[----:B------:R-:W-:Y:S01]  /*d9b0*/  FMUL.FTZ R18, R18, c[0x0][0x320] ;  /* 0x0000c80012127a20 */ /* 0x000fe20000410000 */
[----:B------:R-:W2:Y:S01]  /*d9c0*/  MUFU.TANH R147, R13 ;  /* 0x0000000d00937308 */ /* 0x000ea20000002400 */
[----:B------:R-:W-:Y:S02]  /*d9d0*/  FMUL.FTZ R19, R19, c[0x0][0x320] ;  /* 0x0000c80013137a20 */ /* 0x000fe40000410000 */
[----:B------:R-:W-:Y:S01]  /*d9e0*/  FMUL.FTZ R20, R20, c[0x0][0x320] ;  /* 0x0000c80014147a20 */ /* 0x000fe20000410000 */
[----:B-1----:R-:W1:Y:S01]  /*d9f0*/  LDSM.16.M88.4 R4, [R8+0x5000] ;  /* 0x005000000804783b */ /* 0x002e620000000200 */
[----:B------:R-:W-:Y:S02]  /*da00*/  FMUL.FTZ R22, R22, c[0x0][0x320] ;  /* 0x0000c80016167a20 */ /* 0x000fe40000410000 */
[----:B------:R-:W-:Y:S03]  /*da10*/  FMUL.FTZ R23, R23, c[0x0][0x320] ;  /* 0x0000c80017177a20 */ /* 0x000fe60000410000 */
[----:B------:R-:W1:Y:S10]  /*da20*/  MUFU.TANH R172, R14 ;  /* 0x0000000e00ac7308 */ /* 0x000e740000002400 */
[----:B------:R5:W1:Y:S10]  /*da30*/  MUFU.TANH R171, R15 ;  /* 0x0000000f00ab7308 */ /* 0x000a740000002400 */
[----:B------:R-:W2:Y:S10]  /*da40*/  MUFU.TANH R146, R16 ;  /* 0x0000001000927308 */ /* 0x000eb40000002400 */
[----:B------:R-:W2:Y:S01]  /*da50*/  MUFU.TANH R145, R17 ;  /* 0x0000001100917308 */ /* 0x000ea20000002400 */
[----:B-----5:R-:W5:Y:S01]  /*da60*/  LDSM.16.M88.4 R12, [R8+0x5800] ;  /* 0x00580000080c783b */ /* 0x020f620000000200 */
[C---:B-1----:R-:W-:Y:S08]  /*da70*/  HMMA.16816.F32.BF16 R24, R140.reuse, R4, R24 ;  /* 0x000000048c18723c */ /* 0x042ff00000041818 */
[----:B------:R1:W1:Y:S01]  /*da80*/  MUFU.TANH R170, R18 ;  /* 0x0000001200aa7308 */ /* 0x0002620000002400 */
[----:B---3--:R-:W-:Y:S01]  /*da90*/  IMAD R4, R0, 0x80, R217 ;  /* 0x0000008000047824 */ /* 0x008fe200078e02d9 */
[C---:B------:R-:W-:Y:S04]  /*daa0*/  HMMA.16816.F32.BF16 R28, R140.reuse, R6, R28 ;  /* 0x000000068c1c723c */ /* 0x040fe8000004181c */
[----:B------:R-:W-:Y:S04]  /*dab0*/  IADD3 R4, R215, R4, R216 ;  /* 0x00000004d7047210 */ /* 0x000fe80007ffe0d8 */
[----:B------:R3:W2:Y:S01]  /*dac0*/  MUFU.TANH R169, R19 ;  /* 0x0000001300a97308 */ /* 0x0006a20000002400 */
[----:B------:R-:W-:Y:S03]  /*dad0*/  SHF.L.U32 R7, R173, 0x6, RZ ;  /* 0x00000006ad077819 */ /* 0x000fe600000006ff */
[----:B------:R-:W-:Y:S05]  /*dae0*/  @P0 IMAD.HI.U32 R0, R4, c[0x0][0x2c8], RZ ;  /* 0x0000b20004000a27 */ /* 0x000fea00078e00ff */
[----:B------:R-:W-:Y:S01]  /*daf0*/  @P0 SHF.R.U32.HI R4, RZ, c[0x0][0x2cc], R0 ;  /* 0x0000b300ff040a19 */ /* 0x000fe20000011600 */
[----:B------:R-:W-:Y:S01]  /*db00*/  FMUL.FTZ R27, R27, c[0x0][0x320] ;  /* 0x0000c8001b1b7a20 */ /* 0x000fe20000410000 */
[----:B------:R2:W2:Y:S01]  /*db10*/  MUFU.TANH R144, R20 ;  /* 0x0000001400907308 */ /* 0x0004a20000002400 */
[----:B------:R-:W-:Y:S02]  /*db20*/  FMUL.FTZ R26, R26, c[0x0][0x320] ;  /* 0x0000c8001a1a7a20 */ /* 0x000fe40000410000 */
[----:B------:R-:W2:Y:S01]  /*db30*/  SHFL.IDX PT, R3, R4, RZ, 0x1c1f ;  /* 0x001c1fff04037589 */ /* 0x000ea200000e0000 */
[----:B------:R-:W-:Y:S01]  /*db40*/  IADD3 R0, -R200, 0x1, -R7 ;  /* 0x00000001c8007810 */ /* 0x000fe20007ffe907 */
[----:B-1----:R-:W-:Y:S01]  /*db50*/  FMUL.FTZ R18, R25, c[0x0][0x320] ;  /* 0x0000c80019127a20 */ /* 0x002fe20000410000 */
[----:B------:R-:W-:Y:S01]  /*db60*/  ISETP.GE.AND P0, PT, R180, 0x1, PT ;  /* 0x00000001b400780c */ /* 0x000fe20003f06270 */
[----:B------:R-:W-:Y:S01]  /*db70*/  FMUL.FTZ R30, R30, c[0x0][0x320] ;  /* 0x0000c8001e1e7a20 */ /* 0x000fe20000410000 */
[----:B------:R-:W-:Y:S01]  /*db80*/  IADD3 R0, -R207, R0, R211 ;  /* 0x00000000cf007210 */ /* 0x000fe20007ffe1d3 */
[----:B------:R-:W-:Y:S01]  /*db90*/  FMUL.FTZ R31, R31, c[0x0][0x320] ;  /* 0x0000c8001f1f7a20 */ /* 0x000fe20000410000 */
[----:B------:R1:W1:Y:S01]  /*dba0*/  MUFU.TANH R165, R27 ;  /* 0x0000001b00a57308 */ /* 0x0002620000002400 */
[----:B------:R-:W-:Y:S01]  /*dbb0*/  FMUL.FTZ R17, R28, c[0x0][0x320] ;  /* 0x0000c8001c117a20 */ /* 0x000fe20000410000 */
[----:B------:R-:W-:Y:S01]  /*dbc0*/  IADD3 R5, R0, c[0x0][0x328], RZ ;  /* 0x0000ca0000057a10 */ /* 0x000fe20007ffe0ff */
[----:B------:R-:W-:Y:S01]  /*dbd0*/  FMUL.FTZ R16, R29, c[0x0][0x320] ;  /* 0x0000c8001d107a20 */ /* 0x000fe20000410000 */
[C---:B-----5:R-:W-:Y:S03]  /*dbe0*/  HMMA.16816.F32.BF16 R32, R140.reuse, R12, R32 ;  /* 0x0000000c8c20723c */ /* 0x060fe60000041820 */
[----:B---3--:R-:W-:Y:S01]  /*dbf0*/  FMUL.FTZ R19, R24, c[0x0][0x320] ;  /* 0x0000c80018137a20 */ /* 0x008fe20000410000 */
[----:B------:R-:W-:Y:S02]  /*dc00*/  IADD3 R8, R0, UR16, RZ ;  /* 0x0000001000087c10 */ /* 0x000fe4000fffe0ff */
[----:B------:R3:W1:Y:S01]  /*dc10*/  MUFU.TANH R163, R30 ;  /* 0x0000001e00a37308 */ /* 0x0006620000002400 */
[----:B------:R-:W-:Y:S01]  /*dc20*/  SEL R180, R2, RZ, !P0 ;  /* 0x000000ff02b47207 */ /* 0x000fe20004000000 */
[----:B------:R-:W-:Y:S04]  /*dc30*/  HMMA.16816.F32.BF16 R36, R140, R14, R36 ;  /* 0x0000000e8c24723c */ /* 0x000fe80000041824 */
[----:B--2---:R-:W-:Y:S01]  /*dc40*/  FMUL.FTZ R20, R21, c[0x0][0x320] ;  /* 0x0000c80015147a20 */ /* 0x004fe20000410000 */
[-C--:B------:R-:W-:Y:S02]  /*dc50*/  IADD3 R2, R5, R3.reuse, RZ ;  /* 0x0000000305027210 */ /* 0x080fe40007ffe0ff */
[----:B------:R-:W-:Y:S01]  /*dc60*/  IADD3 R0, R8, R3, RZ ;  /* 0x0000000308007210 */ /* 0x000fe20007ffe0ff */
[----:B------:R2:W2:Y:S08]  /*dc70*/  MUFU.TANH R164, R31 ;  /* 0x0000001f00a47308 */ /* 0x0004b00000002400 */
[----:B------:R-:W-:Y:S02]  /*dc80*/  FMUL.FTZ R28, R32, c[0x0][0x320] ;  /* 0x0000c800201c7a20 */ /* 0x000fe40000410000 */
[----:B------:R-:W4:Y:S01]  /*dc90*/  MUFU.TANH R20, R20 ;  /* 0x0000001400147308 */ /* 0x000f220000002400 */
[----:B------:R-:W-:Y:S02]  /*dca0*/  FMUL.FTZ R13, R33, c[0x0][0x320] ;  /* 0x0000c800210d7a20 */ /* 0x000fe40000410000 */
[----:B------:R-:W-:Y:S03]  /*dcb0*/  FMUL.FTZ R32, R34, c[0x0][0x320] ;  /* 0x0000c80022207a20 */ /* 0x000fe60000410000 */
[----:B------:R-:W-:Y:S02]  /*dcc0*/  FMUL.FTZ R12, R36, c[0x0][0x320] ;  /* 0x0000c800240c7a20 */ /* 0x000fe40000410000 */
[----:B-1----:R-:W-:Y:S02]  /*dcd0*/  FMUL.FTZ R27, R37, c[0x0][0x320] ;  /* 0x0000c800251b7a20 */ /* 0x002fe40000410000 */
[----:B------:R1:W1:Y:S01]  /*dce0*/  MUFU.TANH R168, R22 ;  /* 0x0000001600a87308 */ /* 0x0002620000002400 */
[----:B---3--:R-:W-:Y:S02]  /*dcf0*/  FMUL.FTZ R30, R38, c[0x0][0x320] ;  /* 0x0000c800261e7a20 */ /* 0x008fe40000410000 */
[----:B------:R-:W-:Y:S02]  /*dd00*/  FMUL.FTZ R29, R39, c[0x0][0x320] ;  /* 0x0000c800271d7a20 */ /* 0x000fe40000410000 */
[----:B--2---:R-:W-:Y:S05]  /*dd10*/  FMUL.FTZ R31, R35, c[0x0][0x320] ;  /* 0x0000c800231f7a20 */ /* 0x004fea0000410000 */
[----:B------:R2:W3:Y:S10]  /*dd20*/  MUFU.TANH R167, R23 ;  /* 0x0000001700a77308 */ /* 0x0004f40000002400 */
[----:B------:R-:W1:Y:S10]  /*dd30*/  MUFU.TANH R19, R19 ;  /* 0x0000001300137308 */ /* 0x000e740000002400 */
[----:B------:R-:W1:Y:S10]  /*dd40*/  MUFU.TANH R18, R18 ;  /* 0x0000001200127308 */ /* 0x000e740000002400 */
[----:B------:R2:W1:Y:S10]  /*dd50*/  MUFU.TANH R166, R26 ;  /* 0x0000001a00a67308 */ /* 0x0004740000002400 */
        /* <DEDUP_REMOVED lines=24> */
.L_x_1897:
[----:B------:R-:W-:Y:S04]  /*dee0*/  MOV R6, c[0x0][0x32c] ;  /* 0x0000cb0000067a02 */ /* 0x000fe80000000f00 */
[----:B------:R-:W-:Y:S11]  /*def0*/  ISETP.NE.AND P0, PT, R6, 0x1, PT ;  /* 0x000000010600780c */ /* 0x000ff60003f05270 */
[----:B------:R-:W-:Y:S02]  /*df00*/  @!UPT UIADD3 URZ, URZ, URZ, URZ ;  /* 0x0000003f3f3ff290 */ /* 0x000fe4000fffe03f */
[----:B------:R-:W-:Y:S05]  /*df10*/  @P0 IMAD.HI.U32 R6, R3, c[0x0][0x330], RZ ;  /* 0x0000cc0003060a27 */ /* 0x000fea00078e00ff */
[----:B------:R-:W-:Y:S02]  /*df20*/  @P0 SHF.R.U32.HI R3, RZ, c[0x0][0x334], R6 ;  /* 0x0000cd00ff030a19 */ /* 0x000fe40000011606 */
.L_x_1898:
[----:B------:R-:W-:Y:S05]  /*df30*/  BSYNC B0 ;  /* 0x0000000000007941 */ /* 0x000fea0003800000 */
.L_x_1896:
[----:B------:R-:W-:Y:S04]  /*df40*/  IMAD R3, R3, c[0x0][0x32c], -R7 ;  /* 0x0000cb0003037a24 */ /* 0x000fe800078e0a07 */
[----:B------:R-:W-:Y:S05]  /*df50*/  IMAD.IADD R3, R3, 0x1, -R200 ;  /* 0x0000000103037824 */ /* 0x000fea00078e0ac8 */
[----:B------:R-:W-:Y:S02]  /*df60*/  IMNMX R0, R0, R3, !PT ;  /* 0x0000000300007217 */ /* 0x000fe40007800200 */
[----:B------:R-:W-:Y:S04]  /*df70*/  IADD3 R3, R3, c[0x0][0x32c], RZ ;  /* 0x0000cb0003037a10 */ /* 0x000fe80007ffe0ff */
[----:B------:R-:W-:Y:S02]  /*df80*/  IMNMX R2, R2, R3, PT ;  /* 0x0000000302027217 */ /* 0x000fe40003800200 */
.L_x_1895:
[----:B--234-:R-:W-:Y:S01]  /*df90*/  ISETP.GT.AND P1, PT, R173, -0x1, PT ;  /* 0xffffffffad00780c */ /* 0x01cfe20003f24270 */
[----:B------:R-:W2:Y:S03]  /*dfa0*/  SHFL.IDX PT, R6, R4, 0x1, 0x1c1f ;  /* 0x003c1f0004067f89 */ /* 0x000ea600000e0000 */
[C---:B------:R-:W-:Y:S02]  /*dfb0*/  ISETP.GT.AND P0, PT, R0.reuse, RZ, P1 ;  /* 0x000000ff0000720c */ /* 0x040fe40000f04270 */
[----:B------:R-:W-:Y:S02]  /*dfc0*/  ISETP.GT.AND P2, PT, R0, 0x1, P1 ;  /* 0x000000010000780c */ /* 0x000fe40000f44270 */
[----:B------:R-:W-:Y:S02]  /*dfd0*/  ISETP.LT.OR P3, PT, R2, 0x1, P0 ;  /* 0x000000010200780c */ /* 0x000fe40000761670 */
[C---:B------:R-:W-:Y:S02]  /*dfe0*/  ISETP.GT.AND P0, PT, R0.reuse, 0x8, P1 ;  /* 0x000000080000780c */ /* 0x040fe40000f04270 */
[----:B------:R-:W-:Y:S02]  /*dff0*/  ISETP.GT.AND P5, PT, R0, 0x9, P1 ;  /* 0x000000090000780c */ /* 0x000fe40000fa4270 */
[----:B------:R-:W-:Y:S02]  /*e000*/  ISETP.LT.OR P2, PT, R2, 0x2, P2 ;  /* 0x000000020200780c */ /* 0x000fe40001741670 */
[----:B------:R-:W-:Y:S02]  /*e010*/  FSEL R15, R162, -INF , !P3 ;  /* 0xff800000a20f7808 */ /* 0x000fe40005800000 */
[----:B------:R-:W-:Y:S02]  /*e020*/  ISETP.GT.AND P4, PT, R0, 0x10, P1 ;  /* 0x000000100000780c */ /* 0x000fe40000f84270 */
[----:B------:R-:W-:Y:S02]  /*e030*/  ISETP.LT.OR P3, PT, R2, 0x9, P0 ;  /* 0x000000090200780c */ /* 0x000fe40000761670 */
[----:B------:R-:W-:Y:S02]  /*e040*/  FSEL R26, R161, -INF , !P2 ;  /* 0xff800000a11a7808 */ /* 0x000fe40005000000 */
[----:B------:R-:W-:Y:S01]  /*e050*/  ISETP.GT.AND P0, PT, R0, 0x11, P1 ;  /* 0x000000110000780c */ /* 0x000fe20000f04270 */
[--C-:B--2---:R-:W-:Y:S01]  /*e060*/  IMAD.IADD R5, R5, 0x1, R6.reuse ;  /* 0x0000000105057824 */ /* 0x104fe200078e0206 */
[----:B------:R-:W-:Y:S01]  /*e070*/  ISETP.LT.OR P2, PT, R2, 0xa, P5 ;  /* 0x0000000a0200780c */ /* 0x000fe20002f41670 */
[----:B------:R-:W-:Y:S01]  /*e080*/  IMAD.IADD R4, R8, 0x1, R6 ;  /* 0x0000000108047824 */ /* 0x000fe200078e0206 */
[----:B------:R-:W-:Y:S02]  /*e090*/  ISETP.GT.AND P5, PT, R0, 0x18, P1 ;  /* 0x000000180000780c */ /* 0x000fe40000fa4270 */
[----:B------:R-:W-:Y:S02]  /*e0a0*/  FSEL R25, R148, -INF , !P3 ;  /* 0xff80000094197808 */ /* 0x000fe40005800000 */
[----:B------:R-:W-:Y:S02]  /*e0b0*/  ISETP.LT.OR P3, PT, R2, 0x11, P4 ;  /* 0x000000110200780c */ /* 0x000fe40002761670 */
[----:B------:R-:W-:Y:S02]  /*e0c0*/  FSEL R24, R147, -INF , !P2 ;  /* 0xff80000093187808 */ /* 0x000fe40005000000 */
[----:B------:R-:W-:Y:S02]  /*e0d0*/  ISETP.GT.AND P4, PT, R0, 0x19, P1 ;  /* 0x000000190000780c */ /* 0x000fe40000f84270 */
[C---:B------:R-:W-:Y:S02]  /*e0e0*/  ISETP.LT.OR P2, PT, R2.reuse, 0x12, P0 ;  /* 0x000000120200780c */ /* 0x040fe40000741670 */
[----:B------:R-:W-:Y:S02]  /*e0f0*/  ISETP.LT.OR P0, PT, R2, 0x19, P5 ;  /* 0x000000190200780c */ /* 0x000fe40002f01670 */
[----:B------:R-:W-:Y:S02]  /*e100*/  FSEL R23, R146, -INF , !P3 ;  /* 0xff80000092177808 */ /* 0x000fe40005800000 */
[C---:B------:R-:W-:Y:S02]  /*e110*/  ISETP.GT.AND P3, PT, R0.reuse, 0x20, P1 ;  /* 0x000000200000780c */ /* 0x040fe40000f64270 */
[----:B------:R-:W-:Y:S02]  /*e120*/  ISETP.GT.AND P5, PT, R0, 0x21, P1 ;  /* 0x000000210000780c */ /* 0x000fe40000fa4270 */
[----:B------:R-:W-:Y:S02]  /*e130*/  ISETP.LT.OR P4, PT, R2, 0x1a, P4 ;  /* 0x0000001a0200780c */ /* 0x000fe40002781670 */
[----:B------:R-:W-:Y:S02]  /*e140*/  FSEL R21, R144, -INF , !P0 ;  /* 0xff80000090157808 */ /* 0x000fe40004000000 */
[----:B------:R-:W-:Y:S02]  /*e150*/  ISETP.GT.AND P0, PT, R0, 0x28, P1 ;  /* 0x000000280000780c */ /* 0x000fe40000f04270 */
[----:B-1----:R-:W-:Y:S02]  /*e160*/  FSEL R22, R145, -INF , !P2 ;  /* 0xff80000091167808 */ /* 0x002fe40005000000 */
[----:B------:R-:W-:Y:S02]  /*e170*/  ISETP.LT.OR P2, PT, R2, 0x21, P3 ;  /* 0x000000210200780c */ /* 0x000fe40001f41670 */
[----:B------:R-:W-:Y:S02]  /*e180*/  FSEL R20, R20, -INF , !P4 ;  /* 0xff80000014147808 */ /* 0x000fe40006000000 */
[----:B------:R-:W-:Y:S02]  /*e190*/  ISETP.GT.AND P3, PT, R0, 0x29, P1 ;  /* 0x000000290000780c */ /* 0x000fe40000f64270 */
[C---:B------:R-:W-:Y:S02]  /*e1a0*/  ISETP.LT.OR P4, PT, R2.reuse, 0x22, P5 ;  /* 0x000000220200780c */ /* 0x040fe40002f81670 */
[----:B------:R-:W-:Y:S02]  /*e1b0*/  ISETP.LT.OR P0, PT, R2, 0x29, P0 ;  /* 0x000000290200780c */ /* 0x000fe40000701670 */
[----:B------:R-:W-:Y:S02]  /*e1c0*/  FSEL R19, R19, -INF , !P2 ;  /* 0xff80000013137808 */ /* 0x000fe40005000000 */
[----:B------:R-:W-:Y:S02]  /*e1d0*/  ISETP.GT.AND P5, PT, R0, 0x30, P1 ;  /* 0x000000300000780c */ /* 0x000fe40000fa4270 */
[----:B------:R-:W-:Y:S02]  /*e1e0*/  ISETP.LT.OR P3, PT, R2, 0x2a, P3 ;  /* 0x0000002a0200780c */ /* 0x000fe40001f61670 */
[----:B------:R-:W-:Y:S02]  /*e1f0*/  FSEL R18, R18, -INF , !P4 ;  /* 0xff80000012127808 */ /* 0x000fe40006000000 */
[C---:B------:R-:W-:Y:S02]  /*e200*/  ISETP.GT.AND P4, PT, R0.reuse, 0x31, P1 ;  /* 0x000000310000780c */ /* 0x040fe40000f84270 */
[----:B------:R-:W-:Y:S02]  /*e210*/  FSEL R17, R17, -INF , !P0 ;  /* 0xff80000011117808 */ /* 0x000fe40004000000 */
[C---:B------:R-:W-:Y:S02]  /*e220*/  ISETP.GT.AND P2, PT, R0.reuse, 0x38, P1 ;  /* 0x000000380000780c */ /* 0x040fe40000f44270 */
[----:B------:R-:W-:Y:S02]  /*e230*/  ISETP.GT.AND P0, PT, R0, 0x39, P1 ;  /* 0x000000390000780c */ /* 0x000fe40000f04270 */
[----:B------:R-:W-:Y:S02]  /*e240*/  FSEL R16, R16, -INF , !P3 ;  /* 0xff80000010107808 */ /* 0x000fe40005800000 */
[C---:B------:R-:W-:Y:S02]  /*e250*/  ISETP.LT.OR P5, PT, R2.reuse, 0x31, P5 ;  /* 0x000000310200780c */ /* 0x040fe40002fa1670 */
[C---:B------:R-:W-:Y:S02]  /*e260*/  ISETP.LT.OR P3, PT, R2.reuse, 0x32, P4 ;  /* 0x000000320200780c */ /* 0x040fe40002761670 */
[C---:B------:R-:W-:Y:S02]  /*e270*/  ISETP.LT.OR P2, PT, R2.reuse, 0x39, P2 ;  /* 0x000000390200780c */ /* 0x040fe40001741670 */
[----:B------:R-:W-:Y:S02]  /*e280*/  ISETP.LT.OR P0, PT, R2, 0x3a, P0 ;  /* 0x0000003a0200780c */ /* 0x000fe40000701670 */
[----:B------:R-:W-:Y:S02]  /*e290*/  FSEL R14, R28, -INF , !P5 ;  /* 0xff8000001c0e7808 */ /* 0x000fe40006800000 */
        /* <DEDUP_REMOVED lines=17> */
.L_x_1901:
[----:B------:R-:W-:Y:S04]  /*e3b0*/  MOV R2, c[0x0][0x32c] ;  /* 0x0000cb0000027a02 */ /* 0x000fe80000000f00 */
[----:B------:R-:W-:Y:S11]  /*e3c0*/  ISETP.NE.AND P0, PT, R2, 0x1, PT ;  /* 0x000000010200780c */ /* 0x000ff60003f05270 */
[----:B------:R-:W-:Y:S02]  /*e3d0*/  @!UPT UIADD3 URZ, URZ, URZ, URZ ;  /* 0x0000003f3f3ff290 */ /* 0x000fe4000fffe03f */
[----:B------:R-:W-:Y:S05]  /*e3e0*/  @P0 IMAD.HI.U32 R2, R0, c[0x0][0x330], RZ ;  /* 0x0000cc0000020a27 */ /* 0x000fea00078e00ff */
[----:B------:R-:W-:Y:S02]  /*e3f0*/  @P0 SHF.R.U32.HI R0, RZ, c[0x0][0x334], R2 ;  /* 0x0000cd00ff000a19 */ /* 0x000fe40000011602 */
.L_x_1902:
[----:B------:R-:W-:Y:S05]  /*e400*/  BSYNC B0 ;  /* 0x0000000000007941 */ /* 0x000fea0003800000 */
.L_x_1900:
[----:B------:R-:W-:Y:S04]  /*e410*/  IMAD R7, R0, c[0x0][0x32c], -R7 ;  /* 0x0000cb0000077a24 */ /* 0x000fe800078e0a07 */
[----:B------:R-:W-:Y:S05]  /*e420*/  IMAD.IADD R7, R7, 0x1, -R200 ;  /* 0x0000000107077824 */ /* 0x000fea00078e0ac8 */
[----:B------:R-:W-:Y:S02]  /*e430*/  IMNMX R4, R4, R7, !PT ;  /* 0x0000000704047217 */ /* 0x000fe40007800200 */
[----:B------:R-:W-:Y:S04]  /*e440*/  IADD3 R7, R7, c[0x0][0x32c], RZ ;  /* 0x0000cb0007077a10 */ /* 0x000fe80007ffe0ff */
[----:B------:R-:W-:Y:S02]  /*e450*/  IMNMX R5, R5, R7, PT ;  /* 0x0000000705057217 */ /* 0x000fe40003800200 */
.L_x_1899:
[----:B------:R-:W-:Y:S01]  /*e460*/  FMNMX.FTZ R0, R15, R9, !PT ;  /* 0x000000090f007209 */ /* 0x000fe20007810000 */
[----:B------:R-:W-:Y:S04]  /*e470*/  DEPBAR.LE SB0, 0x2 ;  /* 0x000080800000791a */ /* 0x000fe80000000000 */
[----:B------:R-:W-:Y:S01]  /*e480*/  FMNMX.FTZ R0, R26, R0, !PT ;  /* 0x000000001a007209 */ /* 0x000fe20007810000 */
[----:B------:R-:W-:Y:S01]  /*e490*/  BAR.SYNC.DEFER_BLOCKING 0x0 ;  /* 0x0000000000007b1d */ /* 0x000fe20000010000 */
[----:B------:R-:W-:Y:S02]  /*e4a0*/  ISETP.GT.AND P2, PT, R4, RZ, P1 ;  /* 0x000000ff0400720c */ /* 0x000fe40000f44270 */
[----:B------:R-:W-:Y:S02]  /*e4b0*/  FMNMX.FTZ R0, R25, R0, !PT ;  /* 0x0000000019007209 */ /* 0x000fe40007810000 */
[----:B------:R-:W-:Y:S02]  /*e4c0*/  ISETP.LT.OR P2, PT, R5, 0x1, P2 ;  /* 0x000000010500780c */ /* 0x000fe40001741670 */
[----:B------:R-:W-:Y:S02]  /*e4d0*/  FMNMX.FTZ R0, R24, R0, !PT ;  /* 0x0000000018007209 */ /* 0x000fe40007810000 */
[----:B------:R-:W-:Y:S02]  /*e4e0*/  ISETP.GT.AND P3, PT, R4, 0x9, P1 ;  /* 0x000000090400780c */ /* 0x000fe40000f64270 */
[----:B------:R-:W-:Y:S02]  /*e4f0*/  FMNMX.FTZ R0, R23, R0, !PT ;  /* 0x0000000017007209 */ /* 0x000fe40007810000 */
[----:B------:R-:W-:Y:S02]  /*e500*/  FSEL R6, R175, -INF , !P2 ;  /* 0xff800000af067808 */ /* 0x000fe40005000000 */
[----:B------:R-:W-:Y:S02]  /*e510*/  FMNMX.FTZ R0, R22, R0, !PT ;  /* 0x0000000016007209 */ /* 0x000fe40007810000 */
[C---:B------:R-:W-:Y:S02]  /*e520*/  ISETP.GT.AND P2, PT, R4.reuse, 0x10, P1 ;  /* 0x000000100400780c */ /* 0x040fe40000f44270 */
[----:B------:R-:W-:Y:S02]  /*e530*/  FMNMX.FTZ R0, R21, R0, !PT ;  /* 0x0000000015007209 */ /* 0x000fe40007810000 */
[----:B------:R-:W-:Y:S02]  /*e540*/  ISETP.GT.AND P4, PT, R4, 0x8, P1 ;  /* 0x000000080400780c */ /* 0x000fe40000f84270 */
        /* <DEDUP_REMOVED lines=11> */
[----:B------:R-:W-:Y:S02]  /*e600*/  FSEL R146, R170, -INF , !P2 ;  /* 0xff800000aa927808 */ /* 0x000fe40005000000 */
[----:B------:R-:W-:Y:S02]  /*e610*/  FMNMX.FTZ R0, R13, R0, !PT ;  /* 0x000000000d007209 */ /* 0x000fe40007810000 */
[----:B------:R-:W-:Y:S02]  /*e620*/  ISETP.LT.OR P3, PT, R5, 0x19, P6 ;  /* 0x000000190500780c */ /* 0x000fe40003761670 */
[----:B------:R-:W-:Y:S02]  /*e630*/  FMNMX.FTZ R0, R12, R0, !PT ;  /* 0x000000000c007209 */ /* 0x000fe40007810000 */
[----:B------:R-:W-:Y:S02]  /*e640*/  FSEL R143, R172, -INF , !P4 ;  /* 0xff800000ac8f7808 */ /* 0x000fe40006000000 */
[----:B------:R-:W-:Y:S02]  /*e650*/  FMNMX.FTZ R0, R3, R0, !PT ;  /* 0x0000000003007209 */ /* 0x000fe40007810000 */
[C---:B------:R-:W-:Y:S02]  /*e660*/  ISETP.GT.AND P5, PT, R4.reuse, 0x19, P1 ;  /* 0x000000190400780c */ /* 0x040fe40000fa4270 */
[C---:B------:R-:W-:Y:S01]  /*e670*/  ISETP.GT.AND P4, PT, R4.reuse, 0x20, P1 ;  /* 0x000000200400780c */ /* 0x040fe20000f84270 */
[----:B------:R-:W1:Y:S01]  /*e680*/  SHFL.BFLY PT, R2, R0, 0x2, 0x1f ;  /* 0x0c401f0000027f89 */ /* 0x000e6200000e0000 */
[----:B------:R-:W-:Y:S02]  /*e690*/  ISETP.GT.AND P2, PT, R4, 0x21, P1 ;  /* 0x000000210400780c */ /* 0x000fe40000f44270 */
[C---:B------:R-:W-:Y:S02]  /*e6a0*/  ISETP.LT.OR P5, PT, R5.reuse, 0x1a, P5 ;  /* 0x0000001a0500780c */ /* 0x040fe40002fa1670 */
[----:B------:R-:W-:Y:S02]  /*e6b0*/  FSEL R168, R168, -INF , !P3 ;  /* 0xff800000a8a87808 */ /* 0x000fe40005800000 */
[C---:B------:R-:W-:Y:S02]  /*e6c0*/  ISETP.LT.OR P3, PT, R5.reuse, 0x21, P4 ;  /* 0x000000210500780c */ /* 0x040fe40002761670 */
[----:B------:R-:W-:Y:S02]  /*e6d0*/  ISETP.LT.OR P2, PT, R5, 0x22, P2 ;  /* 0x000000220500780c */ /* 0x000fe40001741670 */
[----:B------:R-:W-:Y:S02]  /*e6e0*/  FSEL R167, R167, -INF , !P5 ;  /* 0xff800000a7a77808 */ /* 0x000fe40006800000 */
[----:B------:R-:W-:Y:S02]  /*e6f0*/  FSEL R165, R165, -INF , !P2 ;  /* 0xff800000a5a57808 */ /* 0x000fe40005000000 */
[----:B------:R-:W-:Y:S02]  /*e700*/  ISETP.GT.AND P2, PT, R4, 0x38, P1 ;  /* 0x000000380400780c */ /* 0x000fe40000f44270 */
[----:B------:R-:W-:Y:S02]  /*e710*/  FSEL R166, R166, -INF , !P3 ;  /* 0xff800000a6a67808 */ /* 0x000fe40005800000 */
[C---:B------:R-:W-:Y:S02]  /*e720*/  ISETP.GT.AND P3, PT, R4.reuse, 0x31, P1 ;  /* 0x000000310400780c */ /* 0x040fe40000f64270 */
[C---:B------:R-:W-:Y:S02]  /*e730*/  ISETP.GT.AND P5, PT, R4.reuse, 0x29, P1 ;  /* 0x000000290400780c */ /* 0x040fe40000fa4270 */
[----:B------:R-:W-:Y:S02]  /*e740*/  ISETP.GT.AND P4, PT, R4, 0x30, P1 ;  /* 0x000000300400780c */ /* 0x000fe40000f84270 */
[----:B-1----:R-:W-:Y:S02]  /*e750*/  FMNMX.FTZ R0, R0, R2, !PT ;  /* 0x0000000200007209 */ /* 0x002fe40007810000 */
[C---:B------:R-:W-:Y:S02]  /*e760*/  ISETP.LT.OR P5, PT, R5.reuse, 0x2a, P5 ;  /* 0x0000002a0500780c */ /* 0x040fe40002fa1670 */
[C---:B------:R-:W-:Y:S01]  /*e770*/  ISETP.LT.OR P4, PT, R5.reuse, 0x31, P4 ;  /* 0x000000310500780c */ /* 0x040fe20002781670 */
[----:B------:R-:W1:Y:S01]  /*e780*/  SHFL.BFLY PT, R2, R0, 0x1, 0x1f ;  /* 0x0c201f0000027f89 */ /* 0x000e6200000e0000 */
[----:B------:R-:W-:Y:S02]  /*e790*/  FSEL R164, R164, -INF , !P5 ;  /* 0xff800000a4a47808 */ /* 0x000fe40006800000 */
[----:B------:R-:W-:Y:S02]  /*e7a0*/  ISETP.LT.OR P3, PT, R5, 0x32, P3 ;  /* 0x000000320500780c */ /* 0x000fe40001f61670 */
[----:B------:R-:W-:Y:S02]  /*e7b0*/  IADD3 R148, R160, R149, RZ ;  /* 0x00000095a0947210 */ /* 0x000fe40007ffe0ff */
[----:B------:R-:W-:Y:S02]  /*e7c0*/  LOP3.LUT P6, RZ, R213, 0x1, RZ, 0xc0, !PT ;  /* 0x00000001d5ff7812 */ /* 0x000fe400078cc0ff */
[----:B-1----:R-:W-:Y:S04]  /*e7d0*/  FMNMX.FTZ R8, R0, R2, !PT ;  /* 0x0000000200087209 */ /* 0x002fe80007810000 */
[C---:B------:R-:W-:Y:S01]  /*e7e0*/  FSETP.NEU.FTZ.AND P0, PT, R8.reuse, -INF , PT ;  /* 0xff8000000800780b */ /* 0x040fe20003f1d000 */
[C---:B------:R-:W-:Y:S03]  /*e7f0*/  FMUL.FTZ R2, R8.reuse, c[0x0][0x2d0] ;  /* 0x0000b40008027a20 */ /* 0x040fe60000410000 */
[----:B------:R-:W-:Y:S02]  /*e800*/  FSEL R0, R8, RZ, P0 ;  /* 0x000000ff08007208 */ /* 0x000fe40000000000 */
[----:B------:R-:W-:Y:S02]  /*e810*/  FSEL R2, R2, RZ, P0 ;  /* 0x000000ff02027208 */ /* 0x000fe40000000000 */
[----:B------:R-:W-:Y:S01]  /*e820*/  ISETP.GT.AND P0, PT, R4, 0x1, P1 ;  /* 0x000000010400780c */ /* 0x000fe20000f04270 */
[----:B------:R-:W-:Y:S02]  /*e830*/  FADD.FTZ R0, -R0, R9 ;  /* 0x0000000900007221 */ /* 0x000fe40000010100 */
[--C-:B------:R-:W-:Y:S01]  /*e840*/  FFMA.FTZ R15, R15, c[0x0][0x2d0], -R2.reuse ;  /* 0x0000b4000f0f7a23 */ /* 0x100fe20000010802 */
[----:B------:R-:W-:Y:S01]  /*e850*/  ISETP.LT.OR P0, PT, R5, 0x2, P0 ;  /* 0x000000020500780c */ /* 0x000fe20000701670 */
[----:B------:R-:W-:Y:S02]  /*e860*/  FMUL.FTZ R0, R0, c[0x0][0x2d0] ;  /* 0x0000b40000007a20 */ /* 0x000fe40000410000 */
[--C-:B------:R-:W-:Y:S01]  /*e870*/  FFMA.FTZ R26, R26, c[0x0][0x2d0], -R2.reuse ;  /* 0x0000b4001a1a7a23 */ /* 0x100fe20000010802 */
[----:B------:R-:W-:Y:S01]  /*e880*/  FSEL R7, R174, -INF , !P0 ;  /* 0xff800000ae077808 */ /* 0x000fe20004000000 */
[----:B------:R-:W-:Y:S01]  /*e890*/  MUFU.EX2 R15, R15 ;  /* 0x0000000f000f7308 */ /* 0x000fe20000000800 */
[----:B------:R-:W-:Y:S01]  /*e8a0*/  ISETP.GT.AND P0, PT, R4, 0x11, P1 ;  /* 0x000000110400780c */ /* 0x000fe20000f04270 */
[--C-:B------:R-:W-:Y:S02]  /*e8b0*/  FFMA.FTZ R179, R23, c[0x0][0x2d0], -R2.reuse ;  /* 0x0000b40017b37a23 */ /* 0x100fe40000010802 */
[--C-:B------:R-:W-:Y:S01]  /*e8c0*/  FFMA.FTZ R188, R14, c[0x0][0x2d0], -R2.reuse ;  /* 0x0000b4000ebc7a23 */ /* 0x100fe20000010802 */
[----:B------:R-:W-:Y:S01]  /*e8d0*/  ISETP.LT.OR P0, PT, R5, 0x12, P0 ;  /* 0x000000120500780c */ /* 0x000fe20000701670 */
[--C-:B------:R-:W-:Y:S02]  /*e8e0*/  FFMA.FTZ R187, R13, c[0x0][0x2d0], -R2.reuse ;  /* 0x0000b4000dbb7a23 */ /* 0x100fe40000010802 */
[--C-:B------:R-:W-:Y:S01]  /*e8f0*/  FFMA.FTZ R186, R12, c[0x0][0x2d0], -R2.reuse ;  /* 0x0000b4000cba7a23 */ /* 0x100fe20000010802 */
[----:B------:R-:W-:Y:S01]  /*e900*/  FSEL R147, R169, -INF , !P0 ;  /* 0xff800000a9937808 */ /* 0x000fe20004000000 */
[----:B------:R-:W1:Y:S01]  /*e910*/  MUFU.EX2 R0, R0 ;  /* 0x0000000000007308 */ /* 0x000e620000000800 */
[----:B------:R-:W-:Y:S01]  /*e920*/  ISETP.GT.AND P0, PT, R4, 0x28, P1 ;  /* 0x000000280400780c */ /* 0x000fe20000f04270 */
[--C-:B------:R-:W-:Y:S01]  /*e930*/  FFMA.FTZ R25, R25, c[0x0][0x2d0], -R2.reuse ;  /* 0x0000b40019197a23 */ /* 0x100fe20000010802 */
[----:B------:R-:W-:Y:S01]  /*e940*/  FSEL R169, R32, -INF , !P4 ;  /* 0xff80000020a97808 */ /* 0x000fe20006000000 */
[--C-:B------:R-:W-:Y:S01]  /*e950*/  FFMA.FTZ R24, R24, c[0x0][0x2d0], -R2.reuse ;  /* 0x0000b40018187a23 */ /* 0x100fe20000010802 */
[----:B------:R-:W-:Y:S01]  /*e960*/  ISETP.LT.OR P0, PT, R5, 0x29, P0 ;  /* 0x000000290500780c */ /* 0x000fe20000701670 */
[--C-:B------:R-:W-:Y:S02]  /*e970*/  FFMA.FTZ R178, R22, c[0x0][0x2d0], -R2.reuse ;  /* 0x0000b40016b27a23 */ /* 0x100fe40000010802 */
[--C-:B------:R-:W-:Y:S01]  /*e980*/  FFMA.FTZ R177, R21, c[0x0][0x2d0], -R2.reuse ;  /* 0x0000b40015b17a23 */ /* 0x100fe20000010802 */
[----:B------:R-:W-:Y:S01]  /*e990*/  FSEL R162, R163, -INF , !P0 ;  /* 0xff800000a3a27808 */ /* 0x000fe20004000000 */
[----:B------:R-:W2:Y:S01]  /*e9a0*/  MUFU.EX2 R26, R26 ;  /* 0x0000001a001a7308 */ /* 0x000ea20000000800 */
[--C-:B------:R-:W-:Y:S01]  /*e9b0*/  FFMA.FTZ R176, R20, c[0x0][0x2d0], -R2.reuse ;  /* 0x0000b40014b07a23 */ /* 0x100fe20000010802 */
[----:B------:R-:W-:Y:S01]  /*e9c0*/  ISETP.GT.AND P0, PT, R4, 0x39, P1 ;  /* 0x000000390400780c */ /* 0x000fe20000f04270 */
[--C-:B------:R-:W-:Y:S01]  /*e9d0*/  FFMA.FTZ R184, R19, c[0x0][0x2d0], -R2.reuse ;  /* 0x0000b40013b87a23 */ /* 0x100fe20000010802 */
[----:B------:R-:W-:Y:S01]  /*e9e0*/  FSEL R163, R31, -INF , !P3 ;  /* 0xff8000001fa37808 */ /* 0x000fe20005800000 */
[--C-:B------:R-:W-:Y:S01]  /*e9f0*/  FFMA.FTZ R183, R18, c[0x0][0x2d0], -R2.reuse ;  /* 0x0000b40012b77a23 */ /* 0x100fe20000010802 */
[----:B------:R-:W-:Y:S01]  /*ea00*/  ISETP.LT.OR P1, PT, R5, 0x39, P2 ;  /* 0x000000390500780c */ /* 0x000fe20001721670 */
[--C-:B------:R-:W-:Y:S01]  /*ea10*/  FFMA.FTZ R182, R17, c[0x0][0x2d0], -R2.reuse ;  /* 0x0000b40011b67a23 */ /* 0x100fe20000010802 */
[----:B------:R-:W-:Y:S01]  /*ea20*/  ISETP.LT.OR P0, PT, R5, 0x3a, P0 ;  /* 0x0000003a0500780c */ /* 0x000fe20000701670 */
[--C-:B------:R-:W-:Y:S01]  /*ea30*/  FFMA.FTZ R181, R16, c[0x0][0x2d0], -R2.reuse ;  /* 0x0000b40010b57a23 */ /* 0x100fe20000010802 */
[----:B------:R-:W-:Y:S01]  /*ea40*/  FSEL R161, R30, -INF , !P1 ;  /* 0xff8000001ea17808 */ /* 0x000fe20004800000 */
[----:B------:R-:W-:Y:S01]  /*ea50*/  FFMA.FTZ R185, R3, c[0x0][0x2d0], -R2 ;  /* 0x0000b40003b97a23 */ /* 0x000fe20000010802 */
[----:B------:R-:W-:Y:S01]  /*ea60*/  FSEL R9, R29, -INF , !P0 ;  /* 0xff8000001d097808 */ /* 0x000fe20004000000 */
[----:B------:R-:W-:Y:S01]  /*ea70*/  MUFU.EX2 R25, R25 ;  /* 0x0000001900197308 */ /* 0x000fe20000000800 */
[C---:B-1----:R-:W-:Y:S02]  /*ea80*/  FFMA.FTZ R2, R0.reuse, R189, R15 ;  /* 0x000000bd00027223 */ /* 0x042fe4000001000f */
[C---:B------:R-:W-:Y:S02]  /*ea90*/  FMUL.FTZ R12, R0.reuse, R108 ;  /* 0x0000006c000c7220 */ /* 0x040fe40000410000 */
[C---:B------:R-:W-:Y:S02]  /*eaa0*/  FMUL.FTZ R13, R0.reuse, R109 ;  /* 0x0000006d000d7220 */ /* 0x040fe40000410000 */
[C---:B------:R-:W-:Y:S02]  /*eab0*/  FMUL.FTZ R29, R0.reuse, R113 ;  /* 0x00000071001d7220 */ /* 0x040fe40000410000 */
[----:B------:R-:W-:Y:S01]  /*eac0*/  FMUL.FTZ R36, R0, R132 ;  /* 0x0000008400247220 */ /* 0x000fe20000410000 */
[----:B------:R-:W1:Y:S01]  /*ead0*/  MUFU.EX2 R24, R24 ;  /* 0x0000001800187308 */ /* 0x000e620000000800 */
[----:B--2---:R-:W-:Y:S01]  /*eae0*/  FADD.FTZ R4, R26, R2 ;  /* 0x000000021a047221 */ /* 0x004fe20000010000 */
[----:B------:R-:W-:Y:S01]  /*eaf0*/  FMNMX.FTZ R2, R6, R104, !PT ;  /* 0x0000006806027209 */ /* 0x000fe20007810000 */
[----:B------:R-:W-:Y:S01]  /*eb00*/  FMUL.FTZ R37, R0, R133 ;  /* 0x0000008500257220 */ /* 0x000fe20000410000 */
[----:B------:R-:W-:Y:S01]  /*eb10*/  F2FP.BF16.PACK_AB R140, R26, R15 ;  /* 0x0000000f1a8c723e */ /* 0x000fe200000010ff */
[C---:B------:R-:W-:Y:S01]  /*eb20*/  FMUL.FTZ R5, R0.reuse, R129 ;  /* 0x0000008100057220 */ /* 0x040fe20000410000 */
[----:B------:R-:W-:Y:S01]  /*eb30*/  FMNMX.FTZ R2, R7, R2, !PT ;  /* 0x0000000207027209 */ /* 0x000fe20007810000 */
[C---:B------:R-:W-:Y:S02]  /*eb40*/  FMUL.FTZ R16, R0.reuse, R124 ;  /* 0x0000007c00107220 */ /* 0x040fe40000410000 */
[C---:B------:R-:W-:Y:S01]  /*eb50*/  FMUL.FTZ R17, R0.reuse, R125 ;  /* 0x0000007d00117220 */ /* 0x040fe20000410000 */
[----:B------:R-:W-:Y:S01]  /*eb60*/  FMNMX.FTZ R2, R143, R2, !PT ;  /* 0x000000028f027209 */ /* 0x000fe20007810000 */
[C---:B------:R-:W-:Y:S01]  /*eb70*/  FMUL.FTZ R20, R0.reuse, R116 ;  /* 0x0000007400147220 */ /* 0x040fe20000410000 */
[----:B------:R-:W-:Y:S01]  /*eb80*/  MUFU.EX2 R178, R178 ;  /* 0x000000b200b27308 */ /* 0x000fe20000000800 */
[C---:B------:R-:W-:Y:S01]  /*eb90*/  FMUL.FTZ R21, R0.reuse, R117 ;  /* 0x0000007500157220 */ /* 0x040fe20000410000 */
[----:B------:R-:W-:Y:S01]  /*eba0*/  FMNMX.FTZ R2, R145, R2, !PT ;  /* 0x0000000291027209 */ /* 0x000fe20007810000 */
[C---:B------:R-:W-:Y:S02]  /*ebb0*/  FMUL.FTZ R28, R0.reuse, R112 ;  /* 0x00000070001c7220 */ /* 0x040fe40000410000 */
[----:B------:R-:W-:Y:S01]  /*ebc0*/  FMUL.FTZ R32, R0, R136 ;  /* 0x0000008800207220 */ /* 0x000fe20000410000 */
[----:B------:R-:W-:Y:S01]  /*ebd0*/  FMNMX.FTZ R2, R146, R2, !PT ;  /* 0x0000000292027209 */ /* 0x000fe20007810000 */
[C---:B------:R-:W-:Y:S02]  /*ebe0*/  FMUL.FTZ R33, R0.reuse, R137 ;  /* 0x0000008900217220 */ /* 0x040fe40000410000 */
[C---:B------:R-:W-:Y:S01]  /*ebf0*/  FMUL.FTZ R40, R0.reuse, R40 ;  /* 0x0000002800287220 */ /* 0x040fe20000410000 */
[----:B------:R-:W-:Y:S01]  /*ec00*/  FMNMX.FTZ R2, R147, R2, !PT ;  /* 0x0000000293027209 */ /* 0x000fe20007810000 */
[----:B------:R-:W-:Y:S01]  /*ec10*/  FMUL.FTZ R41, R0, R41 ;  /* 0x0000002900297220 */ /* 0x000fe20000410000 */
[----:B-1----:R-:W-:Y:S01]  /*ec20*/  F2FP.BF16.PACK_AB R142, R24, R25 ;  /* 0x00000019188e723e */ /* 0x002fe200000010ff */
[----:B------:R-:W-:Y:S01]  /*ec30*/  FMUL.FTZ R44, R0, R44 ;  /* 0x0000002c002c7220 */ /* 0x000fe20000410000 */
        /* <DEDUP_REMOVED lines=11> */
[C---:B------:R-:W-:Y:S01]  /*ecf0*/  FMUL.FTZ R57, R0.reuse, R57 ;  /* 0x0000003900397220 */ /* 0x040fe20000410000 */
[----:B------:R-:W-:Y:S01]  /*ed00*/  MUFU.EX2 R177, R177 ;  /* 0x000000b100b17308 */ /* 0x000fe20000000800 */
[----:B------:R-:W-:Y:S01]  /*ed10*/  FMUL.FTZ R60, R0, R60 ;  /* 0x0000003c003c7220 */ /* 0x000fe20000410000 */
        /* <DEDUP_REMOVED lines=12> */
[C---:B------:R-:W-:Y:S01]  /*ede0*/  FMUL.FTZ R76, R0.reuse, R76 ;  /* 0x0000004c004c7220 */ /* 0x040fe20000410000 */
[----:B------:R-:W-:Y:S01]  /*edf0*/  FMNMX.FTZ R2, R161, R2, !PT ;  /* 0x00000002a1027209 */ /* 0x000fe20007810000 */
[C---:B------:R-:W-:Y:S02]  /*ee00*/  FMUL.FTZ R77, R0.reuse, R77 ;  /* 0x0000004d004d7220 */ /* 0x040fe40000410000 */
[C---:B------:R-:W-:Y:S01]  /*ee10*/  FMUL.FTZ R80, R0.reuse, R80 ;  /* 0x0000005000507220 */ /* 0x040fe20000410000 */
[----:B------:R-:W-:Y:S01]  /*ee20*/  FMNMX.FTZ R2, R9, R2, !PT ;  /* 0x0000000209027209 */ /* 0x000fe20007810000 */
[C---:B------:R-:W-:Y:S01]  /*ee30*/  FMUL.FTZ R81, R0.reuse, R81 ;  /* 0x0000005100517220 */ /* 0x040fe20000410000 */
[----:B------:R-:W-:Y:S01]  /*ee40*/  MUFU.EX2 R129, R183 ;  /* 0x000000b700817308 */ /* 0x000fe20000000800 */
[C---:B------:R-:W-:Y:S02]  /*ee50*/  FMUL.FTZ R84, R0.reuse, R84 ;  /* 0x0000005400547220 */ /* 0x040fe40000410000 */
[----:B------:R-:W1:Y:S01]  /*ee60*/  SHFL.BFLY PT, R3, R2, 0x2, 0x1f ;  /* 0x0c401f0002037f89 */ /* 0x000e6200000e0000 */
[C---:B------:R-:W-:Y:S02]  /*ee70*/  FMUL.FTZ R85, R0.reuse, R85 ;  /* 0x0000005500557220 */ /* 0x040fe40000410000 */
[C---:B------:R-:W-:Y:S02]  /*ee80*/  FMUL.FTZ R88, R0.reuse, R88 ;  /* 0x0000005800587220 */ /* 0x040fe40000410000 */
[C---:B------:R-:W-:Y:S02]  /*ee90*/  FMUL.FTZ R89, R0.reuse, R89 ;  /* 0x0000005900597220 */ /* 0x040fe40000410000 */
[C---:B------:R-:W-:Y:S01]  /*eea0*/  FMUL.FTZ R92, R0.reuse, R92 ;  /* 0x0000005c005c7220 */ /* 0x040fe20000410000 */
[----:B------:R-:W-:Y:S01]  /*eeb0*/  MUFU.EX2 R125, R184 ;  /* 0x000000b8007d7308 */ /* 0x000fe20000000800 */
[C---:B------:R-:W-:Y:S02]  /*eec0*/  FMUL.FTZ R93, R0.reuse, R93 ;  /* 0x0000005d005d7220 */ /* 0x040fe40000410000 */
[C---:B------:R-:W-:Y:S02]  /*eed0*/  FMUL.FTZ R96, R0.reuse, R96 ;  /* 0x0000006000607220 */ /* 0x040fe40000410000 */
[C---:B------:R-:W-:Y:S02]  /*eee0*/  FMUL.FTZ R97, R0.reuse, R97 ;  /* 0x0000006100617220 */ /* 0x040fe40000410000 */
[C---:B------:R-:W-:Y:S02]  /*eef0*/  FMUL.FTZ R100, R0.reuse, R100 ;  /* 0x0000006400647220 */ /* 0x040fe40000410000 */
[----:B------:R-:W-:Y:S01]  /*ef00*/  FMUL.FTZ R101, R0, R101 ;  /* 0x0000006500657220 */ /* 0x000fe20000410000 */
[----:B------:R-:W-:Y:S01]  /*ef10*/  MUFU.EX2 R181, R181 ;  /* 0x000000b500b57308 */ /* 0x000fe20000000800 */
[----:B-1----:R-:W-:Y:S05]  /*ef20*/  FMNMX.FTZ R2, R2, R3, !PT ;  /* 0x0000000302027209 */ /* 0x002fea0007810000 */
[----:B------:R-:W1:Y:S02]  /*ef30*/  SHFL.BFLY PT, R3, R2, 0x1, 0x1f ;  /* 0x0c201f0002037f89 */ /* 0x000e6400000e0000 */
[----:B-1----:R-:W-:Y:S01]  /*ef40*/  FMNMX.FTZ R3, R2, R3, !PT ;  /* 0x0000000302037209 */ /* 0x002fe20007810000 */
[----:B------:R-:W-:Y:S02]  /*ef50*/  FADD.FTZ R2, R25, R4 ;  /* 0x0000000419027221 */ /* 0x000fe40000010000 */
[----:B------:R-:W-:Y:S01]  /*ef60*/  FMUL.FTZ R4, R0, R128 ;  /* 0x0000008000047220 */ /* 0x000fe20000410000 */
[C---:B------:R-:W-:Y:S01]  /*ef70*/  FSETP.NEU.FTZ.AND P0, PT, R3.reuse, -INF , PT ;  /* 0xff8000000300780b */ /* 0x040fe20003f1d000 */
[C---:B------:R-:W-:Y:S02]  /*ef80*/  FMUL.FTZ R144, R3.reuse, c[0x0][0x2d0] ;  /* 0x0000b40003907a20 */ /* 0x040fe40000410000 */
[----:B------:R-:W-:Y:S01]  /*ef90*/  FADD.FTZ R170, R24, R2 ;  /* 0x0000000218aa7221 */ /* 0x000fe20000010000 */
[----:B------:R-:W-:Y:S01]  /*efa0*/  FSEL R2, R3, RZ, P0 ;  /* 0x000000ff03027208 */ /* 0x000fe20000000000 */
[----:B------:R-:W-:Y:S01]  /*efb0*/  FMUL.FTZ R24, R0, R120 ;  /* 0x0000007800187220 */ /* 0x000fe20000410000 */
[----:B------:R-:W-:Y:S01]  /*efc0*/  FSEL R144, R144, RZ, P0 ;  /* 0x000000ff90907208 */ /* 0x000fe20000000000 */
[----:B------:R-:W-:Y:S02]  /*efd0*/  FMUL.FTZ R25, R0, R121 ;  /* 0x0000007900197220 */ /* 0x000fe40000410000 */
[----:B------:R-:W-:Y:S02]  /*efe0*/  FADD.FTZ R2, -R2, R104 ;  /* 0x0000006802027221 */ /* 0x000fe40000010100 */
[--C-:B------:R-:W-:Y:S02]  /*eff0*/  FFMA.FTZ R141, R6, c[0x0][0x2d0], -R144.reuse ;  /* 0x0000b400068d7a23 */ /* 0x100fe40000010890 */
[----:B------:R-:W-:Y:S02]  /*f000*/  FMUL.FTZ R2, R2, c[0x0][0x2d0] ;  /* 0x0000b40002027a20 */ /* 0x000fe40000410000 */
[--C-:B------:R-:W-:Y:S02]  /*f010*/  FFMA.FTZ R7, R7, c[0x0][0x2d0], -R144.reuse ;  /* 0x0000b40007077a23 */ /* 0x100fe40000010890 */
[----:B------:R-:W-:Y:S01]  /*f020*/  MUFU.EX2 R141, R141 ;  /* 0x0000008d008d7308 */ /* 0x000fe20000000800 */
[--C-:B------:R-:W-:Y:S02]  /*f030*/  FFMA.FTZ R104, R143, c[0x0][0x2d0], -R144.reuse ;  /* 0x0000b4008f687a23 */ /* 0x100fe40000010890 */
[--C-:B------:R-:W-:Y:S02]  /*f040*/  FFMA.FTZ R163, R163, c[0x0][0x2d0], -R144.reuse ;  /* 0x0000b400a3a37a23 */ /* 0x100fe40000010890 */
[----:B------:R-:W-:Y:S05]  /*f050*/  FFMA.FTZ R161, R161, c[0x0][0x2d0], -R144 ;  /* 0x0000b400a1a17a23 */ /* 0x000fea0000010890 */
[----:B------:R-:W1:Y:S10]  /*f060*/  MUFU.EX2 R2, R2 ;  /* 0x0000000200027308 */ /* 0x000e740000000800 */
[----:B------:R-:W2:Y:S10]  /*f070*/  MUFU.EX2 R0, R7 ;  /* 0x0000000700007308 */ /* 0x000eb40000000800 */
[----:B------:R-:W3:Y:S01]  /*f080*/  MUFU.EX2 R104, R104 ;  /* 0x0000006800687308 */ /* 0x000ee20000000800 */
[C---:B-1----:R-:W-:Y:S02]  /*f090*/  FFMA.FTZ R112, R2.reuse, R198, R141 ;  /* 0x000000c602707223 */ /* 0x042fe4000001008d */
[C---:B------:R-:W-:Y:S02]  /*f0a0*/  FMUL.FTZ R14, R2.reuse, R110 ;  /* 0x0000006e020e7220 */ /* 0x040fe40000410000 */
[C---:B------:R-:W-:Y:S02]  /*f0b0*/  FMUL.FTZ R15, R2.reuse, R111 ;  /* 0x0000006f020f7220 */ /* 0x040fe40000410000 */
[C---:B------:R-:W-:Y:S03]  /*f0c0*/  FMUL.FTZ R23, R2.reuse, R119 ;  /* 0x0000007702177220 */ /* 0x040fe60000410000 */
[----:B------:R-:W-:Y:S01]  /*f0d0*/  MUFU.EX2 R163, R163 ;  /* 0x000000a300a37308 */ /* 0x000fe20000000800 */
[----:B------:R-:W-:Y:S02]  /*f0e0*/  FMUL.FTZ R30, R2, R114 ;  /* 0x00000072021e7220 */ /* 0x000fe40000410000 */
[C---:B--2---:R-:W-:Y:S01]  /*f0f0*/  FADD.FTZ R112, R0.reuse, R112 ;  /* 0x0000007000707221 */ /* 0x044fe20000010000 */
[----:B------:R-:W-:Y:S01]  /*f100*/  F2FP.BF16.PACK_AB R141, R0, R141 ;  /* 0x0000008d008d723e */ /* 0x000fe200000010ff */
[C---:B------:R-:W-:Y:S01]  /*f110*/  FMUL.FTZ R31, R2.reuse, R115 ;  /* 0x00000073021f7220 */ /* 0x040fe20000410000 */
[----:B------:R-:W-:Y:S01]  /*f120*/  IADD3 R0, R159, R149, RZ ;  /* 0x000000959f007210 */ /* 0x000fe20007ffe0ff */
[C---:B------:R-:W-:Y:S02]  /*f130*/  FMUL.FTZ R38, R2.reuse, R134 ;  /* 0x0000008602267220 */ /* 0x040fe40000410000 */
[C---:B------:R-:W-:Y:S01]  /*f140*/  FMUL.FTZ R39, R2.reuse, R135 ;  /* 0x0000008702277220 */ /* 0x040fe20000410000 */
[----:B------:R-:W-:Y:S01]  /*f150*/  MUFU.EX2 R161, R161 ;  /* 0x000000a100a17308 */ /* 0x000fe20000000800 */
[----:B------:R-:W1:Y:S01]  /*f160*/  LDSM.16.MT88.4 R108, [R0] ;  /* 0x00000000006c783b */ /* 0x000e620000004200 */
[C---:B------:R-:W-:Y:S02]  /*f170*/  FMUL.FTZ R6, R2.reuse, R130 ;  /* 0x0000008202067220 */ /* 0x040fe40000410000 */
[C---:B------:R-:W-:Y:S02]  /*f180*/  FMUL.FTZ R7, R2.reuse, R131 ;  /* 0x0000008302077220 */ /* 0x040fe40000410000 */
[C---:B------:R-:W-:Y:S02]  /*f190*/  FMUL.FTZ R18, R2.reuse, R126 ;  /* 0x0000007e02127220 */ /* 0x040fe40000410000 */
        /* <DEDUP_REMOVED lines=40> */
[----:B------:R-:W-:Y:S02]  /*f420*/  FFMA.FTZ R2, R145, c[0x0][0x2d0], -R144 ;  /* 0x0000b40091027a23 */ /* 0x000fe40000010890 */
[----:B---3--:R-:W-:Y:S02]  /*f430*/  FADD.FTZ R118, R104, R112 ;  /* 0x0000007068767221 */ /* 0x008fe40000010000 */
[----:B------:R-:W2:Y:S01]  /*f440*/  MUFU.EX2 R116, R2 ;  /* 0x0000000200747308 */ /* 0x000ea20000000800 */
[----:B------:R-:W-:Y:S01]  /*f450*/  LDSM.16.MT88.4 R112, [R0+0x800] ;  /* 0x000800000070783b */ /* 0x000fe20000004200 */
[--C-:B------:R-:W-:Y:S08]  /*f460*/  FFMA.FTZ R149, R169, c[0x0][0x2d0], -R144.reuse ;  /* 0x0000b400a9957a23 */ /* 0x100ff00000010890 */
[----:B------:R-:W-:Y:S10]  /*f470*/  MUFU.EX2 R169, R186 ;  /* 0x000000ba00a97308 */ /* 0x000ff40000000800 */
[----:B------:R-:W3:Y:S01]  /*f480*/  MUFU.EX2 R149, R149 ;  /* 0x0000009500957308 */ /* 0x000ee20000000800 */
[----:B--2---:R-:W-:Y:S02]  /*f490*/  F2FP.BF16.PACK_AB R143, R116, R104 ;  /* 0x00000068748f723e */ /* 0x004fe400000010ff */
[C---:B------:R-:W-:Y:S02]  /*f4a0*/  IADD3 R2, R157.reuse, R0, RZ ;  /* 0x000000009d027210 */ /* 0x040fe40007ffe0ff */
[----:B------:R-:W-:Y:S03]  /*f4b0*/  IADD3 R104, R157, R148, RZ ;  /* 0x000000949d687210 */ /* 0x000fe60007ffe0ff */
[C---:B-1----:R-:W-:Y:S08]  /*f4c0*/  HMMA.16816.F32.BF16 R4, R140.reuse, R108, R4 ;  /* 0x0000006c8c04723c */ /* 0x042ff00000041804 */
[C---:B------:R-:W-:Y:S01]  /*f4d0*/  HMMA.16816.F32.BF16 R12, R140.reuse, R110, R12 ;  /* 0x0000006e8c0c723c */ /* 0x040fe2000004180c */
[----:B------:R-:W1:Y:S07]  /*f4e0*/  LDSM.16.MT88.4 R108, [R2] ;  /* 0x00000000026c783b */ /* 0x000e6e0000004200 */
        /* <DEDUP_REMOVED lines=30> */
[C---:B-1----:R-:W-:Y:S07]  /*f6d0*/  HMMA.16816.F32.BF16 R96, R140.reuse, R108, R96 ;  /* 0x0000006c8c60723c */ /* 0x042fee0000041860 */
[--C-:B------:R-:W-:Y:S01]  /*f6e0*/  FFMA.FTZ R108, R147, c[0x0][0x2d0], -R144.reuse ;  /* 0x0000b400936c7a23 */ /* 0x100fe20000010890 */
[----:B------:R-:W-:Y:S03]  /*f6f0*/  HMMA.16816.F32.BF16 R100, R140, R110, R100 ;  /* 0x0000006e8c64723c */ /* 0x000fe60000041864 */
[----:B------:R1:W-:Y:S01]  /*f700*/  MUFU.EX2 R121, R108 ;  /* 0x0000006c00797308 */ /* 0x0003e20000000800 */
[----:B------:R-:W-:Y:S03]  /*f710*/  FFMA.FTZ R109, R146, c[0x0][0x2d0], -R144 ;  /* 0x0000b400926d7a23 */ /* 0x000fe60000010890 */
[----:B------:R-:W-:Y:S01]  /*f720*/  FADD.FTZ R111, R116, R118 ;  /* 0x00000076746f7221 */ /* 0x000fe20000010000 */
[----:B------:R-:W-:Y:S01]  /*f730*/  F2FP.BF16.PACK_AB R110, R176, R177 ;  /* 0x000000b1b06e723e */ /* 0x000fe200000010ff */
[----:B------:R-:W-:Y:S03]  /*f740*/  FFMA.FTZ R116, R166, c[0x0][0x2d0], -R144 ;  /* 0x0000b400a6747a23 */ /* 0x000fe60000010890 */
[----:B------:R-:W-:Y:S01]  /*f750*/  FADD.FTZ R118, R117, R170 ;  /* 0x000000aa75767221 */ /* 0x000fe20000010000 */
[----:B------:R-:W2:Y:S01]  /*f760*/  MUFU.EX2 R109, R109 ;  /* 0x0000006d006d7308 */ /* 0x000ea20000000800 */
[----:B---3--:R-:W-:Y:S09]  /*f770*/  F2FP.BF16.PACK_AB R141, R163, R149 ;  /* 0x00000095a38d723e */ /* 0x008ff200000010ff */
[----:B------:R3:W-:Y:S01]  /*f780*/  MUFU.EX2 R127, R116 ;  /* 0x00000074007f7308 */ /* 0x0007e20000000800 */
[--C-:B-1----:R-:W-:Y:S09]  /*f790*/  FFMA.FTZ R108, R168, c[0x0][0x2d0], -R144.reuse ;  /* 0x0000b400a86c7a23 */ /* 0x102ff20000010890 */
[----:B------:R1:W-:Y:S01]  /*f7a0*/  MUFU.EX2 R120, R108 ;  /* 0x0000006c00787308 */ /* 0x0003e20000000800 */
[----:B--2---:R-:W-:Y:S01]  /*f7b0*/  FADD.FTZ R123, R109, R111 ;  /* 0x0000006f6d7b7221 */ /* 0x004fe20000010000 */
[----:B------:R-:W-:Y:S08]  /*f7c0*/  F2FP.BF16.PACK_AB R109, R121, R109 ;  /* 0x0000006d796d723e */ /* 0x000ff000000010ff */
[----:B------:R-:W-:Y:S01]  /*f7d0*/  MUFU.EX2 R168, R187 ;  /* 0x000000bb00a87308 */ /* 0x000fe20000000800 */
[--C-:B---3--:R-:W-:Y:S09]  /*f7e0*/  FFMA.FTZ R116, R165, c[0x0][0x2d0], -R144.reuse ;  /* 0x0000b400a5747a23 */ /* 0x108ff20000010890 */
[----:B------:R-:W-:Y:S01]  /*f7f0*/  MUFU.EX2 R128, R116 ;  /* 0x0000007400807308 */ /* 0x000fe20000000800 */
[--C-:B-1----:R-:W-:Y:S09]  /*f800*/  FFMA.FTZ R108, R167, c[0x0][0x2d0], -R144.reuse ;  /* 0x0000b400a76c7a23 */ /* 0x102ff20000010890 */
[----:B------:R1:W2:Y:S10]  /*f810*/  MUFU.EX2 R122, R108 ;  /* 0x0000006c007a7308 */ /* 0x0002b40000000800 */
[----:B------:R-:W3:Y:S10]  /*f820*/  MUFU.EX2 R167, R188 ;  /* 0x000000bc00a77308 */ /* 0x000ef40000000800 */
[----:B------:R-:W4:Y:S01]  /*f830*/  MUFU.EX2 R170, R185 ;  /* 0x000000b900aa7308 */ /* 0x000f220000000800 */
[----:B-1----:R-:W-:Y:S02]  /*f840*/  F2FP.BF16.PACK_AB R108, R178, R117 ;  /* 0x00000075b26c723e */ /* 0x002fe400000010ff */
[----:B--2---:R-:W-:Y:S07]  /*f850*/  F2FP.BF16.PACK_AB R111, R122, R120 ;  /* 0x000000787a6f723e */ /* 0x004fee00000010ff */
[C---:B------:R-:W-:Y:S05]  /*f860*/  HMMA.16816.F32.BF16 R4, R108.reuse, R112, R4 ;  /* 0x000000706c04723c */ /* 0x040fea0000041804 */
[----:B---3--:R-:W-:Y:S03]  /*f870*/  F2FP.BF16.PACK_AB R140, R168, R167 ;  /* 0x000000a7a88c723e */ /* 0x008fe600000010ff */
[C---:B------:R-:W-:Y:S01]  /*f880*/  HMMA.16816.F32.BF16 R12, R108.reuse, R114, R12 ;  /* 0x000000726c0c723c */ /* 0x040fe2000004180c */
[----:B------:R-:W1:Y:S03]  /*f890*/  LDSM.16.MT88.4 R112, [R2+0x800] ;  /* 0x000800000270783b */ /* 0x000e660000004200 */
[----:B----4-:R-:W-:Y:S04]  /*f8a0*/  F2FP.BF16.PACK_AB R142, R170, R169 ;  /* 0x000000a9aa8e723e */ /* 0x010fe800000010ff */
        /* <DEDUP_REMOVED lines=33> */
[----:B------:R1:W-:Y:S04]  /*fac0*/  MUFU.EX2 R126, R112 ;  /* 0x00000070007e7308 */ /* 0x0003e80000000800 */
[----:B------:R-:W-:Y:S01]  /*fad0*/  FFMA.FTZ R108, R164, c[0x0][0x2d0], -R144 ;  /* 0x0000b400a46c7a23 */ /* 0x000fe20000010890 */
[----:B------:R-:W-:Y:S01]  /*fae0*/  F2FP.BF16.PACK_AB R110, R181, R130 ;  /* 0x00000082b56e723e */ /* 0x000fe200000010ff */
[----:B------:R-:W-:Y:S02]  /*faf0*/  FADD.FTZ R109, R178, R118 ;  /* 0x00000076b26d7221 */ /* 0x000fe40000010000 */
[----:B------:R-:W-:Y:S01]  /*fb00*/  LDSM.16.MT88.4 R116, [R2+0x1000] ;  /* 0x001000000274783b */ /* 0x000fe20000004200 */
[----:B------:R-:W-:Y:S01]  /*fb10*/  FFMA.FTZ R144, R9, c[0x0][0x2d0], -R144 ;  /* 0x0000b40009907a23 */ /* 0x000fe20000010890 */
[----:B------:R2:W3:Y:S01]  /*fb20*/  MUFU.EX2 R166, R108 ;  /* 0x0000006c00a67308 */ /* 0x0004e20000000800 */
[----:B------:R-:W-:Y:S01]  /*fb30*/  FADD.FTZ R9, R177, R109 ;  /* 0x0000006db1097221 */ /* 0x000fe20000010000 */
[----:B------:R-:W-:Y:S03]  /*fb40*/  F2FP.BF16.PACK_AB R109, R128, R127 ;  /* 0x0000007f806d723e */ /* 0x000fe600000010ff */
[----:B------:R-:W-:Y:S05]  /*fb50*/  FADD.FTZ R9, R176, R9 ;  /* 0x00000009b0097221 */ /* 0x000fea0000010000 */
[----:B------:R-:W4:Y:S01]  /*fb60*/  MUFU.EX2 R162, R144 ;  /* 0x0000009000a27308 */ /* 0x000f220000000800 */
[----:B-1----:R-:W1:Y:S01]  /*fb70*/  LDSM.16.MT88.4 R112, [R0+0x1000] ;  /* 0x001000000070783b */ /* 0x002e620000004200 */
[----:B--2---:R-:W-:Y:S01]  /*fb80*/  FADD.FTZ R108, R121, R123 ;  /* 0x0000007b796c7221 */ /* 0x004fe20000010000 */
[----:B---3--:R-:W-:Y:S03]  /*fb90*/  F2FP.BF16.PACK_AB R111, R166, R126 ;  /* 0x0000007ea66f723e */ /* 0x008fe600000010ff */
[----:B------:R-:W-:Y:S01]  /*fba0*/  FADD.FTZ R124, R120, R108 ;  /* 0x0000006c787c7221 */ /* 0x000fe20000010000 */
[----:B------:R-:W-:Y:S01]  /*fbb0*/  F2FP.BF16.PACK_AB R108, R129, R125 ;  /* 0x0000007d816c723e */ /* 0x000fe200000010ff */
[----:B------:R-:W-:Y:S02]  /*fbc0*/  FADD.FTZ R125, R125, R9 ;  /* 0x000000097d7d7221 */ /* 0x000fe40000010000 */
[----:B------:R-:W-:Y:S02]  /*fbd0*/  FADD.FTZ R124, R122, R124 ;  /* 0x0000007c7a7c7221 */ /* 0x000fe40000010000 */
[----:B------:R-:W-:Y:S01]  /*fbe0*/  LDSM.16.MT88.4 R120, [R0+0x1800] ;  /* 0x001800000078783b */ /* 0x000fe20000004200 */
[----:B----4-:R-:W-:Y:S01]  /*fbf0*/  F2FP.BF16.PACK_AB R143, R162, R161 ;  /* 0x000000a1a28f723e */ /* 0x010fe200000010ff */
[----:B------:R-:W-:Y:S04]  /*fc00*/  FADD.FTZ R9, R127, R124 ;  /* 0x0000007c7f097221 */ /* 0x000fe80000010000 */
[----:B------:R-:W-:Y:S02]  /*fc10*/  FADD.FTZ R9, R128, R9 ;  /* 0x0000000980097221 */ /* 0x000fe40000010000 */
[----:B------:R-:W-:Y:S02]  /*fc20*/  LDSM.16.MT88.4 R144, [R104+0x1800] ;  /* 0x001800006890783b */ /* 0x000fe40000004200 */
[----:B------:R-:W-:Y:S01]  /*fc30*/  FADD.FTZ R164, R126, R9 ;  /* 0x000000097ea47221 */ /* 0x000fe20000010000 */
[C---:B-1----:R-:W-:Y:S08]  /*fc40*/  HMMA.16816.F32.BF16 R4, R108.reuse, R112, R4 ;  /* 0x000000706c04723c */ /* 0x042ff00000041804 */
[C---:B------:R-:W-:Y:S01]  /*fc50*/  HMMA.16816.F32.BF16 R12, R108.reuse, R114, R12 ;  /* 0x000000726c0c723c */ /* 0x040fe2000004180c */
[----:B------:R-:W1:Y:S07]  /*fc60*/  LDSM.16.MT88.4 R112, [R148+0x1000] ;  /* 0x001000009470783b */ /* 0x000e6e0000004200 */
[C---:B------:R-:W-:Y:S08]  /*fc70*/  HMMA.16816.F32.BF16 R16, R108.reuse, R116, R16 ;  /* 0x000000746c10723c */ /* 0x040ff00000041810 */
        /* <DEDUP_REMOVED lines=29> */
[C---:B--2---:R-:W-:Y:S07]  /*fe50*/  HMMA.16816.F32.BF16 R96, R108.reuse, R116, R96 ;  /* 0x000000746c60723c */ /* 0x044fee0000041860 */
[----:B------:R-:W-:Y:S01]  /*fe60*/  FADD.FTZ R116, R129, R125 ;  /* 0x0000007d81747221 */ /* 0x000fe20000010000 */
[----:B------:R-:W-:Y:S04]  /*fe70*/  HMMA.16816.F32.BF16 R100, R108, R118, R100 ;  /* 0x000000766c64723c */ /* 0x000fe80000041864 */
[----:B------:R-:W-:Y:S04]  /*fe80*/  FADD.FTZ R165, R130, R116 ;  /* 0x0000007482a57221 */ /* 0x000fe80000010000 */
[C---:B------:R-:W-:Y:S01]  /*fe90*/  HMMA.16816.F32.BF16 R128, R140.reuse, R120, R4 ;  /* 0x000000788c80723c */ /* 0x040fe20000041804 */
[----:B------:R-:W2:Y:S07]  /*fea0*/  LDSM.16.MT88.4 R4, [R0+0x3800] ;  /* 0x003800000004783b */ /* 0x000eae0000004200 */
[C---:B------:R-:W-:Y:S01]  /*feb0*/  HMMA.16816.F32.BF16 R108, R140.reuse, R122, R12 ;  /* 0x0000007a8c6c723c */ /* 0x040fe2000004180c */
[----:B------:R-:W3:Y:S07]  /*fec0*/  LDSM.16.MT88.4 R12, [R2+0x3800] ;  /* 0x00380000020c783b */ /* 0x000eee0000004200 */
[C---:B-1----:R-:W-:Y:S01]  /*fed0*/  HMMA.16816.F32.BF16 R124, R140.reuse, R112, R16 ;  /* 0x000000708c7c723c */ /* 0x042fe20000041810 */
[----:B------:R-:W1:Y:S07]  /*fee0*/  LDSM.16.MT88.4 R16, [R148+0x3800] ;  /* 0x003800009410783b */ /* 0x000e6e0000004200 */
[C---:B------:R-:W-:Y:S01]  /*fef0*/  HMMA.16816.F32.BF16 R116, R140.reuse, R114, R20 ;  /* 0x000000728c74723c */ /* 0x040fe20000041814 */
[----:B------:R-:W4:Y:S07]  /*ff00*/  LDSM.16.MT88.4 R20, [R104+0x3800] ;  /* 0x003800006814783b */ /* 0x000f2e0000004200 */
[C---:B------:R-:W-:Y:S01]  /*ff10*/  HMMA.16816.F32.BF16 R120, R140.reuse, R132, R24 ;  /* 0x000000848c78723c */ /* 0x040fe20000041818 */
[----:B------:R-:W-:Y:S07]  /*ff20*/  LDSM.16.MT88.4 R24, [R2+0x5800] ;  /* 0x005800000218783b */ /* 0x000fee0000004200 */
[C---:B------:R-:W-:Y:S08]  /*ff30*/  HMMA.16816.F32.BF16 R112, R140.reuse, R134, R28 ;  /* 0x000000868c70723c */ /* 0x040ff0000004181c */
[C---:B------:R-:W-:Y:S08]  /*ff40*/  HMMA.16816.F32.BF16 R136, R140.reuse, R144, R32 ;  /* 0x000000908c88723c */ /* 0x040ff00000041820 */
[C---:B------:R-:W-:Y:S08]  /*ff50*/  HMMA.16816.F32.BF16 R132, R140.reuse, R146, R36 ;  /* 0x000000928c84723c */ /* 0x040ff00000041824 */
[C---:B--2---:R-:W-:Y:S08]  /*ff60*/  HMMA.16816.F32.BF16 R40, R140.reuse, R4, R40 ;  /* 0x000000048c28723c */ /* 0x044ff00000041828 */
[C---:B------:R-:W-:Y:S01]  /*ff70*/  HMMA.16816.F32.BF16 R44, R140.reuse, R6, R44 ;  /* 0x000000068c2c723c */ /* 0x040fe2000004182c */
[----:B------:R2:W5:Y:S07]  /*ff80*/  LDSM.16.MT88.4 R4, [R0+0x5800] ;  /* 0x005800000004783b */ /* 0x00056e0000004200 */
[C---:B---3--:R-:W-:Y:S08]  /*ff90*/  HMMA.16816.F32.BF16 R48, R140.reuse, R12, R48 ;  /* 0x0000000c8c30723c */ /* 0x048ff00000041830 */
[C---:B------:R-:W-:Y:S01]  /*ffa0*/  HMMA.16816.F32.BF16 R52, R140.reuse, R14, R52 ;  /* 0x0000000e8c34723c */ /* 0x040fe20000041834 */
[----:B------:R-:W3:Y:S07]  /*ffb0*/  LDSM.16.MT88.4 R12, [R148+0x5800] ;  /* 0x00580000940c783b */ /* 0x000eee0000004200 */
[C---:B-1----:R-:W-:Y:S04]  /*ffc0*/  HMMA.16816.F32.BF16 R56, R140.reuse, R16, R56 ;  /* 0x000000108c38723c */ /* 0x042fe80000041838 */
[----:B--2---:R-:W-:Y:S04]  /*ffd0*/  IADD3 R0, R173, -0x2, RZ ;  /* 0xfffffffead007810 */ /* 0x004fe80007ffe0ff */
[C---:B------:R-:W-:Y:S03]  /*ffe0*/  HMMA.16816.F32.BF16 R60, R140.reuse, R18, R60 ;  /* 0x000000128c3c723c */ /* 0x040fe6000004183c */
[----:B------:R-:W-:Y:S05]  /*fff0*/  ISETP.GE.AND P0, PT, R0, R199, PT ;  /* 0x000000c70000720c */ /* 0x000fea0003f06270 */
[C---:B----4-:R-:W-:Y:S08]  /*10000*/  HMMA.16816.F32.BF16 R64, R140.reuse, R20, R64 ;  /* 0x000000148c40723c */ /* 0x050ff00000041840 */
[----:B------:R-:W-:Y:S01]  /*10010*/  @P0 SHF.R.S32.HI R2, RZ, 0x1f, R0 ;  /* 0x0000001fff020819 */ /* 0x000fe20000011400 */
[C---:B------:R-:W-:Y:S03]  /*10020*/  HMMA.16816.F32.BF16 R68, R140.reuse, R22, R68 ;  /* 0x000000168c44723c */ /* 0x040fe60000041844 */
[----:B------:R-:W-:Y:S01]  /*10030*/  @P0 MOV R18, c[0x0][0x1e0] ;  /* 0x0000780000120a02 */ /* 0x000fe20000000f00 */
[----:B------:R-:W-:Y:S01]  /*10040*/  @P0 IMAD R2, R2, c[0x0][0x1e0], RZ ;  /* 0x0000780002020a24 */ /* 0x000fe200078e02ff */
[----:B------:R-:W-:Y:S03]  /*10050*/  @P0 MOV R20, c[0x0][0x1e4] ;  /* 0x0000790000140a02 */ /* 0x000fe60000000f00 */
[C---:B-----5:R-:W-:Y:S04]  /*10060*/  HMMA.16816.F32.BF16 R72, R140.reuse, R4, R72 ;  /* 0x000000048c48723c */ /* 0x060fe80000041848 */
[C---:B------:R-:W-:Y:S03]  /*10070*/  @P0 IMAD R2, R0.reuse, c[0x0][0x1e4], R2 ;  /* 0x0000790000020a24 */ /* 0x040fe600078e0202 */
[----:B------:R-:W-:Y:S01]  /*10080*/  @P0 IMAD.WIDE.U32 R4, R0, c[0x0][0x1e0], RZ ;  /* 0x0000780000040a25 */ /* 0x000fe200078e00ff */
[C---:B------:R-:W-:Y:S04]  /*10090*/  HMMA.16816.F32.BF16 R76, R140.reuse, R6, R76 ;  /* 0x000000068c4c723c */ /* 0x040fe8000004184c */
[----:B------:R-:W-:Y:S02]  /*100a0*/  @P0 IADD3 R2, R5, R2, RZ ;  /* 0x0000000205020210 */ /* 0x000fe40007ffe0ff */
[C---:B------:R-:W-:Y:S02]  /*100b0*/  @P0 SHF.L.U32 R0, R4.reuse, 0x6, RZ ;  /* 0x0000000604000819 */ /* 0x040fe400000006ff */
[----:B------:R-:W-:Y:S01]  /*100c0*/  @P0 SHF.L.U64.HI R2, R4, 0x6, R2 ;  /* 0x0000000604020819 */ /* 0x000fe20000010202 */
[C---:B------:R-:W-:Y:S01]  /*100d0*/  HMMA.16816.F32.BF16 R80, R140.reuse, R24, R80 ;  /* 0x000000188c50723c */ /* 0x040fe20000041850 */
[----:B------:R-:W1:Y:S02]  /*100e0*/  LDSM.16.MT88.4 R4, [R104+0x5800] ;  /* 0x005800006804783b */ /* 0x000e640000004200 */
[C---:B------:R-:W-:Y:S02]  /*100f0*/  @P0 IADD3 R9, P1, R0.reuse, R202, RZ ;  /* 0x000000ca00090210 */ /* 0x040fe40007f3e0ff */
[----:B------:R-:W-:Y:S02]  /*10100*/  @P0 IADD3 R17, P2, R0, R193, RZ ;  /* 0x000000c100110210 */ /* 0x000fe40007f5e0ff */
[C---:B------:R-:W-:Y:S01]  /*10110*/  @P0 LEA R28, P3, R9.reuse, c[0x0][0x1c8], 0x1 ;  /* 0x00007200091c0a11 */ /* 0x040fe200078608ff */
[C---:B------:R-:W-:Y:S04]  /*10120*/  HMMA.16816.F32.BF16 R84, R140.reuse, R26, R84 ;  /* 0x0000001a8c54723c */ /* 0x040fe80000041854 */
[----:B------:R-:W-:Y:S02]  /*10130*/  @P0 IADD3.X R19, R2, R201, RZ, P1, !PT ;  /* 0x000000c902130210 */ /* 0x000fe40000ffe4ff */
[----:B------:R-:W-:Y:S02]  /*10140*/  @P0 LEA R16, P1, R18, R0, 0x5 ;  /* 0x0000000012100211 */ /* 0x000fe400078228ff */
[----:B------:R-:W-:Y:S01]  /*10150*/  @P0 LEA.HI.X R29, R9, c[0x0][0x1cc], R19, 0x1, P3 ;  /* 0x00007300091d0a11 */ /* 0x000fe200018f0c13 */
[C---:B---3--:R-:W-:Y:S03]  /*10160*/  HMMA.16816.F32.BF16 R88, R140.reuse, R12, R88 ;  /* 0x0000000c8c58723c */ /* 0x048fe60000041858 */
[C---:B------:R-:W-:Y:S02]  /*10170*/  @P0 LEA R24, P3, R17.reuse, c[0x0][0x1c8], 0x1 ;  /* 0x0000720011180a11 */ /* 0x040fe400078608ff */
[----:B------:R-:W-:Y:S02]  /*10180*/  @P0 IADD3.X R19, R2, R192, RZ, P2, !PT ;  /* 0x000000c002130210 */ /* 0x000fe400017fe4ff */
[----:B------:R-:W-:Y:S01]  /*10190*/  @P0 IADD3 R0, P4, R0, R191, RZ ;  /* 0x000000bf00000210 */ /* 0x000fe20007f9e0ff */
[C---:B------:R-:W-:Y:S04]  /*101a0*/  HMMA.16816.F32.BF16 R92, R140.reuse, R14, R92 ;  /* 0x0000000e8c5c723c */ /* 0x040fe8000004185c */
[----:B------:R-:W-:Y:S02]  /*101b0*/  @P0 LEA.HI.X R25, R17, c[0x0][0x1cc], R19, 0x1, P3 ;  /* 0x0000730011190a11 */ /* 0x000fe400018f0c13 */
[----:B------:R-:W-:Y:S02]  /*101c0*/  @P0 LEA R22, P3, R0, c[0x0][0x1c8], 0x1 ;  /* 0x0000720000160a11 */ /* 0x000fe400078608ff */
[----:B------:R-:W-:Y:S04]  /*101d0*/  @P0 LEA.HI.X R9, R18, R2, R20, 0x5, P1 ;  /* 0x0000000212090211 */ /* 0x000fe800008f2c14 */
[----:B------:R-:W-:Y:S02]  /*101e0*/  @P0 IADD3 R18, P2, R16, R202, RZ ;  /* 0x000000ca10120210 */ /* 0x000fe40007f5e0ff */
[----:B------:R-:W-:Y:S02]  /*101f0*/  @P0 IADD3.X R2, R2, R190, RZ, P4, !PT ;  /* 0x000000be02020210 */ /* 0x000fe400027fe4ff */
[----:B------:R-:W-:Y:S01]  /*10200*/  @P0 LEA R20, P1, R18, c[0x0][0x1c8], 0x1 ;  /* 0x0000720012140a11 */ /* 0x000fe200078208ff */
[C---:B-1----:R-:W-:Y:S03]  /*10210*/  HMMA.16816.F32.BF16 R96, R140.reuse, R4, R96 ;  /* 0x000000048c60723c */ /* 0x042fe60000041860 */
[----:B------:R-:W-:Y:S02]  /*10220*/  @P0 LEA.HI.X R23, R0, c[0x0][0x1cc], R2, 0x1, P3 ;  /* 0x0000730000170a11 */ /* 0x000fe400018f0c02 */
[----:B------:R-:W-:Y:S02]  /*10230*/  @P0 IADD3.X R17, R9, R201, RZ, P2, !PT ;  /* 0x000000c909110210 */ /* 0x000fe400017fe4ff */
[----:B------:R-:W-:Y:S01]  /*10240*/  @P0 ISETP.GE.AND P2, PT, R208, c[0x0][0x1d4], PT ;  /* 0x00007500d0000a0c */ /* 0x000fe20003f46270 */
[----:B------:R-:W-:Y:S01]  /*10250*/  FADD.FTZ R4, R181, R165 ;  /* 0x000000a5b5047221 */ /* 0x000fe20000010000 */
[----:B------:R-:W-:Y:S01]  /*10260*/  @P0 IADD3 R0, P4, R16, R193, RZ ;  /* 0x000000c110000210 */ /* 0x000fe20007f9e0ff */
[----:B------:R-:W-:Y:S03]  /*10270*/  HMMA.16816.F32.BF16 R100, R140, R6, R100 ;  /* 0x000000068c64723c */ /* 0x000fe60000041864 */
[----:B------:R-:W-:Y:S01]  /*10280*/  @P0 LEA.HI.X R21, R18, c[0x0][0x1cc], R17, 0x1, P1 ;  /* 0x0000730012150a11 */ /* 0x000fe200008f0c11 */
[----:B------:R-:W-:Y:S01]  /*10290*/  FADD.FTZ R4, R167, R4 ;  /* 0x00000004a7047221 */ /* 0x000fe20000010000 */
[C---:B------:R-:W-:Y:S02]  /*102a0*/  @P0 IADD3.X R2, R9.reuse, R192, RZ, P4, !PT ;  /* 0x000000c009020210 */ /* 0x040fe400027fe4ff */
[----:B------:R-:W-:Y:S02]  /*102b0*/  @P0 LEA R18, P4, R0, c[0x0][0x1c8], 0x1 ;  /* 0x0000720000120a11 */ /* 0x000fe400078808ff */
[----:B------:R-:W-:Y:S03]  /*102c0*/  @P0 ISETP.GE.AND P1, PT, R212, c[0x0][0x1d4], PT ;  /* 0x00007500d4000a0c */ /* 0x000fe60003f26270 */
[----:B------:R-:W-:Y:S01]  /*102d0*/  @P0 LEA.HI.X R19, R0, c[0x0][0x1cc], R2, 0x1, P4 ;  /* 0x0000730000130a11 */ /* 0x000fe200020f0c02 */
[----:B------:R-:W-:Y:S01]  /*102e0*/  @P0 IMAD R0, R180, 0x6000, R11 ;  /* 0x00006000b4000824 */ /* 0x000fe200078e020b */
[----:B------:R-:W-:Y:S01]  /*102f0*/  @P0 IADD3 R16, P3, R16, R191, RZ ;  /* 0x000000bf10100210 */ /* 0x000fe20007f7e0ff */
[----:B------:R-:W-:Y:S01]  /*10300*/  FADD.FTZ R2, R166, R164 ;  /* 0x000000a4a6027221 */ /* 0x000fe20000010000 */
[----:B------:R-:W-:Y:S02]  /*10310*/  MOV R104, R3 ;  /* 0x0000000300687202 */ /* 0x000fe40000000f00 */
[----:B------:R-:W-:Y:S01]  /*10320*/  @!PT LDS RZ, [RZ] ;  /* 0x00000000fffff984 */ /* 0x000fe20000000800 */
[----:B------:R-:W-:Y:S01]  /*10330*/  @!PT LDS RZ, [RZ] ;  /* 0x00000000fffff984 */ /* 0x000fe20000000800 */
[----:B------:R-:W-:Y:S01]  /*10340*/  @!PT LDS RZ, [RZ] ;  /* 0x00000000fffff984 */ /* 0x000fe20000000800 */
[----:B------:R1:W-:Y:S01]  /*10350*/  @P0 LDGSTS.E.BYPASS.LTC128B.128 [R0], [R28.64], !P2 ;  /* 0x000000001c000fae */ /* 0x0003e2000d101d4e */
[----:B------:R-:W-:Y:S02]  /*10360*/  @P0 IADD3.X R9, R9, R190, RZ, P3, !PT ;  /* 0x000000be09090210 */ /* 0x000fe40001ffe4ff */
[C---:B------:R-:W-:Y:S04]  /*10370*/  @P0 LEA R12, P3, R16.reuse, c[0x0][0x1c8], 0x1 ;  /* 0x00007200100c0a11 */ /* 0x040fe800078608ff */
[----:B------:R-:W-:Y:S01]  /*10380*/  @P0 LEA.HI.X R13, R16, c[0x0][0x1cc], R9, 0x1, P3 ;  /* 0x00007300100d0a11 */ /* 0x000fe200018f0c09 */
[----:B------:R1:W-:Y:S01]  /*10390*/  @P0 LDGSTS.E.BYPASS.LTC128B.128 [R0+0x2000], [R24.64], !P1 ;  /* 0x0200000018000fae */ /* 0x0003e2000c901d4e */
[----:B------:R-:W-:Y:S07]  /*103a0*/  MOV R9, R8 ;  /* 0x0000000800097202 */ /* 0x000fee0000000f00 */
[----:B------:R1:W-:Y:S08]  /*103b0*/  @P0 LDGSTS.E.BYPASS.LTC128B.128 [R0+0x4000], [R22.64], !P6 ;  /* 0x0400000016000fae */ /* 0x0003f0000f101d4e */
[----:B------:R1:W-:Y:S08]  /*103c0*/  @P0 LDGSTS.E.BYPASS.LTC128B.128 [R0+0x1000], [R20.64], !P2 ;  /* 0x0100000014000fae */ /* 0x0003f0000d101d4e */
[----:B------:R1:W-:Y:S01]  /*103d0*/  @P0 LDGSTS.E.BYPASS.LTC128B.128 [R0+0x3000], [R18.64], !P1 ;  /* 0x0300000012000fae */ /* 0x0003e2000c901d4e */
[C---:B------:R-:W-:Y:S02]  /*103e0*/  ISETP.GE.AND P1, PT, R150.reuse, 0x1, PT ;  /* 0x000000019600780c */ /* 0x040fe40003f26270 */
[----:B------:R-:W-:Y:S04]  /*103f0*/  IADD3 R150, R150, 0x1, RZ ;  /* 0x0000000196967810 */ /* 0x000fe80007ffe0ff */
[----:B------:R-:W-:Y:S01]  /*10400*/  SEL R150, R150, RZ, !P1 ;  /* 0x000000ff96967207 */ /* 0x000fe20004800000 */
[----:B------:R1:W-:Y:S01]  /*10410*/  @P0 LDGSTS.E.BYPASS.LTC128B.128 [R0+0x5000], [R12.64], !P6 ;  /* 0x050000000c000fae */ /* 0x0003e2000f101d4e */
[----:B------:R-:W-:Y:S07]  /*10420*/  ISETP.GT.AND P0, PT, R173, R210, PT ;  /* 0x000000d2ad00720c */ /* 0x000fee0003f04270 */
[----:B------:R-:W0:Y:S01]  /*10430*/  LDGDEPBAR ;  /* 0x00000000000079af */ /* 0x000e220000000000 */
[----:B-1----:R-:W-:Y:S02]  /*10440*/  FADD.FTZ R0, R149, R2 ;  /* 0x0000000295007221 */ /* 0x002fe40000010000 */
[----:B------:R-:W-:Y:S02]  /*10450*/  FADD.FTZ R2, R168, R4 ;  /* 0x00000004a8027221 */ /* 0x000fe40000010000 */
[----:B------:R-:W-:Y:S02]  /*10460*/  FADD.FTZ R0, R163, R0 ;  /* 0x00000000a3007221 */ /* 0x000fe40000010000 */
[----:B------:R-:W-:Y:S02]  /*10470*/  FADD.FTZ R4, R169, R2 ;  /* 0x00000002a9047221 */ /* 0x000fe40000010000 */
[----:B------:R-:W-:Y:S01]  /*10480*/  FADD.FTZ R2, R161, R0 ;  /* 0x00000000a1027221 */ /* 0x000fe20000010000 */
[----:B------:R-:W-:Y:S01]  /*10490*/  IADD3 R0, R173, -0x1, RZ ;  /* 0xffffffffad007810 */ /* 0x000fe20007ffe0ff */
[----:B------:R-:W-:Y:S02]  /*104a0*/  FADD.FTZ R189, R170, R4 ;  /* 0x00000004aabd7221 */ /* 0x000fe40000010000 */
[----:B------:R-:W-:Y:S01]  /*104b0*/  FADD.FTZ R198, R162, R2 ;  /* 0x00000002a2c67221 */ /* 0x000fe20000010000 */
[----:B------:R-:W-:Y:S01]  /*104c0*/  MOV R173, R0 ;  /* 0x0000000000ad7202 */ /* 0x000fe20000000f00 */
[----:B------:R-:W-:-:S05]  /*104d0*/  @P0 BRA `(.L_x_1903) ;  /* 0xffffc65000000947 */ /* 0x000fca000383ffff */
[----:B------:R-:W2:Y:S01]  /*104e0*/  LDL R4, [R1+0x4] ;  /* 0x0000040001047983 */ /* 0x000ea20000100800 */
[----:B------:R-:W-:Y:S01]  /*104f0*/  IMAD.MOV.U32 R104, RZ, RZ, R3 ;  /* 0x000000ffff687224 */ /* 0x000fe200078e0003 */
[----:B------:R-:W-:Y:S01]  /*10500*/  MOV R173, R0 ;  /* 0x0000000000ad7202 */ /* 0x000fe20000000f00 */
[----:B------:R-:W-:Y:S01]  /*10510*/  IMAD.MOV.U32 R9, RZ, RZ, R8 ;  /* 0x000000ffff097224 */ /* 0x000fe200078e0008 */
[----:B--2---:R-:W-:-:S02]  /*10520*/  SHF.L.U32 R4, R4, 0x7, RZ ;  /* 0x0000000704047819 */ /* 0x004fc400000006ff */
.L_x_1894:
[----:B------:R-:W2:Y:S04]  /*10530*/  LDL R2, [R1+0x64] ;  /* 0x0000640001027983 */ /* 0x000ea80000100800 */
[----:B------:R-:W3:Y:S01]  /*10540*/  LDL R3, [R1+0x58] ;  /* 0x0000580001037983 */ /* 0x000ee20000100800 */
[----:B------:R-:W-:Y:S01]  /*10550*/  IMAD.MOV.U32 R0, RZ, RZ, 0x1 ;  /* 0x00000001ff007424 */ /* 0x000fe200078e00ff */
[----:B------:R-:W-:Y:S01]  /*10560*/  IADD3 R4, R4, 0x7f, RZ ;  /* 0x0000007f04047810 */ /* 0x000fe20007ffe0ff */
[----:B------:R-:W-:Y:S01]  /*10570*/  IMAD.MOV.U32 R5, RZ, RZ, c[0x0][0x32c] ;  /* 0x0000cb00ff057624 */ /* 0x000fe200078e00ff */
[----:B------:R-:W-:-:S02]  /*10580*/  LOP3.LUT R213, R213, 0xfffffffd, RZ, 0xc0, !PT ;  /* 0xfffffffdd5d57812 */ /* 0x000fc400078ec0ff */
[----:B------:R-:W-:Y:S02]  /*10590*/  ISETP.NE.AND P0, PT, R0, c[0x0][0x2c4], PT ;  /* 0x0000b10000007a0c */ /* 0x000fe40003f05270 */
[----:B------:R-:W-:-:S11]  /*105a0*/  ISETP.GE.AND P1, PT, R5, 0x1, PT ;  /* 0x000000010500780c */ /* 0x000fd60003f26270 */
[----:B------:R-:W-:Y:S02]  /*105b0*/  @P0 IMAD.HI.U32 R0, R4, c[0x0][0x2c8], RZ ;  /* 0x0000b20004000a27 */ /* 0x000fe400078e00ff */
[----:B------:R-:W-:-:S03]  /*105c0*/  @P1 LOP3.LUT R213, R213, 0x2, RZ, 0xfc, !PT ;  /* 0x00000002d5d51812 */ /* 0x000fc600078efcff */
[----:B------:R-:W-:-:S04]  /*105d0*/  @P0 SHF.R.U32.HI R4, RZ, c[0x0][0x2cc], R0 ;  /* 0x0000b300ff040a19 */ /* 0x000fc80000011600 */
[----:B--2---:R-:W-:-:S05]  /*105e0*/  IADD3 R4, R4, 0x1, R2 ;  /* 0x0000000104047810 */ /* 0x004fca0007ffe002 */
[----:B---3--:R-:W-:-:S05]  /*105f0*/  IMAD.IADD R3, R4, 0x1, -R3 ;  /* 0x0000000104037824 */ /* 0x008fca00078e0a03 */
[----:B------:R-:W-:Y:S01]  /*10600*/  IADD3 R2, R3, -c[0x0][0x324], RZ ;  /* 0x8000c90003027a10 */ /* 0x000fe20007ffe0ff */
[----:B------:R-:W-:Y:S05]  /*10610*/  @!P1 BRA `(.L_x_1904) ;  /* 0x0000010000009947 */ /* 0x000fea0003800000 */
[----:B------:R-:W-:Y:S01]  /*10620*/  MOV R0, R3 ;  /* 0x0000000300007202 */ /* 0x000fe20000000f00 */
        /* <DEDUP_REMOVED lines=9> */
.L_x_1906:
[----:B------:R-:W-:-:S13]  /*106c0*/  ISETP.NE.AND P0, PT, R5, 0x1, PT ;  /* 0x000000010500780c */ /* 0x000fda0003f05270 */
[----:B------:R-:W-:-:S05]  /*106d0*/  @P0 IMAD.HI.U32 R3, R0, c[0x0][0x330], RZ ;  /* 0x0000cc0000030a27 */ /* 0x000fca00078e00ff */
[----:B------:R-:W-:Y:S02]  /*106e0*/  @P0 SHF.R.U32.HI R0, RZ, c[0x0][0x334], R3 ;  /* 0x0000cd00ff000a19 */ /* 0x000fe40000011603 */
.L_x_1907:
[----:B------:R-:W-:Y:S05]  /*106f0*/  BSYNC B0 ;  /* 0x0000000000007941 */ /* 0x000fea0003800000 */
.L_x_1905:
[----:B------:R-:W-:-:S05]  /*10700*/  IMAD R0, R0, c[0x0][0x32c], RZ ;  /* 0x0000cb0000007a24 */ /* 0x000fca00078e02ff */
[----:B------:R-:W-:-:S04]  /*10710*/  IMNMX R2, R2, R0, !PT ;  /* 0x0000000002027217 */ /* 0x000fc80007800200 */
.L_x_1904:
        /* <DEDUP_REMOVED lines=10> */
.L_x_1909:
[----:B------:R-:W-:Y:S04]  /*107c0*/  DEPBAR.LE SB0, 0x2 ;  /* 0x000080800000791a */ /* 0x000fe80000000000 */
[----:B------:R-:W-:Y:S01]  /*107d0*/  WARPSYNC 0xffffffff ;  /* 0xffffffff00007948 */ /* 0x000fe20003800000 */
[----:B------:R-:W-:Y:S01]  /*107e0*/  BAR.SYNC.DEFER_BLOCKING 0x0 ;  /* 0x0000000000007b1d */ /* 0x000fe20000010000 */
[----:B------:R-:W-:Y:S01]  /*107f0*/  IMAD R149, R150, 0x6000, RZ ;  /* 0x0000600096957824 */ /* 0x000fe200078e02ff */
[----:B------:R-:W-:Y:S02]  /*10800*/  ISETP.GE.AND P0, PT, R199, R167, PT ;  /* 0x000000a7c700720c */ /* 0x000fe40003f06270 */
[----:B------:R-:W-:Y:S02]  /*10810*/  IADD3 R173, R167, -0x1, RZ ;  /* 0xffffffffa7ad7810 */ /* 0x000fe40007ffe0ff */
[----:B------:R-:W-:Y:S02]  /*10820*/  IADD3 R2, R158, R149, RZ ;  /* 0x000000959e027210 */ /* 0x000fe40007ffe0ff */
[----:B------:R-:W-:Y:S02]  /*10830*/  LOP3.LUT P6, RZ, R213, 0x1, RZ, 0xc0, !PT ;  /* 0x00000001d5ff7812 */ /* 0x000fe400078cc0ff */
[----:B------:R-:W-:Y:S04]  /*10840*/  IADD3 R8, R156, R2, RZ ;  /* 0x000000029c087210 */ /* 0x000fe80007ffe0ff */
[----:B------:R-:W-:Y:S02]  /*10850*/  IADD3 R148, R151, R8, RZ ;  /* 0x0000000897947210 */ /* 0x000fe40007ffe0ff */
[----:B------:R-:W-:Y:S02]  /*10860*/  @!P0 SHF.R.S32.HI R9, RZ, 0x1f, R173 ;  /* 0x0000001fff098819 */ /* 0x000fe400000114ad */
[----:B------:R-:W-:Y:S02]  /*10870*/  @!P0 ISETP.GE.AND P3, PT, R208, c[0x0][0x1d4], PT ;  /* 0x00007500d0008a0c */ /* 0x000fe40003f66270 */
[----:B------:R-:W-:Y:S01]  /*10880*/  @!P0 ISETP.GE.AND P4, PT, R212, c[0x0][0x1d4], PT ;  /* 0x00007500d4008a0c */ /* 0x000fe20003f86270 */
[----:B------:R-:W-:Y:S01]  /*10890*/  @!P0 IMAD R9, R9, c[0x0][0x208], RZ ;  /* 0x0000820009098a24 */ /* 0x000fe200078e02ff */
[----:B------:R-:W-:Y:S03]  /*108a0*/  LDSM.16.M88.4 R36, [R152] ;  /* 0x000000009824783b */ /* 0x000fe60000000200 */
[C---:B------:R-:W-:Y:S05]  /*108b0*/  @!P0 IMAD R9, R173.reuse, c[0x0][0x20c], R9 ;  /* 0x00008300ad098a24 */ /* 0x040fea00078e0209 */
[----:B------:R-:W1:Y:S08]  /*108c0*/  LDSM.16.M88.4 R12, [R2] ;  /* 0x00000000020c783b */ /* 0x000e700000000200 */
[----:B------:R-:W2:Y:S08]  /*108d0*/  LDSM.16.M88.4 R20, [R2+0x800] ;  /* 0x000800000214783b */ /* 0x000eb00000000200 */
[----:B------:R-:W3:Y:S08]  /*108e0*/  LDSM.16.M88.4 R28, [R2+0x1000] ;  /* 0x00100000021c783b */ /* 0x000ef00000000200 */
[----:B------:R-:W4:Y:S08]  /*108f0*/  LDSM.16.M88.4 R140, [R2+0x1800] ;  /* 0x00180000028c783b */ /* 0x000f300000000200 */
        /* <DEDUP_REMOVED lines=20> */
[----:B------:R-:W-:Y:S07]  /*10a40*/  HMMA.16816.F32.BF16 R36, R144, R142, R36 ;  /* 0x0000008e9024723c */ /* 0x000fee0000041824 */
[----:B------:R-:W-:Y:S05]  /*10a50*/  @!P0 IMAD.WIDE.U32 R142, R173, c[0x0][0x208], RZ ;  /* 0x00008200ad8e8a25 */ /* 0x000fea00078e00ff */
[----:B------:R-:W-:Y:S02]  /*10a60*/  @!P0 SHF.L.U32 R140, R142, 0x6, RZ ;  /* 0x000000068e8c8819 */ /* 0x000fe400000006ff */
[----:B------:R-:W-:Y:S02]  /*10a70*/  @!P0 IADD3 R9, R143, R9, RZ ;  /* 0x000000098f098210 */ /* 0x000fe40007ffe0ff */
[----:B------:R-:W-:Y:S02]  /*10a80*/  @!P0 IADD3 R104, P1, R140, R204, RZ ;  /* 0x000000cc8c688210 */ /* 0x000fe40007f3e0ff */
[----:B------:R-:W-:Y:S02]  /*10a90*/  @!P0 SHF.L.U64.HI R9, R142, 0x6, R9 ;  /* 0x000000068e098819 */ /* 0x000fe40000010209 */
[----:B------:R-:W-:Y:S02]  /*10aa0*/  @!P0 LEA R142, P2, R104, c[0x0][0x1f8], 0x1 ;  /* 0x00007e00688e8a11 */ /* 0x000fe400078408ff */
[----:B------:R-:W-:Y:S02]  /*10ab0*/  @!P0 IADD3.X R141, R9, R206, RZ, P1, !PT ;  /* 0x000000ce098d8210 */ /* 0x000fe40000ffe4ff */
[----:B------:R-:W-:Y:S02]  /*10ac0*/  @!P0 IADD3 R146, P1, R204, 0x40, RZ ;  /* 0x00000040cc928810 */ /* 0x000fe40007f3e0ff */
[----:B------:R-:W-:Y:S01]  /*10ad0*/  @!P0 LEA.HI.X R143, R104, c[0x0][0x1fc], R141, 0x1, P2 ;  /* 0x00007f00688f8a11 */ /* 0x000fe200010f0c8d */
[----:B------:R-:W-:Y:S01]  /*10ae0*/  @!P0 IMAD R104, R180, 0x6000, R10 ;  /* 0x00006000b4688824 */ /* 0x000fe200078e020a */
[----:B------:R-:W-:Y:S02]  /*10af0*/  @!P0 IADD3 R141, P2, R140, R146, RZ ;  /* 0x000000928c8d8210 */ /* 0x000fe40007f5e0ff */
[----:B------:R-:W-:Y:S02]  /*10b00*/  @!P0 IADD3.X R147, RZ, R206, RZ, P1, !PT ;  /* 0x000000ceff938210 */ /* 0x000fe40000ffe4ff */
[----:B------:R-:W-:Y:S01]  /*10b10*/  @!PT LDS RZ, [RZ] ;  /* 0x00000000fffff984 */ /* 0x000fe20000000800 */
[----:B------:R-:W-:Y:S01]  /*10b20*/  @!PT LDS RZ, [RZ] ;  /* 0x00000000fffff984 */ /* 0x000fe20000000800 */
[----:B------:R-:W-:Y:S01]  /*10b30*/  @!PT LDS RZ, [RZ] ;  /* 0x00000000fffff984 */ /* 0x000fe20000000800 */
[----:B------:R1:W-:Y:S02]  /*10b40*/  @!P0 LDGSTS.E.BYPASS.LTC128B.128 [R104], [R142.64], !P3 ;  /* 0x000000008e688fae */ /* 0x0003e4000d901d4e */
[----:B-1----:R-:W-:Y:S02]  /*10b50*/  @!P0 LEA R142, P1, R141, c[0x0][0x1f8], 0x1 ;  /* 0x00007e008d8e8a11 */ /* 0x002fe400078208ff */
[----:B------:R-:W-:Y:S04]  /*10b60*/  @!P0 IADD3.X R143, R9, R147, RZ, P2, !PT ;  /* 0x00000093098f8210 */ /* 0x000fe800017fe4ff */
[----:B------:R-:W-:Y:S02]  /*10b70*/  @!P0 LEA.HI.X R143, R141, c[0x0][0x1fc], R143, 0x1, P1 ;  /* 0x00007f008d8f8a11 */ /* 0x000fe400008f0c8f */
[----:B------:R-:W-:Y:S03]  /*10b80*/  @!P0 IADD3 R144, P1, R204, 0x80, RZ ;  /* 0x00000080cc908810 */ /* 0x000fe60007f3e0ff */
[----:B------:R1:W-:Y:S01]  /*10b90*/  @!P0 LDGSTS.E.BYPASS.LTC128B.128 [R104+0x2000], [R142.64], !P4 ;  /* 0x020000008e688fae */ /* 0x0003e2000e101d4e */
[----:B------:R-:W-:Y:S02]  /*10ba0*/  @!P0 IADD3 R141, P2, R140, R144, RZ ;  /* 0x000000908c8d8210 */ /* 0x000fe40007f5e0ff */
[----:B------:R-:W-:Y:S02]  /*10bb0*/  @!P0 IADD3.X R145, RZ, R206, RZ, P1, !PT ;  /* 0x000000ceff918210 */ /* 0x000fe40000ffe4ff */
[----:B-1----:R-:W-:Y:S02]  /*10bc0*/  @!P0 LEA R142, P1, R141, c[0x0][0x1f8], 0x1 ;  /* 0x00007e008d8e8a11 */ /* 0x002fe400078208ff */
[----:B------:R-:W-:Y:S04]  /*10bd0*/  @!P0 IADD3.X R143, R9, R145, RZ, P2, !PT ;  /* 0x00000091098f8210 */ /* 0x000fe800017fe4ff */
[----:B------:R-:W-:Y:S02]  /*10be0*/  @!P0 LEA.HI.X R143, R141, c[0x0][0x1fc], R143, 0x1, P1 ;  /* 0x00007f008d8f8a11 */ /* 0x000fe400008f0c8f */
[----:B------:R-:W-:Y:S03]  /*10bf0*/  @!P0 MOV R141, c[0x0][0x208] ;  /* 0x00008200008d8a02 */ /* 0x000fe60000000f00 */
[----:B------:R1:W-:Y:S01]  /*10c00*/  @!P0 LDGSTS.E.BYPASS.LTC128B.128 [R104+0x4000], [R142.64], !P6 ;  /* 0x040000008e688fae */ /* 0x0003e2000f101d4e */
[C---:B------:R-:W-:Y:S02]  /*10c10*/  @!P0 LEA R140, P1, R141.reuse, R140, 0x5 ;  /* 0x0000008c8d8c8211 */ /* 0x040fe400078228ff */
[----:B-1----:R-:W-:Y:S04]  /*10c20*/  @!P0 MOV R142, c[0x0][0x20c] ;  /* 0x00008300008e8a02 */ /* 0x002fe80000000f00 */
[----:B------:R-:W-:Y:S02]  /*10c30*/  @!P0 LEA.HI.X R9, R141, R9, R142, 0x5, P1 ;  /* 0x000000098d098211 */ /* 0x000fe400008f2c8e */
[C---:B------:R-:W-:Y:S04]  /*10c40*/  @!P0 IADD3 R141, P2, R140.reuse, R204, RZ ;  /* 0x000000cc8c8d8210 */ /* 0x040fe80007f5e0ff */
[----:B------:R-:W-:Y:S02]  /*10c50*/  @!P0 LEA R142, P1, R141, c[0x0][0x1f8], 0x1 ;  /* 0x00007e008d8e8a11 */ /* 0x000fe400078208ff */
[----:B------:R-:W-:Y:S04]  /*10c60*/  @!P0 IADD3.X R143, R9, R206, RZ, P2, !PT ;  /* 0x000000ce098f8210 */ /* 0x000fe800017fe4ff */
[----:B------:R-:W-:Y:S02]  /*10c70*/  @!P0 LEA.HI.X R143, R141, c[0x0][0x1fc], R143, 0x1, P1 ;  /* 0x00007f008d8f8a11 */ /* 0x000fe400008f0c8f */
[C---:B------:R-:W-:Y:S03]  /*10c80*/  @!P0 IADD3 R141, P1, R140.reuse, R144, RZ ;  /* 0x000000908c8d8210 */ /* 0x040fe60007f3e0ff */
[----:B------:R1:W-:Y:S02]  /*10c90*/  @!P0 LDGSTS.E.BYPASS.LTC128B.128 [R104+0x1000], [R142.64], !P3 ;  /* 0x010000008e688fae */ /* 0x0003e4000d901d4e */
[----:B-1----:R-:W-:Y:S04]  /*10ca0*/  @!P0 IADD3 R143, P2, R140, R146, RZ ;  /* 0x000000928c8f8210 */ /* 0x002fe80007f5e0ff */
[----:B------:R-:W-:Y:S02]  /*10cb0*/  @!P0 LEA R142, P3, R143, c[0x0][0x1f8], 0x1 ;  /* 0x00007e008f8e8a11 */ /* 0x000fe400078608ff */
[C---:B------:R-:W-:Y:S02]  /*10cc0*/  @!P0 IADD3.X R147, R9.reuse, R147, RZ, P2, !PT ;  /* 0x0000009309938210 */ /* 0x040fe400017fe4ff */
[----:B------:R-:W-:Y:S02]  /*10cd0*/  @!P0 IADD3.X R9, R9, R145, RZ, P1, !PT ;  /* 0x0000009109098210 */ /* 0x000fe40000ffe4ff */
[----:B------:R-:W-:Y:S02]  /*10ce0*/  @!P0 LEA.HI.X R143, R143, c[0x0][0x1fc], R147, 0x1, P3 ;  /* 0x00007f008f8f8a11 */ /* 0x000fe400018f0c93 */
[C---:B------:R-:W-:Y:S02]  /*10cf0*/  @!P0 LEA R140, P1, R141.reuse, c[0x0][0x1f8], 0x1 ;  /* 0x00007e008d8c8a11 */ /* 0x040fe400078208ff */
[----:B------:R-:W-:Y:S01]  /*10d00*/  ISETP.GE.AND P2, PT, R180, 0x1, PT ;  /* 0x00000001b400780c */ /* 0x000fe20003f46270 */
[----:B------:R1:W-:Y:S01]  /*10d10*/  @!P0 LDGSTS.E.BYPASS.LTC128B.128 [R104+0x3000], [R142.64], !P4 ;  /* 0x030000008e688fae */ /* 0x0003e2000e101d4e */
[----:B------:R-:W-:Y:S02]  /*10d20*/  @!P0 LEA.HI.X R141, R141, c[0x0][0x1fc], R9, 0x1, P1 ;  /* 0x00007f008d8d8a11 */ /* 0x000fe400008f0c09 */
[-C--:B------:R-:W-:Y:S05]  /*10d30*/  IADD3 R9, R151, R2.reuse, RZ ;  /* 0x0000000297097210 */ /* 0x080fea0007ffe0ff */
[----:B------:R1:W-:Y:S08]  /*10d40*/  @!P0 LDGSTS.E.BYPASS.LTC128B.128 [R104+0x5000], [R140.64], !P6 ;  /* 0x050000008c688fae */ /* 0x0003f0000f101d4e */
[----:B------:R-:W-:Y:S08]  /*10d50*/  LDSM.16.M88.4 R144, [R9] ;  /* 0x000000000990783b */ /* 0x000ff00000000200 */
[----:B------:R-:W0:Y:S08]  /*10d60*/  LDGDEPBAR ;  /* 0x00000000000079af */ /* 0x000e300000000000 */
        /* <DEDUP_REMOVED lines=13> */
[----:B------:R-:W-:Y:S08]  /*10e40*/  LDSM.16.M88.4 R140, [R154] ;  /* 0x000000009a8c783b */ /* 0x000ff00000000200 */
        /* <DEDUP_REMOVED lines=12> */
[----:B------:R-:W-:Y:S08]  /*10f10*/  LDSM.16.M88.4 R140, [R152+0x4000] ;  /* 0x00400000988c783b */ /* 0x000ff00000000200 */
        /* <DEDUP_REMOVED lines=94> */
[----:B------:R-:W1:Y:S11]  /*11500*/  LDSM.16.M88.4 R144, [R104+0x4800] ;  /* 0x004800006890783b */ /* 0x000e760000000200 */
[----:B------:R-:W-:Y:S04]  /*11510*/  @!UPT UIADD3 URZ, URZ, URZ, URZ ;  /* 0x0000003f3f3ff290 */ /* 0x000fe8000fffe03f */
        /* <DEDUP_REMOVED lines=10> */
[C---:B-1----:R-:W-:Y:S09]  /*115c0*/  HMMA.16816.F32.BF16 R16, R140.reuse, R144, R16 ;  /* 0x000000908c10723c */ /* 0x042ff20000041810 */
[----:B------:R-:W1:Y:S03]  /*115d0*/  MUFU.TANH R164, R6 ;  /* 0x0000000600a47308 */ /* 0x000e660000002400 */
[----:B--2---:R-:W-:Y:S01]  /*115e0*/  FMNMX.FTZ R9, R162, R0, !PT ;  /* 0x00000000a2097209 */ /* 0x004fe20007810000 */
[C---:B------:R-:W-:Y:S06]  /*115f0*/  HMMA.16816.F32.BF16 R20, R140.reuse, R146, R20 ;  /* 0x000000928c14723c */ /* 0x040fec0000041814 */
[----:B------:R2:W4:Y:S01]  /*11600*/  MUFU.TANH R163, R7 ;  /* 0x0000000700a37308 */ /* 0x0005220000002400 */
[----:B---3--:R-:W-:Y:S09]  /*11610*/  FMNMX.FTZ R9, R161, R9, !PT ;  /* 0x00000009a1097209 */ /* 0x008ff20007810000 */
[----:B------:R-:W3:Y:S01]  /*11620*/  MUFU.TANH R148, R12 ;  /* 0x0000000c00947308 */ /* 0x000ee20000002400 */
[----:B------:R-:W-:Y:S01]  /*11630*/  FMUL.FTZ R16, R16, c[0x0][0x320] ;  /* 0x0000c80010107a20 */ /* 0x000fe20000410000 */
[----:B-1----:R-:W-:Y:S01]  /*11640*/  FMNMX.FTZ R2, R164, R3, !PT ;  /* 0x00000003a4027209 */ /* 0x002fe20007810000 */
[----:B------:R-:W-:Y:S02]  /*11650*/  FMUL.FTZ R17, R17, c[0x0][0x320] ;  /* 0x0000c80011117a20 */ /* 0x000fe40000410000 */
[----:B------:R-:W-:Y:S02]  /*11660*/  FMUL.FTZ R18, R18, c[0x0][0x320] ;  /* 0x0000c80012127a20 */ /* 0x000fe40000410000 */
[----:B------:R-:W-:Y:S03]  /*11670*/  FMUL.FTZ R19, R19, c[0x0][0x320] ;  /* 0x0000c80013137a20 */ /* 0x000fe60000410000 */
[----:B------:R-:W1:Y:S01]  /*11680*/  MUFU.TANH R8, R13 ;  /* 0x0000000d00087308 */ /* 0x000e620000002400 */
[----:B------:R-:W-:Y:S02]  /*11690*/  FMUL.FTZ R20, R20, c[0x0][0x320] ;  /* 0x0000c80014147a20 */ /* 0x000fe40000410000 */
[----:B------:R-:W-:Y:S01]  /*116a0*/  FMUL.FTZ R21, R21, c[0x0][0x320] ;  /* 0x0000c80015157a20 */ /* 0x000fe20000410000 */
[----:B--2---:R-:W2:Y:S01]  /*116b0*/  LDSM.16.M88.4 R4, [R104+0x5000] ;  /* 0x005000006804783b */ /* 0x004ea20000000200 */
[----:B------:R-:W-:Y:S01]  /*116c0*/  FMUL.FTZ R22, R22, c[0x0][0x320] ;  /* 0x0000c80016167a20 */ /* 0x000fe20000410000 */
[----:B----4-:R-:W-:Y:S01]  /*116d0*/  FMNMX.FTZ R2, R163, R2, !PT ;  /* 0x00000002a3027209 */ /* 0x010fe20007810000 */
[----:B------:R-:W-:Y:S03]  /*116e0*/  FMUL.FTZ R23, R23, c[0x0][0x320] ;  /* 0x0000c80017177a20 */ /* 0x000fe60000410000 */
[----:B------:R-:W4:Y:S01]  /*116f0*/  MUFU.TANH R144, R14 ;  /* 0x0000000e00907308 */ /* 0x000f220000002400 */
[----:B---3--:R-:W-:Y:S09]  /*11700*/  FMNMX.FTZ R9, R148, R9, !PT ;  /* 0x0000000994097209 */ /* 0x008ff20007810000 */
[----:B------:R3:W5:Y:S01]  /*11710*/  MUFU.TANH R145, R15 ;  /* 0x0000000f00917308 */ /* 0x0007620000002400 */
[----:B-1----:R-:W-:Y:S09]  /*11720*/  FMNMX.FTZ R9, R8, R9, !PT ;  /* 0x0000000908097209 */ /* 0x002ff20007810000 */
[----:B------:R-:W1:Y:S01]  /*11730*/  MUFU.TANH R168, R16 ;  /* 0x0000001000a87308 */ /* 0x000e620000002400 */
[----:B----4-:R-:W-:Y:S09]  /*11740*/  FMNMX.FTZ R2, R144, R2, !PT ;  /* 0x0000000290027209 */ /* 0x010ff20007810000 */
[----:B------:R-:W4:Y:S01]  /*11750*/  MUFU.TANH R166, R17 ;  /* 0x0000001100a67308 */ /* 0x000f220000002400 */
[C---:B--2---:R-:W-:Y:S01]  /*11760*/  HMMA.16816.F32.BF16 R24, R140.reuse, R4, R24 ;  /* 0x000000048c18723c */ /* 0x044fe20000041818 */
[----:B---3--:R-:W2:Y:S01]  /*11770*/  LDSM.16.M88.4 R12, [R104+0x5800] ;  /* 0x00580000680c783b */ /* 0x008ea20000000200 */
[----:B------:R-:W-:Y:S07]  /*11780*/  DEPBAR.LE SB0, 0x2 ;  /* 0x000080800000791a */ /* 0x000fee0000000000 */
[----:B------:R-:W3:Y:S03]  /*11790*/  MUFU.TANH R170, R18 ;  /* 0x0000001200aa7308 */ /* 0x000ee60000002400 */
[----:B-----5:R-:W-:Y:S01]  /*117a0*/  FMNMX.FTZ R2, R145, R2, !PT ;  /* 0x0000000291027209 */ /* 0x020fe20007810000 */
[C---:B------:R-:W-:Y:S01]  /*117b0*/  HMMA.16816.F32.BF16 R28, R140.reuse, R6, R28 ;  /* 0x000000068c1c723c */ /* 0x040fe2000004181c */
[----:B------:R-:W-:Y:S04]  /*117c0*/  BAR.SYNC.DEFER_BLOCKING 0x0 ;  /* 0x0000000000007b1d */ /* 0x000fe80000010000 */
[----:B-1----:R-:W-:Y:S04]  /*117d0*/  FMNMX.FTZ R9, R168, R9, !PT ;  /* 0x00000009a8097209 */ /* 0x002fe80007810000 */
[----:B----4-:R-:W-:Y:S03]  /*117e0*/  FMNMX.FTZ R9, R166, R9, !PT ;  /* 0x00000009a6097209 */ /* 0x010fe60007810000 */
[----:B------:R-:W-:Y:S02]  /*117f0*/  FMUL.FTZ R24, R24, c[0x0][0x320] ;  /* 0x0000c80018187a20 */ /* 0x000fe40000410000 */
[----:B------:R-:W-:Y:S02]  /*11800*/  FMUL.FTZ R25, R25, c[0x0][0x320] ;  /* 0x0000c80019197a20 */ /* 0x000fe40000410000 */
[----:B------:R-:W-:Y:S02]  /*11810*/  FMUL.FTZ R26, R26, c[0x0][0x320] ;  /* 0x0000c8001a1a7a20 */ /* 0x000fe40000410000 */
[----:B------:R-:W-:Y:S01]  /*11820*/  FMUL.FTZ R27, R27, c[0x0][0x320] ;  /* 0x0000c8001b1b7a20 */ /* 0x000fe20000410000 */
[----:B---3--:R-:W-:Y:S05]  /*11830*/  FMNMX.FTZ R2, R170, R2, !PT ;  /* 0x00000002aa027209 */ /* 0x008fea0007810000 */
[----:B------:R-:W-:Y:S01]  /*11840*/  FMUL.FTZ R28, R28, c[0x0][0x320] ;  /* 0x0000c8001c1c7a20 */ /* 0x000fe20000410000 */
[----:B------:R-:W1:Y:S01]  /*11850*/  MUFU.TANH R171, R19 ;  /* 0x0000001300ab7308 */ /* 0x000e620000002400 */
[----:B------:R-:W-:Y:S02]  /*11860*/  FMUL.FTZ R29, R29, c[0x0][0x320] ;  /* 0x0000c8001d1d7a20 */ /* 0x000fe40000410000 */
[----:B------:R-:W-:Y:S02]  /*11870*/  FMUL.FTZ R30, R30, c[0x0][0x320] ;  /* 0x0000c8001e1e7a20 */ /* 0x000fe40000410000 */
[----:B------:R-:W-:Y:S01]  /*11880*/  FMUL.FTZ R31, R31, c[0x0][0x320] ;  /* 0x0000c8001f1f7a20 */ /* 0x000fe20000410000 */
[C---:B--2---:R-:W-:Y:S04]  /*11890*/  HMMA.16816.F32.BF16 R32, R140.reuse, R12, R32 ;  /* 0x0000000c8c20723c */ /* 0x044fe80000041820 */
[----:B------:R-:W2:Y:S04]  /*118a0*/  MUFU.TANH R146, R20 ;  /* 0x0000001400927308 */ /* 0x000ea80000002400 */
[----:B------:R-:W-:Y:S06]  /*118b0*/  HMMA.16816.F32.BF16 R36, R140, R14, R36 ;  /* 0x0000000e8c24723c */ /* 0x000fec0000041824 */
[----:B------:R-:W3:Y:S01]  /*118c0*/  MUFU.TANH R147, R21 ;  /* 0x0000001500937308 */ /* 0x000ee20000002400 */
[----:B-1----:R-:W-:Y:S09]  /*118d0*/  FMNMX.FTZ R2, R171, R2, !PT ;  /* 0x00000002ab027209 */ /* 0x002ff20007810000 */
[----:B------:R-:W1:Y:S01]  /*118e0*/  MUFU.TANH R192, R24 ;  /* 0x0000001800c07308 */ /* 0x000e620000002400 */
[----:B------:R-:W-:Y:S02]  /*118f0*/  FMUL.FTZ R32, R32, c[0x0][0x320] ;  /* 0x0000c80020207a20 */ /* 0x000fe40000410000 */
[----:B------:R-:W-:Y:S01]  /*11900*/  FMUL.FTZ R33, R33, c[0x0][0x320] ;  /* 0x0000c80021217a20 */ /* 0x000fe20000410000 */
[----:B--2---:R-:W-:Y:S01]  /*11910*/  FMNMX.FTZ R9, R146, R9, !PT ;  /* 0x0000000992097209 */ /* 0x004fe20007810000 */
[----:B------:R-:W-:Y:S02]  /*11920*/  FMUL.FTZ R34, R34, c[0x0][0x320] ;  /* 0x0000c80022227a20 */ /* 0x000fe40000410000 */
[----:B------:R-:W-:Y:S03]  /*11930*/  FMUL.FTZ R35, R35, c[0x0][0x320] ;  /* 0x0000c80023237a20 */ /* 0x000fe60000410000 */
[----:B------:R-:W2:Y:S01]  /*11940*/  MUFU.TANH R169, R22 ;  /* 0x0000001600a97308 */ /* 0x000ea20000002400 */
[----:B------:R-:W-:Y:S02]  /*11950*/  FMUL.FTZ R36, R36, c[0x0][0x320] ;  /* 0x0000c80024247a20 */ /* 0x000fe40000410000 */
[----:B------:R-:W-:Y:S01]  /*11960*/  FMUL.FTZ R37, R37, c[0x0][0x320] ;  /* 0x0000c80025257a20 */ /* 0x000fe20000410000 */
[----:B---3--:R-:W-:Y:S01]  /*11970*/  FMNMX.FTZ R9, R147, R9, !PT ;  /* 0x0000000993097209 */ /* 0x008fe20007810000 */
[----:B------:R-:W-:Y:S02]  /*11980*/  FMUL.FTZ R38, R38, c[0x0][0x320] ;  /* 0x0000c80026267a20 */ /* 0x000fe40000410000 */
[----:B------:R-:W-:Y:S03]  /*11990*/  FMUL.FTZ R39, R39, c[0x0][0x320] ;  /* 0x0000c80027277a20 */ /* 0x000fe60000410000 */
        /* <DEDUP_REMOVED lines=29> */
[----:B---3--:R-:W-:Y:S05]  /*11b70*/  FMNMX.FTZ R9, R185, R9, !PT ;  /* 0x00000009b9097209 */ /* 0x008fea0007810000 */
[----:B------:R-:W3:Y:S04]  /*11b80*/  SHFL.BFLY PT, R5, R9, 0x2, 0x1f ;  /* 0x0c401f0009057f89 */ /* 0x000ee800000e0000 */
[----:B------:R-:W4:Y:S01]  /*11b90*/  MUFU.TANH R184, R39 ;  /* 0x0000002700b87308 */ /* 0x000f220000002400 */
[----:B-1----:R-:W-:Y:S04]  /*11ba0*/  FMNMX.FTZ R2, R193, R2, !PT ;  /* 0x00000002c1027209 */ /* 0x002fe80007810000 */
[----:B--2---:R-:W-:Y:S02]  /*11bb0*/  FMNMX.FTZ R2, R186, R2, !PT ;  /* 0x00000002ba027209 */ /* 0x004fe40007810000 */
[----:B---3--:R-:W-:Y:S02]  /*11bc0*/  FMNMX.FTZ R9, R9, R5, !PT ;  /* 0x0000000509097209 */ /* 0x008fe40007810000 */
[----:B----4-:R-:W-:Y:S03]  /*11bd0*/  FMNMX.FTZ R2, R184, R2, !PT ;  /* 0x00000002b8027209 */ /* 0x010fe60007810000 */
[----:B------:R-:W1:Y:S08]  /*11be0*/  SHFL.BFLY PT, R5, R9, 0x1, 0x1f ;  /* 0x0c201f0009057f89 */ /* 0x000e7000000e0000 */
[----:B------:R-:W2:Y:S01]  /*11bf0*/  SHFL.BFLY PT, R4, R2, 0x2, 0x1f ;  /* 0x0c401f0002047f89 */ /* 0x000ea200000e0000 */
[----:B-1----:R-:W-:Y:S05]  /*11c00*/  FMNMX.FTZ R9, R9, R5, !PT ;  /* 0x0000000509097209 */ /* 0x002fea0007810000 */
[C---:B------:R-:W-:Y:S02]  /*11c10*/  FADD.FTZ R0, -R9.reuse, R0 ;  /* 0x0000000009007221 */ /* 0x040fe40000010100 */
[----:B------:R-:W-:Y:S01]  /*11c20*/  FMUL.FTZ R140, R9, c[0x0][0x2d0] ;  /* 0x0000b400098c7a20 */ /* 0x000fe20000410000 */
[----:B--2---:R-:W-:Y:S01]  /*11c30*/  FMNMX.FTZ R2, R2, R4, !PT ;  /* 0x0000000402027209 */ /* 0x004fe20007810000 */
[----:B------:R-:W-:Y:S02]  /*11c40*/  FMUL.FTZ R0, R0, c[0x0][0x2d0] ;  /* 0x0000b40000007a20 */ /* 0x000fe40000410000 */
[--C-:B------:R-:W-:Y:S02]  /*11c50*/  FFMA.FTZ R20, R162, c[0x0][0x2d0], -R140.reuse ;  /* 0x0000b400a2147a23 */ /* 0x100fe4000001088c */
[----:B------:R-:W1:Y:S04]  /*11c60*/  SHFL.BFLY PT, R104, R2, 0x1, 0x1f ;  /* 0x0c201f0002687f89 */ /* 0x000e6800000e0000 */
[----:B------:R-:W-:Y:S01]  /*11c70*/  MUFU.EX2 R20, R20 ;  /* 0x0000001400147308 */ /* 0x000fe20000000800 */
[----:B-1----:R-:W-:Y:S09]  /*11c80*/  FMNMX.FTZ R104, R2, R104, !PT ;  /* 0x0000006802687209 */ /* 0x002ff20007810000 */
[----:B------:R1:W2:Y:S01]  /*11c90*/  MUFU.EX2 R2, R0 ;  /* 0x0000000000027308 */ /* 0x0002a20000000800 */
[----:B------:R-:W-:Y:S04]  /*11ca0*/  FMUL.FTZ R141, R104, c[0x0][0x2d0] ;  /* 0x0000b400688d7a20 */ /* 0x000fe80000410000 */
[----:B------:R-:W-:Y:S05]  /*11cb0*/  FFMA.FTZ R4, R144, c[0x0][0x2d0], -R141 ;  /* 0x0000b40090047a23 */ /* 0x000fea000001088d */
[----:B------:R3:W-:Y:S01]  /*11cc0*/  MUFU.EX2 R182, R4 ;  /* 0x0000000400b67308 */ /* 0x0007e20000000800 */
[----:B-1----:R-:W-:Y:S02]  /*11cd0*/  FADD.FTZ R0, -R104, R3 ;  /* 0x0000000368007221 */ /* 0x002fe40000010100 */
[----:B------:R-:W-:Y:S02]  /*11ce0*/  FFMA.FTZ R3, R161, c[0x0][0x2d0], -R140 ;  /* 0x0000b400a1037a23 */ /* 0x000fe4000001088c */
[----:B------:R-:W-:Y:S05]  /*11cf0*/  FMUL.FTZ R0, R0, c[0x0][0x2d0] ;  /* 0x0000b40000007a20 */ /* 0x000fea0000410000 */
[----:B------:R1:W-:Y:S01]  /*11d00*/  MUFU.EX2 R161, R3 ;  /* 0x0000000300a17308 */ /* 0x0003e20000000800 */
[C---:B--2---:R-:W-:Y:S02]  /*11d10*/  FMUL.FTZ R5, R2.reuse, R129 ;  /* 0x0000008102057220 */ /* 0x044fe40000410000 */
[----:B------:R-:W-:Y:S02]  /*11d20*/  FMUL.FTZ R12, R2, R108 ;  /* 0x0000006c020c7220 */ /* 0x000fe40000410000 */
[--C-:B---3--:R-:W-:Y:S01]  /*11d30*/  FFMA.FTZ R4, R145, c[0x0][0x2d0], -R141.reuse ;  /* 0x0000b40091047a23 */ /* 0x108fe2000001088d */
[----:B------:R-:W-:Y:S01]  /*11d40*/  IADD3 R145, R160, R149, RZ ;  /* 0x00000095a0917210 */ /* 0x000fe20007ffe0ff */
[C---:B------:R-:W-:Y:S02]  /*11d50*/  FMUL.FTZ R13, R2.reuse, R109 ;  /* 0x0000006d020d7220 */ /* 0x040fe40000410000 */
[C---:B------:R-:W-:Y:S01]  /*11d60*/  FMUL.FTZ R21, R2.reuse, R117 ;  /* 0x0000007502157220 */ /* 0x040fe20000410000 */
[----:B------:R-:W2:Y:S01]  /*11d70*/  MUFU.EX2 R0, R0 ;  /* 0x0000000000007308 */ /* 0x000ea20000000800 */
[----:B------:R-:W-:Y:S01]  /*11d80*/  LDSM.16.MT88.4 R32, [R145] ;  /* 0x000000009120783b */ /* 0x000fe20000004200 */
[----:B------:R-:W-:Y:S01]  /*11d90*/  IADD3 R144, R157, R145, RZ ;  /* 0x000000919d907210 */ /* 0x000fe20007ffe0ff */
[C---:B------:R-:W-:Y:S02]  /*11da0*/  FFMA.FTZ R142, R2.reuse, R189, R20 ;  /* 0x000000bd028e7223 */ /* 0x040fe40000010014 */
[C---:B------:R-:W-:Y:S02]  /*11db0*/  FMUL.FTZ R28, R2.reuse, R112 ;  /* 0x00000070021c7220 */ /* 0x040fe40000410000 */
[C---:B------:R-:W-:Y:S02]  /*11dc0*/  FMUL.FTZ R29, R2.reuse, R113 ;  /* 0x00000071021d7220 */ /* 0x040fe40000410000 */
[C---:B------:R-:W-:Y:S01]  /*11dd0*/  FMUL.FTZ R37, R2.reuse, R133 ;  /* 0x0000008502257220 */ /* 0x040fe20000410000 */
[----:B------:R-:W3:Y:S01]  /*11de0*/  MUFU.EX2 R181, R4 ;  /* 0x0000000400b57308 */ /* 0x000ee20000000800 */
[C---:B------:R-:W-:Y:S02]  /*11df0*/  FMUL.FTZ R36, R2.reuse, R132 ;  /* 0x0000008402247220 */ /* 0x040fe40000410000 */
[----:B------:R-:W-:Y:S02]  /*11e00*/  FMUL.FTZ R40, R2, R40 ;  /* 0x0000002802287220 */ /* 0x000fe40000410000 */
[--C-:B-1----:R-:W-:Y:S02]  /*11e10*/  FFMA.FTZ R3, R148, c[0x0][0x2d0], -R140.reuse ;  /* 0x0000b40094037a23 */ /* 0x102fe4000001088c */
[C---:B------:R-:W-:Y:S02]  /*11e20*/  FMUL.FTZ R41, R2.reuse, R41 ;  /* 0x0000002902297220 */ /* 0x040fe40000410000 */
[C---:B------:R-:W-:Y:S01]  /*11e30*/  FMUL.FTZ R44, R2.reuse, R44 ;  /* 0x0000002c022c7220 */ /* 0x040fe20000410000 */
[----:B------:R1:W-:Y:S01]  /*11e40*/  MUFU.EX2 R165, R3 ;  /* 0x0000000300a57308 */ /* 0x0003e20000000800 */
[C---:B------:R-:W-:Y:S02]  /*11e50*/  FMUL.FTZ R45, R2.reuse, R45 ;  /* 0x0000002d022d7220 */ /* 0x040fe40000410000 */
[----:B------:R-:W-:Y:S02]  /*11e60*/  FMUL.FTZ R48, R2, R48 ;  /* 0x0000003002307220 */ /* 0x000fe40000410000 */
[C---:B--2---:R-:W-:Y:S02]  /*11e70*/  FMUL.FTZ R6, R0.reuse, R130 ;  /* 0x0000008200067220 */ /* 0x044fe40000410000 */
[C---:B------:R-:W-:Y:S02]  /*11e80*/  FMUL.FTZ R7, R0.reuse, R131 ;  /* 0x0000008300077220 */ /* 0x040fe40000410000 */
[C---:B------:R-:W-:Y:S02]  /*11e90*/  FMUL.FTZ R14, R0.reuse, R110 ;  /* 0x0000006e000e7220 */ /* 0x040fe40000410000 */
[C---:B------:R-:W-:Y:S02]  /*11ea0*/  FMUL.FTZ R15, R0.reuse, R111 ;  /* 0x0000006f000f7220 */ /* 0x040fe40000410000 */
[----:B------:R-:W-:Y:S01]  /*11eb0*/  FMUL.FTZ R22, R0, R118 ;  /* 0x0000007600167220 */ /* 0x000fe20000410000 */
[----:B---3--:R-:W-:Y:S01]  /*11ec0*/  F2FP.BF16.PACK_AB R131, R181, R182 ;  /* 0x000000b6b583723e */ /* 0x008fe200000010ff */
[----:B------:R-:W-:Y:S01]  /*11ed0*/  FMUL.FTZ R4, R2, R128 ;  /* 0x0000008002047220 */ /* 0x000fe20000410000 */
[----:B------:R-:W-:Y:S01]  /*11ee0*/  F2FP.BF16.PACK_AB R128, R161, R20 ;  /* 0x00000014a180723e */ /* 0x000fe200000010ff */
[----:B------:R-:W-:Y:S01]  /*11ef0*/  FMUL.FTZ R23, R0, R119 ;  /* 0x0000007700177220 */ /* 0x000fe20000410000 */
[----:B------:R-:W-:Y:S01]  /*11f00*/  LDSM.16.MT88.4 R108, [R144] ;  /* 0x00000000906c783b */ /* 0x000fe20000004200 */
[----:B------:R-:W-:Y:S02]  /*11f10*/  FMUL.FTZ R20, R2, R116 ;  /* 0x0000007402147220 */ /* 0x000fe40000410000 */
[C---:B------:R-:W-:Y:S02]  /*11f20*/  FMUL.FTZ R30, R0.reuse, R114 ;  /* 0x00000072001e7220 */ /* 0x040fe40000410000 */
[----:B------:R-:W-:Y:S02]  /*11f30*/  FMUL.FTZ R31, R0, R115 ;  /* 0x00000073001f7220 */ /* 0x000fe40000410000 */
[--C-:B-1----:R-:W-:Y:S02]  /*11f40*/  FFMA.FTZ R3, R8, c[0x0][0x2d0], -R140.reuse ;  /* 0x0000b40008037a23 */ /* 0x102fe4000001088c */
[C---:B------:R-:W-:Y:S02]  /*11f50*/  FMUL.FTZ R38, R0.reuse, R134 ;  /* 0x0000008600267220 */ /* 0x040fe40000410000 */
[----:B------:R-:W1:Y:S01]  /*11f60*/  MUFU.EX2 R183, R3 ;  /* 0x0000000300b77308 */ /* 0x000e620000000800 */
[C---:B------:R-:W-:Y:S02]  /*11f70*/  FMUL.FTZ R39, R0.reuse, R135 ;  /* 0x0000008700277220 */ /* 0x040fe40000410000 */
[C---:B------:R-:W-:Y:S02]  /*11f80*/  FMUL.FTZ R42, R0.reuse, R42 ;  /* 0x0000002a002a7220 */ /* 0x040fe40000410000 */
[C---:B------:R-:W-:Y:S02]  /*11f90*/  FMUL.FTZ R43, R0.reuse, R43 ;  /* 0x0000002b002b7220 */ /* 0x040fe40000410000 */
[C---:B------:R-:W-:Y:S02]  /*11fa0*/  FMUL.FTZ R46, R0.reuse, R46 ;  /* 0x0000002e002e7220 */ /* 0x040fe40000410000 */
[----:B------:R-:W-:Y:S02]  /*11fb0*/  FMUL.FTZ R47, R0, R47 ;  /* 0x0000002f002f7220 */ /* 0x000fe40000410000 */
[----:B------:R-:W-:Y:S02]  /*11fc0*/  FMUL.FTZ R49, R2, R49 ;  /* 0x0000003102317220 */ /* 0x000fe40000410000 */
[C---:B------:R-:W-:Y:S02]  /*11fd0*/  FMUL.FTZ R50, R0.reuse, R50 ;  /* 0x0000003200327220 */ /* 0x040fe40000410000 */
[----:B------:R-:W-:Y:S02]  /*11fe0*/  FMUL.FTZ R51, R0, R51 ;  /* 0x0000003300337220 */ /* 0x000fe40000410000 */
[C---:B------:R-:W-:Y:S02]  /*11ff0*/  FMUL.FTZ R52, R2.reuse, R52 ;  /* 0x0000003402347220 */ /* 0x040fe40000410000 */
[----:B------:R-:W-:Y:S02]  /*12000*/  FMUL.FTZ R53, R2, R53 ;  /* 0x0000003502357220 */ /* 0x000fe40000410000 */
[C---:B------:R-:W-:Y:S02]  /*12010*/  FMUL.FTZ R54, R0.reuse, R54 ;  /* 0x0000003600367220 */ /* 0x040fe40000410000 */
[----:B------:R-:W-:Y:S01]  /*12020*/  FMUL.FTZ R55, R0, R55 ;  /* 0x0000003700377220 */ /* 0x000fe20000410000 */
[----:B-1----:R-:W-:Y:S01]  /*12030*/  F2FP.BF16.PACK_AB R130, R183, R165 ;  /* 0x000000a5b782723e */ /* 0x002fe200000010ff */
[--C-:B------:R-:W-:Y:S02]  /*12040*/  FFMA.FTZ R3, R164, c[0x0][0x2d0], -R141.reuse ;  /* 0x0000b400a4037a23 */ /* 0x100fe4000001088d */
[C---:B------:R-:W-:Y:S02]  /*12050*/  FMUL.FTZ R56, R2.reuse, R56 ;  /* 0x0000003802387220 */ /* 0x040fe40000410000 */
[----:B------:R1:W-:Y:S01]  /*12060*/  MUFU.EX2 R143, R3 ;  /* 0x00000003008f7308 */ /* 0x0003e20000000800 */
        /* <DEDUP_REMOVED lines=12> */
[--C-:B-1----:R-:W-:Y:S02]  /*12130*/  FFMA.FTZ R3, R163, c[0x0][0x2d0], -R141.reuse ;  /* 0x0000b400a3037a23 */ /* 0x102fe4000001088d */
[----:B------:R-:W-:Y:S02]  /*12140*/  FMUL.FTZ R69, R2, R69 ;  /* 0x0000004502457220 */ /* 0x000fe40000410000 */
[----:B------:R1:W2:Y:S01]  /*12150*/  MUFU.EX2 R162, R3 ;  /* 0x0000000300a27308 */ /* 0x0002a20000000800 */
[C---:B------:R-:W-:Y:S02]  /*12160*/  FMUL.FTZ R70, R0.reuse, R70 ;  /* 0x0000004600467220 */ /* 0x040fe40000410000 */
        /* <DEDUP_REMOVED lines=11> */
[----:B-1----:R-:W-:Y:S01]  /*12220*/  IADD3 R3, R159, R149, RZ ;  /* 0x000000959f037210 */ /* 0x002fe20007ffe0ff */
[----:B------:R-:W-:Y:S01]  /*12230*/  FMUL.FTZ R92, R2, R92 ;  /* 0x0000005c025c7220 */ /* 0x000fe20000410000 */
[----:B--2---:R-:W-:Y:S01]  /*12240*/  F2FP.BF16.PACK_AB R129, R162, R143 ;  /* 0x0000008fa281723e */ /* 0x004fe200000010ff */
[----:B------:R-:W-:Y:S01]  /*12250*/  FMUL.FTZ R93, R2, R93 ;  /* 0x0000005d025d7220 */ /* 0x000fe20000410000 */
[----:B------:R-:W-:Y:S01]  /*12260*/  IADD3 R8, R157, R3, RZ ;  /* 0x000000039d087210 */ /* 0x000fe20007ffe0ff */
[----:B------:R-:W1:Y:S01]  /*12270*/  LDSM.16.MT88.4 R16, [R3] ;  /* 0x000000000310783b */ /* 0x000e620000004200 */
[--C-:B------:R-:W-:Y:S02]  /*12280*/  FFMA.FTZ R116, R171, c[0x0][0x2d0], -R141.reuse ;  /* 0x0000b400ab747a23 */ /* 0x100fe4000001088d */
[C---:B------:R-:W-:Y:S02]  /*12290*/  FMUL.FTZ R74, R0.reuse, R74 ;  /* 0x0000004a004a7220 */ /* 0x040fe40000410000 */
[C---:B------:R-:W-:Y:S02]  /*122a0*/  FMUL.FTZ R75, R0.reuse, R75 ;  /* 0x0000004b004b7220 */ /* 0x040fe40000410000 */
[C---:B------:R-:W-:Y:S01]  /*122b0*/  FMUL.FTZ R78, R0.reuse, R78 ;  /* 0x0000004e004e7220 */ /* 0x040fe20000410000 */
[----:B------:R-:W2:Y:S01]  /*122c0*/  LDSM.16.MT88.4 R24, [R8] ;  /* 0x000000000818783b */ /* 0x000ea20000004200 */
[C---:B------:R-:W-:Y:S02]  /*122d0*/  FMUL.FTZ R79, R0.reuse, R79 ;  /* 0x0000004f004f7220 */ /* 0x040fe40000410000 */
[C---:B------:R-:W-:Y:S02]  /*122e0*/  FMUL.FTZ R82, R0.reuse, R82 ;  /* 0x0000005200527220 */ /* 0x040fe40000410000 */
[C---:B------:R-:W-:Y:S02]  /*122f0*/  FMUL.FTZ R83, R0.reuse, R83 ;  /* 0x0000005300537220 */ /* 0x040fe40000410000 */
[C---:B------:R-:W-:Y:S01]  /*12300*/  FMUL.FTZ R86, R0.reuse, R86 ;  /* 0x0000005600567220 */ /* 0x040fe20000410000 */
[----:B------:R-:W-:Y:S01]  /*12310*/  LDSM.16.MT88.4 R112, [R3+0x800] ;  /* 0x000800000370783b */ /* 0x000fe20000004200 */
[C---:B------:R-:W-:Y:S02]  /*12320*/  FMUL.FTZ R87, R0.reuse, R87 ;  /* 0x0000005700577220 */ /* 0x040fe40000410000 */
[C---:B------:R-:W-:Y:S02]  /*12330*/  FMUL.FTZ R90, R0.reuse, R90 ;  /* 0x0000005a005a7220 */ /* 0x040fe40000410000 */
[C---:B------:R-:W-:Y:S02]  /*12340*/  FMUL.FTZ R91, R0.reuse, R91 ;  /* 0x0000005b005b7220 */ /* 0x040fe40000410000 */
[C---:B------:R-:W-:Y:S02]  /*12350*/  FMUL.FTZ R94, R0.reuse, R94 ;  /* 0x0000005e005e7220 */ /* 0x040fe40000410000 */
[----:B------:R-:W-:Y:S02]  /*12360*/  FMUL.FTZ R95, R0, R95 ;  /* 0x0000005f005f7220 */ /* 0x000fe40000410000 */
[C---:B------:R-:W-:Y:S02]  /*12370*/  FMUL.FTZ R96, R2.reuse, R96 ;  /* 0x0000006002607220 */ /* 0x040fe40000410000 */
[C---:B------:R-:W-:Y:S02]  /*12380*/  FMUL.FTZ R97, R2.reuse, R97 ;  /* 0x0000006102617220 */ /* 0x040fe40000410000 */
[C---:B------:R-:W-:Y:S02]  /*12390*/  FMUL.FTZ R100, R2.reuse, R100 ;  /* 0x0000006402647220 */ /* 0x040fe40000410000 */
[----:B------:R-:W-:Y:S02]  /*123a0*/  FMUL.FTZ R101, R2, R101 ;  /* 0x0000006502657220 */ /* 0x000fe40000410000 */
[C---:B------:R-:W-:Y:S02]  /*123b0*/  FMUL.FTZ R98, R0.reuse, R98 ;  /* 0x0000006200627220 */ /* 0x040fe40000410000 */
[C---:B------:R-:W-:Y:S02]  /*123c0*/  FMUL.FTZ R99, R0.reuse, R99 ;  /* 0x0000006300637220 */ /* 0x040fe40000410000 */
[C---:B------:R-:W-:Y:S01]  /*123d0*/  FMUL.FTZ R102, R0.reuse, R102 ;  /* 0x0000006600667220 */ /* 0x040fe20000410000 */
[C---:B-1----:R-:W-:Y:S05]  /*123e0*/  HMMA.16816.F32.BF16 R4, R128.reuse, R16, R4 ;  /* 0x000000108004723c */ /* 0x042fea0000041804 */
[----:B------:R-:W-:Y:S02]  /*123f0*/  FMUL.FTZ R103, R0, R103 ;  /* 0x0000006700677220 */ /* 0x000fe40000410000 */
[C---:B------:R-:W-:Y:S01]  /*12400*/  FMUL.FTZ R16, R2.reuse, R124 ;  /* 0x0000007c02107220 */ /* 0x040fe20000410000 */
[C---:B------:R-:W-:Y:S04]  /*12410*/  HMMA.16816.F32.BF16 R12, R128.reuse, R18, R12 ;  /* 0x00000012800c723c */ /* 0x040fe8000004180c */
[----:B------:R-:W-:Y:S02]  /*12420*/  FMUL.FTZ R17, R2, R125 ;  /* 0x0000007d02117220 */ /* 0x000fe40000410000 */
[--C-:B------:R-:W-:Y:S02]  /*12430*/  FFMA.FTZ R125, R188, c[0x0][0x2d0], -R140.reuse ;  /* 0x0000b400bc7d7a23 */ /* 0x100fe4000001088c */
[C---:B------:R-:W-:Y:S02]  /*12440*/  FMUL.FTZ R18, R0.reuse, R126 ;  /* 0x0000007e00127220 */ /* 0x040fe40000410000 */
[----:B------:R-:W-:Y:S02]  /*12450*/  MUFU.EX2 R164, R125 ;  /* 0x0000007d00a47308 */ /* 0x000fe40000000800 */
[----:B------:R-:W-:Y:S02]  /*12460*/  FMUL.FTZ R19, R0, R127 ;  /* 0x0000007f00137220 */ /* 0x000fe40000410000 */
[--C-:B------:R-:W-:Y:S02]  /*12470*/  FFMA.FTZ R124, R187, c[0x0][0x2d0], -R140.reuse ;  /* 0x0000b400bb7c7a23 */ /* 0x100fe4000001088c */
[--C-:B------:R-:W-:Y:S03]  /*12480*/  FFMA.FTZ R148, R186, c[0x0][0x2d0], -R141.reuse ;  /* 0x0000b400ba947a23 */ /* 0x100fe6000001088d */
[C---:B--2---:R-:W-:Y:S03]  /*12490*/  HMMA.16816.F32.BF16 R16, R128.reuse, R24, R16 ;  /* 0x000000188010723c */ /* 0x044fe60000041810 */
[----:B------:R-:W-:Y:S04]  /*124a0*/  MUFU.EX2 R148, R148 ;  /* 0x0000009400947308 */ /* 0x000fe80000000800 */
        /* <DEDUP_REMOVED lines=8> */
[--C-:B------:R-:W-:Y:S02]  /*12530*/  FFMA.FTZ R122, R194, c[0x0][0x2d0], -R141.reuse ;  /* 0x0000b400c27a7a23 */ /* 0x100fe4000001088d */
[----:B------:R-:W-:Y:S01]  /*12540*/  FFMA.FTZ R120, R191, c[0x0][0x2d0], -R141 ;  /* 0x0000b400bf787a23 */ /* 0x000fe2000001088d */
[C---:B------:R-:W-:Y:S07]  /*12550*/  HMMA.16816.F32.BF16 R24, R128.reuse, R32, R24 ;  /* 0x000000208018723c */ /* 0x040fee0000041818 */
[C---:B------:R-:W-:Y:S01]  /*12560*/  FMUL.FTZ R32, R2.reuse, R136 ;  /* 0x0000008802207220 */ /* 0x040fe20000410000 */
[C---:B------:R-:W-:Y:S04]  /*12570*/  HMMA.16816.F32.BF16 R28, R128.reuse, R34, R28 ;  /* 0x00000022801c723c */ /* 0x040fe8000004181c */
[----:B------:R-:W-:Y:S02]  /*12580*/  FMUL.FTZ R33, R2, R137 ;  /* 0x0000008902217220 */ /* 0x000fe40000410000 */
[----:B------:R-:W-:Y:S02]  /*12590*/  FFMA.FTZ R2, R168, c[0x0][0x2d0], -R140 ;  /* 0x0000b400a8027a23 */ /* 0x000fe4000001088c */
[C---:B------:R-:W-:Y:S01]  /*125a0*/  FMUL.FTZ R34, R0.reuse, R138 ;  /* 0x0000008a00227220 */ /* 0x040fe20000410000 */
[----:B------:R1:W-:Y:S03]  /*125b0*/  MUFU.EX2 R168, R120 ;  /* 0x0000007800a87308 */ /* 0x0003e60000000800 */
[C---:B------:R-:W-:Y:S02]  /*125c0*/  FMUL.FTZ R35, R0.reuse, R139 ;  /* 0x0000008b00237220 */ /* 0x040fe40000410000 */
[----:B------:R-:W-:Y:S05]  /*125d0*/  FFMA.FTZ R0, R0, R198, R143 ;  /* 0x000000c600007223 */ /* 0x000fea000001008f */
[C---:B------:R-:W-:Y:S01]  /*125e0*/  HMMA.16816.F32.BF16 R32, R128.reuse, R108, R32 ;  /* 0x0000006c8020723c */ /* 0x040fe20000041820 */
[----:B------:R2:W-:Y:S07]  /*125f0*/  MUFU.EX2 R126, R2 ;  /* 0x00000002007e7308 */ /* 0x0005ee0000000800 */
[C---:B------:R-:W-:Y:S01]  /*12600*/  HMMA.16816.F32.BF16 R36, R128.reuse, R110, R36 ;  /* 0x0000006e8024723c */ /* 0x040fe20000041824 */
[----:B------:R-:W3:Y:S03]  /*12610*/  LDSM.16.MT88.4 R108, [R3+0x2000] ;  /* 0x00200000036c783b */ /* 0x000ee60000004200 */
[----:B-1----:R-:W-:Y:S02]  /*12620*/  FADD.FTZ R120, R162, R0 ;  /* 0x00000000a2787221 */ /* 0x002fe40000010000 */
[----:B------:R-:W1:Y:S01]  /*12630*/  MUFU.EX2 R162, R123 ;  /* 0x0000007b00a27308 */ /* 0x000e620000000800 */
[--C-:B--2---:R-:W-:Y:S09]  /*12640*/  FFMA.FTZ R2, R166, c[0x0][0x2d0], -R140.reuse ;  /* 0x0000b400a6027a23 */ /* 0x104ff2000001088c */
[----:B------:R2:W4:Y:S01]  /*12650*/  MUFU.EX2 R132, R2 ;  /* 0x0000000200847308 */ /* 0x0005220000000800 */
[C---:B---3--:R-:W-:Y:S03]  /*12660*/  HMMA.16816.F32.BF16 R40, R128.reuse, R108, R40 ;  /* 0x0000006c8028723c */ /* 0x048fe60000041828 */
[--C-:B--2---:R-:W-:Y:S05]  /*12670*/  FFMA.FTZ R2, R146, c[0x0][0x2d0], -R140.reuse ;  /* 0x0000b40092027a23 */ /* 0x104fea000001088c */
[C---:B------:R-:W-:Y:S01]  /*12680*/  HMMA.16816.F32.BF16 R44, R128.reuse, R110, R44 ;  /* 0x0000006e802c723c */ /* 0x040fe2000004182c */
[----:B------:R-:W2:Y:S01]  /*12690*/  LDSM.16.MT88.4 R108, [R8+0x2000] ;  /* 0x00200000086c783b */ /* 0x000ea20000004200 */
[----:B------:R3:W-:Y:S02]  /*126a0*/  MUFU.EX2 R146, R2 ;  /* 0x0000000200927308 */ /* 0x0007e40000000800 */
[--C-:B---3--:R-:W-:Y:S08]  /*126b0*/  FFMA.FTZ R2, R147, c[0x0][0x2d0], -R140.reuse ;  /* 0x0000b40093027a23 */ /* 0x108ff0000001088c */
[----:B------:R3:W-:Y:S10]  /*126c0*/  MUFU.EX2 R147, R116 ;  /* 0x0000007400937308 */ /* 0x0007f40000000800 */
[----:B------:R5:W-:Y:S01]  /*126d0*/  MUFU.EX2 R179, R2 ;  /* 0x0000000200b37308 */ /* 0x000be20000000800 */
[C---:B--2---:R-:W-:Y:S08]  /*126e0*/  HMMA.16816.F32.BF16 R48, R128.reuse, R108, R48 ;  /* 0x0000006c8030723c */ /* 0x044ff00000041830 */
[C---:B------:R-:W-:Y:S01]  /*126f0*/  HMMA.16816.F32.BF16 R52, R128.reuse, R110, R52 ;  /* 0x0000006e8034723c */ /* 0x040fe20000041834 */
[----:B------:R-:W2:Y:S08]  /*12700*/  LDSM.16.MT88.4 R108, [R145+0x2000] ;  /* 0x00200000916c783b */ /* 0x000eb00000004200 */
[----:B---3--:R-:W-:Y:S03]  /*12710*/  LDSM.16.MT88.4 R116, [R8+0x1000] ;  /* 0x001000000874783b */ /* 0x008fe60000004200 */
[--C-:B-----5:R-:W-:Y:S04]  /*12720*/  FFMA.FTZ R2, R170, c[0x0][0x2d0], -R141.reuse ;  /* 0x0000b400aa027a23 */ /* 0x120fe8000001088d */
[----:B------:R3:W5:Y:S01]  /*12730*/  MUFU.EX2 R127, R2 ;  /* 0x00000002007f7308 */ /* 0x0007620000000800 */
[C---:B--2---:R-:W-:Y:S03]  /*12740*/  HMMA.16816.F32.BF16 R56, R128.reuse, R108, R56 ;  /* 0x0000006c8038723c */ /* 0x044fe60000041838 */
[--C-:B---3--:R-:W-:Y:S06]  /*12750*/  FFMA.FTZ R2, R169, c[0x0][0x2d0], -R141.reuse ;  /* 0x0000b400a9027a23 */ /* 0x108fec000001088d */
[----:B------:R2:W-:Y:S01]  /*12760*/  MUFU.EX2 R177, R2 ;  /* 0x0000000200b17308 */ /* 0x0005e20000000800 */
[C---:B------:R-:W-:Y:S01]  /*12770*/  HMMA.16816.F32.BF16 R60, R128.reuse, R110, R60 ;  /* 0x0000006e803c723c */ /* 0x040fe2000004183c */
[----:B------:R-:W3:Y:S02]  /*12780*/  LDSM.16.MT88.4 R108, [R144+0x2000] ;  /* 0x00200000906c783b */ /* 0x000ee40000004200 */
[--C-:B--2---:R-:W-:Y:S06]  /*12790*/  FFMA.FTZ R2, R172, c[0x0][0x2d0], -R141.reuse ;  /* 0x0000b400ac027a23 */ /* 0x104fec000001088d */
[----:B------:R2:W1:Y:S01]  /*127a0*/  MUFU.EX2 R178, R2 ;  /* 0x0000000200b27308 */ /* 0x0004620000000800 */
[C---:B---3--:R-:W-:Y:S08]  /*127b0*/  HMMA.16816.F32.BF16 R64, R128.reuse, R108, R64 ;  /* 0x0000006c8040723c */ /* 0x048ff00000041840 */
[C---:B------:R-:W-:Y:S01]  /*127c0*/  HMMA.16816.F32.BF16 R68, R128.reuse, R110, R68 ;  /* 0x0000006e8044723c */ /* 0x040fe20000041844 */
[----:B------:R-:W3:Y:S03]  /*127d0*/  LDSM.16.MT88.4 R108, [R3+0x4000] ;  /* 0x00400000036c783b */ /* 0x000ee60000004200 */
[--C-:B--2---:R-:W-:Y:S04]  /*127e0*/  FFMA.FTZ R2, R192, c[0x0][0x2d0], -R140.reuse ;  /* 0x0000b400c0027a23 */ /* 0x104fe8000001088c */
[----:B------:R2:W-:Y:S04]  /*127f0*/  MUFU.EX2 R171, R2 ;  /* 0x0000000200ab7308 */ /* 0x0005e80000000800 */
[--C-:B--2---:R-:W-:Y:S06]  /*12800*/  FFMA.FTZ R2, R174, c[0x0][0x2d0], -R140.reuse ;  /* 0x0000b400ae027a23 */ /* 0x104fec000001088c */
[----:B------:R2:W-:Y:S01]  /*12810*/  MUFU.EX2 R174, R2 ;  /* 0x0000000200ae7308 */ /* 0x0005e20000000800 */
[C---:B---3--:R-:W-:Y:S08]  /*12820*/  HMMA.16816.F32.BF16 R72, R128.reuse, R108, R72 ;  /* 0x0000006c8048723c */ /* 0x048ff00000041848 */
[C---:B------:R-:W-:Y:S01]  /*12830*/  HMMA.16816.F32.BF16 R76, R128.reuse, R110, R76 ;  /* 0x0000006e804c723c */ /* 0x040fe2000004184c */
[----:B------:R-:W3:Y:S03]  /*12840*/  LDSM.16.MT88.4 R108, [R8+0x4000] ;  /* 0x00400000086c783b */ /* 0x000ee60000004200 */
[--C-:B--2---:R-:W-:Y:S04]  /*12850*/  FFMA.FTZ R2, R175, c[0x0][0x2d0], -R140.reuse ;  /* 0x0000b400af027a23 */ /* 0x104fe8000001088c */
[----:B------:R2:W-:Y:S04]  /*12860*/  MUFU.EX2 R175, R2 ;  /* 0x0000000200af7308 */ /* 0x0005e80000000800 */
[--C-:B--2---:R-:W-:Y:S01]  /*12870*/  FFMA.FTZ R2, R176, c[0x0][0x2d0], -R140.reuse ;  /* 0x0000b400b0027a23 */ /* 0x104fe2000001088c */
[C---:B---3--:R-:W-:Y:S05]  /*12880*/  HMMA.16816.F32.BF16 R80, R128.reuse, R108, R80 ;  /* 0x0000006c8050723c */ /* 0x048fea0000041850 */
[----:B------:R2:W-:Y:S01]  /*12890*/  MUFU.EX2 R176, R2 ;  /* 0x0000000200b07308 */ /* 0x0005e20000000800 */
[----:B------:R-:W-:Y:S02]  /*128a0*/  FFMA.FTZ R140, R185, c[0x0][0x2d0], -R140 ;  /* 0x0000b400b98c7a23 */ /* 0x000fe4000001088c */
[C---:B------:R-:W-:Y:S01]  /*128b0*/  HMMA.16816.F32.BF16 R84, R128.reuse, R110, R84 ;  /* 0x0000006e8054723c */ /* 0x040fe20000041854 */
[----:B------:R-:W3:Y:S06]  /*128c0*/  LDSM.16.MT88.4 R108, [R145+0x4000] ;  /* 0x00400000916c783b */ /* 0x000eec0000004200 */
[----:B------:R1:W-:Y:S01]  /*128d0*/  MUFU.EX2 R166, R140 ;  /* 0x0000008c00a67308 */ /* 0x0003e20000000800 */
[--C-:B--2---:R-:W-:Y:S09]  /*128e0*/  FFMA.FTZ R2, R196, c[0x0][0x2d0], -R141.reuse ;  /* 0x0000b400c4027a23 */ /* 0x104ff2000001088d */
[----:B------:R2:W-:Y:S01]  /*128f0*/  MUFU.EX2 R170, R2 ;  /* 0x0000000200aa7308 */ /* 0x0005e20000000800 */
[----:B-1----:R-:W-:Y:S01]  /*12900*/  F2FP.BF16.PACK_AB R140, R164, R162 ;  /* 0x000000a2a48c723e */ /* 0x002fe200000010ff */
[C---:B---3--:R-:W-:Y:S03]  /*12910*/  HMMA.16816.F32.BF16 R88, R128.reuse, R108, R88 ;  /* 0x0000006c8058723c */ /* 0x048fe60000041858 */
[--C-:B--2---:R-:W-:Y:S05]  /*12920*/  FFMA.FTZ R2, R195, c[0x0][0x2d0], -R141.reuse ;  /* 0x0000b400c3027a23 */ /* 0x104fea000001088d */
[C---:B------:R-:W-:Y:S01]  /*12930*/  HMMA.16816.F32.BF16 R92, R128.reuse, R110, R92 ;  /* 0x0000006e805c723c */ /* 0x040fe2000004185c */
[----:B------:R-:W1:Y:S01]  /*12940*/  LDSM.16.MT88.4 R108, [R144+0x4000] ;  /* 0x00400000906c783b */ /* 0x000e620000004200 */
[----:B------:R2:W-:Y:S02]  /*12950*/  MUFU.EX2 R172, R2 ;  /* 0x0000000200ac7308 */ /* 0x0005e40000000800 */
[--C-:B--2---:R-:W-:Y:S02]  /*12960*/  FFMA.FTZ R2, R197, c[0x0][0x2d0], -R141.reuse ;  /* 0x0000b400c5027a23 */ /* 0x104fe4000001088d */
[----:B------:R-:W-:Y:S06]  /*12970*/  FFMA.FTZ R141, R184, c[0x0][0x2d0], -R141 ;  /* 0x0000b400b88d7a23 */ /* 0x000fec000001088d */
[----:B------:R2:W-:Y:S10]  /*12980*/  MUFU.EX2 R169, R2 ;  /* 0x0000000200a97308 */ /* 0x0005f40000000800 */
[----:B------:R-:W3:Y:S01]  /*12990*/  MUFU.EX2 R149, R141 ;  /* 0x0000008d00957308 */ /* 0x000ee20000000800 */
[C---:B-1----:R-:W-:Y:S07]  /*129a0*/  HMMA.16816.F32.BF16 R96, R128.reuse, R108, R96 ;  /* 0x0000006c8060723c */ /* 0x042fee0000041860 */
[----:B----4-:R-:W-:Y:S01]  /*129b0*/  F2FP.BF16.PACK_AB R108, R132, R126 ;  /* 0x0000007e846c723e */ /* 0x010fe200000010ff */
[----:B------:R-:W-:Y:S04]  /*129c0*/  HMMA.16816.F32.BF16 R100, R128, R110, R100 ;  /* 0x0000006e8064723c */ /* 0x000fe80000041864 */
[----:B-----5:R-:W-:Y:S01]  /*129d0*/  F2FP.BF16.PACK_AB R109, R147, R127 ;  /* 0x0000007f936d723e */ /* 0x020fe200000010ff */
[----:B--2---:R-:W-:Y:S02]  /*129e0*/  FADD.FTZ R2, R161, R142 ;  /* 0x0000008ea1027221 */ /* 0x004fe40000010000 */
[----:B------:R-:W-:Y:S01]  /*129f0*/  F2FP.BF16.PACK_AB R110, R179, R146 ;  /* 0x00000092b36e723e */ /* 0x000fe200000010ff */
[----:B------:R1:W2:Y:S01]  /*12a00*/  MUFU.EX2 R161, R122 ;  /* 0x0000007a00a17308 */ /* 0x0002a20000000800 */
[----:B------:R-:W-:Y:S03]  /*12a10*/  F2FP.BF16.PACK_AB R111, R178, R177 ;  /* 0x000000b1b26f723e */ /* 0x000fe600000010ff */
[----:B------:R-:W-:Y:S02]  /*12a20*/  FADD.FTZ R0, R165, R2 ;  /* 0x00000002a5007221 */ /* 0x000fe40000010000 */
[----:B------:R-:W-:Y:S01]  /*12a30*/  FADD.FTZ R2, R182, R120 ;  /* 0x00000078b6027221 */ /* 0x000fe20000010000 */
[----:B---3--:R-:W-:Y:S01]  /*12a40*/  F2FP.BF16.PACK_AB R143, R149, R148 ;  /* 0x00000094958f723e */ /* 0x008fe200000010ff */
[C---:B------:R-:W-:Y:S02]  /*12a50*/  HMMA.16816.F32.BF16 R4, R108.reuse, R112, R4 ;  /* 0x000000706c04723c */ /* 0x040fe40000041804 */
[----:B------:R-:W3:Y:S03]  /*12a60*/  MUFU.EX2 R165, R124 ;  /* 0x0000007c00a57308 */ /* 0x000ee60000000800 */
[----:B------:R-:W-:Y:S02]  /*12a70*/  FADD.FTZ R120, R181, R2 ;  /* 0x00000002b5787221 */ /* 0x000fe40000010000 */
[----:B------:R-:W-:Y:S01]  /*12a80*/  FADD.FTZ R0, R183, R0 ;  /* 0x00000000b7007221 */ /* 0x000fe20000010000 */
[C---:B------:R-:W-:Y:S01]  /*12a90*/  HMMA.16816.F32.BF16 R12, R108.reuse, R114, R12 ;  /* 0x000000726c0c723c */ /* 0x040fe2000004180c */
[----:B------:R-:W4:Y:S03]  /*12aa0*/  LDSM.16.MT88.4 R112, [R8+0x800] ;  /* 0x000800000870783b */ /* 0x000f260000004200 */
[----:B------:R-:W-:Y:S02]  /*12ab0*/  FADD.FTZ R2, R126, R0 ;  /* 0x000000007e027221 */ /* 0x000fe40000010000 */
[----:B------:R-:W-:Y:S02]  /*12ac0*/  FADD.FTZ R0, R127, R120 ;  /* 0x000000787f007221 */ /* 0x000fe40000010000 */
[----:B------:R-:W-:Y:S01]  /*12ad0*/  FADD.FTZ R2, R132, R2 ;  /* 0x0000000284027221 */ /* 0x000fe20000010000 */
[----:B-1----:R-:W-:Y:S03]  /*12ae0*/  LDSM.16.MT88.4 R120, [R8+0x1800] ;  /* 0x001800000878783b */ /* 0x002fe60000004200 */
[----:B--2---:R-:W-:Y:S01]  /*12af0*/  F2FP.BF16.PACK_AB R141, R163, R161 ;  /* 0x000000a1a38d723e */ /* 0x004fe200000010ff */
[----:B------:R-:W-:Y:S01]  /*12b00*/  FADD.FTZ R147, R147, R0 ;  /* 0x0000000093937221 */ /* 0x000fe20000010000 */
[----:B------:R-:W-:Y:S01]  /*12b10*/  IADD3 R0, R167, -0x2, RZ ;  /* 0xfffffffea7007810 */ /* 0x000fe20007ffe0ff */
[----:B------:R-:W-:Y:S02]  /*12b20*/  FADD.FTZ R146, R146, R2 ;  /* 0x0000000292927221 */ /* 0x000fe40000010000 */
[----:B------:R-:W-:Y:S01]  /*12b30*/  LDSM.16.MT88.4 R132, [R144+0x1800] ;  /* 0x001800009084783b */ /* 0x000fe20000004200 */
[----:B------:R-:W-:Y:S02]  /*12b40*/  ISETP.GE.AND P0, PT, R0, R199, PT ;  /* 0x000000c70000720c */ /* 0x000fe40003f06270 */
[----:B---3--:R-:W-:Y:S11]  /*12b50*/  F2FP.BF16.PACK_AB R142, R166, R165 ;  /* 0x000000a5a68e723e */ /* 0x008ff600000010ff */
[----:B------:R-:W-:Y:S02]  /*12b60*/  @P0 ISETP.GE.AND P5, PT, R208, c[0x0][0x1d4], PT ;  /* 0x00007500d0000a0c */ /* 0x000fe40003fa6270 */
[----:B------:R-:W-:Y:S05]  /*12b70*/  @P0 SHF.R.S32.HI R2, RZ, 0x1f, R0 ;  /* 0x0000001fff020819 */ /* 0x000fea0000011400 */
[----:B------:R-:W-:Y:S01]  /*12b80*/  @P0 IMAD R2, R2, c[0x0][0x1e0], RZ ;  /* 0x0000780002020a24 */ /* 0x000fe200078e02ff */
[C---:B----4-:R-:W-:Y:S03]  /*12b90*/  HMMA.16816.F32.BF16 R16, R108.reuse, R112, R16 ;  /* 0x000000706c10723c */ /* 0x050fe60000041810 */
[----:B------:R-:W-:Y:S05]  /*12ba0*/  @P0 IMAD R2, R0, c[0x0][0x1e4], R2 ;  /* 0x0000790000020a24 */ /* 0x000fea00078e0202 */
        /* <DEDUP_REMOVED lines=78> */
[----:B------:R-:W-:Y:S07]  /*13090*/  LDSM.16.MT88.4 R20, [R144+0x3800] ;  /* 0x003800009014783b */ /* 0x000fee0000004200 */
[C---:B-1----:R-:W-:Y:S01]  /*130a0*/  HMMA.16816.F32.BF16 R120, R140.reuse, R4, R24 ;  /* 0x000000048c78723c */ /* 0x042fe20000041818 */
[----:B------:R-:W-:Y:S07]  /*130b0*/  LDSM.16.MT88.4 R24, [R8+0x5800] ;  /* 0x005800000818783b */ /* 0x000fee0000004200 */
[C---:B------:R-:W-:Y:S01]  /*130c0*/  HMMA.16816.F32.BF16 R112, R140.reuse, R6, R28 ;  /* 0x000000068c70723c */ /* 0x040fe2000004181c */
[----:B------:R-:W1:Y:S07]  /*130d0*/  LDSM.16.MT88.4 R4, [R145+0x3800] ;  /* 0x003800009104783b */ /* 0x000e6e0000004200 */
[C---:B------:R-:W-:Y:S08]  /*130e0*/  HMMA.16816.F32.BF16 R136, R140.reuse, R132, R32 ;  /* 0x000000848c88723c */ /* 0x040ff00000041820 */
[C---:B------:R-:W-:Y:S08]  /*130f0*/  HMMA.16816.F32.BF16 R132, R140.reuse, R134, R36 ;  /* 0x000000868c84723c */ /* 0x040ff00000041824 */
[C---:B--2---:R-:W-:Y:S08]  /*13100*/  HMMA.16816.F32.BF16 R40, R140.reuse, R12, R40 ;  /* 0x0000000c8c28723c */ /* 0x044ff00000041828 */
[C---:B------:R-:W-:Y:S01]  /*13110*/  HMMA.16816.F32.BF16 R44, R140.reuse, R14, R44 ;  /* 0x0000000e8c2c723c */ /* 0x040fe2000004182c */
[----:B------:R-:W2:Y:S07]  /*13120*/  LDSM.16.MT88.4 R12, [R3+0x5800] ;  /* 0x00580000030c783b */ /* 0x000eae0000004200 */
[C---:B---3--:R-:W-:Y:S08]  /*13130*/  HMMA.16816.F32.BF16 R48, R140.reuse, R16, R48 ;  /* 0x000000108c30723c */ /* 0x048ff00000041830 */
[C---:B------:R-:W-:Y:S07]  /*13140*/  HMMA.16816.F32.BF16 R52, R140.reuse, R18, R52 ;  /* 0x000000128c34723c */ /* 0x040fee0000041834 */
[----:B------:R-:W-:Y:S01]  /*13150*/  @P0 IADD3 R19, P1, R202, 0x40, RZ ;  /* 0x00000040ca130810 */ /* 0x000fe20007f3e0ff */
[C---:B-1----:R-:W-:Y:S08]  /*13160*/  HMMA.16816.F32.BF16 R56, R140.reuse, R4, R56 ;  /* 0x000000048c38723c */ /* 0x042ff00000041838 */
[C---:B------:R-:W-:Y:S01]  /*13170*/  HMMA.16816.F32.BF16 R60, R140.reuse, R6, R60 ;  /* 0x000000068c3c723c */ /* 0x040fe2000004183c */
[----:B------:R-:W1:Y:S07]  /*13180*/  LDSM.16.MT88.4 R4, [R145+0x5800] ;  /* 0x005800009104783b */ /* 0x000e6e0000004200 */
[C---:B------:R-:W-:Y:S08]  /*13190*/  HMMA.16816.F32.BF16 R64, R140.reuse, R20, R64 ;  /* 0x000000148c40723c */ /* 0x040ff00000041840 */
[C---:B------:R-:W-:Y:S08]  /*131a0*/  HMMA.16816.F32.BF16 R68, R140.reuse, R22, R68 ;  /* 0x000000168c44723c */ /* 0x040ff00000041844 */
[C---:B--2---:R-:W-:Y:S07]  /*131b0*/  HMMA.16816.F32.BF16 R72, R140.reuse, R12, R72 ;  /* 0x0000000c8c48723c */ /* 0x044fee0000041848 */
[----:B------:R-:W-:Y:S01]  /*131c0*/  @P0 IMAD.WIDE.U32 R12, R0, c[0x0][0x1e0], RZ ;  /* 0x00007800000c0a25 */ /* 0x000fe200078e00ff */
[----:B------:R-:W-:Y:S01]  /*131d0*/  IADD3 R0, R180, 0x1, RZ ;  /* 0x00000001b4007810 */ /* 0x000fe20007ffe0ff */
[C---:B------:R-:W-:Y:S03]  /*131e0*/  HMMA.16816.F32.BF16 R76, R140.reuse, R14, R76 ;  /* 0x0000000e8c4c723c */ /* 0x040fe6000004184c */
[----:B------:R-:W-:Y:S02]  /*131f0*/  @P0 IADD3 R3, R13, R2, RZ ;  /* 0x000000020d030210 */ /* 0x000fe40007ffe0ff */
[----:B------:R-:W-:Y:S02]  /*13200*/  SEL R180, R0, RZ, !P2 ;  /* 0x000000ff00b47207 */ /* 0x000fe40005000000 */
[----:B------:R-:W-:Y:S01]  /*13210*/  @P0 SHF.L.U32 R2, R12, 0x6, RZ ;  /* 0x000000060c020819 */ /* 0x000fe200000006ff */
[C---:B------:R-:W-:Y:S04]  /*13220*/  HMMA.16816.F32.BF16 R80, R140.reuse, R24, R80 ;  /* 0x000000188c50723c */ /* 0x040fe80000041850 */
[----:B------:R-:W-:Y:S02]  /*13230*/  @P0 IADD3 R0, P3, R2, R202, RZ ;  /* 0x000000ca02000210 */ /* 0x000fe40007f7e0ff */
[----:B------:R-:W-:Y:S02]  /*13240*/  @P0 SHF.L.U64.HI R3, R12, 0x6, R3 ;  /* 0x000000060c030819 */ /* 0x000fe40000010203 */
[----:B------:R-:W-:Y:S01]  /*13250*/  @P0 IADD3 R8, P4, R2, R19, RZ ;  /* 0x0000001302080210 */ /* 0x000fe20007f9e0ff */
[C---:B------:R-:W-:Y:S03]  /*13260*/  HMMA.16816.F32.BF16 R84, R140.reuse, R26, R84 ;  /* 0x0000001a8c54723c */ /* 0x040fe60000041854 */
[CC--:B------:R-:W-:Y:S02]  /*13270*/  @P0 IADD3.X R12, R3.reuse, R201.reuse, RZ, P3, !PT ;  /* 0x000000c9030c0210 */ /* 0x0c0fe40001ffe4ff */
[-C--:B------:R-:W-:Y:S02]  /*13280*/  @P0 IADD3.X R24, RZ, R201.reuse, RZ, P1, !PT ;  /* 0x000000c9ff180210 */ /* 0x080fe40000ffe4ff */
[----:B------:R-:W-:Y:S01]  /*13290*/  @P0 LEA R16, P2, R0, c[0x0][0x1c8], 0x1 ;  /* 0x0000720000100a11 */ /* 0x000fe200078408ff */
[C---:B-1----:R-:W-:Y:S01]  /*132a0*/  HMMA.16816.F32.BF16 R88, R140.reuse, R4, R88 ;  /* 0x000000048c58723c */ /* 0x042fe20000041858 */
[----:B------:R-:W-:Y:S03]  /*132b0*/  @P0 MOV R25, c[0x0][0x1e4] ;  /* 0x0000790000190a02 */ /* 0x000fe60000000f00 */
[C---:B------:R-:W-:Y:S02]  /*132c0*/  @P0 IADD3.X R13, R3.reuse, R24, RZ, P4, !PT ;  /* 0x00000018030d0210 */ /* 0x040fe400027fe4ff */
[----:B------:R-:W-:Y:S02]  /*132d0*/  @P0 LEA R22, P1, R8, c[0x0][0x1c8], 0x1 ;  /* 0x0000720008160a11 */ /* 0x000fe400078208ff */
[----:B------:R-:W-:Y:S01]  /*132e0*/  @P0 LEA.HI.X R17, R0, c[0x0][0x1cc], R12, 0x1, P2 ;  /* 0x0000730000110a11 */ /* 0x000fe200010f0c0c */
[----:B------:R-:W-:Y:S01]  /*132f0*/  @P0 IMAD R0, R180, 0x6000, R11 ;  /* 0x00006000b4000824 */ /* 0x000fe200078e020b */
[C---:B------:R-:W-:Y:S03]  /*13300*/  HMMA.16816.F32.BF16 R92, R140.reuse, R6, R92 ;  /* 0x000000068c5c723c */ /* 0x040fe6000004185c */
[----:B------:R-:W-:Y:S02]  /*13310*/  @P0 LEA.HI.X R23, R8, c[0x0][0x1cc], R13, 0x1, P1 ;  /* 0x0000730008170a11 */ /* 0x000fe400008f0c0d */
[----:B------:R-:W1:Y:S01]  /*13320*/  LDSM.16.MT88.4 R12, [R144+0x5800] ;  /* 0x00580000900c783b */ /* 0x000e620000004200 */
[----:B------:R-:W-:Y:S06]  /*13330*/  @P0 IADD3 R18, P1, R202, 0x80, RZ ;  /* 0x00000080ca120810 */ /* 0x000fec0007f3e0ff */
[----:B------:R-:W-:Y:S01]  /*13340*/  @P0 IADD3 R8, P2, R2, R18, RZ ;  /* 0x0000001202080210 */ /* 0x000fe20007f5e0ff */
[----:B------:R-:W-:Y:S01]  /*13350*/  @!PT LDS RZ, [RZ] ;  /* 0x00000000fffff984 */ /* 0x000fe20000000800 */
[----:B------:R-:W-:Y:S01]  /*13360*/  @!PT LDS RZ, [RZ] ;  /* 0x00000000fffff984 */ /* 0x000fe20000000800 */
[----:B------:R-:W-:Y:S01]  /*13370*/  @!PT LDS RZ, [RZ] ;  /* 0x00000000fffff984 */ /* 0x000fe20000000800 */
[----:B------:R2:W-:Y:S03]  /*13380*/  @P0 LDGSTS.E.BYPASS.LTC128B.128 [R0], [R16.64], !P5 ;  /* 0x0000000010000fae */ /* 0x0005e6000e901d4e */
[----:B------:R-:W-:Y:S02]  /*13390*/  @P0 LEA R20, P4, R8, c[0x0][0x1c8], 0x1 ;  /* 0x0000720008140a11 */ /* 0x000fe400078808ff */
[----:B--2---:R-:W-:Y:S02]  /*133a0*/  @P0 MOV R16, c[0x0][0x1e0] ;  /* 0x0000780000100a02 */ /* 0x004fe40000000f00 */
[----:B------:R-:W-:Y:S02]  /*133b0*/  @P0 IADD3.X R17, RZ, R201, RZ, P1, !PT ;  /* 0x000000c9ff110210 */ /* 0x000fe40000ffe4ff */
[C---:B------:R-:W-:Y:S01]  /*133c0*/  @P0 LEA R2, P1, R16.reuse, R2, 0x5 ;  /* 0x0000000210020211 */ /* 0x040fe200078228ff */
[C---:B-1----:R-:W-:Y:S03]  /*133d0*/  HMMA.16816.F32.BF16 R96, R140.reuse, R12, R96 ;  /* 0x0000000c8c60723c */ /* 0x042fe60000041860 */
[----:B------:R-:W-:Y:S02]  /*133e0*/  @P0 IADD3.X R21, R3, R17, RZ, P2, !PT ;  /* 0x0000001103150210 */ /* 0x000fe400017fe4ff */
[----:B------:R-:W-:Y:S02]  /*133f0*/  @P0 LEA.HI.X R3, R16, R3, R25, 0x5, P1 ;  /* 0x0000000310030211 */ /* 0x000fe400008f2c19 */
[----:B------:R-:W-:Y:S01]  /*13400*/  @P0 IADD3 R5, P1, R2, R19, RZ ;  /* 0x0000001302050210 */ /* 0x000fe20007f3e0ff */
[----:B------:R-:W-:Y:S04]  /*13410*/  HMMA.16816.F32.BF16 R100, R140, R14, R100 ;  /* 0x0000000e8c64723c */ /* 0x000fe80000041864 */
[C---:B------:R-:W-:Y:S02]  /*13420*/  @P0 IADD3.X R24, R3.reuse, R24, RZ, P1, !PT ;  /* 0x0000001803180210 */ /* 0x040fe40000ffe4ff */
[----:B------:R-:W-:Y:S02]  /*13430*/  @P0 ISETP.GE.AND P1, PT, R212, c[0x0][0x1d4], PT ;  /* 0x00007500d4000a0c */ /* 0x000fe40003f26270 */
[----:B------:R-:W-:Y:S04]  /*13440*/  @P0 LEA.HI.X R21, R8, c[0x0][0x1cc], R21, 0x1, P4 ;  /* 0x0000730008150a11 */ /* 0x000fe800020f0c15 */
[C---:B------:R-:W-:Y:S02]  /*13450*/  @P0 IADD3 R4, P3, R2.reuse, R202, RZ ;  /* 0x000000ca02040210 */ /* 0x040fe40007f7e0ff */
[----:B------:R-:W-:Y:S02]  /*13460*/  @P0 IADD3 R2, P4, R2, R18, RZ ;  /* 0x0000001202020210 */ /* 0x000fe40007f9e0ff */
[C---:B------:R-:W-:Y:S02]  /*13470*/  @P0 LEA R16, P2, R4.reuse, c[0x0][0x1c8], 0x1 ;  /* 0x0000720004100a11 */ /* 0x040fe400078408ff */
[----:B------:R-:W-:Y:S01]  /*13480*/  @P0 IADD3.X R8, R3, R201, RZ, P3, !PT ;  /* 0x000000c903080210 */ /* 0x000fe20001ffe4ff */
[----:B------:R1:W-:Y:S01]  /*13490*/  @P0 LDGSTS.E.BYPASS.LTC128B.128 [R0+0x2000], [R22.64], !P1 ;  /* 0x0200000016000fae */ /* 0x0003e2000c901d4e */
[----:B------:R-:W-:Y:S02]  /*134a0*/  @P0 LEA R18, P3, R5, c[0x0][0x1c8], 0x1 ;  /* 0x0000720005120a11 */ /* 0x000fe400078608ff */
[----:B------:R-:W-:Y:S02]  /*134b0*/  @P0 IADD3.X R3, R3, R17, RZ, P4, !PT ;  /* 0x0000001103030210 */ /* 0x000fe400027fe4ff */
[----:B------:R-:W-:Y:S01]  /*134c0*/  @P0 LEA.HI.X R17, R4, c[0x0][0x1cc], R8, 0x1, P2 ;  /* 0x0000730004110a11 */ /* 0x000fe200010f0c08 */
[----:B------:R-:W-:Y:S01]  /*134d0*/  FADD.FTZ R8, R177, R147 ;  /* 0x00000093b1087221 */ /* 0x000fe20000010000 */
[----:B------:R-:W-:Y:S01]  /*134e0*/  @P0 LEA.HI.X R19, R5, c[0x0][0x1cc], R24, 0x1, P3 ;  /* 0x0000730005130a11 */ /* 0x000fe200018f0c18 */
[----:B------:R1:W-:Y:S01]  /*134f0*/  @P0 LDGSTS.E.BYPASS.LTC128B.128 [R0+0x4000], [R20.64], !P6 ;  /* 0x0400000014000fae */ /* 0x0003e2000f101d4e */
[C---:B------:R-:W-:Y:S04]  /*13500*/  @P0 LEA R4, P2, R2.reuse, c[0x0][0x1c8], 0x1 ;  /* 0x0000720002040a11 */ /* 0x040fe800078408ff */
[----:B------:R-:W-:Y:S01]  /*13510*/  @P0 LEA.HI.X R5, R2, c[0x0][0x1cc], R3, 0x1, P2 ;  /* 0x0000730002050a11 */ /* 0x000fe200010f0c03 */
[----:B------:R-:W-:Y:S02]  /*13520*/  FADD.FTZ R3, R179, R146 ;  /* 0x00000092b3037221 */ /* 0x000fe40000010000 */
[----:B------:R-:W-:Y:S01]  /*13530*/  FADD.FTZ R2, R178, R8 ;  /* 0x00000008b2027221 */ /* 0x000fe20000010000 */
[----:B------:R1:W-:Y:S01]  /*13540*/  @P0 LDGSTS.E.BYPASS.LTC128B.128 [R0+0x1000], [R16.64], !P5 ;  /* 0x0100000010000fae */ /* 0x0003e2000e901d4e */
[----:B------:R-:W-:Y:S02]  /*13550*/  FADD.FTZ R3, R171, R3 ;  /* 0x00000003ab037221 */ /* 0x000fe40000010000 */
[----:B------:R-:W-:Y:S02]  /*13560*/  FADD.FTZ R2, R170, R2 ;  /* 0x00000002aa027221 */ /* 0x000fe40000010000 */
[----:B------:R-:W-:Y:S02]  /*13570*/  FADD.FTZ R3, R174, R3 ;  /* 0x00000003ae037221 */ /* 0x000fe40000010000 */
[----:B------:R-:W-:Y:S01]  /*13580*/  FADD.FTZ R2, R172, R2 ;  /* 0x00000002ac027221 */ /* 0x000fe20000010000 */
[----:B------:R1:W-:Y:S01]  /*13590*/  @P0 LDGSTS.E.BYPASS.LTC128B.128 [R0+0x3000], [R18.64], !P1 ;  /* 0x0300000012000fae */ /* 0x0003e2000c901d4e */
[----:B------:R-:W-:Y:S01]  /*135a0*/  FADD.FTZ R3, R175, R3 ;  /* 0x00000003af037221 */ /* 0x000fe20000010000 */
[----:B------:R-:W-:Y:S01]  /*135b0*/  ISETP.GE.AND P1, PT, R150, 0x1, PT ;  /* 0x000000019600780c */ /* 0x000fe20003f26270 */
[----:B------:R-:W-:Y:S01]  /*135c0*/  FADD.FTZ R2, R168, R2 ;  /* 0x00000002a8027221 */ /* 0x000fe20000010000 */
[----:B------:R-:W-:Y:S01]  /*135d0*/  IADD3 R150, R150, 0x1, RZ ;  /* 0x0000000196967810 */ /* 0x000fe20007ffe0ff */
[----:B------:R-:W-:Y:S02]  /*135e0*/  FADD.FTZ R3, R176, R3 ;  /* 0x00000003b0037221 */ /* 0x000fe40000010000 */
[----:B------:R-:W-:Y:S01]  /*135f0*/  FADD.FTZ R2, R169, R2 ;  /* 0x00000002a9027221 */ /* 0x000fe20000010000 */
[----:B------:R1:W-:Y:S01]  /*13600*/  @P0 LDGSTS.E.BYPASS.LTC128B.128 [R0+0x5000], [R4.64], !P6 ;  /* 0x0500000004000fae */ /* 0x0003e2000f101d4e */
[----:B------:R-:W-:Y:S01]  /*13610*/  FADD.FTZ R3, R162, R3 ;  /* 0x00000003a2037221 */ /* 0x000fe20000010000 */
[----:B------:R-:W-:Y:S02]  /*13620*/  ISETP.GT.AND P0, PT, R167, R210, PT ;  /* 0x000000d2a700720c */ /* 0x000fe40003f04270 */
[----:B------:R-:W-:Y:S02]  /*13630*/  SEL R150, R150, RZ, !P1 ;  /* 0x000000ff96967207 */ /* 0x000fe40004800000 */
[----:B------:R-:W-:Y:S02]  /*13640*/  MOV R167, R173 ;  /* 0x000000ad00a77202 */ /* 0x000fe40000000f00 */
[----:B------:R-:W0:Y:S01]  /*13650*/  LDGDEPBAR ;  /* 0x00000000000079af */ /* 0x000e220000000000 */
[----:B-1----:R-:W-:Y:S02]  /*13660*/  FADD.FTZ R0, R161, R2 ;  /* 0x00000002a1007221 */ /* 0x002fe40000010000 */
[----:B------:R-:W-:Y:S01]  /*13670*/  FADD.FTZ R2, R164, R3 ;  /* 0x00000003a4027221 */ /* 0x000fe20000010000 */
[----:B------:R-:W-:Y:S01]  /*13680*/  MOV R3, R104 ;  /* 0x0000006800037202 */ /* 0x000fe20000000f00 */
[----:B------:R-:W-:Y:S02]  /*13690*/  FADD.FTZ R0, R163, R0 ;  /* 0x00000000a3007221 */ /* 0x000fe40000010000 */
[----:B------:R-:W-:Y:S02]  /*136a0*/  FADD.FTZ R2, R165, R2 ;  /* 0x00000002a5027221 */ /* 0x000fe40000010000 */
[----:B------:R-:W-:Y:S02]  /*136b0*/  FADD.FTZ R0, R148, R0 ;  /* 0x0000000094007221 */ /* 0x000fe40000010000 */
[----:B------:R-:W-:Y:S02]  /*136c0*/  FADD.FTZ R189, R166, R2 ;  /* 0x00000002a6bd7221 */ /* 0x000fe40000010000 */
[----:B------:R-:W-:Y:S01]  /*136d0*/  FADD.FTZ R198, R149, R0 ;  /* 0x0000000095c67221 */ /* 0x000fe20000010000 */
[----:B------:R-:W-:Y:S01]  /*136e0*/  MOV R0, R9 ;  /* 0x0000000900007202 */ /* 0x000fe20000000f00 */
[----:B------:R-:W-:-:S05]  /*136f0*/  @P0 BRA `(.L_x_1909) ;  /* 0xffffd0c000000947 */ /* 0x000fca000383ffff */
.L_x_1908:
[----:B------:R-:W-:-:S13]  /*13700*/  ISETP.GE.AND P0, PT, R173, R199, PT ;  /* 0x000000c7ad00720c */ /* 0x000fda0003f06270 */
        /* <DEDUP_REMOVED lines=9> */
[----:B------:R-:W-:Y:S02]  /*137a0*/  IADD3.X R193, RZ, R206, RZ, P2, !PT ;  /* 0x000000ceffc17210 */ /* 0x000fe400017fe4ff */
[----:B------:R-:W-:-:S02]  /*137b0*/  IADD3.X R188, RZ, R201, RZ, P0, !PT ;  /* 0x000000c9ffbc7210 */ /* 0x000fc400007fe4ff */
.L_x_1919:
        /* <DEDUP_REMOVED lines=243> */
[----:B------:R-:W-:Y:S01]  /*146f0*/  MOV R4, c[0x0][0x2c4] ;  /* 0x0000b10000047a02 */ /* 0x000fe20000000f00 */
[C---:B------:R-:W-:Y:S03]  /*14700*/  HMMA.16816.F32.BF16 R28, R140.reuse, R6, R28 ;  /* 0x000000068c1c723c */ /* 0x040fe6000004181c */
[----:B------:R-:W-:Y:S02]  /*14710*/  ISETP.NE.AND P0, PT, R4, 0x1, PT ;  /* 0x000000010400780c */ /* 0x000fe40003f05270 */
[----:B------:R-:W-:Y:S03]  /*14720*/  IADD3 R4, R180, 0x1, RZ ;  /* 0x00000001b4047810 */ /* 0x000fe60007ffe0ff */
[----:B------:R2:W2:Y:S01]  /*14730*/  MUFU.TANH R168, R19 ;  /* 0x0000001300a87308 */ /* 0x0004a20000002400 */
[----:B---3--:R-:W-:Y:S03]  /*14740*/  IMAD R6, R0, 0x80, R217 ;  /* 0x0000008000067824 */ /* 0x008fe600078e02d9 */
[----:B------:R-:W-:Y:S02]  /*14750*/  SHF.L.U32 R7, R173, 0x6, RZ ;  /* 0x00000006ad077819 */ /* 0x000fe400000006ff */
[----:B------:R-:W-:Y:S01]  /*14760*/  IADD3 R6, R215, R6, R216 ;  /* 0x00000006d7067210 */ /* 0x000fe20007ffe0d8 */
[----:B------:R-:W-:Y:S03]  /*14770*/  FMUL.FTZ R27, R27, c[0x0][0x320] ;  /* 0x0000c8001b1b7a20 */ /* 0x000fe60000410000 */
[----:B------:R3:W3:Y:S01]  /*14780*/  MUFU.TANH R144, R20 ;  /* 0x0000001400907308 */ /* 0x0006e20000002400 */
[----:B------:R-:W-:Y:S04]  /*14790*/  @P0 IMAD.HI.U32 R0, R6, c[0x0][0x2c8], RZ ;  /* 0x0000b20006000a27 */ /* 0x000fe800078e00ff */
[----:B-1----:R-:W-:Y:S01]  /*147a0*/  FMUL.FTZ R18, R25, c[0x0][0x320] ;  /* 0x0000c80019127a20 */ /* 0x002fe20000410000 */
[----:B------:R-:W-:Y:S01]  /*147b0*/  @P0 SHF.R.U32.HI R6, RZ, c[0x0][0x2cc], R0 ;  /* 0x0000b300ff060a19 */ /* 0x000fe20000011600 */
[----:B------:R-:W-:Y:S01]  /*147c0*/  FMUL.FTZ R30, R30, c[0x0][0x320] ;  /* 0x0000c8001e1e7a20 */ /* 0x000fe20000410000 */
[----:B------:R-:W-:Y:S01]  /*147d0*/  IADD3 R0, -R200, 0x1, -R7 ;  /* 0x00000001c8007810 */ /* 0x000fe20007ffe907 */
[----:B------:R-:W-:Y:S01]  /*147e0*/  FMUL.FTZ R31, R31, c[0x0][0x320] ;  /* 0x0000c8001f1f7a20 */ /* 0x000fe20000410000 */
[----:B------:R1:W1:Y:S01]  /*147f0*/  MUFU.TANH R164, R27 ;  /* 0x0000001b00a47308 */ /* 0x0002620000002400 */
[----:B------:R-:W1:Y:S01]  /*14800*/  SHFL.IDX PT, R5, R6, RZ, 0x1c1f ;  /* 0x001c1fff06057589 */ /* 0x000e6200000e0000 */
[----:B------:R-:W-:Y:S01]  /*14810*/  FMUL.FTZ R17, R28, c[0x0][0x320] ;  /* 0x0000c8001c117a20 */ /* 0x000fe20000410000 */
[----:B------:R-:W-:Y:S01]  /*14820*/  IADD3 R0, -R207, R0, R211 ;  /* 0x00000000cf007210 */ /* 0x000fe20007ffe1d3 */
[C---:B-----5:R-:W-:Y:S03]  /*14830*/  HMMA.16816.F32.BF16 R32, R140.reuse, R12, R32 ;  /* 0x0000000c8c20723c */ /* 0x060fe60000041820 */
[----:B--2---:R-:W-:Y:S01]  /*14840*/  FMUL.FTZ R19, R24, c[0x0][0x320] ;  /* 0x0000c80018137a20 */ /* 0x004fe20000410000 */
[----:B------:R-:W-:Y:S01]  /*14850*/  ISETP.GE.AND P0, PT, R180, 0x1, PT ;  /* 0x00000001b400780c */ /* 0x000fe20003f06270 */
[----:B------:R-:W-:Y:S01]  /*14860*/  FMUL.FTZ R16, R29, c[0x0][0x320] ;  /* 0x0000c8001d107a20 */ /* 0x000fe20000410000 */
[----:B------:R2:W2:Y:S01]  /*14870*/  MUFU.TANH R104, R30 ;  /* 0x0000001e00687308 */ /* 0x0004a20000002400 */
[----:B------:R-:W-:Y:S01]  /*14880*/  FMUL.FTZ R26, R26, c[0x0][0x320] ;  /* 0x0000c8001a1a7a20 */ /* 0x000fe20000410000 */
[----:B------:R-:W-:Y:S04]  /*14890*/  HMMA.16816.F32.BF16 R36, R140, R14, R36 ;  /* 0x0000000e8c24723c */ /* 0x000fe80000041824 */
[----:B---3--:R-:W-:Y:S01]  /*148a0*/  FMUL.FTZ R20, R21, c[0x0][0x320] ;  /* 0x0000c80015147a20 */ /* 0x008fe20000410000 */
[C---:B------:R-:W-:Y:S02]  /*148b0*/  IADD3 R9, R0.reuse, c[0x0][0x328], RZ ;  /* 0x0000ca0000097a10 */ /* 0x040fe40007ffe0ff */
[----:B------:R-:W-:Y:S01]  /*148c0*/  IADD3 R8, R0, UR16, RZ ;  /* 0x0000001000087c10 */ /* 0x000fe2000fffe0ff */
[----:B------:R3:W3:Y:S01]  /*148d0*/  MUFU.TANH R163, R31 ;  /* 0x0000001f00a37308 */ /* 0x0006e20000002400 */
[----:B------:R-:W-:Y:S03]  /*148e0*/  SEL R180, R4, RZ, !P0 ;  /* 0x000000ff04b47207 */ /* 0x000fe60004000000 */
[-C--:B-1----:R-:W-:Y:S02]  /*148f0*/  IADD3 R4, R9, R5.reuse, RZ ;  /* 0x0000000509047210 */ /* 0x082fe40007ffe0ff */
[----:B------:R-:W-:Y:S02]  /*14900*/  IADD3 R0, R8, R5, RZ ;  /* 0x0000000508007210 */ /* 0x000fe40007ffe0ff */
[----:B------:R-:W-:Y:S02]  /*14910*/  FMUL.FTZ R29, R32, c[0x0][0x320] ;  /* 0x0000c800201d7a20 */ /* 0x000fe40000410000 */
[----:B------:R-:W1:Y:S01]  /*14920*/  MUFU.TANH R20, R20 ;  /* 0x0000001400147308 */ /* 0x000e620000002400 */
[----:B------:R-:W-:Y:S02]  /*14930*/  FMUL.FTZ R13, R33, c[0x0][0x320] ;  /* 0x0000c800210d7a20 */ /* 0x000fe40000410000 */
[----:B------:R-:W-:Y:S02]  /*14940*/  FMUL.FTZ R33, R34, c[0x0][0x320] ;  /* 0x0000c80022217a20 */ /* 0x000fe40000410000 */
[----:B------:R-:W-:Y:S02]  /*14950*/  FMUL.FTZ R32, R35, c[0x0][0x320] ;  /* 0x0000c80023207a20 */ /* 0x000fe40000410000 */
[----:B------:R-:W-:Y:S02]  /*14960*/  FMUL.FTZ R28, R36, c[0x0][0x320] ;  /* 0x0000c800241c7a20 */ /* 0x000fe40000410000 */
[----:B------:R-:W-:Y:S01]  /*14970*/  FMUL.FTZ R27, R37, c[0x0][0x320] ;  /* 0x0000c800251b7a20 */ /* 0x000fe20000410000 */
[----:B------:R1:W1:Y:S01]  /*14980*/  MUFU.TANH R167, R22 ;  /* 0x0000001600a77308 */ /* 0x0002620000002400 */
[----:B--2---:R-:W-:Y:S02]  /*14990*/  FMUL.FTZ R30, R39, c[0x0][0x320] ;  /* 0x0000c800271e7a20 */ /* 0x004fe40000410000 */
[----:B---3--:R-:W-:Y:S07]  /*149a0*/  FMUL.FTZ R31, R38, c[0x0][0x320] ;  /* 0x0000c800261f7a20 */ /* 0x008fee0000410000 */
        /* <DEDUP_REMOVED lines=28> */
.L_x_1913:
[----:B------:R-:W-:Y:S04]  /*14b70*/  MOV R12, c[0x0][0x32c] ;  /* 0x0000cb00000c7a02 */ /* 0x000fe80000000f00 */
[----:B------:R-:W-:Y:S11]  /*14b80*/  ISETP.NE.AND P0, PT, R12, 0x1, PT ;  /* 0x000000010c00780c */ /* 0x000ff60003f05270 */
[----:B------:R-:W-:Y:S02]  /*14b90*/  @!UPT UIADD3 URZ, URZ, URZ, URZ ;  /* 0x0000003f3f3ff290 */ /* 0x000fe4000fffe03f */
[----:B------:R-:W-:Y:S05]  /*14ba0*/  @P0 IMAD.HI.U32 R12, R5, c[0x0][0x330], RZ ;  /* 0x0000cc00050c0a27 */ /* 0x000fea00078e00ff */
[----:B------:R-:W-:Y:S02]  /*14bb0*/  @P0 SHF.R.U32.HI R5, RZ, c[0x0][0x334], R12 ;  /* 0x0000cd00ff050a19 */ /* 0x000fe4000001160c */
.L_x_1914:
[----:B------:R-:W-:Y:S05]  /*14bc0*/  BSYNC B0 ;  /* 0x0000000000007941 */ /* 0x000fea0003800000 */
.L_x_1912:
[----:B------:R-:W-:Y:S04]  /*14bd0*/  IMAD R5, R5, c[0x0][0x32c], -R7 ;  /* 0x0000cb0005057a24 */ /* 0x000fe800078e0a07 */
[----:B------:R-:W-:Y:S05]  /*14be0*/  IMAD.IADD R5, R5, 0x1, -R200 ;  /* 0x0000000105057824 */ /* 0x000fea00078e0ac8 */
[----:B------:R-:W-:Y:S02]  /*14bf0*/  IMNMX R0, R0, R5, !PT ;  /* 0x0000000500007217 */ /* 0x000fe40007800200 */
[----:B------:R-:W-:Y:S04]  /*14c00*/  IADD3 R5, R5, c[0x0][0x32c], RZ ;  /* 0x0000cb0005057a10 */ /* 0x000fe80007ffe0ff */
[----:B------:R-:W-:Y:S02]  /*14c10*/  IMNMX R4, R4, R5, PT ;  /* 0x0000000504047217 */ /* 0x000fe40003800200 */
.L_x_1911:
        /* <DEDUP_REMOVED lines=14> */
[----:B------:R-:W-:Y:S02]  /*14d00*/  ISETP.LT.OR P2, PT, R4, 0xa, P5 ;  /* 0x0000000a0400780c */ /* 0x000fe40002f41670 */
        /* <DEDUP_REMOVED lines=31> */
[----:B------:R-:W-:Y:S01]  /*14f00*/  ISETP.LT.OR P0, PT, R4, 0x3a, P0 ;  /* 0x0000003a0400780c */ /* 0x000fe20000701670 */
[----:B------:R-:W-:Y:S01]  /*14f10*/  IMAD.IADD R4, R8, 0x1, R6 ;  /* 0x0000000108047824 */ /* 0x000fe200078e0206 */
        /* <DEDUP_REMOVED lines=18> */
.L_x_1917:
[----:B------:R-:W-:Y:S04]  /*15040*/  MOV R6, c[0x0][0x32c] ;  /* 0x0000cb0000067a02 */ /* 0x000fe80000000f00 */
[----:B------:R-:W-:Y:S11]  /*15050*/  ISETP.NE.AND P0, PT, R6, 0x1, PT ;  /* 0x000000010600780c */ /* 0x000ff60003f05270 */
[----:B------:R-:W-:Y:S02]  /*15060*/  @!UPT UIADD3 URZ, URZ, URZ, URZ ;  /* 0x0000003f3f3ff290 */ /* 0x000fe4000fffe03f */
[----:B------:R-:W-:Y:S05]  /*15070*/  @P0 IMAD.HI.U32 R6, R0, c[0x0][0x330], RZ ;  /* 0x0000cc0000060a27 */ /* 0x000fea00078e00ff */
[----:B------:R-:W-:Y:S02]  /*15080*/  @P0 SHF.R.U32.HI R0, RZ, c[0x0][0x334], R6 ;  /* 0x0000cd00ff000a19 */ /* 0x000fe40000011606 */
.L_x_1918:
[----:B------:R-:W-:Y:S05]  /*15090*/  BSYNC B0 ;  /* 0x0000000000007941 */ /* 0x000fea0003800000 */
.L_x_1916:
[----:B------:R-:W-:Y:S04]  /*150a0*/  IMAD R7, R0, c[0x0][0x32c], -R7 ;  /* 0x0000cb0000077a24 */ /* 0x000fe800078e0a07 */
[----:B------:R-:W-:Y:S05]  /*150b0*/  IMAD.IADD R7, R7, 0x1, -R200 ;  /* 0x0000000107077824 */ /* 0x000fea00078e0ac8 */
[----:B------:R-:W-:Y:S02]  /*150c0*/  IMNMX R4, R4, R7, !PT ;  /* 0x0000000704047217 */ /* 0x000fe40007800200 */
[----:B------:R-:W-:Y:S04]  /*150d0*/  IADD3 R7, R7, c[0x0][0x32c], RZ ;  /* 0x0000cb0007077a10 */ /* 0x000fe80007ffe0ff */
[----:B------:R-:W-:Y:S02]  /*150e0*/  IMNMX R5, R5, R7, PT ;  /* 0x0000000705057217 */ /* 0x000fe40003800200 */
.L_x_1915:
        /* <DEDUP_REMOVED lines=8> */
[----:B------:R-:W-:Y:S02]  /*15170*/  FSEL R6, R174, -INF , !P2 ;  /* 0xff800000ae067808 */ /* 0x000fe40005000000 */
        /* <DEDUP_REMOVED lines=9> */
[----:B------:R-:W-:Y:S02]  /*15210*/  ISETP.GT.AND P2, PT, R4, 0x10, P1 ;  /* 0x000000100400780c */ /* 0x000fe40000f44270 */
        /* <DEDUP_REMOVED lines=9> */
[----:B------:R-:W-:Y:S02]  /*152b0*/  ISETP.GT.AND P6, PT, R4, 0x18, P1 ;  /* 0x000000180400780c */ /* 0x000fe40000fc4270 */
[----:B------:R-:W-:Y:S02]  /*152c0*/  FMNMX.FTZ R9, R12, R9, !PT ;  /* 0x000000090c097209 */ /* 0x000fe40007810000 */
[----:B------:R-:W-:Y:S02]  /*152d0*/  ISETP.LT.OR P3, PT, R5, 0x19, P6 ;  /* 0x000000190500780c */ /* 0x000fe40003761670 */
[----:B------:R-:W-:Y:S02]  /*152e0*/  FMNMX.FTZ R9, R8, R9, !PT ;  /* 0x0000000908097209 */ /* 0x000fe40007810000 */
[C---:B------:R-:W-:Y:S02]  /*152f0*/  ISETP.GT.AND P5, PT, R4.reuse, 0x19, P1 ;  /* 0x000000190400780c */ /* 0x040fe40000fa4270 */
[----:B------:R-:W-:Y:S01]  /*15300*/  FSEL R167, R167, -INF , !P3 ;  /* 0xff800000a7a77808 */ /* 0x000fe20005800000 */
[----:B------:R-:W1:Y:S01]  /*15310*/  SHFL.BFLY PT, R0, R9, 0x2, 0x1f ;  /* 0x0c401f0009007f89 */ /* 0x000e6200000e0000 */
[C---:B------:R-:W-:Y:S02]  /*15320*/  ISETP.LT.OR P5, PT, R5.reuse, 0x1a, P5 ;  /* 0x0000001a0500780c */ /* 0x040fe40002fa1670 */
[----:B------:R-:W-:Y:S02]  /*15330*/  ISETP.GT.AND P4, PT, R4, 0x20, P1 ;  /* 0x000000200400780c */ /* 0x000fe40000f84270 */
[----:B------:R-:W-:Y:S02]  /*15340*/  FSEL R166, R166, -INF , !P5 ;  /* 0xff800000a6a67808 */ /* 0x000fe40006800000 */
[----:B------:R-:W-:Y:S02]  /*15350*/  ISETP.LT.OR P3, PT, R5, 0x21, P4 ;  /* 0x000000210500780c */ /* 0x000fe40002761670 */
[C---:B------:R-:W-:Y:S02]  /*15360*/  ISETP.GT.AND P2, PT, R4.reuse, 0x21, P1 ;  /* 0x000000210400780c */ /* 0x040fe40000f44270 */
[----:B------:R-:W-:Y:S02]  /*15370*/  FSEL R165, R165, -INF , !P3 ;  /* 0xff800000a5a57808 */ /* 0x000fe40005800000 */
[C---:B------:R-:W-:Y:S02]  /*15380*/  ISETP.LT.OR P2, PT, R5.reuse, 0x22, P2 ;  /* 0x000000220500780c */ /* 0x040fe40001741670 */
[----:B------:R-:W-:Y:S02]  /*15390*/  ISETP.GT.AND P5, PT, R4, 0x29, P1 ;  /* 0x000000290400780c */ /* 0x000fe40000fa4270 */
[----:B------:R-:W-:Y:S02]  /*153a0*/  FSEL R164, R164, -INF , !P2 ;  /* 0xff800000a4a47808 */ /* 0x000fe40005000000 */
[----:B------:R-:W-:Y:S02]  /*153b0*/  ISETP.LT.OR P5, PT, R5, 0x2a, P5 ;  /* 0x0000002a0500780c */ /* 0x000fe40002fa1670 */
[C---:B------:R-:W-:Y:S02]  /*153c0*/  ISETP.GT.AND P4, PT, R4.reuse, 0x30, P1 ;  /* 0x000000300400780c */ /* 0x040fe40000f84270 */
[----:B------:R-:W-:Y:S02]  /*153d0*/  FSEL R163, R163, -INF , !P5 ;  /* 0xff800000a3a37808 */ /* 0x000fe40006800000 */
[----:B-1----:R-:W-:Y:S02]  /*153e0*/  FMNMX.FTZ R9, R9, R0, !PT ;  /* 0x0000000009097209 */ /* 0x002fe40007810000 */
[C---:B------:R-:W-:Y:S02]  /*153f0*/  ISETP.GT.AND P3, PT, R4.reuse, 0x31, P1 ;  /* 0x000000310400780c */ /* 0x040fe40000f64270 */
[C---:B------:R-:W-:Y:S01]  /*15400*/  ISETP.LT.OR P4, PT, R5.reuse, 0x31, P4 ;  /* 0x000000310500780c */ /* 0x040fe20002781670 */
[----:B------:R-:W1:Y:S01]  /*15410*/  SHFL.BFLY PT, R0, R9, 0x1, 0x1f ;  /* 0x0c201f0009007f89 */ /* 0x000e6200000e0000 */
[----:B------:R-:W-:Y:S02]  /*15420*/  ISETP.LT.OR P3, PT, R5, 0x32, P3 ;  /* 0x000000320500780c */ /* 0x000fe40001f61670 */
[----:B------:R-:W-:Y:S02]  /*15430*/  ISETP.GT.AND P2, PT, R4, 0x38, P1 ;  /* 0x000000380400780c */ /* 0x000fe40000f44270 */
[----:B------:R-:W-:Y:S02]  /*15440*/  FSEL R169, R33, -INF , !P4 ;  /* 0xff80000021a97808 */ /* 0x000fe40006000000 */
[----:B------:R-:W-:Y:S02]  /*15450*/  FSEL R162, R32, -INF , !P3 ;  /* 0xff80000020a27808 */ /* 0x000fe40005800000 */
[----:B------:R-:W-:Y:S02]  /*15460*/  LOP3.LUT P6, RZ, R213, 0x1, RZ, 0xc0, !PT ;  /* 0x00000001d5ff7812 */ /* 0x000fe400078cc0ff */
[----:B-1----:R-:W-:Y:S04]  /*15470*/  FMNMX.FTZ R9, R9, R0, !PT ;  /* 0x0000000009097209 */ /* 0x002fe80007810000 */
[C---:B------:R-:W-:Y:S04]  /*15480*/  FSETP.NEU.FTZ.AND P0, PT, R9.reuse, -INF , PT ;  /* 0xff8000000900780b */ /* 0x040fe80003f1d000 */
[C---:B------:R-:W-:Y:S05]  /*15490*/  FSEL R0, R9.reuse, RZ, P0 ;  /* 0x000000ff09007208 */ /* 0x040fea0000000000 */
[----:B------:R-:W-:Y:S02]  /*154a0*/  FADD.FTZ R0, -R0, R2 ;  /* 0x0000000200007221 */ /* 0x000fe40000010100 */
[----:B------:R-:W-:Y:S02]  /*154b0*/  FMUL.FTZ R2, R9, c[0x0][0x2d0] ;  /* 0x0000b40009027a20 */ /* 0x000fe40000410000 */
[----:B------:R-:W-:Y:S03]  /*154c0*/  FMUL.FTZ R0, R0, c[0x0][0x2d0] ;  /* 0x0000b40000007a20 */ /* 0x000fe60000410000 */
[----:B------:R-:W-:Y:S02]  /*154d0*/  FSEL R2, R2, RZ, P0 ;  /* 0x000000ff02027208 */ /* 0x000fe40000000000 */
[----:B------:R-:W-:Y:S01]  /*154e0*/  ISETP.GT.AND P0, PT, R4, 0x1, P1 ;  /* 0x000000010400780c */ /* 0x000fe20000f04270 */
[----:B------:R-:W-:Y:S02]  /*154f0*/  MUFU.EX2 R0, R0 ;  /* 0x0000000000007308 */ /* 0x000fe40000000800 */
[--C-:B------:R-:W-:Y:S01]  /*15500*/  FFMA.FTZ R15, R15, c[0x0][0x2d0], -R2.reuse ;  /* 0x0000b4000f0f7a23 */ /* 0x100fe20000010802 */
[----:B------:R-:W-:Y:S01]  /*15510*/  ISETP.LT.OR P0, PT, R5, 0x2, P0 ;  /* 0x000000020500780c */ /* 0x000fe20000701670 */
[--C-:B------:R-:W-:Y:S02]  /*15520*/  FFMA.FTZ R26, R26, c[0x0][0x2d0], -R2.reuse ;  /* 0x0000b4001a1a7a23 */ /* 0x100fe40000010802 */
[--C-:B------:R-:W-:Y:S01]  /*15530*/  FFMA.FTZ R178, R23, c[0x0][0x2d0], -R2.reuse ;  /* 0x0000b40017b27a23 */ /* 0x100fe20000010802 */
[----:B------:R-:W-:Y:S01]  /*15540*/  FSEL R7, R172, -INF , !P0 ;  /* 0xff800000ac077808 */ /* 0x000fe20004000000 */
[--C-:B------:R-:W-:Y:S01]  /*15550*/  FFMA.FTZ R187, R14, c[0x0][0x2d0], -R2.reuse ;  /* 0x0000b4000ebb7a23 */ /* 0x100fe20000010802 */
[----:B------:R-:W-:Y:S01]  /*15560*/  ISETP.GT.AND P0, PT, R4, 0x11, P1 ;  /* 0x000000110400780c */ /* 0x000fe20000f04270 */
[----:B------:R-:W1:Y:S01]  /*15570*/  MUFU.EX2 R15, R15 ;  /* 0x0000000f000f7308 */ /* 0x000e620000000800 */
[--C-:B------:R-:W-:Y:S02]  /*15580*/  FFMA.FTZ R186, R13, c[0x0][0x2d0], -R2.reuse ;  /* 0x0000b4000dba7a23 */ /* 0x100fe40000010802 */
[----:B------:R-:W-:Y:S01]  /*15590*/  ISETP.LT.OR P0, PT, R5, 0x12, P0 ;  /* 0x000000120500780c */ /* 0x000fe20000701670 */
[--C-:B------:R-:W-:Y:S02]  /*155a0*/  FFMA.FTZ R185, R12, c[0x0][0x2d0], -R2.reuse ;  /* 0x0000b4000cb97a23 */ /* 0x100fe40000010802 */
[--C-:B------:R-:W-:Y:S01]  /*155b0*/  FFMA.FTZ R25, R25, c[0x0][0x2d0], -R2.reuse ;  /* 0x0000b40019197a23 */ /* 0x100fe20000010802 */
[----:B------:R-:W-:Y:S01]  /*155c0*/  FSEL R147, R168, -INF , !P0 ;  /* 0xff800000a8937808 */ /* 0x000fe20004000000 */
[--C-:B------:R-:W-:Y:S01]  /*155d0*/  FFMA.FTZ R24, R24, c[0x0][0x2d0], -R2.reuse ;  /* 0x0000b40018187a23 */ /* 0x100fe20000010802 */
[----:B------:R-:W-:Y:S01]  /*155e0*/  ISETP.GT.AND P0, PT, R4, 0x28, P1 ;  /* 0x000000280400780c */ /* 0x000fe20000f04270 */
[----:B------:R-:W2:Y:S01]  /*155f0*/  MUFU.EX2 R26, R26 ;  /* 0x0000001a001a7308 */ /* 0x000ea20000000800 */
[--C-:B------:R-:W-:Y:S02]  /*15600*/  FFMA.FTZ R177, R22, c[0x0][0x2d0], -R2.reuse ;  /* 0x0000b40016b17a23 */ /* 0x100fe40000010802 */
[----:B------:R-:W-:Y:S01]  /*15610*/  ISETP.LT.OR P0, PT, R5, 0x29, P0 ;  /* 0x000000290500780c */ /* 0x000fe20000701670 */
[--C-:B------:R-:W-:Y:S02]  /*15620*/  FFMA.FTZ R176, R21, c[0x0][0x2d0], -R2.reuse ;  /* 0x0000b40015b07a23 */ /* 0x100fe40000010802 */
[--C-:B------:R-:W-:Y:S01]  /*15630*/  FFMA.FTZ R175, R20, c[0x0][0x2d0], -R2.reuse ;  /* 0x0000b40014af7a23 */ /* 0x100fe20000010802 */
[----:B------:R-:W-:Y:S01]  /*15640*/  FSEL R148, R104, -INF , !P0 ;  /* 0xff80000068947808 */ /* 0x000fe20004000000 */
[--C-:B------:R-:W-:Y:S01]  /*15650*/  FFMA.FTZ R183, R19, c[0x0][0x2d0], -R2.reuse ;  /* 0x0000b40013b77a23 */ /* 0x100fe20000010802 */
[----:B------:R-:W-:Y:S01]  /*15660*/  FMNMX.FTZ R104, R6, R3, !PT ;  /* 0x0000000306687209 */ /* 0x000fe20007810000 */
[--C-:B------:R-:W-:Y:S01]  /*15670*/  FFMA.FTZ R182, R18, c[0x0][0x2d0], -R2.reuse ;  /* 0x0000b40012b67a23 */ /* 0x100fe20000010802 */
[----:B------:R-:W-:Y:S01]  /*15680*/  ISETP.GT.AND P0, PT, R4, 0x39, P1 ;  /* 0x000000390400780c */ /* 0x000fe20000f04270 */
[--C-:B------:R-:W-:Y:S01]  /*15690*/  FFMA.FTZ R181, R17, c[0x0][0x2d0], -R2.reuse ;  /* 0x0000b40011b57a23 */ /* 0x100fe20000010802 */
[----:B------:R-:W-:Y:S01]  /*156a0*/  FMNMX.FTZ R104, R7, R104, !PT ;  /* 0x0000006807687209 */ /* 0x000fe20007810000 */
[--C-:B------:R-:W-:Y:S01]  /*156b0*/  FFMA.FTZ R179, R16, c[0x0][0x2d0], -R2.reuse ;  /* 0x0000b40010b37a23 */ /* 0x100fe20000010802 */
[----:B------:R-:W-:Y:S01]  /*156c0*/  ISETP.LT.OR P1, PT, R5, 0x39, P2 ;  /* 0x000000390500780c */ /* 0x000fe20001721670 */
[----:B------:R-:W-:Y:S01]  /*156d0*/  FFMA.FTZ R184, R8, c[0x0][0x2d0], -R2 ;  /* 0x0000b40008b87a23 */ /* 0x000fe20000010802 */
[----:B------:R-:W-:Y:S01]  /*156e0*/  FMNMX.FTZ R104, R143, R104, !PT ;  /* 0x000000688f687209 */ /* 0x000fe20007810000 */
[C---:B-1----:R-:W-:Y:S01]  /*156f0*/  FFMA.FTZ R2, R0.reuse, R189, R15 ;  /* 0x000000bd00027223 */ /* 0x042fe2000001000f */
[----:B------:R-:W-:Y:S01]  /*15700*/  FSEL R168, R31, -INF , !P1 ;  /* 0xff8000001fa87808 */ /* 0x000fe20004800000 */
[----:B------:R-:W-:Y:S01]  /*15710*/  MUFU.EX2 R25, R25 ;  /* 0x0000001900197308 */ /* 0x000fe20000000800 */
[----:B------:R-:W-:Y:S01]  /*15720*/  FMNMX.FTZ R104, R145, R104, !PT ;  /* 0x0000006891687209 */ /* 0x000fe20007810000 */
[----:B------:R-:W-:Y:S01]  /*15730*/  FMUL.FTZ R12, R0, R108 ;  /* 0x0000006c000c7220 */ /* 0x000fe20000410000 */
[----:B------:R-:W-:Y:S01]  /*15740*/  ISETP.LT.OR P0, PT, R5, 0x3a, P0 ;  /* 0x0000003a0500780c */ /* 0x000fe20000701670 */
[----:B--2---:R-:W-:Y:S01]  /*15750*/  FADD.FTZ R4, R26, R2 ;  /* 0x000000021a047221 */ /* 0x004fe20000010000 */
[----:B------:R-:W-:Y:S01]  /*15760*/  FMNMX.FTZ R104, R146, R104, !PT ;  /* 0x0000006892687209 */ /* 0x000fe20007810000 */
[----:B------:R-:W-:Y:S01]  /*15770*/  FMUL.FTZ R13, R0, R109 ;  /* 0x0000006d000d7220 */ /* 0x000fe20000410000 */
[----:B------:R-:W-:Y:S01]  /*15780*/  FSEL R161, R30, -INF , !P0 ;  /* 0xff8000001ea17808 */ /* 0x000fe20004000000 */
[C---:B------:R-:W-:Y:S01]  /*15790*/  FMUL.FTZ R28, R0.reuse, R112 ;  /* 0x00000070001c7220 */ /* 0x040fe20000410000 */
[----:B------:R-:W-:Y:S01]  /*157a0*/  FMNMX.FTZ R104, R147, R104, !PT ;  /* 0x0000006893687209 */ /* 0x000fe20007810000 */
[----:B------:R-:W1:Y:S01]  /*157b0*/  MUFU.EX2 R24, R24 ;  /* 0x0000001800187308 */ /* 0x000e620000000800 */
[----:B------:R-:W-:Y:S01]  /*157c0*/  FMUL.FTZ R29, R0, R113 ;  /* 0x00000071001d7220 */ /* 0x000fe20000410000 */
[----:B------:R-:W-:Y:S01]  /*157d0*/  F2FP.BF16.PACK_AB R140, R26, R15 ;  /* 0x0000000f1a8c723e */ /* 0x000fe200000010ff */
[C---:B------:R-:W-:Y:S01]  /*157e0*/  FMUL.FTZ R36, R0.reuse, R132 ;  /* 0x0000008400247220 */ /* 0x040fe20000410000 */
[----:B------:R-:W-:Y:S01]  /*157f0*/  FMNMX.FTZ R104, R167, R104, !PT ;  /* 0x00000068a7687209 */ /* 0x000fe20007810000 */
[C---:B------:R-:W-:Y:S02]  /*15800*/  FMUL.FTZ R37, R0.reuse, R133 ;  /* 0x0000008500257220 */ /* 0x040fe40000410000 */
        /* <DEDUP_REMOVED lines=16> */
[----:B------:R-:W-:Y:S01]  /*15910*/  FMUL.FTZ R44, R0, R44 ;  /* 0x0000002c002c7220 */ /* 0x000fe20000410000 */
[----:B-1----:R-:W-:Y:S01]  /*15920*/  F2FP.BF16.PACK_AB R142, R24, R25 ;  /* 0x00000019188e723e */ /* 0x002fe200000010ff */
[C---:B------:R-:W-:Y:S01]  /*15930*/  FMUL.FTZ R45, R0.reuse, R45 ;  /* 0x0000002d002d7220 */ /* 0x040fe20000410000 */
[----:B------:R-:W-:Y:S01]  /*15940*/  FMNMX.FTZ R104, R169, R104, !PT ;  /* 0x00000068a9687209 */ /* 0x000fe20007810000 */
[C---:B------:R-:W-:Y:S02]  /*15950*/  FMUL.FTZ R48, R0.reuse, R48 ;  /* 0x0000003000307220 */ /* 0x040fe40000410000 */
[----:B------:R-:W-:Y:S01]  /*15960*/  FMUL.FTZ R49, R0, R49 ;  /* 0x0000003100317220 */ /* 0x000fe20000410000 */
[----:B------:R-:W-:Y:S01]  /*15970*/  FMNMX.FTZ R104, R162, R104, !PT ;  /* 0x00000068a2687209 */ /* 0x000fe20007810000 */
[C---:B------:R-:W-:Y:S01]  /*15980*/  FMUL.FTZ R52, R0.reuse, R52 ;  /* 0x0000003400347220 */ /* 0x040fe20000410000 */
[----:B------:R-:W-:Y:S01]  /*15990*/  MUFU.EX2 R176, R176 ;  /* 0x000000b000b07308 */ /* 0x000fe20000000800 */
[----:B------:R-:W-:Y:S01]  /*159a0*/  FMUL.FTZ R53, R0, R53 ;  /* 0x0000003500357220 */ /* 0x000fe20000410000 */
[----:B------:R-:W-:Y:S01]  /*159b0*/  FMNMX.FTZ R104, R168, R104, !PT ;  /* 0x00000068a8687209 */ /* 0x000fe20007810000 */
[C---:B------:R-:W-:Y:S02]  /*159c0*/  FMUL.FTZ R56, R0.reuse, R56 ;  /* 0x0000003800387220 */ /* 0x040fe40000410000 */
[C---:B------:R-:W-:Y:S01]  /*159d0*/  FMUL.FTZ R57, R0.reuse, R57 ;  /* 0x0000003900397220 */ /* 0x040fe20000410000 */
[----:B------:R-:W-:Y:S01]  /*159e0*/  FMNMX.FTZ R104, R161, R104, !PT ;  /* 0x00000068a1687209 */ /* 0x000fe20007810000 */
[C---:B------:R-:W-:Y:S02]  /*159f0*/  FMUL.FTZ R60, R0.reuse, R60 ;  /* 0x0000003c003c7220 */ /* 0x040fe40000410000 */
[C---:B------:R-:W-:Y:S01]  /*15a00*/  FMUL.FTZ R61, R0.reuse, R61 ;  /* 0x0000003d003d7220 */ /* 0x040fe20000410000 */
[----:B------:R-:W-:Y:S01]  /*15a10*/  MUFU.EX2 R175, R175 ;  /* 0x000000af00af7308 */ /* 0x000fe20000000800 */
[----:B------:R-:W1:Y:S01]  /*15a20*/  SHFL.BFLY PT, R2, R104, 0x2, 0x1f ;  /* 0x0c401f0068027f89 */ /* 0x000e6200000e0000 */
[C---:B------:R-:W-:Y:S02]  /*15a30*/  FMUL.FTZ R64, R0.reuse, R64 ;  /* 0x0000004000407220 */ /* 0x040fe40000410000 */
        /* <DEDUP_REMOVED lines=11> */
[----:B------:R-:W-:Y:S01]  /*15af0*/  FMUL.FTZ R85, R0, R85 ;  /* 0x0000005500557220 */ /* 0x000fe20000410000 */
[----:B-1----:R-:W-:Y:S01]  /*15b00*/  FMNMX.FTZ R104, R104, R2, !PT ;  /* 0x0000000268687209 */ /* 0x002fe20007810000 */
[C---:B------:R-:W-:Y:S02]  /*15b10*/  FMUL.FTZ R88, R0.reuse, R88 ;  /* 0x0000005800587220 */ /* 0x040fe40000410000 */
[C---:B------:R-:W-:Y:S02]  /*15b20*/  FMUL.FTZ R89, R0.reuse, R89 ;  /* 0x0000005900597220 */ /* 0x040fe40000410000 */
[----:B------:R-:W1:Y:S01]  /*15b30*/  SHFL.BFLY PT, R2, R104, 0x1, 0x1f ;  /* 0x0c201f0068027f89 */ /* 0x000e6200000e0000 */
[C---:B------:R-:W-:Y:S02]  /*15b40*/  FMUL.FTZ R92, R0.reuse, R92 ;  /* 0x0000005c005c7220 */ /* 0x040fe40000410000 */
[C---:B------:R-:W-:Y:S02]  /*15b50*/  FMUL.FTZ R93, R0.reuse, R93 ;  /* 0x0000005d005d7220 */ /* 0x040fe40000410000 */
[C---:B------:R-:W-:Y:S02]  /*15b60*/  FMUL.FTZ R96, R0.reuse, R96 ;  /* 0x0000006000607220 */ /* 0x040fe40000410000 */
[C---:B------:R-:W-:Y:S02]  /*15b70*/  FMUL.FTZ R97, R0.reuse, R97 ;  /* 0x0000006100617220 */ /* 0x040fe40000410000 */
[C---:B------:R-:W-:Y:S02]  /*15b80*/  FMUL.FTZ R100, R0.reuse, R100 ;  /* 0x0000006400647220 */ /* 0x040fe40000410000 */
[----:B------:R-:W-:Y:S01]  /*15b90*/  FMUL.FTZ R101, R0, R101 ;  /* 0x0000006500657220 */ /* 0x000fe20000410000 */
[----:B-1----:R-:W-:Y:S01]  /*15ba0*/  FMNMX.FTZ R104, R104, R2, !PT ;  /* 0x0000000268687209 */ /* 0x002fe20007810000 */
[----:B------:R-:W-:Y:S02]  /*15bb0*/  FADD.FTZ R2, R25, R4 ;  /* 0x0000000419027221 */ /* 0x000fe40000010000 */
[----:B------:R-:W-:Y:S01]  /*15bc0*/  FMUL.FTZ R4, R0, R128 ;  /* 0x0000008000047220 */ /* 0x000fe20000410000 */
[C---:B------:R-:W-:Y:S01]  /*15bd0*/  FSETP.NEU.FTZ.AND P0, PT, R104.reuse, -INF , PT ;  /* 0xff8000006800780b */ /* 0x040fe20003f1d000 */
[----:B------:R-:W-:Y:S02]  /*15be0*/  FMUL.FTZ R144, R104, c[0x0][0x2d0] ;  /* 0x0000b40068907a20 */ /* 0x000fe40000410000 */
        /* <DEDUP_REMOVED lines=11> */
[----:B------:R-:W-:Y:S07]  /*15ca0*/  FFMA.FTZ R162, R162, c[0x0][0x2d0], -R144 ;  /* 0x0000b400a2a27a23 */ /* 0x000fee0000010890 */
        /* <DEDUP_REMOVED lines=8> */
[----:B------:R-:W-:Y:S01]  /*15d30*/  FMUL.FTZ R30, R2, R114 ;  /* 0x00000072021e7220 */ /* 0x000fe20000410000 */
[C---:B--2---:R-:W-:Y:S01]  /*15d40*/  F2FP.BF16.PACK_AB R141, R0.reuse, R141 ;  /* 0x0000008d008d723e */ /* 0x044fe200000010ff */
[----:B------:R-:W-:Y:S01]  /*15d50*/  FADD.FTZ R8, R0, R8 ;  /* 0x0000000800087221 */ /* 0x000fe20000010000 */
[----:B------:R-:W-:Y:S01]  /*15d60*/  IADD3 R0, R159, R149, RZ ;  /* 0x000000959f007210 */ /* 0x000fe20007ffe0ff */
[C---:B------:R-:W-:Y:S02]  /*15d70*/  FMUL.FTZ R31, R2.reuse, R115 ;  /* 0x00000073021f7220 */ /* 0x040fe40000410000 */
[C---:B------:R-:W-:Y:S02]  /*15d80*/  FMUL.FTZ R38, R2.reuse, R134 ;  /* 0x0000008602267220 */ /* 0x040fe40000410000 */
[----:B------:R-:W1:Y:S01]  /*15d90*/  LDSM.16.MT88.4 R108, [R0] ;  /* 0x00000000006c783b */ /* 0x000e620000004200 */
[C---:B------:R-:W-:Y:S02]  /*15da0*/  FMUL.FTZ R39, R2.reuse, R135 ;  /* 0x0000008702277220 */ /* 0x040fe40000410000 */
        /* <DEDUP_REMOVED lines=46> */
[----:B---3--:R-:W-:Y:S01]  /*16090*/  FADD.FTZ R118, R3, R8 ;  /* 0x0000000803767221 */ /* 0x008fe20000010000 */
[----:B------:R-:W-:Y:S01]  /*160a0*/  IADD3 R8, R160, R149, RZ ;  /* 0x00000095a0087210 */ /* 0x000fe20007ffe0ff */
[----:B------:R-:W2:Y:S01]  /*160b0*/  MUFU.EX2 R116, R2 ;  /* 0x0000000200747308 */ /* 0x000ea20000000800 */
[--C-:B------:R-:W-:Y:S03]  /*160c0*/  FFMA.FTZ R149, R168, c[0x0][0x2d0], -R144.reuse ;  /* 0x0000b400a8957a23 */ /* 0x100fe60000010890 */
[----:B------:R-:W-:Y:S06]  /*160d0*/  LDSM.16.MT88.4 R132, [R8+0x1800] ;  /* 0x001800000884783b */ /* 0x000fec0000004200 */
[----:B------:R-:W-:Y:S10]  /*160e0*/  MUFU.EX2 R168, R185 ;  /* 0x000000b900a87308 */ /* 0x000ff40000000800 */
[----:B------:R-:W-:Y:S01]  /*160f0*/  MUFU.EX2 R149, R149 ;  /* 0x0000009500957308 */ /* 0x000fe20000000800 */
        /* <DEDUP_REMOVED lines=45> */
[----:B------:R-:W2:Y:S10]  /*163d0*/  MUFU.EX2 R109, R109 ;  /* 0x0000006d006d7308 */ /* 0x000eb40000000800 */
        /* <DEDUP_REMOVED lines=10> */
[----:B------:R-:W3:Y:S01]  /*16480*/  MUFU.EX2 R166, R187 ;  /* 0x000000bb00a67308 */ /* 0x000ee20000000800 */
[----:B-1----:R-:W-:Y:S02]  /*16490*/  F2FP.BF16.PACK_AB R108, R177, R117 ;  /* 0x00000075b16c723e */ /* 0x002fe400000010ff */
[----:B--2---:R-:W-:Y:S07]  /*164a0*/  F2FP.BF16.PACK_AB R111, R122, R120 ;  /* 0x000000787a6f723e */ /* 0x004fee00000010ff */
[C---:B------:R-:W-:Y:S05]  /*164b0*/  HMMA.16816.F32.BF16 R4, R108.reuse, R112, R4 ;  /* 0x000000706c04723c */ /* 0x040fea0000041804 */
[----:B---3--:R-:W-:Y:S03]  /*164c0*/  F2FP.BF16.PACK_AB R140, R167, R166 ;  /* 0x000000a6a78c723e */ /* 0x008fe600000010ff */
        /* <DEDUP_REMOVED lines=36> */
[--C-:B------:R-:W-:Y:S03]  /*16710*/  FFMA.FTZ R148, R169, c[0x0][0x2d0], -R144.reuse ;  /* 0x0000b400a9947a23 */ /* 0x100fe60000010890 */
        /* <DEDUP_REMOVED lines=10> */
[----:B-1----:R-:W1:Y:S09]  /*167c0*/  LDSM.16.MT88.4 R112, [R0+0x1000] ;  /* 0x001000000070783b */ /* 0x002e720000004200 */
[----:B------:R-:W5:Y:S01]  /*167d0*/  MUFU.EX2 R169, R184 ;  /* 0x000000b800a97308 */ /* 0x000f620000000800 */
[----:B--2---:R-:W-:Y:S01]  /*167e0*/  FADD.FTZ R108, R121, R123 ;  /* 0x0000007b796c7221 */ /* 0x004fe20000010000 */
[----:B---3--:R-:W-:Y:S03]  /*167f0*/  F2FP.BF16.PACK_AB R111, R165, R127 ;  /* 0x0000007fa56f723e */ /* 0x008fe600000010ff */
[----:B------:R-:W-:Y:S01]  /*16800*/  FADD.FTZ R125, R120, R108 ;  /* 0x0000006c787d7221 */ /* 0x000fe20000010000 */
[----:B------:R-:W-:Y:S01]  /*16810*/  F2FP.BF16.PACK_AB R108, R130, R126 ;  /* 0x0000007e826c723e */ /* 0x000fe200000010ff */
[----:B------:R-:W-:Y:S03]  /*16820*/  FADD.FTZ R126, R126, R124 ;  /* 0x0000007c7e7e7221 */ /* 0x000fe60000010000 */
[----:B------:R-:W2:Y:S01]  /*16830*/  MUFU.EX2 R148, R148 ;  /* 0x0000009400947308 */ /* 0x000ea20000000800 */
[----:B------:R-:W-:Y:S02]  /*16840*/  FADD.FTZ R125, R122, R125 ;  /* 0x0000007d7a7d7221 */ /* 0x000fe40000010000 */
[----:B------:R-:W-:Y:S01]  /*16850*/  LDSM.16.MT88.4 R120, [R0+0x1800] ;  /* 0x001800000078783b */ /* 0x000fe20000004200 */
[----:B----4-:R-:W-:Y:S01]  /*16860*/  F2FP.BF16.PACK_AB R143, R161, R149 ;  /* 0x00000095a18f723e */ /* 0x010fe200000010ff */
[----:B------:R-:W-:Y:S06]  /*16870*/  FADD.FTZ R124, R128, R125 ;  /* 0x0000007d807c7221 */ /* 0x000fec0000010000 */
[----:B------:R-:W-:Y:S01]  /*16880*/  LDSM.16.MT88.4 R144, [R3+0x1800] ;  /* 0x001800000390783b */ /* 0x000fe20000004200 */
[----:B-----5:R-:W-:Y:S01]  /*16890*/  F2FP.BF16.PACK_AB R142, R169, R168 ;  /* 0x000000a8a98e723e */ /* 0x020fe200000010ff */
[C---:B-1----:R-:W-:Y:S03]  /*168a0*/  HMMA.16816.F32.BF16 R4, R108.reuse, R112, R4 ;  /* 0x000000706c04723c */ /* 0x042fe60000041804 */
[----:B--2---:R-:W-:Y:S05]  /*168b0*/  F2FP.BF16.PACK_AB R141, R162, R148 ;  /* 0x00000094a28d723e */ /* 0x004fea00000010ff */
        /* <DEDUP_REMOVED lines=35> */
[----:B------:R-:W-:Y:S02]  /*16af0*/  FADD.FTZ R116, R129, R124 ;  /* 0x0000007c81747221 */ /* 0x000fe40000010000 */
[----:B------:R-:W-:Y:S02]  /*16b00*/  FADD.FTZ R164, R131, R117 ;  /* 0x0000007583a47221 */ /* 0x000fe40000010000 */
[C---:B------:R-:W-:Y:S01]  /*16b10*/  HMMA.16816.F32.BF16 R128, R140.reuse, R120, R4 ;  /* 0x000000788c80723c */ /* 0x040fe20000041804 */
[----:B------:R-:W2:Y:S04]  /*16b20*/  LDSM.16.MT88.4 R4, [R0+0x3800] ;  /* 0x003800000004783b */ /* 0x000ea80000004200 */
[----:B------:R-:W-:Y:S03]  /*16b30*/  FADD.FTZ R163, R127, R116 ;  /* 0x000000747fa37221 */ /* 0x000fe60000010000 */
        /* <DEDUP_REMOVED lines=16> */
[----:B------:R3:W3:Y:S07]  /*16c40*/  LDSM.16.MT88.4 R12, [R8+0x5800] ;  /* 0x00580000080c783b */ /* 0x0006ee0000004200 */
        /* <DEDUP_REMOVED lines=18> */
[----:B------:R1:W2:Y:S02]  /*16d70*/  LDSM.16.MT88.4 R4, [R3+0x5800] ;  /* 0x005800000304783b */ /* 0x0002a40000004200 */
[C---:B------:R-:W-:Y:S02]  /*16d80*/  @P0 IADD3 R17, P1, R0.reuse, R202, RZ ;  /* 0x000000ca00110210 */ /* 0x040fe40007f3e0ff */
[----:B------:R-:W-:Y:S02]  /*16d90*/  @P0 IADD3 R16, P2, R0, R192, RZ ;  /* 0x000000c000100210 */ /* 0x000fe40007f5e0ff */
[C---:B------:R-:W-:Y:S01]  /*16da0*/  @P0 LEA R22, P3, R17.reuse, c[0x0][0x1c8], 0x1 ;  /* 0x0000720011160a11 */ /* 0x040fe200078608ff */
[C---:B------:R-:W-:Y:S04]  /*16db0*/  HMMA.16816.F32.BF16 R84, R140.reuse, R26, R84 ;  /* 0x0000001a8c54723c */ /* 0x040fe80000041854 */
[----:B------:R-:W-:Y:S02]  /*16dc0*/  @P0 IADD3.X R19, R2, R201, RZ, P1, !PT ;  /* 0x000000c902130210 */ /* 0x000fe40000ffe4ff */
[----:B---3--:R-:W-:Y:S02]  /*16dd0*/  @P0 LEA R8, P1, R18, R0, 0x5 ;  /* 0x0000000012080211 */ /* 0x008fe400078228ff */
[----:B------:R-:W-:Y:S01]  /*16de0*/  @P0 LEA.HI.X R23, R17, c[0x0][0x1cc], R19, 0x1, P3 ;  /* 0x0000730011170a11 */ /* 0x000fe200018f0c13 */
[C---:B------:R-:W-:Y:S03]  /*16df0*/  HMMA.16816.F32.BF16 R88, R140.reuse, R12, R88 ;  /* 0x0000000c8c58723c */ /* 0x040fe60000041858 */
[----:B------:R-:W-:Y:S02]  /*16e00*/  @P0 LEA R20, P3, R16, c[0x0][0x1c8], 0x1 ;  /* 0x0000720010140a11 */ /* 0x000fe400078608ff */
[----:B------:R-:W-:Y:S02]  /*16e10*/  @P0 IADD3.X R19, R2, R191, RZ, P2, !PT ;  /* 0x000000bf02130210 */ /* 0x000fe400017fe4ff */
[----:B------:R-:W-:Y:S01]  /*16e20*/  @P0 IADD3 R0, P4, R0, R190, RZ ;  /* 0x000000be00000210 */ /* 0x000fe20007f9e0ff */
[C---:B------:R-:W-:Y:S04]  /*16e30*/  HMMA.16816.F32.BF16 R92, R140.reuse, R14, R92 ;  /* 0x0000000e8c5c723c */ /* 0x040fe8000004185c */
[----:B-1----:R-:W-:Y:S02]  /*16e40*/  @P0 LEA.HI.X R3, R18, R2, R21, 0x5, P1 ;  /* 0x0000000212030211 */ /* 0x002fe400008f2c15 */
[----:B------:R-:W-:Y:S02]  /*16e50*/  @P0 LEA.HI.X R21, R16, c[0x0][0x1cc], R19, 0x1, P3 ;  /* 0x0000730010150a11 */ /* 0x000fe400018f0c13 */
[----:B------:R-:W-:Y:S04]  /*16e60*/  @P0 LEA R18, P3, R0, c[0x0][0x1c8], 0x1 ;  /* 0x0000720000120a11 */ /* 0x000fe800078608ff */
[----:B------:R-:W-:Y:S02]  /*16e70*/  @P0 IADD3 R17, P2, R8, R202, RZ ;  /* 0x000000ca08110210 */ /* 0x000fe40007f5e0ff */
[----:B------:R-:W-:Y:S02]  /*16e80*/  @P0 IADD3.X R2, R2, R188, RZ, P4, !PT ;  /* 0x000000bc02020210 */ /* 0x000fe400027fe4ff */
[----:B------:R-:W-:Y:S01]  /*16e90*/  @P0 IADD3.X R24, R3, R201, RZ, P2, !PT ;  /* 0x000000c903180210 */ /* 0x000fe200017fe4ff */
[C---:B--2---:R-:W-:Y:S03]  /*16ea0*/  HMMA.16816.F32.BF16 R96, R140.reuse, R4, R96 ;  /* 0x000000048c60723c */ /* 0x044fe60000041860 */
[----:B------:R-:W-:Y:S02]  /*16eb0*/  @P0 LEA.HI.X R19, R0, c[0x0][0x1cc], R2, 0x1, P3 ;  /* 0x0000730000130a11 */ /* 0x000fe400018f0c02 */
[----:B------:R-:W-:Y:S02]  /*16ec0*/  @P0 ISETP.GE.AND P2, PT, R208, c[0x0][0x1d4], PT ;  /* 0x00007500d0000a0c */ /* 0x000fe40003f46270 */
[----:B------:R-:W-:Y:S01]  /*16ed0*/  @P0 IADD3 R0, P4, R8, R192, RZ ;  /* 0x000000c008000210 */ /* 0x000fe20007f9e0ff */
[----:B------:R-:W-:Y:S01]  /*16ee0*/  FADD.FTZ R5, R179, R164 ;  /* 0x000000a4b3057221 */ /* 0x000fe20000010000 */
[----:B------:R-:W-:Y:S01]  /*16ef0*/  @P0 LEA R16, P1, R17, c[0x0][0x1c8], 0x1 ;  /* 0x0000720011100a11 */ /* 0x000fe200078208ff */
[----:B------:R-:W-:Y:S03]  /*16f00*/  HMMA.16816.F32.BF16 R100, R140, R6, R100 ;  /* 0x000000068c64723c */ /* 0x000fe60000041864 */
[----:B------:R-:W-:Y:S01]  /*16f10*/  @P0 IADD3.X R13, R3, R191, RZ, P4, !PT ;  /* 0x000000bf030d0210 */ /* 0x000fe200027fe4ff */
[----:B------:R-:W-:Y:S01]  /*16f20*/  FADD.FTZ R4, R165, R163 ;  /* 0x000000a3a5047221 */ /* 0x000fe20000010000 */
[----:B------:R-:W-:Y:S02]  /*16f30*/  @P0 LEA R12, P4, R0, c[0x0][0x1c8], 0x1 ;  /* 0x00007200000c0a11 */ /* 0x000fe400078808ff */
[----:B------:R-:W-:Y:S02]  /*16f40*/  @P0 LEA.HI.X R17, R17, c[0x0][0x1cc], R24, 0x1, P1 ;  /* 0x0000730011110a11 */ /* 0x000fe400008f0c18 */
[----:B------:R-:W-:Y:S03]  /*16f50*/  @P0 ISETP.GE.AND P1, PT, R212, c[0x0][0x1d4], PT ;  /* 0x00007500d4000a0c */ /* 0x000fe60003f26270 */
[----:B------:R-:W-:Y:S01]  /*16f60*/  @P0 LEA.HI.X R13, R0, c[0x0][0x1cc], R13, 0x1, P4 ;  /* 0x00007300000d0a11 */ /* 0x000fe200020f0c0d */
[----:B------:R-:W-:Y:S01]  /*16f70*/  @P0 IMAD R0, R180, 0x6000, R11 ;  /* 0x00006000b4000824 */ /* 0x000fe200078e020b */
[----:B------:R-:W-:Y:S04]  /*16f80*/  @P0 IADD3 R8, P3, R8, R190, RZ ;  /* 0x000000be08080210 */ /* 0x000fe80007f7e0ff */
[----:B------:R-:W-:Y:S01]  /*16f90*/  @!PT LDS RZ, [RZ] ;  /* 0x00000000fffff984 */ /* 0x000fe20000000800 */
[----:B------:R-:W-:Y:S01]  /*16fa0*/  @!PT LDS RZ, [RZ] ;  /* 0x00000000fffff984 */ /* 0x000fe20000000800 */
[----:B------:R-:W-:Y:S01]  /*16fb0*/  @!PT LDS RZ, [RZ] ;  /* 0x00000000fffff984 */ /* 0x000fe20000000800 */
[----:B------:R1:W-:Y:S01]  /*16fc0*/  @P0 LDGSTS.E.BYPASS.LTC128B.128 [R0], [R22.64], !P2 ;  /* 0x0000000016000fae */ /* 0x0003e2000d101d4e */
[----:B------:R-:W-:Y:S02]  /*16fd0*/  @P0 IADD3.X R3, R3, R188, RZ, P3, !PT ;  /* 0x000000bc03030210 */ /* 0x000fe40001ffe4ff */
[C---:B------:R-:W-:Y:S04]  /*16fe0*/  @P0 LEA R2, P3, R8.reuse, c[0x0][0x1c8], 0x1 ;  /* 0x0000720008020a11 */ /* 0x040fe800078608ff */
[----:B------:R-:W-:Y:S01]  /*16ff0*/  @P0 LEA.HI.X R3, R8, c[0x0][0x1cc], R3, 0x1, P3 ;  /* 0x0000730008030a11 */ /* 0x000fe200018f0c03 */
[----:B------:R1:W-:Y:S08]  /*17000*/  @P0 LDGSTS.E.BYPASS.LTC128B.128 [R0+0x2000], [R20.64], !P1 ;  /* 0x0200000014000fae */ /* 0x0003f0000c901d4e */
[----:B------:R1:W-:Y:S08]  /*17010*/  @P0 LDGSTS.E.BYPASS.LTC128B.128 [R0+0x4000], [R18.64], !P6 ;  /* 0x0400000012000fae */ /* 0x0003f0000f101d4e */
[----:B------:R1:W-:Y:S08]  /*17020*/  @P0 LDGSTS.E.BYPASS.LTC128B.128 [R0+0x1000], [R16.64], !P2 ;  /* 0x0100000010000fae */ /* 0x0003f0000d101d4e */
[----:B------:R1:W-:Y:S01]  /*17030*/  @P0 LDGSTS.E.BYPASS.LTC128B.128 [R0+0x3000], [R12.64], !P1 ;  /* 0x030000000c000fae */ /* 0x0003e2000c901d4e */
[C---:B------:R-:W-:Y:S02]  /*17040*/  ISETP.GE.AND P1, PT, R150.reuse, 0x1, PT ;  /* 0x000000019600780c */ /* 0x040fe40003f26270 */
[----:B------:R-:W-:Y:S04]  /*17050*/  IADD3 R150, R150, 0x1, RZ ;  /* 0x0000000196967810 */ /* 0x000fe80007ffe0ff */
[----:B------:R-:W-:Y:S01]  /*17060*/  SEL R150, R150, RZ, !P1 ;  /* 0x000000ff96967207 */ /* 0x000fe20004800000 */
[----:B------:R2:W-:Y:S01]  /*17070*/  @P0 LDGSTS.E.BYPASS.LTC128B.128 [R0+0x5000], [R2.64], !P6 ;  /* 0x0500000002000fae */ /* 0x0005e2000f101d4e */
[----:B------:R-:W-:Y:S02]  /*17080*/  ISETP.GE.AND P0, PT, R199, R173, PT ;  /* 0x000000adc700720c */ /* 0x000fe40003f06270 */
[----:B------:R-:W-:Y:S05]  /*17090*/  IADD3 R173, R173, -0x1, RZ ;  /* 0xffffffffadad7810 */ /* 0x000fea0007ffe0ff */
[----:B------:R-:W0:Y:S01]  /*170a0*/  LDGDEPBAR ;  /* 0x00000000000079af */ /* 0x000e220000000000 */
[----:B--2---:R-:W-:Y:S01]  /*170b0*/  FADD.FTZ R2, R166, R5 ;  /* 0x00000005a6027221 */ /* 0x004fe20000010000 */
[----:B------:R-:W-:Y:S01]  /*170c0*/  MOV R3, R104 ;  /* 0x0000006800037202 */ /* 0x000fe20000000f00 */
[----:B-1----:R-:W-:Y:S02]  /*170d0*/  FADD.FTZ R0, R148, R4 ;  /* 0x0000000494007221 */ /* 0x002fe40000010000 */
[----:B------:R-:W-:Y:S02]  /*170e0*/  FADD.FTZ R2, R167, R2 ;  /* 0x00000002a7027221 */ /* 0x000fe40000010000 */
[----:B------:R-:W-:Y:S02]  /*170f0*/  FADD.FTZ R0, R162, R0 ;  /* 0x00000000a2007221 */ /* 0x000fe40000010000 */
[----:B------:R-:W-:Y:S02]  /*17100*/  FADD.FTZ R2, R168, R2 ;  /* 0x00000002a8027221 */ /* 0x000fe40000010000 */
[----:B------:R-:W-:Y:S02]  /*17110*/  FADD.FTZ R0, R149, R0 ;  /* 0x0000000095007221 */ /* 0x000fe40000010000 */
[----:B------:R-:W-:Y:S01]  /*17120*/  FADD.FTZ R189, R169, R2 ;  /* 0x00000002a9bd7221 */ /* 0x000fe20000010000 */
[----:B------:R-:W-:Y:S01]  /*17130*/  MOV R2, R9 ;  /* 0x0000000900027202 */ /* 0x000fe20000000f00 */
[----:B------:R-:W-:Y:S01]  /*17140*/  FADD.FTZ R198, R161, R0 ;  /* 0x00000000a1c67221 */ /* 0x000fe20000010000 */
[----:B------:R-:W-:-:S05]  /*17150*/  @!P0 BRA `(.L_x_1919) ;  /* 0xffffc66000008947 */ /* 0x000fca000383ffff */
.L_x_1910:
[----:B------:R-:W-:Y:S02]  /*17160*/  MOV R6, 0x1f ;  /* 0x0000001f00067802 */ /* 0x000fe40000000f00 */
[----:B------:R-:W-:Y:S01]  /*17170*/  MOV R5, 0xffffffff ;  /* 0xffffffff00057802 */ /* 0x000fe20000000f00 */
[----:B------:R-:W-:Y:S05]  /*17180*/  BRA.DIV ~URZ, `(.L_x_1920) ;  /* 0x000055d27f007947 */ /* 0x000fea000b800000 */
[----:B------:R1:W2:Y:S02]  /*17190*/  SHFL.BFLY PT, R0, R189, 0x2, 0x1f ;  /* 0x0c401f00bd007f89 */ /* 0x0002a400000e0000 */
.L_x_1993:
[----:B--2---:R-:W-:Y:S01]  /*171a0*/  FADD.FTZ R0, R0, R189 ;  /* 0x000000bd00007221 */ /* 0x004fe20000010000 */
[----:B------:R-:W-:Y:S05]  /*171b0*/  BRA.DIV ~URZ, `(.L_x_1921) ;  /* 0x000056027f007947 */ /* 0x000fea000b800000 */
[----:B------:R-:W2:Y:S04]  /*171c0*/  SHFL.BFLY PT, R2, R198, 0x2, 0x1f ;  /* 0x0c401f00c6027f89 */ /* 0x000ea800000e0000 */
[----:B------:R-:W3:Y:S01]  /*171d0*/  SHFL.BFLY PT, R4, R0, 0x1, 0x1f ;  /* 0x0c201f0000047f89 */ /* 0x000ee200000e0000 */
[----:B--2---:R-:W-:-:S02]  /*171e0*/  FADD.FTZ R198, R2, R198 ;  /* 0x000000c602c67221 */ /* 0x004fc40000010000 */
[----:B---3--:R-:W-:-:S03]  /*171f0*/  FADD.FTZ R0, R0, R4 ;  /* 0x0000000400007221 */ /* 0x008fc60000010000 */
[----:B------:R2:W3:Y:S04]  /*17200*/  SHFL.BFLY PT, R3, R198, 0x1, 0x1f ;  /* 0x0c201f00c6037f89 */ /* 0x0004e800000e0000 */
.L_x_1994:
[----:B------:R-:W-:Y:S01]  /*17210*/  FSETP.NE.FTZ.AND P1, PT, R0, RZ, PT ;  /* 0x000000ff0000720b */ /* 0x000fe20003f35000 */
[----:B---3--:R-:W-:Y:S01]  /*17220*/  FADD.FTZ R3, R3, R198 ;  /* 0x000000c603037221 */ /* 0x008fe20000010000 */
[----:B------:R-:W-:Y:S02]  /*17230*/  MOV R2, RZ ;  /* 0x000000ff00027202 */ /* 0x000fe40000000f00 */
[----:B------:R-:W-:Y:S02]  /*17240*/  MOV R21, 0xff800000 ;  /* 0xff80000000157802 */ /* 0x000fe40000000f00 */
[----:B------:R-:W-:Y:S02]  /*17250*/  FSETP.NE.FTZ.AND P0, PT, R3, RZ, PT ;  /* 0x000000ff0300720b */ /* 0x000fe40003f15000 */
[----:B------:R-:W-:-:S05]  /*17260*/  MOV R20, 0xff800000 ;  /* 0xff80000000147802 */ /* 0x000fca0000000f00 */
[----:B------:R-:W3:Y:S01]  /*17270*/  @P1 MUFU.RCP R2, R0 ;  /* 0x0000000000021308 */ /* 0x000ee20000001000 */
[----:B------:R-:W-:-:S07]  /*17280*/  @P1 MOV R6, 0x3f317218 ;  /* 0x3f31721800061802 */ /* 0x000fce0000000f00 */
[----:B------:R4:W5:Y:S01]  /*17290*/  @P1 MUFU.LG2 R4, R0 ;  /* 0x0000000000041308 */ /* 0x0009620000000c00 */
[C---:B---3--:R-:W-:Y:S02]  /*172a0*/  FMUL.FTZ R128, R2.reuse, R128 ;  /* 0x0000008002807220 */ /* 0x048fe40000410000 */
[C---:B------:R-:W-:Y:S02]  /*172b0*/  FMUL.FTZ R129, R2.reuse, R129 ;  /* 0x0000008102817220 */ /* 0x040fe40000410000 */
[C---:B------:R-:W-:Y:S02]  /*172c0*/  FMUL.FTZ R108, R2.reuse, R108 ;  /* 0x0000006c026c7220 */ /* 0x040fe40000410000 */
[C---:B------:R-:W-:Y:S01]  /*172d0*/  FMUL.FTZ R109, R2.reuse, R109 ;  /* 0x0000006d026d7220 */ /* 0x040fe20000410000 */
[----:B----4-:R-:W-:Y:S01]  /*172e0*/  MOV R0, RZ ;  /* 0x000000ff00007202 */ /* 0x010fe20000000f00 */
[C---:B------:R-:W-:Y:S02]  /*172f0*/  FMUL.FTZ R124, R2.reuse, R124 ;  /* 0x0000007c027c7220 */ /* 0x040fe40000410000 */
[----:B------:R-:W-:-:S02]  /*17300*/  FMUL.FTZ R125, R2, R125 ;  /* 0x0000007d027d7220 */ /* 0x000fc40000410000 */
[C---:B------:R-:W-:Y:S01]  /*17310*/  FMUL.FTZ R116, R2.reuse, R116 ;  /* 0x0000007402747220 */ /* 0x040fe20000410000 */
[----:B------:R-:W3:Y:S01]  /*17320*/  @P0 MUFU.RCP R0, R3 ;  /* 0x0000000300000308 */ /* 0x000ee20000001000 */
        /* <DEDUP_REMOVED lines=41> */
[----:B------:R4:W1:Y:S01]  /*175c0*/  @P0 MUFU.LG2 R2, R3 ;  /* 0x0000000300020308 */ /* 0x0008620000000c00 */
[----:B-----5:R-:W-:Y:S02]  /*175d0*/  @P1 FMUL.FTZ R5, R4, 0.69314718246459960938 ;  /* 0x3f31721804051820 */ /* 0x020fe40000410000 */
[----:B------:R-:W-:Y:S02]  /*175e0*/  @P1 FMUL.FTZ R4, R6, c[0x0][0x2d0] ;  /* 0x0000b40006041a20 */ /* 0x000fe40000410000 */
[----:B---3--:R-:W-:Y:S02]  /*175f0*/  FMUL.FTZ R130, R0, R130 ;  /* 0x0000008200827220 */ /* 0x008fe40000410000 */
[----:B------:R-:W-:Y:S01]  /*17600*/  @P1 FFMA.FTZ R21, R4, R9, R5 ;  /* 0x0000000904151223 */ /* 0x000fe20000010005 */
[----:B------:R-:W-:Y:S01]  /*17610*/  MOV R4, 0x1 ;  /* 0x0000000100047802 */ /* 0x000fe20000000f00 */
[C---:B------:R-:W-:Y:S02]  /*17620*/  FMUL.FTZ R131, R0.reuse, R131 ;  /* 0x0000008300837220 */ /* 0x040fe40000410000 */
[----:B------:R-:W-:-:S02]  /*17630*/  FMUL.FTZ R110, R0, R110 ;  /* 0x0000006e006e7220 */ /* 0x000fc40000410000 */
[C---:B------:R-:W-:Y:S02]  /*17640*/  FMUL.FTZ R111, R0.reuse, R111 ;  /* 0x0000006f006f7220 */ /* 0x040fe40000410000 */
[----:B------:R-:W-:Y:S01]  /*17650*/  FMUL.FTZ R126, R0, R126 ;  /* 0x0000007e007e7220 */ /* 0x000fe20000410000 */
[----:B----4-:R-:W-:Y:S01]  /*17660*/  @P0 MOV R3, 0x3f317218 ;  /* 0x3f31721800030802 */ /* 0x010fe20000000f00 */
[----:B-1----:R-:W-:Y:S02]  /*17670*/  @P0 FMUL.FTZ R2, R2, 0.69314718246459960938 ;  /* 0x3f31721802020820 */ /* 0x002fe40000410000 */
[C---:B------:R-:W-:Y:S02]  /*17680*/  FMUL.FTZ R127, R0.reuse, R127 ;  /* 0x0000007f007f7220 */ /* 0x040fe40000410000 */
[----:B------:R-:W-:Y:S02]  /*17690*/  @P0 FMUL.FTZ R3, R3, c[0x0][0x2d0] ;  /* 0x0000b40003030a20 */ /* 0x000fe40000410000 */
        /* <DEDUP_REMOVED lines=44> */
.L_x_1862:
[----:B------:R-:W1:Y:S01]  /*17960*/  S2R R6, SR_TID.X ;  /* 0x0000000000067919 */ /* 0x000e620000002100 */
[----:B------:R-:W-:Y:S01]  /*17970*/  BSSY B0, `(.L_x_1922) ;  /* 0x0000010000007945 */ /* 0x000fe20003800000 */
[----:B-1----:R-:W-:-:S13]  /*17980*/  LOP3.LUT P0, RZ, R6, 0xff, RZ, 0xc0, !PT ;  /* 0x000000ff06ff7812 */ /* 0x002fda000780c0ff */
[----:B------:R-:W-:Y:S05]  /*17990*/  @P0 BRA `(.L_x_1923) ;  /* 0x000000d000000947 */ /* 0x000fea0003800000 */
[----:B------:R-:W1:Y:S01]  /*179a0*/  S2R R4, SR_LANEID ;  /* 0x0000000000047919 */ /* 0x000e620000000000 */
[----:B------:R-:W-:Y:S01]  /*179b0*/  VOTEU.ANY UR4, UPT, PT ;  /* 0x0000000000047886 */ /* 0x000fe200038e0100 */
[----:B------:R-:W-:Y:S01]  /*179c0*/  IMAD.MOV.U32 R5, RZ, RZ, c[0x0][0x564] ;  /* 0x00015900ff057624 */ /* 0x000fe200078e00ff */
[----:B------:R-:W1:Y:S08]  /*179d0*/  FLO.U32 R3, UR4 ;  /* 0x0000000400037d00 */ /* 0x000e7000080e0000 */
[----:B------:R-:W3:Y:S01]  /*179e0*/  POPC R2, UR4 ;  /* 0x0000000400027d09 */ /* 0x000ee20008000000 */
[----:B-1----:R-:W-:Y:S01]  /*179f0*/  ISETP.EQ.U32.AND P0, PT, R3, R4, PT ;  /* 0x000000040300720c */ /* 0x002fe20003f02070 */
[----:B------:R-:W-:-:S12]  /*17a00*/  IMAD.MOV.U32 R4, RZ, RZ, c[0x0][0x560] ;  /* 0x00015800ff047624 */ /* 0x000fd800078e00ff */
[----:B---3--:R1:W3:Y:S04]  /*17a10*/  @P0 ATOMG.E.ADD.STRONG.GPU PT, R2, [R4.64], R2 ;  /* 0x00000002040209a8 */ /* 0x0082e800081ee1ce */
[----:B-1----:R-:W1:Y:S04]  /*17a20*/  S2R R4, SR_LTMASK ;  /* 0x0000000000047919 */ /* 0x002e680000003900 */
[----:B---3--:R1:W3:Y:S02]  /*17a30*/  SHFL.IDX PT, R3, R2, R3, 0x1f ;  /* 0x00001f0302037589 */ /* 0x0082e400000e0000 */
[----:B-1----:R-:W-:-:S06]  /*17a40*/  LOP3.LUT R2, R4, UR4, RZ, 0xc0, !PT ;  /* 0x0000000404027c12 */ /* 0x002fcc000f8ec0ff */
[----:B------:R-:W3:Y:S02]  /*17a50*/  POPC R2, R2 ;  /* 0x0000000200027309 */ /* 0x000ee40000000000 */
[----:B---3--:R-:W-:-:S06]  /*17a60*/  IADD3 R230, R3, c[0x0][0xc], R2 ;  /* 0x0000030003e67a10 */ /* 0x008fcc0007ffe002 */
.L_x_1923:
[----:B------:R-:W-:Y:S05]  /*17a70*/  BSYNC B0 ;  /* 0x0000000000007941 */ /* 0x000fea0003800000 */
.L_x_1922:
[----:B------:R-:W-:Y:S01]  /*17a80*/  PRMT R0, R0, 0x9910, RZ ;  /* 0x0000991000007816 */ /* 0x000fe200000000ff */
[----:B------:R-:W-:Y:S01]  /*17a90*/  BSSY B1, `(.L_x_1924) ;  /* 0x000034b000017945 */ /* 0x000fe20003800000 */
[----:B------:R-:W-:Y:S02]  /*17aa0*/  IMAD.MOV.U32 R37, RZ, RZ, R230 ;  /* 0x000000ffff257224 */ /* 0x000fe400078e00e6 */
[----:B------:R-:W-:-:S13]  /*17ab0*/  ISETP.NE.AND P0, PT, R0, RZ, PT ;  /* 0x000000ff0000720c */ /* 0x000fda0003f05270 */
[----:B------:R-:W-:Y:S05]  /*17ac0*/  @!P0 BRA `(.L_x_1925) ;  /* 0x000028b000008947 */ /* 0x000fea0003800000 */
[----:B------:R-:W-:Y:S01]  /*17ad0*/  SHF.R.S32.HI R2, RZ, 0x1f, R6 ;  /* 0x0000001fff027819 */ /* 0x000fe20000011406 */
[----:B------:R-:W-:Y:S01]  /*17ae0*/  IMAD.SHL.U32 R0, R222, 0x40, RZ ;  /* 0x00000040de007824 */ /* 0x000fe200078e00ff */
[----:B------:R-:W-:Y:S01]  /*17af0*/  WARPSYNC 0xffffffff ;  /* 0xffffffff00007948 */ /* 0x000fe20003800000 */
[----:B------:R-:W-:Y:S01]  /*17b00*/  IMAD.SHL.U32 R3, R228, 0x400, RZ ;  /* 0x00000400e4037824 */ /* 0x000fe200078e00ff */
[----:B------:R-:W-:Y:S01]  /*17b10*/  LEA.HI R2, R2, R6, RZ, 0x2 ;  /* 0x0000000602027211 */ /* 0x000fe200078f10ff */
[----:B------:R-:W-:Y:S01]  /*17b20*/  BAR.SYNC.DEFER_BLOCKING 0x1, 0x100 ;  /* 0x0044000000007b1d */ /* 0x000fe20000010000 */
[----:B------:R-:W-:Y:S01]  /*17b30*/  LOP3.LUT R0, R0, 0x1c0, RZ, 0xc0, !PT ;  /* 0x000001c000007812 */ /* 0x000fe200078ec0ff */
[----:B------:R-:W-:Y:S01]  /*17b40*/  IMAD.MOV.U32 R7, RZ, RZ, 0x20 ;  /* 0x00000020ff077424 */ /* 0x000fe200078e00ff */
[----:B------:R-:W-:Y:S01]  /*17b50*/  LOP3.LUT R2, R2, 0xfffffffc, RZ, 0xc0, !PT ;  /* 0xfffffffc02027812 */ /* 0x000fe200078ec0ff */
[----:B------:R-:W-:Y:S01]  /*17b60*/  IMAD.MOV.U32 R13, RZ, RZ, 0x40 ;  /* 0x00000040ff0d7424 */ /* 0x000fe200078e00ff */
[----:B------:R-:W-:Y:S01]  /*17b70*/  LEA.HI R0, R0, R0, RZ, 0x1d ;  /* 0x0000000000007211 */ /* 0x000fe200078fe8ff */
[----:B------:R-:W-:Y:S01]  /*17b80*/  IMAD.MOV.U32 R36, RZ, RZ, c[0x0][0x388] ;  /* 0x0000e200ff247624 */ /* 0x000fe200078e00ff */
[----:B------:R-:W-:Y:S01]  /*17b90*/  F2FP.BF16.PACK_AB R4, R129, R128 ;  /* 0x000000808104723e */ /* 0x000fe200000010ff */
[----:B------:R-:W-:Y:S01]  /*17ba0*/  IMAD.IADD R2, R6, 0x1, -R2 ;  /* 0x0000000106027824 */ /* 0x000fe200078e0a02 */
[----:B------:R-:W-:-:S02]  /*17bb0*/  F2FP.BF16.PACK_AB R5, R111, R110 ;  /* 0x0000006e6f05723e */ /* 0x000fc400000010ff */
[----:B------:R-:W-:Y:S01]  /*17bc0*/  F2FP.BF16.PACK_AB R6, R109, R108 ;  /* 0x0000006c6d06723e */ /* 0x000fe200000010ff */
[----:B------:R-:W-:Y:S01]  /*17bd0*/  IMAD R3, R2, 0x2, R3 ;  /* 0x0000000202037824 */ /* 0x000fe200078e0203 */
[----:B------:R-:W-:Y:S02]  /*17be0*/  LOP3.LUT R2, R222, 0x1, RZ, 0xc0, !PT ;  /* 0x00000001de027812 */ /* 0x000fe400078ec0ff */
[----:B------:R-:W-:Y:S01]  /*17bf0*/  F2FP.BF16.PACK_AB R8, R121, R120 ;  /* 0x000000787908723e */ /* 0x000fe200000010ff */
[----:B------:R-:W-:Y:S01]  /*17c00*/  IMAD.IADD R0, R3, 0x1, R0 ;  /* 0x0000000103007824 */ /* 0x000fe200078e0200 */
[----:B------:R-:W-:Y:S02]  /*17c10*/  ISETP.NE.U32.AND P0, PT, R2, 0x1, PT ;  /* 0x000000010200780c */ /* 0x000fe40003f05070 */
[----:B------:R-:W-:Y:S01]  /*17c20*/  F2FP.BF16.PACK_AB R9, R137, R136 ;  /* 0x000000888909723e */ /* 0x000fe200000010ff */
[----:B------:R-:W-:Y:S01]  /*17c30*/  IMAD.SHL.U32 R0, R0, 0x2, RZ ;  /* 0x0000000200007824 */ /* 0x000fe200078e00ff */
[----:B------:R-:W-:-:S02]  /*17c40*/  R2P PR, R222, 0x6 ;  /* 0x00000006de007804 */ /* 0x000fc40000000000 */
[----:B------:R-:W-:Y:S02]  /*17c50*/  F2FP.BF16.PACK_AB R12, R63, R62 ;  /* 0x0000003e3f0c723e */ /* 0x000fe400000010ff */
[C---:B------:R-:W-:Y:S01]  /*17c60*/  IADD3 R3, R0.reuse, 0x80, RZ ;  /* 0x0000008000037810 */ /* 0x040fe20007ffe0ff */
[----:B------:R1:W-:Y:S01]  /*17c70*/  STS [R0+0x80], R4 ;  /* 0x0000800400007388 */ /* 0x0003e20000000800 */
[----:B------:R-:W-:Y:S02]  /*17c80*/  IADD3 R2, R0, 0x70, RZ ;  /* 0x0000007000027810 */ /* 0x000fe40007ffe0ff */
[----:B------:R-:W-:Y:S02]  /*17c90*/  SEL R13, R13, 0xffffffc0, !P2 ;  /* 0xffffffc00d0d7807 */ /* 0x000fe40005000000 */
[----:B------:R-:W-:Y:S02]  /*17ca0*/  @P0 IADD3 R2, R3, 0x10, RZ ;  /* 0x0000001003020810 */ /* 0x000fe40007ffe0ff */
[----:B------:R-:W-:-:S02]  /*17cb0*/  F2FP.BF16.PACK_AB R3, R131, R130 ;  /* 0x000000828303723e */ /* 0x000fc400000010ff */
[----:B------:R-:W-:Y:S01]  /*17cc0*/  ISETP.NE.U32.AND P0, PT, RZ, c[0x0][0x508], PT ;  /* 0x00014200ff007a0c */ /* 0x000fe20003f05070 */
[----:B------:R-:W-:Y:S01]  /*17cd0*/  IMAD.IADD R14, R13, 0x1, R2 ;  /* 0x000000010d0e7824 */ /* 0x000fe200078e0202 */
[----:B------:R-:W-:Y:S01]  /*17ce0*/  ISETP.NE.U32.AND P2, PT, RZ, c[0x0][0x500], PT ;  /* 0x00014000ff007a0c */ /* 0x000fe20003f45070 */
[----:B------:R3:W-:Y:S03]  /*17cf0*/  STS [R0+0x480], R3 ;  /* 0x0004800300007388 */ /* 0x0007e60000000800 */
[----:B------:R-:W-:Y:S01]  /*17d00*/  ISETP.NE.AND.EX P2, PT, RZ, c[0x0][0x504], PT, P2 ;  /* 0x00014100ff007a0c */ /* 0x000fe20003f45320 */
[----:B------:R4:W-:Y:S04]  /*17d10*/  STS [R2+0x400], R5 ;  /* 0x0004000502007388 */ /* 0x0009e80000000800 */
[----:B------:R2:W-:Y:S01]  /*17d20*/  STS [R2], R6 ;  /* 0x0000000602007388 */ /* 0x0005e20000000800 */
[----:B-1----:R-:W-:-:S02]  /*17d30*/  SEL R4, R7, 0xffffffe0, !P1 ;  /* 0xffffffe007047807 */ /* 0x002fc40004800000 */
[----:B------:R-:W-:Y:S02]  /*17d40*/  F2FP.BF16.PACK_AB R7, R127, R126 ;  /* 0x0000007e7f07723e */ /* 0x000fe400000010ff */
[----:B------:R-:W-:Y:S01]  /*17d50*/  ISETP.NE.AND.EX P1, PT, RZ, c[0x0][0x50c], PT, P0 ;  /* 0x00014300ff007a0c */ /* 0x000fe20003f25300 */
[----:B---3--:R-:W-:Y:S02]  /*17d60*/  IMAD.IADD R3, R0, 0x1, R4 ;  /* 0x0000000100037824 */ /* 0x008fe400078e0204 */
[----:B------:R-:W-:Y:S01]  /*17d70*/  IMAD.IADD R4, R4, 0x1, R2 ;  /* 0x0000000104047824 */ /* 0x000fe200078e0202 */
[----:B----4-:R-:W-:Y:S02]  /*17d80*/  F2FP.BF16.PACK_AB R5, R125, R124 ;  /* 0x0000007c7d05723e */ /* 0x010fe400000010ff */
[----:B------:R1:W-:Y:S01]  /*17d90*/  STS [R3+0x480], R7 ;  /* 0x0004800703007388 */ /* 0x0003e20000000800 */
[----:B--2---:R-:W-:-:S03]  /*17da0*/  F2FP.BF16.PACK_AB R6, R117, R116 ;  /* 0x000000747506723e */ /* 0x004fc600000010ff */
[----:B------:R2:W-:Y:S04]  /*17db0*/  STS [R3+0x80], R5 ;  /* 0x0000800503007388 */ /* 0x0005e80000000800 */
[----:B------:R3:W-:Y:S01]  /*17dc0*/  STS [R4], R6 ;  /* 0x0000000604007388 */ /* 0x0007e20000000800 */
[----:B-1----:R-:W-:Y:S02]  /*17dd0*/  F2FP.BF16.PACK_AB R7, R123, R122 ;  /* 0x0000007a7b07723e */ /* 0x002fe400000010ff */
[----:B--2---:R-:W-:Y:S01]  /*17de0*/  F2FP.BF16.PACK_AB R5, R119, R118 ;  /* 0x000000767705723e */ /* 0x004fe200000010ff */
[----:B---3--:R-:W-:-:S04]  /*17df0*/  IMAD.IADD R6, R0, 0x1, R13 ;  /* 0x0000000100067824 */ /* 0x008fc800078e020d */
[----:B------:R1:W-:Y:S04]  /*17e00*/  STS [R4+0x400], R5 ;  /* 0x0004000504007388 */ /* 0x0003e80000000800 */
[----:B------:R2:W-:Y:S04]  /*17e10*/  STS [R6+0x80], R8 ;  /* 0x0000800806007388 */ /* 0x0005e80000000800 */
[----:B------:R3:W-:Y:S01]  /*17e20*/  STS [R6+0x480], R7 ;  /* 0x0004800706007388 */ /* 0x0007e20000000800 */
[----:B-1----:R-:W-:Y:S02]  /*17e30*/  F2FP.BF16.PACK_AB R5, R113, R112 ;  /* 0x000000707105723e */ /* 0x002fe400000010ff */
[----:B--2---:R-:W-:-:S03]  /*17e40*/  F2FP.BF16.PACK_AB R8, R115, R114 ;  /* 0x000000727308723e */ /* 0x004fc600000010ff */
[----:B------:R1:W-:Y:S01]  /*17e50*/  STS [R14], R5 ;  /* 0x000000050e007388 */ /* 0x0003e20000000800 */
[----:B---3--:R-:W-:-:S03]  /*17e60*/  F2FP.BF16.PACK_AB R7, R139, R138 ;  /* 0x0000008a8b07723e */ /* 0x008fc600000010ff */
[----:B------:R2:W-:Y:S01]  /*17e70*/  STS [R14+0x400], R8 ;  /* 0x000400080e007388 */ /* 0x0005e20000000800 */
[----:B-1----:R-:W-:Y:S02]  /*17e80*/  IMAD.IADD R5, R13, 0x1, R3 ;  /* 0x000000010d057824 */ /* 0x002fe400078e0203 */
[----:B------:R-:W-:Y:S01]  /*17e90*/  IMAD.IADD R13, R4, 0x1, R13 ;  /* 0x00000001040d7824 */ /* 0x000fe200078e020d */
[----:B--2---:R-:W-:Y:S02]  /*17ea0*/  F2FP.BF16.PACK_AB R8, R133, R132 ;  /* 0x000000848508723e */ /* 0x004fe400000010ff */
[----:B------:R1:W-:Y:S04]  /*17eb0*/  STS [R5+0x80], R9 ;  /* 0x0000800905007388 */ /* 0x0003e80000000800 */
[----:B------:R2:W-:Y:S04]  /*17ec0*/  STS [R5+0x480], R7 ;  /* 0x0004800705007388 */ /* 0x0005e80000000800 */
[----:B------:R3:W-:Y:S01]  /*17ed0*/  STS [R13], R8 ;  /* 0x000000080d007388 */ /* 0x0007e20000000800 */
[----:B-1----:R-:W-:-:S02]  /*17ee0*/  F2FP.BF16.PACK_AB R9, R135, R134 ;  /* 0x000000868709723e */ /* 0x002fc400000010ff */
        /* <DEDUP_REMOVED lines=27> */
[----:B---3--:R-:W-:-:S03]  /*180a0*/  F2FP.BF16.PACK_AB R8, R71, R70 ;  /* 0x000000464708723e */ /* 0x008fc600000010ff */
[----:B------:R2:W-:Y:S01]  /*180b0*/  STS [R5+0x4080], R7 ;  /* 0x0040800705007388 */ /* 0x0005e20000000800 */
[----:B----4-:R-:W-:-:S03]  /*180c0*/  F2FP.BF16.PACK_AB R12, R69, R68 ;  /* 0x00000044450c723e */ /* 0x010fc600000010ff */
[----:B------:R3:W-:Y:S04]  /*180d0*/  STS [R13+0x4400], R8 ;  /* 0x004400080d007388 */ /* 0x0007e80000000800 */
[----:B------:R-:W-:Y:S01]  /*180e0*/  STS [R13+0x4000], R12 ;  /* 0x0040000c0d007388 */ /* 0x000fe20000000800 */
[----:B-1----:R-:W-:Y:S02]  /*180f0*/  F2FP.BF16.PACK_AB R9, R75, R74 ;  /* 0x0000004a4b09723e */ /* 0x002fe400000010ff */
[----:B--2---:R-:W-:-:S03]  /*18100*/  F2FP.BF16.PACK_AB R7, R73, R72 ;  /* 0x000000484907723e */ /* 0x004fc600000010ff */
[----:B------:R1:W-:Y:S01]  /*18110*/  STS [R0+0x8480], R9 ;  /* 0x0084800900007388 */ /* 0x0003e20000000800 */
[----:B---3--:R-:W-:-:S03]  /*18120*/  F2FP.BF16.PACK_AB R8, R77, R76 ;  /* 0x0000004c4d08723e */ /* 0x008fc600000010ff */
[----:B------:R2:W-:Y:S04]  /*18130*/  STS [R0+0x8080], R7 ;  /* 0x0080800700007388 */ /* 0x0005e80000000800 */
[----:B------:R3:W-:Y:S01]  /*18140*/  STS [R2+0x8000], R8 ;  /* 0x0080000802007388 */ /* 0x0007e20000000800 */
[----:B-1----:R-:W-:Y:S02]  /*18150*/  F2FP.BF16.PACK_AB R9, R83, R82 ;  /* 0x000000525309723e */ /* 0x002fe400000010ff */
[----:B--2---:R-:W-:Y:S02]  /*18160*/  F2FP.BF16.PACK_AB R7, R79, R78 ;  /* 0x0000004e4f07723e */ /* 0x004fe400000010ff */
[----:B------:R-:W-:Y:S02]  /*18170*/  F2FP.BF16.PACK_AB R0, R81, R80 ;  /* 0x000000505100723e */ /* 0x000fe400000010ff */
[----:B---3--:R-:W-:Y:S01]  /*18180*/  F2FP.BF16.PACK_AB R8, R85, R84 ;  /* 0x000000545508723e */ /* 0x008fe200000010ff */
[----:B------:R1:W-:Y:S04]  /*18190*/  STS [R2+0x8400], R7 ;  /* 0x0084000702007388 */ /* 0x0003e80000000800 */
[----:B------:R2:W-:Y:S04]  /*181a0*/  STS [R3+0x8080], R0 ;  /* 0x0080800003007388 */ /* 0x0005e80000000800 */
[----:B------:R3:W-:Y:S04]  /*181b0*/  STS [R3+0x8480], R9 ;  /* 0x0084800903007388 */ /* 0x0007e80000000800 */
[----:B------:R-:W-:Y:S01]  /*181c0*/  STS [R4+0x8000], R8 ;  /* 0x0080000804007388 */ /* 0x000fe20000000800 */
[----:B-1----:R-:W-:-:S02]  /*181d0*/  F2FP.BF16.PACK_AB R7, R87, R86 ;  /* 0x000000565707723e */ /* 0x002fc400000010ff */
[----:B------:R-:W-:Y:S02]  /*181e0*/  F2FP.BF16.PACK_AB R2, R89, R88 ;  /* 0x000000585902723e */ /* 0x000fe400000010ff */
[----:B--2---:R-:W-:Y:S01]  /*181f0*/  F2FP.BF16.PACK_AB R0, R91, R90 ;  /* 0x0000005a5b00723e */ /* 0x004fe200000010ff */
        /* <DEDUP_REMOVED lines=12> */
[----:B------:R4:W-:Y:S01]  /*182c0*/  STS [R13+0x8000], R3 ;  /* 0x008000030d007388 */ /* 0x0009e20000000800 */
[----:B-1----:R-:W-:Y:S01]  /*182d0*/  IMAD.MOV.U32 R4, RZ, RZ, 0x4 ;  /* 0x00000004ff047424 */ /* 0x002fe200078e00ff */
[----:B--2---:R-:W-:-:S03]  /*182e0*/  F2FP.BF16.PACK_AB R0, R103, R102 ;  /* 0x000000666700723e */ /* 0x004fc600000010ff */
[CC--:B------:R-:W-:Y:S02]  /*182f0*/  @P1 IMAD.WIDE R6, R219.reuse, R4.reuse, c[0x0][0x508] ;  /* 0x00014200db061625 */ /* 0x0c0fe400078e0204 */
[----:B------:R1:W-:Y:S02]  /*18300*/  STS [R13+0x8400], R0 ;  /* 0x008400000d007388 */ /* 0x0003e40000000800 */
[----:B---3--:R-:W-:Y:S02]  /*18310*/  IMAD.MOV.U32 R2, RZ, RZ, RZ ;  /* 0x000000ffff027224 */ /* 0x008fe400078e00ff */
[----:B------:R-:W-:Y:S01]  /*18320*/  IMAD.WIDE R4, R219, R4, c[0x0][0x500] ;  /* 0x00014000db047625 */ /* 0x000fe200078e0204 */
[----:B------:R-:W-:Y:S06]  /*18330*/  BAR.SYNC.DEFER_BLOCKING 0x1, 0x100 ;  /* 0x0044000000007b1d */ /* 0x000fec0000010000 */
[----:B------:R1:W5:Y:S04]  /*18340*/  @P1 LDG.E R36, [R6.64] ;  /* 0x0000000e06241981 */ /* 0x000368000c1e1900 */
[----:B------:R1:W5:Y:S01]  /*18350*/  @P2 LDG.E R2, [R4.64] ;  /* 0x0000000e04022981 */ /* 0x000362000c1e1900 */
[----:B------:R-:W-:-:S04]  /*18360*/  ISETP.NE.AND P0, PT, R218, RZ, PT ;  /* 0x000000ffda00720c */ /* 0x000fc80003f05270 */
[----:B----4-:R-:W-:Y:S01]  /*18370*/  SEL R3, R218, c[0x0][0x3d4], P0 ;  /* 0x0000f500da037a07 */ /* 0x010fe20000000000 */
[----:B------:R-:W-:Y:S05]  /*18380*/  @P1 BRA `(.L_x_1926) ;  /* 0x0000004000001947 */ /* 0x000fea0003800000 */
[----:B------:R-:W-:Y:S05]  /*18390*/  @!P2 BRA `(.L_x_1926) ;  /* 0x000000300000a947 */ /* 0x000fea0003800000 */
[----:B-1----:R1:W2:Y:S04]  /*183a0*/  LDG.E R0, [R4.64] ;  /* 0x0000000e04007981 */ /* 0x0022a8000c1e1900 */
[----:B-1----:R-:W2:Y:S02]  /*183b0*/  LDG.E R4, [R4.64+0x4] ;  /* 0x0000040e04047981 */ /* 0x002ea4000c1e1900 */
[----:B--2--5:R-:W-:Y:S02]  /*183c0*/  IADD3 R36, -R0, R4, RZ ;  /* 0x0000000400247210 */ /* 0x024fe40007ffe1ff */
.L_x_1926:
[----:B-1----:R-:W2:Y:S01]  /*183d0*/  LDL R4, [R1+0x98] ;  /* 0x0000980001047983 */ /* 0x002ea20000100800 */
[----:B------:R-:W-:Y:S01]  /*183e0*/  IMAD.MOV.U32 R0, RZ, RZ, 0x368 ;  /* 0x00000368ff007424 */ /* 0x000fe200078e00ff */
[----:B------:R-:W-:Y:S02]  /*183f0*/  ISETP.GT.AND P2, PT, R3, 0x1, PT ;  /* 0x000000010300780c */ /* 0x000fe40003f44270 */
[----:B------:R-:W3:Y:S01]  /*18400*/  LDL R23, [R1+0x94] ;  /* 0x0000940001177983 */ /* 0x000ee20000100800 */
[----:B------:R-:W-:-:S02]  /*18410*/  ISETP.NE.U32.AND P0, PT, RZ, c[0x0][0x500], PT ;  /* 0x00014000ff007a0c */ /* 0x000fc40003f05070 */
[----:B------:R-:W-:Y:S02]  /*18420*/  SEL R0, R0, 0x328, P2 ;  /* 0x0000032800007807 */ /* 0x000fe40001000000 */
[----:B------:R-:W-:Y:S02]  /*18430*/  ISETP.NE.AND.EX P0, PT, RZ, c[0x0][0x504], PT, P0 ;  /* 0x00014100ff007a0c */ /* 0x000fe40003f05300 */
[----:B------:R1:W4:Y:S01]  /*18440*/  LDC.64 R6, c[0x0][R0+0x170] ;  /* 0x00005c0000067b82 */ /* 0x0003220000000a00 */
[----:B------:R-:W-:-:S07]  /*18450*/  SHF.R.S32.HI R3, RZ, 0x1f, R219 ;  /* 0x0000001fff037819 */ /* 0x000fce00000114db */
[----:B------:R1:W4:Y:S08]  /*18460*/  LDC.64 R14, c[0x0][R0+0x168] ;  /* 0x00005a00000e7b82 */ /* 0x0003300000000a00 */
[----:B------:R1:W2:Y:S08]  /*18470*/  LDC.64 R16, c[0x0][R0+0x178] ;  /* 0x00005e0000107b82 */ /* 0x0002b00000000a00 */
[----:B------:R1:W2:Y:S02]  /*18480*/  LDC.64 R18, c[0x0][R0+0x160] ;  /* 0x0000580000127b82 */ /* 0x0002a40000000a00 */
[----:B-1----:R-:W-:-:S05]  /*18490*/  IMAD.MOV.U32 R0, RZ, RZ, c[0x0][0x4e8] ;  /* 0x00013a00ff007624 */ /* 0x002fca00078e00ff */
[----:B------:R-:W-:Y:S02]  /*184a0*/  ISETP.NE.AND P3, PT, R0, 0x1, PT ;  /* 0x000000010000780c */ /* 0x000fe40003f65270 */
[----:B------:R-:W-:Y:S01]  /*184b0*/  SEL R0, R219, RZ, !P0 ;  /* 0x000000ffdb007207 */ /* 0x000fe20004000000 */
[----:B------:R-:W1:Y:S01]  /*184c0*/  S2R R24, SR_TID.X ;  /* 0x0000000000187919 */ /* 0x000e620000002100 */
[----:B----4-:R-:W-:Y:S01]  /*184d0*/  IMAD R12, R15, R221, RZ ;  /* 0x000000dd0f0c7224 */ /* 0x010fe200078e02ff */
[----:B-1----:R-:W-:-:S04]  /*184e0*/  SHF.R.S32.HI R22, RZ, 0x1f, R24 ;  /* 0x0000001fff167819 */ /* 0x002fc80000011418 */
[----:B------:R-:W-:-:S04]  /*184f0*/  LEA.HI R22, R22, R24, RZ, 0x5 ;  /* 0x0000001816167211 */ /* 0x000fc800078f28ff */
[----:B------:R-:W-:-:S05]  /*18500*/  LOP3.LUT R22, R22, 0xffffffe0, RZ, 0xc0, !PT ;  /* 0xffffffe016167812 */ /* 0x000fca00078ec0ff */
[----:B------:R-:W-:Y:S02]  /*18510*/  IMAD.IADD R22, R24, 0x1, -R22 ;  /* 0x0000000118167824 */ /* 0x000fe400078e0a16 */
[----:B--2---:R-:W-:Y:S01]  /*18520*/  IMAD.IADD R9, R4, 0x1, R223 ;  /* 0x0000000104097824 */ /* 0x004fe200078e02df */
[----:B------:R-:W-:Y:S01]  /*18530*/  SEL R4, R3, RZ, !P0 ;  /* 0x000000ff03047207 */ /* 0x000fe20004000000 */
[----:B------:R-:W-:Y:S02]  /*18540*/  IMAD R3, R7, R0, RZ ;  /* 0x0000000007037224 */ /* 0x000fe400078e02ff */
[----:B------:R-:W-:-:S04]  /*18550*/  @P3 IMAD.HI.U32 R8, R9, c[0x0][0x4ec], RZ ;  /* 0x00013b0009083a27 */ /* 0x000fc800078e00ff */
[C---:B------:R-:W-:Y:S02]  /*18560*/  IMAD R13, R6.reuse, R4, R3 ;  /* 0x00000004060d7224 */ /* 0x040fe400078e0203 */
[----:B------:R-:W-:-:S04]  /*18570*/  IMAD.WIDE.U32 R4, R6, R0, RZ ;  /* 0x0000000006047225 */ /* 0x000fc800078e00ff */
[----:B------:R-:W-:-:S04]  /*18580*/  IMAD.WIDE.U32 R6, R14, R221, RZ ;  /* 0x000000dd0e067225 */ /* 0x000fc800078e00ff */
[----:B------:R-:W-:Y:S01]  /*18590*/  IMAD.MOV.U32 R3, RZ, RZ, R9 ;  /* 0x000000ffff037224 */ /* 0x000fe200078e0009 */
[----:B------:R-:W-:Y:S02]  /*185a0*/  @P3 SHF.R.U32.HI R3, RZ, c[0x0][0x4f0], R8 ;  /* 0x00013c00ff033a19 */ /* 0x000fe40000011608 */
[----:B------:R-:W-:Y:S01]  /*185b0*/  SEL R8, R231, RZ, P2 ;  /* 0x000000ffe7087207 */ /* 0x000fe20001000000 */
[----:B------:R-:W-:Y:S01]  /*185c0*/  IMAD.IADD R14, R5, 0x1, R13 ;  /* 0x00000001050e7824 */ /* 0x000fe200078e020d */
[----:B-----5:R-:W-:Y:S01]  /*185d0*/  IADD3 R15, P1, P0, R4, R6, R2 ;  /* 0x00000006040f7210 */ /* 0x020fe2000783e002 */
[----:B------:R-:W-:Y:S01]  /*185e0*/  IMAD.IADD R4, R7, 0x1, R12 ;  /* 0x0000000107047824 */ /* 0x000fe200078e020c */
[----:B------:R-:W-:Y:S01]  /*185f0*/  SHF.R.S32.HI R12, RZ, 0x1f, R2 ;  /* 0x0000001fff0c7819 */ /* 0x000fe20000011402 */
[----:B------:R-:W-:Y:S02]  /*18600*/  IMAD R13, R17, R8, RZ ;  /* 0x00000008110d7224 */ /* 0x000fe400078e02ff */
[----:B------:R-:W-:-:S02]  /*18610*/  IMAD.MOV R5, RZ, RZ, -R3 ;  /* 0x000000ffff057224 */ /* 0x000fc400078e0a03 */
        /* <DEDUP_REMOVED lines=18> */
[----:B------:R-:W-:Y:S01]  /*18740*/  SHFL.IDX PT, R6, R3, RZ, 0x1c1f ;  /* 0x001c1fff03067589 */ /* 0x000fe200000e0000 */
[----:B---3--:R-:W-:-:S03]  /*18750*/  IMAD.IADD R8, R23, 0x1, R223 ;  /* 0x0000000117087824 */ /* 0x008fc600078e02df */
[----:B------:R-:W1:Y:S04]  /*18760*/  SHFL.IDX PT, R7, R5, RZ, 0x1c1f ;  /* 0x001c1fff05077589 */ /* 0x000e6800000e0000 */
[----:B------:R2:W-:Y:S04]  /*18770*/  SHFL.IDX PT, R4, R3, 0x1, 0x1c1f ;  /* 0x003c1f0003047f89 */ /* 0x0005e800000e0000 */
[----:B------:R-:W3:Y:S01]  /*18780*/  SHFL.IDX PT, R5, R5, 0x1, 0x1c1f ;  /* 0x003c1f0005057f89 */ /* 0x000ee200000e0000 */
[----:B------:R-:W-:Y:S02]  /*18790*/  LOP3.LUT P0, RZ, R22, 0x3, RZ, 0xc0, !PT ;  /* 0x0000000316ff7812 */ /* 0x000fe4000780c0ff */
[----:B------:R-:W-:Y:S01]  /*187a0*/  IADD3 R17, R8, 0x8, RZ ;  /* 0x0000000808117810 */ /* 0x000fe20007ffe0ff */
[----:B--2---:R-:W-:-:S05]  /*187b0*/  IMAD R3, R36, c[0x0][0x4e8], RZ ;  /* 0x00013a0024037a24 */ /* 0x004fca00078e02ff */
[-C--:B------:R-:W-:Y:S02]  /*187c0*/  ISETP.GE.OR P1, PT, R8, R3.reuse, P0 ;  /* 0x000000030800720c */ /* 0x080fe40000726670 */
[----:B------:R-:W-:-:S11]  /*187d0*/  ISETP.GE.OR P0, PT, R17, R3, P0 ;  /* 0x000000031100720c */ /* 0x000fd60000706670 */
[----:B-1----:R1:W-:Y:S04]  /*187e0*/  @!P1 ST.E [R6.64], R21 ;  /* 0x0000001506009985 */ /* 0x0023e8000c10190e */
[----:B---3--:R1:W-:Y:S01]  /*187f0*/  @!P0 ST.E [R4.64], R20 ;  /* 0x0000001404008985 */ /* 0x0083e2000c10190e */
[----:B------:R-:W-:Y:S05]  /*18800*/  @P2 BRA `(.L_x_1927) ;  /* 0x000007e000002947 */ /* 0x000fea0003800000 */
[----:B------:R-:W-:Y:S01]  /*18810*/  IMAD R12, R12, c[0x0][0x3a0], RZ ;  /* 0x0000e8000c0c7a24 */ /* 0x000fe200078e02ff */
[----:B-1----:R-:W-:Y:S01]  /*18820*/  LEA R6, R234, R224, 0x5 ;  /* 0x000000e0ea067211 */ /* 0x002fe200078e28ff */
[C---:B------:R-:W-:Y:S01]  /*18830*/  IMAD.WIDE.U32 R4, R2.reuse, c[0x0][0x3a0], RZ ;  /* 0x0000e80002047a25 */ /* 0x040fe200078e00ff */
[----:B------:R-:W-:Y:S01]  /*18840*/  SHF.R.S32.HI R7, RZ, 0x1f, R0 ;  /* 0x0000001fff077819 */ /* 0x000fe20000011400 */
[----:B------:R1:W2:Y:S01]  /*18850*/  LDS.128 R28, [R105+0x80] ;  /* 0x00008000691c7984 */ /* 0x0002a20000000c00 */
[----:B------:R-:W-:Y:S01]  /*18860*/  IADD3 R6, R223, R6, RZ ;  /* 0x00000006df067210 */ /* 0x000fe20007ffe0ff */
[----:B------:R-:W-:Y:S01]  /*18870*/  IMAD R2, R2, c[0x0][0x3a4], R12 ;  /* 0x0000e90002027a24 */ /* 0x000fe200078e020c */
[----:B------:R-:W-:Y:S01]  /*18880*/  IADD3 R14, R224, R223, RZ ;  /* 0x000000dfe00e7210 */ /* 0x000fe20007ffe0ff */
[----:B------:R1:W3:Y:S03]  /*18890*/  LDS.128 R44, [R105+0x1080] ;  /* 0x00108000692c7984 */ /* 0x0002e60000000c00 */
[----:B------:R-:W-:Y:S01]  /*188a0*/  IADD3 R3, R5, R2, RZ ;  /* 0x0000000205037210 */ /* 0x000fe20007ffe0ff */
[----:B------:R1:W4:Y:S01]  /*188b0*/  LDS.128 R56, [R105+0x2080] ;  /* 0x0020800069387984 */ /* 0x0003220000000c00 */
[----:B------:R-:W-:-:S03]  /*188c0*/  MOV R2, R4 ;  /* 0x0000000400027202 */ /* 0x000fc60000000f00 */
[----:B------:R1:W1:Y:S02]  /*188d0*/  LDS.128 R64, [R105+0x3080] ;  /* 0x0030800069407984 */ /* 0x0002640000000c00 */
[----:B------:R-:W-:Y:S01]  /*188e0*/  IMAD.WIDE.U32 R4, R221, c[0x0][0x3e8], R2 ;  /* 0x0000fa00dd047a25 */ /* 0x000fe200078e0002 */
[----:B------:R-:W-:Y:S01]  /*188f0*/  MOV R2, R6 ;  /* 0x0000000600027202 */ /* 0x000fe20000000f00 */
[----:B------:R1:W1:Y:S02]  /*18900*/  LDS.128 R24, [R105+0x4080] ;  /* 0x0040800069187984 */ /* 0x0002640000000c00 */
[----:B------:R-:W-:Y:S02]  /*18910*/  IMAD R3, R7, c[0x0][0x3f0], RZ ;  /* 0x0000fc0007037a24 */ /* 0x000fe400078e02ff */
[----:B------:R-:W-:Y:S01]  /*18920*/  @P3 IMAD.HI.U32 R7, R6, c[0x0][0x4ec], RZ ;  /* 0x00013b0006073a27 */ /* 0x000fe200078e00ff */
[----:B------:R1:W1:Y:S03]  /*18930*/  LDS.128 R40, [R105+0x5080] ;  /* 0x0050800069287984 */ /* 0x0002660000000c00 */
[----:B------:R-:W-:Y:S01]  /*18940*/  IMAD R5, R221, c[0x0][0x3ec], R5 ;  /* 0x0000fb00dd057a24 */ /* 0x000fe200078e0205 */
[----:B------:R1:W1:Y:S01]  /*18950*/  LDS.128 R52, [R105+0x6080] ;  /* 0x0060800069347984 */ /* 0x0002620000000c00 */
[----:B------:R-:W-:Y:S01]  /*18960*/  @P3 SHF.R.U32.HI R2, RZ, c[0x0][0x4f0], R7 ;  /* 0x00013c00ff023a19 */ /* 0x000fe20000011607 */
[----:B------:R-:W-:-:S02]  /*18970*/  IMAD R8, R0, c[0x0][0x3f4], R3 ;  /* 0x0000fd0000087a24 */ /* 0x000fc400078e0203 */
[----:B------:R1:W1:Y:S01]  /*18980*/  LDS.128 R60, [R105+0x7080] ;  /* 0x00708000693c7984 */ /* 0x0002620000000c00 */
[----:B------:R-:W-:Y:S01]  /*18990*/  IMAD.WIDE.U32 R4, R0, c[0x0][0x3f0], R4 ;  /* 0x0000fc0000047a25 */ /* 0x000fe200078e0004 */
[----:B------:R-:W-:Y:S02]  /*189a0*/  SHF.R.S32.HI R3, RZ, 0x1f, R2 ;  /* 0x0000001fff037819 */ /* 0x000fe40000011402 */
[----:B------:R1:W1:Y:S01]  /*189b0*/  LDS.128 R20, [R105+0x8080] ;  /* 0x0080800069147984 */ /* 0x0002620000000c00 */
[----:B------:R-:W-:Y:S02]  /*189c0*/  IADD3 R0, -R2, RZ, RZ ;  /* 0x000000ff02007210 */ /* 0x000fe40007ffe1ff */
[----:B------:R-:W-:Y:S01]  /*189d0*/  IADD3 R5, R5, R8, RZ ;  /* 0x0000000805057210 */ /* 0x000fe20007ffe0ff */
[----:B------:R1:W1:Y:S01]  /*189e0*/  LDS.128 R32, [R105+0x9080] ;  /* 0x0090800069207984 */ /* 0x0002620000000c00 */
[----:B------:R-:W-:Y:S02]  /*189f0*/  IMAD R3, R3, c[0x0][0x3e0], RZ ;  /* 0x0000f80003037a24 */ /* 0x000fe400078e02ff */
[----:B------:R-:W-:Y:S01]  /*18a00*/  IMAD R0, R0, c[0x0][0x4e8], R6 ;  /* 0x00013a0000007a24 */ /* 0x000fe200078e0206 */
[----:B------:R1:W1:Y:S01]  /*18a10*/  LDS.128 R48, [R105+0xa080] ;  /* 0x00a0800069307984 */ /* 0x0002620000000c00 */
[----:B------:R-:W-:-:S02]  /*18a20*/  IMAD R6, R2, c[0x0][0x3e4], R3 ;  /* 0x0000f90002067a24 */ /* 0x000fc400078e0203 */
[----:B------:R-:W-:Y:S01]  /*18a30*/  IMAD.WIDE.U32 R2, R2, c[0x0][0x3e0], R4 ;  /* 0x0000f80002027a25 */ /* 0x000fe200078e0004 */
[----:B------:R1:W1:Y:S01]  /*18a40*/  LDS.128 R68, [R105+0xb080] ;  /* 0x00b0800069447984 */ /* 0x0002620000000c00 */
[----:B------:R-:W-:-:S03]  /*18a50*/  SHF.R.S32.HI R4, RZ, 0x1f, R0 ;  /* 0x0000001fff047819 */ /* 0x000fc60000011400 */
[----:B------:R-:W-:Y:S02]  /*18a60*/  IADD3 R3, R3, R6, RZ ;  /* 0x0000000603037210 */ /* 0x000fe40007ffe0ff */
[----:B------:R-:W-:-:S03]  /*18a70*/  IMAD R4, R4, c[0x0][0x3d8], RZ ;  /* 0x0000f60004047a24 */ /* 0x000fc600078e02ff */
[----:B------:R-:W-:-:S04]  /*18a80*/  IMAD.WIDE.U32 R2, R0, c[0x0][0x3d8], R2 ;  /* 0x0000f60000027a25 */ /* 0x000fc800078e0002 */
[----:B------:R-:W-:Y:S01]  /*18a90*/  IMAD R0, R0, c[0x0][0x3dc], R4 ;  /* 0x0000f70000007a24 */ /* 0x000fe200078e0204 */
[----:B------:R-:W-:-:S04]  /*18aa0*/  LEA R16, P0, R2, c[0x0][0x380], 0x1 ;  /* 0x0000e00002107a11 */ /* 0x000fc800078008ff */
[----:B------:R-:W-:-:S04]  /*18ab0*/  IADD3 R0, R3, R0, RZ ;  /* 0x0000000003007210 */ /* 0x000fc80007ffe0ff */
[----:B------:R-:W-:Y:S01]  /*18ac0*/  LEA.HI.X R13, R2, c[0x0][0x384], R0, 0x1, P0 ;  /* 0x0000e100020d7a11 */ /* 0x000fe200000f0c00 */
[----:B------:R-:W-:Y:S05]  /*18ad0*/  BRA.DIV ~URZ, `(.L_x_1928) ;  /* 0x00003de27f007947 */ /* 0x000fea000b800000 */
[----:B--234-:R2:W3:Y:S02]  /*18ae0*/  SHFL.IDX PT, R8, R13, RZ, 0x181f ;  /* 0x00181fff0d087589 */ /* 0x01c4e400000e0000 */
.L_x_1995:
[----:B------:R-:W-:Y:S05]  /*18af0*/  BRA.DIV ~URZ, `(.L_x_1929) ;  /* 0x00003e427f007947 */ /* 0x000fea000b800000 */
[----:B------:R4:W2:Y:S02]  /*18b00*/  SHFL.IDX PT, R0, R16, RZ, 0x181f ;  /* 0x00181fff10007589 */ /* 0x0008a400000e0000 */
.L_x_1996:
[----:B------:R-:W-:Y:S01]  /*18b10*/  IMAD R15, R36, c[0x0][0x4e8], RZ ;  /* 0x00013a00240f7a24 */ /* 0x000fe200078e02ff */
[----:B------:R-:W-:Y:S04]  /*18b20*/  BSSY B0, `(.L_x_1930) ;  /* 0x000000f000007945 */ /* 0x000fe80003800000 */
[----:B------:R-:W-:-:S13]  /*18b30*/  ISETP.GE.AND P0, PT, R14, R15, PT ;  /* 0x0000000f0e00720c */ /* 0x000fda0003f06270 */
[----:B------:R-:W-:Y:S05]  /*18b40*/  @P0 BRA `(.L_x_1931) ;  /* 0x000000c000000947 */ /* 0x000fea0003800000 */
[----:B------:R-:W-:Y:S02]  /*18b50*/  ISETP.GE.AND P2, PT, R208, c[0x0][0x3c8], PT ;  /* 0x0000f200d0007a0c */ /* 0x000fe40003f46270 */
[----:B------:R-:W-:Y:S02]  /*18b60*/  ISETP.GE.AND P1, PT, R212, c[0x0][0x3c8], PT ;  /* 0x0000f200d4007a0c */ /* 0x000fe40003f26270 */
[----:B------:R-:W-:-:S09]  /*18b70*/  ISETP.GE.AND P0, PT, R220, c[0x0][0x3c8], PT ;  /* 0x0000f200dc007a0c */ /* 0x000fd20003f06270 */
[-C--:B--2---:R-:W-:Y:S02]  /*18b80*/  @!P2 LEA R6, P5, R208, R0.reuse, 0x1 ;  /* 0x00000000d006a211 */ /* 0x084fe400078a08ff */
[-C--:B------:R-:W-:Y:S02]  /*18b90*/  @!P1 LEA R4, P4, R212, R0.reuse, 0x1 ;  /* 0x00000000d4049211 */ /* 0x080fe400078808ff */
[----:B------:R-:W-:Y:S02]  /*18ba0*/  @!P0 LEA R2, P3, R220, R0, 0x1 ;  /* 0x00000000dc028211 */ /* 0x000fe400078608ff */
[-C--:B---3--:R-:W-:Y:S02]  /*18bb0*/  @!P2 LEA.HI.X R7, R208, R8.reuse, R209, 0x1, P5 ;  /* 0x00000008d007a211 */ /* 0x088fe400028f0cd1 */
[-C--:B------:R-:W-:Y:S02]  /*18bc0*/  @!P1 LEA.HI.X R5, R212, R8.reuse, R227, 0x1, P4 ;  /* 0x00000008d4059211 */ /* 0x080fe400020f0ce3 */
[----:B------:R-:W-:Y:S01]  /*18bd0*/  @!P0 LEA.HI.X R3, R220, R8, R226, 0x1, P3 ;  /* 0x00000008dc038211 */ /* 0x000fe200018f0ce2 */
[----:B------:R2:W-:Y:S04]  /*18be0*/  @!P2 ST.E.128 [R6.64], R28 ;  /* 0x0000001c0600a985 */ /* 0x0005e8000c101d0e */
[----:B-1----:R2:W-:Y:S04]  /*18bf0*/  @!P1 ST.E.128 [R4.64], R24 ;  /* 0x0000001804009985 */ /* 0x0025e8000c101d0e */
[----:B------:R2:W-:Y:S02]  /*18c00*/  @!P0 ST.E.128 [R2.64], R20 ;  /* 0x0000001402008985 */ /* 0x0005e4000c101d0e */
.L_x_1931:
[----:B------:R-:W-:Y:S05]  /*18c10*/  BSYNC B0 ;  /* 0x0000000000007941 */ /* 0x000fea0003800000 */
.L_x_1930:
[----:B------:R-:W-:Y:S05]  /*18c20*/  BRA.DIV ~URZ, `(.L_x_1932) ;  /* 0x00003d927f007947 */ /* 0x000fea000b800000 */
[----:B---3--:R3:W4:Y:S04]  /*18c30*/  SHFL.IDX PT, R8, R13, 0x1, 0x181f ;  /* 0x00381f000d087f89 */ /* 0x00872800000e0000 */
[----:B--2---:R3:W2:Y:S02]  /*18c40*/  SHFL.IDX PT, R0, R16, 0x1, 0x181f ;  /* 0x00381f0010007f89 */ /* 0x0046a400000e0000 */
.L_x_1997:
        /* <DEDUP_REMOVED lines=10> */
[-C--:B----4-:R-:W-:Y:S02]  /*18cf0*/  @!P2 LEA.HI.X R7, R208, R8.reuse, R209, 0x1, P5 ;  /* 0x00000008d007a211 */ /* 0x090fe400028f0cd1 */
[-C--:B------:R-:W-:Y:S02]  /*18d00*/  @!P1 LEA.HI.X R5, R212, R8.reuse, R227, 0x1, P4 ;  /* 0x00000008d4059211 */ /* 0x080fe400020f0ce3 */
[----:B------:R-:W-:Y:S01]  /*18d10*/  @!P0 LEA.HI.X R3, R220, R8, R226, 0x1, P3 ;  /* 0x00000008dc038211 */ /* 0x000fe200018f0ce2 */
[----:B------:R2:W-:Y:S04]  /*18d20*/  @!P2 ST.E.128 [R6.64], R44 ;  /* 0x0000002c0600a985 */ /* 0x0005e8000c101d0e */
[----:B-1----:R2:W-:Y:S04]  /*18d30*/  @!P1 ST.E.128 [R4.64], R40 ;  /* 0x0000002804009985 */ /* 0x0025e8000c101d0e */
[----:B------:R2:W-:Y:S02]  /*18d40*/  @!P0 ST.E.128 [R2.64], R32 ;  /* 0x0000002002008985 */ /* 0x0005e4000c101d0e */
.L_x_1934:
[----:B------:R-:W-:Y:S05]  /*18d50*/  BSYNC B0 ;  /* 0x0000000000007941 */ /* 0x000fea0003800000 */
.L_x_1933:
[----:B------:R-:W-:Y:S05]  /*18d60*/  BRA.DIV ~URZ, `(.L_x_1935) ;  /* 0x00003d427f007947 */ /* 0x000fea000b800000 */
[----:B----4-:R4:W3:Y:S02]  /*18d70*/  SHFL.IDX PT, R8, R13, 0x2, 0x181f ;  /* 0x00581f000d087f89 */ /* 0x0108e400000e0000 */
.L_x_1998:
[----:B------:R-:W-:Y:S05]  /*18d80*/  BRA.DIV ~URZ, `(.L_x_1936) ;  /* 0x00003da27f007947 */ /* 0x000fea000b800000 */
[----:B--2---:R2:W4:Y:S02]  /*18d90*/  SHFL.IDX PT, R0, R16, 0x2, 0x181f ;  /* 0x00581f0010007f89 */ /* 0x00452400000e0000 */
.L_x_1999:
        /* <DEDUP_REMOVED lines=16> */
.L_x_1938:
[----:B------:R-:W-:Y:S05]  /*18ea0*/  BSYNC B0 ;  /* 0x0000000000007941 */ /* 0x000fea0003800000 */
.L_x_1937:
[----:B------:R-:W-:Y:S05]  /*18eb0*/  BRA.DIV ~URZ, `(.L_x_1939) ;  /* 0x00003cf27f007947 */ /* 0x000fea000b800000 */
[----:B---3--:R3:W2:Y:S04]  /*18ec0*/  SHFL.IDX PT, R6, R13, 0x3, 0x181f ;  /* 0x00781f000d067f89 */ /* 0x0086a800000e0000 */
[----:B----4-:R3:W4:Y:S02]  /*18ed0*/  SHFL.IDX PT, R0, R16, 0x3, 0x181f ;  /* 0x00781f0010007f89 */ /* 0x01072400000e0000 */
.L_x_2000:
[----:B------:R-:W-:-:S04]  /*18ee0*/  IADD3 R2, R14, 0x60, RZ ;  /* 0x000000600e027810 */ /* 0x000fc80007ffe0ff */
[----:B------:R-:W-:-:S13]  /*18ef0*/  ISETP.GE.AND P0, PT, R2, R15, PT ;  /* 0x0000000f0200720c */ /* 0x000fda0003f06270 */
[----:B------:R-:W-:Y:S05]  /*18f00*/  @P0 BRA `(.L_x_1940) ;  /* 0x0000203000000947 */ /* 0x000fea0003800000 */
[----:B------:R-:W-:Y:S02]  /*18f10*/  ISETP.GE.AND P1, PT, R208, c[0x0][0x3c8], PT ;  /* 0x0000f200d0007a0c */ /* 0x000fe40003f26270 */
[----:B------:R-:W-:-:S11]  /*18f20*/  ISETP.GE.AND P0, PT, R212, c[0x0][0x3c8], PT ;  /* 0x0000f200d4007a0c */ /* 0x000fd60003f06270 */
[-C--:B----4-:R-:W-:Y:S02]  /*18f30*/  @!P1 LEA R4, P3, R208, R0.reuse, 0x1 ;  /* 0x00000000d0049211 */ /* 0x090fe400078608ff */
[----:B------:R-:W-:Y:S02]  /*18f40*/  @!P0 LEA R2, P2, R212, R0, 0x1 ;  /* 0x00000000d4028211 */ /* 0x000fe400078408ff */
        /* <DEDUP_REMOVED lines=10> */
.L_x_1927:
[----:B------:R-:W-:Y:S02]  /*18ff0*/  IMAD R12, R12, c[0x0][0x408], RZ ;  /* 0x000102000c0c7a24 */ /* 0x000fe400078e02ff */
[----:B-1----:R-:W-:-:S04]  /*19000*/  IMAD.WIDE.U32 R4, R2, c[0x0][0x408], RZ ;  /* 0x0001020002047a25 */ /* 0x002fc800078e00ff */
[----:B------:R-:W-:-:S05]  /*19010*/  IMAD R2, R2, c[0x0][0x40c], R12 ;  /* 0x0001030002027a24 */ /* 0x000fca00078e020c */
[----:B------:R-:W-:Y:S02]  /*19020*/  IADD3 R3, R5, R2, RZ ;  /* 0x0000000205037210 */ /* 0x000fe40007ffe0ff */
[----:B------:R-:W-:Y:S02]  /*19030*/  MOV R2, R4 ;  /* 0x0000000400027202 */ /* 0x000fe40000000f00 */
[----:B------:R-:W-:-:S03]  /*19040*/  SHF.R.S32.HI R5, RZ, 0x1f, R0 ;  /* 0x0000001fff057819 */ /* 0x000fc60000011400 */
[----:B------:R-:W-:-:S04]  /*19050*/  IMAD.WIDE.U32 R2, R221, c[0x0][0x438], R2 ;  /* 0x00010e00dd027a25 */ /* 0x000fc800078e0002 */
[----:B------:R-:W-:Y:S02]  /*19060*/  IMAD R4, R5, c[0x0][0x440], RZ ;  /* 0x0001100005047a24 */ /* 0x000fe400078e02ff */
[----:B------:R-:W-:Y:S02]  /*19070*/  IMAD R3, R221, c[0x0][0x43c], R3 ;  /* 0x00010f00dd037a24 */ /* 0x000fe400078e0203 */
[----:B------:R-:W-:-:S04]  /*19080*/  @P3 IMAD.HI.U32 R5, R9, c[0x0][0x4ec], RZ ;  /* 0x00013b0009053a27 */ /* 0x000fc800078e00ff */
[C---:B------:R-:W-:Y:S02]  /*19090*/  IMAD R4, R0.reuse, c[0x0][0x444], R4 ;  /* 0x0001110000047a24 */ /* 0x040fe400078e0204 */
[----:B------:R-:W-:Y:S01]  /*190a0*/  IMAD.WIDE.U32 R2, R0, c[0x0][0x440], R2 ;  /* 0x0001100000027a25 */ /* 0x000fe200078e0002 */
[----:B------:R-:W-:Y:S02]  /*190b0*/  MOV R0, R9 ;  /* 0x0000000900007202 */ /* 0x000fe40000000f00 */
[----:B------:R-:W-:Y:S02]  /*190c0*/  @P3 SHF.R.U32.HI R0, RZ, c[0x0][0x4f0], R5 ;  /* 0x00013c00ff003a19 */ /* 0x000fe40000011605 */
[----:B------:R-:W-:Y:S02]  /*190d0*/  IADD3 R3, R3, R4, RZ ;  /* 0x0000000403037210 */ /* 0x000fe40007ffe0ff */
[----:B------:R-:W-:Y:S02]  /*190e0*/  SHF.R.S32.HI R5, RZ, 0x1f, R0 ;  /* 0x0000001fff057819 */ /* 0x000fe40000011400 */
[----:B------:R-:W-:Y:S01]  /*190f0*/  IADD3 R4, -R0, RZ, RZ ;  /* 0x000000ff00047210 */ /* 0x000fe20007ffe1ff */
[----:B------:R-:W-:-:S04]  /*19100*/  IMAD.WIDE.U32 R2, R231, c[0x0][0x448], R2 ;  /* 0x00011200e7027a25 */ /* 0x000fc800078e0002 */
        /* <DEDUP_REMOVED lines=15> */
.L_x_2001:
[----:B------:R-:W-:Y:S05]  /*19200*/  BRA.DIV ~URZ, `(.L_x_1942) ;  /* 0x00003b127f007947 */ /* 0x000fea000b800000 */
[----:B------:R3:W4:Y:S02]  /*19210*/  SHFL.IDX PT, R0, R16, RZ, 0x1c1f ;  /* 0x001c1fff10007589 */ /* 0x00072400000e0000 */
.L_x_2002:
[----:B------:R-:W-:Y:S01]  /*19220*/  IMAD R15, R36, c[0x0][0x4e8], RZ ;  /* 0x00013a00240f7a24 */ /* 0x000fe200078e02ff */
[----:B------:R-:W-:Y:S04]  /*19230*/  BSSY B0, `(.L_x_1943) ;  /* 0x0000085000007945 */ /* 0x000fe80003800000 */
[----:B------:R-:W-:-:S13]  /*19240*/  ISETP.GE.AND P0, PT, R8, R15, PT ;  /* 0x0000000f0800720c */ /* 0x000fda0003f06270 */
[----:B------:R-:W-:Y:S05]  /*19250*/  @P0 BRA `(.L_x_1944) ;  /* 0x0000082000000947 */ /* 0x000fea0003800000 */
[----:B------:R-:W5:Y:S04]  /*19260*/  LDL R21, [R1+0x7c] ;  /* 0x00007c0001157983 */ /* 0x000f680000100800 */
[----:B---3--:R-:W3:Y:S04]  /*19270*/  LDL R19, [R1+0x78] ;  /* 0x0000780001137983 */ /* 0x008ee80000100800 */
[----:B----4-:R-:W4:Y:S04]  /*19280*/  LDL R12, [R1+0x74] ;  /* 0x00007400010c7983 */ /* 0x010f280000100800 */
[----:B--2---:R-:W2:Y:S04]  /*19290*/  LDL R5, [R1+0x70] ;  /* 0x0000700001057983 */ /* 0x004ea80000100800 */
[----:B------:R-:W2:Y:S04]  /*192a0*/  LDL R20, [R1+0x90] ;  /* 0x0000900001147983 */ /* 0x000ea80000100800 */
[----:B------:R-:W2:Y:S04]  /*192b0*/  LDL R18, [R1+0x8c] ;  /* 0x00008c0001127983 */ /* 0x000ea80000100800 */
[----:B------:R-:W2:Y:S01]  /*192c0*/  LDL R13, [R1+0x88] ;  /* 0x00008800010d7983 */ /* 0x000ea20000100800 */
[----:B------:R-:W-:-:S02]  /*192d0*/  ISETP.GE.AND P4, PT, R252, c[0x0][0x3c8], PT ;  /* 0x0000f200fc007a0c */ /* 0x000fc40003f86270 */
[----:B-----5:R-:W-:Y:S02]  /*192e0*/  ISETP.GE.AND P2, PT, R21, c[0x0][0x3c8], PT ;  /* 0x0000f20015007a0c */ /* 0x020fe40003f46270 */
[----:B---3--:R-:W-:Y:S02]  /*192f0*/  ISETP.GE.AND P1, PT, R19, c[0x0][0x3c8], PT ;  /* 0x0000f20013007a0c */ /* 0x008fe40003f26270 */
[----:B----4-:R-:W-:Y:S02]  /*19300*/  ISETP.GE.AND P0, PT, R12, c[0x0][0x3c8], PT ;  /* 0x0000f2000c007a0c */ /* 0x010fe40003f06270 */
[----:B--2---:R-:W-:-:S07]  /*19310*/  ISETP.GE.AND P5, PT, R5, c[0x0][0x3c8], PT ;  /* 0x0000f20005007a0c */ /* 0x004fce0003fa6270 */
[----:B------:R-:W-:Y:S02]  /*19320*/  @!P2 IMAD.MOV.U32 R8, RZ, RZ, R0 ;  /* 0x000000ffff08a224 */ /* 0x000fe400078e0000 */
[----:B------:R-:W-:Y:S01]  /*19330*/  @!P2 IMAD.MOV.U32 R9, RZ, RZ, R4 ;  /* 0x000000ffff09a224 */ /* 0x000fe200078e0004 */
[----:B------:R-:W-:-:S03]  /*19340*/  @!P1 LEA R6, P3, R19, R0, 0x2 ;  /* 0x0000000013069211 */ /* 0x000fc600078610ff */
[----:B------:R-:W-:Y:S01]  /*19350*/  @!P2 IMAD.WIDE R8, R21, 0x4, R8 ;  /* 0x000000041508a825 */ /* 0x000fe200078e0208 */
[C---:B------:R-:W-:Y:S02]  /*19360*/  @!P0 LEA R2, P6, R12.reuse, R0, 0x2 ;  /* 0x000000000c028211 */ /* 0x040fe400078c10ff */
[-C--:B------:R-:W-:Y:S02]  /*19370*/  @!P1 LEA.HI.X R7, R19, R4.reuse, R20, 0x2, P3 ;  /* 0x0000000413079211 */ /* 0x080fe400018f1414 */
[----:B------:R-:W-:Y:S01]  /*19380*/  @!P0 LEA.HI.X R3, R12, R4, R18, 0x2, P6 ;  /* 0x000000040c038211 */ /* 0x000fe200030f1412 */
[----:B------:R2:W-:Y:S04]  /*19390*/  @!P2 ST.E.64 [R8.64], R128 ;  /* 0x000000800800a985 */ /* 0x0005e8000c101b0e */
[----:B------:R3:W-:Y:S04]  /*193a0*/  @!P1 ST.E.64 [R6.64], R108 ;  /* 0x0000006c06009985 */ /* 0x0007e8000c101b0e */
[----:B------:R4:W-:Y:S01]  /*193b0*/  @!P0 ST.E.64 [R2.64], R124 ;  /* 0x0000007c02008985 */ /* 0x0009e2000c101b0e */
[----:B------:R-:W-:-:S02]  /*193c0*/  ISETP.GE.AND P3, PT, R251, c[0x0][0x3c8], PT ;  /* 0x0000f200fb007a0c */ /* 0x000fc40003f66270 */
[----:B------:R-:W-:Y:S02]  /*193d0*/  SHF.R.S32.HI R12, RZ, 0x1f, R252 ;  /* 0x0000001fff0c7819 */ /* 0x000fe400000114fc */
[----:B------:R-:W-:Y:S02]  /*193e0*/  ISETP.GE.AND P2, PT, R233, c[0x0][0x3c8], PT ;  /* 0x0000f200e9007a0c */ /* 0x000fe40003f46270 */
[----:B--2---:R-:W-:-:S04]  /*193f0*/  @!P5 LEA R8, P0, R5, R0, 0x2 ;  /* 0x000000000508d211 */ /* 0x004fc800078010ff */
[----:B------:R-:W-:-:S05]  /*19400*/  @!P5 LEA.HI.X R9, R5, R4, R13, 0x2, P0 ;  /* 0x000000040509d211 */ /* 0x000fca00000f140d */
[----:B------:R2:W-:Y:S01]  /*19410*/  @!P5 ST.E.64 [R8.64], R116 ;  /* 0x000000740800d985 */ /* 0x0005e2000c101b0e */
[----:B------:R-:W-:Y:S02]  /*19420*/  ISETP.GE.AND P5, PT, R250, c[0x0][0x3c8], PT ;  /* 0x0000f200fa007a0c */ /* 0x000fe40003fa6270 */
[C---:B---3--:R-:W-:Y:S02]  /*19430*/  @!P4 LEA R6, P1, R252.reuse, R0, 0x2 ;  /* 0x00000000fc06c211 */ /* 0x048fe400078210ff */
[----:B------:R-:W-:Y:S02]  /*19440*/  SHF.R.S32.HI R5, RZ, 0x1f, R251 ;  /* 0x0000001fff057819 */ /* 0x000fe400000114fb */
[----:B------:R-:W-:Y:S02]  /*19450*/  @!P4 LEA.HI.X R7, R252, R4, R12, 0x2, P1 ;  /* 0x00000004fc07c211 */ /* 0x000fe400008f140c */
[----:B----4-:R-:W-:Y:S02]  /*19460*/  @!P3 LEA R2, P0, R251, R0, 0x2 ;  /* 0x00000000fb02b211 */ /* 0x010fe400078010ff */
[----:B------:R-:W-:Y:S01]  /*19470*/  ISETP.GE.AND P6, PT, R249, c[0x0][0x3c8], PT ;  /* 0x0000f200f9007a0c */ /* 0x000fe20003fc6270 */
[----:B------:R3:W-:Y:S01]  /*19480*/  @!P4 ST.E.64 [R6.64], R120 ;  /* 0x000000780600c985 */ /* 0x0007e2000c101b0e */
[----:B------:R-:W-:-:S02]  /*19490*/  @!P3 LEA.HI.X R3, R251, R4, R5, 0x2, P0 ;  /* 0x00000004fb03b211 */ /* 0x000fc400000f1405 */
[----:B------:R-:W-:Y:S02]  /*194a0*/  SHF.R.S32.HI R12, RZ, 0x1f, R250 ;  /* 0x0000001fff0c7819 */ /* 0x000fe400000114fa */
[----:B------:R-:W-:Y:S01]  /*194b0*/  SHF.R.S32.HI R5, RZ, 0x1f, R233 ;  /* 0x0000001fff057819 */ /* 0x000fe200000114e9 */
[----:B------:R4:W-:Y:S01]  /*194c0*/  @!P3 ST.E.64 [R2.64], R112 ;  /* 0x000000700200b985 */ /* 0x0009e2000c101b0e */
[----:B------:R-:W-:Y:S02]  /*194d0*/  ISETP.GE.AND P3, PT, R248, c[0x0][0x3c8], PT ;  /* 0x0000f200f8007a0c */ /* 0x000fe40003f66270 */
[-C--:B--2---:R-:W-:Y:S02]  /*194e0*/  @!P2 LEA R8, P1, R233, R0.reuse, 0x2 ;  /* 0x00000000e908a211 */ /* 0x084fe400078210ff */
[----:B---3--:R-:W-:-:S04]  /*194f0*/  @!P5 LEA R6, P0, R250, R0, 0x2 ;  /* 0x00000000fa06d211 */ /* 0x008fc800078010ff */
[-C--:B------:R-:W-:Y:S02]  /*19500*/  @!P5 LEA.HI.X R7, R250, R4.reuse, R12, 0x2, P0 ;  /* 0x00000004fa07d211 */ /* 0x080fe400000f140c */
[C---:B------:R-:W-:Y:S02]  /*19510*/  ISETP.GE.AND P0, PT, R233.reuse, c[0x0][0x3c8], PT ;  /* 0x0000f200e9007a0c */ /* 0x040fe40003f06270 */
[----:B------:R-:W-:Y:S02]  /*19520*/  @!P2 LEA.HI.X R9, R233, R4, R5, 0x2, P1 ;  /* 0x00000004e909a211 */ /* 0x000fe400008f1405 */
[----:B----4-:R-:W-:Y:S02]  /*19530*/  @!P6 LEA R2, P4, R249, R0, 0x2 ;  /* 0x00000000f902e211 */ /* 0x010fe400078810ff */
[----:B------:R-:W-:Y:S02]  /*19540*/  ISETP.GE.AND P2, PT, R247, c[0x0][0x3c8], PT ;  /* 0x0000f200f7007a0c */ /* 0x000fe40003f46270 */
[----:B------:R-:W-:-:S04]  /*19550*/  SHF.R.S32.HI R5, RZ, 0x1f, R249 ;  /* 0x0000001fff057819 */ /* 0x000fc800000114f9 */
[----:B------:R-:W-:Y:S01]  /*19560*/  @!P6 LEA.HI.X R3, R249, R4, R5, 0x2, P4 ;  /* 0x00000004f903e211 */ /* 0x000fe200020f1405 */
[----:B------:R2:W-:Y:S01]  /*19570*/  @!P0 ST.E.64 [R8.64], R136 ;  /* 0x0000008808008985 */ /* 0x0005e2000c101b0e */
[----:B------:R-:W-:Y:S02]  /*19580*/  ISETP.GE.AND P1, PT, R246, c[0x0][0x3c8], PT ;  /* 0x0000f200f6007a0c */ /* 0x000fe40003f26270 */
[----:B------:R-:W-:Y:S01]  /*19590*/  SHF.R.S32.HI R5, RZ, 0x1f, R248 ;  /* 0x0000001fff057819 */ /* 0x000fe200000114f8 */
[----:B------:R3:W-:Y:S04]  /*195a0*/  @!P5 ST.E.64 [R6.64], R132 ;  /* 0x000000840600d985 */ /* 0x0007e8000c101b0e */
[----:B------:R4:W-:Y:S01]  /*195b0*/  @!P6 ST.E.64 [R2.64], R40 ;  /* 0x000000280200e985 */ /* 0x0009e2000c101b0e */
[----:B------:R-:W-:-:S02]  /*195c0*/  ISETP.GE.AND P6, PT, R245, c[0x0][0x3c8], PT ;  /* 0x0000f200f5007a0c */ /* 0x000fc40003fc6270 */
[----:B------:R-:W-:Y:S02]  /*195d0*/  SHF.R.S32.HI R12, RZ, 0x1f, R247 ;  /* 0x0000001fff0c7819 */ /* 0x000fe400000114f7 */
[CC--:B--2---:R-:W-:Y:S02]  /*195e0*/  @!P3 LEA R8, P0, R248.reuse, R0.reuse, 0x2 ;  /* 0x00000000f808b211 */ /* 0x0c4fe400078010ff */
[C---:B---3--:R-:W-:Y:S02]  /*195f0*/  @!P2 LEA R6, P4, R247.reuse, R0, 0x2 ;  /* 0x00000000f706a211 */ /* 0x048fe400078810ff */
[-C--:B------:R-:W-:Y:S02]  /*19600*/  @!P3 LEA.HI.X R9, R248, R4.reuse, R5, 0x2, P0 ;  /* 0x00000004f809b211 */ /* 0x080fe400000f1405 */
[----:B------:R-:W-:-:S03]  /*19610*/  @!P2 LEA.HI.X R7, R247, R4, R12, 0x2, P4 ;  /* 0x00000004f707a211 */ /* 0x000fc600020f140c */
[----:B------:R-:W-:Y:S01]  /*19620*/  @!P3 ST.E.64 [R8.64], R44 ;  /* 0x0000002c0800b985 */ /* 0x000fe2000c101b0e */
[----:B------:R-:W-:Y:S02]  /*19630*/  ISETP.GE.AND P3, PT, R232, c[0x0][0x3c8], PT ;  /* 0x0000f200e8007a0c */ /* 0x000fe40003f66270 */
[----:B------:R-:W-:Y:S02]  /*19640*/  SHF.R.S32.HI R5, RZ, 0x1f, R246 ;  /* 0x0000001fff057819 */ /* 0x000fe400000114f6 */
[C---:B----4-:R-:W-:Y:S01]  /*19650*/  @!P1 LEA R2, P0, R246.reuse, R0, 0x2 ;  /* 0x00000000f6029211 */ /* 0x050fe200078010ff */
[----:B------:R2:W-:Y:S01]  /*19660*/  @!P2 ST.E.64 [R6.64], R48 ;  /* 0x000000300600a985 */ /* 0x0005e2000c101b0e */
[----:B------:R-:W-:Y:S02]  /*19670*/  SHF.R.S32.HI R12, RZ, 0x1f, R245 ;  /* 0x0000001fff0c7819 */ /* 0x000fe400000114f5 */
[----:B------:R-:W-:Y:S02]  /*19680*/  @!P1 LEA.HI.X R3, R246, R4, R5, 0x2, P0 ;  /* 0x00000004f6039211 */ /* 0x000fe400000f1405 */
[----:B------:R-:W-:-:S03]  /*19690*/  SHF.R.S32.HI R5, RZ, 0x1f, R232 ;  /* 0x0000001fff057819 */ /* 0x000fc600000114e8 */
[----:B------:R3:W-:Y:S01]  /*196a0*/  @!P1 ST.E.64 [R2.64], R52 ;  /* 0x0000003402009985 */ /* 0x0007e2000c101b0e */
[----:B------:R-:W-:Y:S02]  /*196b0*/  ISETP.GE.AND P1, PT, R242, c[0x0][0x3c8], PT ;  /* 0x0000f200f2007a0c */ /* 0x000fe40003f26270 */
[----:B------:R-:W-:Y:S02]  /*196c0*/  ISETP.GE.AND P5, PT, R244, c[0x0][0x3c8], PT ;  /* 0x0000f200f4007a0c */ /* 0x000fe40003fa6270 */
[----:B--2---:R-:W-:-:S04]  /*196d0*/  @!P6 LEA R6, P4, R245, R0, 0x2 ;  /* 0x00000000f506e211 */ /* 0x004fc800078810ff */
[----:B------:R-:W-:Y:S02]  /*196e0*/  @!P6 LEA.HI.X R7, R245, R4, R12, 0x2, P4 ;  /* 0x00000004f507e211 */ /* 0x000fe400020f140c */
[C---:B------:R-:W-:Y:S02]  /*196f0*/  ISETP.GE.AND P4, PT, R232.reuse, c[0x0][0x3c8], PT ;  /* 0x0000f200e8007a0c */ /* 0x040fe40003f86270 */
[----:B------:R-:W-:-:S04]  /*19700*/  @!P3 LEA R8, P0, R232, R0, 0x2 ;  /* 0x00000000e808b211 */ /* 0x000fc800078010ff */
[----:B------:R-:W-:Y:S02]  /*19710*/  @!P3 LEA.HI.X R9, R232, R4, R5, 0x2, P0 ;  /* 0x00000004e809b211 */ /* 0x000fe400000f1405 */
[----:B------:R-:W-:-:S05]  /*19720*/  ISETP.GE.AND P2, PT, R243, c[0x0][0x3c8], PT ;  /* 0x0000f200f3007a0c */ /* 0x000fca0003f46270 */
[----:B------:R-:W-:Y:S04]  /*19730*/  @!P4 ST.E.64 [R8.64], R56 ;  /* 0x000000380800c985 */ /* 0x000fe8000c101b0e */
[----:B------:R2:W-:Y:S01]  /*19740*/  @!P6 ST.E.64 [R6.64], R60 ;  /* 0x0000003c0600e985 */ /* 0x0005e2000c101b0e */
[C---:B---3--:R-:W-:Y:S02]  /*19750*/  @!P5 LEA R2, P3, R244.reuse, R0, 0x2 ;  /* 0x00000000f402d211 */ /* 0x048fe400078610ff */
[----:B------:R-:W-:Y:S02]  /*19760*/  SHF.R.S32.HI R5, RZ, 0x1f, R244 ;  /* 0x0000001fff057819 */ /* 0x000fe400000114f4 */
[----:B------:R-:W-:Y:S02]  /*19770*/  ISETP.GE.AND P0, PT, R241, c[0x0][0x3c8], PT ;  /* 0x0000f200f1007a0c */ /* 0x000fe40003f06270 */
[----:B------:R-:W-:-:S02]  /*19780*/  @!P5 LEA.HI.X R3, R244, R4, R5, 0x2, P3 ;  /* 0x00000004f403d211 */ /* 0x000fc400018f1405 */
[----:B------:R-:W-:-:S03]  /*19790*/  SHF.R.S32.HI R5, RZ, 0x1f, R243 ;  /* 0x0000001fff057819 */ /* 0x000fc600000114f3 */
[----:B------:R3:W-:Y:S01]  /*197a0*/  @!P5 ST.E.64 [R2.64], R64 ;  /* 0x000000400200d985 */ /* 0x0007e2000c101b0e */
[----:B------:R-:W-:Y:S02]  /*197b0*/  ISETP.GE.AND P5, PT, R240, c[0x0][0x3c8], PT ;  /* 0x0000f200f0007a0c */ /* 0x000fe40003fa6270 */
[-C--:B--2---:R-:W-:Y:S02]  /*197c0*/  @!P1 LEA R6, P4, R242, R0.reuse, 0x2 ;  /* 0x00000000f2069211 */ /* 0x084fe400078810ff */
[C---:B------:R-:W-:Y:S02]  /*197d0*/  @!P2 LEA R8, P3, R243.reuse, R0, 0x2 ;  /* 0x00000000f308a211 */ /* 0x040fe400078610ff */
[----:B------:R-:W-:Y:S02]  /*197e0*/  SHF.R.S32.HI R12, RZ, 0x1f, R242 ;  /* 0x0000001fff0c7819 */ /* 0x000fe400000114f2 */
[----:B------:R-:W-:Y:S02]  /*197f0*/  @!P2 LEA.HI.X R9, R243, R4, R5, 0x2, P3 ;  /* 0x00000004f309a211 */ /* 0x000fe400018f1405 */
[----:B------:R-:W-:-:S05]  /*19800*/  SHF.R.S32.HI R5, RZ, 0x1f, R241 ;  /* 0x0000001fff057819 */ /* 0x000fca00000114f1 */
[----:B---3--:R-:W-:Y:S02]  /*19810*/  P2R R3, PR, RZ, 0x10 ;  /* 0x00000010ff037803 */ /* 0x008fe40000000000 */
[----:B------:R-:W-:Y:S02]  /*19820*/  @!P0 LEA R2, P6, R241, R0, 0x2 ;  /* 0x00000000f1028211 */ /* 0x000fe400078c10ff */
[----:B------:R-:W-:Y:S02]  /*19830*/  ISETP.NE.AND P3, PT, R3, RZ, PT ;  /* 0x000000ff0300720c */ /* 0x000fe40003f65270 */
[-C--:B------:R-:W-:Y:S02]  /*19840*/  @!P0 LEA.HI.X R3, R241, R4.reuse, R5, 0x2, P6 ;  /* 0x00000004f1038211 */ /* 0x080fe400030f1405 */
[----:B------:R-:W-:Y:S01]  /*19850*/  @!P1 LEA.HI.X R7, R242, R4, R12, 0x2, P3 ;  /* 0x00000004f2079211 */ /* 0x000fe200018f140c */
[----:B------:R-:W-:Y:S01]  /*19860*/  @!P2 ST.E.64 [R8.64], R68 ;  /* 0x000000440800a985 */ /* 0x000fe2000c101b0e */
[----:B------:R-:W-:-:S03]  /*19870*/  ISETP.GE.AND P3, PT, R238, c[0x0][0x3c8], PT ;  /* 0x0000f200ee007a0c */ /* 0x000fc60003f66270 */
[----:B------:R2:W-:Y:S01]  /*19880*/  @!P1 ST.E.64 [R6.64], R72 ;  /* 0x0000004806009985 */ /* 0x0005e2000c101b0e */
[----:B------:R-:W-:Y:S02]  /*19890*/  ISETP.GE.AND P4, PT, R239, c[0x0][0x3c8], PT ;  /* 0x0000f200ef007a0c */ /* 0x000fe40003f86270 */
[----:B------:R-:W-:Y:S01]  /*198a0*/  SHF.R.S32.HI R12, RZ, 0x1f, R240 ;  /* 0x0000001fff0c7819 */ /* 0x000fe200000114f0 */
[----:B------:R3:W-:Y:S01]  /*198b0*/  @!P0 ST.E.64 [R2.64], R76 ;  /* 0x0000004c02008985 */ /* 0x0007e2000c101b0e */
[----:B------:R-:W-:Y:S02]  /*198c0*/  SHF.R.S32.HI R5, RZ, 0x1f, R239 ;  /* 0x0000001fff057819 */ /* 0x000fe400000114ef */
[----:B------:R-:W-:Y:S02]  /*198d0*/  ISETP.GE.AND P2, PT, R237, c[0x0][0x3c8], PT ;  /* 0x0000f200ed007a0c */ /* 0x000fe40003f46270 */
[----:B------:R-:W-:Y:S02]  /*198e0*/  ISETP.GE.AND P1, PT, R236, c[0x0][0x3c8], PT ;  /* 0x0000f200ec007a0c */ /* 0x000fe40003f26270 */
[----:B--2---:R-:W-:-:S04]  /*198f0*/  @!P5 LEA R6, P0, R240, R0, 0x2 ;  /* 0x00000000f006d211 */ /* 0x004fc800078010ff */
[----:B------:R-:W-:-:S05]  /*19900*/  @!P5 LEA.HI.X R7, R240, R4, R12, 0x2, P0 ;  /* 0x00000004f007d211 */ /* 0x000fca00000f140c */
[----:B------:R-:W-:Y:S01]  /*19910*/  @!P5 ST.E.64 [R6.64], R80 ;  /* 0x000000500600d985 */ /* 0x000fe2000c101b0e */
[-C--:B------:R-:W-:Y:S02]  /*19920*/  @!P3 LEA R12, P5, R238, R0.reuse, 0x2 ;  /* 0x00000000ee0cb211 */ /* 0x080fe400078a10ff */
[----:B---3--:R-:W-:Y:S02]  /*19930*/  @!P4 LEA R2, P6, R239, R0, 0x2 ;  /* 0x00000000ef02c211 */ /* 0x008fe400078c10ff */
[----:B------:R-:W-:Y:S02]  /*19940*/  ISETP.GE.AND P0, PT, R235, c[0x0][0x3c8], PT ;  /* 0x0000f200eb007a0c */ /* 0x000fe40003f06270 */
[----:B------:R-:W-:-:S05]  /*19950*/  @!P4 LEA.HI.X R3, R239, R4, R5, 0x2, P6 ;  /* 0x00000004ef03c211 */ /* 0x000fca00030f1405 */
[----:B------:R2:W-:Y:S01]  /*19960*/  @!P4 ST.E.64 [R2.64], R84 ;  /* 0x000000540200c985 */ /* 0x0005e2000c101b0e */
[----:B------:R-:W-:Y:S02]  /*19970*/  SHF.R.S32.HI R5, RZ, 0x1f, R238 ;  /* 0x0000001fff057819 */ /* 0x000fe400000114ee */
[C---:B------:R-:W-:Y:S02]  /*19980*/  @!P2 LEA R8, P6, R237.reuse, R0, 0x2 ;  /* 0x00000000ed08a211 */ /* 0x040fe400078c10ff */
[----:B------:R-:W-:Y:S02]  /*19990*/  SHF.R.S32.HI R19, RZ, 0x1f, R237 ;  /* 0x0000001fff137819 */ /* 0x000fe400000114ed */
[----:B------:R-:W-:Y:S02]  /*199a0*/  SHF.R.S32.HI R18, RZ, 0x1f, R236 ;  /* 0x0000001fff127819 */ /* 0x000fe400000114ec */
[----:B------:R-:W-:Y:S02]  /*199b0*/  @!P2 LEA.HI.X R9, R237, R4, R19, 0x2, P6 ;  /* 0x00000004ed09a211 */ /* 0x000fe400030f1413 */
[----:B--2---:R-:W-:-:S04]  /*199c0*/  P2R R2, PR, RZ, 0x20 ;  /* 0x00000020ff027803 */ /* 0x004fc80000000000 */
[----:B------:R-:W-:Y:S02]  /*199d0*/  ISETP.NE.AND P4, PT, R2, RZ, PT ;  /* 0x000000ff0200720c */ /* 0x000fe40003f85270 */
[----:B------:R-:W-:Y:S02]  /*199e0*/  @!P1 LEA R6, P5, R236, R0, 0x2 ;  /* 0x00000000ec069211 */ /* 0x000fe400078a10ff */
[----:B------:R-:W-:Y:S02]  /*199f0*/  @!P3 LEA.HI.X R13, R238, R4, R5, 0x2, P4 ;  /* 0x00000004ee0db211 */ /* 0x000fe400020f1405 */
[----:B------:R-:W-:Y:S02]  /*19a00*/  SHF.R.S32.HI R5, RZ, 0x1f, R235 ;  /* 0x0000001fff057819 */ /* 0x000fe400000114eb */
[----:B------:R-:W-:Y:S02]  /*19a10*/  @!P0 LEA R2, P4, R235, R0, 0x2 ;  /* 0x00000000eb028211 */ /* 0x000fe400078810ff */
[----:B------:R-:W-:-:S02]  /*19a20*/  @!P1 LEA.HI.X R7, R236, R4, R18, 0x2, P5 ;  /* 0x00000004ec079211 */ /* 0x000fc400028f1412 */
[----:B------:R-:W-:Y:S01]  /*19a30*/  @!P0 LEA.HI.X R3, R235, R4, R5, 0x2, P4 ;  /* 0x00000004eb038211 */ /* 0x000fe200020f1405 */
[----:B------:R2:W-:Y:S04]  /*19a40*/  @!P3 ST.E.64 [R12.64], R88 ;  /* 0x000000580c00b985 */ /* 0x0005e8000c101b0e */
[----:B------:R2:W-:Y:S04]  /*19a50*/  @!P2 ST.E.64 [R8.64], R92 ;  /* 0x0000005c0800a985 */ /* 0x0005e8000c101b0e */
[----:B------:R2:W-:Y:S04]  /*19a60*/  @!P1 ST.E.64 [R6.64], R96 ;  /* 0x0000006006009985 */ /* 0x0005e8000c101b0e */
[----:B------:R2:W-:Y:S02]  /*19a70*/  @!P0 ST.E.64 [R2.64], R100 ;  /* 0x0000006402008985 */ /* 0x0005e4000c101b0e */
.L_x_1944:
[----:B------:R-:W-:Y:S05]  /*19a80*/  BSYNC B0 ;  /* 0x0000000000007941 */ /* 0x000fea0003800000 */
.L_x_1943:
[----:B------:R-:W-:Y:S05]  /*19a90*/  BRA.DIV ~URZ, `(.L_x_1945) ;  /* 0x000033027f007947 */ /* 0x000fea000b800000 */
[----:B--2---:R2:W1:Y:S04]  /*19aa0*/  SHFL.IDX PT, R4, R14, 0x1, 0x1c1f ;  /* 0x003c1f000e047f89 */ /* 0x00446800000e0000 */
[----:B----4-:R2:W4:Y:S02]  /*19ab0*/  SHFL.IDX PT, R0, R16, 0x1, 0x1c1f ;  /* 0x003c1f0010007f89 */ /* 0x01052400000e0000 */
.L_x_2003:
[----:B------:R-:W-:-:S13]  /*19ac0*/  ISETP.GE.AND P0, PT, R17, R15, PT ;  /* 0x0000000f1100720c */ /* 0x000fda0003f06270 */
[----:B------:R-:W-:Y:S05]  /*19ad0*/  @P0 BRA `(.L_x_1940) ;  /* 0x0000146000000947 */ /* 0x000fea0003800000 */
[----:B--23--:R-:W2:Y:S04]  /*19ae0*/  LDL R16, [R1+0x7c] ;  /* 0x00007c0001107983 */ /* 0x00cea80000100800 */
[----:B------:R-:W3:Y:S04]  /*19af0*/  LDL R12, [R1+0x70] ;  /* 0x00007000010c7983 */ /* 0x000ee80000100800 */
[----:B------:R-:W5:Y:S04]  /*19b00*/  LDL R8, [R1+0x78] ;  /* 0x0000780001087983 */ /* 0x000f680000100800 */
[----:B----4-:R-:W4:Y:S04]  /*19b10*/  LDL R5, [R1+0x74] ;  /* 0x0000740001057983 */ /* 0x010f280000100800 */
[----:B------:R-:W4:Y:S04]  /*19b20*/  LDL R9, [R1+0x90] ;  /* 0x0000900001097983 */ /* 0x000f280000100800 */
[----:B-1----:R-:W4:Y:S04]  /*19b30*/  LDL R14, [R1+0x8c] ;  /* 0x00008c00010e7983 */ /* 0x002f280000100800 */
[----:B------:R-:W4:Y:S01]  /*19b40*/  LDL R13, [R1+0x88] ;  /* 0x00008800010d7983 */ /* 0x000f220000100800 */
[----:B------:R-:W-:-:S02]  /*19b50*/  ISETP.GE.AND P0, PT, R252, c[0x0][0x3c8], PT ;  /* 0x0000f200fc007a0c */ /* 0x000fc40003f06270 */
[----:B------:R-:W-:Y:S02]  /*19b60*/  SHF.R.S32.HI R15, RZ, 0x1f, R238 ;  /* 0x0000001fff0f7819 */ /* 0x000fe400000114ee */
[----:B--2---:R-:W-:Y:S02]  /*19b70*/  ISETP.GE.AND P4, PT, R16, c[0x0][0x3c8], PT ;  /* 0x0000f20010007a0c */ /* 0x004fe40003f86270 */
[----:B---3--:R-:W-:Y:S02]  /*19b80*/  ISETP.GE.AND P1, PT, R12, c[0x0][0x3c8], PT ;  /* 0x0000f2000c007a0c */ /* 0x008fe40003f26270 */
[----:B-----5:R-:W-:-:S09]  /*19b90*/  ISETP.GE.AND P3, PT, R8, c[0x0][0x3c8], PT ;  /* 0x0000f20008007a0c */ /* 0x020fd20003f66270 */
[----:B------:R-:W-:Y:S02]  /*19ba0*/  @!P4 IMAD.MOV.U32 R6, RZ, RZ, R0 ;  /* 0x000000ffff06c224 */ /* 0x000fe400078e0000 */
[----:B------:R-:W-:-:S04]  /*19bb0*/  @!P4 IMAD.MOV.U32 R7, RZ, RZ, R4 ;  /* 0x000000ffff07c224 */ /* 0x000fc800078e0004 */
[----:B------:R-:W-:Y:S01]  /*19bc0*/  @!P4 IMAD.WIDE R6, R16, 0x4, R6 ;  /* 0x000000041006c825 */ /* 0x000fe200078e0206 */
[----:B----4-:R-:W-:-:S04]  /*19bd0*/  ISETP.GE.AND P2, PT, R5, c[0x0][0x3c8], PT ;  /* 0x0000f20005007a0c */ /* 0x010fc80003f46270 */
[----:B------:R1:W-:Y:S01]  /*19be0*/  @!P4 ST.E.64 [R6.64], R130 ;  /* 0x000000820600c985 */ /* 0x0003e2000c101b0e */
[----:B------:R-:W-:-:S04]  /*19bf0*/  @!P3 LEA R2, P5, R8, R0, 0x2 ;  /* 0x000000000802b211 */ /* 0x000fc800078a10ff */
[----:B------:R-:W-:-:S05]  /*19c00*/  @!P3 LEA.HI.X R3, R8, R4, R9, 0x2, P5 ;  /* 0x000000040803b211 */ /* 0x000fca00028f1409 */
[----:B------:R2:W-:Y:S01]  /*19c10*/  @!P3 ST.E.64 [R2.64], R110 ;  /* 0x0000006e0200b985 */ /* 0x0005e2000c101b0e */
[CC--:B------:R-:W-:Y:S02]  /*19c20*/  @!P2 LEA R8, P3, R5.reuse, R0.reuse, 0x2 ;  /* 0x000000000508a211 */ /* 0x0c0fe400078610ff */
[----:B-1----:R-:W-:Y:S02]  /*19c30*/  @!P1 LEA R6, P6, R12, R0, 0x2 ;  /* 0x000000000c069211 */ /* 0x002fe400078c10ff */
[----:B------:R-:W-:-:S11]  /*19c40*/  @!P2 LEA.HI.X R9, R5, R4, R14, 0x2, P3 ;  /* 0x000000040509a211 */ /* 0x000fd600018f140e */
[----:B--2---:R-:W-:-:S04]  /*19c50*/  P2R R2, PR, RZ, 0x40 ;  /* 0x00000040ff027803 */ /* 0x004fc80000000000 */
[----:B------:R-:W-:-:S04]  /*19c60*/  ISETP.NE.AND P3, PT, R2, RZ, PT ;  /* 0x000000ff0200720c */ /* 0x000fc80003f65270 */
[----:B------:R-:W-:Y:S02]  /*19c70*/  @!P1 LEA.HI.X R7, R12, R4, R13, 0x2, P3 ;  /* 0x000000040c079211 */ /* 0x000fe400018f140d */
[----:B------:R-:W-:Y:S02]  /*19c80*/  ISETP.GE.AND P3, PT, R250, c[0x0][0x3c8], PT ;  /* 0x0000f200fa007a0c */ /* 0x000fe40003f66270 */
[----:B------:R-:W-:Y:S02]  /*19c90*/  SHF.R.S32.HI R5, RZ, 0x1f, R252 ;  /* 0x0000001fff057819 */ /* 0x000fe400000114fc */
[C---:B------:R-:W-:Y:S01]  /*19ca0*/  @!P0 LEA R2, P6, R252.reuse, R0, 0x2 ;  /* 0x00000000fc028211 */ /* 0x040fe200078c10ff */
[----:B------:R-:W-:Y:S03]  /*19cb0*/  @!P2 ST.E.64 [R8.64], R126 ;  /* 0x0000007e0800a985 */ /* 0x000fe6000c101b0e */
[----:B------:R-:W-:Y:S01]  /*19cc0*/  @!P0 LEA.HI.X R3, R252, R4, R5, 0x2, P6 ;  /* 0x00000004fc038211 */ /* 0x000fe200030f1405 */
[----:B------:R-:W-:Y:S04]  /*19cd0*/  @!P1 ST.E.64 [R6.64], R118 ;  /* 0x0000007606009985 */ /* 0x000fe8000c101b0e */
[----:B------:R1:W-:Y:S01]  /*19ce0*/  @!P0 ST.E.64 [R2.64], R122 ;  /* 0x0000007a02008985 */ /* 0x0003e2000c101b0e */
[----:B------:R-:W-:-:S02]  /*19cf0*/  ISETP.GE.AND P5, PT, R251, c[0x0][0x3c8], PT ;  /* 0x0000f200fb007a0c */ /* 0x000fc40003fa6270 */
[----:B------:R-:W-:Y:S02]  /*19d00*/  ISETP.GE.AND P4, PT, R233, c[0x0][0x3c8], PT ;  /* 0x0000f200e9007a0c */ /* 0x000fe40003f86270 */
[----:B------:R-:W-:Y:S02]  /*19d10*/  SHF.R.S32.HI R5, RZ, 0x1f, R251 ;  /* 0x0000001fff057819 */ /* 0x000fe400000114fb */
[----:B------:R-:W-:Y:S02]  /*19d20*/  SHF.R.S32.HI R12, RZ, 0x1f, R233 ;  /* 0x0000001fff0c7819 */ /* 0x000fe400000114e9 */
[----:B-1----:R-:W-:-:S05]  /*19d30*/  @!P3 LEA R2, P1, R250, R0, 0x2 ;  /* 0x00000000fa02b211 */ /* 0x002fca00078210ff */
[-C--:B------:R-:W-:Y:S02]  /*19d40*/  @!P5 LEA R8, P0, R251, R0.reuse, 0x2 ;  /* 0x00000000fb08d211 */ /* 0x080fe400078010ff */
[----:B------:R-:W-:Y:S02]  /*19d50*/  @!P4 LEA R6, P6, R233, R0, 0x2 ;  /* 0x00000000e906c211 */ /* 0x000fe400078c10ff */
[----:B------:R-:W-:-:S04]  /*19d60*/  @!P5 LEA.HI.X R9, R251, R4, R5, 0x2, P0 ;  /* 0x00000004fb09d211 */ /* 0x000fc800000f1405 */
[----:B------:R-:W-:Y:S02]  /*19d70*/  P2R R3, PR, RZ, 0x2 ;  /* 0x00000002ff037803 */ /* 0x000fe40000000000 */
[----:B------:R-:W-:Y:S02]  /*19d80*/  ISETP.GE.AND P1, PT, R248, c[0x0][0x3c8], PT ;  /* 0x0000f200f8007a0c */ /* 0x000fe40003f26270 */
[----:B------:R-:W-:Y:S02]  /*19d90*/  @!P4 LEA.HI.X R7, R233, R4, R12, 0x2, P6 ;  /* 0x00000004e907c211 */ /* 0x000fe400030f140c */
[----:B------:R-:W-:Y:S02]  /*19da0*/  SHF.R.S32.HI R5, RZ, 0x1f, R250 ;  /* 0x0000001fff057819 */ /* 0x000fe400000114fa */
[----:B------:R-:W-:Y:S01]  /*19db0*/  ISETP.NE.AND P6, PT, R3, RZ, PT ;  /* 0x000000ff0300720c */ /* 0x000fe20003fc5270 */
[----:B------:R-:W-:Y:S01]  /*19dc0*/  @!P5 ST.E.64 [R8.64], R114 ;  /* 0x000000720800d985 */ /* 0x000fe2000c101b0e */
[----:B------:R-:W-:-:S02]  /*19dd0*/  ISETP.GE.AND P2, PT, R249, c[0x0][0x3c8], PT ;  /* 0x0000f200f9007a0c */ /* 0x000fc40003f46270 */
[----:B------:R-:W-:Y:S01]  /*19de0*/  @!P3 LEA.HI.X R3, R250, R4, R5, 0x2, P6 ;  /* 0x00000004fa03b211 */ /* 0x000fe200030f1405 */
[----:B------:R1:W-:Y:S01]  /*19df0*/  @!P4 ST.E.64 [R6.64], R138 ;  /* 0x0000008a0600c985 */ /* 0x0003e2000c101b0e */
[----:B------:R-:W-:Y:S02]  /*19e00*/  ISETP.GE.AND P0, PT, R247, c[0x0][0x3c8], PT ;  /* 0x0000f200f7007a0c */ /* 0x000fe40003f06270 */
[----:B------:R-:W-:Y:S01]  /*19e10*/  SHF.R.S32.HI R5, RZ, 0x1f, R249 ;  /* 0x0000001fff057819 */ /* 0x000fe200000114f9 */
[----:B------:R2:W-:Y:S01]  /*19e20*/  @!P3 ST.E.64 [R2.64], R134 ;  /* 0x000000860200b985 */ /* 0x0005e2000c101b0e */
[----:B------:R-:W-:Y:S02]  /*19e30*/  ISETP.GE.AND P4, PT, R232, c[0x0][0x3c8], PT ;  /* 0x0000f200e8007a0c */ /* 0x000fe40003f86270 */
[----:B------:R-:W-:Y:S02]  /*19e40*/  SHF.R.S32.HI R12, RZ, 0x1f, R248 ;  /* 0x0000001fff0c7819 */ /* 0x000fe400000114f8 */
[----:B-1----:R-:W-:-:S02]  /*19e50*/  @!P1 LEA R6, P6, R248, R0, 0x2 ;  /* 0x00000000f8069211 */ /* 0x002fc400078c10ff */
[----:B------:R-:W-:-:S04]  /*19e60*/  @!P2 LEA R8, P3, R249, R0, 0x2 ;  /* 0x00000000f908a211 */ /* 0x000fc800078610ff */
[----:B------:R-:W-:-:S07]  /*19e70*/  @!P2 LEA.HI.X R9, R249, R4, R5, 0x2, P3 ;  /* 0x00000004f909a211 */ /* 0x000fce00018f1405 */
[----:B--2---:R-:W-:-:S04]  /*19e80*/  P2R R2, PR, RZ, 0x40 ;  /* 0x00000040ff027803 */ /* 0x004fc80000000000 */
[----:B------:R-:W-:Y:S02]  /*19e90*/  ISETP.NE.AND P3, PT, R2, RZ, PT ;  /* 0x000000ff0200720c */ /* 0x000fe40003f65270 */
[----:B------:R-:W-:Y:S02]  /*19ea0*/  SHF.R.S32.HI R5, RZ, 0x1f, R247 ;  /* 0x0000001fff057819 */ /* 0x000fe400000114f7 */
[----:B------:R-:W-:Y:S02]  /*19eb0*/  @!P1 LEA.HI.X R7, R248, R4, R12, 0x2, P3 ;  /* 0x00000004f8079211 */ /* 0x000fe400018f140c */
[C---:B------:R-:W-:Y:S01]  /*19ec0*/  @!P0 LEA R2, P6, R247.reuse, R0, 0x2 ;  /* 0x00000000f7028211 */ /* 0x040fe200078c10ff */
[----:B------:R-:W-:Y:S01]  /*19ed0*/  @!P2 ST.E.64 [R8.64], R42 ;  /* 0x0000002a0800a985 */ /* 0x000fe2000c101b0e */
[----:B------:R-:W-:Y:S02]  /*19ee0*/  ISETP.GE.AND P5, PT, R246, c[0x0][0x3c8], PT ;  /* 0x0000f200f6007a0c */ /* 0x000fe40003fa6270 */
[----:B------:R-:W-:Y:S01]  /*19ef0*/  @!P0 LEA.HI.X R3, R247, R4, R5, 0x2, P6 ;  /* 0x00000004f7038211 */ /* 0x000fe200030f1405 */
[----:B------:R1:W-:Y:S01]  /*19f00*/  @!P1 ST.E.64 [R6.64], R46 ;  /* 0x0000002e06009985 */ /* 0x0003e2000c101b0e */
[----:B------:R-:W-:-:S03]  /*19f10*/  SHF.R.S32.HI R5, RZ, 0x1f, R246 ;  /* 0x0000001fff057819 */ /* 0x000fc600000114f6 */
[----:B------:R2:W-:Y:S01]  /*19f20*/  @!P0 ST.E.64 [R2.64], R50 ;  /* 0x0000003202008985 */ /* 0x0005e2000c101b0e */
[----:B------:R-:W-:Y:S02]  /*19f30*/  ISETP.GE.AND P1, PT, R243, c[0x0][0x3c8], PT ;  /* 0x0000f200f3007a0c */ /* 0x000fe40003f26270 */
[----:B------:R-:W-:Y:S02]  /*19f40*/  ISETP.GE.AND P3, PT, R245, c[0x0][0x3c8], PT ;  /* 0x0000f200f5007a0c */ /* 0x000fe40003f66270 */
[----:B------:R-:W-:Y:S02]  /*19f50*/  SHF.R.S32.HI R12, RZ, 0x1f, R232 ;  /* 0x0000001fff0c7819 */ /* 0x000fe400000114e8 */
[-C--:B-1----:R-:W-:Y:S02]  /*19f60*/  @!P4 LEA R6, P6, R232, R0.reuse, 0x2 ;  /* 0x00000000e806c211 */ /* 0x082fe400078c10ff */
[----:B------:R-:W-:-:S04]  /*19f70*/  @!P5 LEA R8, P0, R246, R0, 0x2 ;  /* 0x00000000f608d211 */ /* 0x000fc800078010ff */
[----:B------:R-:W-:-:S07]  /*19f80*/  @!P5 LEA.HI.X R9, R246, R4, R5, 0x2, P0 ;  /* 0x00000004f609d211 */ /* 0x000fce00000f1405 */
[----:B--2---:R-:W-:-:S04]  /*19f90*/  P2R R2, PR, RZ, 0x40 ;  /* 0x00000040ff027803 */ /* 0x004fc80000000000 */
[----:B------:R-:W-:-:S04]  /*19fa0*/  ISETP.NE.AND P0, PT, R2, RZ, PT ;  /* 0x000000ff0200720c */ /* 0x000fc80003f05270 */
[----:B------:R-:W-:Y:S01]  /*19fb0*/  @!P4 LEA.HI.X R7, R232, R4, R12, 0x2, P0 ;  /* 0x00000004e807c211 */ /* 0x000fe200000f140c */
[----:B------:R-:W-:Y:S01]  /*19fc0*/  @!P5 ST.E.64 [R8.64], R54 ;  /* 0x000000360800d985 */ /* 0x000fe2000c101b0e */
[----:B------:R-:W-:-:S03]  /*19fd0*/  ISETP.GE.AND P2, PT, R244, c[0x0][0x3c8], PT ;  /* 0x0000f200f4007a0c */ /* 0x000fc60003f46270 */
[----:B------:R1:W-:Y:S01]  /*19fe0*/  @!P4 ST.E.64 [R6.64], R58 ;  /* 0x0000003a0600c985 */ /* 0x0003e2000c101b0e */
[----:B------:R-:W-:Y:S02]  /*19ff0*/  SHF.R.S32.HI R5, RZ, 0x1f, R245 ;  /* 0x0000001fff057819 */ /* 0x000fe400000114f5 */
[C---:B------:R-:W-:Y:S02]  /*1a000*/  @!P3 LEA R2, P6, R245.reuse, R0, 0x2 ;  /* 0x00000000f502b211 */ /* 0x040fe400078c10ff */
[----:B------:R-:W-:Y:S02]  /*1a010*/  ISETP.GE.AND P0, PT, R242, c[0x0][0x3c8], PT ;  /* 0x0000f200f2007a0c */ /* 0x000fe40003f06270 */
[----:B------:R-:W-:Y:S02]  /*1a020*/  @!P3 LEA.HI.X R3, R245, R4, R5, 0x2, P6 ;  /* 0x00000004f503b211 */ /* 0x000fe400030f1405 */
[----:B------:R-:W-:-:S03]  /*1a030*/  SHF.R.S32.HI R5, RZ, 0x1f, R244 ;  /* 0x0000001fff057819 */ /* 0x000fc600000114f4 */
[----:B------:R2:W-:Y:S01]  /*1a040*/  @!P3 ST.E.64 [R2.64], R62 ;  /* 0x0000003e0200b985 */ /* 0x0005e2000c101b0e */
[----:B------:R-:W-:Y:S02]  /*1a050*/  ISETP.GE.AND P5, PT, R241, c[0x0][0x3c8], PT ;  /* 0x0000f200f1007a0c */ /* 0x000fe40003fa6270 */
[-C--:B-1----:R-:W-:Y:S02]  /*1a060*/  @!P1 LEA R6, P4, R243, R0.reuse, 0x2 ;  /* 0x00000000f3069211 */ /* 0x082fe400078810ff */
[C---:B------:R-:W-:Y:S02]  /*1a070*/  @!P2 LEA R8, P3, R244.reuse, R0, 0x2 ;  /* 0x00000000f408a211 */ /* 0x040fe400078610ff */
[----:B------:R-:W-:Y:S02]  /*1a080*/  SHF.R.S32.HI R12, RZ, 0x1f, R243 ;  /* 0x0000001fff0c7819 */ /* 0x000fe400000114f3 */
[----:B------:R-:W-:Y:S02]  /*1a090*/  @!P2 LEA.HI.X R9, R244, R4, R5, 0x2, P3 ;  /* 0x00000004f409a211 */ /* 0x000fe400018f1405 */
[----:B------:R-:W-:-:S05]  /*1a0a0*/  SHF.R.S32.HI R5, RZ, 0x1f, R242 ;  /* 0x0000001fff057819 */ /* 0x000fca00000114f2 */
[----:B--2---:R-:W-:Y:S02]  /*1a0b0*/  P2R R3, PR, RZ, 0x10 ;  /* 0x00000010ff037803 */ /* 0x004fe40000000000 */
[C---:B------:R-:W-:Y:S02]  /*1a0c0*/  @!P0 LEA R2, P6, R242.reuse, R0, 0x2 ;  /* 0x00000000f2028211 */ /* 0x040fe400078c10ff */
        /* <DEDUP_REMOVED lines=12> */
[----:B-1----:R-:W-:-:S04]  /*1a190*/  @!P5 LEA R6, P0, R241, R0, 0x2 ;  /* 0x00000000f106d211 */ /* 0x002fc800078010ff */
[----:B------:R-:W-:-:S05]  /*1a1a0*/  @!P5 LEA.HI.X R7, R241, R4, R12, 0x2, P0 ;  /* 0x00000004f107d211 */ /* 0x000fca00000f140c */
[----:B------:R-:W-:Y:S01]  /*1a1b0*/  @!P5 ST.E.64 [R6.64], R78 ;  /* 0x0000004e0600d985 */ /* 0x000fe2000c101b0e */
[-C--:B------:R-:W-:Y:S02]  /*1a1c0*/  @!P3 LEA R12, P5, R239, R0.reuse, 0x2 ;  /* 0x00000000ef0cb211 */ /* 0x080fe400078a10ff */
[----:B--2---:R-:W-:Y:S02]  /*1a1d0*/  @!P4 LEA R2, P6, R240, R0, 0x2 ;  /* 0x00000000f002c211 */ /* 0x004fe400078c10ff */
[----:B------:R-:W-:Y:S02]  /*1a1e0*/  ISETP.GE.AND P0, PT, R236, c[0x0][0x3c8], PT ;  /* 0x0000f200ec007a0c */ /* 0x000fe40003f06270 */
[----:B------:R-:W-:-:S05]  /*1a1f0*/  @!P4 LEA.HI.X R3, R240, R4, R5, 0x2, P6 ;  /* 0x00000004f003c211 */ /* 0x000fca00030f1405 */
[----:B------:R1:W-:Y:S01]  /*1a200*/  @!P4 ST.E.64 [R2.64], R82 ;  /* 0x000000520200c985 */ /* 0x0003e2000c101b0e */
[----:B------:R-:W-:Y:S02]  /*1a210*/  SHF.R.S32.HI R5, RZ, 0x1f, R239 ;  /* 0x0000001fff057819 */ /* 0x000fe400000114ef */
[C---:B------:R-:W-:Y:S02]  /*1a220*/  @!P2 LEA R8, P6, R238.reuse, R0, 0x2 ;  /* 0x00000000ee08a211 */ /* 0x040fe400078c10ff */
[----:B------:R-:W-:Y:S02]  /*1a230*/  SHF.R.S32.HI R14, RZ, 0x1f, R237 ;  /* 0x0000001fff0e7819 */ /* 0x000fe400000114ed */
[----:B------:R-:W-:Y:S02]  /*1a240*/  @!P2 LEA.HI.X R9, R238, R4, R15, 0x2, P6 ;  /* 0x00000004ee09a211 */ /* 0x000fe400030f140f */
[----:B-1----:R-:W-:-:S04]  /*1a250*/  P2R R2, PR, RZ, 0x20 ;  /* 0x00000020ff027803 */ /* 0x002fc80000000000 */
        /* <DEDUP_REMOVED lines=10> */
[----:B------:R1:W-:Y:S01]  /*1a300*/  @!P0 ST.E.64 [R2.64], R98 ;  /* 0x0000006202008985 */ /* 0x0003e2000c101b0e */
[----:B------:R-:W-:-:S13]  /*1a310*/  ISETP.GE.AND P0, PT, R235, c[0x0][0x3c8], PT ;  /* 0x0000f200eb007a0c */ /* 0x000fda0003f06270 */
[----:B------:R-:W-:Y:S05]  /*1a320*/  @P0 BRA `(.L_x_1940) ;  /* 0x00000c1000000947 */ /* 0x000fea0003800000 */
[----:B------:R-:W-:Y:S02]  /*1a330*/  SHF.R.S32.HI R5, RZ, 0x1f, R235 ;  /* 0x0000001fff057819 */ /* 0x000fe400000114eb */
[----:B-1----:R-:W-:-:S04]  /*1a340*/  LEA R2, P0, R235, R0, 0x2 ;  /* 0x00000000eb027211 */ /* 0x002fc800078010ff */
[----:B------:R-:W-:-:S05]  /*1a350*/  LEA.HI.X R3, R235, R4, R5, 0x2, P0 ;  /* 0x00000004eb037211 */ /* 0x000fca00000f1405 */
[----:B------:R1:W-:Y:S01]  /*1a360*/  ST.E.64 [R2.64], R102 ;  /* 0x0000006602007985 */ /* 0x0003e2000c101b0e */
[----:B------:R-:W-:Y:S05]  /*1a370*/  BRA `(.L_x_1940) ;  /* 0x00000bc000007947 */ /* 0x000fea0003800000 */
.L_x_1925:
        /* <DEDUP_REMOVED lines=16> */
[----:B-1-3--:R-:W4:Y:S02]  /*1a480*/  LDG.E R2, [R2.64+0x4] ;  /* 0x0000040e02027981 */ /* 0x00af24000c1e1900 */
[----:B----45:R-:W-:Y:S02]  /*1a490*/  IADD3 R21, -R0, R2, RZ ;  /* 0x0000000200157210 */ /* 0x030fe40007ffe1ff */
.L_x_1946:
        /* <DEDUP_REMOVED lines=24> */
[----:B------:R-:W-:Y:S01]  /*1a620*/  IMAD R8, R8, R22, R7 ;  /* 0x0000001608087224 */ /* 0x000fe200078e0207 */
[----:B------:R-:W-:Y:S01]  /*1a630*/  SEL R7, R231, RZ, P2 ;  /* 0x000000ffe7077207 */ /* 0x000fe20001000000 */
[-C--:B----4-:R-:W-:Y:S02]  /*1a640*/  IMAD R9, R5, R221.reuse, RZ ;  /* 0x000000dd05097224 */ /* 0x090fe400078e02ff */
[----:B------:R-:W-:Y:S01]  /*1a650*/  IMAD.WIDE.U32 R4, R4, R221, RZ ;  /* 0x000000dd04047225 */ /* 0x000fe200078e00ff */
[----:B------:R-:W-:-:S03]  /*1a660*/  IADD3 R3, R3, R8, RZ ;  /* 0x0000000803037210 */ /* 0x000fc60007ffe0ff */
[----:B------:R-:W-:Y:S02]  /*1a670*/  IMAD.IADD R9, R5, 0x1, R9 ;  /* 0x0000000105097824 */ /* 0x000fe400078e0209 */
[----:B------:R-:W-:-:S04]  /*1a680*/  @P0 IMAD.HI.U32 R18, R16, c[0x0][0x4ec], RZ ;  /* 0x00013b0010120a27 */ /* 0x000fc800078e00ff */
[-C--:B-----5:R-:W-:Y:S01]  /*1a690*/  IMAD R8, R15, R7.reuse, RZ ;  /* 0x000000070f087224 */ /* 0x0a0fe200078e02ff */
[----:B------:R-:W-:Y:S02]  /*1a6a0*/  @P0 SHF.R.U32.HI R0, RZ, c[0x0][0x4f0], R18 ;  /* 0x00013c00ff000a19 */ /* 0x000fe40000011612 */
[----:B------:R-:W-:Y:S01]  /*1a6b0*/  IADD3 R18, P1, P0, R2, R4, R6 ;  /* 0x0000000402127210 */ /* 0x000fe2000783e006 */
[----:B------:R-:W-:-:S03]  /*1a6c0*/  IMAD.WIDE.U32 R4, R14, R7, RZ ;  /* 0x000000070e047225 */ /* 0x000fc600078e00ff */
[----:B------:R-:W-:Y:S01]  /*1a6d0*/  IADD3.X R9, R3, R9, R19, P1, P0 ;  /* 0x0000000903097210 */ /* 0x000fe20000fe0413 */
[----:B------:R-:W-:Y:S01]  /*1a6e0*/  IMAD.MOV R2, RZ, RZ, -R0 ;  /* 0x000000ffff027224 */ /* 0x000fe200078e0a00 */
[----:B------:R-:W-:Y:S01]  /*1a6f0*/  IADD3 R5, R5, R8, RZ ;  /* 0x0000000805057210 */ /* 0x000fe20007ffe0ff */
[----:B------:R-:W-:Y:S01]  /*1a700*/  IMAD.MOV.U32 R8, RZ, RZ, c[0x0][0x4a8] ;  /* 0x00012a00ff087624 */ /* 0x000fe200078e00ff */
[----:B------:R-:W-:Y:S01]  /*1a710*/  IADD3 R4, P1, P0, R0, R18, R4 ;  /* 0x0000001200047210 */ /* 0x000fe2000783e004 */
[----:B------:R-:W-:Y:S01]  /*1a720*/  IMAD R2, R2, c[0x0][0x4e8], R16 ;  /* 0x00013a0002027a24 */ /* 0x000fe200078e0210 */
[----:B------:R-:W-:-:S03]  /*1a730*/  SHF.R.S32.HI R3, RZ, 0x1f, R0 ;  /* 0x0000001fff037819 */ /* 0x000fc60000011400 */
[----:B--2---:R-:W-:Y:S01]  /*1a740*/  IMAD R0, R13, R2, RZ ;  /* 0x000000020d007224 */ /* 0x004fe200078e02ff */
        /* <DEDUP_REMOVED lines=12> */
.L_x_1948:
[----:B------:R-:W-:Y:S05]  /*1a810*/  BSYNC B0 ;  /* 0x0000000000007941 */ /* 0x000fea0003800000 */
.L_x_1947:
[----:B------:R-:W-:-:S13]  /*1a820*/  ISETP.GT.AND P0, PT, R20, 0x1, PT ;  /* 0x000000011400780c */ /* 0x000fda0003f04270 */
[----:B------:R-:W-:Y:S05]  /*1a830*/  @P0 BRA `(.L_x_1940) ;  /* 0x0000070000000947 */ /* 0x000fea0003800000 */
[----:B------:R-:W-:Y:S01]  /*1a840*/  MOV R2, c[0x0][0x4e8] ;  /* 0x00013a0000027a02 */ /* 0x000fe20000000f00 */
[----:B-1----:R-:W-:Y:S01]  /*1a850*/  IMAD R0, R19, c[0x0][0x3a0], RZ ;  /* 0x0000e80013007a24 */ /* 0x002fe200078e02ff */
[----:B------:R-:W-:Y:S01]  /*1a860*/  LEA R4, R234, R224, 0x5 ;  /* 0x000000e0ea047211 */ /* 0x000fe200078e28ff */
[----:B------:R-:W-:Y:S01]  /*1a870*/  IMAD R5, R22, c[0x0][0x3f0], RZ ;  /* 0x0000fc0016057a24 */ /* 0x000fe200078e02ff */
[----:B------:R-:W-:Y:S01]  /*1a880*/  ISETP.NE.AND P0, PT, R2, 0x1, PT ;  /* 0x000000010200780c */ /* 0x000fe20003f05270 */
[----:B------:R-:W-:Y:S01]  /*1a890*/  IMAD.WIDE.U32 R2, R6, c[0x0][0x3a0], RZ ;  /* 0x0000e80006027a25 */ /* 0x000fe200078e00ff */
[----:B------:R-:W-:Y:S02]  /*1a8a0*/  IADD3 R4, R223, R4, RZ ;  /* 0x00000004df047210 */ /* 0x000fe40007ffe0ff */
[----:B------:R-:W-:Y:S01]  /*1a8b0*/  IADD3 R15, R224, R223, RZ ;  /* 0x000000dfe00f7210 */ /* 0x000fe20007ffe0ff */
        /* <DEDUP_REMOVED lines=8> */
[----:B------:R-:W-:Y:S02]  /*1a940*/  IADD3 R6, -R0, RZ, RZ ;  /* 0x000000ff00067210 */ /* 0x000fe40007ffe1ff */
[----:B------:R-:W-:Y:S01]  /*1a950*/  SHF.R.S32.HI R5, RZ, 0x1f, R0 ;  /* 0x0000001fff057819 */ /* 0x000fe20000011400 */
[----:B------:R-:W-:-:S04]  /*1a960*/  IMAD.WIDE.U32 R2, R17, c[0x0][0x3f0], R2 ;  /* 0x0000fc0011027a25 */ /* 0x000fc800078e0002 */
[----:B------:R-:W-:Y:S01]  /*1a970*/  IMAD R4, R6, c[0x0][0x4e8], R4 ;  /* 0x00013a0006047a24 */ /* 0x000fe200078e0204 */
[----:B------:R-:W-:Y:S01]  /*1a980*/  IADD3 R3, R3, R7, RZ ;  /* 0x0000000703037210 */ /* 0x000fe20007ffe0ff */
[----:B------:R-:W-:-:S04]  /*1a990*/  IMAD R5, R5, c[0x0][0x3e0], RZ ;  /* 0x0000f80005057a24 */ /* 0x000fc800078e02ff */
[C---:B------:R-:W-:Y:S01]  /*1a9a0*/  IMAD R6, R0.reuse, c[0x0][0x3e4], R5 ;  /* 0x0000f90000067a24 */ /* 0x040fe200078e0205 */
[----:B------:R-:W-:Y:S01]  /*1a9b0*/  SHF.R.S32.HI R5, RZ, 0x1f, R4 ;  /* 0x0000001fff057819 */ /* 0x000fe20000011404 */
[----:B------:R-:W-:-:S04]  /*1a9c0*/  IMAD.WIDE.U32 R2, R0, c[0x0][0x3e0], R2 ;  /* 0x0000f80000027a25 */ /* 0x000fc800078e0002 */
[----:B------:R-:W-:Y:S01]  /*1a9d0*/  IMAD R0, R5, c[0x0][0x3d8], RZ ;  /* 0x0000f60005007a24 */ /* 0x000fe200078e02ff */
[----:B------:R-:W-:-:S03]  /*1a9e0*/  IADD3 R3, R3, R6, RZ ;  /* 0x0000000603037210 */ /* 0x000fc60007ffe0ff */
[C---:B------:R-:W-:Y:S02]  /*1a9f0*/  IMAD R0, R4.reuse, c[0x0][0x3dc], R0 ;  /* 0x0000f70004007a24 */ /* 0x040fe400078e0200 */
[----:B------:R-:W-:-:S05]  /*1aa00*/  IMAD.WIDE.U32 R2, R4, c[0x0][0x3d8], R2 ;  /* 0x0000f60004027a25 */ /* 0x000fca00078e0002 */
[----:B------:R-:W-:Y:S02]  /*1aa10*/  IADD3 R0, R3, R0, RZ ;  /* 0x0000000003007210 */ /* 0x000fe40007ffe0ff */
[----:B------:R-:W-:-:S04]  /*1aa20*/  LEA R16, P0, R2, c[0x0][0x380], 0x1 ;  /* 0x0000e00002107a11 */ /* 0x000fc800078008ff */
[----:B------:R-:W-:Y:S01]  /*1aa30*/  LEA.HI.X R13, R2, c[0x0][0x384], R0, 0x1, P0 ;  /* 0x0000e100020d7a11 */ /* 0x000fe200000f0c00 */
[----:B------:R-:W-:Y:S06]  /*1aa40*/  BRA.DIV ~URZ, `(.L_x_1949) ;  /* 0x000024427f007947 */ /* 0x000fec000b800000 */
[----:B------:R1:W3:Y:S02]  /*1aa50*/  SHFL.IDX PT, R8, R13, RZ, 0x181f ;  /* 0x00181fff0d087589 */ /* 0x0002e400000e0000 */
.L_x_2004:
[----:B------:R-:W-:Y:S05]  /*1aa60*/  BRA.DIV ~URZ, `(.L_x_1950) ;  /* 0x000024a27f007947 */ /* 0x000fea000b800000 */
[----:B------:R4:W1:Y:S02]  /*1aa70*/  SHFL.IDX PT, R0, R16, RZ, 0x181f ;  /* 0x00181fff10007589 */ /* 0x00086400000e0000 */
.L_x_2005:
        /* <DEDUP_REMOVED lines=16> */
.L_x_1952:
[----:B------:R-:W-:Y:S05]  /*1ab80*/  BSYNC B0 ;  /* 0x0000000000007941 */ /* 0x000fea0003800000 */
.L_x_1951:
[----:B------:R-:W-:Y:S05]  /*1ab90*/  BRA.DIV ~URZ, `(.L_x_1953) ;  /* 0x000023f27f007947 */ /* 0x000fea000b800000 */
[----:B---3--:R3:W2:Y:S04]  /*1aba0*/  SHFL.IDX PT, R8, R13, 0x1, 0x181f ;  /* 0x00381f000d087f89 */ /* 0x0086a800000e0000 */
[----:B-1----:R3:W1:Y:S02]  /*1abb0*/  SHFL.IDX PT, R0, R16, 0x1, 0x181f ;  /* 0x00381f0010007f89 */ /* 0x00266400000e0000 */
.L_x_2006:
        /* <DEDUP_REMOVED lines=16> */
.L_x_1955:
[----:B------:R-:W-:Y:S05]  /*1acc0*/  BSYNC B0 ;  /* 0x0000000000007941 */ /* 0x000fea0003800000 */
.L_x_1954:
[----:B------:R-:W-:Y:S05]  /*1acd0*/  BRA.DIV ~URZ, `(.L_x_1956) ;  /* 0x000023a27f007947 */ /* 0x000fea000b800000 */
[----:B--2---:R2:W3:Y:S02]  /*1ace0*/  SHFL.IDX PT, R8, R13, 0x2, 0x181f ;  /* 0x00581f000d087f89 */ /* 0x0044e400000e0000 */
.L_x_2007:
[----:B------:R-:W-:Y:S05]  /*1acf0*/  BRA.DIV ~URZ, `(.L_x_1957) ;  /* 0x000024027f007947 */ /* 0x000fea000b800000 */
[----:B-1----:R1:W2:Y:S02]  /*1ad00*/  SHFL.IDX PT, R0, R16, 0x2, 0x181f ;  /* 0x00581f0010007f89 */ /* 0x0022a400000e0000 */
.L_x_2008:
        /* <DEDUP_REMOVED lines=16> */
.L_x_1959:
[----:B------:R-:W-:Y:S05]  /*1ae10*/  BSYNC B0 ;  /* 0x0000000000007941 */ /* 0x000fea0003800000 */
.L_x_1958:
[----:B------:R-:W-:Y:S05]  /*1ae20*/  BRA.DIV ~URZ, `(.L_x_1960) ;  /* 0x000023527f007947 */ /* 0x000fea000b800000 */
[----:B---3--:R3:W1:Y:S04]  /*1ae30*/  SHFL.IDX PT, R8, R13, 0x3, 0x181f ;  /* 0x00781f000d087f89 */ /* 0x00866800000e0000 */
[----:B--2---:R3:W2:Y:S02]  /*1ae40*/  SHFL.IDX PT, R0, R16, 0x3, 0x181f ;  /* 0x00781f0010007f89 */ /* 0x0046a400000e0000 */
.L_x_2009:
[----:B------:R-:W-:-:S04]  /*1ae50*/  IADD3 R2, R15, 0x60, RZ ;  /* 0x000000600f027810 */ /* 0x000fc80007ffe0ff */
        /* <DEDUP_REMOVED lines=14> */
.L_x_1940:
[----:B------:R-:W-:Y:S05]  /*1af40*/  BSYNC B1 ;  /* 0x0000000000017941 */ /* 0x000fea0003800000 */
.L_x_1924:
[----:B------:R-:W-:-:S13]  /*1af50*/  ISETP.NE.AND P0, PT, RZ, UR13, PT ;  /* 0x0000000dff007c0c */ /* 0x000fda000bf05270 */
[----:B------:R-:W-:Y:S01]  /*1af60*/  @P0 WARPSYNC 0xffffffff ;  /* 0xffffffff00000948 */ /* 0x000fe20003800000 */
[----:B------:R-:W-:Y:S06]  /*1af70*/  @P0 BAR.SYNC.DEFER_BLOCKING 0x5, 0x100 ;  /* 0x0144000000000b1d */ /* 0x000fec0000010000 */
[----:B------:R-:W5:Y:S02]  /*1af80*/  @P0 LDS.128 R216, [0x24100] ;  /* 0x02410000ffd80984 */ /* 0x000f640000000c00 */
[----:B-12-45:R-:W-:Y:S01]  /*1af90*/  @P0 MOV R0, R217 ;  /* 0x000000d900000202 */ /* 0x036fe20000000f00 */
[----:B------:R-:W-:-:S04]  /*1afa0*/  @P0 IMAD.MOV.U32 R230, RZ, RZ, R216 ;  /* 0x000000ffffe60224 */ /* 0x000fc800078e00d8 */
[----:B------:R1:W-:Y:S04]  /*1afb0*/  @P0 STL [R1+0x80], R0 ;  /* 0x0000800001000387 */ /* 0x0003e80000100800 */
[----:B------:R-:W-:Y:S06]  /*1afc0*/  @P0 BAR.ARV 0x4, 0x100 ;  /* 0x0104000000000b1d */ /* 0x000fec0000002000 */
[----:B------:R-:W-:Y:S05]  /*1afd0*/  @P0 BRA `(.L_x_1961) ;  /* 0x00000f9000000947 */ /* 0x000fea0003800000 */
[----:B-1----:R-:W1:Y:S01]  /*1afe0*/  S2R R0, SR_TID.X ;  /* 0x0000000000007919 */ /* 0x002e620000002100 */
[----:B------:R-:W-:Y:S01]  /*1aff0*/  IMAD.MOV.U32 R7, RZ, RZ, RZ ;  /* 0x000000ffff077224 */ /* 0x000fe200078e00ff */
[----:B-1----:R-:W-:-:S04]  /*1b000*/  LOP3.LUT R17, R0, 0x1f, RZ, 0xc0, !PT ;  /* 0x0000001f00117812 */ /* 0x002fc800078ec0ff */
[----:B------:R-:W-:Y:S01]  /*1b010*/  ISETP.NE.AND P6, PT, R17, 0x1f, PT ;  /* 0x0000001f1100780c */ /* 0x000fe20003fc5270 */
[----:B------:R-:W-:Y:S10]  /*1b020*/  BRA.DIV ~URZ, `(.L_x_1962) ;  /* 0x000022427f007947 */ /* 0x000ff4000b800000 */
[----:B---3--:R1:W2:Y:S02]  /*1b030*/  SHFL.IDX PT, R13, R37, RZ, 0x1f ;  /* 0x00001fff250d7589 */ /* 0x0082a400000e0000 */
.L_x_2010:
[----:B------:R-:W-:Y:S05]  /*1b040*/  BRA.DIV ~URZ, `(.L_x_1963) ;  /* 0x000022a27f007947 */ /* 0x000fea000b800000 */
[----:B------:R3:W4:Y:S02]  /*1b050*/  SHFL.IDX PT, R8, R37, 0x1, 0x1f ;  /* 0x00201f0025087f89 */ /* 0x00072400000e0000 */
.L_x_2011:
[----:B------:R-:W-:Y:S02]  /*1b060*/  IMAD.IADD R0, R219, 0x1, R17 ;  /* 0x00000001db007824 */ /* 0x000fe400078e0211 */
        /* <DEDUP_REMOVED lines=17> */
.L_x_2012:
        /* <DEDUP_REMOVED lines=16> */
.L_x_2013:
[----:B---3--:R-:W-:Y:S01]  /*1b280*/  IMAD R0, R0, c[0x0][0x538], RZ ;  /* 0x00014e0000007a24 */ /* 0x008fe200078e02ff */
[----:B------:R-:W-:Y:S04]  /*1b290*/  BSSY B1, `(.L_x_1966) ;  /* 0x00000c2000017945 */ /* 0x000fe80003800000 */
[----:B----4-:R-:W-:-:S04]  /*1b2a0*/  IADD3 R8, R0, R8, RZ ;  /* 0x0000000800087210 */ /* 0x010fc80007ffe0ff */
[----:B--2---:R-:W-:-:S13]  /*1b2b0*/  ISETP.GT.AND P0, PT, R8, R13, PT ;  /* 0x0000000d0800720c */ /* 0x004fda0003f04270 */
[----:B------:R-:W-:Y:S05]  /*1b2c0*/  @P0 BRA `(.L_x_1967) ;  /* 0x0000024000000947 */ /* 0x000fea0003800000 */
.L_x_1971:
        /* <DEDUP_REMOVED lines=16> */
.L_x_2014:
        /* <DEDUP_REMOVED lines=16> */
.L_x_2015:
[----:B--2---:R-:W-:-:S05]  /*1b4d0*/  IMAD R0, R0, c[0x0][0x538], RZ ;  /* 0x00014e0000007a24 */ /* 0x004fca00078e02ff */
[----:B------:R-:W-:-:S04]  /*1b4e0*/  IADD3 R8, R0, R8, RZ ;  /* 0x0000000800087210 */ /* 0x000fc80007ffe0ff */
[----:B------:R-:W-:-:S13]  /*1b4f0*/  ISETP.GT.AND P0, PT, R8, R13, PT ;  /* 0x0000000d0800720c */ /* 0x000fda0003f04270 */
[----:B-1----:R-:W-:Y:S05]  /*1b500*/  @!P0 BRA `(.L_x_1971) ;  /* 0xfffffdc000008947 */ /* 0x002fea000383ffff */
.L_x_1967:
[----:B------:R-:W-:-:S05]  /*1b510*/  IADD3 R14, -R0, R8, RZ ;  /* 0x00000008000e7210 */ /* 0x000fca0007ffe1ff */
[----:B------:R-:W-:-:S05]  /*1b520*/  IMAD R0, R4, c[0x0][0x538], R14 ;  /* 0x00014e0004007a24 */ /* 0x000fca00078e020e */
[----:B------:R-:W-:Y:S01]  /*1b530*/  ISETP.GT.AND P0, PT, R0, R13, PT ;  /* 0x0000000d0000720c */ /* 0x000fe20003f04270 */
[----:B------:R-:W-:-:S12]  /*1b540*/  BRA.DIV ~URZ, `(.L_x_1972) ;  /* 0x000022327f007947 */ /* 0x000fd8000b800000 */
[----:B------:R-:W-:-:S04]  /*1b550*/  VOTE.ANY R8, PT, !P0 ;  /* 0x0000000000087806 */ /* 0x000fc800040e0100 */
.L_x_2016:
[----:B------:R-:W2:Y:S02]  /*1b560*/  POPC R0, R8 ;  /* 0x0000000800007309 */ /* 0x000ea40000000000 */
[----:B--2---:R-:W-:Y:S01]  /*1b570*/  IADD3 R219, R0, R219, RZ ;  /* 0x000000db00db7210 */ /* 0x004fe20007ffe0ff */
[----:B------:R-:W-:Y:S05]  /*1b580*/  BRA.DIV ~URZ, `(.L_x_1973) ;  /* 0x000022427f007947 */ /* 0x000fea000b800000 */
[----:B------:R2:W3:Y:S04]  /*1b590*/  SHFL.IDX PT, R15, R6, R0, 0x1f ;  /* 0x00001f00060f7589 */ /* 0x0004e800000e0000 */
[----:B------:R2:W4:Y:S02]  /*1b5a0*/  SHFL.IDX PT, R7, R7, R0, 0x1f ;  /* 0x00001f0007077589 */ /* 0x00052400000e0000 */
.L_x_2017:
[----:B------:R-:W-:Y:S01]  /*1b5b0*/  ISETP.NE.AND P0, PT, R8, RZ, PT ;  /* 0x000000ff0800720c */ /* 0x000fe20003f05270 */
[----:B------:R-:W-:-:S12]  /*1b5c0*/  BSSY B0, `(.L_x_1974) ;  /* 0x0000005000007945 */ /* 0x000fd80003800000 */
[----:B------:R-:W-:Y:S05]  /*1b5d0*/  @!P0 BRA `(.L_x_1975) ;  /* 0x0000003000008947 */ /* 0x000fea0003800000 */
[----:B--2---:R-:W-:Y:S01]  /*1b5e0*/  IADD3 R0, R0, -0x1, RZ ;  /* 0xffffffff00007810 */ /* 0x004fe20007ffe0ff */
[----:B------:R-:W-:Y:S05]  /*1b5f0*/  BRA.DIV ~URZ, `(.L_x_1976) ;  /* 0x000022c27f007947 */ /* 0x000fea000b800000 */
[----:B------:R2:W1:Y:S02]  /*1b600*/  SHFL.IDX PT, R16, R4, R0, 0x1f ;  /* 0x00001f0004107589 */ /* 0x00046400000e0000 */
.L_x_1975:
[----:B------:R-:W-:Y:S05]  /*1b610*/  BSYNC B0 ;  /* 0x0000000000007941 */ /* 0x000fea0003800000 */
.L_x_1974:
[----:B----4-:R-:W-:Y:S01]  /*1b620*/  ISETP.NE.AND P0, PT, R7, 0x1, PT ;  /* 0x000000010700780c */ /* 0x010fe20003f05270 */
[----:B-1----:R-:W-:Y:S01]  /*1b630*/  IMAD R230, R16, c[0x0][0x538], R14 ;  /* 0x00014e0010e67a24 */ /* 0x002fe200078e020e */
[----:B------:R-:W-:Y:S04]  /*1b640*/  BSSY B0, `(.L_x_1977) ;  /* 0x000007e000007945 */ /* 0x000fe80003800000 */
[----:B------:R-:W-:-:S07]  /*1b650*/  IADD3 R8, -R230, R13, RZ ;  /* 0x0000000de6087210 */ /* 0x000fce0007ffe1ff */
[----:B------:R-:W-:Y:S05]  /*1b660*/  @!P0 BRA `(.L_x_1978) ;  /* 0x000003d000008947 */ /* 0x000fea0003800000 */
[----:B--23--:R-:W-:Y:S02]  /*1b670*/  IABS R4, R15 ;  /* 0x0000000f00047213 */ /* 0x00cfe40000000000 */
[----:B------:R-:W-:Y:S02]  /*1b680*/  IABS R5, R7 ;  /* 0x0000000700057213 */ /* 0x000fe40000000000 */
[----:B------:R-:W1:Y:S01]  /*1b690*/  I2F.RP R2, R4 ;  /* 0x0000000400027306 */ /* 0x000e620000209400 */
[----:B------:R-:W-:-:S07]  /*1b6a0*/  IABS R9, R15 ;  /* 0x0000000f00097213 */ /* 0x000fce0000000000 */
[----:B------:R-:W-:Y:S08]  /*1b6b0*/  I2F.RP R12, R5 ;  /* 0x00000005000c7306 */ /* 0x000ff00000209400 */
[----:B-1----:R-:W1:Y:S02]  /*1b6c0*/  MUFU.RCP R2, R2 ;  /* 0x0000000200027308 */ /* 0x002e640000001000 */
[----:B-1----:R-:W-:-:S06]  /*1b6d0*/  IADD3 R2, R2, 0xffffffe, RZ ;  /* 0x0ffffffe02027810 */ /* 0x002fcc0007ffe0ff */
[----:B------:R-:W1:Y:S02]  /*1b6e0*/  F2I.FTZ.U32.TRUNC.NTZ R3, R2 ;  /* 0x0000000200037305 */ /* 0x000e64000021f000 */
[----:B-1----:R-:W-:Y:S02]  /*1b6f0*/  IMAD.MOV R0, RZ, RZ, -R3 ;  /* 0x000000ffff007224 */ /* 0x002fe400078e0a03 */
[----:B------:R-:W-:Y:S02]  /*1b700*/  IMAD.MOV.U32 R2, RZ, RZ, RZ ;  /* 0x000000ffff027224 */ /* 0x000fe400078e00ff */
[----:B------:R-:W-:Y:S01]  /*1b710*/  IMAD.MOV.U32 R6, RZ, RZ, R0 ;  /* 0x000000ffff067224 */ /* 0x000fe200078e0000 */
[----:B------:R-:W-:-:S03]  /*1b720*/  IABS R0, R8 ;  /* 0x0000000800007213 */ /* 0x000fc60000000000 */
[----:B------:R-:W-:-:S04]  /*1b730*/  IMAD R6, R6, R4, RZ ;  /* 0x0000000406067224 */ /* 0x000fc800078e02ff */
[----:B------:R-:W-:-:S04]  /*1b740*/  IMAD.HI.U32 R6, R3, R6, R2 ;  /* 0x0000000603067227 */ /* 0x000fc800078e0002 */
[----:B------:R-:W-:Y:S02]  /*1b750*/  IMAD.MOV.U32 R2, RZ, RZ, R0 ;  /* 0x000000ffff027224 */ /* 0x000fe400078e0000 */
[----:B------:R-:W-:-:S05]  /*1b760*/  IMAD.MOV R0, RZ, RZ, -R9 ;  /* 0x000000ffff007224 */ /* 0x000fca00078e0a09 */
[----:B------:R-:W-:Y:S01]  /*1b770*/  MOV R3, R0 ;  /* 0x0000000000037202 */ /* 0x000fe20000000f00 */
        /* <DEDUP_REMOVED lines=12> */
[----:B------:R-:W-:Y:S01]  /*1b840*/  @P2 IADD3 R0, R0, 0x1, RZ ;  /* 0x0000000100002810 */ /* 0x000fe20007ffe0ff */
[----:B-1----:R-:W-:-:S05]  /*1b850*/  IMAD.MOV R2, RZ, RZ, -R3 ;  /* 0x000000ffff027224 */ /* 0x002fca00078e0a03 */
[----:B------:R-:W-:Y:S01]  /*1b860*/  @!P1 IMAD.MOV R0, RZ, RZ, -R0 ;  /* 0x000000ffff009224 */ /* 0x000fe200078e0a00 */
[----:B------:R-:W-:Y:S02]  /*1b870*/  MOV R4, R2 ;  /* 0x0000000200047202 */ /* 0x000fe40000000f00 */
[----:B------:R-:W-:Y:S02]  /*1b880*/  IABS R2, R7 ;  /* 0x0000000700027213 */ /* 0x000fe40000000000 */
[----:B------:R-:W-:Y:S01]  /*1b890*/  @!P0 LOP3.LUT R0, RZ, R15, RZ, 0x33, !PT ;  /* 0x0000000fff008212 */ /* 0x000fe200078e33ff */
[----:B------:R-:W-:Y:S02]  /*1b8a0*/  IMAD R4, R4, R5, RZ ;  /* 0x0000000504047224 */ /* 0x000fe400078e02ff */
[----:B------:R-:W-:Y:S01]  /*1b8b0*/  IMAD.MOV R6, RZ, RZ, -R2 ;  /* 0x000000ffff067224 */ /* 0x000fe200078e0a02 */
[----:B------:R-:W-:Y:S01]  /*1b8c0*/  IABS R9, R0 ;  /* 0x0000000000097213 */ /* 0x000fe20000000000 */
        /* <DEDUP_REMOVED lines=23> */
.L_x_1978:
[----:B--2---:R-:W-:-:S04]  /*1ba40*/  IMAD.MOV.U32 R4, RZ, RZ, 0x4 ;  /* 0x00000004ff047424 */ /* 0x004fc800078e00ff */
[----:B------:R-:W-:-:S06]  /*1ba50*/  IMAD.WIDE R4, R219, R4, c[0x0][0x590] ;  /* 0x00016400db047625 */ /* 0x000fcc00078e0204 */
[----:B------:R-:W2:Y:S01]  /*1ba60*/  LDG.E R4, [R4.64] ;  /* 0x0000000e04047981 */ /* 0x000ea2000c1e1900 */
[----:B------:R-:W-:Y:S01]  /*1ba70*/  IABS R6, R8 ;  /* 0x0000000800067213 */ /* 0x000fe20000000000 */
[----:B--23--:R-:W-:-:S05]  /*1ba80*/  IMAD R7, R4, R15, RZ ;  /* 0x0000000f04077224 */ /* 0x00cfca00078e02ff */
[-C--:B------:R-:W-:Y:S02]  /*1ba90*/  IABS R5, R7.reuse ;  /* 0x0000000700057213 */ /* 0x080fe40000000000 */
[----:B------:R-:W-:Y:S02]  /*1baa0*/  IABS R9, R7 ;  /* 0x0000000700097213 */ /* 0x000fe40000000000 */
[----:B------:R-:W1:Y:S08]  /*1bab0*/  I2F.RP R2, R5 ;  /* 0x0000000500027306 */ /* 0x000e700000209400 */
[----:B-1----:R-:W1:Y:S02]  /*1bac0*/  MUFU.RCP R2, R2 ;  /* 0x0000000200027308 */ /* 0x002e640000001000 */
[----:B-1----:R-:W-:-:S06]  /*1bad0*/  IADD3 R2, R2, 0xffffffe, RZ ;  /* 0x0ffffffe02027810 */ /* 0x002fcc0007ffe0ff */
[----:B------:R-:W1:Y:S02]  /*1bae0*/  F2I.FTZ.U32.TRUNC.NTZ R3, R2 ;  /* 0x0000000200037305 */ /* 0x000e64000021f000 */
[----:B-1----:R-:W-:Y:S02]  /*1baf0*/  IMAD.MOV R0, RZ, RZ, -R3 ;  /* 0x000000ffff007224 */ /* 0x002fe400078e0a03 */
[----:B------:R-:W-:Y:S02]  /*1bb00*/  IMAD.MOV.U32 R2, RZ, RZ, RZ ;  /* 0x000000ffff027224 */ /* 0x000fe400078e00ff */
[----:B------:R-:W-:-:S04]  /*1bb10*/  IMAD R0, R0, R5, RZ ;  /* 0x0000000500007224 */ /* 0x000fc800078e02ff */
        /* <DEDUP_REMOVED lines=11> */
[----:B------:R-:W-:-:S05]  /*1bbd0*/  @P2 IADD3 R0, R0, 0x1, RZ ;  /* 0x0000000100002810 */ /* 0x000fca0007ffe0ff */
[----:B------:R-:W-:-:S04]  /*1bbe0*/  IMAD.MOV.U32 R2, RZ, RZ, R0 ;  /* 0x000000ffff027224 */ /* 0x000fc800078e0000 */
[----:B------:R-:W-:Y:S01]  /*1bbf0*/  @!P1 IMAD.MOV R2, RZ, RZ, -R2 ;  /* 0x000000ffff029224 */ /* 0x000fe200078e0a02 */
[----:B------:R-:W-:-:S04]  /*1bc00*/  @!P0 LOP3.LUT R2, RZ, R7, RZ, 0x33, !PT ;  /* 0x00000007ff028212 */ /* 0x000fc800078e33ff */
[----:B------:R-:W-:Y:S01]  /*1bc10*/  IADD3 R6, -R2, RZ, RZ ;  /* 0x000000ff02067210 */ /* 0x000fe20007ffe1ff */
[----:B------:R-:W-:-:S04]  /*1bc20*/  IMAD R9, R4, R2, RZ ;  /* 0x0000000204097224 */ /* 0x000fc800078e02ff */
[----:B------:R-:W-:Y:S01]  /*1bc30*/  IMAD R6, R7, R6, R8 ;  /* 0x0000000607067224 */ /* 0x000fe200078e0208 */
[----:B------:R-:W-:-:S04]  /*1bc40*/  IADD3 R0, -R9, c[0x0][0x538], RZ ;  /* 0x00014e0009007a10 */ /* 0x000fc80007ffe1ff */
[----:B------:R-:W-:Y:S02]  /*1bc50*/  IMNMX R0, R4, R0, PT ;  /* 0x0000000004007217 */ /* 0x000fe40003800200 */
[----:B------:R-:W-:Y:S02]  /*1bc60*/  IABS R7, R6 ;  /* 0x0000000600077213 */ /* 0x000fe40000000000 */
        /* <DEDUP_REMOVED lines=27> */
.L_x_1979:
[----:B------:R-:W-:Y:S05]  /*1be20*/  BSYNC B0 ;  /* 0x0000000000007941 */ /* 0x000fea0003800000 */
.L_x_1977:
[----:B------:R-:W-:-:S04]  /*1be30*/  LOP3.LUT R2, RZ, R2, RZ, 0x33, !PT ;  /* 0x00000002ff027212 */ /* 0x000fc800078e33ff */
[----:B------:R-:W-:-:S05]  /*1be40*/  IADD3 R0, R2, R15, RZ ;  /* 0x0000000f02007210 */ /* 0x000fca0007ffe0ff */
[----:B------:R1:W-:Y:S01]  /*1be50*/  STL [R1+0x80], R0 ;  /* 0x0000800001007387 */ /* 0x0003e20000100800 */
[----:B------:R-:W-:Y:S05]  /*1be60*/  BRA `(.L_x_1980) ;  /* 0x0000004000007947 */ /* 0x000fea0003800000 */
.L_x_1968:
[----:B------:R2:W-:Y:S01]  /*1be70*/  STL [R1+0x80], RZ ;  /* 0x000080ff01007387 */ /* 0x0005e20000100800 */
[----:B------:R-:W-:Y:S02]  /*1be80*/  MOV R230, R13 ;  /* 0x0000000d00e67202 */ /* 0x000fe40000000f00 */
[----:B------:R-:W-:Y:S02]  /*1be90*/  MOV R218, RZ ;  /* 0x000000ff00da7202 */ /* 0x000fe40000000f00 */
[----:B------:R-:W-:Y:S02]  /*1bea0*/  MOV R219, c[0x0][0x53c] ;  /* 0x00014f0000db7a02 */ /* 0x000fe40000000f00 */
.L_x_1980:
[----:B------:R-:W-:Y:S05]  /*1beb0*/  BSYNC B1 ;  /* 0x0000000000017941 */ /* 0x000fea0003800000 */
.L_x_1966:
[----:B-1----:R-:W3:Y:S01]  /*1bec0*/  LDL R0, [R1+0x80] ;  /* 0x0000800001007983 */ /* 0x002ee20000100800 */
[----:B------:R-:W-:Y:S03]  /*1bed0*/  WARPSYNC 0xffffffff ;  /* 0xffffffff00007948 */ /* 0x000fe60003800000 */
[----:B------:R-:W-:Y:S01]  /*1bee0*/  BAR.SYNC.DEFER_BLOCKING 0x4, 0x100 ;  /* 0x0104000000007b1d */ /* 0x000fe20000010000 */
[----:B------:R-:W-:Y:S01]  /*1bef0*/  ISETP.NE.AND P0, PT, R17, RZ, PT ;  /* 0x000000ff1100720c */ /* 0x000fe20003f05270 */
[----:B------:R-:W-:Y:S01]  /*1bf00*/  IMAD.MOV.U32 R6, RZ, RZ, R218 ;  /* 0x000000ffff067224 */ /* 0x000fe200078e00da */
[----:B------:R-:W-:-:S11]  /*1bf10*/  MOV R7, R219 ;  /* 0x000000db00077202 */ /* 0x000fd60000000f00 */
[----:B------:R-:W-:-:S04]  /*1bf20*/  @!P0 IMAD.MOV.U32 R216, RZ, RZ, R230 ;  /* 0x000000ffffd88224 */ /* 0x000fc800078e00e6 */
[----:B------:R-:W-:Y:S01]  /*1bf30*/  IMAD.MOV.U32 R4, RZ, RZ, R216 ;  /* 0x000000ffff047224 */ /* 0x000fe200078e00d8 */
[----:B---3--:R-:W-:-:S05]  /*1bf40*/  MOV R5, R0 ;  /* 0x0000000000057202 */ /* 0x008fca0000000f00 */
[----:B------:R1:W-:Y:S04]  /*1bf50*/  @!P0 STS.128 [0x24100], R4 ;  /* 0x02410004ff008388 */ /* 0x0003e80000000c00 */
[----:B------:R-:W-:Y:S06]  /*1bf60*/  BAR.ARV 0x5, 0x100 ;  /* 0x0144000000007b1d */ /* 0x000fec0000002000 */
.L_x_1961:
[----:B------:R-:W-:-:S13]  /*1bf70*/  ISETP.GE.AND P0, PT, R219, c[0x0][0x53c], PT ;  /* 0x00014f00db007a0c */ /* 0x000fda0003f06270 */
[----:B-123--:R-:W-:Y:S01]  /*1bf80*/  @P0 CALL.REL.NOINC `(.L_x_1981) ;  /* 0x0000001000000944 */ /* 0x00efe20003c00000 */
[----:B------:R-:W-:Y:S05]  /*1bf90*/  BRA `(.L_x_1982) ;  /* 0xfffe5af000007947 */ /* 0x000fea000383ffff */
.L_x_1981:
[----:B------:R-:W-:Y:S05]  /*1bfa0*/  EXIT ;  /* 0x000000000000794d */ /* 0x000fea0003800000 */
.L_x_1801:
[----:B------:R-:W-:Y:S01]  /*1bfb0*/  IMAD.MOV.U32 R0, RZ, RZ, R5 ;  /* 0x000000ffff007224 */ /* 0x000fe200078e0005 */
[----:B------:R-:W-:Y:S02]  /*1bfc0*/  MOV R2, 0x1 ;  /* 0x0000000100027802 */ /* 0x000fe40000000f00 */
[----:B------:R-:W-:Y:S02]  /*1bfd0*/  MOV R3, 0x1bff0 ;  /* 0x0001bff000037802 */ /* 0x000fe40000000f00 */
[----:B------:R-:W-:Y:S05]  /*1bfe0*/  CALL.REL.NOINC `($__internal_40_$__cuda_sm70_shflsync_up_p) ;  /* 0x00009c0000007944 */ /* 0x000fea0003c00000 */
[----:B------:R-:W-:Y:S01]  /*1bff0*/  MOV R0, R4 ;  /* 0x0000000400007202 */ /* 0x000fe20000000f00 */
[----:B------:R-:W-:Y:S05]  /*1c000*/  BRA `(.L_x_1983) ;  /* 0xfffe44d000007947 */ /* 0x000fea000383ffff */
.L_x_1802:
[----:B------:R-:W-:Y:S01]  /*1c010*/  IMAD.MOV.U32 R0, RZ, RZ, R5 ;  /* 0x000000ffff007224 */ /* 0x000fe200078e0005 */
[----:B------:R-:W-:Y:S02]  /*1c020*/  MOV R2, 0x2 ;  /* 0x0000000200027802 */ /* 0x000fe40000000f00 */
[----:B------:R-:W-:Y:S02]  /*1c030*/  MOV R3, 0x1c050 ;  /* 0x0001c05000037802 */ /* 0x000fe40000000f00 */
[----:B------:R-:W-:Y:S05]  /*1c040*/  CALL.REL.NOINC `($__internal_40_$__cuda_sm70_shflsync_up_p) ;  /* 0x00009ba000007944 */ /* 0x000fea0003c00000 */
[----:B------:R-:W-:Y:S01]  /*1c050*/  SEL R4, R4, RZ, P4 ;  /* 0x000000ff04047207 */ /* 0x000fe20002000000 */
[----:B------:R-:W-:Y:S01]  /*1c060*/  IMAD.MOV.U32 R2, RZ, RZ, 0x4 ;  /* 0x00000004ff027424 */ /* 0x000fe200078e00ff */
[----:B------:R-:W-:-:S03]  /*1c070*/  MOV R3, 0x1c0a0 ;  /* 0x0001c0a000037802 */ /* 0x000fc60000000f00 */
[----:B------:R-:W-:Y:S02]  /*1c080*/  IMAD.IADD R0, R5, 0x1, R4 ;  /* 0x0000000105007824 */ /* 0x000fe400078e0204 */
        /* <DEDUP_REMOVED lines=13> */
[----:B------:R-:W-:Y:S02]  /*1c160*/  MOV R5, 0x1f ;  /* 0x0000001f00057802 */ /* 0x000fe40000000f00 */
[----:B------:R-:W-:Y:S01]  /*1c170*/  MOV R104, 0xffffffff ;  /* 0xffffffff00687802 */ /* 0x000fe20000000f00 */
[----:B------:R-:W-:Y:S01]  /*1c180*/  IMAD.IADD R4, R0, 0x1, R4 ;  /* 0x0000000100047824 */ /* 0x000fe200078e0204 */
[----:B------:R-:W-:-:S03]  /*1c190*/  MOV R2, 0x1c1c0 ;  /* 0x0001c1c000027802 */ /* 0x000fc60000000f00 */
[----:B------:R-:W-:Y:S02]  /*1c1a0*/  IMAD.MOV.U32 R9, RZ, RZ, R4 ;  /* 0x000000ffff097224 */ /* 0x000fe400078e0004 */
[----:B------:R-:W-:Y:S05]  /*1c1b0*/  CALL.REL.NOINC `($__internal_39_$__cuda_sm70_shflsync_idx_p) ;  /* 0x000099f000007944 */ /* 0x000fea0003c00000 */
[----:B------:R-:W-:Y:S01]  /*1c1c0*/  MOV R0, R12 ;  /* 0x0000000c00007202 */ /* 0x000fe20000000f00 */
[----:B------:R-:W-:Y:S05]  /*1c1d0*/  BRA `(.L_x_1984) ;  /* 0xfffe440000007947 */ /* 0x000fea000383ffff */
.L_x_1804:
[----:B------:R-:W-:Y:S02]  /*1c1e0*/  SEL R0, RZ, 0x1, P0 ;  /* 0x00000001ff007807 */ /* 0x000fe40000000000 */
[----:B------:R-:W-:Y:S02]  /*1c1f0*/  MOV R2, 0x1c210 ;  /* 0x0001c21000027802 */ /* 0x000fe40000000f00 */
[----:B------:R-:W-:Y:S05]  /*1c200*/  CALL.REL.NOINC `($__internal_41_$__cuda_sm70_votesync_ballot) ;  /* 0x00009a5000007944 */ /* 0x000fea0003c00000 */
[----:B------:R-:W-:Y:S01]  /*1c210*/  MOV R6, R0 ;  /* 0x0000000000067202 */ /* 0x000fe20000000f00 */
[----:B------:R-:W-:Y:S05]  /*1c220*/  BRA `(.L_x_1985) ;  /* 0xfffe444000007947 */ /* 0x000fea000383ffff */
.L_x_1805:
[----:B------:R-:W-:Y:S01]  /*1c230*/  IMAD.MOV.U32 R9, RZ, RZ, R10 ;  /* 0x000000ffff097224 */ /* 0x000fe200078e000a */
[----:B------:R-:W-:Y:S01]  /*1c240*/  MOV R3, 0x1f ;  /* 0x0000001f00037802 */ /* 0x000fe20000000f00 */
[----:B------:R-:W-:Y:S01]  /*1c250*/  IMAD.MOV.U32 R104, RZ, RZ, -0x1 ;  /* 0xffffffffff687424 */ /* 0x000fe200078e00ff */
[----:B------:R-:W-:Y:S02]  /*1c260*/  MOV R2, 0x1c280 ;  /* 0x0001c28000027802 */ /* 0x000fe40000000f00 */
[----:B------:R-:W-:Y:S05]  /*1c270*/  CALL.REL.NOINC `($__internal_39_$__cuda_sm70_shflsync_idx_p) ;  /* 0x0000993000007944 */ /* 0x000fea0003c00000 */
[----:B------:R-:W-:Y:S01]  /*1c280*/  IMAD.MOV.U32 R13, RZ, RZ, R12 ;  /* 0x000000ffff0d7224 */ /* 0x000fe200078e000c */
[----:B------:R-:W-:Y:S01]  /*1c290*/  MOV R9, R8 ;  /* 0x0000000800097202 */ /* 0x000fe20000000f00 */
[----:B------:R-:W-:Y:S01]  /*1c2a0*/  IMAD.MOV.U32 R0, RZ, RZ, RZ ;  /* 0x000000ffff007224 */ /* 0x000fe200078e00ff */
[----:B------:R-:W-:Y:S01]  /*1c2b0*/  MOV R3, 0x1f ;  /* 0x0000001f00037802 */ /* 0x000fe20000000f00 */
[----:B------:R-:W-:Y:S01]  /*1c2c0*/  IMAD.MOV.U32 R104, RZ, RZ, -0x1 ;  /* 0xffffffffff687424 */ /* 0x000fe200078e00ff */
[----:B------:R-:W-:-:S02]  /*1c2d0*/  MOV R2, 0x1c2f0 ;  /* 0x0001c2f000027802 */ /* 0x000fc40000000f00 */
[----:B------:R-:W-:Y:S05]  /*1c2e0*/  CALL.REL.NOINC `($__internal_39_$__cuda_sm70_shflsync_idx_p) ;  /* 0x000098c000007944 */ /* 0x000fea0003c00000 */
[----:B------:R-:W-:Y:S01]  /*1c2f0*/  MOV R10, R12 ;  /* 0x0000000c000a7202 */ /* 0x000fe20000000f00 */
[----:B------:R-:W-:Y:S05]  /*1c300*/  BRA `(.L_x_1986) ;  /* 0xfffe43c000007947 */ /* 0x000fea000383ffff */
.L_x_1808:
[----:B------:R-:W-:Y:S01]  /*1c310*/  IMAD.MOV.U32 R9, RZ, RZ, R4 ;  /* 0x000000ffff097224 */ /* 0x000fe200078e0004 */
[----:B------:R-:W-:Y:S01]  /*1c320*/  MOV R3, 0x1f ;  /* 0x0000001f00037802 */ /* 0x000fe20000000f00 */
[----:B------:R-:W-:Y:S01]  /*1c330*/  IMAD.MOV.U32 R104, RZ, RZ, -0x1 ;  /* 0xffffffffff687424 */ /* 0x000fe200078e00ff */
[----:B------:R-:W-:-:S02]  /*1c340*/  MOV R2, 0x1c360 ;  /* 0x0001c36000027802 */ /* 0x000fc40000000f00 */
[----:B--23--:R-:W-:Y:S05]  /*1c350*/  CALL.REL.NOINC `($__internal_39_$__cuda_sm70_shflsync_idx_p) ;  /* 0x0000985000007944 */ /* 0x00cfea0003c00000 */
[----:B------:R-:W-:Y:S01]  /*1c360*/  MOV R0, R12 ;  /* 0x0000000c00007202 */ /* 0x000fe20000000f00 */
[----:B------:R-:W-:Y:S05]  /*1c370*/  BRA `(.L_x_1807) ;  /* 0xfffe43b000007947 */ /* 0x000fea000383ffff */
.L_x_1863:
[----:B------:R-:W-:Y:S01]  /*1c380*/  IMAD.MOV.U32 R9, RZ, RZ, R13 ;  /* 0x000000ffff097224 */ /* 0x000fe200078e000d */
[----:B------:R-:W-:Y:S01]  /*1c390*/  MOV R3, 0x181f ;  /* 0x0000181f00037802 */ /* 0x000fe20000000f00 */
[----:B------:R-:W-:Y:S01]  /*1c3a0*/  IMAD.MOV.U32 R5, RZ, RZ, RZ ;  /* 0x000000ffff057224 */ /* 0x000fe200078e00ff */
[----:B------:R-:W-:-:S02]  /*1c3b0*/  MOV R104, 0xffffffff ;  /* 0xffffffff00687802 */ /* 0x000fc40000000f00 */
[----:B------:R-:W-:Y:S02]  /*1c3c0*/  MOV R2, 0x1c3e0 ;  /* 0x0001c3e000027802 */ /* 0x000fe40000000f00 */
[----:B------:R-:W-:Y:S05]  /*1c3d0*/  CALL.REL.NOINC `($__internal_39_$__cuda_sm70_shflsync_idx_p) ;  /* 0x000097d000007944 */ /* 0x000fea0003c00000 */
[----:B------:R-:W-:Y:S01]  /*1c3e0*/  MOV R8, R12 ;  /* 0x0000000c00087202 */ /* 0x000fe20000000f00 */
[----:B------:R-:W-:Y:S05]  /*1c3f0*/  BRA `(.L_x_1987) ;  /* 0xfffec73000007947 */ /* 0x000fea000383ffff */
.L_x_1864:
[----:B------:R-:W-:Y:S01]  /*1c400*/  IMAD.MOV.U32 R9, RZ, RZ, R17 ;  /* 0x000000ffff097224 */ /* 0x000fe200078e0011 */
[----:B------:R-:W-:Y:S01]  /*1c410*/  MOV R3, 0x181f ;  /* 0x0000181f00037802 */ /* 0x000fe20000000f00 */
[----:B------:R-:W-:Y:S01]  /*1c420*/  IMAD.MOV.U32 R5, RZ, RZ, RZ ;  /* 0x000000ffff057224 */ /* 0x000fe200078e00ff */
[----:B------:R-:W-:Y:S02]  /*1c430*/  MOV R104, 0xffffffff ;  /* 0xffffffff00687802 */ /* 0x000fe40000000f00 */
[----:B------:R-:W-:Y:S02]  /*1c440*/  MOV R2, 0x1c460 ;  /* 0x0001c46000027802 */ /* 0x000fe40000000f00 */
[----:B-12---:R-:W-:Y:S05]  /*1c450*/  CALL.REL.NOINC `($__internal_39_$__cuda_sm70_shflsync_idx_p) ;  /* 0x0000975000007944 */ /* 0x006fea0003c00000 */
[----:B------:R-:W-:Y:S01]  /*1c460*/  MOV R0, R12 ;  /* 0x0000000c00007202 */ /* 0x000fe20000000f00 */
[----:B------:R-:W-:Y:S05]  /*1c470*/  BRA `(.L_x_1988) ;  /* 0xfffec6d000007947 */ /* 0x000fea000383ffff */
.L_x_1867:
[----:B------:R-:W-:Y:S01]  /*1c480*/  IMAD.MOV.U32 R9, RZ, RZ, R13 ;  /* 0x000000ffff097224 */ /* 0x000fe200078e000d */
[----:B--2---:R-:W-:Y:S01]  /*1c490*/  MOV R3, 0x181f ;  /* 0x0000181f00037802 */ /* 0x004fe20000000f00 */
[----:B------:R-:W-:Y:S01]  /*1c4a0*/  IMAD.MOV.U32 R5, RZ, RZ, 0x1 ;  /* 0x00000001ff057424 */ /* 0x000fe200078e00ff */
[----:B------:R-:W-:-:S02]  /*1c4b0*/  MOV R104, 0xffffffff ;  /* 0xffffffff00687802 */ /* 0x000fc40000000f00 */
[----:B------:R-:W-:Y:S02]  /*1c4c0*/  MOV R2, 0x1c4e0 ;  /* 0x0001c4e000027802 */ /* 0x000fe40000000f00 */
[----:B-1-34-:R-:W-:Y:S05]  /*1c4d0*/  CALL.REL.NOINC `($__internal_39_$__cuda_sm70_shflsync_idx_p) ;  /* 0x000096d000007944 */ /* 0x01afea0003c00000 */
[----:B------:R-:W-:Y:S01]  /*1c4e0*/  IMAD.MOV.U32 R8, RZ, RZ, R12 ;  /* 0x000000ffff087224 */ /* 0x000fe200078e000c */
[----:B------:R-:W-:Y:S01]  /*1c4f0*/  MOV R9, R17 ;  /* 0x0000001100097202 */ /* 0x000fe20000000f00 */
[----:B------:R-:W-:Y:S01]  /*1c500*/  IMAD.MOV.U32 R5, RZ, RZ, 0x1 ;  /* 0x00000001ff057424 */ /* 0x000fe200078e00ff */
[----:B------:R-:W-:Y:S01]  /*1c510*/  MOV R3, 0x181f ;  /* 0x0000181f00037802 */ /* 0x000fe20000000f00 */
[----:B------:R-:W-:Y:S01]  /*1c520*/  IMAD.MOV.U32 R104, RZ, RZ, -0x1 ;  /* 0xffffffffff687424 */ /* 0x000fe200078e00ff */
[----:B------:R-:W-:Y:S02]  /*1c530*/  MOV R2, 0x1c550 ;  /* 0x0001c55000027802 */ /* 0x000fe40000000f00 */
[----:B------:R-:W-:Y:S05]  /*1c540*/  CALL.REL.NOINC `($__internal_39_$__cuda_sm70_shflsync_idx_p) ;  /* 0x0000966000007944 */ /* 0x000fea0003c00000 */
[----:B------:R-:W-:Y:S01]  /*1c550*/  MOV R0, R12 ;  /* 0x0000000c00007202 */ /* 0x000fe20000000f00 */
[----:B------:R-:W-:Y:S05]  /*1c560*/  BRA `(.L_x_1989) ;  /* 0xfffec72000007947 */ /* 0x000fea000383ffff */
.L_x_1870:
[----:B------:R-:W-:Y:S01]  /*1c570*/  IMAD.MOV.U32 R9, RZ, RZ, R13 ;  /* 0x000000ffff097224 */ /* 0x000fe200078e000d */
[----:B-1----:R-:W-:Y:S01]  /*1c580*/  MOV R3, 0x181f ;  /* 0x0000181f00037802 */ /* 0x002fe20000000f00 */
[----:B------:R-:W-:Y:S01]  /*1c590*/  IMAD.MOV.U32 R5, RZ, RZ, 0x2 ;  /* 0x00000002ff057424 */ /* 0x000fe200078e00ff */
[----:B------:R-:W-:Y:S02]  /*1c5a0*/  MOV R104, 0xffffffff ;  /* 0xffffffff00687802 */ /* 0x000fe40000000f00 */
[----:B------:R-:W-:-:S02]  /*1c5b0*/  MOV R2, 0x1c5d0 ;  /* 0x0001c5d000027802 */ /* 0x000fc40000000f00 */
[----:B--234-:R-:W-:Y:S05]  /*1c5c0*/  CALL.REL.NOINC `($__internal_39_$__cuda_sm70_shflsync_idx_p) ;  /* 0x000095e000007944 */ /* 0x01cfea0003c00000 */
[----:B------:R-:W-:Y:S01]  /*1c5d0*/  MOV R8, R12 ;  /* 0x0000000c00087202 */ /* 0x000fe20000000f00 */
[----:B------:R-:W-:Y:S05]  /*1c5e0*/  BRA `(.L_x_1990) ;  /* 0xfffec7d000007947 */ /* 0x000fea000383ffff */
.L_x_1871:
[----:B------:R-:W-:Y:S01]  /*1c5f0*/  IMAD.MOV.U32 R9, RZ, RZ, R17 ;  /* 0x000000ffff097224 */ /* 0x000fe200078e0011 */
[----:B------:R-:W-:Y:S01]  /*1c600*/  MOV R3, 0x181f ;  /* 0x0000181f00037802 */ /* 0x000fe20000000f00 */
[----:B------:R-:W-:Y:S01]  /*1c610*/  IMAD.MOV.U32 R5, RZ, RZ, 0x2 ;  /* 0x00000002ff057424 */ /* 0x000fe200078e00ff */
[----:B------:R-:W-:-:S02]  /*1c620*/  MOV R104, 0xffffffff ;  /* 0xffffffff00687802 */ /* 0x000fc40000000f00 */
[----:B------:R-:W-:Y:S02]  /*1c630*/  MOV R2, 0x1c650 ;  /* 0x0001c65000027802 */ /* 0x000fe40000000f00 */
[----:B-1234-:R-:W-:Y:S05]  /*1c640*/  CALL.REL.NOINC `($__internal_39_$__cuda_sm70_shflsync_idx_p) ;  /* 0x0000956000007944 */ /* 0x01efea0003c00000 */
[----:B------:R-:W-:Y:S01]  /*1c650*/  MOV R0, R12 ;  /* 0x0000000c00007202 */ /* 0x000fe20000000f00 */
[----:B------:R-:W-:Y:S05]  /*1c660*/  BRA `(.L_x_1991) ;  /* 0xfffec77000007947 */ /* 0x000fea000383ffff */
.L_x_1874:
[----:B------:R-:W-:Y:S01]  /*1c670*/  IMAD.MOV.U32 R9, RZ, RZ, R13 ;  /* 0x000000ffff097224 */ /* 0x000fe200078e000d */
[----:B-1----:R-:W-:Y:S01]  /*1c680*/  MOV R3, 0x181f ;  /* 0x0000181f00037802 */ /* 0x002fe20000000f00 */
[----:B------:R-:W-:Y:S01]  /*1c690*/  IMAD.MOV.U32 R5, RZ, RZ, 0x3 ;  /* 0x00000003ff057424 */ /* 0x000fe200078e00ff */
[----:B------:R-:W-:Y:S02]  /*1c6a0*/  MOV R104, 0xffffffff ;  /* 0xffffffff00687802 */ /* 0x000fe40000000f00 */
[----:B------:R-:W-:Y:S02]  /*1c6b0*/  MOV R2, 0x1c6d0 ;  /* 0x0001c6d000027802 */ /* 0x000fe40000000f00 */
[----:B--234-:R-:W-:Y:S05]  /*1c6c0*/  CALL.REL.NOINC `($__internal_39_$__cuda_sm70_shflsync_idx_p) ;  /* 0x000094e000007944 */ /* 0x01cfea0003c00000 */
[----:B------:R-:W-:Y:S01]  /*1c6d0*/  IMAD.MOV.U32 R13, RZ, RZ, R12 ;  /* 0x000000ffff0d7224 */ /* 0x000fe200078e000c */
[----:B------:R-:W-:Y:S01]  /*1c6e0*/  MOV R9, R17 ;  /* 0x0000001100097202 */ /* 0x000fe20000000f00 */
[----:B------:R-:W-:Y:S01]  /*1c6f0*/  IMAD.MOV.U32 R5, RZ, RZ, 0x3 ;  /* 0x00000003ff057424 */ /* 0x000fe200078e00ff */
[----:B------:R-:W-:Y:S01]  /*1c700*/  MOV R3, 0x181f ;  /* 0x0000181f00037802 */ /* 0x000fe20000000f00 */
[----:B------:R-:W-:Y:S01]  /*1c710*/  IMAD.MOV.U32 R104, RZ, RZ, -0x1 ;  /* 0xffffffffff687424 */ /* 0x000fe200078e00ff */
[----:B------:R-:W-:-:S02]  /*1c720*/  MOV R2, 0x1c740 ;  /* 0x0001c74000027802 */ /* 0x000fc40000000f00 */
[----:B------:R-:W-:Y:S05]  /*1c730*/  CALL.REL.NOINC `($__internal_39_$__cuda_sm70_shflsync_idx_p) ;  /* 0x0000947000007944 */ /* 0x000fea0003c00000 */
[----:B------:R-:W-:Y:S01]  /*1c740*/  MOV R0, R12 ;  /* 0x0000000c00007202 */ /* 0x000fe20000000f00 */
[----:B------:R-:W-:Y:S05]  /*1c750*/  BRA `(.L_x_1992) ;  /* 0xfffec7c000007947 */ /* 0x000fea000383ffff */
.L_x_1920:
[----:B------:R-:W-:Y:S01]  /*1c760*/  IMAD.MOV.U32 R2, RZ, RZ, R189 ;  /* 0x000000ffff027224 */ /* 0x000fe200078e00bd */
[----:B------:R-:W-:-:S02]  /*1c770*/  MOV R4, 0x2 ;  /* 0x0000000200047802 */ /* 0x000fc40000000f00 */
[----:B------:R-:W-:Y:S02]  /*1c780*/  MOV R3, 0x1c7a0 ;  /* 0x0001c7a000037802 */ /* 0x000fe40000000f00 */
[----:B------:R-:W-:Y:S05]  /*1c790*/  CALL.REL.NOINC `($__internal_38_$__cuda_sm70_shflsync_bfly_p) ;  /* 0x000093c000007944 */ /* 0x000fea0003c00000 */
[----:B------:R-:W-:Y:S01]  /*1c7a0*/  MOV R0, R4 ;  /* 0x0000000400007202 */ /* 0x000fe20000000f00 */
[----:B------:R-:W-:Y:S05]  /*1c7b0*/  BRA `(.L_x_1993) ;  /* 0xffffa9e000007947 */ /* 0x000fea000383ffff */
.L_x_1921:
[----:B------:R-:W-:Y:S01]  /*1c7c0*/  IMAD.MOV.U32 R2, RZ, RZ, R0 ;  /* 0x000000ffff027224 */ /* 0x000fe200078e0000 */
[----:B------:R-:W-:Y:S02]  /*1c7d0*/  MOV R4, 0x1 ;  /* 0x0000000100047802 */ /* 0x000fe40000000f00 */
[----:B------:R-:W-:Y:S02]  /*1c7e0*/  MOV R3, 0x1c800 ;  /* 0x0001c80000037802 */ /* 0x000fe40000000f00 */
[----:B-1----:R-:W-:Y:S05]  /*1c7f0*/  CALL.REL.NOINC `($__internal_38_$__cuda_sm70_shflsync_bfly_p) ;  /* 0x0000936000007944 */ /* 0x002fea0003c00000 */
[----:B------:R-:W-:Y:S01]  /*1c800*/  FADD.FTZ R0, R0, R4 ;  /* 0x0000000400007221 */ /* 0x000fe20000010000 */
[----:B------:R-:W-:Y:S02]  /*1c810*/  MOV R2, R198 ;  /* 0x000000c600027202 */ /* 0x000fe40000000f00 */
[----:B------:R-:W-:Y:S02]  /*1c820*/  MOV R4, 0x2 ;  /* 0x0000000200047802 */ /* 0x000fe40000000f00 */
[----:B------:R-:W-:Y:S02]  /*1c830*/  MOV R3, 0x1c850 ;  /* 0x0001c85000037802 */ /* 0x000fe40000000f00 */
[----:B------:R-:W-:Y:S05]  /*1c840*/  CALL.REL.NOINC `($__internal_38_$__cuda_sm70_shflsync_bfly_p) ;  /* 0x0000931000007944 */ /* 0x000fea0003c00000 */
[----:B------:R-:W-:Y:S01]  /*1c850*/  FADD.FTZ R198, R198, R4 ;  /* 0x00000004c6c67221 */ /* 0x000fe20000010000 */
[----:B------:R-:W-:-:S02]  /*1c860*/  MOV R4, 0x1 ;  /* 0x0000000100047802 */ /* 0x000fc40000000f00 */
[----:B------:R-:W-:Y:S02]  /*1c870*/  MOV R3, 0x1c8a0 ;  /* 0x0001c8a000037802 */ /* 0x000fe40000000f00 */
[----:B------:R-:W-:Y:S02]  /*1c880*/  MOV R2, R198 ;  /* 0x000000c600027202 */ /* 0x000fe40000000f00 */
[----:B------:R-:W-:Y:S05]  /*1c890*/  CALL.REL.NOINC `($__internal_38_$__cuda_sm70_shflsync_bfly_p) ;  /* 0x000092c000007944 */ /* 0x000fea0003c00000 */
[----:B------:R-:W-:Y:S01]  /*1c8a0*/  MOV R3, R4 ;  /* 0x0000000400037202 */ /* 0x000fe20000000f00 */
[----:B------:R-:W-:Y:S05]  /*1c8b0*/  BRA `(.L_x_1994) ;  /* 0xffffa95000007947 */ /* 0x000fea000383ffff */
.L_x_1928:
[----:B--234-:R-:W-:Y:S01]  /*1c8c0*/  IMAD.MOV.U32 R9, RZ, RZ, R13 ;  /* 0x000000ffff097224 */ /* 0x01cfe200078e000d */
[----:B------:R-:W-:Y:S01]  /*1c8d0*/  MOV R3, 0x181f ;  /* 0x0000181f00037802 */ /* 0x000fe20000000f00 */
[----:B------:R-:W-:Y:S01]  /*1c8e0*/  IMAD.MOV.U32 R5, RZ, RZ, RZ ;  /* 0x000000ffff057224 */ /* 0x000fe200078e00ff */
[----:B------:R-:W-:Y:S02]  /*1c8f0*/  MOV R104, 0xffffffff ;  /* 0xffffffff00687802 */ /* 0x000fe40000000f00 */
[----:B------:R-:W-:Y:S02]  /*1c900*/  MOV R2, 0x1c920 ;  /* 0x0001c92000027802 */ /* 0x000fe40000000f00 */
[----:B-1----:R-:W-:Y:S05]  /*1c910*/  CALL.REL.NOINC `($__internal_39_$__cuda_sm70_shflsync_idx_p) ;  /* 0x0000929000007944 */ /* 0x002fea0003c00000 */
[----:B------:R-:W-:Y:S01]  /*1c920*/  MOV R8, R12 ;  /* 0x0000000c00087202 */ /* 0x000fe20000000f00 */
[----:B------:R-:W-:Y:S05]  /*1c930*/  BRA `(.L_x_1995) ;  /* 0xffffc1b000007947 */ /* 0x000fea000383ffff */
.L_x_1929:
[----:B------:R-:W-:Y:S01]  /*1c940*/  IMAD.MOV.U32 R9, RZ, RZ, R16 ;  /* 0x000000ffff097224 */ /* 0x000fe200078e0010 */
[----:B------:R-:W-:Y:S01]  /*1c950*/  MOV R3, 0x181f ;  /* 0x0000181f00037802 */ /* 0x000fe20000000f00 */
[----:B------:R-:W-:Y:S01]  /*1c960*/  IMAD.MOV.U32 R5, RZ, RZ, RZ ;  /* 0x000000ffff057224 */ /* 0x000fe200078e00ff */
[----:B------:R-:W-:-:S02]  /*1c970*/  MOV R104, 0xffffffff ;  /* 0xffffffff00687802 */ /* 0x000fc40000000f00 */
[----:B------:R-:W-:Y:S02]  /*1c980*/  MOV R2, 0x1c9a0 ;  /* 0x0001c9a000027802 */ /* 0x000fe40000000f00 */
[----:B-123--:R-:W-:Y:S05]  /*1c990*/  CALL.REL.NOINC `($__internal_39_$__cuda_sm70_shflsync_idx_p) ;  /* 0x0000921000007944 */ /* 0x00efea0003c00000 */
[----:B------:R-:W-:Y:S01]  /*1c9a0*/  MOV R0, R12 ;  /* 0x0000000c00007202 */ /* 0x000fe20000000f00 */
[----:B------:R-:W-:Y:S05]  /*1c9b0*/  BRA `(.L_x_1996) ;  /* 0xffffc15000007947 */ /* 0x000fea000383ffff */
.L_x_1932:
[----:B------:R-:W-:Y:S01]  /*1c9c0*/  IMAD.MOV.U32 R9, RZ, RZ, R13 ;  /* 0x000000ffff097224 */ /* 0x000fe200078e000d */
[----:B--2---:R-:W-:Y:S01]  /*1c9d0*/  MOV R3, 0x181f ;  /* 0x0000181f00037802 */ /* 0x004fe20000000f00 */
[----:B------:R-:W-:Y:S01]  /*1c9e0*/  IMAD.MOV.U32 R5, RZ, RZ, 0x1 ;  /* 0x00000001ff057424 */ /* 0x000fe200078e00ff */
[----:B------:R-:W-:Y:S02]  /*1c9f0*/  MOV R104, 0xffffffff ;  /* 0xffffffff00687802 */ /* 0x000fe40000000f00 */
[----:B------:R-:W-:Y:S02]  /*1ca00*/  MOV R2, 0x1ca20 ;  /* 0x0001ca2000027802 */ /* 0x000fe40000000f00 */
[----:B-1-34-:R-:W-:Y:S05]  /*1ca10*/  CALL.REL.NOINC `($__internal_39_$__cuda_sm70_shflsync_idx_p) ;  /* 0x0000919000007944 */ /* 0x01afea0003c00000 */
        /* <DEDUP_REMOVED lines=9> */
.L_x_1935:
[----:B------:R-:W-:Y:S01]  /*1cab0*/  IMAD.MOV.U32 R9, RZ, RZ, R13 ;  /* 0x000000ffff097224 */ /* 0x000fe200078e000d */
[----:B--2---:R-:W-:Y:S01]  /*1cac0*/  MOV R3, 0x181f ;  /* 0x0000181f00037802 */ /* 0x004fe20000000f00 */
[----:B------:R-:W-:Y:S01]  /*1cad0*/  IMAD.MOV.U32 R5, RZ, RZ, 0x2 ;  /* 0x00000002ff057424 */ /* 0x000fe200078e00ff */
[----:B------:R-:W-:-:S02]  /*1cae0*/  MOV R104, 0xffffffff ;  /* 0xffffffff00687802 */ /* 0x000fc40000000f00 */
[----:B------:R-:W-:Y:S02]  /*1caf0*/  MOV R2, 0x1cb10 ;  /* 0x0001cb1000027802 */ /* 0x000fe40000000f00 */
[----:B-1-34-:R-:W-:Y:S05]  /*1cb00*/  CALL.REL.NOINC `($__internal_39_$__cuda_sm70_shflsync_idx_p) ;  /* 0x000090a000007944 */ /* 0x01afea0003c00000 */
[----:B------:R-:W-:Y:S01]  /*1cb10*/  MOV R8, R12 ;  /* 0x0000000c00087202 */ /* 0x000fe20000000f00 */
[----:B------:R-:W-:Y:S05]  /*1cb20*/  BRA `(.L_x_1998) ;  /* 0xffffc25000007947 */ /* 0x000fea000383ffff */
.L_x_1936:
[----:B------:R-:W-:Y:S01]  /*1cb30*/  IMAD.MOV.U32 R9, RZ, RZ, R16 ;  /* 0x000000ffff097224 */ /* 0x000fe200078e0010 */
[----:B--2---:R-:W-:Y:S01]  /*1cb40*/  MOV R3, 0x181f ;  /* 0x0000181f00037802 */ /* 0x004fe20000000f00 */
[----:B------:R-:W-:Y:S01]  /*1cb50*/  IMAD.MOV.U32 R5, RZ, RZ, 0x2 ;  /* 0x00000002ff057424 */ /* 0x000fe200078e00ff */
[----:B------:R-:W-:Y:S02]  /*1cb60*/  MOV R104, 0xffffffff ;  /* 0xffffffff00687802 */ /* 0x000fe40000000f00 */
[----:B------:R-:W-:Y:S02]  /*1cb70*/  MOV R2, 0x1cb90 ;  /* 0x0001cb9000027802 */ /* 0x000fe40000000f00 */
[----:B-1-34-:R-:W-:Y:S05]  /*1cb80*/  CALL.REL.NOINC `($__internal_39_$__cuda_sm70_shflsync_idx_p) ;  /* 0x0000902000007944 */ /* 0x01afea0003c00000 */
[----:B------:R-:W-:Y:S01]  /*1cb90*/  MOV R0, R12 ;  /* 0x0000000c00007202 */ /* 0x000fe20000000f00 */
[----:B------:R-:W-:Y:S05]  /*1cba0*/  BRA `(.L_x_1999) ;  /* 0xffffc1f000007947 */ /* 0x000fea000383ffff */
.L_x_1939:
[----:B------:R-:W-:Y:S01]  /*1cbb0*/  IMAD.MOV.U32 R9, RZ, RZ, R13 ;  /* 0x000000ffff097224 */ /* 0x000fe200078e000d */
[----:B---3--:R-:W-:Y:S01]  /*1cbc0*/  MOV R3, 0x181f ;  /* 0x0000181f00037802 */ /* 0x008fe20000000f00 */
        /* <DEDUP_REMOVED lines=13> */
.L_x_1941:
[----:B------:R-:W-:Y:S01]  /*1cca0*/  IMAD.MOV.U32 R9, RZ, RZ, R14 ;  /* 0x000000ffff097224 */ /* 0x000fe200078e000e */
[----:B------:R-:W-:Y:S01]  /*1ccb0*/  MOV R3, 0x1c1f ;  /* 0x00001c1f00037802 */ /* 0x000fe20000000f00 */
[----:B------:R-:W-:Y:S01]  /*1ccc0*/  IMAD.MOV.U32 R5, RZ, RZ, RZ ;  /* 0x000000ffff057224 */ /* 0x000fe200078e00ff */
[----:B------:R-:W-:Y:S02]  /*1ccd0*/  MOV R104, 0xffffffff ;  /* 0xffffffff00687802 */ /* 0x000fe40000000f00 */
[----:B------:R-:W-:-:S02]  /*1cce0*/  MOV R2, 0x1cd00 ;  /* 0x0001cd0000027802 */ /* 0x000fc40000000f00 */
[----:B------:R-:W-:Y:S05]  /*1ccf0*/  CALL.REL.NOINC `($__internal_39_$__cuda_sm70_shflsync_idx_p) ;  /* 0x00008eb000007944 */ /* 0x000fea0003c00000 */
[----:B------:R-:W-:Y:S01]  /*1cd00*/  MOV R4, R12 ;  /* 0x0000000c00047202 */ /* 0x000fe20000000f00 */
[----:B------:R-:W-:Y:S05]  /*1cd10*/  BRA `(.L_x_2001) ;  /* 0xffffc4e000007947 */ /* 0x000fea000383ffff */
.L_x_1942:
[----:B------:R-:W-:Y:S01]  /*1cd20*/  IMAD.MOV.U32 R9, RZ, RZ, R16 ;  /* 0x000000ffff097224 */ /* 0x000fe200078e0010 */
[----:B------:R-:W-:Y:S01]  /*1cd30*/  MOV R3, 0x1c1f ;  /* 0x00001c1f00037802 */ /* 0x000fe20000000f00 */
[----:B------:R-:W-:Y:S01]  /*1cd40*/  IMAD.MOV.U32 R5, RZ, RZ, RZ ;  /* 0x000000ffff057224 */ /* 0x000fe200078e00ff */
[----:B------:R-:W-:-:S02]  /*1cd50*/  MOV R104, 0xffffffff ;  /* 0xffffffff00687802 */ /* 0x000fc40000000f00 */
[----:B------:R-:W-:Y:S02]  /*1cd60*/  MOV R2, 0x1cd80 ;  /* 0x0001cd8000027802 */ /* 0x000fe40000000f00 */
[----:B-12---:R-:W-:Y:S05]  /*1cd70*/  CALL.REL.NOINC `($__internal_39_$__cuda_sm70_shflsync_idx_p) ;  /* 0x00008e3000007944 */ /* 0x006fea0003c00000 */
[----:B------:R-:W-:Y:S01]  /*1cd80*/  MOV R0, R12 ;  /* 0x0000000c00007202 */ /* 0x000fe20000000f00 */
[----:B------:R-:W-:Y:S05]  /*1cd90*/  BRA `(.L_x_2002) ;  /* 0xffffc48000007947 */ /* 0x000fea000383ffff */
.L_x_1945:
[----:B--2---:R-:W-:Y:S01]  /*1cda0*/  IMAD.MOV.U32 R9, RZ, RZ, R14 ;  /* 0x000000ffff097224 */ /* 0x004fe200078e000e */
[----:B------:R-:W-:Y:S01]  /*1cdb0*/  MOV R3, 0x1c1f ;  /* 0x00001c1f00037802 */ /* 0x000fe20000000f00 */
        /* <DEDUP_REMOVED lines=13> */
.L_x_1949:
[----:B------:R-:W-:Y:S01]  /*1ce90*/  IMAD.MOV.U32 R9, RZ, RZ, R13 ;  /* 0x000000ffff097224 */ /* 0x000fe200078e000d */
[----:B------:R-:W-:Y:S01]  /*1cea0*/  MOV R3, 0x181f ;  /* 0x0000181f00037802 */ /* 0x000fe20000000f00 */
[----:B------:R-:W-:Y:S01]  /*1ceb0*/  IMAD.MOV.U32 R5, RZ, RZ, RZ ;  /* 0x000000ffff057224 */ /* 0x000fe200078e00ff */
[----:B------:R-:W-:-:S02]  /*1cec0*/  MOV R104, 0xffffffff ;  /* 0xffffffff00687802 */ /* 0x000fc40000000f00 */
[----:B------:R-:W-:Y:S02]  /*1ced0*/  MOV R2, 0x1cef0 ;  /* 0x0001cef000027802 */ /* 0x000fe40000000f00 */
[----:B--2---:R-:W-:Y:S05]  /*1cee0*/  CALL.REL.NOINC `($__internal_39_$__cuda_sm70_shflsync_idx_p) ;  /* 0x00008cc000007944 */ /* 0x004fea0003c00000 */
[----:B------:R-:W-:Y:S01]  /*1cef0*/  MOV R8, R12 ;  /* 0x0000000c00087202 */ /* 0x000fe20000000f00 */
[----:B------:R-:W-:Y:S05]  /*1cf00*/  BRA `(.L_x_2004) ;  /* 0xffffdb5000007947 */ /* 0x000fea000383ffff */
.L_x_1950:
[----:B------:R-:W-:Y:S01]  /*1cf10*/  IMAD.MOV.U32 R9, RZ, RZ, R16 ;  /* 0x000000ffff097224 */ /* 0x000fe200078e0010 */
[----:B------:R-:W-:Y:S01]  /*1cf20*/  MOV R3, 0x181f ;  /* 0x0000181f00037802 */ /* 0x000fe20000000f00 */
[----:B------:R-:W-:Y:S01]  /*1cf30*/  IMAD.MOV.U32 R5, RZ, RZ, RZ ;  /* 0x000000ffff057224 */ /* 0x000fe200078e00ff */
[----:B------:R-:W-:Y:S02]  /*1cf40*/  MOV R104, 0xffffffff ;  /* 0xffffffff00687802 */ /* 0x000fe40000000f00 */
[----:B------:R-:W-:Y:S02]  /*1cf50*/  MOV R2, 0x1cf70 ;  /* 0x0001cf7000027802 */ /* 0x000fe40000000f00 */
[----:B-123--:R-:W-:Y:S05]  /*1cf60*/  CALL.REL.NOINC `($__internal_39_$__cuda_sm70_shflsync_idx_p) ;  /* 0x00008c4000007944 */ /* 0x00efea0003c00000 */
[----:B------:R-:W-:Y:S01]  /*1cf70*/  MOV R0, R12 ;  /* 0x0000000c00007202 */ /* 0x000fe20000000f00 */
[----:B------:R-:W-:Y:S05]  /*1cf80*/  BRA `(.L_x_2005) ;  /* 0xffffdaf000007947 */ /* 0x000fea000383ffff */
.L_x_1953:
[----:B------:R-:W-:Y:S01]  /*1cf90*/  IMAD.MOV.U32 R9, RZ, RZ, R13 ;  /* 0x000000ffff097224 */ /* 0x000fe200078e000d */
[----:B-1----:R-:W-:Y:S01]  /*1cfa0*/  MOV R3, 0x181f ;  /* 0x0000181f00037802 */ /* 0x002fe20000000f00 */
[----:B------:R-:W-:Y:S01]  /*1cfb0*/  IMAD.MOV.U32 R5, RZ, RZ, 0x1 ;  /* 0x00000001ff057424 */ /* 0x000fe200078e00ff */
[----:B------:R-:W-:-:S02]  /*1cfc0*/  MOV R104, 0xffffffff ;  /* 0xffffffff00687802 */ /* 0x000fc40000000f00 */
[----:B------:R-:W-:Y:S02]  /*1cfd0*/  MOV R2, 0x1cff0 ;  /* 0x0001cff000027802 */ /* 0x000fe40000000f00 */
[----:B--234-:R-:W-:Y:S05]  /*1cfe0*/  CALL.REL.NOINC `($__internal_39_$__cuda_sm70_shflsync_idx_p) ;  /* 0x00008bc000007944 */ /* 0x01cfea0003c00000 */
        /* <DEDUP_REMOVED lines=9> */
.L_x_1956:
        /* <DEDUP_REMOVED lines=8> */
.L_x_1957:
[----:B------:R-:W-:Y:S01]  /*1d100*/  IMAD.MOV.U32 R9, RZ, RZ, R16 ;  /* 0x000000ffff097224 */ /* 0x000fe200078e0010 */
[----:B-1----:R-:W-:Y:S01]  /*1d110*/  MOV R3, 0x181f ;  /* 0x0000181f00037802 */ /* 0x002fe20000000f00 */
[----:B------:R-:W-:Y:S01]  /*1d120*/  IMAD.MOV.U32 R5, RZ, RZ, 0x2 ;  /* 0x00000002ff057424 */ /* 0x000fe200078e00ff */
[----:B------:R-:W-:-:S02]  /*1d130*/  MOV R104, 0xffffffff ;  /* 0xffffffff00687802 */ /* 0x000fc40000000f00 */
[----:B------:R-:W-:Y:S02]  /*1d140*/  MOV R2, 0x1d160 ;  /* 0x0001d16000027802 */ /* 0x000fe40000000f00 */
[----:B--234-:R-:W-:Y:S05]  /*1d150*/  CALL.REL.NOINC `($__internal_39_$__cuda_sm70_shflsync_idx_p) ;  /* 0x00008a5000007944 */ /* 0x01cfea0003c00000 */
[----:B------:R-:W-:Y:S01]  /*1d160*/  MOV R0, R12 ;  /* 0x0000000c00007202 */ /* 0x000fe20000000f00 */
[----:B------:R-:W-:Y:S05]  /*1d170*/  BRA `(.L_x_2008) ;  /* 0xffffdb9000007947 */ /* 0x000fea000383ffff */
.L_x_1960:
        /* <DEDUP_REMOVED lines=15> */
.L_x_1962:
[----:B------:R-:W-:Y:S01]  /*1d270*/  IMAD.MOV.U32 R9, RZ, RZ, R37 ;  /* 0x000000ffff097224 */ /* 0x000fe200078e0025 */
[----:B------:R-:W-:Y:S01]  /*1d280*/  MOV R3, 0x1f ;  /* 0x0000001f00037802 */ /* 0x000fe20000000f00 */
[----:B------:R-:W-:Y:S01]  /*1d290*/  IMAD.MOV.U32 R5, RZ, RZ, RZ ;  /* 0x000000ffff057224 */ /* 0x000fe200078e00ff */
[----:B------:R-:W-:-:S02]  /*1d2a0*/  MOV R104, 0xffffffff ;  /* 0xffffffff00687802 */ /* 0x000fc40000000f00 */
[----:B------:R-:W-:Y:S02]  /*1d2b0*/  MOV R2, 0x1d2d0 ;  /* 0x0001d2d000027802 */ /* 0x000fe40000000f00 */
[----:B---3--:R-:W-:Y:S05]  /*1d2c0*/  CALL.REL.NOINC `($__internal_39_$__cuda_sm70_shflsync_idx_p) ;  /* 0x000088e000007944 */ /* 0x008fea0003c00000 */
[----:B------:R-:W-:Y:S01]  /*1d2d0*/  MOV R13, R12 ;  /* 0x0000000c000d7202 */ /* 0x000fe20000000f00 */
[----:B------:R-:W-:Y:S05]  /*1d2e0*/  BRA `(.L_x_2010) ;  /* 0xffffdd5000007947 */ /* 0x000fea000383ffff */
.L_x_1963:
[----:B------:R-:W-:Y:S01]  /*1d2f0*/  IMAD.MOV.U32 R9, RZ, RZ, R37 ;  /* 0x000000ffff097224 */ /* 0x000fe200078e0025 */
[----:B------:R-:W-:Y:S01]  /*1d300*/  MOV R3, 0x1f ;  /* 0x0000001f00037802 */ /* 0x000fe20000000f00 */
[----:B------:R-:W-:Y:S01]  /*1d310*/  IMAD.MOV.U32 R5, RZ, RZ, 0x1 ;  /* 0x00000001ff057424 */ /* 0x000fe200078e00ff */
[----:B------:R-:W-:Y:S02]  /*1d320*/  MOV R104, 0xffffffff ;  /* 0xffffffff00687802 */ /* 0x000fe40000000f00 */
[----:B------:R-:W-:Y:S02]  /*1d330*/  MOV R2, 0x1d350 ;  /* 0x0001d35000027802 */ /* 0x000fe40000000f00 */
[----:B-12---:R-:W-:Y:S05]  /*1d340*/  CALL.REL.NOINC `($__internal_39_$__cuda_sm70_shflsync_idx_p) ;  /* 0x0000886000007944 */ /* 0x006fea0003c00000 */
[----:B------:R-:W-:Y:S01]  /*1d350*/  MOV R8, R12 ;  /* 0x0000000c00087202 */ /* 0x000fe20000000f00 */
[----:B------:R-:W-:Y:S05]  /*1d360*/  BRA `(.L_x_2011) ;  /* 0xffffdcf000007947 */ /* 0x000fea000383ffff */
.L_x_1964:
[----:B------:R-:W-:Y:S02]  /*1d370*/  MOV R2, 0x1 ;  /* 0x0000000100027802 */ /* 0x000fe40000000f00 */
[----:B------:R-:W-:Y:S02]  /*1d380*/  MOV R3, 0x1d3a0 ;  /* 0x0001d3a000037802 */ /* 0x000fe40000000f00 */
[----:B-1234-:R-:W-:Y:S05]  /*1d390*/  CALL.REL.NOINC `($__internal_40_$__cuda_sm70_shflsync_up_p) ;  /* 0x0000885000007944 */ /* 0x01efea0003c00000 */
[----:B------:R-:W-:Y:S05]  /*1d3a0*/  BRA `(.L_x_2012) ;  /* 0xffffddd000007947 */ /* 0x000fea000383ffff */
.L_x_1965:
[----:B------:R-:W-:Y:S02]  /*1d3b0*/  MOV R2, 0x2 ;  /* 0x0000000200027802 */ /* 0x000fe40000000f00 */
[----:B------:R-:W-:-:S02]  /*1d3c0*/  MOV R3, 0x1d3e0 ;  /* 0x0001d3e000037802 */ /* 0x000fc40000000f00 */
[----:B--2-4-:R-:W-:Y:S05]  /*1d3d0*/  CALL.REL.NOINC `($__internal_40_$__cuda_sm70_shflsync_up_p) ;  /* 0x0000881000007944 */ /* 0x014fea0003c00000 */
        /* <DEDUP_REMOVED lines=25> */
.L_x_1969:
[----:B------:R-:W-:Y:S02]  /*1d570*/  MOV R2, 0x1 ;  /* 0x0000000100027802 */ /* 0x000fe40000000f00 */
[----:B------:R-:W-:Y:S02]  /*1d580*/  MOV R3, 0x1d5a0 ;  /* 0x0001d5a000037802 */ /* 0x000fe40000000f00 */
[----:B------:R-:W-:Y:S05]  /*1d590*/  CALL.REL.NOINC `($__internal_40_$__cuda_sm70_shflsync_up_p) ;  /* 0x0000865000007944 */ /* 0x000fea0003c00000 */
[----:B------:R-:W-:Y:S01]  /*1d5a0*/  MOV R2, R4 ;  /* 0x0000000400027202 */ /* 0x000fe20000000f00 */
[----:B------:R-:W-:Y:S05]  /*1d5b0*/  BRA `(.L_x_2014) ;  /* 0xffffde1000007947 */ /* 0x000fea000383ffff */
.L_x_1970:
        /* <DEDUP_REMOVED lines=28> */
.L_x_1972:
[----:B------:R-:W-:Y:S02]  /*1d780*/  SEL R0, RZ, 0x1, P0 ;  /* 0x00000001ff007807 */ /* 0x000fe40000000000 */
[----:B------:R-:W-:Y:S02]  /*1d790*/  MOV R2, 0x1d7b0 ;  /* 0x0001d7b000027802 */ /* 0x000fe40000000f00 */
[----:B-1----:R-:W-:Y:S05]  /*1d7a0*/  CALL.REL.NOINC `($__internal_41_$__cuda_sm70_votesync_ballot) ;  /* 0x000084b000007944 */ /* 0x002fea0003c00000 */
[----:B------:R-:W-:Y:S01]  /*1d7b0*/  MOV R8, R0 ;  /* 0x0000000000087202 */ /* 0x000fe20000000f00 */
[----:B------:R-:W-:Y:S05]  /*1d7c0*/  BRA `(.L_x_2016) ;  /* 0xffffdd9000007947 */ /* 0x000fea000383ffff */
.L_x_1973:
[----:B------:R-:W-:Y:S01]  /*1d7d0*/  IMAD.MOV.U32 R9, RZ, RZ, R6 ;  /* 0x000000ffff097224 */ /* 0x000fe200078e0006 */
[----:B------:R-:W-:Y:S01]  /*1d7e0*/  MOV R3, 0x1f ;  /* 0x0000001f00037802 */ /* 0x000fe20000000f00 */
[----:B------:R-:W-:Y:S01]  /*1d7f0*/  IMAD.MOV.U32 R5, RZ, RZ, R0 ;  /* 0x000000ffff057224 */ /* 0x000fe200078e0000 */
[----:B------:R-:W-:Y:S02]  /*1d800*/  MOV R104, 0xffffffff ;  /* 0xffffffff00687802 */ /* 0x000fe40000000f00 */
[----:B------:R-:W-:Y:S02]  /*1d810*/  MOV R2, 0x1d830 ;  /* 0x0001d83000027802 */ /* 0x000fe40000000f00 */
[----:B-1----:R-:W-:Y:S05]  /*1d820*/  CALL.REL.NOINC `($__internal_39_$__cuda_sm70_shflsync_idx_p) ;  /* 0x0000838000007944 */ /* 0x002fea0003c00000 */
[----:B------:R-:W-:Y:S01]  /*1d830*/  IMAD.MOV.U32 R15, RZ, RZ, R12 ;  /* 0x000000ffff0f7224 */ /* 0x000fe200078e000c */
[----:B------:R-:W-:Y:S01]  /*1d840*/  MOV R9, R7 ;  /* 0x0000000700097202 */ /* 0x000fe20000000f00 */
[----:B------:R-:W-:Y:S01]  /*1d850*/  IMAD.MOV.U32 R5, RZ, RZ, R0 ;  /* 0x000000ffff057224 */ /* 0x000fe200078e0000 */
[----:B------:R-:W-:Y:S01]  /*1d860*/  MOV R3, 0x1f ;  /* 0x0000001f00037802 */ /* 0x000fe20000000f00 */
[----:B------:R-:W-:Y:S01]  /*1d870*/  IMAD.MOV.U32 R104, RZ, RZ, -0x1 ;  /* 0xffffffffff687424 */ /* 0x000fe200078e00ff */
[----:B------:R-:W-:-:S02]  /*1d880*/  MOV R2, 0x1d8a0 ;  /* 0x0001d8a000027802 */ /* 0x000fc40000000f00 */
[----:B------:R-:W-:Y:S05]  /*1d890*/  CALL.REL.NOINC `($__internal_39_$__cuda_sm70_shflsync_idx_p) ;  /* 0x0000831000007944 */ /* 0x000fea0003c00000 */
[----:B------:R-:W-:Y:S01]  /*1d8a0*/  MOV R7, R12 ;  /* 0x0000000c00077202 */ /* 0x000fe20000000f00 */
[----:B------:R-:W-:Y:S05]  /*1d8b0*/  BRA `(.L_x_2017) ;  /* 0xffffdcf000007947 */ /* 0x000fea000383ffff */
.L_x_1976:
[----:B------:R-:W-:Y:S01]  /*1d8c0*/  IMAD.MOV.U32 R9, RZ, RZ, R4 ;  /* 0x000000ffff097224 */ /* 0x000fe200078e0004 */
[----:B------:R-:W-:Y:S01]  /*1d8d0*/  MOV R3, 0x1f ;  /* 0x0000001f00037802 */ /* 0x000fe20000000f00 */
[----:B------:R-:W-:Y:S01]  /*1d8e0*/  IMAD.MOV.U32 R5, RZ, RZ, R0 ;  /* 0x000000ffff057224 */ /* 0x000fe200078e0000 */
[----:B------:R-:W-:-:S02]  /*1d8f0*/  MOV R104, 0xffffffff ;  /* 0xffffffff00687802 */ /* 0x000fc40000000f00 */
[----:B------:R-:W-:Y:S02]  /*1d900*/  MOV R2, 0x1d920 ;  /* 0x0001d92000027802 */ /* 0x000fe40000000f00 */
[----:B-1-34-:R-:W-:Y:S05]  /*1d910*/  CALL.REL.NOINC `($__internal_39_$__cuda_sm70_shflsync_idx_p) ;  /* 0x0000829000007944 */ /* 0x01afea0003c00000 */
[----:B------:R-:W-:Y:S01]  /*1d920*/  MOV R16, R12 ;  /* 0x0000000c00107202 */ /* 0x000fe20000000f00 */
[----:B------:R-:W-:Y:S05]  /*1d930*/  BRA `(.L_x_1975) ;  /* 0xffffdcd000007947 */ /* 0x000fea000383ffff */
        .type           $_ZN7cutlass13device_kernelIN5flash19enable_sm80_to_sm89INS1_16FlashAttnFwdSm80INS1_25CollectiveMainloopFwdSm80ILi8ELi2ELb0EN4cute5tupleIJNS5_1CILi128EEENS7_ILi64EEENS7_ILi192EEEEEELi192ENS_10bfloat16_tEfNS_4arch4Sm80ELb0ELb1ELb1ELb1ELb0ELb1ELb1ELb1EEENS1_21CollectiveEpilogueFwdINS6_IJS8_SA_S9_EEENS6_IJNS7_ILi1EEESI_SI_EEESC_SE_Li256ELb1ELb1ELb1ELb0EEENS1_36VarlenDynamicPersistentTileSchedulerILi128ELi64ELi256ELi256ELb1ELb1ELb0ELb1ELb0ELb1EEEEEEEEEvNT_6ParamsE$_ZZN5flash25CollectiveMainloopFwdSm80ILi8ELi2ELb0EN4cute5tupleIJNS1_1CILi128EEENS3_ILi64EEENS3_ILi192EEEEEELi192EN7cutlass10bfloat16_tEfNS8_4arch4Sm80ELb0ELb1ELb1ELb1ELb0ELb1ELb1ELb1EE3mmaINS_16FlashAttnFwdSm80ISC_NS_21CollectiveEpilogueFwdINS2_IJS4_S6_S5_EEENS2_IJNS3_ILi1EEESH_SH_EEES9_SB_Li256ELb1ELb1ELb1ELb0EEENS_36VarlenDynamicPersistentTileSchedulerILi128ELi64ELi256ELi256ELb1ELb1ELb0ELb1ELb0ELb1EEEE13SharedStorageENS1_6TensorINS1_11ArrayEngineIfLm96EEENS1_6LayoutINS2_IJNS2_IJNS3_ILi2EEESS_EEESH_NS3_ILi24EEEEEENS2_IJNS2_IJSH_SS_EEENS3_ILi0EEENS3_ILi4EEEEEEEEEENS_7SoftmaxILi2ELi0EEEEEbRKNSC_6ParamsERT0_RT1_iRKNS_16SeqlenInfoQKNewKILb1ELb1EEENS2_IJiiiiEEERT_ENKUlvE_clEv,@function
        .size           $_ZN7cutlass13device_kernelIN5flash19enable_sm80_to_sm89INS1_16FlashAttnFwdSm80INS1_25CollectiveMainloopFwdSm80ILi8ELi2ELb0EN4cute5tupleIJNS5_1CILi128EEENS7_ILi64EEENS7_ILi192EEEEEELi192ENS_10bfloat16_tEfNS_4arch4Sm80ELb0ELb1ELb1ELb1ELb0ELb1ELb1ELb1EEENS1_21CollectiveEpilogueFwdINS6_IJS8_SA_S9_EEENS6_IJNS7_ILi1EEESI_SI_EEESC_SE_Li256ELb1ELb1ELb1ELb0EEENS1_36VarlenDynamicPersistentTileSchedulerILi128ELi64ELi256ELi256ELb1ELb1ELb0ELb1ELb0ELb1EEEEEEEEEvNT_6ParamsE$_ZZN5flash25CollectiveMainloopFwdSm80ILi8ELi2ELb0EN4cute5tupleIJNS1_1CILi128EEENS3_ILi64EEENS3_ILi192EEEEEELi192EN7cutlass10bfloat16_tEfNS8_4arch4Sm80ELb0ELb1ELb1ELb1ELb0ELb1ELb1ELb1EE3mmaINS_16FlashAttnFwdSm80ISC_NS_21CollectiveEpilogueFwdINS2_IJS4_S6_S5_EEENS2_IJNS3_ILi1EEESH_SH_EEES9_SB_Li256ELb1ELb1ELb1ELb0EEENS_36VarlenDynamicPersistentTileSchedulerILi128ELi64ELi256ELi256ELb1ELb1ELb0ELb1ELb0ELb1EEEE13SharedStorageENS1_6TensorINS1_11ArrayEngineIfLm96EEENS1_6LayoutINS2_IJNS2_IJNS3_ILi2EEESS_EEESH_NS3_ILi24EEEEEENS2_IJNS2_IJSH_SS_EEENS3_ILi0EEENS3_ILi4EEEEEEEEEENS_7SoftmaxILi2ELi0EEEEEbRKNSC_6ParamsERT0_RT1_iRKNS_16SeqlenInfoQKNewKILb1ELb1EEENS2_IJiiiiEEERT_ENKUlvE_clEv,($__internal_38_$__cuda_sm70_shflsync_bfly_p - $_ZN7cutlass13device_kernelIN5flash19enable_sm80_to_sm89INS1_16FlashAttnFwdSm80INS1_25CollectiveMainloopFwdSm80ILi8ELi2ELb0EN4cute5tupleIJNS5_1CILi128EEENS7_ILi64EEENS7_ILi192EEEEEELi192ENS_10bfloat16_tEfNS_4arch4Sm80ELb0ELb1ELb1ELb1ELb0ELb1ELb1ELb1EEENS1_21CollectiveEpilogueFwdINS6_IJS8_SA_S9_EEENS6_IJNS7_ILi1EEESI_SI_EEESC_SE_Li256ELb1ELb1ELb1ELb0EEENS1_36VarlenDynamicPersistentTileSchedulerILi128ELi64ELi256ELi256ELb1ELb1ELb0ELb1ELb0ELb1EEEEEEEEEvNT_6ParamsE$_ZZN5flash25CollectiveMainloopFwdSm80ILi8ELi2ELb0EN4cute5tupleIJNS1_1CILi128EEENS3_ILi64EEENS3_ILi192EEEEEELi192EN7cutlass10bfloat16_tEfNS8_4arch4Sm80ELb0ELb1ELb1ELb1ELb0ELb1ELb1ELb1EE3mmaINS_16FlashAttnFwdSm80ISC_NS_21CollectiveEpilogueFwdINS2_IJS4_S6_S5_EEENS2_IJNS3_ILi1EEESH_SH_EEES9_SB_Li256ELb1ELb1ELb1ELb0EEENS_36VarlenDynamicPersistentTileSchedulerILi128ELi64ELi256ELi256ELb1ELb1ELb0ELb1ELb0ELb1EEEE13SharedStorageENS1_6TensorINS1_11ArrayEngineIfLm96EEENS1_6LayoutINS2_IJNS2_IJNS3_ILi2EEESS_EEESH_NS3_ILi24EEEEEENS2_IJNS2_IJSH_SS_EEENS3_ILi0EEENS3_ILi4EEEEEEEEEENS_7SoftmaxILi2ELi0EEEEEbRKNSC_6ParamsERT0_RT1_iRKNS_16SeqlenInfoQKNewKILb1ELb1EEENS2_IJiiiiEEERT_ENKUlvE_clEv)
$_ZN7cutlass13device_kernelIN5flash19enable_sm80_to_sm89INS1_16FlashAttnFwdSm80INS1_25CollectiveMainloopFwdSm80ILi8ELi2ELb0EN4cute5tupleIJNS5_1CILi128EEENS7_ILi64EEENS7_ILi192EEEEEELi192ENS_10bfloat16_tEfNS_4arch4Sm80ELb0ELb1ELb1ELb1ELb0ELb1ELb1ELb1EEENS1_21CollectiveEpilogueFwdINS6_IJS8_SA_S9_EEENS6_IJNS7_ILi1EEESI_SI_EEESC_SE_Li256ELb1ELb1ELb1ELb0EEENS1_36VarlenDynamicPersistentTileSchedulerILi128ELi64ELi256ELi256ELb1ELb1ELb0ELb1ELb0ELb1EEEEEEEEEvNT_6ParamsE$_ZZN5flash25CollectiveMainloopFwdSm80ILi8ELi2ELb0EN4cute5tupleIJNS1_1CILi128EEENS3_ILi64EEENS3_ILi192EEEEEELi192EN7cutlass10bfloat16_tEfNS8_4arch4Sm80ELb0ELb1ELb1ELb1ELb0ELb1ELb1ELb1EE3mmaINS_16FlashAttnFwdSm80ISC_NS_21CollectiveEpilogueFwdINS2_IJS4_S6_S5_EEENS2_IJNS3_ILi1EEESH_SH_EEES9_SB_Li256ELb1ELb1ELb1ELb0EEENS_36VarlenDynamicPersistentTileSchedulerILi128ELi64ELi256ELi256ELb1ELb1ELb0ELb1ELb0ELb1EEEE13SharedStorageENS1_6TensorINS1_11ArrayEngineIfLm96EEENS1_6LayoutINS2_IJNS2_IJNS3_ILi2EEESS_EEESH_NS3_ILi24EEEEEENS2_IJNS2_IJSH_SS_EEENS3_ILi0EEENS3_ILi4EEEEEEEEEENS_7SoftmaxILi2ELi0EEEEEbRKNSC_6ParamsERT0_RT1_iRKNS_16SeqlenInfoQKNewKILb1ELb1EEENS2_IJiiiiEEERT_ENKUlvE_clEv:
[----:B------:R-:W-:-:S05]  /*1d940*/  IADD3 R30, R14, -c[0x0][0x20], RZ ;  /* 0x800008000e1e7a10 */ /* 0x000fca0007ffe0ff */
[----:B------:R-:W2:Y:S01]  /*1d950*/  LDL.64 R4, [R30] ;  /* 0x000000001e047983 */ /* 0x000ea20000100a00 */
[----:B------:R-:W-:-:S03]  /*1d960*/  ULDC.64 UR18, c[0x0][0x118] ;  /* 0x0000460000127ab9 */ /* 0x000fc60000000a00 */
[----:B--2---:R-:W2:Y:S02]  /*1d970*/  LD.E R31, [R4.64+0x11c] ;  /* 0x00011c12041f7980 */ /* 0x004ea4000c101900 */
[----:B--2---:R-:W-:-:S13]  /*1d980*/  ISETP.GT.AND P0, PT, R31, RZ, PT ;  /* 0x000000ff1f00720c */ /* 0x004fda0003f04270 */
[----:B------:R-:W-:Y:S05]  /*1d990*/  @P0 BRA `(.L_x_2018) ;  /* 0x0000004000000947 */ /* 0x000fea0003800000 */
[----:B------:R-:W-:Y:S01]  /*1d9a0*/  MOV R2, R111 ;  /* 0x0000006f00027202 */ /* 0x000fe20000000f00 */
[----:B------:R-:W-:-:S04]  /*1d9b0*/  DEPBAR.LE SB0, 0x3 ;  /* 0x000080c00000791a */ /* 0x000fc80000000000 */
[----:B------:R-:W-:-:S04]  /*1d9c0*/  MOV R3, 0x0 ;  /* 0x0000000000037802 */ /* 0x000fc80000000f00 */
[----:B------:R-:W-:Y:S05]  /*1d9d0*/  RET.REL.NODEC R2 `(_ZN7cutlass13device_kernelIN5flash19enable_sm80_to_sm89INS1_16FlashAttnFwdSm80INS1_25CollectiveMainloopFwdSm80ILi8ELi2ELb0EN4cute5tupleIJNS5_1CILi128EEENS7_ILi64EEENS7_ILi192EEEEEELi192ENS_10bfloat16_tEfNS_4arch4Sm80ELb0ELb1ELb1ELb1ELb0ELb1ELb1ELb1EEENS1_21CollectiveEpilogueFwdINS6_IJS8_SA_S9_EEENS6_IJNS7_ILi1EEESI_SI_EEESC_SE_Li256ELb1ELb1ELb1ELb0EEENS1_36VarlenDynamicPersistentTileSchedulerILi128ELi64ELi256ELi256ELb1ELb1ELb0ELb1ELb0ELb1EEEEEEEEEvNT_6ParamsE) ;  /* 0xfffe262002007950 */ /* 0x000fea0003c3ffff */
.L_x_2018:
[----:B------:R-:W2:Y:S04]  /*1d9e0*/  LDL.64 R6, [R30+0x8] ;  /* 0x000008001e067983 */ /* 0x000ea80000100a00 */
[----:B------:R-:W3:Y:S04]  /*1d9f0*/  LDL.64 R2, [R30+0x18] ;  /* 0x000018001e027983 */ /* 0x000ee80000100a00 */
[----:B------:R-:W4:Y:S04]  /*1da00*/  LDL.64 R12, [R30+0x20] ;  /* 0x000020001e0c7983 */ /* 0x000f280000100a00 */
[----:B------:R-:W4:Y:S04]  /*1da10*/  LDL.64 R14, [R30+0x10] ;  /* 0x000010001e0e7983 */ /* 0x000f280000100a00 */
[----:B------:R-:W4:Y:S04]  /*1da20*/  LD.E.64 R8, [R4.64+0x120] ;  /* 0x0001201204087980 */ /* 0x000f28000c101b00 */
[----:B------:R-:W4:Y:S04]  /*1da30*/  LD.E.U8 R25, [R4.64+0x138] ;  /* 0x0001381204197980 */ /* 0x000f28000c101100 */
[----:B------:R1:W5:Y:S04]  /*1da40*/  LD.E R24, [R4.64+0x164] ;  /* 0x0001641204187980 */ /* 0x000368000c101900 */
[----:B------:R1:W5:Y:S04]  /*1da50*/  LD.E.64 R18, [R4.64+0x110] ;  /* 0x0001101204127980 */ /* 0x000368000c101b00 */
[----:B------:R1:W5:Y:S04]  /*1da60*/  LD.E.64 R16, [R4.64+0x128] ;  /* 0x0001281204107980 */ /* 0x000368000c101b00 */
[----:B--2---:R4:W2:Y:S04]  /*1da70*/  LD.E R58, [R6.64] ;  /* 0x00000012063a7980 */ /* 0x0048a8000c101900 */
[----:B---3--:R-:W3:Y:S04]  /*1da80*/  LD.E R0, [R2.64+0x20] ;  /* 0x0000201202007980 */ /* 0x008ee8000c101900 */
[----:B----4-:R3:W4:Y:S04]  /*1da90*/  LD.E R13, [R12.64] ;  /* 0x000000120c0d7980 */ /* 0x010728000c101900 */
[----:B------:R1:W5:Y:S04]  /*1daa0*/  LD.E R26, [R14.64] ;  /* 0x000000120e1a7980 */ /* 0x000368000c101900 */
[----:B------:R-:W4:Y:S01]  /*1dab0*/  LD.E.64 R6, [R4.64+0x130] ;  /* 0x0001301204067980 */ /* 0x000f22000c101b00 */
[----:B------:R-:W-:-:S02]  /*1dac0*/  ISETP.NE.AND P0, PT, R25, RZ, PT ;  /* 0x000000ff1900720c */ /* 0x000fc40003f05270 */
[----:B--2---:R-:W-:Y:S02]  /*1dad0*/  SHF.R.S32.HI R103, RZ, 0x1f, R58 ;  /* 0x0000001fff677819 */ /* 0x004fe4000001143a */
[----:B---3--:R-:W-:Y:S01]  /*1dae0*/  SHF.R.S32.HI R12, RZ, 0x1f, R0 ;  /* 0x0000001fff0c7819 */ /* 0x008fe20000011400 */
[----:B-1----:R-:W-:Y:S01]  /*1daf0*/  IMAD R14, R9, R0, RZ ;  /* 0x00000000090e7224 */ /* 0x002fe200078e02ff */
[----:B------:R-:W-:-:S03]  /*1db00*/  LEA.HI R2, R103, R58, RZ, 0x2 ;  /* 0x0000003a67027211 */ /* 0x000fc600078f10ff */
[C---:B------:R-:W-:Y:S01]  /*1db10*/  IMAD R14, R8.reuse, R12, R14 ;  /* 0x0000000c080e7224 */ /* 0x040fe200078e020e */
[----:B------:R-:W-:Y:S01]  /*1db20*/  SHF.R.S32.HI R76, RZ, 0x2, R2 ;  /* 0x00000002ff4c7819 */ /* 0x000fe20000011402 */
[----:B------:R-:W-:-:S04]  /*1db30*/  IMAD.WIDE.U32 R22, R8, R0, RZ ;  /* 0x0000000008167225 */ /* 0x000fc800078e00ff */
[----:B----4-:R-:W-:Y:S02]  /*1db40*/  IMAD R44, R13, 0x80, R76 ;  /* 0x000000800d2c7824 */ /* 0x010fe400078e024c */
[----:B------:R-:W-:-:S04]  /*1db50*/  IMAD R3, R7, R0, RZ ;  /* 0x0000000007037224 */ /* 0x000fc800078e02ff */
[----:B------:R-:W-:Y:S01]  /*1db60*/  IMAD R12, R6, R12, R3 ;  /* 0x0000000c060c7224 */ /* 0x000fe200078e0203 */
[----:B------:R-:W-:Y:S01]  /*1db70*/  LOP3.LUT R3, R2, 0xfffffffc, RZ, 0xc0, !PT ;  /* 0xfffffffc02037812 */ /* 0x000fe200078ec0ff */
[----:B------:R-:W-:-:S04]  /*1db80*/  IMAD.WIDE.U32 R20, R6, R0, RZ ;  /* 0x0000000006147225 */ /* 0x000fc800078e00ff */
[----:B------:R-:W-:Y:S01]  /*1db90*/  IMAD.IADD R45, R58, 0x1, -R3 ;  /* 0x000000013a2d7824 */ /* 0x000fe200078e0a03 */
[----:B------:R-:W-:Y:S01]  /*1dba0*/  IADD3 R15, R23, R14, RZ ;  /* 0x0000000e170f7210 */ /* 0x000fe20007ffe0ff */
[----:B------:R-:W-:-:S03]  /*1dbb0*/  IMAD.IADD R13, R21, 0x1, R12 ;  /* 0x00000001150d7824 */ /* 0x000fc600078e020c */
[C---:B------:R-:W-:Y:S02]  /*1dbc0*/  SHF.L.U32 R59, R45.reuse, 0x3, RZ ;  /* 0x000000032d3b7819 */ /* 0x040fe400000006ff */
[----:B------:R-:W-:Y:S01]  /*1dbd0*/  LEA R2, R45, R44, 0x6 ;  /* 0x0000002c2d027211 */ /* 0x000fe200078e30ff */
[----:B------:R-:W-:Y:S05]  /*1dbe0*/  @!P0 BRA `(.L_x_2019) ;  /* 0x00003b3000008947 */ /* 0x000fea0003800000 */
[----:B-----5:R-:W-:Y:S01]  /*1dbf0*/  ISETP.NE.AND P0, PT, R24, 0x1, PT ;  /* 0x000000011800780c */ /* 0x020fe20003f05270 */
[----:B------:R-:W-:Y:S01]  /*1dc00*/  BSSY B0, `(.L_x_2020) ;  /* 0x0000007000007945 */ /* 0x000fe20003800000 */
[----:B------:R-:W-:-:S11]  /*1dc10*/  SHF.L.U32 R0, R45, 0x2, RZ ;  /* 0x000000022d007819 */ /* 0x000fd600000006ff */
[----:B------:R-:W-:Y:S05]  /*1dc20*/  @!P0 BRA `(.L_x_2021) ;  /* 0x0000004000008947 */ /* 0x000fea0003800000 */
[----:B------:R1:W2:Y:S04]  /*1dc30*/  LD.E R3, [R4.64+0x168] ;  /* 0x0001681204037980 */ /* 0x0002a8000c101900 */
[----:B-1----:R-:W3:Y:S01]  /*1dc40*/  LD.E R4, [R4.64+0x16c] ;  /* 0x00016c1204047980 */ /* 0x002ee2000c101900 */
[----:B--2---:R-:W-:-:S05]  /*1dc50*/  IMAD.HI.U32 R2, R2, R3, RZ ;  /* 0x0000000302027227 */ /* 0x004fca00078e00ff */
[----:B---3--:R-:W-:Y:S02]  /*1dc60*/  SHF.R.U32.HI R2, RZ, R4, R2 ;  /* 0x00000004ff027219 */ /* 0x008fe40000011602 */
.L_x_2021:
[----:B------:R-:W-:Y:S05]  /*1dc70*/  BSYNC B0 ;  /* 0x0000000000007941 */ /* 0x000fea0003800000 */
.L_x_2020:
[----:B------:R-:W-:Y:S01]  /*1dc80*/  MOV R14, R22 ;  /* 0x00000016000e7202 */ /* 0x000fe20000000f00 */
[-C--:B------:R-:W-:Y:S01]  /*1dc90*/  IMAD R5, R9, R2.reuse, RZ ;  /* 0x0000000209057224 */ /* 0x080fe200078e02ff */
[----:B------:R-:W-:Y:S01]  /*1dca0*/  SHF.R.S32.HI R4, RZ, 0x1f, R2 ;  /* 0x0000001fff047819 */ /* 0x000fe20000011402 */
[----:B------:R-:W-:Y:S01]  /*1dcb0*/  IMAD R7, R7, R2, RZ ;  /* 0x0000000207077224 */ /* 0x000fe200078e02ff */
[----:B------:R-:W-:Y:S01]  /*1dcc0*/  MOV R12, R20 ;  /* 0x00000014000c7202 */ /* 0x000fe20000000f00 */
[----:B------:R-:W-:-:S04]  /*1dcd0*/  IMAD.WIDE.U32 R14, R8, R2, R14 ;  /* 0x00000002080e7225 */ /* 0x000fc800078e000e */
[----:B------:R-:W-:Y:S01]  /*1dce0*/  IMAD R5, R8, R4, R5 ;  /* 0x0000000408057224 */ /* 0x000fe200078e0205 */
[----:B------:R-:W-:Y:S01]  /*1dcf0*/  LEA R47, P1, R14, R18, 0x1 ;  /* 0x000000120e2f7211 */ /* 0x000fe200078208ff */
[----:B------:R-:W-:-:S03]  /*1dd00*/  IMAD.WIDE.U32 R2, R6, R2, R12 ;  /* 0x0000000206027225 */ /* 0x000fc600078e000c */
[----:B------:R-:W-:Y:S01]  /*1dd10*/  IADD3 R5, R15, R5, RZ ;  /* 0x000000050f057210 */ /* 0x000fe20007ffe0ff */
[----:B------:R-:W-:Y:S01]  /*1dd20*/  IMAD R4, R6, R4, R7 ;  /* 0x0000000406047224 */ /* 0x000fe200078e0207 */
[----:B------:R-:W-:Y:S02]  /*1dd30*/  LEA R52, P0, R2, R16, 0x1 ;  /* 0x0000001002347211 */ /* 0x000fe400078008ff */
[----:B------:R-:W-:Y:S02]  /*1dd40*/  LEA.HI.X R46, R14, R19, R5, 0x1, P1 ;  /* 0x000000130e2e7211 */ /* 0x000fe400008f0c05 */
[----:B------:R-:W-:-:S04]  /*1dd50*/  IADD3 R4, R3, R4, RZ ;  /* 0x0000000403047210 */ /* 0x000fc80007ffe0ff */
[----:B------:R-:W-:Y:S01]  /*1dd60*/  LEA.HI.X R45, R2, R17, R4, 0x1, P0 ;  /* 0x00000011022d7211 */ /* 0x000fe200000f0c04 */
[----:B------:R-:W-:Y:S05]  /*1dd70*/  BRA.DIV ~URZ, `(.L_x_2022) ;  /* 0x000076527f007947 */ /* 0x000fea000b800000 */
[----:B------:R1:W2:Y:S02]  /*1dd80*/  SHFL.IDX PT, R4, R46, RZ, 0x1c1f ;  /* 0x001c1fff2e047589 */ /* 0x0002a400000e0000 */
.L_x_2070:
[----:B------:R-:W-:Y:S05]  /*1dd90*/  BRA.DIV ~URZ, `(.L_x_2023) ;  /* 0x000076b27f007947 */ /* 0x000fea000b800000 */
[----:B------:R3:W4:Y:S01]  /*1dda0*/  SHFL.IDX PT, R6, R47, RZ, 0x1c1f ;  /* 0x001c1fff2f067589 */ /* 0x00072200000e0000 */
[----:B--2---:R-:W-:-:S03]  /*1ddb0*/  MOV R7, R4 ;  /* 0x0000000400077202 */ /* 0x004fc60000000f00 */
[----:B------:R3:W2:Y:S04]  /*1ddc0*/  SHFL.IDX PT, R8, R45, RZ, 0x1c1f ;  /* 0x001c1fff2d087589 */ /* 0x0006a800000e0000 */
[----:B------:R3:W1:Y:S02]  /*1ddd0*/  SHFL.IDX PT, R2, R52, RZ, 0x1c1f ;  /* 0x001c1fff34027589 */ /* 0x00066400000e0000 */
.L_x_2071:
[----:B------:R-:W-:Y:S01]  /*1dde0*/  IMAD R70, R26, R24, RZ ;  /* 0x000000181a467224 */ /* 0x000fe200078e02ff */
[----:B------:R-:W-:Y:S01]  /*1ddf0*/  BSSY B0, `(.L_x_2024) ;  /* 0x000004f000007945 */ /* 0x000fe20003800000 */
[----:B------:R-:W-:Y:S01]  /*1de00*/  CS2R R80, SRZ ;  /* 0x0000000000507805 */ /* 0x000fe2000001ff00 */
[----:B------:R-:W-:Y:S01]  /*1de10*/  CS2R R54, SRZ ;  /* 0x0000000000367805 */ /* 0x000fe2000001ff00 */
[----:B------:R-:W-:Y:S01]  /*1de20*/  CS2R R48, SRZ ;  /* 0x0000000000307805 */ /* 0x000fe2000001ff00 */
[----:B------:R-:W-:Y:S01]  /*1de30*/  ISETP.GE.AND P0, PT, R44, R70, PT ;  /* 0x000000462c00720c */ /* 0x000fe20003f06270 */
        /* <DEDUP_REMOVED lines=10> */
[----:B--2---:R-:W-:-:S02]  /*1dee0*/  MOV R3, R8 ;  /* 0x0000000800037202 */ /* 0x004fc40000000f00 */
[----:B------:R-:W-:Y:S05]  /*1def0*/  @P0 BRA `(.L_x_2025) ;  /* 0x000003e000000947 */ /* 0x000fea0003800000 */
[CC--:B------:R-:W-:Y:S01]  /*1df00*/  ISETP.GE.AND P0, PT, R0.reuse, R31.reuse, PT ;  /* 0x0000001f0000720c */ /* 0x0c0fe20003f06270 */
[----:B------:R-:W-:Y:S01]  /*1df10*/  CS2R R26, SRZ ;  /* 0x00000000001a7805 */ /* 0x000fe2000001ff00 */
[C---:B------:R-:W-:Y:S01]  /*1df20*/  IADD3 R12, R0.reuse, 0x10, RZ ;  /* 0x00000010000c7810 */ /* 0x040fe20007ffe0ff */
[----:B------:R-:W-:Y:S01]  /*1df30*/  CS2R R28, SRZ ;  /* 0x00000000001c7805 */ /* 0x000fe2000001ff00 */
[----:B------:R-:W-:Y:S02]  /*1df40*/  IADD3 R13, R0, 0x20, RZ ;  /* 0x00000020000d7810 */ /* 0x000fe40007ffe0ff */
[----:B------:R-:W-:Y:S02]  /*1df50*/  ISETP.GE.AND P4, PT, R12, R31, PT ;  /* 0x0000001f0c00720c */ /* 0x000fe40003f86270 */
[C---:B------:R-:W-:Y:S02]  /*1df60*/  IADD3 R14, R0.reuse, 0x30, RZ ;  /* 0x00000030000e7810 */ /* 0x040fe40007ffe0ff */
[----:B------:R-:W-:-:S03]  /*1df70*/  IADD3 R15, R0, 0x40, RZ ;  /* 0x00000040000f7810 */ /* 0x000fc60007ffe0ff */
[C---:B----4-:R-:W-:Y:S01]  /*1df80*/  @!P0 IMAD.WIDE R8, R0.reuse, 0x2, R6 ;  /* 0x0000000200088825 */ /* 0x050fe200078e0206 */
[----:B------:R-:W-:-:S03]  /*1df90*/  IADD3 R16, R0, 0x50, RZ ;  /* 0x0000005000107810 */ /* 0x000fc60007ffe0ff */
[----:B-1----:R-:W-:Y:S01]  /*1dfa0*/  @!P0 IMAD.WIDE R4, R0, 0x2, R2 ;  /* 0x0000000200048825 */ /* 0x002fe200078e0202 */
[----:B------:R1:W5:Y:S01]  /*1dfb0*/  @!P0 LD.E.64 R26, [R8.64] ;  /* 0x00000012081a8980 */ /* 0x000362000c101b00 */
[-C--:B------:R-:W-:Y:S02]  /*1dfc0*/  ISETP.GE.AND P3, PT, R13, R31.reuse, PT ;  /* 0x0000001f0d00720c */ /* 0x080fe40003f66270 */
[-C--:B------:R-:W-:Y:S01]  /*1dfd0*/  ISETP.GE.AND P2, PT, R14, R31.reuse, PT ;  /* 0x0000001f0e00720c */ /* 0x080fe20003f46270 */
[----:B------:R2:W5:Y:S01]  /*1dfe0*/  @!P0 LD.E.64 R28, [R4.64] ;  /* 0x00000012041c8980 */ /* 0x000562000c101b00 */
[-C--:B------:R-:W-:Y:S01]  /*1dff0*/  ISETP.GE.AND P1, PT, R15, R31.reuse, PT ;  /* 0x0000001f0f00720c */ /* 0x080fe20003f26270 */
[----:B------:R-:W-:Y:S01]  /*1e000*/  CS2R R32, SRZ ;  /* 0x0000000000207805 */ /* 0x000fe2000001ff00 */
[----:B------:R-:W-:Y:S01]  /*1e010*/  ISETP.GE.AND P0, PT, R16, R31, PT ;  /* 0x0000001f1000720c */ /* 0x000fe20003f06270 */
[----:B------:R-:W-:Y:S01]  /*1e020*/  CS2R R34, SRZ ;  /* 0x0000000000227805 */ /* 0x000fe2000001ff00 */
[----:B------:R-:W-:Y:S01]  /*1e030*/  CS2R R36, SRZ ;  /* 0x0000000000247805 */ /* 0x000fe2000001ff00 */
[----:B------:R-:W-:Y:S01]  /*1e040*/  CS2R R38, SRZ ;  /* 0x0000000000267805 */ /* 0x000fe2000001ff00 */
[----:B------:R-:W-:-:S03]  /*1e050*/  CS2R R42, SRZ ;  /* 0x00000000002a7805 */ /* 0x000fc6000001ff00 */
[----:B-1----:R-:W-:Y:S02]  /*1e060*/  @!P3 SHF.R.S32.HI R9, RZ, 0x1f, R13 ;  /* 0x0000001fff09b819 */ /* 0x002fe4000001140d */
[----:B------:R-:W-:Y:S02]  /*1e070*/  @!P2 SHF.R.S32.HI R8, RZ, 0x1f, R14 ;  /* 0x0000001fff08a819 */ /* 0x000fe4000001140e */
[----:B--2---:R-:W-:Y:S02]  /*1e080*/  @!P4 SHF.R.S32.HI R4, RZ, 0x1f, R12 ;  /* 0x0000001fff04c819 */ /* 0x004fe4000001140c */
[----:B------:R-:W-:Y:S02]  /*1e090*/  @!P1 SHF.R.S32.HI R5, RZ, 0x1f, R15 ;  /* 0x0000001fff059819 */ /* 0x000fe4000001140f */
[----:B------:R-:W-:Y:S02]  /*1e0a0*/  @!P4 LEA.HI R12, R4, R12, RZ, 0x2 ;  /* 0x0000000c040cc211 */ /* 0x000fe400078f10ff */
[----:B------:R-:W-:-:S02]  /*1e0b0*/  @!P0 SHF.R.S32.HI R4, RZ, 0x1f, R16 ;  /* 0x0000001fff048819 */ /* 0x000fc40000011410 */
[----:B------:R-:W-:Y:S02]  /*1e0c0*/  @!P3 LEA.HI R9, R9, R13, RZ, 0x2 ;  /* 0x0000000d0909b211 */ /* 0x000fe400078f10ff */
[----:B------:R-:W-:Y:S02]  /*1e0d0*/  @!P2 LEA.HI R8, R8, R14, RZ, 0x2 ;  /* 0x0000000e0808a211 */ /* 0x000fe400078f10ff */
[----:B------:R-:W-:Y:S02]  /*1e0e0*/  @!P1 LEA.HI R5, R5, R15, RZ, 0x2 ;  /* 0x0000000f05059211 */ /* 0x000fe400078f10ff */
[----:B------:R-:W-:Y:S02]  /*1e0f0*/  @!P0 LEA.HI R4, R4, R16, RZ, 0x2 ;  /* 0x0000001004048211 */ /* 0x000fe400078f10ff */
[----:B------:R-:W-:Y:S02]  /*1e100*/  @!P4 LOP3.LUT R12, R12, 0xfffffffc, RZ, 0xc0, !PT ;  /* 0xfffffffc0c0cc812 */ /* 0x000fe400078ec0ff */
[----:B------:R-:W-:-:S02]  /*1e110*/  @!P3 LOP3.LUT R9, R9, 0xfffffffc, RZ, 0xc0, !PT ;  /* 0xfffffffc0909b812 */ /* 0x000fc400078ec0ff */
[----:B------:R-:W-:Y:S01]  /*1e120*/  @!P2 LOP3.LUT R8, R8, 0xfffffffc, RZ, 0xc0, !PT ;  /* 0xfffffffc0808a812 */ /* 0x000fe200078ec0ff */
[----:B------:R-:W-:Y:S01]  /*1e130*/  @!P4 IMAD.WIDE R24, R12, 0x2, R6 ;  /* 0x000000020c18c825 */ /* 0x000fe200078e0206 */
[----:B------:R-:W-:Y:S02]  /*1e140*/  @!P1 LOP3.LUT R5, R5, 0xfffffffc, RZ, 0xc0, !PT ;  /* 0xfffffffc05059812 */ /* 0x000fe400078ec0ff */
[----:B------:R-:W-:Y:S01]  /*1e150*/  @!P0 LOP3.LUT R4, R4, 0xfffffffc, RZ, 0xc0, !PT ;  /* 0xfffffffc04048812 */ /* 0x000fe200078ec0ff */
[----:B------:R-:W-:Y:S01]  /*1e160*/  @!P4 IMAD.WIDE R14, R12, 0x2, R2 ;  /* 0x000000020c0ec825 */ /* 0x000fe200078e0202 */
[----:B------:R-:W-:Y:S01]  /*1e170*/  CS2R R40, SRZ ;  /* 0x0000000000287805 */ /* 0x000fe2000001ff00 */
[----:B------:R-:W-:Y:S01]  /*1e180*/  CS2R R48, SRZ ;  /* 0x0000000000307805 */ /* 0x000fe2000001ff00 */
[----:B------:R-:W-:Y:S01]  /*1e190*/  CS2R R54, SRZ ;  /* 0x0000000000367805 */ /* 0x000fe2000001ff00 */
[--C-:B------:R-:W-:Y:S01]  /*1e1a0*/  @!P3 IMAD.WIDE R22, R9, 0x2, R6.reuse ;  /* 0x000000020916b825 */ /* 0x100fe200078e0206 */
[----:B------:R-:W-:Y:S01]  /*1e1b0*/  CS2R R50, SRZ ;  /* 0x0000000000327805 */ /* 0x000fe2000001ff00 */
[----:B------:R-:W-:Y:S01]  /*1e1c0*/  CS2R R56, SRZ ;  /* 0x0000000000387805 */ /* 0x000fe2000001ff00 */
[----:B------:R1:W5:Y:S01]  /*1e1d0*/  @!P4 LD.E.64 R32, [R24.64] ;  /* 0x000000121820c980 */ /* 0x000362000c101b00 */
[----:B------:R-:W-:-:S03]  /*1e1e0*/  @!P2 IMAD.WIDE R20, R8, 0x2, R6 ;  /* 0x000000020814a825 */ /* 0x000fc600078e0206 */
        /* <DEDUP_REMOVED lines=12> */
[----:B------:R1:W5:Y:S04]  /*1e2b0*/  @!P0 LD.E.64 R54, [R16.64] ;  /* 0x0000001210368980 */ /* 0x000368000c101b00 */
[----:B------:R1:W5:Y:S04]  /*1e2c0*/  @!P1 LD.E.64 R50, [R6.64] ;  /* 0x0000001206329980 */ /* 0x000368000c101b00 */
[----:B------:R1:W5:Y:S02]  /*1e2d0*/  @!P0 LD.E.64 R56, [R2.64] ;  /* 0x0000001202388980 */ /* 0x000364000c101b00 */
.L_x_2025:
[----:B------:R-:W-:Y:S05]  /*1e2e0*/  BSYNC B0 ;  /* 0x0000000000007941 */ /* 0x000fea0003800000 */
.L_x_2024:
[----:B-----5:R-:W-:Y:S01]  /*1e2f0*/  IMAD.MOV.U32 R5, RZ, RZ, R54 ;  /* 0x000000ffff057224 */ /* 0x020fe200078e0036 */
[----:B-1----:R-:W-:Y:S01]  /*1e300*/  MOV R2, R49 ;  /* 0x0000003100027202 */ /* 0x002fe20000000f00 */
[----:B------:R-:W-:-:S02]  /*1e310*/  IMAD.MOV.U32 R4, RZ, RZ, R55 ;  /* 0x000000ffff047224 */ /* 0x000fc400078e0037 */
[----:B------:R-:W-:-:S03]  /*1e320*/  IMAD.MOV.U32 R3, RZ, RZ, R48 ;  /* 0x000000ffff037224 */ /* 0x000fc600078e0030 */
[----:B------:R-:W-:Y:S01]  /*1e330*/  PRMT R93, R4, 0x5410, R5 ;  /* 0x00005410045d7816 */ /* 0x000fe20000000005 */
[----:B------:R-:W-:Y:S01]  /*1e340*/  IMAD.MOV.U32 R5, RZ, RZ, R42 ;  /* 0x000000ffff057224 */ /* 0x000fe200078e002a */
[----:B------:R-:W-:Y:S01]  /*1e350*/  PRMT R90, R2, 0x5410, R3 ;  /* 0x00005410025a7816 */ /* 0x000fe20000000003 */
[----:B------:R-:W-:Y:S01]  /*1e360*/  IMAD.MOV.U32 R4, RZ, RZ, R43 ;  /* 0x000000ffff047224 */ /* 0x000fe200078e002b */
[----:B------:R-:W-:Y:S01]  /*1e370*/  MOV R2, R37 ;  /* 0x0000002500027202 */ /* 0x000fe20000000f00 */
        /* <DEDUP_REMOVED lines=24> */
[----:B------:R-:W-:-:S03]  /*1e500*/  IMAD.MOV.U32 R2, RZ, RZ, R29 ;  /* 0x000000ffff027224 */ /* 0x000fc600078e001d */
[----:B------:R-:W-:Y:S02]  /*1e510*/  PRMT R82, R4, 0x5410, R5 ;  /* 0x0000541004527816 */ /* 0x000fe40000000005 */
[----:B------:R-:W-:Y:S01]  /*1e520*/  PRMT R71, R2, 0x5410, R3 ;  /* 0x0000541002477816 */ /* 0x000fe20000000003 */
[----:B------:R-:W-:Y:S05]  /*1e530*/  BRA.DIV ~URZ, `(.L_x_2026) ;  /* 0x000070827f007947 */ /* 0x000fea000b800000 */
[----:B------:R1:W2:Y:S04]  /*1e540*/  SHFL.IDX PT, R7, R46, 0x1, 0x1c1f ;  /* 0x003c1f002e077f89 */ /* 0x0002a800000e0000 */
[----:B----4-:R1:W4:Y:S04]  /*1e550*/  SHFL.IDX PT, R6, R47, 0x1, 0x1c1f ;  /* 0x003c1f002f067f89 */ /* 0x01032800000e0000 */
[----:B------:R1:W3:Y:S04]  /*1e560*/  SHFL.IDX PT, R4, R45, 0x1, 0x1c1f ;  /* 0x003c1f002d047f89 */ /* 0x0002e800000e0000 */
[----:B------:R1:W1:Y:S02]  /*1e570*/  SHFL.IDX PT, R2, R52, 0x1, 0x1c1f ;  /* 0x003c1f0034027f89 */ /* 0x00026400000e0000 */
.L_x_2072:
[----:B------:R-:W-:Y:S01]  /*1e580*/  IADD3 R3, R44, 0x40, RZ ;  /* 0x000000402c037810 */ /* 0x000fe20007ffe0ff */
[----:B------:R-:W-:Y:S01]  /*1e590*/  BSSY B0, `(.L_x_2027) ;  /* 0x000004d000007945 */ /* 0x000fe20003800000 */
[----:B------:R-:W-:Y:S01]  /*1e5a0*/  CS2R R72, SRZ ;  /* 0x0000000000487805 */ /* 0x000fe2000001ff00 */
[----:B------:R-:W-:Y:S01]  /*1e5b0*/  CS2R R68, SRZ ;  /* 0x0000000000447805 */ /* 0x000fe2000001ff00 */
[----:B------:R-:W-:Y:S01]  /*1e5c0*/  ISETP.GE.AND P0, PT, R3, R70, PT ;  /* 0x000000460300720c */ /* 0x000fe20003f06270 */
[----:B------:R-:W-:Y:S01]  /*1e5d0*/  CS2R R62, SRZ ;  /* 0x00000000003e7805 */ /* 0x000fe2000001ff00 */
[----:B-1-3--:R-:W-:Y:S01]  /*1e5e0*/  CS2R R52, SRZ ;  /* 0x0000000000347805 */ /* 0x00afe2000001ff00 */
[----:B------:R-:W-:Y:S01]  /*1e5f0*/  CS2R R44, SRZ ;  /* 0x00000000002c7805 */ /* 0x000fe2000001ff00 */
[----:B------:R-:W-:Y:S01]  /*1e600*/  CS2R R78, SRZ ;  /* 0x00000000004e7805 */ /* 0x000fe2000001ff00 */
[----:B------:R-:W-:Y:S01]  /*1e610*/  CS2R R74, SRZ ;  /* 0x00000000004a7805 */ /* 0x000fe2000001ff00 */
[----:B------:R-:W-:Y:S01]  /*1e620*/  CS2R R66, SRZ ;  /* 0x0000000000427805 */ /* 0x000fe2000001ff00 */
[----:B------:R-:W-:Y:S01]  /*1e630*/  CS2R R64, SRZ ;  /* 0x0000000000407805 */ /* 0x000fe2000001ff00 */
[----:B------:R-:W-:Y:S01]  /*1e640*/  CS2R R60, SRZ ;  /* 0x00000000003c7805 */ /* 0x000fe2000001ff00 */
[----:B------:R-:W-:Y:S01]  /*1e650*/  CS2R R46, SRZ ;  /* 0x00000000002e7805 */ /* 0x000fe2000001ff00 */
[----:B------:R-:W-:-:S03]  /*1e660*/  IMAD.MOV.U32 R3, RZ, RZ, R4 ;  /* 0x000000ffff037224 */ /* 0x000fc600078e0004 */
        /* <DEDUP_REMOVED lines=9> */
[C---:B--2-4-:R-:W-:Y:S01]  /*1e700*/  @!P0 IMAD.WIDE R8, R0.reuse, 0x2, R6 ;  /* 0x0000000200088825 */ /* 0x054fe200078e0206 */
[----:B------:R-:W-:-:S03]  /*1e710*/  IADD3 R16, R0, 0x50, RZ ;  /* 0x0000005000107810 */ /* 0x000fc60007ffe0ff */
[----:B------:R-:W-:Y:S01]  /*1e720*/  @!P0 IMAD.WIDE R4, R0, 0x2, R2 ;  /* 0x0000000200048825 */ /* 0x000fe200078e0202 */
        /* <DEDUP_REMOVED lines=51> */
.L_x_2028:
[----:B------:R-:W-:Y:S05]  /*1ea60*/  BSYNC B0 ;  /* 0x0000000000007941 */ /* 0x000fea0003800000 */
.L_x_2027:
[----:B-1----:R-:W3:Y:S01]  /*1ea70*/  LDL.64 R2, [R30+0x20] ;  /* 0x000020001e027983 */ /* 0x002ee20000100a00 */
[----:B------:R-:W-:-:S04]  /*1ea80*/  DEPBAR.LE SB0, 0x3 ;  /* 0x000080c00000791a */ /* 0x000fc80000000000 */
[----:B----4-:R-:W4:Y:S01]  /*1ea90*/  LDL.64 R4, [R30+0x28] ;  /* 0x000028001e047983 */ /* 0x010f220000100a00 */
[----:B------:R-:W-:Y:S03]  /*1eaa0*/  WARPSYNC 0xffffffff ;  /* 0xffffffff00007948 */ /* 0x000fe60003800000 */
[----:B------:R-:W-:Y:S06]  /*1eab0*/  BAR.SYNC.DEFER_BLOCKING 0x0 ;  /* 0x0000000000007b1d */ /* 0x000fec0000010000 */
[----:B---3--:R1:W3:Y:S04]  /*1eac0*/  LD.E R8, [R2.64] ;  /* 0x0000001202087980 */ /* 0x0082e8000c101900 */
[----:B--2-4-:R4:W2:Y:S01]  /*1ead0*/  LD.E.64 R22, [R4.64] ;  /* 0x0000001204167980 */ /* 0x0148a2000c101b00 */
[----:B------:R-:W-:Y:S01]  /*1eae0*/  LEA.HI R58, R103, R58, RZ, 0x5 ;  /* 0x0000003a673a7211 */ /* 0x000fe200078f28ff */
[----:B------:R-:W-:Y:S01]  /*1eaf0*/  IMAD.MOV.U32 R30, RZ, RZ, 0x20 ;  /* 0x00000020ff1e7424 */ /* 0x000fe200078e00ff */
[----:B------:R-:W-:Y:S01]  /*1eb00*/  BSSY B1, `(.L_x_2029) ;  /* 0x0000179000017945 */ /* 0x000fe20003800000 */
[----:B-1---5:R-:W-:-:S02]  /*1eb10*/  IMAD.MOV.U32 R3, RZ, RZ, R81 ;  /* 0x000000ffff037224 */ /* 0x022fc400078e0051 */
[----:B------:R-:W-:Y:S02]  /*1eb20*/  IMAD.MOV.U32 R2, RZ, RZ, R72 ;  /* 0x000000ffff027224 */ /* 0x000fe400078e0048 */
[----:B----4-:R-:W-:-:S03]  /*1eb30*/  IMAD.MOV.U32 R4, RZ, RZ, R80 ;  /* 0x000000ffff047224 */ /* 0x010fc600078e0050 */
[----:B------:R-:W-:Y:S01]  /*1eb40*/  PRMT R100, R100, 0x5410, R2 ;  /* 0x0000541064647816 */ /* 0x000fe20000000002 */
[----:B------:R-:W-:Y:S01]  /*1eb50*/  IMAD.MOV.U32 R2, RZ, RZ, R62 ;  /* 0x000000ffff027224 */ /* 0x000fe200078e003e */
[----:B------:R-:W-:Y:S01]  /*1eb60*/  PRMT R102, R3, 0x5410, R4 ;  /* 0x0000541003667816 */ /* 0x000fe20000000004 */
[----:B------:R-:W-:Y:S02]  /*1eb70*/  IMAD.MOV.U32 R4, RZ, RZ, R68 ;  /* 0x000000ffff047224 */ /* 0x000fe400078e0044 */
[----:B------:R-:W-:Y:S01]  /*1eb80*/  IMAD.MOV.U32 R3, RZ, RZ, R69 ;  /* 0x000000ffff037224 */ /* 0x000fe200078e0045 */
[----:B------:R-:W-:Y:S01]  /*1eb90*/  PRMT R96, R96, 0x5410, R2 ;  /* 0x0000541060607816 */ /* 0x000fe20000000002 */
[----:B------:R-:W-:Y:S02]  /*1eba0*/  IMAD.MOV.U32 R5, RZ, RZ, R73 ;  /* 0x000000ffff057224 */ /* 0x000fe400078e0049 */
[----:B------:R-:W-:Y:S01]  /*1ebb0*/  IMAD.MOV.U32 R2, RZ, RZ, R53 ;  /* 0x000000ffff027224 */ /* 0x000fe200078e0035 */
[----:B------:R-:W-:Y:S01]  /*1ebc0*/  PRMT R98, R3, 0x5410, R4 ;  /* 0x0000541003627816 */ /* 0x000fe20000000004 */
[----:B------:R-:W-:Y:S01]  /*1ebd0*/  IMAD.MOV.U32 R3, RZ, RZ, R52 ;  /* 0x000000ffff037224 */ /* 0x000fe200078e0034 */
[----:B------:R-:W-:Y:S01]  /*1ebe0*/  PRMT R100, R5, 0x7610, R100 ;  /* 0x0000761005647816 */ /* 0x000fe20000000064 */
[----:B------:R-:W-:Y:S01]  /*1ebf0*/  IMAD.MOV.U32 R4, RZ, RZ, R63 ;  /* 0x000000ffff047224 */ /* 0x000fe200078e003f */
[----:B------:R-:W-:-:S02]  /*1ec00*/  SHF.R.S32.HI R5, RZ, 0x1f, R76 ;  /* 0x0000001fff057819 */ /* 0x000fc4000001144c */
[----:B------:R-:W-:Y:S01]  /*1ec10*/  PRMT R94, R2, 0x5410, R3 ;  /* 0x00005410025e7816 */ /* 0x000fe20000000003 */
[----:B------:R-:W-:Y:S01]  /*1ec20*/  IMAD.MOV.U32 R2, RZ, RZ, R78 ;  /* 0x000000ffff027224 */ /* 0x000fe200078e004e */
[----:B------:R-:W-:Y:S01]  /*1ec30*/  LEA.HI R3, R5, R76, RZ, 0x3 ;  /* 0x0000004c05037211 */ /* 0x000fe200078f18ff */
[----:B------:R-:W-:Y:S01]  /*1ec40*/  IMAD.MOV.U32 R5, RZ, RZ, R44 ;  /* 0x000000ffff057224 */ /* 0x000fe200078e002c */
[----:B------:R-:W-:Y:S01]  /*1ec50*/  PRMT R96, R4, 0x7610, R96 ;  /* 0x0000761004607816 */ /* 0x000fe20000000060 */
[----:B------:R-:W-:Y:S01]  /*1ec60*/  IMAD.MOV.U32 R4, RZ, RZ, R45 ;  /* 0x000000ffff047224 */ /* 0x000fe200078e002d */
[----:B------:R-:W-:Y:S02]  /*1ec70*/  LOP3.LUT R3, R3, 0xfffffff8, RZ, 0xc0, !PT ;  /* 0xfffffff803037812 */ /* 0x000fe400078ec0ff */
[----:B------:R-:W-:Y:S01]  /*1ec80*/  PRMT R101, R101, 0x5410, R2 ;  /* 0x0000541065657816 */ /* 0x000fe20000000002 */
[----:B------:R-:W-:Y:S01]  /*1ec90*/  IMAD.MOV.U32 R2, RZ, RZ, R75 ;  /* 0x000000ffff027224 */ /* 0x000fe200078e004b */
[----:B------:R-:W-:Y:S01]  /*1eca0*/  PRMT R89, R4, 0x5410, R5 ;  /* 0x0000541004597816 */ /* 0x000fe20000000005 */
[----:B------:R-:W-:-:S02]  /*1ecb0*/  IMAD.IADD R3, R76, 0x1, -R3 ;  /* 0x000000014c037824 */ /* 0x000fc400078e0a03 */
[----:B------:R-:W-:Y:S02]  /*1ecc0*/  IMAD.MOV.U32 R4, RZ, RZ, R74 ;  /* 0x000000ffff047224 */ /* 0x000fe400078e004a */
[----:B------:R-:W-:Y:S01]  /*1ecd0*/  IMAD.MOV.U32 R5, RZ, RZ, R79 ;  /* 0x000000ffff057224 */ /* 0x000fe200078e004f */
[C---:B------:R-:W-:Y:S01]  /*1ece0*/  LOP3.LUT P1, RZ, R3.reuse, 0x4, RZ, 0xc0, !PT ;  /* 0x0000000403ff7812 */ /* 0x040fe2000782c0ff */
[----:B------:R-:W-:Y:S01]  /*1ecf0*/  IMAD.SHL.U32 R6, R3, 0x40, RZ ;  /* 0x0000004003067824 */ /* 0x000fe200078e00ff */
[----:B------:R-:W-:Y:S01]  /*1ed00*/  PRMT R99, R2, 0x5410, R4 ;  /* 0x0000541002637816 */ /* 0x000fe20000000004 */
[----:B------:R-:W-:Y:S01]  /*1ed10*/  IMAD.MOV.U32 R4, RZ, RZ, R64 ;  /* 0x000000ffff047224 */ /* 0x000fe200078e0040 */
[----:B------:R-:W-:Y:S01]  /*1ed20*/  PRMT R101, R5, 0x7610, R101 ;  /* 0x0000761005657816 */ /* 0x000fe20000000065 */
[----:B------:R-:W-:Y:S01]  /*1ed30*/  IMAD.MOV.U32 R5, RZ, RZ, R67 ;  /* 0x000000ffff057224 */ /* 0x000fe200078e0043 */
[----:B------:R-:W-:Y:S01]  /*1ed40*/  LOP3.LUT R2, R6, 0x1c0, RZ, 0xc0, !PT ;  /* 0x000001c006027812 */ /* 0x000fe200078ec0ff */
[----:B------:R-:W-:Y:S01]  /*1ed50*/  IMAD.MOV.U32 R6, RZ, RZ, R66 ;  /* 0x000000ffff067224 */ /* 0x000fe200078e0042 */
[----:B------:R-:W-:Y:S01]  /*1ed60*/  PRMT R95, R95, 0x5410, R4 ;  /* 0x000054105f5f7816 */ /* 0x000fe20000000004 */
[----:B------:R-:W-:Y:S01]  /*1ed70*/  IMAD.MOV.U32 R4, RZ, RZ, R65 ;  /* 0x000000ffff047224 */ /* 0x000fe200078e0041 */
[----:B------:R-:W-:Y:S01]  /*1ed80*/  LOP3.LUT R7, R2, 0x18, R59, 0xf8, !PT ;  /* 0x0000001802077812 */ /* 0x000fe200078ef83b */
[----:B------:R-:W-:Y:S01]  /*1ed90*/  IMAD.MOV.U32 R3, RZ, RZ, R46 ;  /* 0x000000ffff037224 */ /* 0x000fe200078e002e */
[----:B------:R-:W-:-:S02]  /*1eda0*/  PRMT R97, R5, 0x5410, R6 ;  /* 0x0000541005617816 */ /* 0x000fc40000000006 */
[----:B------:R-:W-:Y:S02]  /*1edb0*/  SHF.R.U32.HI R2, RZ, 0x3, R2 ;  /* 0x00000003ff027819 */ /* 0x000fe40000011602 */
[----:B------:R-:W-:Y:S01]  /*1edc0*/  PRMT R95, R4, 0x7610, R95 ;  /* 0x00007610045f7816 */ /* 0x000fe2000000005f */
[----:B------:R-:W-:Y:S01]  /*1edd0*/  IMAD.MOV.U32 R4, RZ, RZ, R61 ;  /* 0x000000ffff047224 */ /* 0x000fe200078e003d */
[----:B------:R-:W-:Y:S01]  /*1ede0*/  LOP3.LUT R6, R7, R2, RZ, 0x3c, !PT ;  /* 0x0000000207067212 */ /* 0x000fe200078e3cff */
[----:B------:R-:W-:Y:S01]  /*1edf0*/  IMAD.MOV.U32 R2, RZ, RZ, R60 ;  /* 0x000000ffff027224 */ /* 0x000fe200078e003c */
[----:B------:R-:W-:Y:S01]  /*1ee00*/  SEL R30, R30, 0xffffffe0, !P1 ;  /* 0xffffffe01e1e7807 */ /* 0x000fe20004800000 */
[----:B------:R-:W-:-:S03]  /*1ee10*/  IMAD.SHL.U32 R7, R58, 0x10, RZ ;  /* 0x000000103a077824 */ /* 0x000fc600078e00ff */
[----:B------:R-:W-:Y:S01]  /*1ee20*/  PRMT R91, R91, 0x5410, R2 ;  /* 0x000054105b5b7816 */ /* 0x000fe20000000002 */
[----:B------:R-:W-:Y:S01]  /*1ee30*/  IMAD.MOV.U32 R2, RZ, RZ, R47 ;  /* 0x000000ffff027224 */ /* 0x000fe200078e002f */
[----:B------:R-:W-:Y:S02]  /*1ee40*/  LOP3.LUT R58, R6, 0xfffffe00, R7, 0xf8, !PT ;  /* 0xfffffe00063a7812 */ /* 0x000fe400078ef807 */
[----:B------:R-:W-:Y:S01]  /*1ee50*/  PRMT R91, R4, 0x7610, R91 ;  /* 0x00007610045b7816 */ /* 0x000fe2000000005b */
[----:B---3--:R-:W-:Y:S01]  /*1ee60*/  IMAD R5, R8, -0x80, R70 ;  /* 0xffffff8008057824 */ /* 0x008fe200078e0246 */
[----:B------:R-:W-:-:S04]  /*1ee70*/  PRMT R70, R2, 0x5410, R3 ;  /* 0x0000541002467816 */ /* 0x000fc80000000003 */
[----:B------:R-:W-:Y:S01]  /*1ee80*/  IMNMX R59, R5, 0x80, PT ;  /* 0x00000080053b7817 */ /* 0x000fe20003800200 */
[----:B--2---:R-:W-:-:S03]  /*1ee90*/  IMAD.WIDE.U32 R24, R58, 0x2, R22 ;  /* 0x000000023a187825 */ /* 0x004fc600078e0016 */
[----:B------:R-:W-:-:S13]  /*1eea0*/  ISETP.GE.AND P0, PT, R76, R59, PT ;  /* 0x0000003b4c00720c */ /* 0x000fda0003f06270 */
[----:B------:R-:W-:Y:S05]  /*1eeb0*/  @P0 BRA `(.L_x_2030) ;  /* 0x000013d000000947 */ /* 0x000fea0003800000 */
[----:B------:R-:W-:Y:S01]  /*1eec0*/  ISETP.GE.AND P0, PT, R0, R31, PT ;  /* 0x0000001f0000720c */ /* 0x000fe20003f06270 */
[----:B------:R-:W-:-:S12]  /*1eed0*/  BSSY B0, `(.L_x_2031) ;  /* 0x0000030000007945 */ /* 0x000fd80003800000 */
[----:B------:R-:W-:Y:S05]  /*1eee0*/  @P0 BRA `(.L_x_2032) ;  /* 0x000002e000000947 */ /* 0x000fea0003800000 */
[----:B------:R-:W2:Y:S01]  /*1eef0*/  LD.E.128 R4, [R24.64] ;  /* 0x0000001218047980 */ /* 0x000ea2000c101d00 */
[----:B------:R-:W-:Y:S02]  /*1ef00*/  SHF.R.U32.HI R8, RZ, 0x10, R29 ;  /* 0x00000010ff087819 */ /* 0x000fe4000001161d */
[----:B------:R-:W-:Y:S02]  /*1ef10*/  SHF.R.U32.HI R9, RZ, 0x10, R27 ;  /* 0x00000010ff097819 */ /* 0x000fe4000001161b */
[----:B------:R-:W-:Y:S02]  /*1ef20*/  PRMT R8, R71, 0x5410, R8 ;  /* 0x0000541047087816 */ /* 0x000fe40000000008 */
[----:B------:R-:W-:Y:S02]  /*1ef30*/  PRMT R9, R77, 0x5410, R9 ;  /* 0x000054104d097816 */ /* 0x000fe40000000009 */
[----:B------:R-:W-:Y:S01]  /*1ef40*/  SHF.R.U64 R13, R28, 0x10, R29 ;  /* 0x000000101c0d7819 */ /* 0x000fe2000000121d */
[----:B------:R-:W-:Y:S01]  /*1ef50*/  IMAD.U32 R18, R8, 0x10000, RZ ;  /* 0x0001000008127824 */ /* 0x000fe200078e00ff */
[----:B------:R-:W-:Y:S01]  /*1ef60*/  SHF.R.U64 R14, R26, 0x10, R27 ;  /* 0x000000101a0e7819 */ /* 0x000fe2000000121b */
[----:B------:R-:W-:Y:S01]  /*1ef70*/  IMAD.U32 R17, R9, 0x10000, RZ ;  /* 0x0001000009117824 */ /* 0x000fe200078e00ff */
[----:B------:R-:W-:-:S02]  /*1ef80*/  LOP3.LUT R19, R8, 0xffff0000, RZ, 0xc0, !PT ;  /* 0xffff000008137812 */ /* 0x000fc400078ec0ff */
[----:B------:R-:W-:Y:S02]  /*1ef90*/  PRMT R13, R71, 0x5432, R13 ;  /* 0x00005432470d7816 */ /* 0x000fe4000000000d */
[----:B------:R-:W-:Y:S02]  /*1efa0*/  PRMT R14, R77, 0x5432, R14 ;  /* 0x000054324d0e7816 */ /* 0x000fe4000000000e */
[----:B------:R-:W-:Y:S02]  /*1efb0*/  LOP3.LUT R9, R9, 0xffff0000, RZ, 0xc0, !PT ;  /* 0xffff000009097812 */ /* 0x000fe400078ec0ff */
[C---:B--2---:R-:W-:Y:S01]  /*1efc0*/  LOP3.LUT R12, R6.reuse, 0xffff0000, RZ, 0xc0, !PT ;  /* 0xffff0000060c7812 */ /* 0x044fe200078ec0ff */
[----:B------:R-:W-:Y:S01]  /*1efd0*/  IMAD.U32 R16, R6, 0x10000, RZ ;  /* 0x0001000006107824 */ /* 0x000fe200078e00ff */
[C---:B------:R-:W-:Y:S01]  /*1efe0*/  LOP3.LUT R6, R7.reuse, 0xffff0000, RZ, 0xc0, !PT ;  /* 0xffff000007067812 */ /* 0x040fe200078ec0ff */
[----:B------:R-:W-:Y:S01]  /*1eff0*/  IMAD.U32 R15, R7, 0x10000, RZ ;  /* 0x00010000070f7824 */ /* 0x000fe200078e00ff */
[----:B------:R-:W-:Y:S01]  /*1f000*/  SHF.L.U32 R7, R4, 0x10, RZ ;  /* 0x0000001004077819 */ /* 0x000fe200000006ff */
[-C--:B------:R-:W-:Y:S01]  /*1f010*/  FMUL.FTZ R8, R12, R18.reuse ;  /* 0x000000120c087220 */ /* 0x080fe20000410000 */
[----:B------:R-:W-:Y:S01]  /*1f020*/  LOP3.LUT R3, R4, 0xffff0000, RZ, 0xc0, !PT ;  /* 0xffff000004037812 */ /* 0x000fe200078ec0ff */
[-C--:B------:R-:W-:Y:S01]  /*1f030*/  FMUL.FTZ R12, R12, R17.reuse ;  /* 0x000000110c0c7220 */ /* 0x080fe20000410000 */
[C---:B------:R-:W-:Y:S01]  /*1f040*/  SHF.L.U32 R2, R5.reuse, 0x10, RZ ;  /* 0x0000001005027819 */ /* 0x040fe200000006ff */
[C---:B------:R-:W-:Y:S01]  /*1f050*/  FFMA.FTZ R17, R16.reuse, R17, -R8 ;  /* 0x0000001110117223 */ /* 0x040fe20000010808 */
[----:B------:R-:W-:Y:S01]  /*1f060*/  LOP3.LUT R4, R5, 0xffff0000, RZ, 0xc0, !PT ;  /* 0xffff000005047812 */ /* 0x000fe200078ec0ff */
[----:B------:R-:W-:Y:S01]  /*1f070*/  FFMA.FTZ R12, R16, R18, R12 ;  /* 0x00000012100c7223 */ /* 0x000fe2000001000c */
[----:B------:R-:W-:Y:S01]  /*1f080*/  SHF.L.U32 R16, R14, 0x10, RZ ;  /* 0x000000100e107819 */ /* 0x000fe200000006ff */
[----:B------:R-:W-:Y:S01]  /*1f090*/  FMUL.FTZ R5, R6, R19 ;  /* 0x0000001306057220 */ /* 0x000fe20000410000 */
[----:B------:R-:W-:Y:S01]  /*1f0a0*/  LOP3.LUT R14, R14, 0xffff0000, RZ, 0xc0, !PT ;  /* 0xffff00000e0e7812 */ /* 0x000fe200078ec0ff */
[C---:B------:R-:W-:Y:S01]  /*1f0b0*/  IMAD.U32 R18, R13.reuse, 0x10000, RZ ;  /* 0x000100000d127824 */ /* 0x040fe200078e00ff */
[----:B------:R-:W-:Y:S01]  /*1f0c0*/  LOP3.LUT R13, R13, 0xffff0000, RZ, 0xc0, !PT ;  /* 0xffff00000d0d7812 */ /* 0x000fe200078ec0ff */
[----:B------:R-:W-:-:S02]  /*1f0d0*/  FMUL.FTZ R6, R6, R9 ;  /* 0x0000000906067220 */ /* 0x000fc40000410000 */
[----:B------:R-:W-:Y:S02]  /*1f0e0*/  FFMA.FTZ R9, R15, R9, -R5 ;  /* 0x000000090f097223 */ /* 0x000fe40000010805 */
[----:B------:R-:W-:Y:S02]  /*1f0f0*/  FMUL.FTZ R8, R3, R18 ;  /* 0x0000001203087220 */ /* 0x000fe40000410000 */
[----:B------:R-:W-:Y:S02]  /*1f100*/  FFMA.FTZ R15, R15, R19, R6 ;  /* 0x000000130f0f7223 */ /* 0x000fe40000010006 */
[----:B------:R-:W-:Y:S02]  /*1f110*/  FMUL.FTZ R3, R3, R16 ;  /* 0x0000001003037220 */ /* 0x000fe40000410000 */
[C---:B------:R-:W-:Y:S02]  /*1f120*/  FMUL.FTZ R6, R4.reuse, R13 ;  /* 0x0000000d04067220 */ /* 0x040fe40000410000 */
[----:B------:R-:W-:-:S02]  /*1f130*/  FMUL.FTZ R5, R4, R14 ;  /* 0x0000000e04057220 */ /* 0x000fc40000410000 */
[C---:B------:R-:W-:Y:S02]  /*1f140*/  FFMA.FTZ R4, R7.reuse, R18, R3 ;  /* 0x0000001207047223 */ /* 0x040fe40000010003 */
[----:B------:R-:W-:Y:S01]  /*1f150*/  FFMA.FTZ R8, R7, R16, -R8 ;  /* 0x0000001007087223 */ /* 0x000fe20000010808 */
[----:B------:R-:W-:Y:S01]  /*1f160*/  F2FP.BF16.PACK_AB R7, R15, R9 ;  /* 0x000000090f07723e */ /* 0x000fe200000010ff */
[----:B------:R-:W-:Y:S01]  /*1f170*/  FFMA.FTZ R3, R2, R14, -R6 ;  /* 0x0000000e02037223 */ /* 0x000fe20000010806 */
[----:B------:R-:W-:Y:S01]  /*1f180*/  F2FP.BF16.PACK_AB R6, R12, R17 ;  /* 0x000000110c06723e */ /* 0x000fe200000010ff */
[----:B------:R-:W-:Y:S01]  /*1f190*/  FFMA.FTZ R5, R2, R13, R5 ;  /* 0x0000000d02057223 */ /* 0x000fe20000010005 */
[----:B------:R-:W-:-:S04]  /*1f1a0*/  F2FP.BF16.PACK_AB R4, R4, R8 ;  /* 0x000000080404723e */ /* 0x000fc800000010ff */
[----:B------:R-:W-:-:S05]  /*1f1b0*/  F2FP.BF16.PACK_AB R5, R5, R3 ;  /* 0x000000030505723e */ /* 0x000fca00000010ff */
[----:B------:R1:W-:Y:S02]  /*1f1c0*/  ST.E.128 [R24.64], R4 ;  /* 0x0000000418007985 */ /* 0x0003e4000c101d12 */
.L_x_2032:
[----:B------:R-:W-:Y:S05]  /*1f1d0*/  BSYNC B0 ;  /* 0x0000000000007941 */ /* 0x000fea0003800000 */
.L_x_2031:
[----:B------:R-:W-:Y:S01]  /*1f1e0*/  IADD3 R2, R0, 0x10, RZ ;  /* 0x0000001000027810 */ /* 0x000fe20007ffe0ff */
[----:B------:R-:W-:Y:S03]  /*1f1f0*/  BSSY B0, `(.L_x_2033) ;  /* 0x0000035000007945 */ /* 0x000fe60003800000 */
[----:B------:R-:W-:-:S13]  /*1f200*/  ISETP.GE.AND P0, PT, R2, R31, PT ;  /* 0x0000001f0200720c */ /* 0x000fda0003f06270 */
[----:B------:R-:W-:Y:S05]  /*1f210*/  @P0 BRA `(.L_x_2034) ;  /* 0x0000032000000947 */ /* 0x000fea0003800000 */
[----:B------:R-:W-:-:S04]  /*1f220*/  IADD3 R3, P0, R30, R58, RZ ;  /* 0x0000003a1e037210 */ /* 0x000fc80007f1e0ff */
[----:B-1----:R-:W-:Y:S02]  /*1f230*/  LEA.HI.X.SX32 R4, R30, RZ, 0x1, P0 ;  /* 0x000000ff1e047211 */ /* 0x002fe400000f0eff */
[----:B------:R-:W-:-:S04]  /*1f240*/  LEA R2, P0, R3, R22, 0x1 ;  /* 0x0000001603027211 */ /* 0x000fc800078008ff */
[----:B------:R-:W-:-:S05]  /*1f250*/  LEA.HI.X R3, R3, R23, R4, 0x1, P0 ;  /* 0x0000001703037211 */ /* 0x000fca00000f0c04 */
[----:B------:R-:W2:Y:S01]  /*1f260*/  LD.E.128 R4, [R2.64] ;  /* 0x0000001202047980 */ /* 0x000ea2000c101d00 */
[----:B------:R-:W-:Y:S02]  /*1f270*/  SHF.R.U32.HI R8, RZ, 0x10, R35 ;  /* 0x00000010ff087819 */ /* 0x000fe40000011623 */
[----:B------:R-:W-:Y:S02]  /*1f280*/  SHF.R.U32.HI R9, RZ, 0x10, R33 ;  /* 0x00000010ff097819 */ /* 0x000fe40000011621 */
[----:B------:R-:W-:Y:S02]  /*1f290*/  PRMT R8, R82, 0x5410, R8 ;  /* 0x0000541052087816 */ /* 0x000fe40000000008 */
[----:B------:R-:W-:Y:S02]  /*1f2a0*/  PRMT R9, R83, 0x5410, R9 ;  /* 0x0000541053097816 */ /* 0x000fe40000000009 */
[C---:B------:R-:W-:Y:S01]  /*1f2b0*/  LOP3.LUT R21, R8.reuse, 0xffff0000, RZ, 0xc0, !PT ;  /* 0xffff000008157812 */ /* 0x040fe200078ec0ff */
[----:B------:R-:W-:Y:S01]  /*1f2c0*/  IMAD.U32 R19, R8, 0x10000, RZ ;  /* 0x0001000008137824 */ /* 0x000fe200078e00ff */
[----:B------:R-:W-:Y:S01]  /*1f2d0*/  SHF.R.U64 R15, R32, 0x10, R33 ;  /* 0x00000010200f7819 */ /* 0x000fe20000001221 */
[----:B------:R-:W-:Y:S01]  /*1f2e0*/  IMAD.U32 R18, R9, 0x10000, RZ ;  /* 0x0001000009127824 */ /* 0x000fe200078e00ff */
[----:B------:R-:W-:-:S02]  /*1f2f0*/  SHF.R.U64 R14, R34, 0x10, R35 ;  /* 0x00000010220e7819 */ /* 0x000fc40000001223 */
[----:B------:R-:W-:Y:S02]  /*1f300*/  LOP3.LUT R20, R9, 0xffff0000, RZ, 0xc0, !PT ;  /* 0xffff000009147812 */ /* 0x000fe400078ec0ff */
[----:B------:R-:W-:Y:S02]  /*1f310*/  PRMT R15, R83, 0x5432, R15 ;  /* 0x00005432530f7816 */ /* 0x000fe4000000000f */
[----:B------:R-:W-:Y:S02]  /*1f320*/  PRMT R14, R82, 0x5432, R14 ;  /* 0x00005432520e7816 */ /* 0x000fe4000000000e */
[C---:B--2---:R-:W-:Y:S01]  /*1f330*/  LOP3.LUT R13, R6.reuse, 0xffff0000, RZ, 0xc0, !PT ;  /* 0xffff0000060d7812 */ /* 0x044fe200078ec0ff */
[C---:B------:R-:W-:Y:S01]  /*1f340*/  IMAD.U32 R16, R7.reuse, 0x10000, RZ ;  /* 0x0001000007107824 */ /* 0x040fe200078e00ff */
[----:B------:R-:W-:Y:S01]  /*1f350*/  LOP3.LUT R12, R7, 0xffff0000, RZ, 0xc0, !PT ;  /* 0xffff0000070c7812 */ /* 0x000fe200078ec0ff */
[----:B------:R-:W-:Y:S01]  /*1f360*/  IMAD.U32 R17, R6, 0x10000, RZ ;  /* 0x0001000006117824 */ /* 0x000fe200078e00ff */
[C---:B------:R-:W-:Y:S01]  /*1f370*/  LOP3.LUT R7, R4.reuse, 0xffff0000, RZ, 0xc0, !PT ;  /* 0xffff000004077812 */ /* 0x040fe200078ec0ff */
[----:B------:R-:W-:Y:S01]  /*1f380*/  IMAD.U32 R8, R4, 0x10000, RZ ;  /* 0x0001000004087824 */ /* 0x000fe200078e00ff */
[----:B------:R-:W-:Y:S01]  /*1f390*/  LOP3.LUT R4, R5, 0xffff0000, RZ, 0xc0, !PT ;  /* 0xffff000005047812 */ /* 0x000fe200078ec0ff */
[----:B------:R-:W-:-:S02]  /*1f3a0*/  FMUL.FTZ R9, R13, R19 ;  /* 0x000000130d097220 */ /* 0x000fc40000410000 */
[----:B------:R-:W-:Y:S02]  /*1f3b0*/  IMAD.U32 R6, R5, 0x10000, RZ ;  /* 0x0001000005067824 */ /* 0x000fe400078e00ff */
[-C--:B------:R-:W-:Y:S02]  /*1f3c0*/  FMUL.FTZ R13, R13, R18.reuse ;  /* 0x000000120d0d7220 */ /* 0x080fe40000410000 */
[C---:B------:R-:W-:Y:S02]  /*1f3d0*/  FMUL.FTZ R5, R12.reuse, R21 ;  /* 0x000000150c057220 */ /* 0x040fe40000410000 */
[C---:B------:R-:W-:Y:S02]  /*1f3e0*/  FFMA.FTZ R18, R17.reuse, R18, -R9 ;  /* 0x0000001211127223 */ /* 0x040fe40000010809 */
[----:B------:R-:W-:Y:S02]  /*1f3f0*/  FFMA.FTZ R17, R17, R19, R13 ;  /* 0x0000001311117223 */ /* 0x000fe4000001000d */
[----:B------:R-:W-:-:S02]  /*1f400*/  FMUL.FTZ R12, R12, R20 ;  /* 0x000000140c0c7220 */ /* 0x000fc40000410000 */
[----:B------:R-:W-:Y:S02]  /*1f410*/  FFMA.FTZ R13, R16, R20, -R5 ;  /* 0x00000014100d7223 */ /* 0x000fe40000010805 */
[C---:B------:R-:W-:Y:S01]  /*1f420*/  IMAD.U32 R20, R14.reuse, 0x10000, RZ ;  /* 0x000100000e147824 */ /* 0x040fe200078e00ff */
[----:B------:R-:W-:Y:S01]  /*1f430*/  LOP3.LUT R14, R14, 0xffff0000, RZ, 0xc0, !PT ;  /* 0xffff00000e0e7812 */ /* 0x000fe200078ec0ff */
[C---:B------:R-:W-:Y:S01]  /*1f440*/  IMAD.U32 R19, R15.reuse, 0x10000, RZ ;  /* 0x000100000f137824 */ /* 0x040fe200078e00ff */
[----:B------:R-:W-:Y:S01]  /*1f450*/  LOP3.LUT R15, R15, 0xffff0000, RZ, 0xc0, !PT ;  /* 0xffff00000f0f7812 */ /* 0x000fe200078ec0ff */
[C---:B------:R-:W-:Y:S02]  /*1f460*/  FMUL.FTZ R9, R7.reuse, R20 ;  /* 0x0000001407097220 */ /* 0x040fe40000410000 */
[----:B------:R-:W-:Y:S02]  /*1f470*/  FFMA.FTZ R16, R16, R21, R12 ;  /* 0x0000001510107223 */ /* 0x000fe4000001000c */
[----:B------:R-:W-:-:S02]  /*1f480*/  FMUL.FTZ R7, R7, R19 ;  /* 0x0000001307077220 */ /* 0x000fc40000410000 */
[C---:B------:R-:W-:Y:S02]  /*1f490*/  FMUL.FTZ R12, R4.reuse, R14 ;  /* 0x0000000e040c7220 */ /* 0x040fe40000410000 */
[----:B------:R-:W-:Y:S02]  /*1f4a0*/  FMUL.FTZ R5, R4, R15 ;  /* 0x0000000f04057220 */ /* 0x000fe40000410000 */
[C---:B------:R-:W-:Y:S02]  /*1f4b0*/  FFMA.FTZ R9, R8.reuse, R19, -R9 ;  /* 0x0000001308097223 */ /* 0x040fe40000010809 */
[----:B------:R-:W-:Y:S01]  /*1f4c0*/  FFMA.FTZ R4, R8, R20, R7 ;  /* 0x0000001408047223 */ /* 0x000fe20000010007 */
[----:B------:R-:W-:Y:S01]  /*1f4d0*/  F2FP.BF16.PACK_AB R7, R16, R13 ;  /* 0x0000000d1007723e */ /* 0x000fe200000010ff */
[C---:B------:R-:W-:Y:S02]  /*1f4e0*/  FFMA.FTZ R8, R6.reuse, R15, -R12 ;  /* 0x0000000f06087223 */ /* 0x040fe4000001080c */
[----:B------:R-:W-:Y:S01]  /*1f4f0*/  FFMA.FTZ R5, R6, R14, R5 ;  /* 0x0000000e06057223 */ /* 0x000fe20000010005 */
[----:B------:R-:W-:-:S02]  /*1f500*/  F2FP.BF16.PACK_AB R6, R17, R18 ;  /* 0x000000121106723e */ /* 0x000fc400000010ff */
[----:B------:R-:W-:Y:S02]  /*1f510*/  F2FP.BF16.PACK_AB R4, R4, R9 ;  /* 0x000000090404723e */ /* 0x000fe400000010ff */
[----:B------:R-:W-:-:S05]  /*1f520*/  F2FP.BF16.PACK_AB R5, R5, R8 ;  /* 0x000000080505723e */ /* 0x000fca00000010ff */
[----:B------:R1:W-:Y:S02]  /*1f530*/  ST.E.128 [R2.64], R4 ;  /* 0x0000000402007985 */ /* 0x0003e4000c101d12 */
.L_x_2034:
[----:B------:R-:W-:Y:S05]  /*1f540*/  BSYNC B0 ;  /* 0x0000000000007941 */ /* 0x000fea0003800000 */
.L_x_2033:
[----:B-1----:R-:W-:Y:S01]  /*1f550*/  IADD3 R2, R0, 0x20, RZ ;  /* 0x0000002000027810 */ /* 0x002fe20007ffe0ff */
[----:B------:R-:W-:Y:S03]  /*1f560*/  BSSY B0, `(.L_x_2035) ;  /* 0x0000031000007945 */ /* 0x000fe60003800000 */
[----:B------:R-:W-:-:S13]  /*1f570*/  ISETP.GE.AND P0, PT, R2, R31, PT ;  /* 0x0000001f0200720c */ /* 0x000fda0003f06270 */
[----:B------:R-:W-:Y:S05]  /*1f580*/  @P0 BRA `(.L_x_2036) ;  /* 0x000002e000000947 */ /* 0x000fea0003800000 */
[----:B------:R-:W2:Y:S01]  /*1f590*/  LD.E.128 R4, [R24.64+0x4000] ;  /* 0x0040001218047980 */ /* 0x000ea2000c101d00 */
        /* <DEDUP_REMOVED lines=44> */
[----:B------:R1:W-:Y:S02]  /*1f860*/  ST.E.128 [R24.64+0x4000], R4 ;  /* 0x0040000418007985 */ /* 0x0003e4000c101d12 */
.L_x_2036:
[----:B------:R-:W-:Y:S05]  /*1f870*/  BSYNC B0 ;  /* 0x0000000000007941 */ /* 0x000fea0003800000 */
.L_x_2035:
[----:B------:R-:W-:Y:S01]  /*1f880*/  IADD3 R2, R0, 0x30, RZ ;  /* 0x0000003000027810 */ /* 0x000fe20007ffe0ff */
[----:B------:R-:W-:Y:S03]  /*1f890*/  BSSY B0, `(.L_x_2037) ;  /* 0x0000036000007945 */ /* 0x000fe60003800000 */
[----:B------:R-:W-:-:S13]  /*1f8a0*/  ISETP.GE.AND P0, PT, R2, R31, PT ;  /* 0x0000001f0200720c */ /* 0x000fda0003f06270 */
[----:B------:R-:W-:Y:S05]  /*1f8b0*/  @P0 BRA `(.L_x_2038) ;  /* 0x0000033000000947 */ /* 0x000fea0003800000 */
[----:B------:R-:W-:-:S04]  /*1f8c0*/  IADD3 R2, R30, 0x2000, RZ ;  /* 0x000020001e027810 */ /* 0x000fc80007ffe0ff */
        /* <DEDUP_REMOVED lines=50> */
.L_x_2038:
[----:B------:R-:W-:Y:S05]  /*1fbf0*/  BSYNC B0 ;  /* 0x0000000000007941 */ /* 0x000fea0003800000 */
.L_x_2037:
        /* <DEDUP_REMOVED lines=50> */
.L_x_2040:
[----:B------:R-:W-:Y:S05]  /*1ff20*/  BSYNC B0 ;  /* 0x0000000000007941 */ /* 0x000fea0003800000 */
.L_x_2039:
[----:B------:R-:W-:-:S04]  /*1ff30*/  IADD3 R2, R0, 0x50, RZ ;  /* 0x0000005000027810 */ /* 0x000fc80007ffe0ff */
        /* <DEDUP_REMOVED lines=53> */
.L_x_2030:
[----:B------:R-:W-:Y:S05]  /*20290*/  BSYNC B1 ;  /* 0x0000000000017941 */ /* 0x000fea0003800000 */
.L_x_2029:
[----:B-1----:R-:W-:Y:S01]  /*202a0*/  IADD3 R2, R76, 0x40, RZ ;  /* 0x000000404c027810 */ /* 0x002fe20007ffe0ff */
[----:B------:R-:W-:-:S03]  /*202b0*/  IMAD.MOV.U32 R3, RZ, RZ, 0x0 ;  /* 0x00000000ff037424 */ /* 0x000fc600078e00ff */
[----:B------:R-:W-:Y:S01]  /*202c0*/  ISETP.GE.AND P0, PT, R2, R59, PT ;  /* 0x0000003b0200720c */ /* 0x000fe20003f06270 */
[----:B------:R-:W-:-:S12]  /*202d0*/  IMAD.MOV.U32 R2, RZ, RZ, R111 ;  /* 0x000000ffff027224 */ /* 0x000fd800078e006f */
[----:B------:R-:W-:Y:S05]  /*202e0*/  @P0 RET.REL.NODEC R2 `(_ZN7cutlass13device_kernelIN5flash19enable_sm80_to_sm89INS1_16FlashAttnFwdSm80INS1_25CollectiveMainloopFwdSm80ILi8ELi2ELb0EN4cute5tupleIJNS5_1CILi128EEENS7_ILi64EEENS7_ILi192EEEEEELi192ENS_10bfloat16_tEfNS_4arch4Sm80ELb0ELb1ELb1ELb1ELb0ELb1ELb1ELb1EEENS1_21CollectiveEpilogueFwdINS6_IJS8_SA_S9_EEENS6_IJNS7_ILi1EEESI_SI_EEESC_SE_Li256ELb1ELb1ELb1ELb0EEENS1_36VarlenDynamicPersistentTileSchedulerILi128ELi64ELi256ELi256ELb1ELb1ELb0ELb1ELb0ELb1EEEEEEEEEvNT_6ParamsE) ;  /* 0xfffdfd1002000950 */ /* 0x000fea0003c3ffff */
[----:B------:R-:W-:Y:S01]  /*202f0*/  ISETP.GE.AND P0, PT, R0, R31, PT ;  /* 0x0000001f0000720c */ /* 0x000fe20003f06270 */
[----:B------:R-:W-:-:S12]  /*20300*/  BSSY B0, `(.L_x_2041) ;  /* 0x0000030000007945 */ /* 0x000fd80003800000 */
        /* <DEDUP_REMOVED lines=47> */
.L_x_2042:
[----:B------:R-:W-:Y:S05]  /*20600*/  BSYNC B0 ;  /* 0x0000000000007941 */ /* 0x000fea0003800000 */
.L_x_2041:
        /* <DEDUP_REMOVED lines=55> */
.L_x_2044:
[----:B------:R-:W-:Y:S05]  /*20980*/  BSYNC B0 ;  /* 0x0000000000007941 */ /* 0x000fea0003800000 */
.L_x_2043:
        /* <DEDUP_REMOVED lines=50> */
.L_x_2046:
[----:B------:R-:W-:Y:S05]  /*20cb0*/  BSYNC B0 ;  /* 0x0000000000007941 */ /* 0x000fea0003800000 */
.L_x_2045:
        /* <DEDUP_REMOVED lines=55> */
.L_x_2048:
[----:B------:R-:W-:Y:S05]  /*21030*/  BSYNC B0 ;  /* 0x0000000000007941 */ /* 0x000fea0003800000 */
.L_x_2047:
        /* <DEDUP_REMOVED lines=50> */
.L_x_2050:
[----:B------:R-:W-:Y:S05]  /*21360*/  BSYNC B0 ;  /* 0x0000000000007941 */ /* 0x000fea0003800000 */
.L_x_2049:
[----:B------:R-:W-:Y:S01]  /*21370*/  IADD3 R0, R0, 0x50, RZ ;  /* 0x0000005000007810 */ /* 0x000fe20007ffe0ff */
[----:B------:R-:W-:Y:S02]  /*21380*/  IMAD.MOV.U32 R2, RZ, RZ, R111 ;  /* 0x000000ffff027224 */ /* 0x000fe400078e006f */
[----:B------:R-:W-:Y:S01]  /*21390*/  IMAD.MOV.U32 R3, RZ, RZ, 0x0 ;  /* 0x00000000ff037424 */ /* 0x000fe200078e00ff */
[----:B------:R-:W-:-:S13]  /*213a0*/  ISETP.GE.AND P0, PT, R0, R31, PT ;  /* 0x0000001f0000720c */ /* 0x000fda0003f06270 */
[----:B------:R-:W-:Y:S05]  /*213b0*/  @P0 RET.REL.NODEC R2 `(_ZN7cutlass13device_kernelIN5flash19enable_sm80_to_sm89INS1_16FlashAttnFwdSm80INS1_25CollectiveMainloopFwdSm80ILi8ELi2ELb0EN4cute5tupleIJNS5_1CILi128EEENS7_ILi64EEENS7_ILi192EEEEEELi192ENS_10bfloat16_tEfNS_4arch4Sm80ELb0ELb1ELb1ELb1ELb0ELb1ELb1ELb1EEENS1_21CollectiveEpilogueFwdINS6_IJS8_SA_S9_EEENS6_IJNS7_ILi1EEESI_SI_EEESC_SE_Li256ELb1ELb1ELb1ELb0EEENS1_36VarlenDynamicPersistentTileSchedulerILi128ELi64ELi256ELi256ELb1ELb1ELb0ELb1ELb0ELb1EEEEEEEEEvNT_6ParamsE) ;  /* 0xfffdec4002000950 */ /* 0x000fea0003c3ffff */
[----:B------:R-:W-:-:S04]  /*213c0*/  IADD3 R0, R30, 0x5000, RZ ;  /* 0x000050001e007810 */ /* 0x000fc80007ffe0ff */
[----:B------:R-:W-:-:S04]  /*213d0*/  IADD3 R3, P0, R58, R0, RZ ;  /* 0x000000003a037210 */ /* 0x000fc80007f1e0ff */
[----:B------:R-:W-:Y:S02]  /*213e0*/  LEA.HI.X.SX32 R0, R0, RZ, 0x1, P0 ;  /* 0x000000ff00007211 */ /* 0x000fe400000f0eff */
[----:B------:R-:W-:-:S04]  /*213f0*/  LEA R2, P0, R3, R22, 0x1 ;  /* 0x0000001603027211 */ /* 0x000fc800078008ff */
[----:B------:R-:W-:-:S05]  /*21400*/  LEA.HI.X R3, R3, R23, R0, 0x1, P0 ;  /* 0x0000001703037211 */ /* 0x000fca00000f0c00 */
[----:B-1----:R-:W2:Y:S01]  /*21410*/  LD.E.128 R4, [R2.64] ;  /* 0x0000001202047980 */ /* 0x002ea2000c101d00 */
[----:B------:R-:W-:Y:S02]  /*21420*/  SHF.R.U32.HI R0, RZ, 0x10, R79 ;  /* 0x00000010ff007819 */ /* 0x000fe4000001164f */
[--C-:B------:R-:W-:Y:S02]  /*21430*/  SHF.R.U32.HI R8, RZ, 0x10, R81.reuse ;  /* 0x00000010ff087819 */ /* 0x100fe40000011651 */
        /* <DEDUP_REMOVED lines=11> */
[----:B------:R-:W-:Y:S01]  /*214f0*/  IMAD.U32 R16, R6, 0x10000, RZ ;  /* 0x0001000006107824 */ /* 0x000fe200078e00ff */
[C---:B------:R-:W-:Y:S01]  /*21500*/  LOP3.LUT R9, R7.reuse, 0xffff0000, RZ, 0xc0, !PT ;  /* 0xffff000007097812 */ /* 0x040fe200078ec0ff */
[----:B------:R-:W-:Y:S01]  /*21510*/  IMAD.U32 R15, R7, 0x10000, RZ ;  /* 0x00010000070f7824 */ /* 0x000fe200078e00ff */
[C---:B------:R-:W-:Y:S01]  /*21520*/  LOP3.LUT R6, R4.reuse, 0xffff0000, RZ, 0xc0, !PT ;  /* 0xffff000004067812 */ /* 0x040fe200078ec0ff */
[----:B------:R-:W-:Y:S01]  /*21530*/  IMAD.U32 R7, R4, 0x10000, RZ ;  /* 0x0001000004077824 */ /* 0x000fe200078e00ff */
[C---:B------:R-:W-:Y:S01]  /*21540*/  SHF.L.U32 R0, R5.reuse, 0x10, RZ ;  /* 0x0000001005007819 */ /* 0x040fe200000006ff */
[C---:B------:R-:W-:Y:S01]  /*21550*/  FMUL.FTZ R8, R12.reuse, R18 ;  /* 0x000000120c087220 */ /* 0x040fe20000410000 */
[----:B------:R-:W-:Y:S01]  /*21560*/  LOP3.LUT R4, R5, 0xffff0000, RZ, 0xc0, !PT ;  /* 0xffff000005047812 */ /* 0x000fe200078ec0ff */
[----:B------:R-:W-:-:S02]  /*21570*/  FMUL.FTZ R12, R12, R17 ;  /* 0x000000110c0c7220 */ /* 0x000fc40000410000 */
[C---:B------:R-:W-:Y:S02]  /*21580*/  FMUL.FTZ R5, R9.reuse, R20 ;  /* 0x0000001409057220 */ /* 0x040fe40000410000 */
[C---:B------:R-:W-:Y:S02]  /*21590*/  FFMA.FTZ R17, R16.reuse, R17, -R8 ;  /* 0x0000001110117223 */ /* 0x040fe40000010808 */
[----:B------:R-:W-:Y:S02]  /*215a0*/  FFMA.FTZ R16, R16, R18, R12 ;  /* 0x0000001210107223 */ /* 0x000fe4000001000c */
[-C--:B------:R-:W-:Y:S02]  /*215b0*/  FMUL.FTZ R9, R9, R19.reuse ;  /* 0x0000001309097220 */ /* 0x080fe40000410000 */
[----:B------:R-:W-:Y:S02]  /*215c0*/  FFMA.FTZ R12, R15, R19, -R5 ;  /* 0x000000130f0c7223 */ /* 0x000fe40000010805 */
[C---:B------:R-:W-:Y:S01]  /*215d0*/  IMAD.U32 R19, R13.reuse, 0x10000, RZ ;  /* 0x000100000d137824 */ /* 0x040fe200078e00ff */
[----:B------:R-:W-:Y:S01]  /*215e0*/  LOP3.LUT R13, R13, 0xffff0000, RZ, 0xc0, !PT ;  /* 0xffff00000d0d7812 */ /* 0x000fe200078ec0ff */
[C---:B------:R-:W-:Y:S01]  /*215f0*/  IMAD.U32 R18, R14.reuse, 0x10000, RZ ;  /* 0x000100000e127824 */ /* 0x040fe200078e00ff */
[----:B------:R-:W-:Y:S01]  /*21600*/  LOP3.LUT R14, R14, 0xffff0000, RZ, 0xc0, !PT ;  /* 0xffff00000e0e7812 */ /* 0x000fe200078ec0ff */
[----:B------:R-:W-:-:S02]  /*21610*/  FFMA.FTZ R15, R15, R20, R9 ;  /* 0x000000140f0f7223 */ /* 0x000fc40000010009 */
[C---:B------:R-:W-:Y:S02]  /*21620*/  FMUL.FTZ R9, R6.reuse, R19 ;  /* 0x0000001306097220 */ /* 0x040fe40000410000 */
[----:B------:R-:W-:Y:S02]  /*21630*/  FMUL.FTZ R6, R6, R18 ;  /* 0x0000001206067220 */ /* 0x000fe40000410000 */
[C---:B------:R-:W-:Y:S02]  /*21640*/  FMUL.FTZ R8, R4.reuse, R13 ;  /* 0x0000000d04087220 */ /* 0x040fe40000410000 */
[----:B------:R-:W-:Y:S02]  /*21650*/  FMUL.FTZ R5, R4, R14 ;  /* 0x0000000e04057220 */ /* 0x000fe40000410000 */
[C---:B------:R-:W-:Y:S02]  /*21660*/  FFMA.FTZ R9, R7.reuse, R18, -R9 ;  /* 0x0000001207097223 */ /* 0x040fe40000010809 */
[----:B------:R-:W-:Y:S01]  /*21670*/  FFMA.FTZ R4, R7, R19, R6 ;  /* 0x0000001307047223 */ /* 0x000fe20000010006 */
[----:B------:R-:W-:Y:S01]  /*21680*/  F2FP.BF16.PACK_AB R6, R16, R17 ;  /* 0x000000111006723e */ /* 0x000fe200000010ff */
[C---:B------:R-:W-:Y:S01]  /*21690*/  FFMA.FTZ R8, R0.reuse, R14, -R8 ;  /* 0x0000000e00087223 */ /* 0x040fe20000010808 */
[----:B------:R-:W-:Y:S01]  /*216a0*/  F2FP.BF16.PACK_AB R7, R15, R12 ;  /* 0x0000000c0f07723e */ /* 0x000fe200000010ff */
[----:B------:R-:W-:Y:S01]  /*216b0*/  FFMA.FTZ R5, R0, R13, R5 ;  /* 0x0000000d00057223 */ /* 0x000fe20000010005 */
[----:B------:R-:W-:-:S04]  /*216c0*/  F2FP.BF16.PACK_AB R4, R4, R9 ;  /* 0x000000090404723e */ /* 0x000fc800000010ff */
[----:B------:R-:W-:-:S05]  /*216d0*/  F2FP.BF16.PACK_AB R5, R5, R8 ;  /* 0x000000080505723e */ /* 0x000fca00000010ff */
[----:B------:R1:W-:Y:S02]  /*216e0*/  ST.E.128 [R2.64], R4 ;  /* 0x0000000402007985 */ /* 0x0003e4000c101d12 */
[----:B-1----:R-:W-:Y:S01]  /*216f0*/  MOV R2, R111 ;  /* 0x0000006f00027202 */ /* 0x002fe20000000f00 */
[----:B------:R-:W-:-:S04]  /*21700*/  IMAD.MOV.U32 R3, RZ, RZ, 0x0 ;  /* 0x00000000ff037424 */ /* 0x000fc800078e00ff */
[----:B------:R-:W-:Y:S05]  /*21710*/  RET.REL.NODEC R2 `(_ZN7cutlass13device_kernelIN5flash19enable_sm80_to_sm89INS1_16FlashAttnFwdSm80INS1_25CollectiveMainloopFwdSm80ILi8ELi2ELb0EN4cute5tupleIJNS5_1CILi128EEENS7_ILi64EEENS7_ILi192EEEEEELi192ENS_10bfloat16_tEfNS_4arch4Sm80ELb0ELb1ELb1ELb1ELb0ELb1ELb1ELb1EEENS1_21CollectiveEpilogueFwdINS6_IJS8_SA_S9_EEENS6_IJNS7_ILi1EEESI_SI_EEESC_SE_Li256ELb1ELb1ELb1ELb0EEENS1_36VarlenDynamicPersistentTileSchedulerILi128ELi64ELi256ELi256ELb1ELb1ELb0ELb1ELb0ELb1EEEEEEEEEvNT_6ParamsE) ;  /* 0xfffde8e002007950 */ /* 0x000fea0003c3ffff */
.L_x_2019:
[----:B-----5:R-:W-:Y:S01]  /*21720*/  ISETP.NE.AND P0, PT, R24, 0x1, PT ;  /* 0x000000011800780c */ /* 0x020fe20003f05270 */
[----:B------:R-:W-:-:S12]  /*21730*/  BSSY B0, `(.L_x_2051) ;  /* 0x0000006000007945 */ /* 0x000fd80003800000 */
[----:B------:R-:W-:Y:S05]  /*21740*/  @!P0 BRA `(.L_x_2052) ;  /* 0x0000004000008947 */ /* 0x000fea0003800000 */
[----:B------:R1:W2:Y:S04]  /*21750*/  LD.E R0, [R4.64+0x168] ;  /* 0x0001681204007980 */ /* 0x0002a8000c101900 */
[----:B-1----:R-:W3:Y:S01]  /*21760*/  LD.E R4, [R4.64+0x16c] ;  /* 0x00016c1204047980 */ /* 0x002ee2000c101900 */
[----:B--2---:R-:W-:-:S05]  /*21770*/  IMAD.HI.U32 R2, R2, R0, RZ ;  /* 0x0000000002027227 */ /* 0x004fca00078e00ff */
[----:B---3--:R-:W-:Y:S02]  /*21780*/  SHF.R.U32.HI R2, RZ, R4, R2 ;  /* 0x00000004ff027219 */ /* 0x008fe40000011602 */
.L_x_2052:
[----:B------:R-:W-:Y:S05]  /*21790*/  BSYNC B0 ;  /* 0x0000000000007941 */ /* 0x000fea0003800000 */
.L_x_2051:
[----:B------:R-:W-:Y:S01]  /*217a0*/  MOV R4, R22 ;  /* 0x0000001600047202 */ /* 0x000fe20000000f00 */
[-C--:B------:R-:W-:Y:S01]  /*217b0*/  IMAD R9, R9, R2.reuse, RZ ;  /* 0x0000000209097224 */ /* 0x080fe200078e02ff */
[----:B------:R-:W-:Y:S01]  /*217c0*/  MOV R5, R15 ;  /* 0x0000000f00057202 */ /* 0x000fe20000000f00 */
[----:B------:R-:W-:Y:S01]  /*217d0*/  IMAD.MOV.U32 R12, RZ, RZ, R20 ;  /* 0x000000ffff0c7224 */ /* 0x000fe200078e0014 */
[----:B------:R-:W-:Y:S01]  /*217e0*/  SHF.R.S32.HI R0, RZ, 0x1f, R2 ;  /* 0x0000001fff007819 */ /* 0x000fe20000011402 */
[-C--:B------:R-:W-:Y:S02]  /*217f0*/  IMAD R7, R7, R2.reuse, RZ ;  /* 0x0000000207077224 */ /* 0x080fe400078e02ff */
[----:B------:R-:W-:-:S04]  /*21800*/  IMAD.WIDE.U32 R4, R8, R2, R4 ;  /* 0x0000000208047225 */ /* 0x000fc800078e0004 */
[----:B------:R-:W-:Y:S01]  /*21810*/  IMAD R8, R8, R0, R9 ;  /* 0x0000000008087224 */ /* 0x000fe200078e0209 */
[----:B------:R-:W-:Y:S01]  /*21820*/  LEA R25, P1, R4, R18, 0x1 ;  /* 0x0000001204197211 */ /* 0x000fe200078208ff */
[----:B------:R-:W-:-:S03]  /*21830*/  IMAD.WIDE.U32 R2, R6, R2, R12 ;  /* 0x0000000206027225 */ /* 0x000fc600078e000c */
[----:B------:R-:W-:Y:S01]  /*21840*/  IADD3 R5, R5, R8, RZ ;  /* 0x0000000805057210 */ /* 0x000fe20007ffe0ff */
[----:B------:R-:W-:Y:S01]  /*21850*/  IMAD R0, R6, R0, R7 ;  /* 0x0000000006007224 */ /* 0x000fe200078e0207 */
[----:B------:R-:W-:Y:S02]  /*21860*/  LEA R27, P0, R2, R16, 0x1 ;  /* 0x00000010021b7211 */ /* 0x000fe400078008ff */
[----:B------:R-:W-:Y:S01]  /*21870*/  LEA.HI.X R15, R4, R19, R5, 0x1, P1 ;  /* 0x00000013040f7211 */ /* 0x000fe200008f0c05 */
[----:B------:R-:W-:-:S05]  /*21880*/  IMAD.IADD R0, R3, 0x1, R0 ;  /* 0x0000000103007824 */ /* 0x000fca00078e0200 */
[----:B------:R-:W-:Y:S01]  /*21890*/  LEA.HI.X R14, R2, R17, R0, 0x1, P0 ;  /* 0x00000011020e7211 */ /* 0x000fe200000f0c00 */
[----:B------:R-:W-:Y:S05]  /*218a0*/  BRA.DIV ~URZ, `(.L_x_2053) ;  /* 0x00003ee27f007947 */ /* 0x000fea000b800000 */
[----:B------:R1:W2:Y:S02]  /*218b0*/  SHFL.IDX PT, R0, R15, RZ, 0x1c1f ;  /* 0x001c1fff0f007589 */ /* 0x0002a400000e0000 */
.L_x_2073:
[----:B------:R-:W-:Y:S05]  /*218c0*/  BRA.DIV ~URZ, `(.L_x_2054) ;  /* 0x00003f427f007947 */ /* 0x000fea000b800000 */
[----:B------:R3:W4:Y:S01]  /*218d0*/  SHFL.IDX PT, R6, R25, RZ, 0x1c1f ;  /* 0x001c1fff19067589 */ /* 0x00072200000e0000 */
[----:B--2---:R-:W-:-:S03]  /*218e0*/  MOV R7, R0 ;  /* 0x0000000000077202 */ /* 0x004fc60000000f00 */
[----:B------:R3:W2:Y:S04]  /*218f0*/  SHFL.IDX PT, R4, R14, RZ, 0x1c1f ;  /* 0x001c1fff0e047589 */ /* 0x0006a800000e0000 */
[----:B------:R3:W1:Y:S02]  /*21900*/  SHFL.IDX PT, R2, R27, RZ, 0x1c1f ;  /* 0x001c1fff1b027589 */ /* 0x00066400000e0000 */
.L_x_2074:
        /* <DEDUP_REMOVED lines=18> */
[C---:B------:R-:W-:Y:S01]  /*21a30*/  IADD3 R9, R59.reuse, 0x20, RZ ;  /* 0x000000203b097810 */ /* 0x040fe20007ffe0ff */
[----:B------:R-:W-:Y:S01]  /*21a40*/  CS2R R22, SRZ ;  /* 0x0000000000167805 */ /* 0x000fe2000001ff00 */
[C---:B------:R-:W-:Y:S01]  /*21a50*/  IADD3 R12, R59.reuse, 0x40, RZ ;  /* 0x000000403b0c7810 */ /* 0x040fe20007ffe0ff */
[----:B------:R-:W-:Y:S01]  /*21a60*/  CS2R R20, SRZ ;  /* 0x0000000000147805 */ /* 0x000fe2000001ff00 */
[-C--:B------:R-:W-:Y:S02]  /*21a70*/  ISETP.GE.AND P2, PT, R59, R31.reuse, PT ;  /* 0x0000001f3b00720c */ /* 0x080fe40003f46270 */
[-C--:B------:R-:W-:Y:S02]  /*21a80*/  ISETP.GE.AND P1, PT, R9, R31.reuse, PT ;  /* 0x0000001f0900720c */ /* 0x080fe40003f26270 */
[----:B------:R-:W-:-:S09]  /*21a90*/  ISETP.GE.AND P0, PT, R12, R31, PT ;  /* 0x0000001f0c00720c */ /* 0x000fd20003f06270 */
[----:B----4-:R-:W-:Y:S02]  /*21aa0*/  @!P2 IMAD.WIDE R4, R59, 0x2, R6 ;  /* 0x000000023b04a825 */ /* 0x010fe400078e0206 */
[----:B------:R-:W-:Y:S02]  /*21ab0*/  @!P1 SHF.R.S32.HI R0, RZ, 0x1f, R9 ;  /* 0x0000001fff009819 */ /* 0x000fe40000011409 */
[----:B------:R-:W-:Y:S01]  /*21ac0*/  @!P0 SHF.R.S32.HI R8, RZ, 0x1f, R12 ;  /* 0x0000001fff088819 */ /* 0x000fe2000001140c */
[----:B------:R2:W5:Y:S01]  /*21ad0*/  @!P2 LD.E.128 R20, [R4.64] ;  /* 0x000000120414a980 */ /* 0x000562000c101d00 */
[----:B------:R-:W-:Y:S01]  /*21ae0*/  @!P1 LEA.HI R0, R0, R9, RZ, 0x3 ;  /* 0x0000000900009211 */ /* 0x000fe200078f18ff */
        /* <DEDUP_REMOVED lines=10> */
[----:B--2---:R-:W-:-:S02]  /*21b90*/  @!P0 LEA.HI R5, R8, R12, RZ, 0x3 ;  /* 0x0000000c08058211 */ /* 0x004fc400078f18ff */
[----:B------:R-:W-:Y:S02]  /*21ba0*/  @!P1 LOP3.LUT R4, R0, 0xfffffff8, RZ, 0xc0, !PT ;  /* 0xfffffff800049812 */ /* 0x000fe400078ec0ff */
[----:B------:R-:W-:-:S03]  /*21bb0*/  @!P0 LOP3.LUT R0, R5, 0xfffffff8, RZ, 0xc0, !PT ;  /* 0xfffffff805008812 */ /* 0x000fc600078ec0ff */
[----:B------:R-:W-:-:S04]  /*21bc0*/  @!P1 IMAD.WIDE R12, R4, 0x2, R6 ;  /* 0x00000002040c9825 */ /* 0x000fc800078e0206 */
[----:B------:R-:W-:Y:S01]  /*21bd0*/  @!P0 IMAD.WIDE R8, R0, 0x2, R6 ;  /* 0x0000000200088825 */ /* 0x000fe200078e0206 */
[----:B------:R2:W5:Y:S03]  /*21be0*/  @!P1 LD.E.128 R36, [R12.64] ;  /* 0x000000120c249980 */ /* 0x000566000c101d00 */
[--C-:B-1----:R-:W-:Y:S01]  /*21bf0*/  @!P1 IMAD.WIDE R6, R4, 0x2, R2.reuse ;  /* 0x0000000204069825 */ /* 0x102fe200078e0202 */
[----:B------:R2:W5:Y:S03]  /*21c00*/  @!P0 LD.E.128 R48, [R8.64] ;  /* 0x0000001208308980 */ /* 0x000566000c101d00 */
[--C-:B------:R-:W-:Y:S01]  /*21c10*/  @!P0 IMAD.WIDE R4, R0, 0x2, R2.reuse ;  /* 0x0000000200048825 */ /* 0x100fe200078e0202 */
[----:B------:R2:W5:Y:S03]  /*21c20*/  @!P1 LD.E.128 R40, [R6.64] ;  /* 0x0000001206289980 */ /* 0x000566000c101d00 */
[----:B------:R-:W-:Y:S01]  /*21c30*/  @!P2 IMAD.WIDE R2, R59, 0x2, R2 ;  /* 0x000000023b02a825 */ /* 0x000fe200078e0202 */
[----:B------:R2:W5:Y:S04]  /*21c40*/  @!P0 LD.E.128 R52, [R4.64] ;  /* 0x0000001204348980 */ /* 0x000568000c101d00 */
[----:B------:R2:W5:Y:S02]  /*21c50*/  @!P2 LD.E.128 R16, [R2.64] ;  /* 0x000000120210a980 */ /* 0x000564000c101d00 */
.L_x_2056:
[----:B------:R-:W-:Y:S05]  /*21c60*/  BSYNC B0 ;  /* 0x0000000000007941 */ /* 0x000fea0003800000 */
.L_x_2055:
[----:B--2--5:R-:W-:Y:S02]  /*21c70*/  IMAD.MOV.U32 R3, RZ, RZ, R51 ;  /* 0x000000ffff037224 */ /* 0x024fe400078e0033 */
[----:B-1----:R-:W-:-:S02]  /*21c80*/  IMAD.MOV.U32 R2, RZ, RZ, R48 ;  /* 0x000000ffff027224 */ /* 0x002fc400078e0030 */
        /* <DEDUP_REMOVED lines=8> */
[----:B------:R-:W-:Y:S02]  /*21d10*/  MOV R4, R38 ;  /* 0x0000002600047202 */ /* 0x000fe40000000f00 */
        /* <DEDUP_REMOVED lines=27> */
[----:B------:R-:W-:-:S04]  /*21ed0*/  MOV R3, R19 ;  /* 0x0000001300037202 */ /* 0x000fc80000000f00 */
[----:B------:R-:W-:Y:S02]  /*21ee0*/  PRMT R57, R3, 0x5410, R4 ;  /* 0x0000541003397816 */ /* 0x000fe40000000004 */
[----:B------:R-:W-:Y:S01]  /*21ef0*/  PRMT R56, R0, 0x5410, R2 ;  /* 0x0000541000387816 */ /* 0x000fe20000000002 */
[----:B------:R-:W-:Y:S05]  /*21f00*/  BRA.DIV ~URZ, `(.L_x_2057) ;  /* 0x00003a727f007947 */ /* 0x000fea000b800000 */
[----:B------:R1:W2:Y:S04]  /*21f10*/  SHFL.IDX PT, R7, R15, 0x1, 0x1c1f ;  /* 0x003c1f000f077f89 */ /* 0x0002a800000e0000 */
[----:B----4-:R1:W4:Y:S04]  /*21f20*/  SHFL.IDX PT, R6, R25, 0x1, 0x1c1f ;  /* 0x003c1f0019067f89 */ /* 0x01032800000e0000 */
[----:B------:R1:W3:Y:S04]  /*21f30*/  SHFL.IDX PT, R0, R14, 0x1, 0x1c1f ;  /* 0x003c1f000e007f89 */ /* 0x0002e800000e0000 */
[----:B------:R1:W1:Y:S02]  /*21f40*/  SHFL.IDX PT, R2, R27, 0x1, 0x1c1f ;  /* 0x003c1f001b027f89 */ /* 0x00026400000e0000 */
.L_x_2075:
[----:B------:R-:W-:Y:S01]  /*21f50*/  IADD3 R3, R44, 0x40, RZ ;  /* 0x000000402c037810 */ /* 0x000fe20007ffe0ff */
[----:B------:R-:W-:Y:S01]  /*21f60*/  BSSY B0, `(.L_x_2058) ;  /* 0x0000032000007945 */ /* 0x000fe20003800000 */
        /* <DEDUP_REMOVED lines=12> */
[----:B---3--:R-:W-:-:S03]  /*22030*/  IMAD.MOV.U32 R3, RZ, RZ, R0 ;  /* 0x000000ffff037224 */ /* 0x008fc600078e0000 */
        /* <DEDUP_REMOVED lines=8> */
[----:B--2-4-:R-:W-:Y:S02]  /*220c0*/  @!P2 IMAD.WIDE R4, R59, 0x2, R6 ;  /* 0x000000023b04a825 */ /* 0x014fe400078e0206 */
        /* <DEDUP_REMOVED lines=27> */
.L_x_2059:
[----:B------:R-:W-:Y:S05]  /*22280*/  BSYNC B0 ;  /* 0x0000000000007941 */ /* 0x000fea0003800000 */
.L_x_2058:
[----:B-12---:R-:W2:Y:S01]  /*22290*/  LDL.64 R2, [R30+0x20] ;  /* 0x000020001e027983 */ /* 0x006ea20000100a00 */
[----:B------:R-:W-:-:S04]  /*222a0*/  DEPBAR.LE SB0, 0x3 ;  /* 0x000080c00000791a */ /* 0x000fc80000000000 */
[----:B------:R-:W3:Y:S01]  /*222b0*/  LDL.64 R4, [R30+0x28] ;  /* 0x000028001e047983 */ /* 0x000ee20000100a00 */
[----:B------:R-:W-:Y:S03]  /*222c0*/  WARPSYNC 0xffffffff ;  /* 0xffffffff00007948 */ /* 0x000fe60003800000 */
[----:B------:R-:W-:Y:S01]  /*222d0*/  BAR.SYNC.DEFER_BLOCKING 0x0 ;  /* 0x0000000000007b1d */ /* 0x000fe20000010000 */
[----:B-----5:R-:W-:-:S05]  /*222e0*/  IMAD.MOV.U32 R0, RZ, RZ, R85 ;  /* 0x000000ffff007224 */ /* 0x020fca00078e0055 */
[----:B--2-4-:R1:W2:Y:S04]  /*222f0*/  LD.E R6, [R2.64] ;  /* 0x0000001202067980 */ /* 0x0142a8000c101900 */
[----:B---3--:R3:W5:Y:S01]  /*22300*/  LD.E.64 R46, [R4.64] ;  /* 0x00000012042e7980 */ /* 0x008762000c101b00 */
[----:B------:R-:W-:Y:S01]  /*22310*/  PRMT R108, R108, 0x5410, R0 ;  /* 0x000054106c6c7816 */ /* 0x000fe20000000000 */
[----:B------:R-:W-:Y:S01]  /*22320*/  IMAD.MOV.U32 R0, RZ, RZ, R69 ;  /* 0x000000ffff007224 */ /* 0x000fe200078e0045 */
[----:B------:R-:W-:Y:S04]  /*22330*/  BSSY B1, `(.L_x_2060) ;  /* 0x0000195000017945 */ /* 0x000fe80003800000 */
[----:B------:R-:W-:-:S02]  /*22340*/  PRMT R100, R100, 0x5410, R0 ;  /* 0x0000541064647816 */ /* 0x000fc40000000000 */
[----:B------:R-:W-:-:S04]  /*22350*/  MOV R0, R65 ;  /* 0x0000004100007202 */ /* 0x000fc80000000f00 */
[----:B------:R-:W-:Y:S01]  /*22360*/  PRMT R96, R96, 0x5410, R0 ;  /* 0x0000541060607816 */ /* 0x000fe20000000000 */
[----:B------:R-:W-:Y:S02]  /*22370*/  IMAD.MOV.U32 R0, RZ, RZ, R81 ;  /* 0x000000ffff007224 */ /* 0x000fe400078e0051 */
[----:B-1----:R-:W-:Y:S02]  /*22380*/  IMAD.MOV.U32 R3, RZ, RZ, R87 ;  /* 0x000000ffff037224 */ /* 0x002fe400078e0057 */
[----:B------:R-:W-:Y:S02]  /*22390*/  IMAD.MOV.U32 R2, RZ, RZ, R84 ;  /* 0x000000ffff027224 */ /* 0x000fe400078e0054 */
[----:B---3--:R-:W-:-:S03]  /*223a0*/  IMAD.MOV.U32 R4, RZ, RZ, R86 ;  /* 0x000000ffff047224 */ /* 0x008fc600078e0056 */
[----:B------:R-:W-:Y:S01]  /*223b0*/  PRMT R109, R2, 0x5410, R3 ;  /* 0x00005410026d7816 */ /* 0x000fe20000000003 */
[----:B------:R-:W-:Y:S01]  /*223c0*/  IMAD.MOV.U32 R3, RZ, RZ, R71 ;  /* 0x000000ffff037224 */ /* 0x000fe200078e0047 */
[----:B------:R-:W-:Y:S02]  /*223d0*/  MOV R2, R68 ;  /* 0x0000004400027202 */ /* 0x000fe40000000f00 */
[----:B------:R-:W-:Y:S01]  /*223e0*/  PRMT R110, R4, 0x7610, R110 ;  /* 0x00007610046e7816 */ /* 0x000fe2000000006e */
[----:B------:R-:W-:Y:S01]  /*223f0*/  IMAD.MOV.U32 R4, RZ, RZ, R70 ;  /* 0x000000ffff047224 */ /* 0x000fe200078e0046 */
[----:B------:R-:W-:Y:S01]  /*22400*/  PRMT R101, R2, 0x5410, R3 ;  /* 0x0000541002657816 */ /* 0x000fe20000000003 */
[----:B------:R-:W-:Y:S02]  /*22410*/  IMAD.MOV.U32 R3, RZ, RZ, R67 ;  /* 0x000000ffff037224 */ /* 0x000fe400078e0043 */
[----:B------:R-:W-:Y:S01]  /*22420*/  IMAD.MOV.U32 R2, RZ, RZ, R64 ;  /* 0x000000ffff027224 */ /* 0x000fe200078e0040 */
[----:B------:R-:W-:Y:S01]  /*22430*/  PRMT R102, R4, 0x7610, R102 ;  /* 0x0000761004667816 */ /* 0x000fe20000000066 */
[----:B------:R-:W-:-:S03]  /*22440*/  IMAD.MOV.U32 R4, RZ, RZ, R66 ;  /* 0x000000ffff047224 */ /* 0x000fc600078e0042 */
[----:B------:R-:W-:Y:S01]  /*22450*/  PRMT R97, R2, 0x5410, R3 ;  /* 0x0000541002617816 */ /* 0x000fe20000000003 */
[----:B------:R-:W-:Y:S01]  /*22460*/  IMAD.MOV.U32 R3, RZ, RZ, R83 ;  /* 0x000000ffff037224 */ /* 0x000fe200078e0053 */
[----:B------:R-:W-:Y:S01]  /*22470*/  PRMT R98, R4, 0x7610, R98 ;  /* 0x0000761004627816 */ /* 0x000fe20000000062 */
[----:B------:R-:W-:Y:S01]  /*22480*/  IMAD.MOV.U32 R4, RZ, RZ, R82 ;  /* 0x000000ffff047224 */ /* 0x000fe200078e0052 */
[----:B------:R-:W-:Y:S01]  /*22490*/  PRMT R102, R102, 0x5410, R0 ;  /* 0x0000541066667816 */ /* 0x000fe20000000000 */
[----:B------:R-:W-:Y:S01]  /*224a0*/  IMAD.MOV.U32 R2, RZ, RZ, R80 ;  /* 0x000000ffff027224 */ /* 0x000fe200078e0050 */
[----:B------:R-:W-:Y:S02]  /*224b0*/  MOV R0, R74 ;  /* 0x0000004a00007202 */ /* 0x000fe40000000f00 */
[----:B------:R-:W-:Y:S02]  /*224c0*/  PRMT R108, R4, 0x7610, R108 ;  /* 0x00007610046c7816 */ /* 0x000fe4000000006c */
[----:B------:R-:W-:Y:S01]  /*224d0*/  PRMT R104, R2, 0x5410, R3 ;  /* 0x0000541002687816 */ /* 0x000fe20000000003 */
[----:B------:R-:W-:Y:S01]  /*224e0*/  IMAD.MOV.U32 R3, RZ, RZ, R75 ;  /* 0x000000ffff037224 */ /* 0x000fe200078e004b */
[----:B------:R-:W-:Y:S01]  /*224f0*/  PRMT R100, R0, 0x7610, R100 ;  /* 0x0000761000647816 */ /* 0x000fe20000000064 */
[----:B------:R-:W-:-:S02]  /*22500*/  IMAD.MOV.U32 R2, RZ, RZ, R72 ;  /* 0x000000ffff027224 */ /* 0x000fc400078e0048 */
[----:B------:R-:W-:-:S03]  /*22510*/  IMAD.MOV.U32 R0, RZ, RZ, R73 ;  /* 0x000000ffff007224 */ /* 0x000fc600078e0049 */
[----:B------:R-:W-:Y:S01]  /*22520*/  PRMT R99, R2, 0x5410, R3 ;  /* 0x0000541002637816 */ /* 0x000fe20000000003 */
[----:B------:R-:W-:Y:S01]  /*22530*/  IMAD.MOV.U32 R2, RZ, RZ, R60 ;  /* 0x000000ffff027224 */ /* 0x000fe200078e003c */
[----:B------:R-:W-:Y:S01]  /*22540*/  PRMT R98, R98, 0x5410, R0 ;  /* 0x0000541062627816 */ /* 0x000fe20000000000 */
[----:B------:R-:W-:Y:S01]  /*22550*/  IMAD.MOV.U32 R0, RZ, RZ, R61 ;  /* 0x000000ffff007224 */ /* 0x000fe200078e003d */
[----:B------:R-:W-:-:S04]  /*22560*/  MOV R3, R63 ;  /* 0x0000003f00037202 */ /* 0x000fc80000000f00 */
[----:B------:R-:W-:Y:S02]  /*22570*/  PRMT R95, R2, 0x5410, R3 ;  /* 0x00005410025f7816 */ /* 0x000fe40000000003 */
[----:B------:R-:W-:Y:S01]  /*22580*/  PRMT R94, R94, 0x5410, R0 ;  /* 0x000054105e5e7816 */ /* 0x000fe20000000000 */
[----:B--2---:R-:W-:-:S05]  /*22590*/  IMAD R4, R6, -0x80, R24 ;  /* 0xffffff8006047824 */ /* 0x004fca00078e0218 */
[----:B------:R-:W-:Y:S01]  /*225a0*/  IMNMX R78, R4, 0x80, PT ;  /* 0x00000080044e7817 */ /* 0x000fe20003800200 */
[----:B------:R-:W-:-:S03]  /*225b0*/  IMAD.MOV.U32 R4, RZ, RZ, R62 ;  /* 0x000000ffff047224 */ /* 0x000fc600078e003e */
[----:B------:R-:W-:Y:S02]  /*225c0*/  ISETP.GE.AND P0, PT, R76, R78, PT ;  /* 0x0000004e4c00720c */ /* 0x000fe40003f06270 */
[----:B------:R-:W-:-:S11]  /*225d0*/  PRMT R96, R4, 0x7610, R96 ;  /* 0x0000761004607816 */ /* 0x000fd60000000060 */
[----:B------:R-:W-:Y:S05]  /*225e0*/  @P0 BRA `(.L_x_2061) ;  /* 0x0000169000000947 */ /* 0x000fea0003800000 */
[----:B------:R-:W-:Y:S01]  /*225f0*/  ISETP.GE.AND P0, PT, R59, R31, PT ;  /* 0x0000001f3b00720c */ /* 0x000fe20003f06270 */
[----:B------:R-:W-:-:S12]  /*22600*/  BSSY B0, `(.L_x_2062) ;  /* 0x0000071000007945 */ /* 0x000fd80003800000 */
[----:B------:R-:W-:Y:S05]  /*22610*/  @P0 BRA `(.L_x_2063) ;  /* 0x000006f000000947 */ /* 0x000fea0003800000 */
[----:B------:R-:W-:Y:S01]  /*22620*/  LEA.HI R4, R31, R45, RZ, 0x1d ;  /* 0x0000002d1f047211 */ /* 0x000fe200078fe8ff */
[----:B------:R-:W-:Y:S01]  /*22630*/  IMAD.SHL.U32 R0, R76, 0x40, RZ ;  /* 0x000000404c007824 */ /* 0x000fe200078e00ff */
[----:B------:R-:W-:Y:S02]  /*22640*/  LEA.HI R2, R103, R58, RZ, 0x5 ;  /* 0x0000003a67027211 */ /* 0x000fe400078f28ff */
[----:B------:R-:W-:Y:S01]  /*22650*/  SHF.R.S32.HI R7, RZ, 0x1f, R4 ;  /* 0x0000001fff077819 */ /* 0x000fe20000011404 */
[----:B------:R-:W-:Y:S01]  /*22660*/  IMAD.SHL.U32 R5, R4, 0x8, RZ ;  /* 0x0000000804057824 */ /* 0x000fe200078e00ff */
[----:B------:R-:W-:Y:S01]  /*22670*/  LOP3.LUT R0, R0, 0x1c0, RZ, 0xc0, !PT ;  /* 0x000001c000007812 */ /* 0x000fe200078ec0ff */
[----:B------:R-:W-:Y:S01]  /*22680*/  IMAD.SHL.U32 R2, R2, 0x10, RZ ;  /* 0x0000001002027824 */ /* 0x000fe200078e00ff */
[----:B------:R-:W-:Y:S02]  /*22690*/  LEA.HI R4, R7, R4, RZ, 0x3 ;  /* 0x0000000407047211 */ /* 0x000fe400078f18ff */
[----:B------:R-:W-:-:S02]  /*226a0*/  LOP3.LUT R6, R0, 0x38, R59, 0xf8, !PT ;  /* 0x0000003800067812 */ /* 0x000fc400078ef83b */
[----:B------:R-:W-:Y:S02]  /*226b0*/  SHF.R.U32.HI R3, RZ, 0x3, R0 ;  /* 0x00000003ff037819 */ /* 0x000fe40000011600 */
[----:B------:R-:W-:Y:S01]  /*226c0*/  LOP3.LUT R5, R0, 0x38, R5, 0xf8, !PT ;  /* 0x0000003800057812 */ /* 0x000fe200078ef805 */
[----:B------:R-:W-:Y:S01]  /*226d0*/  IMAD.SHL.U32 R0, R4, 0x400, RZ ;  /* 0x0000040004007824 */ /* 0x000fe200078e00ff */
[----:B------:R-:W-:-:S04]  /*226e0*/  LOP3.LUT R2, R2, 0xfffffe00, RZ, 0xc0, !PT ;  /* 0xfffffe0002027812 */ /* 0x000fc800078ec0ff */
[----:B------:R-:W-:Y:S02]  /*226f0*/  LOP3.LUT R6, R2, R6, R3, 0xf6, !PT ;  /* 0x0000000602067212 */ /* 0x000fe400078ef603 */
[----:B------:R-:W-:Y:S02]  /*22700*/  LOP3.LUT R3, R5, R3, RZ, 0x3c, !PT ;  /* 0x0000000305037212 */ /* 0x000fe400078e3cff */
[----:B------:R-:W-:Y:S01]  /*22710*/  LOP3.LUT R0, R0, 0xffffe000, RZ, 0xc0, !PT ;  /* 0xffffe00000007812 */ /* 0x000fe200078ec0ff */
[----:B-----5:R-:W-:-:S03]  /*22720*/  IMAD.WIDE.U32 R34, R6, 0x2, R46 ;  /* 0x0000000206227825 */ /* 0x020fc600078e002e */
[----:B------:R-:W-:Y:S02]  /*22730*/  IADD3 R0, R3, R0, R2 ;  /* 0x0000000003007210 */ /* 0x000fe40007ffe002 */
[----:B------:R-:W2:Y:S03]  /*22740*/  LD.E.128 R12, [R34.64] ;  /* 0x00000012220c7980 */ /* 0x000ea6000c101d00 */
[----:B------:R-:W-:-:S05]  /*22750*/  IMAD.WIDE.U32 R32, R0, 0x2, R46 ;  /* 0x0000000200207825 */ /* 0x000fca00078e002e */
[----:B------:R-:W3:Y:S01]  /*22760*/  LD.E.128 R4, [R32.64] ;  /* 0x0000001220047980 */ /* 0x000ee2000c101d00 */
[----:B------:R-:W-:Y:S02]  /*22770*/  SHF.R.U64 R16, R16, 0x10, R17 ;  /* 0x0000001010107819 */ /* 0x000fe40000001211 */
[----:B------:R-:W-:Y:S02]  /*22780*/  SHF.R.U64 R9, R20, 0x10, R21 ;  /* 0x0000001014097819 */ /* 0x000fe40000001215 */
[----:B------:R-:W-:Y:S02]  /*22790*/  SHF.R.U32.HI R3, RZ, 0x10, R17 ;  /* 0x00000010ff037819 */ /* 0x000fe40000011611 */
[----:B------:R-:W-:Y:S02]  /*227a0*/  SHF.R.U64 R20, R22, 0x10, R23 ;  /* 0x0000001016147819 */ /* 0x000fe40000001217 */
[----:B------:R-:W-:Y:S02]  /*227b0*/  SHF.R.U64 R17, R18, 0x10, R19 ;  /* 0x0000001012117819 */ /* 0x000fe40000001213 */
[----:B------:R-:W-:-:S02]  /*227c0*/  PRMT R25, R56, 0x5432, R16 ;  /* 0x0000543238197816 */ /* 0x000fc40000000010 */
[----:B------:R-:W-:Y:S02]  /*227d0*/  PRMT R29, R29, 0x5410, R9 ;  /* 0x000054101d1d7816 */ /* 0x000fe40000000009 */
[----:B------:R-:W-:Y:S02]  /*227e0*/  SHF.R.U32.HI R0, RZ, 0x10, R21 ;  /* 0x00000010ff007819 */ /* 0x000fe40000011615 */
[----:B------:R-:W-:Y:S02]  /*227f0*/  SHF.R.U32.HI R2, RZ, 0x10, R23 ;  /* 0x00000010ff027819 */ /* 0x000fe40000011617 */
[----:B------:R-:W-:Y:S02]  /*22800*/  PRMT R27, R77, 0x5410, R20 ;  /* 0x000054104d1b7816 */ /* 0x000fe40000000014 */
[----:B------:R-:W-:Y:S02]  /*22810*/  PRMT R23, R57, 0x5432, R17 ;  /* 0x0000543239177816 */ /* 0x000fe40000000011 */
[----:B------:R-:W-:-:S02]  /*22820*/  SHF.L.U32 R30, R25, 0x10, RZ ;  /* 0x00000010191e7819 */ /* 0x000fc400000006ff */
[----:B------:R-:W-:Y:S02]  /*22830*/  PRMT R24, R56, 0x5410, R3 ;  /* 0x0000541038187816 */ /* 0x000fe40000000003 */
[C---:B------:R-:W-:Y:S02]  /*22840*/  PRMT R28, R26.reuse, 0x5410, R0 ;  /* 0x000054101a1c7816 */ /* 0x040fe40000000000 */
[----:B------:R-:W-:Y:S02]  /*22850*/  PRMT R26, R26, 0x5432, R2 ;  /* 0x000054321a1a7816 */ /* 0x000fe40000000002 */
[----:B------:R-:W-:Y:S01]  /*22860*/  LOP3.LUT R56, R25, 0xffff0000, RZ, 0xc0, !PT ;  /* 0xffff000019387812 */ /* 0x000fe200078ec0ff */
[----:B------:R-:W-:Y:S01]  /*22870*/  IMAD.U32 R25, R24, 0x10000, RZ ;  /* 0x0001000018197824 */ /* 0x000fe200078e00ff */
[----:B------:R-:W-:-:S04]  /*22880*/  SHF.R.U32.HI R8, RZ, 0x10, R19 ;  /* 0x00000010ff087819 */ /* 0x000fc80000011613 */
        /* <DEDUP_REMOVED lines=11> */
[----:B------:R-:W-:Y:S01]  /*22940*/  IMAD.U32 R15, R29, 0x10000, RZ ;  /* 0x000100001d0f7824 */ /* 0x000fe200078e00ff */
[C---:B------:R-:W-:Y:S01]  /*22950*/  LOP3.LUT R3, R6.reuse, 0xffff0000, RZ, 0xc0, !PT ;  /* 0xffff000006037812 */ /* 0x040fe200078ec0ff */
[----:B------:R-:W-:Y:S01]  /*22960*/  IMAD.U32 R4, R6, 0x10000, RZ ;  /* 0x0001000006047824 */ /* 0x000fe200078e00ff */
[----:B------:R-:W-:Y:S01]  /*22970*/  LOP3.LUT R0, R7, 0xffff0000, RZ, 0xc0, !PT ;  /* 0xffff000007007812 */ /* 0x000fe200078ec0ff */
[----:B------:R-:W-:-:S02]  /*22980*/  FMUL.FTZ R6, R12, R30 ;  /* 0x0000001e0c067220 */ /* 0x000fc40000410000 */
[----:B------:R-:W-:Y:S02]  /*22990*/  IMAD.U32 R2, R7, 0x10000, RZ ;  /* 0x0001000007027824 */ /* 0x000fe400078e00ff */
[-C--:B------:R-:W-:Y:S01]  /*229a0*/  FMUL.FTZ R7, R12, R15.reuse ;  /* 0x0000000f0c077220 */ /* 0x080fe20000410000 */
[----:B------:R-:W-:Y:S01]  /*229b0*/  LOP3.LUT R12, R29, 0xffff0000, RZ, 0xc0, !PT ;  /* 0xffff00001d0c7812 */ /* 0x000fe200078ec0ff */
[----:B------:R-:W-:Y:S02]  /*229c0*/  FFMA.FTZ R44, R22, R15, -R6 ;  /* 0x0000000f162c7223 */ /* 0x000fe40000010806 */
[----:B------:R-:W-:Y:S02]  /*229d0*/  FMUL.FTZ R6, R9, R56 ;  /* 0x0000003809067220 */ /* 0x000fe40000410000 */
[C---:B------:R-:W-:Y:S01]  /*229e0*/  IMAD.U32 R8, R5.reuse, 0x10000, RZ ;  /* 0x0001000005087824 */ /* 0x040fe200078e00ff */
[----:B------:R-:W-:Y:S01]  /*229f0*/  LOP3.LUT R5, R5, 0xffff0000, RZ, 0xc0, !PT ;  /* 0xffff000005057812 */ /* 0x000fe200078ec0ff */
[----:B------:R-:W-:-:S02]  /*22a00*/  IMAD.U32 R15, R28, 0x10000, RZ ;  /* 0x000100001c0f7824 */ /* 0x000fc400078e00ff */
[----:B------:R-:W-:Y:S02]  /*22a10*/  FMUL.FTZ R9, R9, R12 ;  /* 0x0000000c09097220 */ /* 0x000fe40000410000 */
[----:B------:R-:W-:Y:S01]  /*22a20*/  FFMA.FTZ R29, R22, R30, R7 ;  /* 0x0000001e161d7223 */ /* 0x000fe20000010007 */
[----:B------:R-:W-:Y:S01]  /*22a30*/  LOP3.LUT R30, R24, 0xffff0000, RZ, 0xc0, !PT ;  /* 0xffff0000181e7812 */ /* 0x000fe200078ec0ff */
[C---:B------:R-:W-:Y:S02]  /*22a40*/  FFMA.FTZ R12, R21.reuse, R12, -R6 ;  /* 0x0000000c150c7223 */ /* 0x040fe40000010806 */
[C---:B------:R-:W-:Y:S02]  /*22a50*/  FMUL.FTZ R6, R8.reuse, R15 ;  /* 0x0000000f08067220 */ /* 0x040fe40000410000 */
[-C--:B------:R-:W-:Y:S01]  /*22a60*/  FMUL.FTZ R7, R8, R25.reuse ;  /* 0x0000001908077220 */ /* 0x080fe20000410000 */
[----:B------:R-:W-:Y:S01]  /*22a70*/  LOP3.LUT R8, R28, 0xffff0000, RZ, 0xc0, !PT ;  /* 0xffff00001c087812 */ /* 0x000fe200078ec0ff */
[----:B------:R-:W-:Y:S01]  /*22a80*/  FFMA.FTZ R24, R21, R56, R9 ;  /* 0x0000003815187223 */ /* 0x000fe20000010009 */
[----:B------:R-:W-:Y:S01]  /*22a90*/  SHF.L.U32 R9, R27, 0x10, RZ ;  /* 0x000000101b097819 */ /* 0x000fe200000006ff */
[----:B------:R-:W-:Y:S01]  /*22aa0*/  FFMA.FTZ R21, R20, R25, R6 ;  /* 0x0000001914157223 */ /* 0x000fe20000010006 */
[----:B------:R-:W-:Y:S01]  /*22ab0*/  F2FP.BF16.PACK_AB R12, R12, R44 ;  /* 0x0000002c0c0c723e */ /* 0x000fe200000010ff */
[----:B------:R-:W-:-:S02]  /*22ac0*/  FMUL.FTZ R6, R5, R30 ;  /* 0x0000001e05067220 */ /* 0x000fc40000410000 */
[C---:B------:R-:W-:Y:S01]  /*22ad0*/  IMAD.U32 R25, R23.reuse, 0x10000, RZ ;  /* 0x0001000017197824 */ /* 0x040fe200078e00ff */
[----:B------:R-:W-:Y:S01]  /*22ae0*/  LOP3.LUT R23, R23, 0xffff0000, RZ, 0xc0, !PT ;  /* 0xffff000017177812 */ /* 0x000fe200078ec0ff */
[----:B------:R-:W-:Y:S02]  /*22af0*/  FFMA.FTZ R22, R20, R15, -R7 ;  /* 0x0000000f14167223 */ /* 0x000fe40000010807 */
[-C--:B------:R-:W-:Y:S02]  /*22b00*/  FMUL.FTZ R7, R5, R8.reuse ;  /* 0x0000000805077220 */ /* 0x080fe40000410000 */
[----:B------:R-:W-:Y:S02]  /*22b10*/  FFMA.FTZ R20, R18, R8, -R6 ;  /* 0x0000000812147223 */ /* 0x000fe40000010806 */
[C---:B------:R-:W-:Y:S01]  /*22b20*/  IMAD.U32 R28, R19.reuse, 0x10000, RZ ;  /* 0x00010000131c7824 */ /* 0x040fe200078e00ff */
[----:B------:R-:W-:Y:S01]  /*22b30*/  LOP3.LUT R19, R19, 0xffff0000, RZ, 0xc0, !PT ;  /* 0xffff000013137812 */ /* 0x000fe200078ec0ff */
[----:B------:R-:W-:-:S02]  /*22b40*/  IMAD.U32 R8, R26, 0x10000, RZ ;  /* 0x000100001a087824 */ /* 0x000fc400078e00ff */
[C---:B------:R-:W-:Y:S02]  /*22b50*/  FMUL.FTZ R6, R4.reuse, R25 ;  /* 0x0000001904067220 */ /* 0x040fe40000410000 */
[-C--:B------:R-:W-:Y:S02]  /*22b60*/  FMUL.FTZ R5, R4, R9.reuse ;  /* 0x0000000904057220 */ /* 0x080fe40000410000 */
[C---:B------:R-:W-:Y:S02]  /*22b70*/  FMUL.FTZ R4, R2.reuse, R28 ;  /* 0x0000001c02047220 */ /* 0x040fe40000410000 */
[----:B------:R-:W-:Y:S01]  /*22b80*/  FFMA.FTZ R15, R17, R9, -R6 ;  /* 0x00000009110f7223 */ /* 0x000fe20000010806 */
[----:B------:R-:W-:Y:S01]  /*22b90*/  LOP3.LUT R6, R27, 0xffff0000, RZ, 0xc0, !PT ;  /* 0xffff00001b067812 */ /* 0x000fe200078ec0ff */
[----:B------:R-:W-:Y:S02]  /*22ba0*/  FMUL.FTZ R2, R2, R8 ;  /* 0x0000000802027220 */ /* 0x000fe40000410000 */
[----:B------:R-:W-:Y:S01]  /*22bb0*/  FFMA.FTZ R9, R17, R25, R5 ;  /* 0x0000001911097223 */ /* 0x000fe20000010005 */
[----:B------:R-:W-:Y:S01]  /*22bc0*/  LOP3.LUT R17, R26, 0xffff0000, RZ, 0xc0, !PT ;  /* 0xffff00001a117812 */ /* 0x000fe200078ec0ff */
[----:B------:R-:W-:-:S02]  /*22bd0*/  FFMA.FTZ R18, R18, R30, R7 ;  /* 0x0000001e12127223 */ /* 0x000fc40000010007 */
[----:B------:R-:W-:Y:S02]  /*22be0*/  FFMA.FTZ R7, R13, R28, R2 ;  /* 0x0000001c0d077223 */ /* 0x000fe40000010002 */
[C---:B------:R-:W-:Y:S02]  /*22bf0*/  FMUL.FTZ R2, R3.reuse, R23 ;  /* 0x0000001703027220 */ /* 0x040fe40000410000 */
[----:B------:R-:W-:Y:S02]  /*22c00*/  FMUL.FTZ R3, R3, R6 ;  /* 0x0000000603037220 */ /* 0x000fe40000410000 */
[----:B------:R-:W-:Y:S01]  /*22c10*/  FFMA.FTZ R8, R13, R8, -R4 ;  /* 0x000000080d087223 */ /* 0x000fe20000010804 */
[----:B------:R-:W-:Y:S01]  /*22c20*/  F2FP.BF16.PACK_AB R13, R20, R22 ;  /* 0x00000016140d723e */ /* 0x000fe200000010ff */
[C---:B------:R-:W-:Y:S02]  /*22c30*/  FMUL.FTZ R5, R0.reuse, R19 ;  /* 0x0000001300057220 */ /* 0x040fe40000410000 */
[----:B------:R-:W-:-:S02]  /*22c40*/  FMUL.FTZ R4, R0, R17 ;  /* 0x0000001100047220 */ /* 0x000fc40000410000 */
[C---:B------:R-:W-:Y:S02]  /*22c50*/  FFMA.FTZ R6, R16.reuse, R6, -R2 ;  /* 0x0000000610067223 */ /* 0x040fe40000010802 */
[----:B------:R-:W-:Y:S02]  /*22c60*/  FFMA.FTZ R0, R16, R23, R3 ;  /* 0x0000001710007223 */ /* 0x000fe40000010003 */
[----:B------:R-:W-:Y:S01]  /*22c70*/  FFMA.FTZ R3, R14, R17, -R5 ;  /* 0x000000110e037223 */ /* 0x000fe20000010805 */
[----:B------:R-:W-:Y:S01]  /*22c80*/  F2FP.BF16.PACK_AB R5, R18, R21 ;  /* 0x000000151205723e */ /* 0x000fe200000010ff */
[----:B------:R-:W-:Y:S01]  /*22c90*/  FFMA.FTZ R2, R14, R19, R4 ;  /* 0x000000130e027223 */ /* 0x000fe20000010004 */
[----:B------:R-:W-:Y:S02]  /*22ca0*/  F2FP.BF16.PACK_AB R14, R6, R15 ;  /* 0x0000000f060e723e */ /* 0x000fe400000010ff */
[----:B------:R-:W-:Y:S02]  /*22cb0*/  F2FP.BF16.PACK_AB R15, R3, R8 ;  /* 0x00000008030f723e */ /* 0x000fe400000010ff */
[----:B------:R-:W-:-:S02]  /*22cc0*/  F2FP.BF16.PACK_AB R4, R24, R29 ;  /* 0x0000001d1804723e */ /* 0x000fc400000010ff */
[----:B------:R-:W-:Y:S01]  /*22cd0*/  F2FP.BF16.PACK_AB R6, R0, R9 ;  /* 0x000000090006723e */ /* 0x000fe200000010ff */
[----:B------:R1:W-:Y:S01]  /*22ce0*/  ST.E.128 [R34.64], R12 ;  /* 0x0000000c22007985 */ /* 0x0003e2000c101d12 */
[----:B------:R-:W-:-:S05]  /*22cf0*/  F2FP.BF16.PACK_AB R7, R2, R7 ;  /* 0x000000070207723e */ /* 0x000fca00000010ff */
[----:B------:R1:W-:Y:S02]  /*22d00*/  ST.E.128 [R32.64], R4 ;  /* 0x0000000420007985 */ /* 0x0003e4000c101d12 */
.L_x_2063:
[----:B------:R-:W-:Y:S05]  /*22d10*/  BSYNC B0 ;  /* 0x0000000000007941 */ /* 0x000fea0003800000 */
.L_x_2062:
[----:B------:R-:W-:Y:S01]  /*22d20*/  IADD3 R3, R59, 0x20, RZ ;  /* 0x000000203b037810 */ /* 0x000fe20007ffe0ff */
[----:B------:R-:W-:Y:S03]  /*22d30*/  BSSY B0, `(.L_x_2064) ;  /* 0x000007a000007945 */ /* 0x000fe60003800000 */
[----:B------:R-:W-:-:S13]  /*22d40*/  ISETP.GE.AND P0, PT, R3, R31, PT ;  /* 0x0000001f0300720c */ /* 0x000fda0003f06270 */
[----:B------:R-:W-:Y:S05]  /*22d50*/  @P0 BRA `(.L_x_2065) ;  /* 0x0000077000000947 */ /* 0x000fea0003800000 */
[----:B------:R-:W-:Y:S01]  /*22d60*/  SHF.R.S32.HI R0, RZ, 0x1f, R3 ;  /* 0x0000001fff007819 */ /* 0x000fe20000011403 */
[----:B-1----:R-:W-:Y:S01]  /*22d70*/  IMAD.SHL.U32 R4, R76, 0x40, RZ ;  /* 0x000000404c047824 */ /* 0x002fe200078e00ff */
[----:B------:R-:W-:Y:S02]  /*22d80*/  SHF.R.S32.HI R5, RZ, 0x1f, R58 ;  /* 0x0000001fff057819 */ /* 0x000fe4000001143a */
[CC--:B------:R-:W-:Y:S02]  /*22d90*/  LEA.HI R2, R0.reuse, R3.reuse, RZ, 0x3 ;  /* 0x0000000300027211 */ /* 0x0c0fe400078f18ff */
[----:B------:R-:W-:Y:S02]  /*22da0*/  LEA.HI R3, R0, R3, RZ, 0x6 ;  /* 0x0000000300037211 */ /* 0x000fe400078f30ff */
[----:B------:R-:W-:Y:S02]  /*22db0*/  LOP3.LUT R0, R4, 0x1c0, RZ, 0xc0, !PT ;  /* 0x000001c004007812 */ /* 0x000fe400078ec0ff */
[--C-:B------:R-:W-:Y:S01]  /*22dc0*/  SHF.R.S32.HI R4, RZ, 0x3, R2.reuse ;  /* 0x00000003ff047819 */ /* 0x100fe20000011402 */
[----:B------:R-:W-:Y:S01]  /*22dd0*/  IMAD.SHL.U32 R6, R3, 0x80, RZ ;  /* 0x0000008003067824 */ /* 0x000fe200078e00ff */
[----:B------:R-:W-:-:S02]  /*22de0*/  LOP3.LUT R7, R0, 0x38, R2, 0xf8, !PT ;  /* 0x0000003800077812 */ /* 0x000fc400078ef802 */
[----:B------:R-:W-:Y:S02]  /*22df0*/  LEA.HI R2, R31, R4, RZ, 0x1d ;  /* 0x000000041f027211 */ /* 0x000fe400078fe8ff */
[----:B------:R-:W-:Y:S02]  /*22e00*/  LEA.HI R5, R5, R58, RZ, 0x5 ;  /* 0x0000003a05057211 */ /* 0x000fe400078f28ff */
[----:B------:R-:W-:Y:S02]  /*22e10*/  SHF.R.S32.HI R4, RZ, 0x1f, R2 ;  /* 0x0000001fff047819 */ /* 0x000fe40000011402 */
[----:B------:R-:W-:Y:S01]  /*22e20*/  SHF.R.U32.HI R9, RZ, 0x3, R0 ;  /* 0x00000003ff097819 */ /* 0x000fe20000011600 */
[----:B------:R-:W-:Y:S01]  /*22e30*/  IMAD.SHL.U32 R3, R5, 0x10, RZ ;  /* 0x0000001005037824 */ /* 0x000fe200078e00ff */
[----:B------:R-:W-:Y:S01]  /*22e40*/  LOP3.LUT R8, R6, 0xffffe000, RZ, 0xc0, !PT ;  /* 0xffffe00006087812 */ /* 0x000fe200078ec0ff */
[----:B------:R-:W-:Y:S01]  /*22e50*/  IMAD.SHL.U32 R5, R2, 0x8, RZ ;  /* 0x0000000802057824 */ /* 0x000fe200078e00ff */
[----:B------:R-:W-:-:S02]  /*22e60*/  LEA.HI R2, R4, R2, RZ, 0x3 ;  /* 0x0000000204027211 */ /* 0x000fc400078f18ff */
[-C--:B------:R-:W-:Y:S02]  /*22e70*/  LOP3.LUT R6, R7, R9.reuse, RZ, 0x3c, !PT ;  /* 0x0000000907067212 */ /* 0x080fe400078e3cff */
[----:B------:R-:W-:Y:S01]  /*22e80*/  LOP3.LUT R4, R0, 0x38, R5, 0xf8, !PT ;  /* 0x0000003800047812 */ /* 0x000fe200078ef805 */
[----:B------:R-:W-:Y:S01]  /*22e90*/  IMAD.SHL.U32 R0, R2, 0x400, RZ ;  /* 0x0000040002007824 */ /* 0x000fe200078e00ff */
[----:B------:R-:W-:Y:S02]  /*22ea0*/  LOP3.LUT R3, R3, 0xfffffe00, RZ, 0xc0, !PT ;  /* 0xfffffe0003037812 */ /* 0x000fe400078ec0ff */
[----:B------:R-:W-:Y:S02]  /*22eb0*/  LOP3.LUT R2, R4, R9, RZ, 0x3c, !PT ;  /* 0x0000000904027212 */ /* 0x000fe400078e3cff */
[----:B------:R-:W-:Y:S02]  /*22ec0*/  LOP3.LUT R0, R0, 0xffffe000, RZ, 0xc0, !PT ;  /* 0xffffe00000007812 */ /* 0x000fe400078ec0ff */
[----:B------:R-:W-:-:S02]  /*22ed0*/  IADD3 R6, R6, R8, R3 ;  /* 0x0000000806067210 */ /* 0x000fc40007ffe003 */
[----:B------:R-:W-:-:S03]  /*22ee0*/  IADD3 R0, R2, R0, R3 ;  /* 0x0000000002007210 */ /* 0x000fc60007ffe003 */
[----:B-----5:R-:W-:-:S04]  /*22ef0*/  IMAD.WIDE.U32 R34, R6, 0x2, R46 ;  /* 0x0000000206227825 */ /* 0x020fc800078e002e */
[----:B------:R-:W-:Y:S01]  /*22f00*/  IMAD.WIDE.U32 R32, R0, 0x2, R46 ;  /* 0x0000000200207825 */ /* 0x000fe200078e002e */
[----:B------:R-:W2:Y:S04]  /*22f10*/  LD.E.128 R12, [R34.64] ;  /* 0x00000012220c7980 */ /* 0x000ea8000c101d00 */
[----:B------:R-:W3:Y:S01]  /*22f20*/  LD.E.128 R4, [R32.64] ;  /* 0x0000001220047980 */ /* 0x000ee2000c101d00 */
[----:B------:R-:W-:Y:S02]  /*22f30*/  SHF.R.U64 R9, R40, 0x10, R41 ;  /* 0x0000001028097819 */ /* 0x000fe40000001229 */
[----:B------:R-:W-:Y:S02]  /*22f40*/  SHF.R.U64 R0, R36, 0x10, R37 ;  /* 0x0000001024007819 */ /* 0x000fe40000001225 */
[----:B------:R-:W-:-:S02]  /*22f50*/  PRMT R22, R79, 0x5410, R9 ;  /* 0x000054104f167816 */ /* 0x000fc40000000009 */
[----:B------:R-:W-:Y:S02]  /*22f60*/  SHF.R.U32.HI R16, RZ, 0x10, R41 ;  /* 0x00000010ff107819 */ /* 0x000fe40000011629 */
[----:B------:R-:W-:Y:S01]  /*22f70*/  SHF.R.U64 R17, R42, 0x10, R43 ;  /* 0x000000102a117819 */ /* 0x000fe2000000122b */
[----:B------:R-:W-:Y:S01]  /*22f80*/  IMAD.U32 R30, R22, 0x10000, RZ ;  /* 0x00010000161e7824 */ /* 0x000fe200078e00ff */
[----:B------:R-:W-:Y:S02]  /*22f90*/  SHF.R.U64 R3, R38, 0x10, R39 ;  /* 0x0000001026037819 */ /* 0x000fe40000001227 */
[----:B------:R-:W-:Y:S02]  /*22fa0*/  PRMT R29, R89, 0x5410, R0 ;  /* 0x00005410591d7816 */ /* 0x000fe40000000000 */
[----:B------:R-:W-:Y:S02]  /*22fb0*/  PRMT R21, R77, 0x5432, R16 ;  /* 0x000054324d157816 */ /* 0x000fe40000000010 */
[----:B------:R-:W-:-:S02]  /*22fc0*/  PRMT R20, R88, 0x5410, R17 ;  /* 0x0000541058147816 */ /* 0x000fc40000000011 */
[----:B------:R-:W-:Y:S02]  /*22fd0*/  SHF.R.U32.HI R2, RZ, 0x10, R37 ;  /* 0x00000010ff027819 */ /* 0x000fe40000011625 */
[----:B------:R-:W-:Y:S02]  /*22fe0*/  PRMT R27, R90, 0x5410, R3 ;  /* 0x000054105a1b7816 */ /* 0x000fe40000000003 */
[----:B------:R-:W-:Y:S02]  /*22ff0*/  SHF.R.U32.HI R8, RZ, 0x10, R39 ;  /* 0x00000010ff087819 */ /* 0x000fe40000011627 */
[----:B------:R-:W-:Y:S02]  /*23000*/  PRMT R28, R88, 0x5432, R2 ;  /* 0x00005432581c7816 */ /* 0x000fe40000000002 */
[----:B------:R-:W-:Y:S01]  /*23010*/  LOP3.LUT R36, R22, 0xffff0000, RZ, 0xc0, !PT ;  /* 0xffff000016247812 */ /* 0x000fe200078ec0ff */
[----:B------:R-:W-:Y:S01]  /*23020*/  IMAD.U32 R22, R21, 0x10000, RZ ;  /* 0x0001000015167824 */ /* 0x000fe200078e00ff */
[----:B------:R-:W-:-:S02]  /*23030*/  PRMT R26, R89, 0x5432, R8 ;  /* 0x00005432591a7816 */ /* 0x000fc40000000008 */
[----:B------:R-:W-:Y:S02]  /*23040*/  LOP3.LUT R21, R21, 0xffff0000, RZ, 0xc0, !PT ;  /* 0xffff000015157812 */ /* 0x000fe400078ec0ff */
[----:B------:R-:W-:-:S04]  /*23050*/  SHF.R.U32.HI R19, RZ, 0x10, R43 ;  /* 0x00000010ff137819 */ /* 0x000fc8000001162b */
[----:B------:R-:W-:Y:S01]  /*23060*/  PRMT R19, R79, 0x5432, R19 ;  /* 0x000054324f137816 */ /* 0x000fe20000000013 */
[C---:B--2---:R-:W-:Y:S01]  /*23070*/  IMAD.U32 R25, R12.reuse, 0x10000, RZ ;  /* 0x000100000c197824 */ /* 0x044fe200078e00ff */
[----:B------:R-:W-:Y:S01]  /*23080*/  LOP3.LUT R24, R12, 0xffff0000, RZ, 0xc0, !PT ;  /* 0xffff00000c187812 */ /* 0x000fe200078ec0ff */
[C---:B------:R-:W-:Y:S01]  /*23090*/  IMAD.U32 R23, R13.reuse, 0x10000, RZ ;  /* 0x000100000d177824 */ /* 0x040fe200078e00ff */
[----:B------:R-:W-:Y:S01]  /*230a0*/  LOP3.LUT R18, R13, 0xffff0000, RZ, 0xc0, !PT ;  /* 0xffff00000d127812 */ /* 0x000fe200078ec0ff */
[----:B---3--:R-:W-:Y:S01]  /*230b0*/  IMAD.U32 R12, R4, 0x10000, RZ ;  /* 0x00010000040c7824 */ /* 0x008fe200078e00ff */
[C---:B------:R-:W-:Y:S01]  /*230c0*/  LOP3.LUT R16, R14.reuse, 0xffff0000, RZ, 0xc0, !PT ;  /* 0xffff00000e107812 */ /* 0x040fe200078ec0ff */
[----:B------:R-:W-:Y:S01]  /*230d0*/  IMAD.U32 R17, R14, 0x10000, RZ ;  /* 0x000100000e117824 */ /* 0x000fe200078e00ff */
[----:B------:R-:W-:Y:S01]  /*230e0*/  LOP3.LUT R9, R4, 0xffff0000, RZ, 0xc0, !PT ;  /* 0xffff000004097812 */ /* 0x000fe200078ec0ff */
[C---:B------:R-:W-:Y:S01]  /*230f0*/  IMAD.U32 R13, R15.reuse, 0x10000, RZ ;  /* 0x000100000f0d7824 */ /* 0x040fe200078e00ff */
[----:B------:R-:W-:Y:S01]  /*23100*/  LOP3.LUT R14, R15, 0xffff0000, RZ, 0xc0, !PT ;  /* 0xffff00000f0e7812 */ /* 0x000fe200078ec0ff */
[C---:B------:R-:W-:Y:S01]  /*23110*/  IMAD.U32 R4, R6.reuse, 0x10000, RZ ;  /* 0x0001000006047824 */ /* 0x040fe200078e00ff */
[----:B------:R-:W-:Y:S01]  /*23120*/  LOP3.LUT R3, R6, 0xffff0000, RZ, 0xc0, !PT ;  /* 0xffff000006037812 */ /* 0x000fe200078ec0ff */
[----:B------:R-:W-:Y:S01]  /*23130*/  IMAD.U32 R15, R29, 0x10000, RZ ;  /* 0x000100001d0f7824 */ /* 0x000fe200078e00ff */
[----:B------:R-:W-:Y:S01]  /*23140*/  LOP3.LUT R0, R7, 0xffff0000, RZ, 0xc0, !PT ;  /* 0xffff000007007812 */ /* 0x000fe200078ec0ff */
[----:B------:R-:W-:-:S02]  /*23150*/  FMUL.FTZ R6, R12, R30 ;  /* 0x0000001e0c067220 */ /* 0x000fc40000410000 */
[----:B------:R-:W-:Y:S02]  /*23160*/  IMAD.U32 R2, R7, 0x10000, RZ ;  /* 0x0001000007027824 */ /* 0x000fe400078e00ff */
[-C--:B------:R-:W-:Y:S02]  /*23170*/  FMUL.FTZ R7, R12, R15.reuse ;  /* 0x0000000f0c077220 */ /* 0x080fe40000410000 */
[----:B------:R-:W-:Y:S01]  /*23180*/  FFMA.FTZ R37, R25, R15, -R6 ;  /* 0x0000000f19257223 */ /* 0x000fe20000010806 */
[----:B------:R-:W-:Y:S01]  /*23190*/  LOP3.LUT R15, R29, 0xffff0000, RZ, 0xc0, !PT ;  /* 0xffff00001d0f7812 */ /* 0x000fe200078ec0ff */
[C---:B------:R-:W-:Y:S01]  /*231a0*/  IMAD.U32 R8, R5.reuse, 0x10000, RZ ;  /* 0x0001000005087824 */ /* 0x040fe200078e00ff */
[----:B------:R-:W-:Y:S01]  /*231b0*/  LOP3.LUT R5, R5, 0xffff0000, RZ, 0xc0, !PT ;  /* 0xffff000005057812 */ /* 0x000fe200078ec0ff */
[----:B------:R-:W-:Y:S02]  /*231c0*/  FMUL.FTZ R6, R9, R36 ;  /* 0x0000002409067220 */ /* 0x000fe40000410000 */
[----:B------:R-:W-:-:S02]  /*231d0*/  IMAD.U32 R12, R28, 0x10000, RZ ;  /* 0x000100001c0c7824 */ /* 0x000fc400078e00ff */
[----:B------:R-:W-:Y:S02]  /*231e0*/  FFMA.FTZ R30, R25, R30, R7 ;  /* 0x0000001e191e7223 */ /* 0x000fe40000010007 */
[-C--:B------:R-:W-:Y:S02]  /*231f0*/  FMUL.FTZ R9, R9, R15.reuse ;  /* 0x0000000f09097220 */ /* 0x080fe40000410000 */
[----:B------:R-:W-:Y:S02]  /*23200*/  FFMA.FTZ R29, R24, R15, -R6 ;  /* 0x0000000f181d7223 */ /* 0x000fe40000010806 */
[C---:B------:R-:W-:Y:S02]  /*23210*/  FMUL.FTZ R7, R8.reuse, R22 ;  /* 0x0000001608077220 */ /* 0x040fe40000410000 */
[----:B------:R-:W-:Y:S01]  /*23220*/  FMUL.FTZ R6, R8, R12 ;  /* 0x0000000c08067220 */ /* 0x000fe20000410000 */
[----:B------:R-:W-:Y:S01]  /*23230*/  LOP3.LUT R8, R28, 0xffff0000, RZ, 0xc0, !PT ;  /* 0xffff00001c087812 */ /* 0x000fe200078ec0ff */
[----:B------:R-:W-:-:S02]  /*23240*/  FFMA.FTZ R25, R24, R36, R9 ;  /* 0x0000002418197223 */ /* 0x000fc40000010009 */
[C---:B------:R-:W-:Y:S02]  /*23250*/  FFMA.FTZ R24, R23.reuse, R12, -R7 ;  /* 0x0000000c17187223 */ /* 0x040fe40000010807 */
[----:B------:R-:W-:Y:S02]  /*23260*/  FFMA.FTZ R23, R23, R22, R6 ;  /* 0x0000001617177223 */ /* 0x000fe40000010006 */
[----:B------:R-:W-:Y:S02]  /*23270*/  FMUL.FTZ R6, R5, R21 ;  /* 0x0000001505067220 */ /* 0x000fe40000410000 */
[----:B------:R-:W-:Y:S02]  /*23280*/  IMAD.U32 R12, R27, 0x10000, RZ ;  /* 0x000100001b0c7824 */ /* 0x000fe400078e00ff */
[----:B------:R-:W-:Y:S02]  /*23290*/  IMAD.U32 R15, R20, 0x10000, RZ ;  /* 0x00010000140f7824 */ /* 0x000fe400078e00ff */
[----:B------:R-:W-:-:S02]  /*232a0*/  FMUL.FTZ R7, R5, R8 ;  /* 0x0000000805077220 */ /* 0x000fc40000410000 */
[----:B------:R-:W-:Y:S01]  /*232b0*/  FFMA.FTZ R22, R18, R8, -R6 ;  /* 0x0000000812167223 */ /* 0x000fe20000010806 */
[----:B------:R-:W-:Y:S01]  /*232c0*/  LOP3.LUT R8, R26, 0xffff0000, RZ, 0xc0, !PT ;  /* 0xffff00001a087812 */ /* 0x000fe200078ec0ff */
[----:B------:R-:W-:Y:S02]  /*232d0*/  IMAD.U32 R28, R19, 0x10000, RZ ;  /* 0x00010000131c7824 */ /* 0x000fe400078e00ff */
[C---:B------:R-:W-:Y:S02]  /*232e0*/  FMUL.FTZ R6, R4.reuse, R15 ;  /* 0x0000000f04067220 */ /* 0x040fe40000410000 */
[----:B------:R-:W-:Y:S02]  /*232f0*/  FMUL.FTZ R5, R4, R12 ;  /* 0x0000000c04057220 */ /* 0x000fe40000410000 */
[----:B------:R-:W-:Y:S02]  /*23300*/  IMAD.U32 R9, R26, 0x10000, RZ ;  /* 0x000100001a097824 */ /* 0x000fe400078e00ff */
[----:B------:R-:W-:-:S02]  /*23310*/  FFMA.FTZ R21, R18, R21, R7 ;  /* 0x0000001512157223 */ /* 0x000fc40000010007 */
[----:B------:R-:W-:Y:S02]  /*23320*/  FMUL.FTZ R4, R2, R28 ;  /* 0x0000001c02047220 */ /* 0x000fe40000410000 */
[----:B------:R-:W-:Y:S01]  /*23330*/  FFMA.FTZ R18, R17, R12, -R6 ;  /* 0x0000000c11127223 */ /* 0x000fe20000010806 */
[----:B------:R-:W-:Y:S01]  /*23340*/  LOP3.LUT R6, R27, 0xffff0000, RZ, 0xc0, !PT ;  /* 0xffff00001b067812 */ /* 0x000fe200078ec0ff */
[----:B------:R-:W-:Y:S01]  /*23350*/  FFMA.FTZ R15, R17, R15, R5 ;  /* 0x0000000f110f7223 */ /* 0x000fe20000010005 */
[----:B------:R-:W-:Y:S01]  /*23360*/  LOP3.LUT R17, R20, 0xffff0000, RZ, 0xc0, !PT ;  /* 0xffff000014117812 */ /* 0x000fe200078ec0ff */
[-C--:B------:R-:W-:Y:S01]  /*23370*/  FMUL.FTZ R2, R2, R9.reuse ;  /* 0x0000000902027220 */ /* 0x080fe20000410000 */
[----:B------:R-:W-:Y:S01]  /*23380*/  LOP3.LUT R12, R19, 0xffff0000, RZ, 0xc0, !PT ;  /* 0xffff0000130c7812 */ /* 0x000fe200078ec0ff */
[C---:B------:R-:W-:Y:S02]  /*23390*/  FFMA.FTZ R9, R13.reuse, R9, -R4 ;  /* 0x000000090d097223 */ /* 0x040fe40000010804 */
[----:B------:R-:W-:Y:S01]  /*233a0*/  FFMA.FTZ R7, R13, R28, R2 ;  /* 0x0000001c0d077223 */ /* 0x000fe20000010002 */
[----:B------:R-:W-:Y:S01]  /*233b0*/  F2FP.BF16.PACK_AB R13, R22, R24 ;  /* 0x00000018160d723e */ /* 0x000fe200000010ff */
[----:B------:R-:W-:-:S02]  /*233c0*/  FMUL.FTZ R2, R3, R17 ;  /* 0x0000001103027220 */ /* 0x000fc40000410000 */
[----:B------:R-:W-:Y:S02]  /*233d0*/  FMUL.FTZ R3, R3, R6 ;  /* 0x0000000603037220 */ /* 0x000fe40000410000 */
[C---:B------:R-:W-:Y:S02]  /*233e0*/  FMUL.FTZ R5, R0.reuse, R12 ;  /* 0x0000000c00057220 */ /* 0x040fe40000410000 */
[----:B------:R-:W-:Y:S02]  /*233f0*/  FMUL.FTZ R4, R0, R8 ;  /* 0x0000000800047220 */ /* 0x000fe40000410000 */
[C---:B------:R-:W-:Y:S02]  /*23400*/  FFMA.FTZ R6, R16.reuse, R6, -R2 ;  /* 0x0000000610067223 */ /* 0x040fe40000010802 */
        /* <DEDUP_REMOVED lines=8> */
[----:B------:R-:W-:Y:S02]  /*23490*/  F2FP.BF16.PACK_AB R4, R25, R30 ;  /* 0x0000001e1904723e */ /* 0x000fe400000010ff */
[----:B------:R-:W-:Y:S01]  /*234a0*/  F2FP.BF16.PACK_AB R7, R2, R7 ;  /* 0x000000070207723e */ /* 0x000fe200000010ff */
[----:B------:R1:W-:Y:S04]  /*234b0*/  ST.E.128 [R34.64], R12 ;  /* 0x0000000c22007985 */ /* 0x0003e8000c101d12 */
[----:B------:R1:W-:Y:S02]  /*234c0*/  ST.E.128 [R32.64], R4 ;  /* 0x0000000420007985 */ /* 0x0003e4000c101d12 */
.L_x_2065:
[----:B------:R-:W-:Y:S05]  /*234d0*/  BSYNC B0 ;  /* 0x0000000000007941 */ /* 0x000fea0003800000 */
.L_x_2064:
[----:B------:R-:W-:-:S04]  /*234e0*/  IADD3 R2, R59, 0x40, RZ ;  /* 0x000000403b027810 */ /* 0x000fc80007ffe0ff */
[----:B------:R-:W-:-:S13]  /*234f0*/  ISETP.GE.AND P0, PT, R2, R31, PT ;  /* 0x0000001f0200720c */ /* 0x000fda0003f06270 */
[----:B------:R-:W-:Y:S05]  /*23500*/  @P0 BRA `(.L_x_2061) ;  /* 0x0000077000000947 */ /* 0x000fea0003800000 */
[----:B-1----:R-:W-:Y:S01]  /*23510*/  SHF.R.S32.HI R4, RZ, 0x1f, R2 ;  /* 0x0000001fff047819 */ /* 0x002fe20000011402 */
[----:B------:R-:W-:Y:S01]  /*23520*/  IMAD.SHL.U32 R6, R76, 0x40, RZ ;  /* 0x000000404c067824 */ /* 0x000fe200078e00ff */
[----:B------:R-:W-:Y:S02]  /*23530*/  SHF.R.S32.HI R0, RZ, 0x1f, R58 ;  /* 0x0000001fff007819 */ /* 0x000fe4000001143a */
[CC--:B------:R-:W-:Y:S02]  /*23540*/  LEA.HI R3, R4.reuse, R2.reuse, RZ, 0x3 ;  /* 0x0000000204037211 */ /* 0x0c0fe400078f18ff */
[----:B------:R-:W-:Y:S02]  /*23550*/  LEA.HI R2, R4, R2, RZ, 0x6 ;  /* 0x0000000204027211 */ /* 0x000fe400078f30ff */
[----:B------:R-:W-:Y:S02]  /*23560*/  LEA.HI R5, R0, R58, RZ, 0x5 ;  /* 0x0000003a00057211 */ /* 0x000fe400078f28ff */
[----:B------:R-:W-:Y:S01]  /*23570*/  SHF.R.S32.HI R4, RZ, 0x3, R3 ;  /* 0x00000003ff047819 */ /* 0x000fe20000011403 */
[----:B------:R-:W-:Y:S01]  /*23580*/  IMAD.SHL.U32 R7, R2, 0x80, RZ ;  /* 0x0000008002077824 */ /* 0x000fe200078e00ff */
[----:B------:R-:W-:Y:S01]  /*23590*/  LOP3.LUT R0, R6, 0x1c0, RZ, 0xc0, !PT ;  /* 0x000001c006007812 */ /* 0x000fe200078ec0ff */
[----:B------:R-:W-:Y:S01]  /*235a0*/  IMAD.SHL.U32 R6, R5, 0x10, RZ ;  /* 0x0000001005067824 */ /* 0x000fe200078e00ff */
[----:B------:R-:W-:-:S02]  /*235b0*/  LEA.HI R2, R31, R4, RZ, 0x1d ;  /* 0x000000041f027211 */ /* 0x000fc400078fe8ff */
[----:B------:R-:W-:Y:S02]  /*235c0*/  LOP3.LUT R5, R0, 0x38, R3, 0xf8, !PT ;  /* 0x0000003800057812 */ /* 0x000fe400078ef803 */
[----:B------:R-:W-:Y:S02]  /*235d0*/  SHF.R.U32.HI R8, RZ, 0x3, R0 ;  /* 0x00000003ff087819 */ /* 0x000fe40000011600 */
[----:B------:R-:W-:Y:S02]  /*235e0*/  SHF.R.S32.HI R4, RZ, 0x1f, R2 ;  /* 0x0000001fff047819 */ /* 0x000fe40000011402 */
[----:B------:R-:W-:Y:S02]  /*235f0*/  LOP3.LUT R3, R6, 0xfffffe00, RZ, 0xc0, !PT ;  /* 0xfffffe0006037812 */ /* 0x000fe400078ec0ff */
[----:B------:R-:W-:Y:S01]  /*23600*/  LOP3.LUT R6, R5, R8, RZ, 0x3c, !PT ;  /* 0x0000000805067212 */ /* 0x000fe200078e3cff */
[----:B------:R-:W-:Y:S01]  /*23610*/  IMAD.SHL.U32 R5, R2, 0x8, RZ ;  /* 0x0000000802057824 */ /* 0x000fe200078e00ff */
[----:B------:R-:W-:-:S02]  /*23620*/  LEA.HI R2, R4, R2, RZ, 0x3 ;  /* 0x0000000204027211 */ /* 0x000fc400078f18ff */
[----:B------:R-:W-:Y:S02]  /*23630*/  LOP3.LUT R7, R7, 0xffffe000, RZ, 0xc0, !PT ;  /* 0xffffe00007077812 */ /* 0x000fe400078ec0ff */
[----:B------:R-:W-:Y:S01]  /*23640*/  LOP3.LUT R4, R0, 0x38, R5, 0xf8, !PT ;  /* 0x0000003800047812 */ /* 0x000fe200078ef805 */
[----:B------:R-:W-:Y:S01]  /*23650*/  IMAD.SHL.U32 R0, R2, 0x400, RZ ;  /* 0x0000040002007824 */ /* 0x000fe200078e00ff */
[----:B------:R-:W-:Y:S02]  /*23660*/  IADD3 R6, R6, R7, R3 ;  /* 0x0000000706067210 */ /* 0x000fe40007ffe003 */
        /* <DEDUP_REMOVED lines=9> */
[----:B------:R-:W-:Y:S02]  /*23700*/  PRMT R22, R91, 0x5410, R9 ;  /* 0x000054105b167816 */ /* 0x000fe40000000009 */
[----:B------:R-:W-:Y:S02]  /*23710*/  SHF.R.U32.HI R16, RZ, 0x10, R53 ;  /* 0x00000010ff107819 */ /* 0x000fe40000011635 */
[----:B------:R-:W-:Y:S01]  /*23720*/  SHF.R.U64 R17, R54, 0x10, R55 ;  /* 0x0000001036117819 */ /* 0x000fe20000001237 */
[----:B------:R-:W-:Y:S01]  /*23730*/  IMAD.U32 R30, R22, 0x10000, RZ ;  /* 0x00010000161e7824 */ /* 0x000fe200078e00ff */
[----:B------:R-:W-:-:S02]  /*23740*/  SHF.R.U64 R3, R50, 0x10, R51 ;  /* 0x0000001032037819 */ /* 0x000fc40000001233 */
[----:B------:R-:W-:Y:S02]  /*23750*/  PRMT R29, R93, 0x5410, R0 ;  /* 0x000054105d1d7816 */ /* 0x000fe40000000000 */
[----:B------:R-:W-:Y:S02]  /*23760*/  PRMT R21, R90, 0x5432, R16 ;  /* 0x000054325a157816 */ /* 0x000fe40000000010 */
[----:B------:R-:W-:Y:S02]  /*23770*/  PRMT R20, R92, 0x5410, R17 ;  /* 0x000054105c147816 */ /* 0x000fe40000000011 */
[----:B------:R-:W-:Y:S02]  /*23780*/  SHF.R.U32.HI R2, RZ, 0x10, R49 ;  /* 0x00000010ff027819 */ /* 0x000fe40000011631 */
[----:B------:R-:W-:Y:S02]  /*23790*/  PRMT R27, R94, 0x5410, R3 ;  /* 0x000054105e1b7816 */ /* 0x000fe40000000003 */
[----:B------:R-:W-:-:S02]  /*237a0*/  SHF.R.U32.HI R8, RZ, 0x10, R51 ;  /* 0x00000010ff087819 */ /* 0x000fc40000011633 */
[----:B------:R-:W-:Y:S01]  /*237b0*/  LOP3.LUT R36, R22, 0xffff0000, RZ, 0xc0, !PT ;  /* 0xffff000016247812 */ /* 0x000fe200078ec0ff */
[----:B------:R-:W-:Y:S01]  /*237c0*/  IMAD.U32 R22, R21, 0x10000, RZ ;  /* 0x0001000015167824 */ /* 0x000fe200078e00ff */
[----:B------:R-:W-:Y:S02]  /*237d0*/  PRMT R28, R92, 0x5432, R2 ;  /* 0x000054325c1c7816 */ /* 0x000fe40000000002 */
[----:B------:R-:W-:Y:S02]  /*237e0*/  PRMT R26, R93, 0x5432, R8 ;  /* 0x000054325d1a7816 */ /* 0x000fe40000000008 */
[----:B------:R-:W-:Y:S02]  /*237f0*/  LOP3.LUT R21, R21, 0xffff0000, RZ, 0xc0, !PT ;  /* 0xffff000015157812 */ /* 0x000fe400078ec0ff */
        /* <DEDUP_REMOVED lines=26> */
[----:B------:R-:W-:Y:S02]  /*239a0*/  FFMA.FTZ R30, R24, R15, -R6 ;  /* 0x0000000f181e7223 */ /* 0x000fe40000010806 */
[C---:B------:R-:W-:Y:S02]  /*239b0*/  FMUL.FTZ R7, R8.reuse, R22 ;  /* 0x0000001608077220 */ /* 0x040fe40000410000 */
[-C--:B------:R-:W-:Y:S01]  /*239c0*/  FMUL.FTZ R6, R8, R12.reuse ;  /* 0x0000000c08067220 */ /* 0x080fe20000410000 */
[----:B------:R-:W-:Y:S01]  /*239d0*/  LOP3.LUT R8, R28, 0xffff0000, RZ, 0xc0, !PT ;  /* 0xffff00001c087812 */ /* 0x000fe200078ec0ff */
[C---:B------:R-:W-:Y:S02]  /*239e0*/  FFMA.FTZ R25, R23.reuse, R12, -R7 ;  /* 0x0000000c17197223 */ /* 0x040fe40000010807 */
[----:B------:R-:W-:-:S02]  /*239f0*/  FFMA.FTZ R23, R23, R22, R6 ;  /* 0x0000001617177223 */ /* 0x000fc40000010006 */
[----:B------:R-:W-:Y:S02]  /*23a00*/  FMUL.FTZ R9, R9, R15 ;  /* 0x0000000f09097220 */ /* 0x000fe40000410000 */
[----:B------:R-:W-:Y:S02]  /*23a10*/  FMUL.FTZ R6, R5, R21 ;  /* 0x0000001505067220 */ /* 0x000fe40000410000 */
[----:B------:R-:W-:Y:S02]  /*23a20*/  IMAD.U32 R12, R27, 0x10000, RZ ;  /* 0x000100001b0c7824 */ /* 0x000fe400078e00ff */
[----:B------:R-:W-:Y:S02]  /*23a30*/  IMAD.U32 R15, R20, 0x10000, RZ ;  /* 0x00010000140f7824 */ /* 0x000fe400078e00ff */
[----:B------:R-:W-:Y:S02]  /*23a40*/  FFMA.FTZ R29, R24, R36, R9 ;  /* 0x00000024181d7223 */ /* 0x000fe40000010009 */
        /* <DEDUP_REMOVED lines=35> */
.L_x_2061:
[----:B------:R-:W-:Y:S05]  /*23c80*/  BSYNC B1 ;  /* 0x0000000000017941 */ /* 0x000fea0003800000 */
.L_x_2060:
[----:B------:R-:W-:Y:S01]  /*23c90*/  IADD3 R0, R76, 0x40, RZ ;  /* 0x000000404c007810 */ /* 0x000fe20007ffe0ff */
[----:B------:R-:W-:-:S02]  /*23ca0*/  IMAD.MOV.U32 R2, RZ, RZ, R111 ;  /* 0x000000ffff027224 */ /* 0x000fc400078e006f */
[----:B------:R-:W-:Y:S01]  /*23cb0*/  IMAD.MOV.U32 R3, RZ, RZ, 0x0 ;  /* 0x00000000ff037424 */ /* 0x000fe200078e00ff */
[----:B------:R-:W-:-:S13]  /*23cc0*/  ISETP.GE.AND P0, PT, R0, R78, PT ;  /* 0x0000004e0000720c */ /* 0x000fda0003f06270 */
[----:B------:R-:W-:Y:S05]  /*23cd0*/  @P0 RET.REL.NODEC R2 `(_ZN7cutlass13device_kernelIN5flash19enable_sm80_to_sm89INS1_16FlashAttnFwdSm80INS1_25CollectiveMainloopFwdSm80ILi8ELi2ELb0EN4cute5tupleIJNS5_1CILi128EEENS7_ILi64EEENS7_ILi192EEEEEELi192ENS_10bfloat16_tEfNS_4arch4Sm80ELb0ELb1ELb1ELb1ELb0ELb1ELb1ELb1EEENS1_21CollectiveEpilogueFwdINS6_IJS8_SA_S9_EEENS6_IJNS7_ILi1EEESI_SI_EEESC_SE_Li256ELb1ELb1ELb1ELb0EEENS1_36VarlenDynamicPersistentTileSchedulerILi128ELi64ELi256ELi256ELb1ELb1ELb0ELb1ELb0ELb1EEEEEEEEEvNT_6ParamsE) ;  /* 0xfffdc32002000950 */ /* 0x000fea0003c3ffff */
[----:B------:R-:W-:Y:S01]  /*23ce0*/  ISETP.GE.AND P0, PT, R59, R31, PT ;  /* 0x0000001f3b00720c */ /* 0x000fe20003f06270 */
[----:B------:R-:W-:-:S12]  /*23cf0*/  BSSY B0, `(.L_x_2066) ;  /* 0x0000072000007945 */ /* 0x000fd80003800000 */
[----:B------:R-:W-:Y:S05]  /*23d00*/  @P0 BRA `(.L_x_2067) ;  /* 0x0000070000000947 */ /* 0x000fea0003800000 */
[----:B------:R-:W-:Y:S01]  /*23d10*/  SHF.R.S32.HI R3, RZ, 0x1f, R0 ;  /* 0x0000001fff037819 */ /* 0x000fe20000011400 */
[----:B------:R-:W-:Y:S01]  /*23d20*/  IMAD.SHL.U32 R2, R0, 0x40, RZ ;  /* 0x0000004000027824 */ /* 0x000fe200078e00ff */
[----:B-1----:R-:W-:Y:S02]  /*23d30*/  LEA.HI R5, R31, R45, RZ, 0x1d ;  /* 0x0000002d1f057211 */ /* 0x002fe400078fe8ff */
[----:B------:R-:W-:Y:S02]  /*23d40*/  LEA.HI R3, R3, R0, RZ, 0x3 ;  /* 0x0000000003037211 */ /* 0x000fe400078f18ff */
[----:B------:R-:W-:Y:S02]  /*23d50*/  SHF.R.S32.HI R6, RZ, 0x1f, R5 ;  /* 0x0000001fff067819 */ /* 0x000fe40000011405 */
[----:B------:R-:W-:Y:S01]  /*23d60*/  LOP3.LUT R2, R2, 0x1c0, RZ, 0xc0, !PT ;  /* 0x000001c002027812 */ /* 0x000fe200078ec0ff */
[----:B------:R-:W-:Y:S01]  /*23d70*/  IMAD.SHL.U32 R4, R3, 0x40, RZ ;  /* 0x0000004003047824 */ /* 0x000fe200078e00ff */
[----:B------:R-:W-:Y:S01]  /*23d80*/  LEA.HI R6, R6, R5, RZ, 0x3 ;  /* 0x0000000506067211 */ /* 0x000fe200078f18ff */
[----:B------:R-:W-:Y:S01]  /*23d90*/  IMAD.SHL.U32 R5, R5, 0x8, RZ ;  /* 0x0000000805057824 */ /* 0x000fe200078e00ff */
[----:B------:R-:W-:-:S02]  /*23da0*/  LOP3.LUT R7, R2, 0x38, R59, 0xf8, !PT ;  /* 0x0000003802077812 */ /* 0x000fc400078ef83b */
[----:B------:R-:W-:Y:S02]  /*23db0*/  SHF.R.U32.HI R3, RZ, 0x3, R2 ;  /* 0x00000003ff037819 */ /* 0x000fe40000011602 */
[----:B------:R-:W-:Y:S02]  /*23dc0*/  LOP3.LUT R4, R4, 0xfffffe00, RZ, 0xc0, !PT ;  /* 0xfffffe0004047812 */ /* 0x000fe400078ec0ff */
[----:B------:R-:W-:Y:S01]  /*23dd0*/  LOP3.LUT R2, R2, 0x38, R5, 0xf8, !PT ;  /* 0x0000003802027812 */ /* 0x000fe200078ef805 */
[----:B------:R-:W-:Y:S01]  /*23de0*/  IMAD.SHL.U32 R5, R6, 0x400, RZ ;  /* 0x0000040006057824 */ /* 0x000fe200078e00ff */
        /* <DEDUP_REMOVED lines=9> */
[----:B------:R-:W-:Y:S02]  /*23e80*/  SHF.R.U32.HI R19, RZ, 0x10, R63 ;  /* 0x00000010ff137819 */ /* 0x000fe4000001163f */
[----:B------:R-:W-:Y:S02]  /*23e90*/  SHF.R.U64 R2, R64, 0x10, R65 ;  /* 0x0000001040027819 */ /* 0x000fe40000001241 */
[----:B------:R-:W-:Y:S02]  /*23ea0*/  PRMT R23, R95, 0x5410, R16 ;  /* 0x000054105f177816 */ /* 0x000fe40000000010 */
[--C-:B------:R-:W-:Y:S02]  /*23eb0*/  SHF.R.U64 R8, R66, 0x10, R67.reuse ;  /* 0x0000001042087819 */ /* 0x100fe40000001243 */
[----:B------:R-:W-:Y:S01]  /*23ec0*/  SHF.R.U32.HI R9, RZ, 0x10, R67 ;  /* 0x00000010ff097819 */ /* 0x000fe20000011643 */
[----:B------:R-:W-:Y:S01]  /*23ed0*/  IMAD.U32 R36, R23, 0x10000, RZ ;  /* 0x0001000017247824 */ /* 0x000fe200078e00ff */
[----:B------:R-:W-:-:S02]  /*23ee0*/  SHF.R.U32.HI R17, RZ, 0x10, R61 ;  /* 0x00000010ff117819 */ /* 0x000fc4000001163d */
[----:B------:R-:W-:Y:S02]  /*23ef0*/  SHF.R.U64 R18, R62, 0x10, R63 ;  /* 0x000000103e127819 */ /* 0x000fe4000000123f */
[----:B------:R-:W-:Y:S02]  /*23f00*/  PRMT R20, R95, 0x5432, R19 ;  /* 0x000054325f147816 */ /* 0x000fe40000000013 */
[C---:B------:R-:W-:Y:S02]  /*23f10*/  PRMT R30, R97.reuse, 0x5410, R2 ;  /* 0x00005410611e7816 */ /* 0x040fe40000000002 */
[----:B------:R-:W-:Y:S02]  /*23f20*/  PRMT R28, R98, 0x5410, R8 ;  /* 0x00005410621c7816 */ /* 0x000fe40000000008 */
[----:B------:R-:W-:Y:S02]  /*23f30*/  PRMT R27, R97, 0x5432, R9 ;  /* 0x00005432611b7816 */ /* 0x000fe40000000009 */
[----:B------:R-:W-:-:S02]  /*23f40*/  PRMT R22, R94, 0x5432, R17 ;  /* 0x000054325e167816 */ /* 0x000fc40000000011 */
[----:B------:R-:W-:Y:S02]  /*23f50*/  PRMT R21, R96, 0x5410, R18 ;  /* 0x0000541060157816 */ /* 0x000fe40000000012 */
[----:B------:R-:W-:Y:S02]  /*23f60*/  SHF.R.U32.HI R3, RZ, 0x10, R65 ;  /* 0x00000010ff037819 */ /* 0x000fe40000011641 */
[----:B------:R-:W-:Y:S01]  /*23f70*/  LOP3.LUT R37, R23, 0xffff0000, RZ, 0xc0, !PT ;  /* 0xffff000017257812 */ /* 0x000fe200078ec0ff */
        /* <DEDUP_REMOVED lines=23> */
[----:B------:R-:W-:Y:S02]  /*240f0*/  FMUL.FTZ R6, R12, R37 ;  /* 0x000000250c067220 */ /* 0x000fe40000410000 */
[----:B------:R-:W-:Y:S02]  /*24100*/  IMAD.U32 R13, R29, 0x10000, RZ ;  /* 0x000100001d0d7824 */ /* 0x000fe400078e00ff */
[----:B------:R-:W-:-:S02]  /*24110*/  FFMA.FTZ R38, R26, R36, R7 ;  /* 0x000000241a267223 */ /* 0x000fc40000010007 */
[-C--:B------:R-:W-:Y:S02]  /*24120*/  FMUL.FTZ R12, R12, R15.reuse ;  /* 0x0000000f0c0c7220 */ /* 0x080fe40000410000 */
[----:B------:R-:W-:Y:S01]  /*24130*/  FFMA.FTZ R36, R25, R15, -R6 ;  /* 0x0000000f19247223 */ /* 0x000fe20000010806 */
[----:B------:R-:W-:Y:S01]  /*24140*/  LOP3.LUT R15, R22, 0xffff0000, RZ, 0xc0, !PT ;  /* 0xffff0000160f7812 */ /* 0x000fe200078ec0ff */
[C---:B------:R-:W-:Y:S02]  /*24150*/  FMUL.FTZ R7, R9.reuse, R23 ;  /* 0x0000001709077220 */ /* 0x040fe40000410000 */
[-C--:B------:R-:W-:Y:S02]  /*24160*/  FMUL.FTZ R6, R9, R13.reuse ;  /* 0x0000000d09067220 */ /* 0x080fe40000410000 */
[C---:B------:R-:W-:Y:S01]  /*24170*/  FFMA.FTZ R26, R24.reuse, R13, -R7 ;  /* 0x0000000d181a7223 */ /* 0x040fe20000010807 */
[----:B------:R-:W-:Y:S01]  /*24180*/  LOP3.LUT R7, R29, 0xffff0000, RZ, 0xc0, !PT ;  /* 0xffff00001d077812 */ /* 0x000fe200078ec0ff */
[----:B------:R-:W-:-:S02]  /*24190*/  FFMA.FTZ R24, R24, R23, R6 ;  /* 0x0000001718187223 */ /* 0x000fc40000010006 */
[----:B------:R-:W-:Y:S02]  /*241a0*/  FFMA.FTZ R30, R25, R37, R12 ;  /* 0x00000025191e7223 */ /* 0x000fe4000001000c */
[----:B------:R-:W-:Y:S02]  /*241b0*/  FMUL.FTZ R6, R8, R15 ;  /* 0x0000000f08067220 */ /* 0x000fe40000410000 */
[----:B------:R-:W-:Y:S02]  /*241c0*/  IMAD.U32 R12, R28, 0x10000, RZ ;  /* 0x000100001c0c7824 */ /* 0x000fe400078e00ff */
[----:B------:R-:W-:Y:S02]  /*241d0*/  IMAD.U32 R13, R21, 0x10000, RZ ;  /* 0x00010000150d7824 */ /* 0x000fe400078e00ff */
[----:B------:R-:W-:Y:S02]  /*241e0*/  IMAD.U32 R25, R20, 0x10000, RZ ;  /* 0x0001000014197824 */ /* 0x000fe400078e00ff */
[----:B------:R-:W-:-:S02]  /*241f0*/  FMUL.FTZ R8, R8, R7 ;  /* 0x0000000708087220 */ /* 0x000fc40000410000 */
[----:B------:R-:W-:Y:S02]  /*24200*/  FFMA.FTZ R23, R19, R7, -R6 ;  /* 0x0000000713177223 */ /* 0x000fe40000010806 */
[C---:B------:R-:W-:Y:S02]  /*24210*/  FMUL.FTZ R7, R5.reuse, R13 ;  /* 0x0000000d05077220 */ /* 0x040fe40000410000 */
[----:B------:R-:W-:Y:S02]  /*24220*/  FMUL.FTZ R6, R5, R12 ;  /* 0x0000000c05067220 */ /* 0x000fe40000410000 */
[----:B------:R-:W-:Y:S02]  /*24230*/  IMAD.U32 R9, R27, 0x10000, RZ ;  /* 0x000100001b097824 */ /* 0x000fe400078e00ff */
[----:B------:R-:W-:Y:S02]  /*24240*/  FMUL.FTZ R5, R3, R25 ;  /* 0x0000001903057220 */ /* 0x000fe40000410000 */
[----:B------:R-:W-:-:S02]  /*24250*/  FFMA.FTZ R22, R19, R15, R8 ;  /* 0x0000000f13167223 */ /* 0x000fc40000010008 */
[----:B------:R-:W-:Y:S01]  /*24260*/  FFMA.FTZ R19, R18, R12, -R7 ;  /* 0x0000000c12137223 */ /* 0x000fe20000010807 */
[----:B------:R-:W-:Y:S01]  /*24270*/  LOP3.LUT R12, R20, 0xffff0000, RZ, 0xc0, !PT ;  /* 0xffff0000140c7812 */ /* 0x000fe200078ec0ff */
[----:B------:R-:W-:Y:S01]  /*24280*/  FFMA.FTZ R18, R18, R13, R6 ;  /* 0x0000000d12127223 */ /* 0x000fe20000010006 */
[----:B------:R-:W-:Y:S01]  /*24290*/  LOP3.LUT R13, R21, 0xffff0000, RZ, 0xc0, !PT ;  /* 0xffff0000150d7812 */ /* 0x000fe200078ec0ff */
[-C--:B------:R-:W-:Y:S02]  /*242a0*/  FMUL.FTZ R3, R3, R9.reuse ;  /* 0x0000000903037220 */ /* 0x080fe40000410000 */
[----:B------:R-:W-:Y:S01]  /*242b0*/  FFMA.FTZ R15, R16, R9, -R5 ;  /* 0x00000009100f7223 */ /* 0x000fe20000010805 */
[----:B------:R-:W-:Y:S01]  /*242c0*/  LOP3.LUT R9, R28, 0xffff0000, RZ, 0xc0, !PT ;  /* 0xffff00001c097812 */ /* 0x000fe200078ec0ff */
[----:B------:R-:W-:Y:S01]  /*242d0*/  FFMA.FTZ R8, R16, R25, R3 ;  /* 0x0000001910087223 */ /* 0x000fe20000010003 */
[----:B------:R-:W-:Y:S01]  /*242e0*/  LOP3.LUT R5, R27, 0xffff0000, RZ, 0xc0, !PT ;  /* 0xffff00001b057812 */ /* 0x000fe200078ec0ff */
[----:B------:R-:W-:-:S02]  /*242f0*/  FMUL.FTZ R6, R4, R13 ;  /* 0x0000000d04067220 */ /* 0x000fc40000410000 */
[----:B------:R-:W-:Y:S02]  /*24300*/  FMUL.FTZ R3, R4, R9 ;  /* 0x0000000904037220 */ /* 0x000fe40000410000 */
[C---:B------:R-:W-:Y:S02]  /*24310*/  FMUL.FTZ R7, R2.reuse, R12 ;  /* 0x0000000c02077220 */ /* 0x040fe40000410000 */
[----:B------:R-:W-:Y:S02]  /*24320*/  FMUL.FTZ R4, R2, R5 ;  /* 0x0000000502047220 */ /* 0x000fe40000410000 */
[C---:B------:R-:W-:Y:S02]  /*24330*/  FFMA.FTZ R6, R17.reuse, R9, -R6 ;  /* 0x0000000911067223 */ /* 0x040fe40000010806 */
[----:B------:R-:W-:Y:S01]  /*24340*/  FFMA.FTZ R2, R17, R13, R3 ;  /* 0x0000000d11027223 */ /* 0x000fe20000010003 */
[----:B------:R-:W-:Y:S01]  /*24350*/  F2FP.BF16.PACK_AB R13, R23, R26 ;  /* 0x0000001a170d723e */ /* 0x000fe200000010ff */
[----:B------:R-:W-:Y:S01]  /*24360*/  FFMA.FTZ R7, R14, R5, -R7 ;  /* 0x000000050e077223 */ /* 0x000fe20000010807 */
[----:B------:R-:W-:Y:S01]  /*24370*/  F2FP.BF16.PACK_AB R5, R22, R24 ;  /* 0x000000181605723e */ /* 0x000fe200000010ff */
[----:B------:R-:W-:Y:S01]  /*24380*/  FFMA.FTZ R3, R14, R12, R4 ;  /* 0x0000000c0e037223 */ /* 0x000fe20000010004 */
[----:B------:R-:W-:-:S02]  /*24390*/  F2FP.BF16.PACK_AB R12, R36, R39 ;  /* 0x00000027240c723e */ /* 0x000fc400000010ff */
[----:B------:R-:W-:Y:S02]  /*243a0*/  F2FP.BF16.PACK_AB R14, R6, R19 ;  /* 0x00000013060e723e */ /* 0x000fe400000010ff */
[----:B------:R-:W-:Y:S02]  /*243b0*/  F2FP.BF16.PACK_AB R15, R7, R15 ;  /* 0x0000000f070f723e */ /* 0x000fe400000010ff */
[----:B------:R-:W-:Y:S02]  /*243c0*/  F2FP.BF16.PACK_AB R4, R30, R38 ;  /* 0x000000261e04723e */ /* 0x000fe400000010ff */
[----:B------:R-:W-:Y:S01]  /*243d0*/  F2FP.BF16.PACK_AB R6, R2, R18 ;  /* 0x000000120206723e */ /* 0x000fe200000010ff */
[----:B------:R1:W-:Y:S01]  /*243e0*/  ST.E.128 [R34.64], R12 ;  /* 0x0000000c22007985 */ /* 0x0003e2000c101d12 */
[----:B------:R-:W-:-:S05]  /*243f0*/  F2FP.BF16.PACK_AB R7, R3, R8 ;  /* 0x000000080307723e */ /* 0x000fca00000010ff */
[----:B------:R1:W-:Y:S02]  /*24400*/  ST.E.128 [R32.64], R4 ;  /* 0x0000000420007985 */ /* 0x0003e4000c101d12 */
.L_x_2067:
[----:B------:R-:W-:Y:S05]  /*24410*/  BSYNC B0 ;  /* 0x0000000000007941 */ /* 0x000fea0003800000 */
.L_x_2066:
[----:B------:R-:W-:Y:S01]  /*24420*/  IADD3 R2, R59, 0x20, RZ ;  /* 0x000000203b027810 */ /* 0x000fe20007ffe0ff */
[----:B------:R-:W-:Y:S03]  /*24430*/  BSSY B0, `(.L_x_2068) ;  /* 0x000007a000007945 */ /* 0x000fe60003800000 */
[----:B------:R-:W-:-:S13]  /*24440*/  ISETP.GE.AND P0, PT, R2, R31, PT ;  /* 0x0000001f0200720c */ /* 0x000fda0003f06270 */
[----:B------:R-:W-:Y:S05]  /*24450*/  @P0 BRA `(.L_x_2069) ;  /* 0x0000077000000947 */ /* 0x000fea0003800000 */
[----:B-1----:R-:W-:Y:S01]  /*24460*/  SHF.R.S32.HI R4, RZ, 0x1f, R2 ;  /* 0x0000001fff047819 */ /* 0x002fe20000011402 */
[----:B------:R-:W-:Y:S01]  /*24470*/  IMAD.SHL.U32 R5, R0, 0x40, RZ ;  /* 0x0000004000057824 */ /* 0x000fe200078e00ff */
        /* <DEDUP_REMOVED lines=8> */
[----:B------:R-:W-:Y:S02]  /*24500*/  LOP3.LUT R9, R6, 0xffffe000, RZ, 0xc0, !PT ;  /* 0xffffe00006097812 */ /* 0x000fe400078ec0ff */
[----:B------:R-:W-:Y:S01]  /*24510*/  SHF.R.S32.HI R5, RZ, 0x1f, R3 ;  /* 0x0000001fff057819 */ /* 0x000fe20000011403 */
[----:B------:R-:W-:Y:S01]  /*24520*/  IMAD.SHL.U32 R6, R3, 0x8, RZ ;  /* 0x0000000803067824 */ /* 0x000fe200078e00ff */
[----:B------:R-:W-:Y:S02]  /*24530*/  LEA.HI R7, R7, R0, RZ, 0x3 ;  /* 0x0000000007077211 */ /* 0x000fe400078f18ff */
[----:B------:R-:W-:Y:S02]  /*24540*/  LEA.HI R3, R5, R3, RZ, 0x3 ;  /* 0x0000000305037211 */ /* 0x000fe400078f18ff */
[----:B------:R-:W-:Y:S01]  /*24550*/  SHF.R.U32.HI R12, RZ, 0x3, R2 ;  /* 0x00000003ff0c7819 */ /* 0x000fe20000011602 */
[----:B------:R-:W-:Y:S01]  /*24560*/  IMAD.SHL.U32 R4, R7, 0x40, RZ ;  /* 0x0000004007047824 */ /* 0x000fe200078e00ff */
[----:B------:R-:W-:Y:S01]  /*24570*/  LOP3.LUT R5, R2, 0x38, R6, 0xf8, !PT ;  /* 0x0000003802057812 */ /* 0x000fe200078ef806 */
[----:B------:R-:W-:Y:S01]  /*24580*/  IMAD.SHL.U32 R2, R3, 0x400, RZ ;  /* 0x0000040003027824 */ /* 0x000fe200078e00ff */
[----:B------:R-:W-:-:S02]  /*24590*/  LOP3.LUT R7, R8, R12, RZ, 0x3c, !PT ;  /* 0x0000000c08077212 */ /* 0x000fc400078e3cff */
[----:B------:R-:W-:Y:S02]  /*245a0*/  LOP3.LUT R4, R4, 0xfffffe00, RZ, 0xc0, !PT ;  /* 0xfffffe0004047812 */ /* 0x000fe400078ec0ff */
[----:B------:R-:W-:Y:S02]  /*245b0*/  LOP3.LUT R3, R5, R12, RZ, 0x3c, !PT ;  /* 0x0000000c05037212 */ /* 0x000fe400078e3cff */
[----:B------:R-:W-:Y:S02]  /*245c0*/  LOP3.LUT R2, R2, 0xffffe000, RZ, 0xc0, !PT ;  /* 0xffffe00002027812 */ /* 0x000fe400078ec0ff */
[--C-:B------:R-:W-:Y:S02]  /*245d0*/  IADD3 R7, R7, R9, R4.reuse ;  /* 0x0000000907077210 */ /* 0x100fe40007ffe004 */
[----:B------:R-:W-:-:S03]  /*245e0*/  IADD3 R2, R3, R2, R4 ;  /* 0x0000000203027210 */ /* 0x000fc60007ffe004 */
[----:B-----5:R-:W-:-:S04]  /*245f0*/  IMAD.WIDE.U32 R34, R7, 0x2, R46 ;  /* 0x0000000207227825 */ /* 0x020fc800078e002e */
[----:B------:R-:W-:Y:S01]  /*24600*/  IMAD.WIDE.U32 R32, R2, 0x2, R46 ;  /* 0x0000000202207825 */ /* 0x000fe200078e002e */
[----:B------:R-:W2:Y:S04]  /*24610*/  LD.E.128 R12, [R34.64] ;  /* 0x00000012220c7980 */ /* 0x000ea8000c101d00 */
[----:B------:R-:W3:Y:S01]  /*24620*/  LD.E.128 R4, [R32.64] ;  /* 0x0000001220047980 */ /* 0x000ee2000c101d00 */
[----:B------:R-:W-:Y:S02]  /*24630*/  SHF.R.U64 R16, R72, 0x10, R73 ;  /* 0x0000001048107819 */ /* 0x000fe40000001249 */
[----:B------:R-:W-:Y:S02]  /*24640*/  SHF.R.U32.HI R19, RZ, 0x10, R75 ;  /* 0x00000010ff137819 */ /* 0x000fe4000001164b */
[----:B------:R-:W-:-:S02]  /*24650*/  SHF.R.U64 R2, R68, 0x10, R69 ;  /* 0x0000001044027819 */ /* 0x000fc40000001245 */
[----:B------:R-:W-:Y:S02]  /*24660*/  PRMT R23, R99, 0x5410, R16 ;  /* 0x0000541063177816 */ /* 0x000fe40000000010 */
[--C-:B------:R-:W-:Y:S02]  /*24670*/  SHF.R.U64 R8, R70, 0x10, R71.reuse ;  /* 0x0000001046087819 */ /* 0x100fe40000001247 */
[----:B------:R-:W-:Y:S01]  /*24680*/  SHF.R.U32.HI R9, RZ, 0x10, R71 ;  /* 0x00000010ff097819 */ /* 0x000fe20000011647 */
[----:B------:R-:W-:Y:S01]  /*24690*/  IMAD.U32 R36, R23, 0x10000, RZ ;  /* 0x0001000017247824 */ /* 0x000fe200078e00ff */
[----:B------:R-:W-:Y:S02]  /*246a0*/  SHF.R.U32.HI R17, RZ, 0x10, R73 ;  /* 0x00000010ff117819 */ /* 0x000fe40000011649 */
[----:B------:R-:W-:Y:S02]  /*246b0*/  SHF.R.U64 R18, R74, 0x10, R75 ;  /* 0x000000104a127819 */ /* 0x000fe4000000124b */
[----:B------:R-:W-:-:S02]  /*246c0*/  PRMT R20, R99, 0x5432, R19 ;  /* 0x0000543263147816 */ /* 0x000fc40000000013 */
[C---:B------:R-:W-:Y:S02]  /*246d0*/  PRMT R30, R101.reuse, 0x5410, R2 ;  /* 0x00005410651e7816 */ /* 0x040fe40000000002 */
[----:B------:R-:W-:Y:S02]  /*246e0*/  PRMT R28, R102, 0x5410, R8 ;  /* 0x00005410661c7816 */ /* 0x000fe40000000008 */
[----:B------:R-:W-:Y:S02]  /*246f0*/  PRMT R27, R101, 0x5432, R9 ;  /* 0x00005432651b7816 */ /* 0x000fe40000000009 */
[----:B------:R-:W-:Y:S02]  /*24700*/  PRMT R22, R98, 0x5432, R17 ;  /* 0x0000543262167816 */ /* 0x000fe40000000011 */
[----:B------:R-:W-:Y:S02]  /*24710*/  PRMT R21, R100, 0x5410, R18 ;  /* 0x0000541064157816 */ /* 0x000fe40000000012 */
[----:B------:R-:W-:-:S02]  /*24720*/  SHF.R.U32.HI R3, RZ, 0x10, R69 ;  /* 0x00000010ff037819 */ /* 0x000fc40000011645 */
[----:B------:R-:W-:Y:S01]  /*24730*/  LOP3.LUT R37, R23, 0xffff0000, RZ, 0xc0, !PT ;  /* 0xffff000017257812 */ /* 0x000fe200078ec0ff */
[----:B------:R-:W-:Y:S01]  /*24740*/  IMAD.U32 R23, R22, 0x10000, RZ ;  /* 0x0001000016177824 */ /* 0x000fe200078e00ff */
        /* <DEDUP_REMOVED lines=72> */
.L_x_2069:
[----:B------:R-:W-:Y:S05]  /*24bd0*/  BSYNC B0 ;  /* 0x0000000000007941 */ /* 0x000fea0003800000 */
.L_x_2068:
[----:B------:R-:W-:Y:S01]  /*24be0*/  IADD3 R2, R59, 0x40, RZ ;  /* 0x000000403b027810 */ /* 0x000fe20007ffe0ff */
[----:B-1----:R-:W-:Y:S02]  /*24bf0*/  IMAD.MOV.U32 R4, RZ, RZ, R111 ;  /* 0x000000ffff047224 */ /* 0x002fe400078e006f */
[----:B------:R-:W-:Y:S01]  /*24c00*/  IMAD.MOV.U32 R5, RZ, RZ, 0x0 ;  /* 0x00000000ff057424 */ /* 0x000fe200078e00ff */
[----:B------:R-:W-:-:S13]  /*24c10*/  ISETP.GE.AND P0, PT, R2, R31, PT ;  /* 0x0000001f0200720c */ /* 0x000fda0003f06270 */
[----:B------:R-:W-:Y:S05]  /*24c20*/  @P0 RET.REL.NODEC R4 `(_ZN7cutlass13device_kernelIN5flash19enable_sm80_to_sm89INS1_16FlashAttnFwdSm80INS1_25CollectiveMainloopFwdSm80ILi8ELi2ELb0EN4cute5tupleIJNS5_1CILi128EEENS7_ILi64EEENS7_ILi192EEEEEELi192ENS_10bfloat16_tEfNS_4arch4Sm80ELb0ELb1ELb1ELb1ELb0ELb1ELb1ELb1EEENS1_21CollectiveEpilogueFwdINS6_IJS8_SA_S9_EEENS6_IJNS7_ILi1EEESI_SI_EEESC_SE_Li256ELb1ELb1ELb1ELb0EEENS1_36VarlenDynamicPersistentTileSchedulerILi128ELi64ELi256ELi256ELb1ELb1ELb0ELb1ELb0ELb1EEEEEEEEEvNT_6ParamsE) ;  /* 0xfffdb3d004000950 */ /* 0x000fea0003c3ffff */
[----:B------:R-:W-:Y:S01]  /*24c30*/  SHF.R.S32.HI R4, RZ, 0x1f, R2 ;  /* 0x0000001fff047819 */ /* 0x000fe20000011402 */
[----:B------:R-:W-:Y:S01]  /*24c40*/  IMAD.SHL.U32 R5, R0, 0x40, RZ ;  /* 0x0000004000057824 */ /* 0x000fe200078e00ff */
[----:B------:R-:W-:Y:S02]  /*24c50*/  SHF.R.S32.HI R7, RZ, 0x1f, R0 ;  /* 0x0000001fff077819 */ /* 0x000fe40000011400 */
[CC--:B------:R-:W-:Y:S02]  /*24c60*/  LEA.HI R3, R4.reuse, R2.reuse, RZ, 0x3 ;  /* 0x0000000204037211 */ /* 0x0c0fe400078f18ff */
[----:B------:R-:W-:Y:S02]  /*24c70*/  LEA.HI R4, R4, R2, RZ, 0x6 ;  /* 0x0000000204047211 */ /* 0x000fe400078f30ff */
[----:B------:R-:W-:Y:S02]  /*24c80*/  SHF.R.S32.HI R6, RZ, 0x3, R3 ;  /* 0x00000003ff067819 */ /* 0x000fe40000011403 */
[----:B------:R-:W-:Y:S01]  /*24c90*/  LOP3.LUT R2, R5, 0x1c0, RZ, 0xc0, !PT ;  /* 0x000001c005027812 */ /* 0x000fe200078ec0ff */
[----:B------:R-:W-:Y:S01]  /*24ca0*/  IMAD.SHL.U32 R4, R4, 0x80, RZ ;  /* 0x0000008004047824 */ /* 0x000fe200078e00ff */
[----:B------:R-:W-:-:S02]  /*24cb0*/  LEA.HI R5, R7, R0, RZ, 0x3 ;  /* 0x0000000007057211 */ /* 0x000fc400078f18ff */
[----:B------:R-:W-:Y:S02]  /*24cc0*/  LEA.HI R0, R31, R6, RZ, 0x1d ;  /* 0x000000061f007211 */ /* 0x000fe400078fe8ff */
[----:B------:R-:W-:Y:S02]  /*24cd0*/  LOP3.LUT R7, R4, 0xffffe000, RZ, 0xc0, !PT ;  /* 0xffffe00004077812 */ /* 0x000fe400078ec0ff */
[----:B------:R-:W-:Y:S02]  /*24ce0*/  SHF.R.S32.HI R4, RZ, 0x1f, R0 ;  /* 0x0000001fff047819 */ /* 0x000fe40000011400 */
[----:B------:R-:W-:Y:S01]  /*24cf0*/  LOP3.LUT R6, R2, 0x38, R3, 0xf8, !PT ;  /* 0x0000003802067812 */ /* 0x000fe200078ef803 */
[----:B------:R-:W-:Y:S01]  /*24d00*/  IMAD.SHL.U32 R3, R5, 0x40, RZ ;  /* 0x0000004005037824 */ /* 0x000fe200078e00ff */
[----:B------:R-:W-:Y:S01]  /*24d10*/  SHF.R.U32.HI R8, RZ, 0x3, R2 ;  /* 0x00000003ff087819 */ /* 0x000fe20000011602 */
[----:B------:R-:W-:Y:S01]  /*24d20*/  IMAD.SHL.U32 R5, R0, 0x8, RZ ;  /* 0x0000000800057824 */ /* 0x000fe200078e00ff */
[----:B------:R-:W-:-:S02]  /*24d30*/  LEA.HI R0, R4, R0, RZ, 0x3 ;  /* 0x0000000004007211 */ /* 0x000fc400078f18ff */
[----:B------:R-:W-:Y:S02]  /*24d40*/  LOP3.LUT R3, R3, 0xfffffe00, RZ, 0xc0, !PT ;  /* 0xfffffe0003037812 */ /* 0x000fe400078ec0ff */
[----:B------:R-:W-:Y:S01]  /*24d50*/  LOP3.LUT R2, R2, 0x38, R5, 0xf8, !PT ;  /* 0x0000003802027812 */ /* 0x000fe200078ef805 */
[----:B------:R-:W-:Y:S01]  /*24d60*/  IMAD.SHL.U32 R0, R0, 0x400, RZ ;  /* 0x0000040000007824 */ /* 0x000fe200078e00ff */
[-C--:B------:R-:W-:Y:S02]  /*24d70*/  LOP3.LUT R6, R6, R8.reuse, RZ, 0x3c, !PT ;  /* 0x0000000806067212 */ /* 0x080fe400078e3cff */
        /* <DEDUP_REMOVED lines=12> */
[C---:B------:R-:W-:Y:S01]  /*24e40*/  PRMT R29, R109.reuse, 0x5410, R0 ;  /* 0x000054106d1d7816 */ /* 0x040fe20000000000 */
[C---:B------:R-:W-:Y:S01]  /*24e50*/  IMAD.U32 R34, R22.reuse, 0x10000, RZ ;  /* 0x0001000016227824 */ /* 0x040fe200078e00ff */
[----:B------:R-:W-:Y:S02]  /*24e60*/  SHF.R.U32.HI R21, RZ, 0x10, R81 ;  /* 0x00000010ff157819 */ /* 0x000fe40000011651 */
[----:B------:R-:W-:Y:S02]  /*24e70*/  PRMT R26, R109, 0x5432, R8 ;  /* 0x000054326d1a7816 */ /* 0x000fe40000000008 */
[----:B------:R-:W-:Y:S02]  /*24e80*/  SHF.R.U32.HI R2, RZ, 0x10, R85 ;  /* 0x00000010ff027819 */ /* 0x000fe40000011655 */
[----:B------:R-:W-:-:S02]  /*24e90*/  LOP3.LUT R22, R22, 0xffff0000, RZ, 0xc0, !PT ;  /* 0xffff000016167812 */ /* 0x000fc400078ec0ff */
[----:B------:R-:W-:Y:S02]  /*24ea0*/  SHF.R.U64 R3, R86, 0x10, R87 ;  /* 0x0000001056037819 */ /* 0x000fe40000001257 */
[----:B------:R-:W-:Y:S02]  /*24eb0*/  PRMT R21, R102, 0x5432, R21 ;  /* 0x0000543266157816 */ /* 0x000fe40000000015 */
[----:B------:R-:W-:Y:S02]  /*24ec0*/  PRMT R28, R108, 0x5432, R2 ;  /* 0x000054326c1c7816 */ /* 0x000fe40000000002 */
[----:B------:R-:W-:Y:S02]  /*24ed0*/  PRMT R27, R110, 0x5410, R3 ;  /* 0x000054106e1b7816 */ /* 0x000fe40000000003 */
[--C-:B------:R-:W-:Y:S02]  /*24ee0*/  SHF.R.U64 R20, R82, 0x10, R83.reuse ;  /* 0x0000001052147819 */ /* 0x100fe40000001253 */
[----:B------:R-:W-:-:S02]  /*24ef0*/  SHF.R.U32.HI R19, RZ, 0x10, R83 ;  /* 0x00000010ff137819 */ /* 0x000fc40000011653 */
[----:B------:R-:W-:Y:S02]  /*24f00*/  PRMT R20, R108, 0x5410, R20 ;  /* 0x000054106c147816 */ /* 0x000fe40000000014 */
        /* <DEDUP_REMOVED lines=15> */
[----:B------:R-:W-:Y:S01]  /*25000*/  FMUL.FTZ R5, R12, R34 ;  /* 0x000000220c057220 */ /* 0x000fe20000410000 */
[----:B------:R-:W-:Y:S01]  /*25010*/  LOP3.LUT R2, R6, 0xffff0000, RZ, 0xc0, !PT ;  /* 0xffff000006027812 */ /* 0x000fe200078ec0ff */
[----:B------:R-:W-:-:S02]  /*25020*/  FMUL.FTZ R12, R12, R15 ;  /* 0x0000000f0c0c7220 */ /* 0x000fc40000410000 */
[----:B------:R-:W-:Y:S02]  /*25030*/  FFMA.FTZ R35, R25, R15, -R5 ;  /* 0x0000000f19237223 */ /* 0x000fe40000010805 */
[----:B------:R-:W-:Y:S02]  /*25040*/  FMUL.FTZ R5, R9, R22 ;  /* 0x0000001609057220 */ /* 0x000fe40000410000 */
[----:B------:R-:W-:Y:S01]  /*25050*/  IMAD.U32 R3, R6, 0x10000, RZ ;  /* 0x0001000006037824 */ /* 0x000fe200078e00ff */
[----:B------:R-:W-:Y:S01]  /*25060*/  LOP3.LUT R6, R7, 0xffff0000, RZ, 0xc0, !PT ;  /* 0xffff000007067812 */ /* 0x000fe200078ec0ff */
[----:B------:R-:W-:Y:S02]  /*25070*/  IMAD.U32 R15, R21, 0x10000, RZ ;  /* 0x00010000150f7824 */ /* 0x000fe400078e00ff */
[----:B------:R-:W-:Y:S02]  /*25080*/  IMAD.U32 R0, R7, 0x10000, RZ ;  /* 0x0001000007007824 */ /* 0x000fe400078e00ff */
[C---:B------:R-:W-:Y:S01]  /*25090*/  IMAD.U32 R7, R28.reuse, 0x10000, RZ ;  /* 0x000100001c077824 */ /* 0x040fe200078e00ff */
[----:B------:R-:W-:Y:S01]  /*250a0*/  LOP3.LUT R28, R28, 0xffff0000, RZ, 0xc0, !PT ;  /* 0xffff00001c1c7812 */ /* 0x000fe200078ec0ff */
[----:B------:R-:W-:-:S02]  /*250b0*/  FMUL.FTZ R9, R9, R29 ;  /* 0x0000001d09097220 */ /* 0x000fc40000410000 */
[----:B------:R-:W-:Y:S01]  /*250c0*/  FFMA.FTZ R34, R25, R34, R12 ;  /* 0x0000002219227223 */ /* 0x000fe2000001000c */
[----:B------:R-:W-:Y:S01]  /*250d0*/  LOP3.LUT R25, R21, 0xffff0000, RZ, 0xc0, !PT ;  /* 0xffff000015197812 */ /* 0x000fe200078ec0ff */
[----:B------:R-:W-:Y:S02]  /*250e0*/  FFMA.FTZ R29, R24, R29, -R5 ;  /* 0x0000001d181d7223 */ /* 0x000fe40000010805 */
[C---:B------:R-:W-:Y:S02]  /*250f0*/  FMUL.FTZ R5, R8.reuse, R15 ;  /* 0x0000000f08057220 */ /* 0x040fe40000410000 */
[-C--:B------:R-:W-:Y:S02]  /*25100*/  FMUL.FTZ R8, R8, R7.reuse ;  /* 0x0000000708087220 */ /* 0x080fe40000410000 */
[----:B------:R-:W-:Y:S02]  /*25110*/  FFMA.FTZ R21, R23, R7, -R5 ;  /* 0x0000000717157223 */ /* 0x000fe40000010805 */
[----:B------:R-:W-:-:S02]  /*25120*/  FFMA.FTZ R22, R24, R22, R9 ;  /* 0x0000001618167223 */ /* 0x000fc40000010009 */
[----:B------:R-:W-:Y:S02]  /*25130*/  FMUL.FTZ R5, R4, R25 ;  /* 0x0000001904057220 */ /* 0x000fe40000410000 */
[----:B------:R-:W-:Y:S02]  /*25140*/  FFMA.FTZ R23, R23, R15, R8 ;  /* 0x0000000f17177223 */ /* 0x000fe40000010008 */
[C---:B------:R-:W-:Y:S01]  /*25150*/  IMAD.U32 R9, R27.reuse, 0x10000, RZ ;  /* 0x000100001b097824 */ /* 0x040fe200078e00ff */
[----:B------:R-:W-:Y:S01]  /*25160*/  LOP3.LUT R27, R27, 0xffff0000, RZ, 0xc0, !PT ;  /* 0xffff00001b1b7812 */ /* 0x000fe200078ec0ff */
[C---:B------:R-:W-:Y:S01]  /*25170*/  IMAD.U32 R12, R20.reuse, 0x10000, RZ ;  /* 0x00010000140c7824 */ /* 0x040fe200078e00ff */
[----:B------:R-:W-:Y:S01]  /*25180*/  LOP3.LUT R20, R20, 0xffff0000, RZ, 0xc0, !PT ;  /* 0xffff000014147812 */ /* 0x000fe200078ec0ff */
[C---:B------:R-:W-:Y:S01]  /*25190*/  IMAD.U32 R15, R19.reuse, 0x10000, RZ ;  /* 0x00010000130f7824 */ /* 0x040fe200078e00ff */
[----:B------:R-:W-:Y:S01]  /*251a0*/  LOP3.LUT R19, R19, 0xffff0000, RZ, 0xc0, !PT ;  /* 0xffff000013137812 */ /* 0x000fe200078ec0ff */
[----:B------:R-:W-:-:S02]  /*251b0*/  FMUL.FTZ R7, R4, R28 ;  /* 0x0000001c04077220 */ /* 0x000fc40000410000 */
[C---:B------:R-:W-:Y:S01]  /*251c0*/  IMAD.U32 R8, R26.reuse, 0x10000, RZ ;  /* 0x000100001a087824 */ /* 0x040fe200078e00ff */
[----:B------:R-:W-:Y:S01]  /*251d0*/  LOP3.LUT R26, R26, 0xffff0000, RZ, 0xc0, !PT ;  /* 0xffff00001a1a7812 */ /* 0x000fe200078ec0ff */
[----:B------:R-:W-:Y:S02]  /*251e0*/  FFMA.FTZ R28, R18, R28, -R5 ;  /* 0x0000001c121c7223 */ /* 0x000fe40000010805 */
[C---:B------:R-:W-:Y:S02]  /*251f0*/  FMUL.FTZ R5, R3.reuse, R12 ;  /* 0x0000000c03057220 */ /* 0x040fe40000410000 */
[----:B------:R-:W-:Y:S02]  /*25200*/  FMUL.FTZ R4, R3, R9 ;  /* 0x0000000903047220 */ /* 0x000fe40000410000 */
[C---:B------:R-:W-:Y:S02]  /*25210*/  FMUL.FTZ R3, R0.reuse, R15 ;  /* 0x0000000f00037220 */ /* 0x040fe40000410000 */
[----:B------:R-:W-:-:S02]  /*25220*/  FMUL.FTZ R0, R0, R8 ;  /* 0x0000000800007220 */ /* 0x000fc40000410000 */
[C---:B------:R-:W-:Y:S02]  /*25230*/  FFMA.FTZ R8, R13.reuse, R8, -R3 ;  /* 0x000000080d087223 */ /* 0x040fe40000010803 */
[----:B------:R-:W-:Y:S01]  /*25240*/  FFMA.FTZ R3, R13, R15, R0 ;  /* 0x0000000f0d037223 */ /* 0x000fe20000010000 */
[----:B------:R-:W-:Y:S01]  /*25250*/  F2FP.BF16.PACK_AB R13, R28, R21 ;  /* 0x000000151c0d723e */ /* 0x000fe200000010ff */
[----:B------:R-:W-:Y:S02]  /*25260*/  FFMA.FTZ R18, R18, R25, R7 ;  /* 0x0000001912127223 */ /* 0x000fe40000010007 */
[----:B------:R-:W-:Y:S02]  /*25270*/  FMUL.FTZ R0, R2, R20 ;  /* 0x0000001402007220 */ /* 0x000fe40000410000 */
[----:B------:R-:W-:Y:S02]  /*25280*/  FMUL.FTZ R15, R6, R19 ;  /* 0x00000013060f7220 */ /* 0x000fe40000410000 */
[----:B------:R-:W-:-:S02]  /*25290*/  FMUL.FTZ R2, R2, R27 ;  /* 0x0000001b02027220 */ /* 0x000fc40000410000 */
[-C--:B------:R-:W-:Y:S02]  /*252a0*/  FMUL.FTZ R7, R6, R26.reuse ;  /* 0x0000001a06077220 */ /* 0x080fe40000410000 */
[C---:B------:R-:W-:Y:S01]  /*252b0*/  FFMA.FTZ R9, R17.reuse, R9, -R5 ;  /* 0x0000000911097223 */ /* 0x040fe20000010805 */
[----:B------:R-:W-:Y:S01]  /*252c0*/  F2FP.BF16.PACK_AB R5, R18, R23 ;  /* 0x000000171205723e */ /* 0x000fe200000010ff */
[----:B------:R-:W-:Y:S02]  /*252d0*/  FFMA.FTZ R0, R16, R27, -R0 ;  /* 0x0000001b10007223 */ /* 0x000fe40000010800 */
[----:B------:R-:W-:Y:S02]  /*252e0*/  FFMA.FTZ R15, R14, R26, -R15 ;  /* 0x0000001a0e0f7223 */ /* 0x000fe4000001080f */
[----:B------:R-:W-:Y:S01]  /*252f0*/  FFMA.FTZ R17, R17, R12, R4 ;  /* 0x0000000c11117223 */ /* 0x000fe20000010004 */
[----:B------:R-:W-:Y:S01]  /*25300*/  F2FP.BF16.PACK_AB R12, R29, R35 ;  /* 0x000000231d0c723e */ /* 0x000fe200000010ff */
[----:B------:R-:W-:Y:S01]  /*25310*/  FFMA.FTZ R6, R16, R20, R2 ;  /* 0x0000001410067223 */ /* 0x000fe20000010002 */
[----:B------:R-:W-:Y:S01]  /*25320*/  F2FP.BF16.PACK_AB R15, R15, R8 ;  /* 0x000000080f0f723e */ /* 0x000fe200000010ff */
[----:B------:R-:W-:Y:S01]  /*25330*/  FFMA.FTZ R7, R14, R19, R7 ;  /* 0x000000130e077223 */ /* 0x000fe20000010007 */
[----:B------:R-:W-:Y:S01]  /*25340*/  F2FP.BF16.PACK_AB R14, R0, R9 ;  /* 0x00000009000e723e */ /* 0x000fe200000010ff */
[----:B------:R-:W-:Y:S01]  /*25350*/  IMAD.MOV.U32 R2, RZ, RZ, R111 ;  /* 0x000000ffff027224 */ /* 0x000fe200078e006f */
[----:B------:R-:W-:-:S02]  /*25360*/  F2FP.BF16.PACK_AB R4, R22, R34 ;  /* 0x000000221604723e */ /* 0x000fc400000010ff */
[----:B------:R-:W-:Y:S01]  /*25370*/  F2FP.BF16.PACK_AB R6, R6, R17 ;  /* 0x000000110606723e */ /* 0x000fe200000010ff */
[----:B------:R1:W-:Y:S01]  /*25380*/  ST.E.128 [R32.64], R12 ;  /* 0x0000000c20007985 */ /* 0x0003e2000c101d12 */
[----:B------:R-:W-:Y:S01]  /*25390*/  F2FP.BF16.PACK_AB R7, R7, R3 ;  /* 0x000000030707723e */ /* 0x000fe200000010ff */
[----:B------:R-:W-:-:S04]  /*253a0*/  IMAD.MOV.U32 R3, RZ, RZ, 0x0 ;  /* 0x00000000ff037424 */ /* 0x000fc800078e00ff */
[----:B------:R1:W-:Y:S01]  /*253b0*/  ST.E.128 [R30.64], R4 ;  /* 0x000000041e007985 */ /* 0x0003e2000c101d12 */
[----:B------:R-:W-:Y:S05]  /*253c0*/  RET.REL.NODEC R2 `(_ZN7cutlass13device_kernelIN5flash19enable_sm80_to_sm89INS1_16FlashAttnFwdSm80INS1_25CollectiveMainloopFwdSm80ILi8ELi2ELb0EN4cute5tupleIJNS5_1CILi128EEENS7_ILi64EEENS7_ILi192EEEEEELi192ENS_10bfloat16_tEfNS_4arch4Sm80ELb0ELb1ELb1ELb1ELb0ELb1ELb1ELb1EEENS1_21CollectiveEpilogueFwdINS6_IJS8_SA_S9_EEENS6_IJNS7_ILi1EEESI_SI_EEESC_SE_Li256ELb1ELb1ELb1ELb0EEENS1_36VarlenDynamicPersistentTileSchedulerILi128ELi64ELi256ELi256ELb1ELb1ELb0ELb1ELb0ELb1EEEEEEEEEvNT_6ParamsE) ;  /* 0xfffdac3002007950 */ /* 0x000fea0003c3ffff */
.L_x_2022:
[----:B------:R-:W-:Y:S01]  /*253d0*/  IMAD.MOV.U32 R9, RZ, RZ, R46 ;  /* 0x000000ffff097224 */ /* 0x000fe200078e002e */
[----:B------:R-:W-:Y:S01]  /*253e0*/  MOV R3, 0x1c1f ;  /* 0x00001c1f00037802 */ /* 0x000fe20000000f00 */
[----:B------:R-:W-:Y:S01]  /*253f0*/  IMAD.MOV.U32 R5, RZ, RZ, RZ ;  /* 0x000000ffff057224 */ /* 0x000fe200078e00ff */
[----:B------:R-:W-:Y:S02]  /*25400*/  MOV R104, 0xffffffff ;  /* 0xffffffff00687802 */ /* 0x000fe40000000f00 */
[----:B------:R-:W-:Y:S02]  /*25410*/  MOV R2, 0x25430 ;  /* 0x0002543000027802 */ /* 0x000fe40000000f00 */
[----:B------:R-:W-:Y:S05]  /*25420*/  CALL.REL.NOINC `($__internal_39_$__cuda_sm70_shflsync_idx_p) ;  /* 0x0000078000007944 */ /* 0x000fea0003c00000 */
[----:B------:R-:W-:Y:S01]  /*25430*/  MOV R4, R12 ;  /* 0x0000000c00047202 */ /* 0x000fe20000000f00 */
[----:B------:R-:W-:Y:S05]  /*25440*/  BRA `(.L_x_2070) ;  /* 0xffff894000007947 */ /* 0x000fea000383ffff */
.L_x_2023:
[----:B------:R-:W-:Y:S01]  /*25450*/  IMAD.MOV.U32 R9, RZ, RZ, R47 ;  /* 0x000000ffff097224 */ /* 0x000fe200078e002f */
[----:B------:R-:W-:Y:S01]  /*25460*/  MOV R3, 0x1c1f ;  /* 0x00001c1f00037802 */ /* 0x000fe20000000f00 */
[----:B------:R-:W-:Y:S01]  /*25470*/  IMAD.MOV.U32 R5, RZ, RZ, RZ ;  /* 0x000000ffff057224 */ /* 0x000fe200078e00ff */
[----:B------:R-:W-:-:S02]  /*25480*/  MOV R104, 0xffffffff ;  /* 0xffffffff00687802 */ /* 0x000fc40000000f00 */
[----:B------:R-:W-:Y:S02]  /*25490*/  MOV R2, 0x254b0 ;  /* 0x000254b000027802 */ /* 0x000fe40000000f00 */
[----:B-12---:R-:W-:Y:S05]  /*254a0*/  CALL.REL.NOINC `($__internal_39_$__cuda_sm70_shflsync_idx_p) ;  /* 0x0000070000007944 */ /* 0x006fea0003c00000 */
[----:B------:R-:W-:Y:S01]  /*254b0*/  IMAD.MOV.U32 R9, RZ, RZ, R45 ;  /* 0x000000ffff097224 */ /* 0x000fe200078e002d */
[----:B------:R-:W-:Y:S01]  /*254c0*/  MOV R3, 0x1c1f ;  /* 0x00001c1f00037802 */ /* 0x000fe20000000f00 */
[----:B------:R-:W-:Y:S01]  /*254d0*/  IMAD.MOV.U32 R5, RZ, RZ, RZ ;  /* 0x000000ffff057224 */ /* 0x000fe200078e00ff */
[----:B------:R-:W-:Y:S01]  /*254e0*/  MOV R6, R12 ;  /* 0x0000000c00067202 */ /* 0x000fe20000000f00 */
[----:B------:R-:W-:Y:S01]  /*254f0*/  IMAD.MOV.U32 R104, RZ, RZ, -0x1 ;  /* 0xffffffffff687424 */ /* 0x000fe200078e00ff */
[----:B------:R-:W-:Y:S02]  /*25500*/  MOV R7, R4 ;  /* 0x0000000400077202 */ /* 0x000fe40000000f00 */
        /* <DEDUP_REMOVED lines=11> */
.L_x_2026:
[----:B------:R-:W-:Y:S01]  /*255c0*/  IMAD.MOV.U32 R9, RZ, RZ, R46 ;  /* 0x000000ffff097224 */ /* 0x000fe200078e002e */
[----:B------:R-:W-:Y:S01]  /*255d0*/  MOV R3, 0x1c1f ;  /* 0x00001c1f00037802 */ /* 0x000fe20000000f00 */
[----:B------:R-:W-:Y:S01]  /*255e0*/  IMAD.MOV.U32 R5, RZ, RZ, 0x1 ;  /* 0x00000001ff057424 */ /* 0x000fe200078e00ff */
[----:B------:R-:W-:-:S02]  /*255f0*/  MOV R104, 0xffffffff ;  /* 0xffffffff00687802 */ /* 0x000fc40000000f00 */
[----:B------:R-:W-:Y:S02]  /*25600*/  MOV R2, 0x25620 ;  /* 0x0002562000027802 */ /* 0x000fe40000000f00 */
[----:B---34-:R-:W-:Y:S05]  /*25610*/  CALL.REL.NOINC `($__internal_39_$__cuda_sm70_shflsync_idx_p) ;  /* 0x0000059000007944 */ /* 0x018fea0003c00000 */
[----:B------:R-:W-:Y:S01]  /*25620*/  IMAD.MOV.U32 R7, RZ, RZ, R12 ;  /* 0x000000ffff077224 */ /* 0x000fe200078e000c */
[----:B------:R-:W-:Y:S01]  /*25630*/  MOV R9, R47 ;  /* 0x0000002f00097202 */ /* 0x000fe20000000f00 */
[----:B------:R-:W-:Y:S01]  /*25640*/  IMAD.MOV.U32 R5, RZ, RZ, 0x1 ;  /* 0x00000001ff057424 */ /* 0x000fe200078e00ff */
[----:B------:R-:W-:Y:S01]  /*25650*/  MOV R3, 0x1c1f ;  /* 0x00001c1f00037802 */ /* 0x000fe20000000f00 */
[----:B------:R-:W-:Y:S01]  /*25660*/  IMAD.MOV.U32 R104, RZ, RZ, -0x1 ;  /* 0xffffffffff687424 */ /* 0x000fe200078e00ff */
[----:B------:R-:W-:Y:S02]  /*25670*/  MOV R2, 0x25690 ;  /* 0x0002569000027802 */ /* 0x000fe40000000f00 */
[----:B------:R-:W-:Y:S05]  /*25680*/  CALL.REL.NOINC `($__internal_39_$__cuda_sm70_shflsync_idx_p) ;  /* 0x0000052000007944 */ /* 0x000fea0003c00000 */
[----:B------:R-:W-:Y:S01]  /*25690*/  IMAD.MOV.U32 R9, RZ, RZ, R45 ;  /* 0x000000ffff097224 */ /* 0x000fe200078e002d */
[----:B------:R-:W-:Y:S01]  /*256a0*/  MOV R5, 0x1 ;  /* 0x0000000100057802 */ /* 0x000fe20000000f00 */
[----:B------:R-:W-:Y:S01]  /*256b0*/  IMAD.MOV.U32 R3, RZ, RZ, 0x1c1f ;  /* 0x00001c1fff037424 */ /* 0x000fe200078e00ff */
[----:B------:R-:W-:Y:S01]  /*256c0*/  MOV R104, 0xffffffff ;  /* 0xffffffff00687802 */ /* 0x000fe20000000f00 */
[----:B------:R-:W-:Y:S01]  /*256d0*/  IMAD.MOV.U32 R6, RZ, RZ, R12 ;  /* 0x000000ffff067224 */ /* 0x000fe200078e000c */
[----:B------:R-:W-:-:S02]  /*256e0*/  MOV R2, 0x25700 ;  /* 0x0002570000027802 */ /* 0x000fc40000000f00 */
[----:B------:R-:W-:Y:S05]  /*256f0*/  CALL.REL.NOINC `($__internal_39_$__cuda_sm70_shflsync_idx_p) ;  /* 0x000004b000007944 */ /* 0x000fea0003c00000 */
        /* <DEDUP_REMOVED lines=9> */
.L_x_2053:
        /* <DEDUP_REMOVED lines=8> */
.L_x_2054:
[----:B------:R-:W-:Y:S01]  /*25810*/  IMAD.MOV.U32 R9, RZ, RZ, R25 ;  /* 0x000000ffff097224 */ /* 0x000fe200078e0019 */
[----:B------:R-:W-:Y:S01]  /*25820*/  MOV R3, 0x1c1f ;  /* 0x00001c1f00037802 */ /* 0x000fe20000000f00 */
[----:B------:R-:W-:Y:S01]  /*25830*/  IMAD.MOV.U32 R5, RZ, RZ, RZ ;  /* 0x000000ffff057224 */ /* 0x000fe200078e00ff */
[----:B------:R-:W-:Y:S02]  /*25840*/  MOV R104, 0xffffffff ;  /* 0xffffffff00687802 */ /* 0x000fe40000000f00 */
[----:B------:R-:W-:Y:S02]  /*25850*/  MOV R2, 0x25870 ;  /* 0x0002587000027802 */ /* 0x000fe40000000f00 */
[----:B-12---:R-:W-:Y:S05]  /*25860*/  CALL.REL.NOINC `($__internal_39_$__cuda_sm70_shflsync_idx_p) ;  /* 0x0000034000007944 */ /* 0x006fea0003c00000 */
[----:B------:R-:W-:Y:S01]  /*25870*/  IMAD.MOV.U32 R9, RZ, RZ, R14 ;  /* 0x000000ffff097224 */ /* 0x000fe200078e000e */
[----:B------:R-:W-:Y:S01]  /*25880*/  MOV R3, 0x1c1f ;  /* 0x00001c1f00037802 */ /* 0x000fe20000000f00 */
[----:B------:R-:W-:Y:S01]  /*25890*/  IMAD.MOV.U32 R5, RZ, RZ, RZ ;  /* 0x000000ffff057224 */ /* 0x000fe200078e00ff */
[----:B------:R-:W-:Y:S01]  /*258a0*/  MOV R6, R12 ;  /* 0x0000000c00067202 */ /* 0x000fe20000000f00 */
[----:B------:R-:W-:Y:S01]  /*258b0*/  IMAD.MOV.U32 R104, RZ, RZ, -0x1 ;  /* 0xffffffffff687424 */ /* 0x000fe200078e00ff */
[----:B------:R-:W-:-:S02]  /*258c0*/  MOV R7, R0 ;  /* 0x0000000000077202 */ /* 0x000fc40000000f00 */
[----:B------:R-:W-:Y:S02]  /*258d0*/  MOV R2, 0x258f0 ;  /* 0x000258f000027802 */ /* 0x000fe40000000f00 */
[----:B------:R-:W-:Y:S05]  /*258e0*/  CALL.REL.NOINC `($__internal_39_$__cuda_sm70_shflsync_idx_p) ;  /* 0x000002c000007944 */ /* 0x000fea0003c00000 */
[----:B------:R-:W-:Y:S01]  /*258f0*/  IMAD.MOV.U32 R4, RZ, RZ, R12 ;  /* 0x000000ffff047224 */ /* 0x000fe200078e000c */
[----:B------:R-:W-:Y:S01]  /*25900*/  MOV R9, R27 ;  /* 0x0000001b00097202 */ /* 0x000fe20000000f00 */
[----:B------:R-:W-:Y:S01]  /*25910*/  IMAD.MOV.U32 R5, RZ, RZ, RZ ;  /* 0x000000ffff057224 */ /* 0x000fe200078e00ff */
[----:B------:R-:W-:Y:S01]  /*25920*/  MOV R3, 0x1c1f ;  /* 0x00001c1f00037802 */ /* 0x000fe20000000f00 */
[----:B------:R-:W-:Y:S01]  /*25930*/  IMAD.MOV.U32 R104, RZ, RZ, -0x1 ;  /* 0xffffffffff687424 */ /* 0x000fe200078e00ff */
[----:B------:R-:W-:Y:S02]  /*25940*/  MOV R2, 0x25960 ;  /* 0x0002596000027802 */ /* 0x000fe40000000f00 */
[----:B------:R-:W-:Y:S05]  /*25950*/  CALL.REL.NOINC `($__internal_39_$__cuda_sm70_shflsync_idx_p) ;  /* 0x0000025000007944 */ /* 0x000fea0003c00000 */
[----:B------:R-:W-:Y:S01]  /*25960*/  MOV R2, R12 ;  /* 0x0000000c00027202 */ /* 0x000fe20000000f00 */
[----:B------:R-:W-:Y:S05]  /*25970*/  BRA `(.L_x_2074) ;  /* 0xffffbf9000007947 */ /* 0x000fea000383ffff */
.L_x_2057:
[----:B------:R-:W-:Y:S01]  /*25980*/  IMAD.MOV.U32 R9, RZ, RZ, R15 ;  /* 0x000000ffff097224 */ /* 0x000fe200078e000f */
[----:B------:R-:W-:Y:S01]  /*25990*/  MOV R3, 0x1c1f ;  /* 0x00001c1f00037802 */ /* 0x000fe20000000f00 */
[----:B------:R-:W-:Y:S01]  /*259a0*/  IMAD.MOV.U32 R5, RZ, RZ, 0x1 ;  /* 0x00000001ff057424 */ /* 0x000fe200078e00ff */
[----:B------:R-:W-:Y:S02]  /*259b0*/  MOV R104, 0xffffffff ;  /* 0xffffffff00687802 */ /* 0x000fe40000000f00 */
[----:B------:R-:W-:-:S02]  /*259c0*/  MOV R2, 0x259e0 ;  /* 0x000259e000027802 */ /* 0x000fc40000000f00 */
[----:B---34-:R-:W-:Y:S05]  /*259d0*/  CALL.REL.NOINC `($__internal_39_$__cuda_sm70_shflsync_idx_p) ;  /* 0x000001d000007944 */ /* 0x018fea0003c00000 */
[----:B------:R-:W-:Y:S01]  /*259e0*/  IMAD.MOV.U32 R0, RZ, RZ, R12 ;  /* 0x000000ffff007224 */ /* 0x000fe200078e000c */
[----:B------:R-:W-:Y:S01]  /*259f0*/  MOV R9, R25 ;  /* 0x0000001900097202 */ /* 0x000fe20000000f00 */
[----:B------:R-:W-:Y:S01]  /*25a00*/  IMAD.MOV.U32 R5, RZ, RZ, 0x1 ;  /* 0x00000001ff057424 */ /* 0x000fe200078e00ff */
[----:B------:R-:W-:Y:S01]  /*25a10*/  MOV R3, 0x1c1f ;  /* 0x00001c1f00037802 */ /* 0x000fe20000000f00 */
[----:B------:R-:W-:Y:S01]  /*25a20*/  IMAD.MOV.U32 R104, RZ, RZ, -0x1 ;  /* 0xffffffffff687424 */ /* 0x000fe200078e00ff */
[----:B------:R-:W-:-:S02]  /*25a30*/  MOV R2, 0x25a50 ;  /* 0x00025a5000027802 */ /* 0x000fc40000000f00 */
[----:B------:R-:W-:Y:S05]  /*25a40*/  CALL.REL.NOINC `($__internal_39_$__cuda_sm70_shflsync_idx_p) ;  /* 0x0000016000007944 */ /* 0x000fea0003c00000 */
[----:B------:R-:W-:Y:S01]  /*25a50*/  IMAD.MOV.U32 R9, RZ, RZ, R14 ;  /* 0x000000ffff097224 */ /* 0x000fe200078e000e */
[----:B------:R-:W-:Y:S01]  /*25a60*/  MOV R3, 0x1c1f ;  /* 0x00001c1f00037802 */ /* 0x000fe20000000f00 */
[----:B------:R-:W-:Y:S01]  /*25a70*/  IMAD.MOV.U32 R5, RZ, RZ, 0x1 ;  /* 0x00000001ff057424 */ /* 0x000fe200078e00ff */
[----:B------:R-:W-:Y:S01]  /*25a80*/  MOV R6, R12 ;  /* 0x0000000c00067202 */ /* 0x000fe20000000f00 */
[----:B------:R-:W-:Y:S01]  /*25a90*/  IMAD.MOV.U32 R104, RZ, RZ, -0x1 ;  /* 0xffffffffff687424 */ /* 0x000fe200078e00ff */
[----:B------:R-:W-:-:S02]  /*25aa0*/  MOV R7, R0 ;  /* 0x0000000000077202 */ /* 0x000fc40000000f00 */
[----:B------:R-:W-:Y:S02]  /*25ab0*/  MOV R2, 0x25ad0 ;  /* 0x00025ad000027802 */ /* 0x000fe40000000f00 */
[----:B------:R-:W-:Y:S05]  /*25ac0*/  CALL.REL.NOINC `($__internal_39_$__cuda_sm70_shflsync_idx_p) ;  /* 0x000000e000007944 */ /* 0x000fea0003c00000 */
        /* <DEDUP_REMOVED lines=9> */
        .weak           $__internal_38_$__cuda_sm70_shflsync_bfly_p
        .type           $__internal_38_$__cuda_sm70_shflsync_bfly_p,@function
        .size           $__internal_38_$__cuda_sm70_shflsync_bfly_p,($__internal_39_$__cuda_sm70_shflsync_idx_p - $__internal_38_$__cuda_sm70_shflsync_bfly_p)
$__internal_38_$__cuda_sm70_shflsync_bfly_p:
[----:B------:R-:W-:Y:S04]  /*25b60*/  WARPSYNC R5 ;  /* 0x0000000500007348 */ /* 0x000fe80003800000 */
[----:B------:R1:W2:Y:S02]  /*25b70*/  SHFL.BFLY PT, R4, R2, R4, R6 ;  /* 0x0c00000402047389 */ /* 0x0002a400000e0006 */
[----:B-1----:R-:W-:-:S02]  /*25b80*/  MOV R2, R3 ;  /* 0x0000000300027202 */ /* 0x002fc40000000f00 */
[----:B------:R-:W-:-:S04]  /*25b90*/  MOV R3, 0x0 ;  /* 0x0000000000037802 */ /* 0x000fc80000000f00 */
[----:B--2---:R-:W-:Y:S05]  /*25ba0*/  RET.REL.NODEC R2 `(_ZN7cutlass13device_kernelIN5flash19enable_sm80_to_sm89INS1_16FlashAttnFwdSm80INS1_25CollectiveMainloopFwdSm80ILi8ELi2ELb0EN4cute5tupleIJNS5_1CILi128EEENS7_ILi64EEENS7_ILi192EEEEEELi192ENS_10bfloat16_tEfNS_4arch4Sm80ELb0ELb1ELb1ELb1ELb0ELb1ELb1ELb1EEENS1_21CollectiveEpilogueFwdINS6_IJS8_SA_S9_EEENS6_IJNS7_ILi1EEESI_SI_EEESC_SE_Li256ELb1ELb1ELb1ELb0EEENS1_36VarlenDynamicPersistentTileSchedulerILi128ELi64ELi256ELi256ELb1ELb1ELb0ELb1ELb0ELb1EEEEEEEEEvNT_6ParamsE) ;  /* 0xfffda45002007950 */ /* 0x004fea0003c3ffff */
        .weak           $__internal_39_$__cuda_sm70_shflsync_idx_p
        .type           $__internal_39_$__cuda_sm70_shflsync_idx_p,@function
        .size           $__internal_39_$__cuda_sm70_shflsync_idx_p,($__internal_40_$__cuda_sm70_shflsync_up_p - $__internal_39_$__cuda_sm70_shflsync_idx_p)
$__internal_39_$__cuda_sm70_shflsync_idx_p:
[----:B------:R-:W-:Y:S04]  /*25bb0*/  WARPSYNC R104 ;  /* 0x0000006800007348 */ /* 0x000fe80003800000 */
[----:B------:R1:W2:Y:S02]  /*25bc0*/  SHFL.IDX PT, R12, R9, R5, R3 ;  /* 0x00000005090c7389 */ /* 0x0002a400000e0003 */
[----:B-1----:R-:W-:-:S04]  /*25bd0*/  MOV R3, 0x0 ;  /* 0x0000000000037802 */ /* 0x002fc80000000f00 */
[----:B--2---:R-:W-:Y:S05]  /*25be0*/  RET.REL.NODEC R2 `(_ZN7cutlass13device_kernelIN5flash19enable_sm80_to_sm89INS1_16FlashAttnFwdSm80INS1_25CollectiveMainloopFwdSm80ILi8ELi2ELb0EN4cute5tupleIJNS5_1CILi128EEENS7_ILi64EEENS7_ILi192EEEEEELi192ENS_10bfloat16_tEfNS_4arch4Sm80ELb0ELb1ELb1ELb1ELb0ELb1ELb1ELb1EEENS1_21CollectiveEpilogueFwdINS6_IJS8_SA_S9_EEENS6_IJNS7_ILi1EEESI_SI_EEESC_SE_Li256ELb1ELb1ELb1ELb0EEENS1_36VarlenDynamicPersistentTileSchedulerILi128ELi64ELi256ELi256ELb1ELb1ELb0ELb1ELb0ELb1EEEEEEEEEvNT_6ParamsE) ;  /* 0xfffda41002007950 */ /* 0x004fea0003c3ffff */
        .weak           $__internal_40_$__cuda_sm70_shflsync_up_p
        .type           $__internal_40_$__cuda_sm70_shflsync_up_p,@function
        .size           $__internal_40_$__cuda_sm70_shflsync_up_p,($__internal_41_$__cuda_sm70_votesync_ballot - $__internal_40_$__cuda_sm70_shflsync_up_p)
$__internal_40_$__cuda_sm70_shflsync_up_p:
[----:B------:R-:W-:Y:S02]  /*25bf0*/  IMAD.MOV.U32 R4, RZ, RZ, RZ ;  /* 0x000000ffff047224 */ /* 0x000fe400078e00ff */
[----:B------:R-:W-:-:S04]  /*25c00*/  IMAD.MOV.U32 R9, RZ, RZ, -0x1 ;  /* 0xffffffffff097424 */ /* 0x000fc800078e00ff */
[----:B------:R-:W-:Y:S04]  /*25c10*/  WARPSYNC R9 ;  /* 0x0000000900007348 */ /* 0x000fe80003800000 */
[----:B------:R1:W2:Y:S02]  /*25c20*/  SHFL.UP PT, R4, R0, R2, R4 ;  /* 0x0400000200047389 */ /* 0x0002a400000e0004 */
[----:B-1----:R-:W-:Y:S02]  /*25c30*/  MOV R2, R3 ;  /* 0x0000000300027202 */ /* 0x002fe40000000f00 */
[----:B------:R-:W-:-:S04]  /*25c40*/  MOV R3, 0x0 ;  /* 0x0000000000037802 */ /* 0x000fc80000000f00 */
[----:B--2---:R-:W-:Y:S05]  /*25c50*/  RET.REL.NODEC R2 `(_ZN7cutlass13device_kernelIN5flash19enable_sm80_to_sm89INS1_16FlashAttnFwdSm80INS1_25CollectiveMainloopFwdSm80ILi8ELi2ELb0EN4cute5tupleIJNS5_1CILi128EEENS7_ILi64EEENS7_ILi192EEEEEELi192ENS_10bfloat16_tEfNS_4arch4Sm80ELb0ELb1ELb1ELb1ELb0ELb1ELb1ELb1EEENS1_21CollectiveEpilogueFwdINS6_IJS8_SA_S9_EEENS6_IJNS7_ILi1EEESI_SI_EEESC_SE_Li256ELb1ELb1ELb1ELb0EEENS1_36VarlenDynamicPersistentTileSchedulerILi128ELi64ELi256ELi256ELb1ELb1ELb0ELb1ELb0ELb1EEEEEEEEEvNT_6ParamsE) ;  /* 0xfffda3a002007950 */ /* 0x004fea0003c3ffff */
        .weak           $__internal_41_$__cuda_sm70_votesync_ballot
        .type           $__internal_41_$__cuda_sm70_votesync_ballot,@function
        .size           $__internal_41_$__cuda_sm70_votesync_ballot,(.L_x_2519 - $__internal_41_$__cuda_sm70_votesync_ballot)
$__internal_41_$__cuda_sm70_votesync_ballot:
[----:B------:R-:W-:Y:S01]  /*25c60*/  ISETP.NE.U32.AND P0, PT, R0, 0x1, PT ;  /* 0x000000010000780c */ /* 0x000fe20003f05070 */
[----:B------:R-:W-:-:S04]  /*25c70*/  IMAD.MOV.U32 R3, RZ, RZ, -0x1 ;  /* 0xffffffffff037424 */ /* 0x000fc800078e00ff */
[----:B------:R-:W-:Y:S08]  /*25c80*/  WARPSYNC R3 ;  /* 0x0000000300007348 */ /* 0x000ff00003800000 */
[----:B------:R-:W-:-:S04]  /*25c90*/  VOTE.ANY R0, PT, !P0 ;  /* 0x0000000000007806 */ /* 0x000fc800040e0100 */
[----:B------:R-:W-:Y:S01]  /*25ca0*/  LOP3.LUT R0, R0, R3, RZ, 0xc0, !PT ;  /* 0x0000000300007212 */ /* 0x000fe200078ec0ff */
[----:B------:R-:W-:-:S04]  /*25cb0*/  IMAD.MOV.U32 R3, RZ, RZ, 0x0 ;  /* 0x00000000ff037424 */ /* 0x000fc800078e00ff */
[----:B------:R-:W-:Y:S05]  /*25cc0*/  RET.REL.NODEC R2 `(_ZN7cutlass13device_kernelIN5flash19enable_sm80_to_sm89INS1_16FlashAttnFwdSm80INS1_25CollectiveMainloopFwdSm80ILi8ELi2ELb0EN4cute5tupleIJNS5_1CILi128EEENS7_ILi64EEENS7_ILi192EEEEEELi192ENS_10bfloat16_tEfNS_4arch4Sm80ELb0ELb1ELb1ELb1ELb0ELb1ELb1ELb1EEENS1_21CollectiveEpilogueFwdINS6_IJS8_SA_S9_EEENS6_IJNS7_ILi1EEESI_SI_EEESC_SE_Li256ELb1ELb1ELb1ELb0EEENS1_36VarlenDynamicPersistentTileSchedulerILi128ELi64ELi256ELi256ELb1ELb1ELb0ELb1ELb0ELb1EEEEEEEEEvNT_6ParamsE) ;  /* 0xfffda33002007950 */ /* 0x000fea0003c3ffff */
.L_x_2076:
        /* <DEDUP_REMOVED lines=11> */
.L_x_2519:


//--------------------- .text._ZN7cutlass13device_kernelIN5flash19enable_sm80_to_sm89INS1_16FlashAttnFwdSm80INS1_25CollectiveMainloopFwdSm80ILi8ELi2ELb1EN4cute5tupleIJNS5_1CILi128EEENS7_ILi96EEENS7_ILi192EEEEEELi192ENS_10bfloat16_tEfNS_4arch4Sm80ELb1ELb0ELb1ELb0ELb0ELb0ELb1ELb1EEENS1_21CollectiveEpilogueFwdINS6_IJS8_SA_S9_EEENS6_IJNS7_ILi1EEESI_SI_EEESC_SE_Li256ELb0ELb1ELb1ELb0EEENS1_30DynamicPersistentTileSchedulerILi256ELi256ELb1ELb1ELb0EEEEEEEEEvNT_6ParamsE --------------------------
	.section	.text._ZN7cutlass13device_kernelIN5flash19enable_sm80_to_sm89INS1_16FlashAttnFwdSm80INS1_25CollectiveMainloopFwdSm80ILi8ELi2ELb1EN4cute5tupleIJNS5_1CILi128EEENS7_ILi96EEENS7_ILi192EEEEEELi192ENS_10bfloat16_tEfNS_4arch4Sm80ELb1ELb0ELb1ELb0ELb0ELb0ELb1ELb1EEENS1_21CollectiveEpilogueFwdINS6_IJS8_SA_S9_EEENS6_IJNS7_ILi1EEESI_SI_EEESC_SE_Li256ELb0ELb1ELb1ELb0EEENS1_30DynamicPersistentTileSchedulerILi256ELi256ELb1ELb1ELb0EEEEEEEEEvNT_6ParamsE,"ax",@progbits
	.sectioninfo	@"SHI_REGISTERS=255"
	.align	128
.text._ZN7cutlass13device_kernelIN5flash19enable_sm80_to_sm89INS1_16FlashAttnFwdSm80INS1_25CollectiveMainloopFwdSm80ILi8ELi2ELb1EN4cute5tupleIJNS5_1CILi128EEENS7_ILi96EEENS7_ILi192EEEEEELi192ENS_10bfloat16_tEfNS_4arch4Sm80ELb1ELb0ELb1ELb0ELb0ELb0ELb1ELb1EEENS1_21CollectiveEpilogueFwdINS6_IJS8_SA_S9_EEENS6_IJNS7_ILi1EEESI_SI_EEESC_SE_Li256ELb0ELb1ELb1ELb0EEENS1_30DynamicPersistentTileSchedulerILi256ELi256ELb1ELb1ELb0EEEEEEEEEvNT_6ParamsE:
        .type           _ZN7cutlass13device_kernelIN5flash19enable_sm80_to_sm89INS1_16FlashAttnFwdSm80INS1_25CollectiveMainloopFwdSm80ILi8ELi2ELb1EN4cute5tupleIJNS5_1CILi128EEENS7_ILi96EEENS7_ILi192EEEEEELi192ENS_10bfloat16_tEfNS_4arch4Sm80ELb1ELb0ELb1ELb0ELb0ELb0ELb1ELb1EEENS1_21CollectiveEpilogueFwdINS6_IJS8_SA_S9_EEENS6_IJNS7_ILi1EEESI_SI_EEESC_SE_Li256ELb0ELb1ELb1ELb0EEENS1_30DynamicPersistentTileSchedulerILi256ELi256ELb1ELb1ELb0EEEEEEEEEvNT_6ParamsE,@function
        .size           _ZN7cutlass13device_kernelIN5flash19enable_sm80_to_sm89INS1_16FlashAttnFwdSm80INS1_25CollectiveMainloopFwdSm80ILi8ELi2ELb1EN4cute5tupleIJNS5_1CILi128EEENS7_ILi96EEENS7_ILi192EEEEEELi192ENS_10bfloat16_tEfNS_4arch4Sm80ELb1ELb0ELb1ELb0ELb0ELb0ELb1ELb1EEENS1_21CollectiveEpilogueFwdINS6_IJS8_SA_S9_EEENS6_IJNS7_ILi1EEESI_SI_EEESC_SE_Li256ELb0ELb1ELb1ELb0EEENS1_30DynamicPersistentTileSchedulerILi256ELi256ELb1ELb1ELb0EEEEEEEEEvNT_6ParamsE,(.L_x_2525 - _ZN7cutlass13device_kernelIN5flash19enable_sm80_to_sm89INS1_16FlashAttnFwdSm80INS1_25CollectiveMainloopFwdSm80ILi8ELi2ELb1EN4cute5tupleIJNS5_1CILi128EEENS7_ILi96EEENS7_ILi192EEEEEELi192ENS_10bfloat16_tEfNS_4arch4Sm80ELb1ELb0ELb1ELb0ELb0ELb0ELb1ELb1EEENS1_21CollectiveEpilogueFwdINS6_IJS8_SA_S9_EEENS6_IJNS7_ILi1EEESI_SI_EEESC_SE_Li256ELb0ELb1ELb1ELb0EEENS1_30DynamicPersistentTileSchedulerILi256ELi256ELb1ELb1ELb0EEEEEEEEEvNT_6ParamsE)
        .other          _ZN7cutlass13device_kernelIN5flash19enable_sm80_to_sm89INS1_16FlashAttnFwdSm80INS1_25CollectiveMainloopFwdSm80ILi8ELi2ELb1EN4cute5tupleIJNS5_1CILi128EEENS7_ILi96EEENS7_ILi192EEEEEELi192ENS_10bfloat16_tEfNS_4arch4Sm80ELb1ELb0ELb1ELb0ELb0ELb0ELb1ELb1EEENS1_21CollectiveEpilogueFwdINS6_IJS8_SA_S9_EEENS6_IJNS7_ILi1EEESI_SI_EEESC_SE_Li256ELb0ELb1ELb1ELb0EEENS1_30DynamicPersistentTileSchedulerILi256ELi256ELb1ELb1ELb0EEEEEEEEEvNT_6ParamsE,@"STO_CUDA_ENTRY STV_DEFAULT"
_ZN7cutlass13device_kernelIN5flash19enable_sm80_to_sm89INS1_16FlashAttnFwdSm80INS1_25CollectiveMainloopFwdSm80ILi8ELi2ELb1EN4cute5tupleIJNS5_1CILi128EEENS7_ILi96EEENS7_ILi192EEEEEELi192ENS_10bfloat16_tEfNS_4arch4Sm80ELb1ELb0ELb1ELb0ELb0ELb0ELb1ELb1EEENS1_21CollectiveEpilogueFwdINS6_IJS8_SA_S9_EEENS6_IJNS7_ILi1EEESI_SI_EEESC_SE_Li256ELb0ELb1ELb1ELb0EEENS1_30DynamicPersistentTileSchedulerILi256ELi256ELb1ELb1ELb0EEEEEEEEEvNT_6ParamsE:
[----:B------:R-:W-:-:S03]  /*0000*/  MOV R1, c[0x0][0x28] ;  /* 0x00000a0000017a02 */ /* 0x000fc60000000f00 */
[----:B------:R-:W1:Y:S01]  /*0010*/  S2R R18, SR_TID.X ;  /* 0x0000000000127919 */ /* 0x000e620000002100 */
[----:B------:R-:W-:-:S03]  /*0020*/  IADD3 R1, R1, -0x88, RZ ;  /* 0xffffff7801017810 */ /* 0x000fc60007ffe0ff */
[----:B------:R-:W2:Y:S01]  /*0030*/  S2R R14, SR_CTAID.X ;  /* 0x00000000000e7919 */ /* 0x000ea20000002500 */
[----:B-1----:R-:W-:-:S05]  /*0040*/  SHF.R.U32.HI R2, RZ, 0x5, R18 ;  /* 0x00000005ff027819 */ /* 0x002fca0000011612 */
[----:B------:R-:W1:Y:S02]  /*0050*/  SHFL.IDX PT, R0, R2, RZ, 0x1f ;  /* 0x00001fff02007589 */ /* 0x000e6400000e0000 */
[----:B-1----:R-:W-:Y:S02]  /*0060*/  ISETP.GE.AND P0, PT, R0, 0x1, PT ;  /* 0x000000010000780c */ /* 0x002fe40003f06270 */
[----:B------:R1:W-:Y:S11]  /*0070*/  STL [R1+0x80], R0 ;  /* 0x0000800001007387 */ /* 0x0003f60000100800 */
[----:B------:R-:W-:Y:S06]  /*0080*/  @P0 BAR.ARV 0x4, 0x100 ;  /* 0x0104000000000b1d */ /* 0x000fec0000002000 */
[----:B--2---:R-:W-:-:S13]  /*0090*/  ISETP.GE.AND P0, PT, R14, c[0x0][0x538], PT ;  /* 0x00014e000e007a0c */ /* 0x004fda0003f06270 */
[----:B------:R-:W-:Y:S05]  /*00a0*/  @P0 EXIT ;  /* 0x000000000000094d */ /* 0x000fea0003800000 */
[----:B-1----:R-:W-:Y:S01]  /*00b0*/  SHF.R.S32.HI R8, RZ, 0x1f, R18 ;  /* 0x0000001fff087819 */ /* 0x002fe20000011412 */
[----:B------:R-:W-:Y:S01]  /*00c0*/  IMAD.MOV.U32 R212, RZ, RZ, 0x20 ;  /* 0x00000020ffd47424 */ /* 0x000fe200078e00ff */
[----:B------:R-:W-:Y:S02]  /*00d0*/  ULDC.64 UR6, c[0x0][0x118] ;  /* 0x0000460000067ab9 */ /* 0x000fe40000000a00 */
[CC--:B------:R-:W-:Y:S02]  /*00e0*/  LEA.HI R2, R8.reuse, R18.reuse, RZ, 0x4 ;  /* 0x0000001208027211 */ /* 0x0c0fe400078f20ff */
[CC--:B------:R-:W-:Y:S02]  /*00f0*/  LEA.HI R9, R8.reuse, R18.reuse, RZ, 0x3 ;  /* 0x0000001208097211 */ /* 0x0c0fe400078f18ff */
[----:B------:R-:W-:Y:S02]  /*0100*/  SHF.R.S32.HI R3, RZ, 0x4, R2 ;  /* 0x00000004ff037819 */ /* 0x000fe40000011402 */
[----:B------:R-:W-:-:S02]  /*0110*/  LEA.HI R4, R8, R18, RZ, 0x6 ;  /* 0x0000001208047211 */ /* 0x000fc400078f30ff */
[----:B------:R-:W-:Y:S02]  /*0120*/  LEA.HI R0, R2, R3, RZ, 0x1 ;  /* 0x0000000302007211 */ /* 0x000fe400078f08ff */
[----:B------:R-:W-:Y:S01]  /*0130*/  SHF.R.S32.HI R6, RZ, 0x3, R9 ;  /* 0x00000003ff067819 */ /* 0x000fe20000011409 */
[----:B------:R-:W-:Y:S01]  /*0140*/  IMAD.SHL.U32 R4, R4, 0x8, RZ ;  /* 0x0000000804047824 */ /* 0x000fe200078e00ff */
[----:B------:R-:W-:Y:S02]  /*0150*/  LOP3.LUT R0, R0, 0xfffffffe, RZ, 0xc0, !PT ;  /* 0xfffffffe00007812 */ /* 0x000fe400078ec0ff */
[----:B------:R-:W-:-:S03]  /*0160*/  LOP3.LUT R5, R9, 0xfffffff8, RZ, 0xc0, !PT ;  /* 0xfffffff809057812 */ /* 0x000fc600078ec0ff */
[----:B------:R-:W-:Y:S01]  /*0170*/  IMAD.IADD R11, R3, 0x1, -R0 ;  /* 0x00000001030b7824 */ /* 0x000fe200078e0a00 */
[-C--:B------:R-:W-:Y:S01]  /*0180*/  LEA.HI R3, R8, R18.reuse, RZ, 0x2 ;  /* 0x0000001208037211 */ /* 0x080fe200078f10ff */
[----:B------:R-:W-:Y:S01]  /*0190*/  IMAD.IADD R15, R18, 0x1, -R5 ;  /* 0x00000001120f7824 */ /* 0x000fe200078e0a05 */
[----:B------:R-:W-:Y:S01]  /*01a0*/  LOP3.LUT R0, R2, 0xfffffff0, RZ, 0xc0, !PT ;  /* 0xfffffff002007812 */ /* 0x000fe200078ec0ff */
[----:B------:R-:W-:Y:S01]  /*01b0*/  IMAD.SHL.U32 R2, R6, 0x40, RZ ;  /* 0x0000004006027824 */ /* 0x000fe200078e00ff */
[----:B------:R-:W-:Y:S01]  /*01c0*/  LOP3.LUT R3, R3, 0xfffffffc, RZ, 0xc0, !PT ;  /* 0xfffffffc03037812 */ /* 0x000fe200078ec0ff */
[----:B------:R-:W-:Y:S01]  /*01d0*/  IMAD.SHL.U32 R16, R15, 0x8, RZ ;  /* 0x000000080f107824 */ /* 0x000fe200078e00ff */
[----:B------:R-:W-:Y:S01]  /*01e0*/  LOP3.LUT R6, R4, 0x7ffffe00, RZ, 0xc0, !PT ;  /* 0x7ffffe0004067812 */ /* 0x000fe200078ec0ff */
[----:B------:R-:W-:Y:S01]  /*01f0*/  IMAD.IADD R5, R18, 0x1, -R0 ;  /* 0x0000000112057824 */ /* 0x000fe200078e0a00 */
[----:B------:R-:W-:Y:S01]  /*0200*/  LOP3.LUT R0, R2, 0x1c0, RZ, 0xc0, !PT ;  /* 0x000001c002007812 */ /* 0x000fe200078ec0ff */
[----:B------:R-:W-:Y:S01]  /*0210*/  IMAD.IADD R4, R18, 0x1, -R3 ;  /* 0x0000000112047824 */ /* 0x000fe200078e0a03 */
[----:B------:R-:W-:Y:S01]  /*0220*/  LEA.HI R8, R8, R18, RZ, 0x5 ;  /* 0x0000001208087211 */ /* 0x000fe200078f28ff */
[----:B------:R-:W-:Y:S01]  /*0230*/  STL [R1+0x28], R16 ;  /* 0x0000281001007387 */ /* 0x000fe20000100800 */
[----:B------:R-:W-:-:S02]  /*0240*/  SHF.R.S32.HI R7, RZ, 0x1f, R5 ;  /* 0x0000001fff077819 */ /* 0x000fc40000011405 */
[----:B------:R-:W-:Y:S02]  /*0250*/  SHF.R.U32.HI R3, RZ, 0x3, R0 ;  /* 0x00000003ff037819 */ /* 0x000fe40000011600 */
[----:B------:R-:W-:Y:S02]  /*0260*/  LOP3.LUT R2, R0, 0x38, R16, 0xf8, !PT ;  /* 0x0000003800027812 */ /* 0x000fe400078ef810 */
[----:B------:R-:W-:Y:S02]  /*0270*/  LEA.HI R0, R4, R4, RZ, 0x1 ;  /* 0x0000000404007211 */ /* 0x000fe400078f08ff */
[----:B------:R-:W-:Y:S02]  /*0280*/  LEA.HI R10, R7, R5, RZ, 0x3 ;  /* 0x00000005070a7211 */ /* 0x000fe400078f18ff */
[----:B------:R-:W-:Y:S02]  /*0290*/  LOP3.LUT R0, R0, 0x1ffffffe, RZ, 0xc0, !PT ;  /* 0x1ffffffe00007812 */ /* 0x000fe400078ec0ff */
[----:B------:R-:W-:-:S02]  /*02a0*/  LOP3.LUT R13, R6, R2, R3, 0xf6, !PT ;  /* 0x00000002060d7212 */ /* 0x000fc400078ef603 */
[----:B------:R-:W-:Y:S01]  /*02b0*/  SHF.R.S32.HI R216, RZ, 0x5, R8 ;  /* 0x00000005ffd87819 */ /* 0x000fe20000011408 */
[----:B------:R-:W-:Y:S01]  /*02c0*/  IMAD.IADD R12, R4, 0x1, -R0 ;  /* 0x00000001040c7824 */ /* 0x000fe200078e0a00 */
[----:B------:R-:W-:Y:S02]  /*02d0*/  SHF.R.S32.HI R2, RZ, 0x1f, R8 ;  /* 0x0000001fff027819 */ /* 0x000fe40000011408 */
[----:B------:R-:W-:Y:S02]  /*02e0*/  LOP3.LUT R6, R10, 0xfffffff8, RZ, 0xc0, !PT ;  /* 0xfffffff80a067812 */ /* 0x000fe400078ec0ff */
[----:B------:R-:W-:Y:S02]  /*02f0*/  LOP3.LUT R3, R8, 0xffffffe0, RZ, 0xc0, !PT ;  /* 0xffffffe008037812 */ /* 0x000fe400078ec0ff */
[----:B------:R-:W-:Y:S01]  /*0300*/  LEA.HI R0, R2, R216, RZ, 0x3 ;  /* 0x000000d802007211 */ /* 0x000fe200078f18ff */
[----:B------:R-:W-:Y:S02]  /*0310*/  IMAD.IADD R8, R5, 0x1, -R6 ;  /* 0x0000000105087824 */ /* 0x000fe400078e0a06 */
[----:B------:R-:W-:Y:S01]  /*0320*/  IMAD.SHL.U32 R2, R15, 0x40, RZ ;  /* 0x000000400f027824 */ /* 0x000fe200078e00ff */
[----:B------:R-:W-:Y:S01]  /*0330*/  LOP3.LUT R7, R0, 0xffffff8, RZ, 0xc0, !PT ;  /* 0x0ffffff800077812 */ /* 0x000fe200078ec0ff */
[C---:B------:R-:W-:Y:S01]  /*0340*/  IMAD.SHL.U32 R0, R8.reuse, 0x40, RZ ;  /* 0x0000004008007824 */ /* 0x040fe200078e00ff */
[----:B------:R-:W-:Y:S01]  /*0350*/  R2P PR, R8, 0x6 ;  /* 0x0000000608007804 */ /* 0x000fe20000000000 */
[----:B------:R-:W-:Y:S01]  /*0360*/  IMAD.IADD R18, R18, 0x1, -R3 ;  /* 0x0000000112127824 */ /* 0x000fe200078e0a03 */
[----:B------:R-:W-:Y:S01]  /*0370*/  LOP3.LUT R2, R2, 0x1c0, RZ, 0xc0, !PT ;  /* 0x000001c002027812 */ /* 0x000fe200078ec0ff */
[----:B------:R-:W-:Y:S01]  /*0380*/  IMAD.SHL.U32 R3, R11, 0x8, RZ ;  /* 0x000000080b037824 */ /* 0x000fe200078e00ff */
[----:B------:R-:W-:Y:S01]  /*0390*/  LOP3.LUT R0, R0, 0x1c0, RZ, 0xc0, !PT ;  /* 0x000001c000007812 */ /* 0x000fe200078ec0ff */
[----:B------:R-:W-:Y:S01]  /*03a0*/  IMAD.IADD R7, R216, 0x1, -R7 ;  /* 0x00000001d8077824 */ /* 0x000fe200078e0a07 */
[----:B------:R-:W-:-:S02]  /*03b0*/  SHF.R.S32.HI R6, RZ, 0x1f, R18 ;  /* 0x0000001fff067819 */ /* 0x000fc40000011412 */
[----:B------:R-:W-:Y:S02]  /*03c0*/  LOP3.LUT R9, R2, 0x8, R9, 0xf8, !PT ;  /* 0x0000000802097812 */ /* 0x000fe400078ef809 */
[----:B------:R-:W-:Y:S02]  /*03d0*/  SHF.R.U32.HI R4, RZ, 0x3, R2 ;  /* 0x00000003ff047819 */ /* 0x000fe40000011602 */
[----:B------:R-:W-:Y:S01]  /*03e0*/  LOP3.LUT R2, R0, 0x8, R3, 0xf8, !PT ;  /* 0x0000000800027812 */ /* 0x000fe200078ef803 */
[----:B------:R-:W-:Y:S01]  /*03f0*/  IMAD.SHL.U32 R3, R10, 0x40, RZ ;  /* 0x000000400a037824 */ /* 0x000fe200078e00ff */
[----:B------:R-:W-:Y:S02]  /*0400*/  SHF.R.U32.HI R0, RZ, 0x3, R0 ;  /* 0x00000003ff007819 */ /* 0x000fe40000011600 */
[----:B------:R-:W-:Y:S02]  /*0410*/  LEA.HI R6, R6, R18, RZ, 0x2 ;  /* 0x0000001206067211 */ /* 0x000fe400078f10ff */
[----:B------:R-:W-:-:S02]  /*0420*/  LOP3.LUT R0, R2, R0, RZ, 0x3c, !PT ;  /* 0x0000000002007212 */ /* 0x000fc400078e3cff */
[----:B------:R-:W-:Y:S02]  /*0430*/  SHF.R.S32.HI R5, RZ, 0x2, R6 ;  /* 0x00000002ff057819 */ /* 0x000fe40000011406 */
[----:B------:R-:W-:Y:S02]  /*0440*/  LOP3.LUT R0, R0, 0x7ffffe00, R3, 0xf8, !PT ;  /* 0x7ffffe0000007812 */ /* 0x000fe400078ef803 */
[----:B------:R-:W-:Y:S01]  /*0450*/  LOP3.LUT R3, R6, 0x7ffffffc, RZ, 0xc0, !PT ;  /* 0x7ffffffc06037812 */ /* 0x000fe200078ec0ff */
[----:B------:R-:W-:Y:S01]  /*0460*/  IMAD R15, R7, 0x10, R5 ;  /* 0x00000010070f7824 */ /* 0x000fe200078e0205 */
[C---:B------:R-:W-:Y:S01]  /*0470*/  IADD3 R5, R16.reuse, 0x40, RZ ;  /* 0x0000004010057810 */ /* 0x040fe20007ffe0ff */
[----:B------:R-:W-:Y:S01]  /*0480*/  IMAD.SHL.U32 R6, R13, 0x2, RZ ;  /* 0x000000020d067824 */ /* 0x000fe200078e00ff */
[----:B------:R-:W-:Y:S01]  /*0490*/  IADD3 R7, R16, 0x80, RZ ;  /* 0x0000008010077810 */ /* 0x000fe20007ffe0ff */
[----:B------:R-:W-:Y:S01]  /*04a0*/  IMAD.IADD R3, R18, 0x1, -R3 ;  /* 0x0000000112037824 */ /* 0x000fe200078e0a03 */
[----:B------:R-:W-:Y:S01]  /*04b0*/  STL [R1+0x84], R15 ;  /* 0x0000840f01007387 */ /* 0x000fe20000100800 */
[----:B------:R-:W-:-:S02]  /*04c0*/  LOP3.LUT R4, R9, R4, RZ, 0x3c, !PT ;  /* 0x0000000409047212 */ /* 0x000fc400078e3cff */
[----:B------:R-:W-:Y:S01]  /*04d0*/  LEA R214, R0, 0x100, 0x1 ;  /* 0x0000010000d67811 */ /* 0x000fe200078e08ff */
[----:B------:R-:W-:Y:S01]  /*04e0*/  STL [R1+0x6c], R14 ;  /* 0x00006c0e01007387 */ /* 0x000fe20000100800 */
[----:B------:R-:W-:Y:S01]  /*04f0*/  IADD3 R0, R6, 0x12100, RZ ;  /* 0x0001210006007810 */ /* 0x000fe20007ffe0ff */
[----:B------:R-:W-:Y:S01]  /*0500*/  IMAD R2, R11, 0x200, R4 ;  /* 0x000002000b027824 */ /* 0x000fe200078e0204 */
[----:B------:R-:W-:Y:S01]  /*0510*/  SEL R212, R212, 0xffffffe0, !P1 ;  /* 0xffffffe0d4d47807 */ /* 0x000fe20004800000 */
[----:B------:R1:W-:Y:S01]  /*0520*/  STL [R1+0x30], R5 ;  /* 0x0000300501007387 */ /* 0x0003e20000100800 */
[----:B------:R-:W-:Y:S02]  /*0530*/  IMAD.MOV.U32 R4, RZ, RZ, 0x40 ;  /* 0x00000040ff047424 */ /* 0x000fe400078e00ff */
[----:B------:R-:W-:Y:S01]  /*0540*/  LEA R213, R2, 0x12100, 0x1 ;  /* 0x0001210002d57811 */ /* 0x000fe200078e08ff */
[----:B------:R-:W-:Y:S01]  /*0550*/  STL [R1+0x20], R7 ;  /* 0x0000200701007387 */ /* 0x000fe20000100800 */
[----:B------:R-:W-:-:S03]  /*0560*/  IMAD R216, R216, 0x800, R214 ;  /* 0x00000800d8d87824 */ /* 0x000fc600078e02d6 */
[----:B------:R-:W-:Y:S01]  /*0570*/  STL [R1+0x34], R6 ;  /* 0x0000340601007387 */ /* 0x000fe20000100800 */
[----:B------:R-:W-:Y:S02]  /*0580*/  IMAD.IADD R218, R212, 0x1, R216 ;  /* 0x00000001d4da7824 */ /* 0x000fe400078e02d8 */
[----:B-1----:R-:W-:Y:S02]  /*0590*/  IMAD.SHL.U32 R5, R3, 0x2, RZ ;  /* 0x0000000203057824 */ /* 0x002fe400078e00ff */
[----:B------:R-:W-:-:S05]  /*05a0*/  IMAD R3, R12, 0x8, R15 ;  /* 0x000000080c037824 */ /* 0x000fca00078e020f */
[----:B------:R1:W-:Y:S04]  /*05b0*/  STL [R1+0x7c], R3 ;  /* 0x00007c0301007387 */ /* 0x0003e80000100800 */
[----:B------:R-:W-:Y:S01]  /*05c0*/  STL [R1+0x38], R5 ;  /* 0x0000380501007387 */ /* 0x000fe20000100800 */
[----:B-1----:R-:W-:-:S05]  /*05d0*/  IADD3 R3, R6, 0x100, RZ ;  /* 0x0000010006037810 */ /* 0x002fca0007ffe0ff */
[----:B------:R1:W-:Y:S04]  /*05e0*/  STL [R1+0x40], R3 ;  /* 0x0000400301007387 */ /* 0x0003e80000100800 */
[----:B------:R2:W-:Y:S01]  /*05f0*/  STL [R1+0x3c], R0 ;  /* 0x00003c0001007387 */ /* 0x0005e20000100800 */
[----:B-1----:R-:W-:Y:S02]  /*0600*/  IADD3 R3, R5, 0xb8, RZ ;  /* 0x000000b805037810 */ /* 0x002fe40007ffe0ff */
[----:B--2---:R-:W-:-:S03]  /*0610*/  SEL R0, R4, 0xffffffc0, !P2 ;  /* 0xffffffc004007807 */ /* 0x004fc60005000000 */
[----:B------:R1:W-:Y:S01]  /*0620*/  STL [R1+0x74], R3 ;  /* 0x0000740301007387 */ /* 0x0003e20000100800 */
[----:B------:R-:W-:Y:S02]  /*0630*/  IADD3 R4, R5, 0xb0, RZ ;  /* 0x000000b005047810 */ /* 0x000fe40007ffe0ff */
[----:B------:R-:W-:Y:S01]  /*0640*/  SHF.R.S32.HI R2, RZ, 0x1f, R3 ;  /* 0x0000001fff027819 */ /* 0x000fe20000011403 */
[----:B------:R-:W-:Y:S02]  /*0650*/  IMAD.IADD R215, R214, 0x1, R0 ;  /* 0x00000001d6d77824 */ /* 0x000fe400078e0200 */
[----:B------:R1:W-:Y:S01]  /*0660*/  STL [R1+0x70], R4 ;  /* 0x0000700401007387 */ /* 0x0003e20000100800 */
[C---:B------:R-:W-:Y:S02]  /*0670*/  IMAD.IADD R218, R0.reuse, 0x1, R218 ;  /* 0x0000000100da7824 */ /* 0x040fe400078e02da */
[----:B------:R-:W-:Y:S01]  /*0680*/  IMAD.IADD R217, R0, 0x1, R216 ;  /* 0x0000000100d97824 */ /* 0x000fe200078e02d8 */
[----:B------:R1:W-:Y:S04]  /*0690*/  STL [R1+0x78], R2 ;  /* 0x0000780201007387 */ /* 0x0003e80000100800 */
.L_x_2106:
[----:B-1----:R-:W2:Y:S01]  /*06a0*/  LDL R4, [R1+0x6c] ;  /* 0x00006c0001047983 */ /* 0x002ea20000100800 */
        /* <DEDUP_REMOVED lines=8> */
[----:B------:R-:W-:-:S04]  /*0730*/  IMAD.MOV R2, RZ, RZ, -R3 ;  /* 0x000000ffff027224 */ /* 0x000fc800078e0a03 */
        /* <DEDUP_REMOVED lines=9> */
.L_x_2078:
[----:B------:R-:W-:-:S04]  /*07d0*/  MOV R0, c[0x0][0x554] ;  /* 0x0001550000007a02 */ /* 0x000fc80000000f00 */
[----:B------:R-:W-:Y:S02]  /*07e0*/  ISETP.NE.AND P0, PT, R0, 0x1, PT ;  /* 0x000000010000780c */ /* 0x000fe40003f05270 */
[----:B------:R-:W-:-:S11]  /*07f0*/  MOV R0, R2 ;  /* 0x0000000200007202 */ /* 0x000fd60000000f00 */
[----:B------:R-:W-:-:S05]  /*0800*/  @P0 IMAD.HI.U32 R4, R2, c[0x0][0x558], RZ ;  /* 0x0001560002040a27 */ /* 0x000fca00078e00ff */
[----:B------:R-:W-:-:S05]  /*0810*/  @P0 SHF.R.U32.HI R0, RZ, c[0x0][0x55c], R4 ;  /* 0x00015700ff000a19 */ /* 0x000fca0000011604 */
[----:B------:R-:W-:Y:S02]  /*0820*/  IMAD R4, R0, c[0x0][0x554], RZ ;  /* 0x0001550000047a24 */ /* 0x000fe400078e02ff */
.L_x_2079:
[----:B------:R-:W-:Y:S05]  /*0830*/  BSYNC B0 ;  /* 0x0000000000007941 */ /* 0x000fea0003800000 */
.L_x_2077:
        /* <DEDUP_REMOVED lines=28> */
[----:B------:R-:W-:-:S04]  /*0a00*/  IMAD.HI R5, R5, 0x2aaaaaab, RZ ;  /* 0x2aaaaaab05057827 */ /* 0x000fc800078e02ff */
[----:B------:R-:W-:Y:S01]  /*0a10*/  IMAD R0, R3, c[0x0][0x554], R0 ;  /* 0x0001550003007a24 */ /* 0x000fe200078e0200 */
[----:B------:R-:W-:-:S03]  /*0a20*/  SHF.R.U32.HI R3, RZ, 0x1f, R5 ;  /* 0x0000001fff037819 */ /* 0x000fc60000011605 */
[----:B------:R-:W-:Y:S01]  /*0a30*/  @P0 IMAD.HI.U32 R2, R0, c[0x0][0x54c], RZ ;  /* 0x0001530000020a27 */ /* 0x000fe200078e00ff */
[----:B------:R-:W-:-:S03]  /*0a40*/  LEA.HI.SX32 R3, R5, R3, 0x1c ;  /* 0x0000000305037211 */ /* 0x000fc600078fe2ff */
[----:B------:R-:W-:Y:S01]  /*0a50*/  IMAD.MOV.U32 R11, RZ, RZ, R0 ;  /* 0x000000ffff0b7224 */ /* 0x000fe200078e0000 */
[----:B------:R-:W-:Y:S01]  /*0a60*/  @P0 SHF.R.U32.HI R11, RZ, c[0x0][0x550], R2 ;  /* 0x00015400ff0b0a19 */ /* 0x000fe20000011602 */
[----:B------:R-:W-:Y:S01]  /*0a70*/  IMAD.MOV.U32 R2, RZ, RZ, RZ ;  /* 0x000000ffff027224 */ /* 0x000fe200078e00ff */
[----:B------:R-:W-:Y:S02]  /*0a80*/  IMNMX R8, R3, UR4, PT ;  /* 0x0000000403087c17 */ /* 0x000fe4000b800200 */
[----:B------:R-:W-:Y:S01]  /*0a90*/  IADD3 R3, -R11, RZ, RZ ;  /* 0x000000ff0b037210 */ /* 0x000fe20007ffe1ff */
[----:B------:R1:W-:Y:S01]  /*0aa0*/  STL [R1+0x60], R11 ;  /* 0x0000600b01007387 */ /* 0x0003e20000100800 */
[----:B------:R-:W-:-:S03]  /*0ab0*/  ISETP.GE.AND P0, PT, R8, 0x1, PT ;  /* 0x000000010800780c */ /* 0x000fc60003f06270 */
[----:B------:R-:W-:-:S05]  /*0ac0*/  IMAD R12, R3, c[0x0][0x548], R0 ;  /* 0x00015200030c7a24 */ /* 0x000fca00078e0200 */
[----:B------:R1:W-:Y:S05]  /*0ad0*/  STL [R1+0x5c], R12 ;  /* 0x00005c0c01007387 */ /* 0x0003ea0000100800 */
[----:B------:R-:W-:Y:S05]  /*0ae0*/  @!P0 BRA `(.L_x_2081) ;  /* 0x000001f000008947 */ /* 0x000fea0003800000 */
[----:B------:R-:W-:-:S04]  /*0af0*/  SHF.R.U32.HI R0, RZ, 0x10, R10 ;  /* 0x00000010ff007819 */ /* 0x000fc8000001160a */
        /* <DEDUP_REMOVED lines=30> */
.L_x_2081:
[----:B------:R-:W-:Y:S05]  /*0ce0*/  BSYNC B0 ;  /* 0x0000000000007941 */ /* 0x000fea0003800000 */
.L_x_2080:
[----:B------:R-:W-:Y:S01]  /*0cf0*/  LOP3.LUT R0, R10, 0xffff, RZ, 0xc0, !PT ;  /* 0x0000ffff0a007812 */ /* 0x000fe200078ec0ff */
[----:B------:R-:W-:Y:S01]  /*0d00*/  CS2R R16, SRZ ;  /* 0x0000000000107805 */ /* 0x000fe2000001ff00 */
[----:B------:R-:W-:Y:S01]  /*0d10*/  CS2R R98, SRZ ;  /* 0x0000000000627805 */ /* 0x000fe2000001ff00 */
[----:B------:R-:W-:Y:S01]  /*0d20*/  CS2R R96, SRZ ;  /* 0x0000000000607805 */ /* 0x000fe2000001ff00 */
        /* <DEDUP_REMOVED lines=53> */
[----:B--2---:R-:W-:Y:S01]  /*1080*/  ISETP.NE.U32.AND P0, PT, RZ, c[0x0][0x340], PT ;  /* 0x0000d000ff007a0c */ /* 0x004fe20003f05070 */
[----:B------:R-:W2:Y:S04]  /*1090*/  LDL.64 R4, [R1+0x28] ;  /* 0x0000280001047983 */ /* 0x000ea80000100a00 */
[----:B------:R3:W2:Y:S01]  /*10a0*/  LDL.64 R30, [R1+0x28] ;  /* 0x00002800011e7983 */ /* 0x0006a20000100a00 */
[----:B------:R-:W-:-:S03]  /*10b0*/  ISETP.NE.AND.EX P0, PT, RZ, c[0x0][0x344], PT, P0 ;  /* 0x0000d100ff007a0c */ /* 0x000fc60003f05300 */
[----:B------:R-:W4:Y:S04]  /*10c0*/  LDL R28, [R1+0x30] ;  /* 0x00003000011c7983 */ /* 0x000f280000100800 */
[----:B------:R-:W5:Y:S04]  /*10d0*/  LDL R27, [R1+0x20] ;  /* 0x00002000011b7983 */ /* 0x000f680000100800 */
[----:B------:R-:W1:Y:S02]  /*10e0*/  S2R R13, SR_TID.X ;  /* 0x00000000000d7919 */ /* 0x000e640000002100 */
[----:B------:R-:W-:-:S05]  /*10f0*/  @P0 MOV R2, 0x4 ;  /* 0x0000000400020802 */ /* 0x000fca0000000f00 */
[----:B------:R-:W-:-:S05]  /*1100*/  @P0 IMAD.WIDE R2, R11, R2, c[0x0][0x340] ;  /* 0x0000d0000b020625 */ /* 0x000fca00078e0202 */
[----:B------:R3:W4:Y:S01]  /*1110*/  @P0 LDG.E R9, [R2.64] ;  /* 0x0000000602090981 */ /* 0x000722000c1e1900 */
[----:B-1----:R-:W-:-:S04]  /*1120*/  SHF.R.S32.HI R25, RZ, 0x1f, R13 ;  /* 0x0000001fff197819 */ /* 0x002fc8000001140d */
[----:B------:R-:W-:-:S04]  /*1130*/  LEA.HI R25, R25, R13, RZ, 0x3 ;  /* 0x0000000d19197211 */ /* 0x000fc800078f18ff */
[----:B------:R-:W-:-:S04]  /*1140*/  SHF.R.S32.HI R25, RZ, 0x3, R25 ;  /* 0x00000003ff197819 */ /* 0x000fc80000011419 */
[----:B------:R-:W-:-:S05]  /*1150*/  SHF.R.S32.HI R0, RZ, 0x1f, R25 ;  /* 0x0000001fff007819 */ /* 0x000fca0000011419 */
[C---:B---3--:R-:W-:Y:S02]  /*1160*/  IMAD R2, R0.reuse, c[0x0][0x1e0], RZ ;  /* 0x0000780000027a24 */ /* 0x048fe400078e02ff */
[----:B------:R-:W-:Y:S01]  /*1170*/  IMAD R0, R0, c[0x0][0x208], RZ ;  /* 0x0000820000007a24 */ /* 0x000fe200078e02ff */
[----:B------:R-:W-:Y:S01]  /*1180*/  SHF.R.S32.HI R10, RZ, 0x1f, R12 ;  /* 0x0000001fff0a7819 */ /* 0x000fe2000001140c */
[C---:B------:R-:W-:Y:S02]  /*1190*/  IMAD R6, R25.reuse, c[0x0][0x1e4], R2 ;  /* 0x0000790019067a24 */ /* 0x040fe400078e0202 */
[----:B------:R-:W-:Y:S01]  /*11a0*/  IMAD R0, R25, c[0x0][0x20c], R0 ;  /* 0x0000830019007a24 */ /* 0x000fe200078e0200 */
[----:B------:R-:W-:Y:S01]  /*11b0*/  SHF.R.S32.HI R8, RZ, 0x1f, R11 ;  /* 0x0000001fff087819 */ /* 0x000fe2000001140b */
[----:B------:R-:W-:Y:S01]  /*11c0*/  WARPSYNC 0xffffffff ;  /* 0xffffffff00007948 */ /* 0x000fe20003800000 */
[----:B------:R-:W-:Y:S02]  /*11d0*/  IADD3 R192, R212, R216, RZ ;  /* 0x000000d8d4c07210 */ /* 0x000fe40007ffe0ff */
[----:B--2---:R-:W-:-:S04]  /*11e0*/  MOV R30, R4 ;  /* 0x00000004001e7202 */ /* 0x004fc80000000f00 */
[----:B------:R-:W-:-:S05]  /*11f0*/  SHF.R.S32.HI R31, RZ, 0x1f, R30 ;  /* 0x0000001fff1f7819 */ /* 0x000fca000001141e */
[----:B------:R-:W-:-:S04]  /*1200*/  IMAD.WIDE.U32 R4, R25, c[0x0][0x1e0], R30 ;  /* 0x0000780019047a25 */ /* 0x000fc800078e001e */
[----:B------:R-:W-:Y:S01]  /*1210*/  IMAD.WIDE.U32 R2, R25, c[0x0][0x208], R30 ;  /* 0x0000820019027a25 */ /* 0x000fe200078e001e */
[----:B------:R-:W-:-:S03]  /*1220*/  IADD3 R5, R5, R6, RZ ;  /* 0x0000000605057210 */ /* 0x000fc60007ffe0ff */
[----:B------:R-:W-:Y:S02]  /*1230*/  IMAD.IADD R3, R3, 0x1, R0 ;  /* 0x0000000103037824 */ /* 0x000fe400078e0200 */
[C---:B------:R-:W-:Y:S02]  /*1240*/  IMAD R6, R10.reuse, c[0x0][0x1e8], RZ ;  /* 0x00007a000a067a24 */ /* 0x040fe400078e02ff */
[----:B------:R-:W-:Y:S02]  /*1250*/  IMAD R0, R10, c[0x0][0x210], RZ ;  /* 0x000084000a007a24 */ /* 0x000fe400078e02ff */
[C---:B------:R-:W-:Y:S02]  /*1260*/  IMAD R6, R12.reuse, c[0x0][0x1ec], R6 ;  /* 0x00007b000c067a24 */ /* 0x040fe400078e0206 */
[----:B------:R-:W-:-:S04]  /*1270*/  IMAD.WIDE.U32 R4, R12, c[0x0][0x1e8], R4 ;  /* 0x00007a000c047a25 */ /* 0x000fc800078e0004 */
[C---:B------:R-:W-:Y:S02]  /*1280*/  IMAD R0, R12.reuse, c[0x0][0x214], R0 ;  /* 0x000085000c007a24 */ /* 0x040fe400078e0200 */
[----:B------:R-:W-:Y:S01]  /*1290*/  IMAD.WIDE.U32 R2, R12, c[0x0][0x210], R2 ;  /* 0x000084000c027a25 */ /* 0x000fe200078e0002 */
[----:B------:R-:W-:-:S04]  /*12a0*/  IADD3 R7, R5, R6, RZ ;  /* 0x0000000605077210 */ /* 0x000fc80007ffe0ff */
[----:B------:R-:W-:Y:S01]  /*12b0*/  IADD3 R5, R3, R0, RZ ;  /* 0x0000000003057210 */ /* 0x000fe20007ffe0ff */
[----:B------:R-:W-:Y:S01]  /*12c0*/  IMAD.MOV.U32 R6, RZ, RZ, R4 ;  /* 0x000000ffff067224 */ /* 0x000fe200078e0004 */
[----:B----4-:R-:W-:Y:S01]  /*12d0*/  @P0 SHF.R.S32.HI R3, RZ, 0x1f, R9 ;  /* 0x0000001fff030819 */ /* 0x010fe20000011409 */
[----:B------:R-:W-:Y:S01]  /*12e0*/  @!P0 IMAD.MOV.U32 R3, RZ, RZ, R8 ;  /* 0x000000ffff038224 */ /* 0x000fe200078e0008 */
[----:B------:R-:W-:Y:S02]  /*12f0*/  MOV R4, R2 ;  /* 0x0000000200047202 */ /* 0x000fe40000000f00 */
[----:B------:R-:W-:Y:S01]  /*1300*/  @P0 MOV R2, R9 ;  /* 0x0000000900020202 */ /* 0x000fe20000000f00 */
[C---:B------:R-:W-:Y:S01]  /*1310*/  IMAD R0, R3.reuse, c[0x0][0x1f0], RZ ;  /* 0x00007c0003007a24 */ /* 0x040fe200078e02ff */
[----:B------:R-:W-:Y:S01]  /*1320*/  @!P0 MOV R2, R11 ;  /* 0x0000000b00028202 */ /* 0x000fe20000000f00 */
[----:B------:R-:W-:-:S04]  /*1330*/  IMAD R3, R3, c[0x0][0x218], RZ ;  /* 0x0000860003037a24 */ /* 0x000fc800078e02ff */
[----:B------:R-:W-:-:S04]  /*1340*/  IMAD.WIDE.U32 R20, R2, c[0x0][0x1f0], R6 ;  /* 0x00007c0002147a25 */ /* 0x000fc800078e0006 */
[----:B------:R-:W-:-:S04]  /*1350*/  IMAD.WIDE.U32 R22, R2, c[0x0][0x218], R4 ;  /* 0x0000860002167a25 */ /* 0x000fc800078e0004 */
[C---:B------:R-:W-:Y:S02]  /*1360*/  IMAD R0, R2.reuse, c[0x0][0x1f4], R0 ;  /* 0x00007d0002007a24 */ /* 0x040fe400078e0200 */
[----:B------:R-:W-:Y:S01]  /*1370*/  IMAD R2, R2, c[0x0][0x21c], R3 ;  /* 0x0000870002027a24 */ /* 0x000fe200078e0203 */
[----:B------:R1:W-:Y:S02]  /*1380*/  STL [R1+0x2c], R31 ;  /* 0x00002c1f01007387 */ /* 0x0003e40000100800 */
[----:B------:R-:W-:Y:S02]  /*1390*/  IADD3 R24, R21, R0, RZ ;  /* 0x0000000015187210 */ /* 0x000fe40007ffe0ff */
[----:B------:R-:W-:Y:S01]  /*13a0*/  IADD3 R19, R23, R2, RZ ;  /* 0x0000000217137210 */ /* 0x000fe20007ffe0ff */
[----:B------:R1:W-:Y:S04]  /*13b0*/  STL.64 [R1+0x50], R20 ;  /* 0x0000501401007387 */ /* 0x0003e80000100a00 */
[----:B------:R1:W-:Y:S04]  /*13c0*/  STL.64 [R1+0x48], R22 ;  /* 0x0000481601007387 */ /* 0x0003e80000100a00 */
[----:B------:R1:W-:Y:S04]  /*13d0*/  STL [R1+0x44], R19 ;  /* 0x0000441301007387 */ /* 0x0003e80000100800 */
[----:B------:R1:W-:Y:S01]  /*13e0*/  STL [R1+0x58], R24 ;  /* 0x0000581801007387 */ /* 0x0003e20000100800 */
[----:B-----5:R-:W-:-:S02]  /*13f0*/  SHF.R.S32.HI R17, RZ, 0x1f, R27 ;  /* 0x0000001fff117819 */ /* 0x020fc4000001141b */
[----:B------:R-:W-:Y:S02]  /*1400*/  SHF.R.S32.HI R16, RZ, 0x1f, R28 ;  /* 0x0000001fff107819 */ /* 0x000fe4000001141c */
[----:B------:R-:W2:Y:S01]  /*1410*/  LDL R26, [R1+0x34] ;  /* 0x00003400011a7983 */ /* 0x000ea20000100800 */
[----:B------:R-:W-:Y:S01]  /*1420*/  SHF.R.S32.HI R100, RZ, 0x1f, R13 ;  /* 0x0000001fff647819 */ /* 0x000fe2000001140d */
[----:B------:R-:W-:Y:S02]  /*1430*/  IMAD R5, R10, c[0x0][0x1b8], RZ ;  /* 0x00006e000a057a24 */ /* 0x000fe400078e02ff */
[----:B------:R-:W-:Y:S01]  /*1440*/  IMAD.WIDE.U32 R2, R12, c[0x0][0x1b8], RZ ;  /* 0x00006e000c027a25 */ /* 0x000fe200078e00ff */
[----:B------:R-:W-:-:S03]  /*1450*/  LEA.HI R100, R100, R13, RZ, 0x3 ;  /* 0x0000000d64647211 */ /* 0x000fc600078f18ff */
[----:B------:R-:W-:Y:S01]  /*1460*/  IMAD R5, R12, c[0x0][0x1bc], R5 ;  /* 0x00006f000c057a24 */ /* 0x000fe200078e0205 */
[----:B------:R-:W-:Y:S01]  /*1470*/  LOP3.LUT R100, R100, 0xfffffff8, RZ, 0xc0, !PT ;  /* 0xfffffff864647812 */ /* 0x000fe200078ec0ff */
[----:B------:R-:W-:Y:S02]  /*1480*/  IMAD R6, R8, c[0x0][0x1c0], RZ ;  /* 0x0000700008067a24 */ /* 0x000fe400078e02ff */
[----:B------:R-:W-:Y:S02]  /*1490*/  IMAD.IADD R3, R3, 0x1, R5 ;  /* 0x0000000103037824 */ /* 0x000fe400078e0205 */
[----:B------:R-:W-:Y:S02]  /*14a0*/  IMAD.IADD R100, R13, 0x1, -R100 ;  /* 0x000000010d647824 */ /* 0x000fe400078e0a64 */
[----:B------:R-:W-:-:S04]  /*14b0*/  IMAD.WIDE.U32 R2, R11, c[0x0][0x1c0], R2 ;  /* 0x000070000b027a25 */ /* 0x000fc800078e0002 */
[----:B------:R-:W-:-:S04]  /*14c0*/  IMAD R4, R100, 0x20, R25 ;  /* 0x0000002064047824 */ /* 0x000fc800078e0219 */
[----:B------:R-:W-:-:S04]  /*14d0*/  IMAD.IADD R4, R160, 0x1, R4 ;  /* 0x00000001a0047824 */ /* 0x000fc800078e0204 */
[----:B------:R-:W-:-:S04]  /*14e0*/  @P2 IMAD.HI.U32 R7, R4, c[0x0][0x2c8], RZ ;  /* 0x0000b20004072a27 */ /* 0x000fc800078e00ff */
[----:B------:R-:W-:Y:S01]  /*14f0*/  IMAD.MOV.U32 R0, RZ, RZ, R4 ;  /* 0x000000ffff007224 */ /* 0x000fe200078e0004 */
[----:B------:R-:W-:Y:S01]  /*1500*/  @P2 SHF.R.U32.HI R0, RZ, c[0x0][0x2cc], R7 ;  /* 0x0000b300ff002a19 */ /* 0x000fe20000011607 */
[----:B------:R-:W-:-:S03]  /*1510*/  IMAD R7, R11, c[0x0][0x1c4], R6 ;  /* 0x000071000b077a24 */ /* 0x000fc600078e0206 */
[--C-:B------:R-:W-:Y:S01]  /*1520*/  SHF.R.S32.HI R6, RZ, 0x1f, R0.reuse ;  /* 0x0000001fff067819 */ /* 0x100fe20000011400 */
[----:B------:R-:W-:-:S04]  /*1530*/  IMAD.MOV R5, RZ, RZ, -R0 ;  /* 0x000000ffff057224 */ /* 0x000fc800078e0a00 */
[----:B------:R-:W-:Y:S02]  /*1540*/  IMAD R4, R5, c[0x0][0x2c4], R4 ;  /* 0x0000b10005047a24 */ /* 0x000fe400078e0204 */
[----:B------:R-:W-:Y:S02]  /*1550*/  IMAD R5, R6, c[0x0][0x1b0], RZ ;  /* 0x00006c0006057a24 */ /* 0x000fe400078e02ff */
[----:B------:R-:W-:Y:S02]  /*1560*/  IMAD.IADD R3, R3, 0x1, R7 ;  /* 0x0000000103037824 */ /* 0x000fe400078e0207 */
[C---:B------:R-:W-:Y:S01]  /*1570*/  IMAD R6, R0.reuse, c[0x0][0x1b4], R5 ;  /* 0x00006d0000067a24 */ /* 0x040fe200078e0205 */
[----:B------:R-:W-:Y:S01]  /*1580*/  SHF.R.S32.HI R5, RZ, 0x1f, R4 ;  /* 0x0000001fff057819 */ /* 0x000fe20000011404 */
[----:B------:R-:W-:-:S04]  /*1590*/  IMAD.WIDE.U32 R2, R0, c[0x0][0x1b0], R2 ;  /* 0x00006c0000027a25 */ /* 0x000fc800078e0002 */
[----:B------:R-:W-:Y:S02]  /*15a0*/  IMAD R0, R5, c[0x0][0x1a8], RZ ;  /* 0x00006a0005007a24 */ /* 0x000fe400078e02ff */
[----:B------:R-:W-:Y:S02]  /*15b0*/  IMAD.IADD R3, R3, 0x1, R6 ;  /* 0x0000000103037824 */ /* 0x000fe400078e0206 */
[C---:B------:R-:W-:Y:S02]  /*15c0*/  IMAD R0, R4.reuse, c[0x0][0x1ac], R0 ;  /* 0x00006b0004007a24 */ /* 0x040fe400078e0200 */
[----:B------:R-:W-:-:S04]  /*15d0*/  IMAD.WIDE.U32 R2, R4, c[0x0][0x1a8], R2 ;  /* 0x00006a0004027a25 */ /* 0x000fc800078e0002 */
[----:B------:R-:W-:Y:S01]  /*15e0*/  IMAD.IADD R12, R3, 0x1, R0 ;  /* 0x00000001030c7824 */ /* 0x000fe200078e0200 */
[----:B------:R-:W-:-:S04]  /*15f0*/  LEA R0, P0, R2, c[0x0][0x160], 0x1 ;  /* 0x0000580002007a11 */ /* 0x000fc800078008ff */
[----:B------:R-:W-:Y:S02]  /*1600*/  LEA.HI.X R12, R2, c[0x0][0x164], R12, 0x1, P0 ;  /* 0x00005900020c7a11 */ /* 0x000fe400000f0c0c */
[----:B------:R-:W3:Y:S04]  /*1610*/  SHFL.IDX PT, R2, R0, RZ, 0x181f ;  /* 0x00181fff00027589 */ /* 0x000ee800000e0000 */
[----:B------:R-:W4:Y:S01]  /*1620*/  SHFL.IDX PT, R3, R12, RZ, 0x181f ;  /* 0x00181fff0c037589 */ /* 0x000f2200000e0000 */
[----:B------:R-:W-:Y:S02]  /*1630*/  IMAD R18, R18, c[0x0][0x168], RZ ;  /* 0x00005a0012127a24 */ /* 0x000fe400078e02ff */
[----:B------:R-:W-:Y:S01]  /*1640*/  IMAD.IADD R11, R25, 0x1, R160 ;  /* 0x00000001190b7824 */ /* 0x000fe200078e02a0 */
[----:B------:R-:W5:Y:S04]  /*1650*/  SHFL.IDX PT, R6, R0, 0x1, 0x181f ;  /* 0x00381f0000067f89 */ /* 0x000f6800000e0000 */
[----:B------:R-:W-:-:S02]  /*1660*/  ISETP.GE.AND P5, PT, R11, R18, PT ;  /* 0x000000120b00720c */ /* 0x000fc40003fa6270 */
[----:B------:R-:W-:Y:S01]  /*1670*/  ISETP.GE.AND P6, PT, R30, c[0x0][0x198], PT ;  /* 0x000066001e007a0c */ /* 0x000fe20003fc6270 */
[----:B------:R-:W1:Y:S01]  /*1680*/  SHFL.IDX PT, R7, R12, 0x1, 0x181f ;  /* 0x00381f000c077f89 */ /* 0x000e6200000e0000 */
[----:B------:R-:W-:Y:S02]  /*1690*/  IADD3 R9, R11, 0x20, RZ ;  /* 0x000000200b097810 */ /* 0x000fe40007ffe0ff */
[----:B------:R-:W-:Y:S02]  /*16a0*/  ISETP.GE.AND P3, PT, R28, c[0x0][0x198], PT ;  /* 0x000066001c007a0c */ /* 0x000fe40003f66270 */
[----:B------:R-:W-:Y:S01]  /*16b0*/  ISETP.GE.AND P1, PT, R27, c[0x0][0x198], PT ;  /* 0x000066001b007a0c */ /* 0x000fe20003f26270 */
[----:B------:R-:W-:Y:S01]  /*16c0*/  BAR.SYNC.DEFER_BLOCKING 0x0 ;  /* 0x0000000000007b1d */ /* 0x000fe20000010000 */
[----:B------:R-:W-:-:S03]  /*16d0*/  ISETP.GE.AND P4, PT, R9, R18, PT ;  /* 0x000000120900720c */ /* 0x000fc60003f86270 */
[----:B---3--:R-:W-:Y:S01]  /*16e0*/  @!P5 LEA R8, P0, R28, R2, 0x1 ;  /* 0x000000021c08d211 */ /* 0x008fe200078008ff */
[----:B----4-:R-:W-:-:S03]  /*16f0*/  @!P5 IMAD.WIDE R4, R30, 0x2, R2 ;  /* 0x000000021e04d825 */ /* 0x010fc600078e0202 */
[----:B------:R-:W-:Y:S02]  /*1700*/  @!P5 LEA.HI.X R9, R28, R3, R16, 0x1, P0 ;  /* 0x000000031c09d211 */ /* 0x000fe400000f0c10 */
[----:B------:R-:W-:-:S04]  /*1710*/  @!P5 LEA R2, P0, R27, R2, 0x1 ;  /* 0x000000021b02d211 */ /* 0x000fc800078008ff */
[----:B------:R-:W-:Y:S02]  /*1720*/  @!P5 LEA.HI.X R3, R27, R3, R17, 0x1, P0 ;  /* 0x000000031b03d211 */ /* 0x000fe400000f0c11 */
[----:B-----5:R-:W-:Y:S02]  /*1730*/  @!P4 LEA R10, P0, R28, R6, 0x1 ;  /* 0x000000061c0ac211 */ /* 0x020fe400078008ff */
[----:B------:R-:W-:Y:S01]  /*1740*/  IADD3 R13, R11, 0x60, RZ ;  /* 0x000000600b0d7810 */ /* 0x000fe20007ffe0ff */
[----:B-1----:R-:W-:-:S04]  /*1750*/  @!P4 IMAD.WIDE R14, R30, 0x2, R6 ;  /* 0x000000021e0ec825 */ /* 0x002fc800078e0206 */
[----:B------:R-:W-:-:S04]  /*1760*/  IMAD.MOV.U32 R120, RZ, RZ, -0x60 ;  /* 0xffffffa0ff787424 */ /* 0x000fc800078e00ff */
[----:B------:R-:W-:Y:S02]  /*1770*/  IMAD R120, R222, R120, 0x60 ;  /* 0x00000060de787424 */ /* 0x000fe400078e0278 */
[----:B------:R-:W-:Y:S02]  /*1780*/  IMAD.MOV.U32 R21, RZ, RZ, R24 ;  /* 0x000000ffff157224 */ /* 0x000fe400078e0018 */
[----:B------:R-:W-:Y:S01]  /*1790*/  IMAD.MOV.U32 R24, RZ, RZ, c[0x0][0x208] ;  /* 0x00008200ff187624 */ /* 0x000fe200078e00ff */
[----:B------:R-:W-:Y:S01]  /*17a0*/  @!PT LDS RZ, [RZ] ;  /* 0x00000000fffff984 */ /* 0x000fe20000000800 */
[----:B------:R-:W-:Y:S01]  /*17b0*/  @!PT LDS RZ, [RZ] ;  /* 0x00000000fffff984 */ /* 0x000fe20000000800 */
[----:B------:R-:W-:Y:S01]  /*17c0*/  @!PT LDS RZ, [RZ] ;  /* 0x00000000fffff984 */ /* 0x000fe20000000800 */
[----:B--2---:R1:W-:Y:S04]  /*17d0*/  @!P5 LDGSTS.E.BYPASS.LTC128B.128 [R26+0x100], [R4.64], !P6 ;  /* 0x00100000041adfae */ /* 0x0043e8000f101d46 */
[----:B------:R2:W-:Y:S04]  /*17e0*/  @!P5 LDGSTS.E.BYPASS.LTC128B.128 [R26+0x4100], [R8.64], !P3 ;  /* 0x04100000081adfae */ /* 0x0005e8000d901d46 */
[----:B------:R3:W-:Y:S04]  /*17f0*/  @!P5 LDGSTS.E.BYPASS.LTC128B.128 [R26+0x8100], [R2.64], !P1 ;  /* 0x08100000021adfae */ /* 0x0007e8000c901d46 */
[----:B------:R4:W-:Y:S04]  /*1800*/  @!P4 LDGSTS.E.BYPASS.LTC128B.128 [R26+0x1100], [R14.64], !P6 ;  /* 0x011000000e1acfae */ /* 0x0009e8000f101d46 */
[----:B-1----:R-:W1:Y:S04]  /*1810*/  SHFL.IDX PT, R4, R0, 0x2, 0x181f ;  /* 0x00581f0000047f89 */ /* 0x002e6800000e0000 */
[----:B------:R-:W5:Y:S01]  /*1820*/  SHFL.IDX PT, R5, R12, 0x2, 0x181f ;  /* 0x00581f000c057f89 */ /* 0x000f6200000e0000 */
[----:B--2---:R-:W-:-:S03]  /*1830*/  IADD3 R8, R11, 0x40, RZ ;  /* 0x000000400b087810 */ /* 0x004fc60007ffe0ff */
[----:B---3--:R-:W2:Y:S01]  /*1840*/  SHFL.IDX PT, R2, R0, 0x3, 0x181f ;  /* 0x00781f0000027f89 */ /* 0x008ea200000e0000 */
[----:B------:R-:W-:Y:S02]  /*1850*/  ISETP.GE.AND P5, PT, R8, R18, PT ;  /* 0x000000120800720c */ /* 0x000fe40003fa6270 */
[----:B------:R-:W-:Y:S01]  /*1860*/  @!P4 LEA.HI.X R11, R28, R7, R16, 0x1, P0 ;  /* 0x000000071c0bc211 */ /* 0x000fe200000f0c10 */
[----:B------:R3:W1:Y:S01]  /*1870*/  SHFL.IDX PT, R3, R12, 0x3, 0x181f ;  /* 0x00781f000c037f89 */ /* 0x00066200000e0000 */
[----:B------:R-:W-:-:S03]  /*1880*/  @!P4 LEA R8, P0, R27, R6, 0x1 ;  /* 0x000000061b08c211 */ /* 0x000fc600078008ff */
[----:B------:R1:W-:Y:S01]  /*1890*/  @!P4 LDGSTS.E.BYPASS.LTC128B.128 [R26+0x5100], [R10.64], !P3 ;  /* 0x051000000a1acfae */ /* 0x0003e2000d901d46 */
[----:B------:R-:W-:Y:S02]  /*18a0*/  @!P4 LEA.HI.X R9, R27, R7, R17, 0x1, P0 ;  /* 0x000000071b09c211 */ /* 0x000fe400000f0c11 */
[----:B------:R-:W-:-:S03]  /*18b0*/  ISETP.GE.AND P0, PT, R13, R18, PT ;  /* 0x000000120d00720c */ /* 0x000fc60003f06270 */
[----:B------:R2:W-:Y:S01]  /*18c0*/  @!P4 LDGSTS.E.BYPASS.LTC128B.128 [R26+0x9100], [R8.64], !P1 ;  /* 0x09100000081acfae */ /* 0x0005e2000c901d46 */
[----:B------:R-:W-:Y:S02]  /*18d0*/  IADD3 R18, R222, -0x1, RZ ;  /* 0xffffffffde127810 */ /* 0x000fe40007ffe0ff */
[----:B-1----:R-:W-:-:S04]  /*18e0*/  @!P5 LEA R10, P4, R28, R4, 0x1 ;  /* 0x000000041c0ad211 */ /* 0x002fc800078808ff */
[----:B-----5:R-:W-:Y:S02]  /*18f0*/  @!P5 LEA.HI.X R11, R28, R5, R16, 0x1, P4 ;  /* 0x000000051c0bd211 */ /* 0x020fe400020f0c10 */
[----:B--2---:R-:W-:Y:S01]  /*1900*/  @!P5 LEA R8, P4, R27, R4, 0x1 ;  /* 0x000000041b08d211 */ /* 0x004fe200078808ff */
[----:B---3--:R-:W-:-:S03]  /*1910*/  @!P5 IMAD.WIDE R12, R30, 0x2, R4 ;  /* 0x000000021e0cd825 */ /* 0x008fc600078e0204 */
[C---:B------:R-:W-:Y:S02]  /*1920*/  @!P5 LEA.HI.X R9, R27.reuse, R5, R17, 0x1, P4 ;  /* 0x000000051b09d211 */ /* 0x040fe400020f0c11 */
[CC--:B------:R-:W-:Y:S01]  /*1930*/  @!P0 LEA R6, P4, R28.reuse, R2.reuse, 0x1 ;  /* 0x000000021c068211 */ /* 0x0c0fe200078808ff */
[----:B------:R1:W-:Y:S03]  /*1940*/  @!P5 LDGSTS.E.BYPASS.LTC128B.128 [R26+0x2100], [R12.64], !P6 ;  /* 0x021000000c1adfae */ /* 0x0003e6000f101d46 */
[----:B------:R-:W-:Y:S01]  /*1950*/  @!P0 LEA.HI.X R7, R28, R3, R16, 0x1, P4 ;  /* 0x000000031c078211 */ /* 0x000fe200020f0c10 */
[----:B------:R2:W-:Y:S01]  /*1960*/  @!P5 LDGSTS.E.BYPASS.LTC128B.128 [R26+0x6100], [R10.64], !P3 ;  /* 0x061000000a1adfae */ /* 0x0005e2000d901d46 */
[----:B------:R-:W-:-:S03]  /*1970*/  @!P0 LEA R4, P4, R27, R2, 0x1 ;  /* 0x000000021b048211 */ /* 0x000fc600078808ff */
[----:B------:R3:W-:Y:S01]  /*1980*/  @!P5 LDGSTS.E.BYPASS.LTC128B.128 [R26+0xa100], [R8.64], !P1 ;  /* 0x0a100000081adfae */ /* 0x0007e2000c901d46 */
[----:B------:R-:W-:Y:S01]  /*1990*/  @!P0 LEA.HI.X R5, R27, R3, R17, 0x1, P4 ;  /* 0x000000031b058211 */ /* 0x000fe200020f0c11 */
[----:B------:R-:W-:-:S05]  /*19a0*/  @!P0 IMAD.WIDE R2, R30, 0x2, R2 ;  /* 0x000000021e028825 */ /* 0x000fca00078e0202 */
[----:B------:R5:W-:Y:S01]  /*19b0*/  @!P0 LDGSTS.E.BYPASS.LTC128B.128 [R26+0x3100], [R2.64], !P6 ;  /* 0x03100000021a8fae */ /* 0x000be2000f101d46 */
[----:B------:R-:W-:-:S03]  /*19c0*/  IMAD.MOV.U32 R16, RZ, RZ, c[0x0][0x1e0] ;  /* 0x00007800ff107624 */ /* 0x000fc600078e00ff */
[----:B------:R1:W-:Y:S04]  /*19d0*/  @!P0 LDGSTS.E.BYPASS.LTC128B.128 [R26+0x7100], [R6.64], !P3 ;  /* 0x07100000061a8fae */ /* 0x0003e8000d901d46 */
[----:B------:R1:W-:Y:S01]  /*19e0*/  @!P0 LDGSTS.E.BYPASS.LTC128B.128 [R26+0xb100], [R4.64], !P1 ;  /* 0x0b100000041a8fae */ /* 0x0003e2000c901d46 */
[----:B--2---:R-:W-:Y:S02]  /*19f0*/  SHF.R.S32.HI R10, RZ, 0x1f, R18 ;  /* 0x0000001fff0a7819 */ /* 0x004fe40000011412 */
[----:B---3--:R-:W-:-:S03]  /*1a00*/  IADD3 R8, R120, c[0x0][0x1d0], -R25 ;  /* 0x0000740078087a10 */ /* 0x008fc60007ffe819 */
[----:B------:R-:W-:Y:S01]  /*1a10*/  IMAD R0, R10, c[0x0][0x1e0], RZ ;  /* 0x000078000a007a24 */ /* 0x000fe200078e02ff */
[----:B------:R-:W0:Y:S01]  /*1a20*/  LDGDEPBAR ;  /* 0x00000000000079af */ /* 0x000e220000000000 */
[----:B------:R-:W-:Y:S02]  /*1a30*/  ISETP.GE.AND P6, PT, R8, 0x21, PT ;  /* 0x000000210800780c */ /* 0x000fe40003fc6270 */
[C---:B------:R-:W-:Y:S02]  /*1a40*/  IMAD R0, R18.reuse, c[0x0][0x1e4], R0 ;  /* 0x0000790012007a24 */ /* 0x040fe400078e0200 */
[----:B-----5:R-:W-:Y:S01]  /*1a50*/  IMAD.WIDE.U32 R2, R18, c[0x0][0x1e0], RZ ;  /* 0x0000780012027a25 */ /* 0x020fe200078e00ff */
[----:B------:R-:W-:-:S03]  /*1a60*/  ISETP.GE.AND P4, PT, R8, 0x1, PT ;  /* 0x000000010800780c */ /* 0x000fc60003f86270 */
[----:B------:R-:W-:Y:S02]  /*1a70*/  IMAD.IADD R0, R3, 0x1, R0 ;  /* 0x0000000103007824 */ /* 0x000fe400078e0200 */
[----:B------:R-:W-:-:S04]  /*1a80*/  IMAD.WIDE.U32 R2, R2, 0x60, R20 ;  /* 0x0000006002027825 */ /* 0x000fc800078e0014 */
[----:B------:R-:W-:Y:S01]  /*1a90*/  IMAD R0, R0, 0x60, RZ ;  /* 0x0000006000007824 */ /* 0x000fe200078e02ff */
[----:B------:R-:W-:Y:S01]  /*1aa0*/  ISETP.GE.AND P5, PT, R8, 0x41, PT ;  /* 0x000000410800780c */ /* 0x000fe20003fa6270 */
[----:B------:R-:W-:Y:S02]  /*1ab0*/  IMAD.MOV.U32 R9, RZ, RZ, c[0x0][0x1e4] ;  /* 0x00007900ff097624 */ /* 0x000fe400078e00ff */
[----:B------:R-:W-:Y:S01]  /*1ac0*/  IMAD.IADD R0, R3, 0x1, R0 ;  /* 0x0000000103007824 */ /* 0x000fe200078e0200 */
[----:B------:R-:W-:Y:S02]  /*1ad0*/  @P6 LEA R3, P0, R16, R2, 0x5 ;  /* 0x0000000210036211 */ /* 0x000fe400078028ff */
[----:B-1----:R-:W-:Y:S02]  /*1ae0*/  @P4 LEA R6, P1, R2, c[0x0][0x1c8], 0x1 ;  /* 0x0000720002064a11 */ /* 0x002fe400078208ff */
[----:B------:R-:W-:Y:S02]  /*1af0*/  @P4 ISETP.GE.AND P3, PT, R30, c[0x0][0x1d4], PT ;  /* 0x000075001e004a0c */ /* 0x000fe40003f66270 */
[----:B------:R-:W-:-:S02]  /*1b00*/  @P6 LEA.HI.X R5, R16, R0, R9, 0x5, P0 ;  /* 0x0000000010056211 */ /* 0x000fc400000f2c09 */
[----:B------:R-:W-:Y:S01]  /*1b10*/  @P4 ISETP.GE.AND P0, PT, R28, c[0x0][0x1d4], PT ;  /* 0x000075001c004a0c */ /* 0x000fe20003f06270 */
[----:B------:R-:W-:Y:S01]  /*1b20*/  IMAD.WIDE.U32 R12, R16, 0x40, RZ ;  /* 0x00000040100c7825 */ /* 0x000fe200078e00ff */
[----:B------:R-:W-:Y:S02]  /*1b30*/  @P4 LEA.HI.X R7, R2, c[0x0][0x1cc], R0, 0x1, P1 ;  /* 0x0000730002074a11 */ /* 0x000fe400008f0c00 */
[----:B------:R-:W-:-:S04]  /*1b40*/  @P6 LEA R4, P1, R3, c[0x0][0x1c8], 0x1 ;  /* 0x0000720003046a11 */ /* 0x000fc800078208ff */
[----:B------:R-:W-:Y:S01]  /*1b50*/  @P6 LEA.HI.X R5, R3, c[0x0][0x1cc], R5, 0x1, P1 ;  /* 0x0000730003056a11 */ /* 0x000fe200008f0c05 */
[----:B------:R1:W-:Y:S01]  /*1b60*/  @P4 LDGSTS.E.BYPASS.LTC128B.128 [R26+0x12100], [R6.64], !P3 ;  /* 0x12100000061a4fae */ /* 0x0003e2000d901d46 */
[----:B------:R-:W-:Y:S01]  /*1b70*/  @P5 IADD3 R3, P1, R2, R12, RZ ;  /* 0x0000000c02035210 */ /* 0x000fe20007f3e0ff */
[----:B------:R-:W-:Y:S02]  /*1b80*/  IMAD.SHL.U32 R2, R9, 0x40, RZ ;  /* 0x0000004009027824 */ /* 0x000fe400078e00ff */
[----:B------:R1:W-:Y:S03]  /*1b90*/  @P4 LDGSTS.E.BYPASS.LTC128B.128 [R26+0x15100], [R6.64+0x80], !P0 ;  /* 0x15100080061a4fae */ /* 0x0003e6000c101d46 */
[----:B------:R-:W-:Y:S02]  /*1ba0*/  @P5 IADD3.X R0, R0, R13, R2, P1, !PT ;  /* 0x0000000d00005210 */ /* 0x000fe40000ffe402 */
[----:B------:R-:W-:-:S02]  /*1bb0*/  @P5 LEA R2, P0, R3, c[0x0][0x1c8], 0x1 ;  /* 0x0000720003025a11 */ /* 0x000fc400078008ff */
[----:B------:R-:W-:Y:S02]  /*1bc0*/  @P4 ISETP.GE.AND P3, PT, R27, c[0x0][0x1d4], PT ;  /* 0x000075001b004a0c */ /* 0x000fe40003f66270 */
[----:B------:R-:W-:Y:S02]  /*1bd0*/  @P6 ISETP.GE.AND P1, PT, R30, c[0x0][0x1d4], PT ;  /* 0x000075001e006a0c */ /* 0x000fe40003f26270 */
[----:B------:R-:W-:Y:S02]  /*1be0*/  @P5 LEA.HI.X R3, R3, c[0x0][0x1cc], R0, 0x1, P0 ;  /* 0x0000730003035a11 */ /* 0x000fe400000f0c00 */
[----:B------:R-:W-:-:S07]  /*1bf0*/  @P6 ISETP.GE.AND P0, PT, R28, c[0x0][0x1d4], PT ;  /* 0x000075001c006a0c */ /* 0x000fce0003f06270 */
[----:B------:R1:W-:Y:S01]  /*1c00*/  @P4 LDGSTS.E.BYPASS.LTC128B.128 [R26+0x18100], [R6.64+0x100], !P3 ;  /* 0x18100100061a4fae */ /* 0x0003e2000d901d46 */
[----:B------:R-:W-:Y:S02]  /*1c10*/  @P6 ISETP.GE.AND P4, PT, R27, c[0x0][0x1d4], PT ;  /* 0x000075001b006a0c */ /* 0x000fe40003f86270 */
[----:B------:R-:W-:Y:S01]  /*1c20*/  @P5 ISETP.GE.AND P3, PT, R30, c[0x0][0x1d4], PT ;  /* 0x000075001e005a0c */ /* 0x000fe20003f66270 */
[----:B------:R2:W-:Y:S01]  /*1c30*/  @P6 LDGSTS.E.BYPASS.LTC128B.128 [R26+0x13100], [R4.64], !P1 ;  /* 0x13100000041a6fae */ /* 0x0005e2000c901d46 */
[----:B------:R-:W-:-:S03]  /*1c40*/  @P5 ISETP.GE.AND P1, PT, R28, c[0x0][0x1d4], PT ;  /* 0x000075001c005a0c */ /* 0x000fc60003f26270 */
[----:B------:R2:W-:Y:S01]  /*1c50*/  @P6 LDGSTS.E.BYPASS.LTC128B.128 [R26+0x16100], [R4.64+0x80], !P0 ;  /* 0x16100080041a6fae */ /* 0x0005e2000c101d46 */
[----:B------:R-:W-:-:S05]  /*1c60*/  @P5 ISETP.GE.AND P0, PT, R27, c[0x0][0x1d4], PT ;  /* 0x000075001b005a0c */ /* 0x000fca0003f06270 */
[----:B------:R2:W-:Y:S04]  /*1c70*/  @P6 LDGSTS.E.BYPASS.LTC128B.128 [R26+0x19100], [R4.64+0x100], !P4 ;  /* 0x19100100041a6fae */ /* 0x0005e8000e101d46 */
[----:B------:R3:W-:Y:S04]  /*1c80*/  @P5 LDGSTS.E.BYPASS.LTC128B.128 [R26+0x14100], [R2.64], !P3 ;  /* 0x14100000021a5fae */ /* 0x0007e8000d901d46 */
[----:B------:R3:W-:Y:S04]  /*1c90*/  @P5 LDGSTS.E.BYPASS.LTC128B.128 [R26+0x17100], [R2.64+0x80], !P1 ;  /* 0x17100080021a5fae */ /* 0x0007e8000c901d46 */
[----:B------:R3:W-:Y:S04]  /*1ca0*/  @P5 LDGSTS.E.BYPASS.LTC128B.128 [R26+0x1a100], [R2.64+0x100], !P0 ;  /* 0x1a100100021a5fae */ /* 0x0007e8000c101d46 */
[----:B------:R-:W0:Y:S01]  /*1cb0*/  LDGDEPBAR ;  /* 0x00000000000079af */ /* 0x000e220000000000 */
[----:B------:R-:W-:-:S02]  /*1cc0*/  IMAD R0, R10, c[0x0][0x208], RZ ;  /* 0x000082000a007a24 */ /* 0x000fc400078e02ff */
[----:B-1----:R-:W-:-:S04]  /*1cd0*/  IMAD.WIDE.U32 R6, R18, c[0x0][0x208], RZ ;  /* 0x0000820012067a25 */ /* 0x002fc800078e00ff */
[----:B------:R-:W-:Y:S02]  /*1ce0*/  IMAD R0, R18, c[0x0][0x20c], R0 ;  /* 0x0000830012007a24 */ /* 0x000fe400078e0200 */
[----:B----4-:R-:W-:Y:S01]  /*1cf0*/  IMAD.MOV.U32 R14, RZ, RZ, R22 ;  /* 0x000000ffff0e7224 */ /* 0x010fe200078e0016 */
[----:B------:R-:W-:-:S04]  /*1d00*/  DEPBAR.LE SB0, 0x1 ;  /* 0x000080400000791a */ /* 0x000fc80000000000 */
[----:B------:R-:W-:Y:S01]  /*1d10*/  BAR.SYNC.DEFER_BLOCKING 0x0 ;  /* 0x0000000000007b1d */ /* 0x000fe20000010000 */
[----:B------:R-:W-:Y:S02]  /*1d20*/  IMAD.IADD R0, R7, 0x1, R0 ;  /* 0x0000000107007824 */ /* 0x000fe400078e0200 */
[----:B------:R-:W-:Y:S02]  /*1d30*/  IMAD.MOV.U32 R15, RZ, RZ, R19 ;  /* 0x000000ffff0f7224 */ /* 0x000fe400078e0013 */
[----:B------:R-:W-:Y:S02]  /*1d40*/  IMAD R0, R0, 0x60, RZ ;  /* 0x0000006000007824 */ /* 0x000fe400078e02ff */
[----:B--2---:R-:W-:-:S04]  /*1d50*/  IMAD.WIDE.U32 R4, R6, 0x60, R14 ;  /* 0x0000006006047825 */ /* 0x004fc800078e000e */
[----:B------:R-:W-:Y:S01]  /*1d60*/  IMAD.IADD R0, R5, 0x1, R0 ;  /* 0x0000000105007824 */ /* 0x000fe200078e0200 */
[----:B---3--:R-:W-:Y:S01]  /*1d70*/  LEA R2, P0, R4, c[0x0][0x1f8], 0x1 ;  /* 0x00007e0004027a11 */ /* 0x008fe200078008ff */
[----:B------:R-:W-:Y:S02]  /*1d80*/  IMAD.MOV.U32 R10, RZ, RZ, 0x6 ;  /* 0x00000006ff0a7424 */ /* 0x000fe400078e00ff */
[----:B------:R-:W-:Y:S01]  /*1d90*/  IMAD.SHL.U32 R25, R24, 0x40, RZ ;  /* 0x0000004018197824 */ /* 0x000fe200078e00ff */
[----:B------:R-:W-:Y:S02]  /*1da0*/  LEA.HI.X R3, R4, c[0x0][0x1fc], R0, 0x1, P0 ;  /* 0x00007f0004037a11 */ /* 0x000fe400000f0c00 */
[----:B------:R-:W-:Y:S02]  /*1db0*/  SHF.L.U64.HI R24, R24, R10, c[0x0][0x20c] ;  /* 0x0000830018187619 */ /* 0x000fe4000001020a */
[----:B------:R-:W-:Y:S01]  /*1dc0*/  IADD3 R12, P3, P1, R25, 0x80, R2 ;  /* 0x00000080190c7810 */ /* 0x000fe2000797e002 */
[----:B------:R1:W2:Y:S04]  /*1dd0*/  LDSM.16.M88.4 R156, [R192] ;  /* 0x00000000c09c783b */ /* 0x0002a80000000200 */
[----:B------:R1:W3:Y:S04]  /*1de0*/  LDSM.16.M88.4 R176, [R192+0x4000] ;  /* 0x00400000c0b0783b */ /* 0x0002e80000000200 */
[----:B------:R-:W4:Y:S04]  /*1df0*/  LDSM.16.M88.4 R192, [R192+0x8000] ;  /* 0x00800000c0c0783b */ /* 0x000f280000000200 */
[----:B------:R1:W1:Y:S04]  /*1e00*/  LDSM.16.M88.4 R152, [R216] ;  /* 0x00000000d898783b */ /* 0x0002680000000200 */
[----:B------:R1:W1:Y:S04]  /*1e10*/  LDSM.16.M88.4 R164, [R217] ;  /* 0x00000000d9a4783b */ /* 0x0002680000000200 */
[----:B------:R1:W1:Y:S04]  /*1e20*/  LDSM.16.M88.4 R168, [R218] ;  /* 0x00000000daa8783b */ /* 0x0002680000000200 */
[----:B------:R1:W1:Y:S04]  /*1e30*/  LDSM.16.M88.4 R172, [R216+0x4000] ;  /* 0x00400000d8ac783b */ /* 0x0002680000000200 */
[----:B------:R1:W1:Y:S04]  /*1e40*/  LDSM.16.M88.4 R180, [R217+0x4000] ;  /* 0x00400000d9b4783b */ /* 0x0002680000000200 */
[----:B------:R1:W1:Y:S04]  /*1e50*/  LDSM.16.M88.4 R184, [R218+0x4000] ;  /* 0x00400000dab8783b */ /* 0x0002680000000200 */
[----:B------:R1:W1:Y:S04]  /*1e60*/  LDSM.16.M88.4 R188, [R216+0x8000] ;  /* 0x00800000d8bc783b */ /* 0x0002680000000200 */
[----:B------:R1:W1:Y:S04]  /*1e70*/  LDSM.16.M88.4 R196, [R217+0x8000] ;  /* 0x00800000d9c4783b */ /* 0x0002680000000200 */
[----:B------:R1:W1:Y:S01]  /*1e80*/  LDSM.16.M88.4 R200, [R218+0x8000] ;  /* 0x00800000dac8783b */ /* 0x0002620000000200 */
[----:B------:R-:W-:-:S03]  /*1e90*/  IADD3.X R13, R24, RZ, R3, P3, P1 ;  /* 0x000000ff180d7210 */ /* 0x000fc60001fe2403 */
[----:B------:R-:W-:Y:S01]  /*1ea0*/  BAR.SYNC.DEFER_BLOCKING 0x0 ;  /* 0x0000000000007b1d */ /* 0x000fe20000010000 */
[C---:B------:R-:W-:Y:S02]  /*1eb0*/  IADD3 R10, P3, P1, R25.reuse, 0x100, R2 ;  /* 0x00000100190a7810 */ /* 0x040fe4000797e002 */
[----:B------:R-:W-:Y:S02]  /*1ec0*/  ISETP.GE.AND P6, PT, R30, c[0x0][0x1d4], PT ;  /* 0x000075001e007a0c */ /* 0x000fe40003fc6270 */
[----:B------:R-:W-:Y:S02]  /*1ed0*/  ISETP.GE.AND P5, PT, R28, c[0x0][0x1d4], PT ;  /* 0x000075001c007a0c */ /* 0x000fe40003fa6270 */
[----:B------:R-:W-:Y:S02]  /*1ee0*/  IADD3 R4, P0, R25, R2, RZ ;  /* 0x0000000219047210 */ /* 0x000fe40007f1e0ff */
[----:B------:R-:W-:Y:S02]  /*1ef0*/  IADD3.X R11, R24, RZ, R3, P3, P1 ;  /* 0x000000ff180b7210 */ /* 0x000fe40001fe2403 */
[----:B------:R-:W-:-:S02]  /*1f00*/  ISETP.LT.OR P3, PT, R8, 0x1, P6 ;  /* 0x000000010800780c */ /* 0x000fc40003761670 */
[----:B------:R-:W-:Y:S01]  /*1f10*/  ISETP.LT.OR P1, PT, R8, 0x1, P5 ;  /* 0x000000010800780c */ /* 0x000fe20002f21670 */
[----:B------:R-:W-:Y:S01]  /*1f20*/  IMAD.X R5, R24, 0x1, R3, P0 ;  /* 0x0000000118057824 */ /* 0x000fe200000e0603 */
[----:B------:R-:W-:Y:S02]  /*1f30*/  IADD3 R6, P0, R4, R25, RZ ;  /* 0x0000001904067210 */ /* 0x000fe40007f1e0ff */
[----:B------:R-:W-:-:S03]  /*1f40*/  ISETP.GE.AND P4, PT, R27, c[0x0][0x1d4], PT ;  /* 0x000075001b007a0c */ /* 0x000fc60003f86270 */
[----:B------:R-:W-:Y:S01]  /*1f50*/  IMAD.X R7, R5, 0x1, R24, P0 ;  /* 0x0000000105077824 */ /* 0x000fe200000e0618 */
[----:B------:R-:W-:-:S03]  /*1f60*/  ISETP.LT.OR P0, PT, R8, 0x1, P4 ;  /* 0x000000010800780c */ /* 0x000fc60002701670 */
[----:B------:R-:W-:Y:S01]  /*1f70*/  @!PT LDS RZ, [RZ] ;  /* 0x00000000fffff984 */ /* 0x000fe20000000800 */
[----:B------:R-:W-:Y:S01]  /*1f80*/  @!PT LDS RZ, [RZ] ;  /* 0x00000000fffff984 */ /* 0x000fe20000000800 */
[----:B------:R-:W-:Y:S01]  /*1f90*/  @!PT LDS RZ, [RZ] ;  /* 0x00000000fffff984 */ /* 0x000fe20000000800 */
[----:B------:R1:W-:Y:S01]  /*1fa0*/  LDGSTS.E.BYPASS.LTC128B.128 [R26+0x100], [R2.64], !P3 ;  /* 0x00100000021a7fae */ /* 0x0003e2000d901d46 */
[----:B------:R-:W-:-:S03]  /*1fb0*/  ISETP.LT.OR P3, PT, R8, 0x21, P6 ;  /* 0x000000210800780c */ /* 0x000fc60003761670 */
[----:B------:R1:W-:Y:S01]  /*1fc0*/  LDGSTS.E.BYPASS.LTC128B.128 [R26+0x3100], [R2.64+0x80], !P1 ;  /* 0x03100080021a7fae */ /* 0x0003e2000c901d46 */
[C---:B------:R-:W-:Y:S02]  /*1fd0*/  ISETP.LT.OR P1, PT, R8.reuse, 0x21, P5 ;  /* 0x000000210800780c */ /* 0x040fe40002f21670 */
[C---:B------:R-:W-:Y:S01]  /*1fe0*/  ISETP.LT.OR P6, PT, R8.reuse, 0x41, P6 ;  /* 0x000000410800780c */ /* 0x040fe200037c1670 */
[----:B------:R1:W-:Y:S01]  /*1ff0*/  STL.64 [R1], R20 ;  /* 0x0000001401007387 */ /* 0x0003e20000100a00 */
[----:B------:R-:W-:-:S03]  /*2000*/  ISETP.LT.OR P5, PT, R8, 0x41, P5 ;  /* 0x000000410800780c */ /* 0x000fc60002fa1670 */
[----:B------:R1:W-:Y:S01]  /*2010*/  LDGSTS.E.BYPASS.LTC128B.128 [R26+0x6100], [R2.64+0x100], !P0 ;  /* 0x06100100021a7fae */ /* 0x0003e2000c101d46 */
[C---:B------:R-:W-:Y:S02]  /*2020*/  ISETP.LT.OR P0, PT, R8.reuse, 0x21, P4 ;  /* 0x000000210800780c */ /* 0x040fe40002701670 */
[----:B------:R-:W-:Y:S01]  /*2030*/  ISETP.LT.OR P4, PT, R8, 0x41, P4 ;  /* 0x000000410800780c */ /* 0x000fe20002781670 */
[----:B------:R1:W-:Y:S04]  /*2040*/  LDGSTS.E.BYPASS.LTC128B.128 [R26+0x1100], [R4.64], !P3 ;  /* 0x01100000041a7fae */ /* 0x0003e8000d901d46 */
[----:B------:R1:W-:Y:S01]  /*2050*/  LDGSTS.E.BYPASS.LTC128B.128 [R26+0x4100], [R12.64], !P1 ;  /* 0x041000000c1a7fae */ /* 0x0003e2000c901d46 */
[----:B------:R-:W-:Y:S01]  /*2060*/  ISETP.GT.AND P1, PT, R18, R223, PT ;  /* 0x000000df1200720c */ /* 0x000fe20003f24270 */
[----:B------:R-:W-:Y:S04]  /*2070*/  BSSY B0, `(.L_x_2083) ;  /* 0x0000028000007945 */ /* 0x000fe80003800000 */
[----:B------:R1:W-:Y:S04]  /*2080*/  LDGSTS.E.BYPASS.LTC128B.128 [R26+0x7100], [R10.64], !P0 ;  /* 0x071000000a1a7fae */ /* 0x0003e8000c101d46 */
[----:B------:R1:W-:Y:S04]  /*2090*/  LDGSTS.E.BYPASS.LTC128B.128 [R26+0x2100], [R6.64], !P6 ;  /* 0x02100000061a7fae */ /* 0x0003e8000f101d46 */
[----:B------:R1:W-:Y:S04]  /*20a0*/  LDGSTS.E.BYPASS.LTC128B.128 [R26+0x5100], [R6.64+0x80], !P5 ;  /* 0x05100080061a7fae */ /* 0x0003e8000e901d46 */
[----:B------:R1:W-:Y:S04]  /*20b0*/  LDGSTS.E.BYPASS.LTC128B.128 [R26+0x8100], [R6.64+0x100], !P4 ;  /* 0x08100100061a7fae */ /* 0x0003e8000e101d46 */
[----:B------:R-:W0:Y:S01]  /*20c0*/  LDGDEPBAR ;  /* 0x00000000000079af */ /* 0x000e220000000000 */
[----:B------:R-:W-:Y:S05]  /*20d0*/  @!P1 BRA `(.L_x_2084) ;  /* 0x0000021000009947 */ /* 0x000fea0003800000 */
[----:B--234-:R-:W-:Y:S01]  /*20e0*/  IADD3 R0, R222, -0x2, RZ ;  /* 0xfffffffede007810 */ /* 0x01cfe20007ffe0ff */
[C---:B-1----:R-:W-:Y:S01]  /*20f0*/  IMAD.SHL.U32 R6, R16.reuse, 0x40, RZ ;  /* 0x0000004010067824 */ /* 0x042fe200078e00ff */
[----:B------:R-:W-:-:S02]  /*2100*/  SHF.L.U64.HI R7, R16, 0x6, R9 ;  /* 0x0000000610077819 */ /* 0x000fc40000010209 */
[----:B------:R-:W-:Y:S01]  /*2110*/  SHF.R.S32.HI R2, RZ, 0x1f, R0 ;  /* 0x0000001fff027819 */ /* 0x000fe20000011400 */
[----:B------:R-:W-:Y:S01]  /*2120*/  IMAD.WIDE.U32 R4, R0, c[0x0][0x1e0], RZ ;  /* 0x0000780000047a25 */ /* 0x000fe200078e00ff */
[----:B------:R-:W-:-:S03]  /*2130*/  ISETP.GE.AND P4, PT, R30, c[0x0][0x1d4], PT ;  /* 0x000075001e007a0c */ /* 0x000fc60003f86270 */
        /* <DEDUP_REMOVED lines=9> */
[----:B------:R-:W-:Y:S02]  /*21d0*/  ISETP.GE.AND P3, PT, R28, c[0x0][0x1d4], PT ;  /* 0x000075001c007a0c */ /* 0x000fe40003f66270 */
[--C-:B------:R-:W-:Y:S01]  /*21e0*/  IADD3.X R11, R7, RZ, R3.reuse, P5, P0 ;  /* 0x000000ff070b7210 */ /* 0x100fe20002fe0403 */
[----:B------:R1:W-:Y:S01]  /*21f0*/  LDGSTS.E.BYPASS.LTC128B.128 [R26+0x1b100], [R2.64], !P4 ;  /* 0x1b100000021a7fae */ /* 0x0003e2000e101d46 */
[----:B------:R-:W-:Y:S02]  /*2200*/  IADD3 R8, P6, P5, R6, 0x100, R2 ;  /* 0x0000010006087810 */ /* 0x000fe40007dde002 */
[----:B------:R-:W-:Y:S02]  /*2210*/  ISETP.GE.AND P0, PT, R27, c[0x0][0x1d4], PT ;  /* 0x000075001b007a0c */ /* 0x000fe40003f06270 */
[----:B------:R-:W-:-:S02]  /*2220*/  IADD3.X R9, R7, RZ, R3, P6, P5 ;  /* 0x000000ff07097210 */ /* 0x000fc400037ea403 */
[----:B------:R-:W-:-:S03]  /*2230*/  IADD3 R4, P6, R6, R2, RZ ;  /* 0x0000000206047210 */ /* 0x000fc60007fde0ff */
[----:B------:R1:W-:Y:S01]  /*2240*/  LDGSTS.E.BYPASS.LTC128B.128 [R26+0x1e100], [R2.64+0x80], !P3 ;  /* 0x1e100080021a7fae */ /* 0x0003e2000d901d46 */
[----:B------:R-:W-:Y:S01]  /*2250*/  IADD3 R6, P5, R4, R6, RZ ;  /* 0x0000000604067210 */ /* 0x000fe20007fbe0ff */
[----:B------:R-:W-:-:S04]  /*2260*/  IMAD.X R5, R7, 0x1, R3, P6 ;  /* 0x0000000107057824 */ /* 0x000fc800030e0603 */
        /* <DEDUP_REMOVED lines=8> */
.L_x_2084:
[----:B--234-:R-:W-:Y:S05]  /*22f0*/  BSYNC B0 ;  /* 0x0000000000007941 */ /* 0x01cfea0003800000 */
.L_x_2083:
[----:B------:R-:W0:Y:S01]  /*2300*/  LDGDEPBAR ;  /* 0x00000000000079af */ /* 0x000e220000000000 */
[----:B------:R-:W-:Y:S01]  /*2310*/  IMAD.MOV.U32 R211, RZ, RZ, 0x20 ;  /* 0x00000020ffd37424 */ /* 0x000fe200078e00ff */
[----:B------:R-:W-:Y:S01]  /*2320*/  LOP3.LUT P0, RZ, R100, 0x2, RZ, 0xc0, !PT ;  /* 0x0000000264ff7812 */ /* 0x000fe2000780c0ff */
[----:B------:R-:W-:Y:S03]  /*2330*/  BSSY B0, `(.L_x_2085) ;  /* 0x0000034000007945 */ /* 0x000fe60003800000 */
[----:B------:R-:W-:-:S05]  /*2340*/  SEL R211, R211, 0xffffffe0, !P0 ;  /* 0xffffffe0d3d37807 */ /* 0x000fca0004000000 */
[----:B-1----:R-:W-:Y:S01]  /*2350*/  IMAD.IADD R3, R213, 0x1, R211 ;  /* 0x00000001d5037824 */ /* 0x002fe200078e02d3 */
[----:B------:R-:W-:-:S04]  /*2360*/  DEPBAR.LE SB0, 0x2 ;  /* 0x000080800000791a */ /* 0x000fc80000000000 */
[----:B------:R-:W-:Y:S06]  /*2370*/  BAR.SYNC.DEFER_BLOCKING 0x0 ;  /* 0x0000000000007b1d */ /* 0x000fec0000010000 */
[----:B------:R1:W2:Y:S04]  /*2380*/  LDSM.16.M88.4 R16, [R213] ;  /* 0x00000000d510783b */ /* 0x0002a80000000200 */
[----:B------:R1:W3:Y:S04]  /*2390*/  LDSM.16.M88.4 R20, [R213+0x800] ;  /* 0x00080000d514783b */ /* 0x0002e80000000200 */
[----:B------:R1:W4:Y:S04]  /*23a0*/  LDSM.16.M88.4 R36, [R213+0x1000] ;  /* 0x00100000d524783b */ /* 0x0003280000000200 */
[----:B------:R1:W1:Y:S04]  /*23b0*/  LDSM.16.M88.4 R40, [R213+0x1800] ;  /* 0x00180000d528783b */ /* 0x0002680000000200 */
[----:B------:R1:W1:Y:S04]  /*23c0*/  LDSM.16.M88.4 R80, [R213+0x2000] ;  /* 0x00200000d550783b */ /* 0x0002680000000200 */
[----:B------:R1:W1:Y:S04]  /*23d0*/  LDSM.16.M88.4 R84, [R213+0x2800] ;  /* 0x00280000d554783b */ /* 0x0002680000000200 */
[----:B------:R1:W1:Y:S04]  /*23e0*/  LDSM.16.M88.4 R56, [R3] ;  /* 0x000000000338783b */ /* 0x0002680000000200 */
[----:B------:R1:W1:Y:S04]  /*23f0*/  LDSM.16.M88.4 R52, [R3+0x800] ;  /* 0x000800000334783b */ /* 0x0002680000000200 */
[----:B------:R1:W1:Y:S04]  /*2400*/  LDSM.16.M88.4 R48, [R3+0x1000] ;  /* 0x001000000330783b */ /* 0x0002680000000200 */
[----:B------:R1:W1:Y:S04]  /*2410*/  LDSM.16.M88.4 R44, [R3+0x1800] ;  /* 0x00180000032c783b */ /* 0x0002680000000200 */
[----:B------:R1:W1:Y:S04]  /*2420*/  LDSM.16.M88.4 R112, [R3+0x2000] ;  /* 0x002000000370783b */ /* 0x0002680000000200 */
[----:B------:R1:W1:Y:S01]  /*2430*/  LDSM.16.M88.4 R116, [R3+0x2800] ;  /* 0x002800000374783b */ /* 0x0002620000000200 */
[----:B------:R-:W-:Y:S05]  /*2440*/  @!P1 BRA `(.L_x_2086) ;  /* 0x0000022000009947 */ /* 0x000fea0003800000 */
[----:B--23--:R-:W-:Y:S02]  /*2450*/  IADD3 R0, R222, -0x2, RZ ;  /* 0xfffffffede007810 */ /* 0x00cfe40007ffe0ff */
[----:B------:R-:W-:-:S02]  /*2460*/  ISETP.GE.AND P3, PT, R30, c[0x0][0x1d4], PT ;  /* 0x000075001e007a0c */ /* 0x000fc40003f66270 */
[----:B------:R-:W-:Y:S01]  /*2470*/  SHF.R.S32.HI R2, RZ, 0x1f, R0 ;  /* 0x0000001fff027819 */ /* 0x000fe20000011400 */
[----:B------:R-:W-:Y:S01]  /*2480*/  IMAD.WIDE.U32 R6, R0, c[0x0][0x208], RZ ;  /* 0x0000820000067a25 */ /* 0x000fe200078e00ff */
[----:B------:R-:W-:Y:S02]  /*2490*/  ISETP.GE.AND P1, PT, R28, c[0x0][0x1d4], PT ;  /* 0x000075001c007a0c */ /* 0x000fe40003f26270 */
[----:B------:R-:W-:Y:S01]  /*24a0*/  ISETP.GE.AND P0, PT, R27, c[0x0][0x1d4], PT ;  /* 0x000075001b007a0c */ /* 0x000fe20003f06270 */
        /* <DEDUP_REMOVED lines=9> */
[-C--:B------:R-:W-:Y:S02]  /*2540*/  IADD3 R6, P4, R4, R25.reuse, RZ ;  /* 0x0000001904067210 */ /* 0x080fe40007f9e0ff */
[--C-:B------:R-:W-:Y:S01]  /*2550*/  IADD3.X R13, R24, RZ, R5.reuse, P6, P5 ;  /* 0x000000ff180d7210 */ /* 0x100fe200037ea405 */
[----:B------:R-:W-:Y:S01]  /*2560*/  @!PT LDS RZ, [RZ] ;  /* 0x00000000fffff984 */ /* 0x000fe20000000800 */
[----:B------:R-:W-:Y:S01]  /*2570*/  @!PT LDS RZ, [RZ] ;  /* 0x00000000fffff984 */ /* 0x000fe20000000800 */
[----:B------:R-:W-:Y:S01]  /*2580*/  @!PT LDS RZ, [RZ] ;  /* 0x00000000fffff984 */ /* 0x000fe20000000800 */
[----:B------:R2:W-:Y:S01]  /*2590*/  LDGSTS.E.BYPASS.LTC128B.128 [R26+0x9100], [R4.64], !P3 ;  /* 0x09100000041a7fae */ /* 0x0005e2000d901d46 */
[----:B------:R-:W-:Y:S01]  /*25a0*/  IADD3 R10, P6, P5, R25, 0x100, R4 ;  /* 0x00000100190a7810 */ /* 0x000fe20007dde004 */
[----:B------:R-:W-:Y:S01]  /*25b0*/  IMAD.X R7, R5, 0x1, R24, P4 ;  /* 0x0000000105077824 */ /* 0x000fe200020e0618 */
        /* <DEDUP_REMOVED lines=11> */
.L_x_2086:
[----:B--23--:R-:W-:Y:S05]  /*2670*/  BSYNC B0 ;  /* 0x0000000000007941 */ /* 0x00cfea0003800000 */
.L_x_2085:
[C---:B-1----:R-:W-:Y:S01]  /*2680*/  HMMA.16816.F32.BF16 R4, R152.reuse, R42, RZ ;  /* 0x0000002a9804723c */ /* 0x042fe200000418ff */
[----:B------:R-:W-:Y:S01]  /*2690*/  IMAD.MOV.U32 R0, RZ, RZ, 0x40 ;  /* 0x00000040ff007424 */ /* 0x000fe200078e00ff */
[----:B------:R-:W-:Y:S01]  /*26a0*/  LOP3.LUT P0, RZ, R100, 0x4, RZ, 0xc0, !PT ;  /* 0x0000000464ff7812 */ /* 0x000fe2000780c0ff */
[----:B------:R-:W2:Y:S05]  /*26b0*/  LDL R122, [R1+0x7c] ;  /* 0x00007c00017a7983 */ /* 0x000eaa0000100800 */
[C---:B------:R-:W-:Y:S08]  /*26c0*/  HMMA.16816.F32.BF16 R32, R152.reuse, R16, RZ ;  /* 0x000000109820723c */ /* 0x040ff000000418ff */
[C---:B------:R-:W-:Y:S01]  /*26d0*/  HMMA.16816.F32.BF16 R24, R152.reuse, R20, RZ ;  /* 0x000000149818723c */ /* 0x040fe200000418ff */
[----:B------:R-:W3:Y:S04]  /*26e0*/  LDL R121, [R1+0x38] ;  /* 0x0000380001797983 */ /* 0x000ee80000100800 */
[----:B------:R-:W0:Y:S03]  /*26f0*/  LDGDEPBAR ;  /* 0x00000000000079af */ /* 0x000e260000000000 */
[----:B------:R-:W-:Y:S01]  /*2700*/  HMMA.16816.F32.BF16 R20, R152, R22, RZ ;  /* 0x000000169814723c */ /* 0x000fe200000418ff */
[----:B------:R-:W-:-:S07]  /*2710*/  SEL R210, R0, 0xffffffc0, !P0 ;  /* 0xffffffc000d27807 */ /* 0x000fce0004000000 */
[----:B------:R-:W-:Y:S01]  /*2720*/  HMMA.16816.F32.BF16 R28, R152, R18, RZ ;  /* 0x00000012981c723c */ /* 0x000fe200000418ff */
[----:B------:R-:W-:-:S07]  /*2730*/  IMAD.IADD R2, R213, 0x1, R210 ;  /* 0x00000001d5027824 */ /* 0x000fce00078e02d2 */
[C---:B----4-:R-:W-:Y:S08]  /*2740*/  HMMA.16816.F32.BF16 R16, R152.reuse, R36, RZ ;  /* 0x000000249810723c */ /* 0x050ff000000418ff */
[C---:B------:R-:W-:Y:S08]  /*2750*/  HMMA.16816.F32.BF16 R12, R152.reuse, R38, RZ ;  /* 0x00000026980c723c */ /* 0x040ff000000418ff */
[----:B------:R-:W-:Y:S08]  /*2760*/  HMMA.16816.F32.BF16 R8, R152, R40, RZ ;  /* 0x000000289808723c */ /* 0x000ff000000418ff */
[C---:B------:R-:W-:Y:S01]  /*2770*/  HMMA.16816.F32.BF16 R60, R156.reuse, R46, R4 ;  /* 0x0000002e9c3c723c */ /* 0x040fe20000041804 */
[----:B------:R-:W1:Y:S07]  /*2780*/  LDSM.16.M88.4 R4, [R2] ;  /* 0x000000000204783b */ /* 0x000e6e0000000200 */
[C---:B------:R-:W-:Y:S01]  /*2790*/  HMMA.16816.F32.BF16 R96, R156.reuse, R56, R32 ;  /* 0x000000389c60723c */ /* 0x040fe20000041820 */
[----:B------:R-:W4:Y:S07]  /*27a0*/  LDSM.16.M88.4 R32, [R2+0x800] ;  /* 0x000800000220783b */ /* 0x000f2e0000000200 */
[C---:B------:R-:W-:Y:S08]  /*27b0*/  HMMA.16816.F32.BF16 R88, R156.reuse, R52, R24 ;  /* 0x000000349c58723c */ /* 0x040ff00000041818 */
[----:B------:R-:W-:Y:S01]  /*27c0*/  HMMA.16816.F32.BF16 R76, R156, R54, R20 ;  /* 0x000000369c4c723c */ /* 0x000fe20000041814 */
[----:B------:R-:W5:Y:S01]  /*27d0*/  LDSM.16.M88.4 R52, [R2+0x1800] ;  /* 0x001800000234783b */ /* 0x000f620000000200 */
[----:B------:R-:W-:-:S03]  /*27e0*/  IADD3 R0, R210, R213, R211 ;  /* 0x000000d5d2007210 */ /* 0x000fc60007ffe0d3 */
[----:B------:R-:W1:Y:S03]  /*27f0*/  LDSM.16.M88.4 R40, [R2+0x1000] ;  /* 0x001000000228783b */ /* 0x000e660000000200 */
[C---:B------:R-:W-:Y:S01]  /*2800*/  HMMA.16816.F32.BF16 R72, R156.reuse, R48, R16 ;  /* 0x000000309c48723c */ /* 0x040fe20000041810 */
[----:B------:R-:W-:Y:S04]  /*2810*/  LDSM.16.M88.4 R100, [R0] ;  /* 0x000000000064783b */ /* 0x000fe80000000200 */
[----:B------:R-:W-:Y:S03]  /*2820*/  LDSM.16.M88.4 R104, [R0+0x800] ;  /* 0x000800000068783b */ /* 0x000fe60000000200 */
[C---:B------:R-:W-:Y:S01]  /*2830*/  HMMA.16816.F32.BF16 R68, R156.reuse, R50, R12 ;  /* 0x000000329c44723c */ /* 0x040fe2000004180c */
[----:B------:R-:W-:Y:S07]  /*2840*/  LDSM.16.M88.4 R108, [R0+0x1000] ;  /* 0x00100000006c783b */ /* 0x000fee0000000200 */
[----:B------:R-:W-:Y:S08]  /*2850*/  HMMA.16816.F32.BF16 R64, R156, R44, R8 ;  /* 0x0000002c9c40723c */ /* 0x000ff00000041808 */
[C---:B------:R-:W-:Y:S08]  /*2860*/  HMMA.16816.F32.BF16 R20, R152.reuse, R80, RZ ;  /* 0x000000509814723c */ /* 0x040ff000000418ff */
[C---:B------:R-:W-:Y:S01]  /*2870*/  HMMA.16816.F32.BF16 R16, R152.reuse, R82, RZ ;  /* 0x000000529810723c */ /* 0x040fe200000418ff */
[----:B------:R-:W1:Y:S07]  /*2880*/  LDSM.16.M88.4 R80, [R2+0x2000] ;  /* 0x002000000250783b */ /* 0x000e6e0000000200 */
[C---:B------:R-:W-:Y:S08]  /*2890*/  HMMA.16816.F32.BF16 R12, R152.reuse, R84, RZ ;  /* 0x00000054980c723c */ /* 0x040ff000000418ff */
[----:B------:R-:W-:Y:S01]  /*28a0*/  HMMA.16816.F32.BF16 R8, R152, R86, RZ ;  /* 0x000000569808723c */ /* 0x000fe200000418ff */
[----:B------:R-:W1:Y:S07]  /*28b0*/  LDSM.16.M88.4 R84, [R2+0x2800] ;  /* 0x002800000254783b */ /* 0x000e6e0000000200 */
[C---:B------:R-:W-:Y:S08]  /*28c0*/  HMMA.16816.F32.BF16 R92, R156.reuse, R58, R28 ;  /* 0x0000003a9c5c723c */ /* 0x040ff0000004181c */
[C---:B------:R-:W-:Y:S08]  /*28d0*/  HMMA.16816.F32.BF16 R56, R156.reuse, R112, R20 ;  /* 0x000000709c38723c */ /* 0x040ff00000041814 */
[C---:B------:R-:W-:Y:S01]  /*28e0*/  HMMA.16816.F32.BF16 R48, R156.reuse, R114, R16 ;  /* 0x000000729c30723c */ /* 0x040fe20000041810 */
[----:B------:R-:W2:Y:S07]  /*28f0*/  LDSM.16.M88.4 R112, [R0+0x1800] ;  /* 0x001800000070783b */ /* 0x000eae0000000200 */
[C---:B------:R-:W-:Y:S08]  /*2900*/  HMMA.16816.F32.BF16 R44, R156.reuse, R116, R12 ;  /* 0x000000749c2c723c */ /* 0x040ff0000004180c */
[----:B------:R-:W-:Y:S08]  /*2910*/  HMMA.16816.F32.BF16 R36, R156, R118, R8 ;  /* 0x000000769c24723c */ /* 0x000ff00000041808 */
[C---:B-1----:R-:W-:Y:S01]  /*2920*/  HMMA.16816.F32.BF16 R28, R164.reuse, R4, R96 ;  /* 0x00000004a41c723c */ /* 0x042fe20000041860 */
[----:B------:R-:W-:Y:S07]  /*2930*/  LDSM.16.M88.4 R96, [R2+0x4000] ;  /* 0x004000000260783b */ /* 0x000fee0000000200 */
[C---:B------:R-:W-:Y:S01]  /*2940*/  HMMA.16816.F32.BF16 R24, R164.reuse, R6, R92 ;  /* 0x00000006a418723c */ /* 0x040fe2000004185c */
[----:B------:R-:W-:Y:S07]  /*2950*/  LDSM.16.M88.4 R92, [R3+0x4000] ;  /* 0x00400000035c783b */ /* 0x000fee0000000200 */
[C---:B----4-:R-:W-:Y:S01]  /*2960*/  HMMA.16816.F32.BF16 R20, R164.reuse, R32, R88 ;  /* 0x00000020a414723c */ /* 0x050fe20000041858 */
[----:B------:R-:W-:Y:S07]  /*2970*/  LDSM.16.M88.4 R88, [R0+0x2800] ;  /* 0x002800000058783b */ /* 0x000fee0000000200 */
[C---:B------:R-:W-:Y:S08]  /*2980*/  HMMA.16816.F32.BF16 R16, R164.reuse, R34, R76 ;  /* 0x00000022a410723c */ /* 0x040ff0000004184c */
[C---:B-----5:R-:W-:Y:S08]  /*2990*/  HMMA.16816.F32.BF16 R4, R164.reuse, R52, R64 ;  /* 0x00000034a404723c */ /* 0x060ff00000041840 */
[C---:B------:R-:W-:Y:S01]  /*29a0*/  HMMA.16816.F32.BF16 R32, R164.reuse, R54, R60 ;  /* 0x00000036a420723c */ /* 0x040fe2000004183c */
[----:B------:R-:W1:Y:S07]  /*29b0*/  LDSM.16.M88.4 R52, [R0+0x2000] ;  /* 0x002000000034783b */ /* 0x000e6e0000000200 */
[C---:B------:R-:W-:Y:S08]  /*29c0*/  HMMA.16816.F32.BF16 R12, R164.reuse, R40, R72 ;  /* 0x00000028a40c723c */ /* 0x040ff00000041848 */
[C---:B------:R-:W-:Y:S08]  /*29d0*/  HMMA.16816.F32.BF16 R8, R164.reuse, R42, R68 ;  /* 0x0000002aa408723c */ /* 0x040ff00000041844 */
[C---:B------:R-:W-:Y:S08]  /*29e0*/  HMMA.16816.F32.BF16 R40, R164.reuse, R80, R56 ;  /* 0x00000050a428723c */ /* 0x040ff00000041838 */
[C---:B------:R-:W-:Y:S01]  /*29f0*/  HMMA.16816.F32.BF16 R48, R164.reuse, R82, R48 ;  /* 0x00000052a430723c */ /* 0x040fe20000041830 */
[----:B------:R-:W-:Y:S07]  /*2a00*/  LDSM.16.M88.4 R80, [R3+0x3800] ;  /* 0x003800000350783b */ /* 0x000fee0000000200 */
[C---:B------:R-:W-:Y:S08]  /*2a10*/  HMMA.16816.F32.BF16 R68, R164.reuse, R84, R44 ;  /* 0x00000054a444723c */ /* 0x040ff0000004182c */
[----:B------:R-:W-:Y:S08]  /*2a20*/  HMMA.16816.F32.BF16 R84, R164, R86, R36 ;  /* 0x00000056a454723c */ /* 0x000ff00000041824 */
[C---:B------:R-:W-:Y:S01]  /*2a30*/  HMMA.16816.F32.BF16 R76, R168.reuse, R100, R28 ;  /* 0x00000064a84c723c */ /* 0x040fe2000004181c */
[----:B------:R-:W4:Y:S07]  /*2a40*/  LDSM.16.M88.4 R28, [R213+0x3000] ;  /* 0x00300000d51c783b */ /* 0x000f2e0000000200 */
[C---:B------:R-:W-:Y:S01]  /*2a50*/  HMMA.16816.F32.BF16 R72, R168.reuse, R102, R24 ;  /* 0x00000066a848723c */ /* 0x040fe20000041818 */
[----:B------:R-:W5:Y:S04]  /*2a60*/  LDSM.16.M88.4 R24, [R213+0x3800] ;  /* 0x00380000d518783b */ /* 0x000f680000000200 */
[----:B------:R-:W-:Y:S03]  /*2a70*/  LDSM.16.M88.4 R100, [R3+0x4800] ;  /* 0x004800000364783b */ /* 0x000fe60000000200 */
[C---:B------:R-:W-:Y:S01]  /*2a80*/  HMMA.16816.F32.BF16 R64, R168.reuse, R104, R20 ;  /* 0x00000068a840723c */ /* 0x040fe20000041814 */
[----:B------:R-:W3:Y:S07]  /*2a90*/  LDSM.16.M88.4 R20, [R213+0x4000] ;  /* 0x00400000d514783b */ /* 0x000eee0000000200 */
[C---:B------:R-:W-:Y:S08]  /*2aa0*/  HMMA.16816.F32.BF16 R56, R168.reuse, R108, R12 ;  /* 0x0000006ca838723c */ /* 0x040ff0000004180c */
[C---:B------:R-:W-:Y:S01]  /*2ab0*/  HMMA.16816.F32.BF16 R44, R168.reuse, R110, R8 ;  /* 0x0000006ea82c723c */ /* 0x040fe20000041808 */
[----:B------:R-:W-:Y:S07]  /*2ac0*/  LDSM.16.M88.4 R108, [R3+0x5000] ;  /* 0x00500000036c783b */ /* 0x000fee0000000200 */
[C---:B--2---:R-:W-:Y:S08]  /*2ad0*/  HMMA.16816.F32.BF16 R12, R168.reuse, R112, R4 ;  /* 0x00000070a80c723c */ /* 0x044ff00000041804 */
[C---:B------:R-:W-:Y:S01]  /*2ae0*/  HMMA.16816.F32.BF16 R8, R168.reuse, R114, R32 ;  /* 0x00000072a808723c */ /* 0x040fe20000041820 */
[----:B------:R-:W2:Y:S04]  /*2af0*/  LDSM.16.M88.4 R32, [R213+0x5000] ;  /* 0x00500000d520783b */ /* 0x000ea80000000200 */
[----:B------:R-:W-:Y:S03]  /*2b00*/  LDSM.16.M88.4 R112, [R3+0x5800] ;  /* 0x005800000370783b */ /* 0x000fe60000000200 */
[C---:B-1----:R-:W-:Y:S08]  /*2b10*/  HMMA.16816.F32.BF16 R4, R168.reuse, R52, R40 ;  /* 0x00000034a804723c */ /* 0x042ff00000041828 */
[C---:B------:R-:W-:Y:S01]  /*2b20*/  HMMA.16816.F32.BF16 R36, R168.reuse, R54, R48 ;  /* 0x00000036a824723c */ /* 0x040fe20000041830 */
[----:B------:R-:W-:Y:S07]  /*2b30*/  LDSM.16.M88.4 R48, [R213+0x5800] ;  /* 0x00580000d530783b */ /* 0x000fee0000000200 */
[C---:B------:R-:W-:Y:S01]  /*2b40*/  HMMA.16816.F32.BF16 R60, R168.reuse, R106, R16 ;  /* 0x0000006aa83c723c */ /* 0x040fe20000041810 */
[----:B------:R-:W-:Y:S04]  /*2b50*/  LDSM.16.M88.4 R16, [R213+0x4800] ;  /* 0x00480000d510783b */ /* 0x000fe80000000200 */
[----:B------:R-:W-:Y:S03]  /*2b60*/  LDSM.16.M88.4 R104, [R2+0x4800] ;  /* 0x004800000268783b */ /* 0x000fe60000000200 */
[----:B------:R-:W-:Y:S01]  /*2b70*/  HMMA.16816.F32.BF16 R52, R168, R90, R84 ;  /* 0x0000005aa834723c */ /* 0x000fe20000041854 */
[----:B------:R-:W1:Y:S07]  /*2b80*/  LDSM.16.M88.4 R84, [R3+0x3000] ;  /* 0x003000000354783b */ /* 0x000e6e0000000200 */
[C---:B----4-:R-:W-:Y:S08]  /*2b90*/  HMMA.16816.F32.BF16 R76, R172.reuse, R28, R76 ;  /* 0x0000001cac4c723c */ /* 0x050ff0000004184c */
[----:B------:R-:W-:Y:S08]  /*2ba0*/  HMMA.16816.F32.BF16 R28, R172, R30, R72 ;  /* 0x0000001eac1c723c */ /* 0x000ff00000041848 */
[----:B------:R-:W-:Y:S01]  /*2bb0*/  HMMA.16816.F32.BF16 R40, R168, R88, R68 ;  /* 0x00000058a828723c */ /* 0x000fe20000041844 */
[----:B------:R-:W-:Y:S07]  /*2bc0*/  LDSM.16.M88.4 R88, [R2+0x3800] ;  /* 0x003800000258783b */ /* 0x000fee0000000200 */
[C---:B-----5:R-:W-:Y:S08]  /*2bd0*/  HMMA.16816.F32.BF16 R72, R172.reuse, R24, R64 ;  /* 0x00000018ac48723c */ /* 0x060ff00000041840 */
[C---:B---3--:R-:W-:Y:S08]  /*2be0*/  HMMA.16816.F32.BF16 R64, R172.reuse, R20, R56 ;  /* 0x00000014ac40723c */ /* 0x048ff00000041838 */
[C---:B------:R-:W-:Y:S01]  /*2bf0*/  HMMA.16816.F32.BF16 R68, R172.reuse, R26, R60 ;  /* 0x0000001aac44723c */ /* 0x040fe2000004183c */
[----:B------:R-:W3:Y:S07]  /*2c00*/  LDSM.16.M88.4 R24, [R2+0x3000] ;  /* 0x003000000218783b */ /* 0x000eee0000000200 */
[C---:B------:R-:W-:Y:S08]  /*2c10*/  HMMA.16816.F32.BF16 R44, R172.reuse, R22, R44 ;  /* 0x00000016ac2c723c */ /* 0x040ff0000004182c */
[----:B--2---:R-:W-:Y:S08]  /*2c20*/  HMMA.16816.F32.BF16 R20, R172, R32, R4 ;  /* 0x00000020ac14723c */ /* 0x004ff00000041804 */
[----:B-1----:R-:W-:Y:S01]  /*2c30*/  HMMA.16816.F32.BF16 R4, R176, R84, R76 ;  /* 0x00000054b004723c */ /* 0x002fe2000004184c */
[----:B------:R-:W-:Y:S07]  /*2c40*/  LDSM.16.M88.4 R76, [R2+0x5800] ;  /* 0x00580000024c783b */ /* 0x000fee0000000200 */
[C---:B------:R-:W-:Y:S08]  /*2c50*/  HMMA.16816.F32.BF16 R60, R172.reuse, R16, R12 ;  /* 0x00000010ac3c723c */ /* 0x040ff0000004180c */
[C---:B------:R-:W-:Y:S08]  /*2c60*/  HMMA.16816.F32.BF16 R56, R172.reuse, R18, R8 ;  /* 0x00000012ac38723c */ /* 0x040ff00000041808 */
[C---:B------:R-:W-:Y:S08]  /*2c70*/  HMMA.16816.F32.BF16 R16, R172.reuse, R34, R36 ;  /* 0x00000022ac10723c */ /* 0x040ff00000041824 */
[----:B------:R-:W-:Y:S08]  /*2c80*/  HMMA.16816.F32.BF16 R12, R172, R48, R40 ;  /* 0x00000030ac0c723c */ /* 0x000ff00000041828 */
[C---:B------:R-:W-:Y:S01]  /*2c90*/  HMMA.16816.F32.BF16 R28, R176.reuse, R86, R28 ;  /* 0x00000056b01c723c */ /* 0x040fe2000004181c */
[----:B------:R-:W-:Y:S07]  /*2ca0*/  LDSM.16.M88.4 R84, [R0+0x3800] ;  /* 0x003800000054783b */ /* 0x000fee0000000200 */
[C---:B------:R-:W-:Y:S08]  /*2cb0*/  HMMA.16816.F32.BF16 R40, R176.reuse, R92, R64 ;  /* 0x0000005cb028723c */ /* 0x040ff00000041840 */
[C---:B------:R-:W-:Y:S08]  /*2cc0*/  HMMA.16816.F32.BF16 R32, R176.reuse, R80, R72 ;  /* 0x00000050b020723c */ /* 0x040ff00000041848 */
[C---:B------:R-:W-:Y:S01]  /*2cd0*/  HMMA.16816.F32.BF16 R36, R176.reuse, R82, R68 ;  /* 0x00000052b024723c */ /* 0x040fe20000041844 */
[----:B------:R-:W1:Y:S07]  /*2ce0*/  LDSM.16.M88.4 R80, [R0+0x3000] ;  /* 0x003000000050783b */ /* 0x000e6e0000000200 */
[----:B------:R-:W-:Y:S01]  /*2cf0*/  HMMA.16816.F32.BF16 R44, R176, R94, R44 ;  /* 0x0000005eb02c723c */ /* 0x000fe2000004182c */
[----:B------:R-:W2:Y:S07]  /*2d00*/  LDSM.16.M88.4 R92, [R0+0x4000] ;  /* 0x00400000005c783b */ /* 0x000eae0000000200 */
[----:B------:R-:W-:Y:S08]  /*2d10*/  HMMA.16816.F32.BF16 R8, R172, R50, R52 ;  /* 0x00000032ac08723c */ /* 0x000ff00000041834 */
[----:B------:R-:W-:Y:S08]  /*2d20*/  HMMA.16816.F32.BF16 R72, R176, R108, R20 ;  /* 0x0000006cb048723c */ /* 0x000ff00000041814 */
[----:B---3--:R-:W-:Y:S08]  /*2d30*/  HMMA.16816.F32.BF16 R20, R180, R24, R4 ;  /* 0x00000018b414723c */ /* 0x008ff00000041804 */
[C---:B------:R-:W-:Y:S01]  /*2d40*/  HMMA.16816.F32.BF16 R52, R176.reuse, R102, R56 ;  /* 0x00000066b034723c */ /* 0x040fe20000041838 */
[----:B------:R-:W3:Y:S07]  /*2d50*/  LDSM.16.M88.4 R56, [R2+0x5000] ;  /* 0x005000000238783b */ /* 0x000eee0000000200 */
[----:B------:R-:W-:Y:S08]  /*2d60*/  HMMA.16816.F32.BF16 R68, R176, R110, R16 ;  /* 0x0000006eb044723c */ /* 0x000ff00000041810 */
[C---:B------:R-:W-:Y:S08]  /*2d70*/  HMMA.16816.F32.BF16 R16, R180.reuse, R26, R28 ;  /* 0x0000001ab410723c */ /* 0x040ff0000004181c */
[----:B------:R-:W-:Y:S01]  /*2d80*/  HMMA.16816.F32.BF16 R4, R180, R96, R40 ;  /* 0x00000060b404723c */ /* 0x000fe20000041828 */
[----:B------:R-:W4:Y:S07]  /*2d90*/  LDSM.16.M88.4 R40, [R213+0x6000] ;  /* 0x00600000d528783b */ /* 0x000f2e0000000200 */
[C---:B------:R-:W-:Y:S08]  /*2da0*/  HMMA.16816.F32.BF16 R48, R176.reuse, R100, R60 ;  /* 0x00000064b030723c */ /* 0x040ff0000004183c */
[C---:B------:R-:W-:Y:S08]  /*2db0*/  HMMA.16816.F32.BF16 R64, R176.reuse, R112, R12 ;  /* 0x00000070b040723c */ /* 0x040ff0000004180c */
[----:B------:R-:W-:Y:S08]  /*2dc0*/  HMMA.16816.F32.BF16 R60, R176, R114, R8 ;  /* 0x00000072b03c723c */ /* 0x000ff00000041808 */
[C---:B------:R-:W-:Y:S08]  /*2dd0*/  HMMA.16816.F32.BF16 R12, R180.reuse, R88, R32 ;  /* 0x00000058b40c723c */ /* 0x040ff00000041820 */
[----:B------:R-:W-:Y:S01]  /*2de0*/  HMMA.16816.F32.BF16 R8, R180, R90, R36 ;  /* 0x0000005ab408723c */ /* 0x000fe20000041824 */
[----:B------:R-:W5:Y:S07]  /*2df0*/  LDSM.16.M88.4 R36, [R0+0x4800] ;  /* 0x004800000024783b */ /* 0x000f6e0000000200 */
[C---:B-1----:R-:W-:Y:S08]  /*2e00*/  HMMA.16816.F32.BF16 R20, R184.reuse, R80, R20 ;  /* 0x00000050b814723c */ /* 0x042ff00000041814 */
[C---:B------:R-:W-:Y:S01]  /*2e10*/  HMMA.16816.F32.BF16 R32, R184.reuse, R82, R16 ;  /* 0x00000052b820723c */ /* 0x040fe20000041810 */
[----:B------:R-:W-:Y:S07]  /*2e20*/  LDSM.16.M88.4 R16, [R0+0x5800] ;  /* 0x005800000010783b */ /* 0x000fee0000000200 */
[----:B--2---:R-:W-:Y:S01]  /*2e30*/  HMMA.16816.F32.BF16 R80, R184, R92, R4 ;  /* 0x0000005cb850723c */ /* 0x004fe20000041804 */
[----:B------:R-:W1:Y:S07]  /*2e40*/  LDSM.16.M88.4 R4, [R0+0x5000] ;  /* 0x005000000004783b */ /* 0x000e6e0000000200 */
[C---:B------:R-:W-:Y:S08]  /*2e50*/  HMMA.16816.F32.BF16 R88, R180.reuse, R78, R60 ;  /* 0x0000004eb458723c */ /* 0x040ff0000004183c */
[----:B------:R-:W-:Y:S08]  /*2e60*/  HMMA.16816.F32.BF16 R28, R180, R104, R48 ;  /* 0x00000068b41c723c */ /* 0x000ff00000041830 */
[----:B------:R-:W-:Y:S01]  /*2e70*/  HMMA.16816.F32.BF16 R60, R184, R84, R12 ;  /* 0x00000054b83c723c */ /* 0x000fe2000004180c */
[----:B------:R-:W2:Y:S07]  /*2e80*/  LDSM.16.M88.4 R12, [R3+0x6000] ;  /* 0x00600000030c783b */ /* 0x000eae0000000200 */
[C---:B------:R-:W-:Y:S08]  /*2e90*/  HMMA.16816.F32.BF16 R24, R180.reuse, R98, R44 ;  /* 0x00000062b418723c */ /* 0x040ff0000004182c */
[C---:B---3--:R-:W-:Y:S08]  /*2ea0*/  HMMA.16816.F32.BF16 R48, R180.reuse, R56, R72 ;  /* 0x00000038b430723c */ /* 0x048ff00000041848 */
[C---:B------:R-:W-:Y:S08]  /*2eb0*/  HMMA.16816.F32.BF16 R44, R180.reuse, R58, R68 ;  /* 0x0000003ab42c723c */ /* 0x040ff00000041844 */
[----:B------:R-:W-:Y:S08]  /*2ec0*/  HMMA.16816.F32.BF16 R56, R180, R76, R64 ;  /* 0x0000004cb438723c */ /* 0x000ff00000041840 */
[----:B------:R-:W-:Y:S08]  /*2ed0*/  HMMA.16816.F32.BF16 R64, R184, R86, R8 ;  /* 0x00000056b840723c */ /* 0x000ff00000041808 */
[----:B----4-:R-:W-:Y:S01]  /*2ee0*/  HMMA.16816.F32.BF16 R8, R188, R40, R20 ;  /* 0x00000028bc08723c */ /* 0x010fe20000041814 */
[----:B------:R-:W3:Y:S07]  /*2ef0*/  LDSM.16.M88.4 R20, [R213+0x6800] ;  /* 0x00680000d514783b */ /* 0x000eee0000000200 */
[----:B------:R-:W-:Y:S08]  /*2f00*/  HMMA.16816.F32.BF16 R52, R180, R106, R52 ;  /* 0x0000006ab434723c */ /* 0x000ff00000041834 */
[C---:B-----5:R-:W-:Y:S01]  /*2f10*/  HMMA.16816.F32.BF16 R68, R184.reuse, R36, R28 ;  /* 0x00000024b844723c */ /* 0x060fe2000004181c */
[----:B------:R-:W4:Y:S07]  /*2f20*/  LDSM.16.M88.4 R28, [R2+0x6000] ;  /* 0x00600000021c783b */ /* 0x000f2e0000000200 */
[C---:B------:R-:W-:Y:S01]  /*2f30*/  HMMA.16816.F32.BF16 R76, R184.reuse, R94, R24 ;  /* 0x0000005eb84c723c */ /* 0x040fe20000041818 */
[----:B------:R-:W-:Y:S07]  /*2f40*/  LDSM.16.M88.4 R24, [R213+0x7000] ;  /* 0x00700000d518783b */ /* 0x000fee0000000200 */
[C---:B-1----:R-:W-:Y:S01]  /*2f50*/  HMMA.16816.F32.BF16 R72, R184.reuse, R4, R48 ;  /* 0x00000004b848723c */ /* 0x042fe20000041830 */
[----:B------:R-:W-:Y:S07]  /*2f60*/  LDSM.16.M88.4 R48, [R213+0x8000] ;  /* 0x00800000d530783b */ /* 0x000fee0000000200 */
[----:B------:R-:W-:Y:S08]  /*2f70*/  HMMA.16816.F32.BF16 R92, R184, R6, R44 ;  /* 0x00000006b85c723c */ /* 0x000ff0000004182c */
[----:B------:R-:W-:Y:S01]  /*2f80*/  HMMA.16816.F32.BF16 R4, R188, R42, R32 ;  /* 0x0000002abc04723c */ /* 0x000fe20000041820 */
[----:B------:R-:W1:Y:S04]  /*2f90*/  LDSM.16.M88.4 R32, [R3+0x6800] ;  /* 0x006800000320783b */ /* 0x000e680000000200 */
[----:B------:R-:W-:Y:S03]  /*2fa0*/  LDSM.16.M88.4 R40, [R2+0x6800] ;  /* 0x006800000228783b */ /* 0x000fe60000000200 */
[----:B------:R-:W-:Y:S01]  /*2fb0*/  HMMA.16816.F32.BF16 R52, R184, R38, R52 ;  /* 0x00000026b834723c */ /* 0x000fe20000041834 */
[----:B------:R-:W5:Y:S07]  /*2fc0*/  LDSM.16.M88.4 R36, [R213+0x7800] ;  /* 0x00780000d524783b */ /* 0x000f6e0000000200 */
[----:B--2---:R-:W-:Y:S08]  /*2fd0*/  HMMA.16816.F32.BF16 R8, R192, R12, R8 ;  /* 0x0000000cc008723c */ /* 0x004ff00000041808 */
[C---:B------:R-:W-:Y:S01]  /*2fe0*/  HMMA.16816.F32.BF16 R96, R184.reuse, R16, R56 ;  /* 0x00000010b860723c */ /* 0x040fe20000041838 */
[----:B------:R-:W2:Y:S07]  /*2ff0*/  LDSM.16.M88.4 R56, [R0+0x6000] ;  /* 0x006000000038783b */ /* 0x000eae0000000200 */
[----:B------:R-:W-:Y:S08]  /*3000*/  HMMA.16816.F32.BF16 R88, R184, R18, R88 ;  /* 0x00000012b858723c */ /* 0x000ff00000041858 */
[----:B---3--:R-:W-:Y:S01]  /*3010*/  HMMA.16816.F32.BF16 R16, R188, R20, R60 ;  /* 0x00000014bc10723c */ /* 0x008fe2000004183c */
[----:B------:R-:W-:Y:S07]  /*3020*/  LDSM.16.M88.4 R60, [R213+0x8800] ;  /* 0x00880000d53c783b */ /* 0x000fee0000000200 */
[----:B------:R-:W-:Y:S08]  /*3030*/  HMMA.16816.F32.BF16 R4, R192, R14, R4 ;  /* 0x0000000ec004723c */ /* 0x000ff00000041804 */
[----:B----4-:R-:W-:Y:S08]  /*3040*/  HMMA.16816.F32.BF16 R8, R196, R28, R8 ;  /* 0x0000001cc408723c */ /* 0x010ff00000041808 */
[----:B------:R-:W-:Y:S08]  /*3050*/  HMMA.16816.F32.BF16 R12, R188, R22, R64 ;  /* 0x00000016bc0c723c */ /* 0x000ff00000041840 */
[----:B-1----:R-:W-:Y:S08]  /*3060*/  HMMA.16816.F32.BF16 R16, R192, R32, R16 ;  /* 0x00000020c010723c */ /* 0x002ff00000041810 */
[C---:B------:R-:W-:Y:S08]  /*3070*/  HMMA.16816.F32.BF16 R64, R188.reuse, R26, R76 ;  /* 0x0000001abc40723c */ /* 0x040ff0000004184c */
[----:B-----5:R-:W-:Y:S01]  /*3080*/  HMMA.16816.F32.BF16 R76, R188, R38, R52 ;  /* 0x00000026bc4c723c */ /* 0x020fe20000041834 */
[----:B------:R-:W1:Y:S07]  /*3090*/  LDSM.16.M88.4 R52, [R0+0x6800] ;  /* 0x006800000034783b */ /* 0x000e6e0000000200 */
[----:B------:R-:W-:Y:S01]  /*30a0*/  HMMA.16816.F32.BF16 R4, R196, R30, R4 ;  /* 0x0000001ec404723c */ /* 0x000fe20000041804 */
[----:B------:R-:W3:Y:S07]  /*30b0*/  LDSM.16.M88.4 R28, [R3+0x7000] ;  /* 0x00700000031c783b */ /* 0x000eee0000000200 */
[----:B--2---:R-:W-:Y:S08]  /*30c0*/  HMMA.16816.F32.BF16 R20, R200, R56, R8 ;  /* 0x00000038c814723c */ /* 0x004ff00000041808 */
[----:B------:R-:W-:Y:S01]  /*30d0*/  HMMA.16816.F32.BF16 R8, R192, R34, R12 ;  /* 0x00000022c008723c */ /* 0x000fe2000004180c */
[----:B------:R-:W-:Y:S07]  /*30e0*/  LDSM.16.M88.4 R32, [R3+0x8800] ;  /* 0x008800000320783b */ /* 0x000fee0000000200 */
[----:B------:R-:W-:Y:S08]  /*30f0*/  HMMA.16816.F32.BF16 R16, R196, R40, R16 ;  /* 0x00000028c410723c */ /* 0x000ff00000041810 */
[----:B------:R-:W-:Y:S08]  /*3100*/  HMMA.16816.F32.BF16 R4, R200, R58, R4 ;  /* 0x0000003ac804723c */ /* 0x000ff00000041804 */
[C---:B------:R-:W-:Y:S01]  /*3110*/  HMMA.16816.F32.BF16 R84, R188.reuse, R36, R68 ;  /* 0x00000024bc54723c */ /* 0x040fe20000041844 */
[----:B------:R-:W2:Y:S07]  /*3120*/  LDSM.16.M88.4 R36, [R3+0x7800] ;  /* 0x007800000324783b */ /* 0x000eae0000000200 */
[----:B------:R-:W-:Y:S01]  /*3130*/  HMMA.16816.F32.BF16 R44, R188, R24, R80 ;  /* 0x00000018bc2c723c */ /* 0x000fe20000041850 */
[----:B------:R-:W4:Y:S01]  /*3140*/  LDSM.16.M88.4 R24, [R2+0x7000] ;  /* 0x007000000218783b */ /* 0x000f220000000200 */
[----:B------:R-:W-:-:S02]  /*3150*/  FMUL.FTZ R12, R20, c[0x0][0x320] ;  /* 0x0000c800140c7a20 */ /* 0x000fc40000410000 */
[----:B------:R-:W-:Y:S01]  /*3160*/  FMUL.FTZ R22, R22, c[0x0][0x320] ;  /* 0x0000c80016167a20 */ /* 0x000fe20000410000 */
[----:B------:R-:W-:Y:S03]  /*3170*/  LDSM.16.M88.4 R56, [R0+0x7800] ;  /* 0x007800000038783b */ /* 0x000fe60000000200 */
[----:B------:R-:W-:Y:S08]  /*3180*/  HMMA.16816.F32.BF16 R8, R196, R42, R8 ;  /* 0x0000002ac408723c */ /* 0x000ff00000041808 */
[----:B-1----:R-:W-:Y:S01]  /*3190*/  HMMA.16816.F32.BF16 R16, R200, R52, R16 ;  /* 0x00000034c810723c */ /* 0x002fe20000041810 */
[----:B------:R-:W-:-:S02]  /*31a0*/  FMUL.FTZ R4, R4, c[0x0][0x320] ;  /* 0x0000c80004047a20 */ /* 0x000fc40000410000 */
[----:B------:R-:W-:Y:S02]  /*31b0*/  FMUL.FTZ R5, R5, c[0x0][0x320] ;  /* 0x0000c80005057a20 */ /* 0x000fe40000410000 */
[----:B------:R-:W-:Y:S02]  /*31c0*/  FMUL.FTZ R6, R6, c[0x0][0x320] ;  /* 0x0000c80006067a20 */ /* 0x000fe40000410000 */
[----:B------:R-:W-:Y:S01]  /*31d0*/  FMUL.FTZ R7, R7, c[0x0][0x320] ;  /* 0x0000c80007077a20 */ /* 0x000fe20000410000 */
[C---:B------:R-:W-:Y:S01]  /*31e0*/  HMMA.16816.F32.BF16 R80, R188.reuse, R48, R72 ;  /* 0x00000030bc50723c */ /* 0x040fe20000041848 */
[----:B------:R1:W-:Y:S01]  /*31f0*/  MUFU.TANH R100, R12 ;  /* 0x0000000c00647308 */ /* 0x0003e20000002400 */
[----:B------:R-:W-:Y:S01]  /*3200*/  FMUL.FTZ R23, R23, c[0x0][0x320] ;  /* 0x0000c80017177a20 */ /* 0x000fe20000410000 */
[----:B------:R-:W-:Y:S05]  /*3210*/  LDSM.16.M88.4 R40, [R3+0x8000] ;  /* 0x008000000328783b */ /* 0x000fea0000000200 */
[C---:B------:R-:W-:Y:S01]  /*3220*/  HMMA.16816.F32.BF16 R72, R188.reuse, R50, R92 ;  /* 0x00000032bc48723c */ /* 0x040fe2000004185c */
[----:B------:R-:W-:Y:S07]  /*3230*/  MUFU.TANH R94, R4 ;  /* 0x00000004005e7308 */ /* 0x000fee0000002400 */
[----:B------:R-:W-:Y:S01]  /*3240*/  HMMA.16816.F32.BF16 R68, R188, R60, R96 ;  /* 0x0000003cbc44723c */ /* 0x000fe20000041860 */
[----:B------:R-:W-:Y:S01]  /*3250*/  MUFU.TANH R93, R5 ;  /* 0x00000005005d7308 */ /* 0x000fe20000002400 */
[----:B-1----:R-:W-:-:S07]  /*3260*/  FMUL.FTZ R12, R21, c[0x0][0x320] ;  /* 0x0000c800150c7a20 */ /* 0x002fce0000410000 */
[----:B------:R-:W-:Y:S08]  /*3270*/  MUFU.TANH R97, R6 ;  /* 0x0000000600617308 */ /* 0x000ff00000002400 */
[----:B------:R1:W-:Y:S08]  /*3280*/  MUFU.TANH R96, R7 ;  /* 0x0000000700607308 */ /* 0x0003f00000002400 */
[----:B------:R3:W-:Y:S01]  /*3290*/  MUFU.TANH R95, R12 ;  /* 0x0000000c005f7308 */ /* 0x0007e20000002400 */
[----:B-1----:R-:W-:Y:S01]  /*32a0*/  HMMA.16816.F32.BF16 R4, R200, R54, R8 ;  /* 0x00000036c804723c */ /* 0x002fe20000041808 */
[----:B------:R-:W1:Y:S06]  /*32b0*/  LDSM.16.M88.4 R52, [R2+0x7800] ;  /* 0x007800000234783b */ /* 0x000e6c0000000200 */
[----:B------:R-:W-:Y:S01]  /*32c0*/  FMUL.FTZ R8, R16, c[0x0][0x320] ;  /* 0x0000c80010087a20 */ /* 0x000fe20000410000 */
[----:B---3--:R-:W-:Y:S01]  /*32d0*/  HMMA.16816.F32.BF16 R12, R192, R28, R44 ;  /* 0x0000001cc00c723c */ /* 0x008fe2000004182c */
[----:B------:R-:W-:Y:S01]  /*32e0*/  MUFU.TANH R102, R22 ;  /* 0x0000001600667308 */ /* 0x000fe20000002400 */
[----:B------:R-:W3:Y:S07]  /*32f0*/  LDSM.16.M88.4 R44, [R0+0x7000] ;  /* 0x00700000002c783b */ /* 0x000eee0000000200 */
[----:B------:R5:W1:Y:S01]  /*3300*/  MUFU.TANH R92, R8 ;  /* 0x00000008005c7308 */ /* 0x000a620000002400 */
[----:B------:R-:W-:Y:S07]  /*3310*/  HMMA.16816.F32.BF16 R60, R188, R62, R88 ;  /* 0x0000003ebc3c723c */ /* 0x000fee0000041858 */
[----:B------:R1:W-:Y:S01]  /*3320*/  MUFU.TANH R101, R23 ;  /* 0x0000001700657308 */ /* 0x0003e20000002400 */
[----:B-----5:R-:W-:-:S07]  /*3330*/  FMUL.FTZ R8, R17, c[0x0][0x320] ;  /* 0x0000c80011087a20 */ /* 0x020fce0000410000 */
[----:B------:R2:W5:Y:S01]  /*3340*/  MUFU.TANH R88, R8 ;  /* 0x0000000800587308 */ /* 0x0005620000002400 */
[C---:B-1----:R-:W-:Y:S08]  /*3350*/  HMMA.16816.F32.BF16 R20, R192.reuse, R30, R64 ;  /* 0x0000001ec014723c */ /* 0x042ff00000041840 */
[----:B--2---:R-:W-:Y:S01]  /*3360*/  HMMA.16816.F32.BF16 R8, R192, R36, R84 ;  /* 0x00000024c008723c */ /* 0x004fe20000041854 */
[----:B------:R-:W-:-:S07]  /*3370*/  FMUL.FTZ R18, R18, c[0x0][0x320] ;  /* 0x0000c80012127a20 */ /* 0x000fce0000410000 */
[C---:B----4-:R-:W-:Y:S01]  /*3380*/  HMMA.16816.F32.BF16 R12, R196.reuse, R24, R12 ;  /* 0x00000018c40c723c */ /* 0x050fe2000004180c */
[----:B------:R-:W-:Y:S01]  /*3390*/  FMUL.FTZ R19, R19, c[0x0][0x320] ;  /* 0x0000c80013137a20 */ /* 0x000fe20000410000 */
[----:B------:R-:W-:Y:S06]  /*33a0*/  MUFU.TANH R85, R18 ;  /* 0x0000001200557308 */ /* 0x000fec0000002400 */
[----:B------:R-:W-:Y:S02]  /*33b0*/  HMMA.16816.F32.BF16 R20, R196, R26, R20 ;  /* 0x0000001ac414723c */ /* 0x000fe40000041814 */
[----:B------:R1:W-:Y:S06]  /*33c0*/  MUFU.TANH R84, R19 ;  /* 0x0000001300547308 */ /* 0x0003ec0000002400 */
[----:B------:R-:W-:Y:S08]  /*33d0*/  HMMA.16816.F32.BF16 R28, R192, R38, R76 ;  /* 0x00000026c01c723c */ /* 0x000ff0000004184c */
[----:B-1----:R-:W-:Y:S01]  /*33e0*/  HMMA.16816.F32.BF16 R16, R196, R52, R8 ;  /* 0x00000034c410723c */ /* 0x002fe20000041808 */
[----:B------:R-:W1:Y:S01]  /*33f0*/  LDSM.16.M88.4 R8, [R2+0x8000] ;  /* 0x008000000208783b */ /* 0x000e620000000200 */
[----:B------:R-:W-:-:S06]  /*3400*/  FMUL.FTZ R3, R4, c[0x0][0x320] ;  /* 0x0000c80004037a20 */ /* 0x000fcc0000410000 */
[----:B---3--:R-:W-:Y:S01]  /*3410*/  HMMA.16816.F32.BF16 R24, R200, R44, R12 ;  /* 0x0000002cc818723c */ /* 0x008fe2000004180c */
[----:B------:R2:W-:Y:S07]  /*3420*/  MUFU.TANH R67, R3 ;  /* 0x0000000300437308 */ /* 0x0005ee0000002400 */
[----:B------:R-:W-:Y:S08]  /*3430*/  HMMA.16816.F32.BF16 R48, R192, R40, R80 ;  /* 0x00000028c030723c */ /* 0x000ff00000041850 */
[----:B------:R-:W-:Y:S01]  /*3440*/  HMMA.16816.F32.BF16 R12, R200, R46, R20 ;  /* 0x0000002ec80c723c */ /* 0x000fe20000041814 */
[----:B--2---:R-:W-:Y:S01]  /*3450*/  FMUL.FTZ R3, R5, c[0x0][0x320] ;  /* 0x0000c80005037a20 */ /* 0x004fe20000410000 */
[----:B------:R-:W-:Y:S06]  /*3460*/  LDSM.16.M88.4 R44, [R0+0x8800] ;  /* 0x00880000002c783b */ /* 0x000fec0000000200 */
[C---:B------:R-:W-:Y:S01]  /*3470*/  HMMA.16816.F32.BF16 R20, R192.reuse, R32, R68 ;  /* 0x00000020c014723c */ /* 0x040fe20000041844 */
[----:B------:R2:W-:Y:S07]  /*3480*/  MUFU.TANH R66, R3 ;  /* 0x0000000300427308 */ /* 0x0005ee0000002400 */
[----:B------:R-:W-:Y:S08]  /*3490*/  HMMA.16816.F32.BF16 R36, R192, R34, R60 ;  /* 0x00000022c024723c */ /* 0x000ff0000004183c */
[----:B------:R-:W-:Y:S01]  /*34a0*/  HMMA.16816.F32.BF16 R32, R200, R56, R16 ;  /* 0x00000038c820723c */ /* 0x000fe20000041810 */
[----:B--2---:R-:W-:-:S07]  /*34b0*/  FMUL.FTZ R3, R6, c[0x0][0x320] ;  /* 0x0000c80006037a20 */ /* 0x004fce0000410000 */
[----:B------:R-:W-:Y:S01]  /*34c0*/  HMMA.16816.F32.BF16 R16, R196, R54, R28 ;  /* 0x00000036c410723c */ /* 0x000fe2000004181c */
[----:B------:R2:W-:Y:S01]  /*34d0*/  LDSM.16.M88.4 R28, [R0+0x8000] ;  /* 0x00800000001c783b */ /* 0x0005e20000000200 */
[----:B------:R3:W-:Y:S01]  /*34e0*/  MUFU.TANH R77, R3 ;  /* 0x00000003004d7308 */ /* 0x0007e20000002400 */
[----:B------:R-:W-:Y:S02]  /*34f0*/  FMUL.FTZ R25, R25, c[0x0][0x320] ;  /* 0x0000c80019197a20 */ /* 0x000fe40000410000 */
[----:B------:R-:W-:Y:S02]  /*3500*/  FMUL.FTZ R26, R26, c[0x0][0x320] ;  /* 0x0000c8001a1a7a20 */ /* 0x000fe40000410000 */
[----:B------:R-:W-:-:S03]  /*3510*/  FMUL.FTZ R27, R27, c[0x0][0x320] ;  /* 0x0000c8001b1b7a20 */ /* 0x000fc60000410000 */
[----:B------:R-:W-:Y:S01]  /*3520*/  MUFU.TANH R64, R25 ;  /* 0x0000001900407308 */ /* 0x000fe20000002400 */
[----:B---3--:R-:W-:Y:S02]  /*3530*/  FMUL.FTZ R3, R7, c[0x0][0x320] ;  /* 0x0000c80007037a20 */ /* 0x008fe40000410000 */
[----:B------:R-:W-:Y:S01]  /*3540*/  HMMA.16816.F32.BF16 R4, R192, R42, R72 ;  /* 0x0000002ac004723c */ /* 0x000fe20000041848 */
[----:B------:R3:W4:Y:S04]  /*3550*/  LDSM.16.M88.4 R40, [R2+0x8800] ;  /* 0x008800000228783b */ /* 0x0007280000000200 */
[----:B------:R1:W-:Y:S01]  /*3560*/  MUFU.TANH R76, R3 ;  /* 0x00000003004c7308 */ /* 0x0003e20000002400 */
[----:B------:R-:W-:-:S05]  /*3570*/  IMAD.IADD R122, R122, 0x1, R160 ;  /* 0x000000017a7a7824 */ /* 0x000fca00078e02a0 */
[----:B------:R-:W-:Y:S01]  /*3580*/  HMMA.16816.F32.BF16 R16, R200, R58, R16 ;  /* 0x0000003ac810723c */ /* 0x000fe20000041810 */
[----:B--2---:R-:W-:Y:S01]  /*3590*/  IADD3 R0, R120, c[0x0][0x1d0], RZ ;  /* 0x0000740078007a10 */ /* 0x004fe20007ffe0ff */
[----:B------:R-:W-:Y:S01]  /*35a0*/  MUFU.TANH R70, R26 ;  /* 0x0000001a00467308 */ /* 0x000fe20000002400 */
[----:B------:R-:W-:Y:S01]  /*35b0*/  FMUL.FTZ R12, R12, c[0x0][0x320] ;  /* 0x0000c8000c0c7a20 */ /* 0x000fe20000410000 */
[----:B------:R-:W-:-:S04]  /*35c0*/  DEPBAR.LE SB0, 0x2 ;  /* 0x000080800000791a */ /* 0x000fc80000000000 */
[----:B------:R-:W-:Y:S01]  /*35d0*/  FMUL.FTZ R13, R13, c[0x0][0x320] ;  /* 0x0000c8000d0d7a20 */ /* 0x000fe20000410000 */
[----:B------:R-:W-:Y:S01]  /*35e0*/  BAR.SYNC.DEFER_BLOCKING 0x0 ;  /* 0x0000000000007b1d */ /* 0x000fe20000010000 */
[----:B-1----:R-:W-:-:S05]  /*35f0*/  FMUL.FTZ R3, R24, c[0x0][0x320] ;  /* 0x0000c80018037a20 */ /* 0x002fca0000410000 */
[----:B------:R1:W-:Y:S01]  /*3600*/  MUFU.TANH R60, R27 ;  /* 0x0000001b003c7308 */ /* 0x0003e20000002400 */
[----:B---3--:R-:W-:-:S07]  /*3610*/  IMAD.MOV.U32 R2, RZ, RZ, R122 ;  /* 0x000000ffff027224 */ /* 0x008fce00078e007a */
[----:B------:R2:W-:Y:S01]  /*3620*/  MUFU.TANH R65, R3 ;  /* 0x0000000300417308 */ /* 0x0005e20000002400 */
[C---:B-1----:R-:W-:Y:S08]  /*3630*/  HMMA.16816.F32.BF16 R24, R196.reuse, R8, R48 ;  /* 0x00000008c418723c */ /* 0x042ff00000041830 */
[----:B----4-:R-:W-:Y:S01]  /*3640*/  HMMA.16816.F32.BF16 R20, R196, R40, R20 ;  /* 0x00000028c414723c */ /* 0x010fe20000041814 */
[----:B--2---:R-:W-:Y:S01]  /*3650*/  @P2 IMAD.HI.U32 R3, R122, c[0x0][0x2c8], RZ ;  /* 0x0000b2007a032a27 */ /* 0x004fe200078e00ff */
[----:B------:R-:W1:Y:S01]  /*3660*/  MUFU.TANH R53, R12 ;  /* 0x0000000c00357308 */ /* 0x000e620000002400 */
[----:B------:R-:W-:Y:S03]  /*3670*/  LDSM.16.MT88.4 R104, [R215+0x800] ;  /* 0x00080000d768783b */ /* 0x000fe60000004200 */
[----:B------:R-:W-:-:S02]  /*3680*/  @P2 SHF.R.U32.HI R2, RZ, c[0x0][0x2cc], R3 ;  /* 0x0000b300ff022a19 */ /* 0x000fc40000011603 */
[----:B------:R-:W-:Y:S03]  /*3690*/  HMMA.16816.F32.BF16 R8, R196, R10, R4 ;  /* 0x0000000ac408723c */ /* 0x000fe60000041804 */
[----:B------:R-:W2:Y:S04]  /*36a0*/  SHFL.IDX PT, R4, R2, RZ, 0x1c1f ;  /* 0x001c1fff02047589 */ /* 0x000ea800000e0000 */
[----:B------:R3:W4:Y:S01]  /*36b0*/  SHFL.IDX PT, R3, R2, 0x1, 0x1c1f ;  /* 0x003c1f0002037f89 */ /* 0x00072200000e0000 */
[----:B------:R-:W-:Y:S01]  /*36c0*/  HMMA.16816.F32.BF16 R24, R200, R28, R24 ;  /* 0x0000001cc818723c */ /* 0x000fe20000041818 */
[----:B------:R-:W-:Y:S01]  /*36d0*/  FMUL.FTZ R16, R16, c[0x0][0x320] ;  /* 0x0000c80010107a20 */ /* 0x000fe20000410000 */
[----:B------:R-:W1:Y:S01]  /*36e0*/  MUFU.TANH R52, R13 ;  /* 0x0000000d00347308 */ /* 0x000e620000002400 */
[----:B------:R-:W-:Y:S01]  /*36f0*/  FMUL.FTZ R32, R32, c[0x0][0x320] ;  /* 0x0000c80020207a20 */ /* 0x000fe20000410000 */
[----:B---3--:R-:W-:-:S04]  /*3700*/  IADD3 R2, -R121, 0x1, R0 ;  /* 0x0000000179027810 */ /* 0x008fc80007ffe100 */
[----:B------:R-:W-:Y:S01]  /*3710*/  IADD3 R2, R2, -c[0x0][0x168], RZ ;  /* 0x80005a0002027a10 */ /* 0x000fe20007ffe0ff */
[----:B------:R-:W-:-:S04]  /*3720*/  IMAD.IADD R0, R0, 0x1, -R121 ;  /* 0x0000000100007824 */ /* 0x000fc800078e0a79 */
[C---:B--2---:R-:W-:Y:S02]  /*3730*/  IMAD.IADD R4, R2.reuse, 0x1, R4 ;  /* 0x0000000102047824 */ /* 0x044fe400078e0204 */
[----:B----4-:R-:W-:-:S03]  /*3740*/  IMAD.IADD R3, R2, 0x1, R3 ;  /* 0x0000000102037824 */ /* 0x010fc600078e0203 */
[C---:B------:R-:W-:Y:S02]  /*3750*/  IMNMX R2, R0.reuse, R4, PT ;  /* 0x0000000400027217 */ /* 0x040fe40003800200 */
[----:B------:R-:W-:-:S04]  /*3760*/  IMNMX R0, R0, R3, PT ;  /* 0x0000000300007217 */ /* 0x000fc80003800200 */
[----:B------:R-:W-:Y:S01]  /*3770*/  FMUL.FTZ R3, R24, c[0x0][0x320] ;  /* 0x0000c80018037a20 */ /* 0x000fe20000410000 */
[----:B------:R2:W-:Y:S01]  /*3780*/  MUFU.TANH R28, R16 ;  /* 0x00000010001c7308 */ /* 0x0005e20000002400 */
[----:B------:R-:W-:Y:S02]  /*3790*/  FMUL.FTZ R33, R33, c[0x0][0x320] ;  /* 0x0000c80021217a20 */ /* 0x000fe40000410000 */
[----:B------:R-:W-:Y:S01]  /*37a0*/  FMUL.FTZ R17, R17, c[0x0][0x320] ;  /* 0x0000c80011117a20 */ /* 0x000fe20000410000 */
[----:B------:R-:W-:-:S04]  /*37b0*/  ISETP.GT.AND P6, PT, R2, 0x10, PT ;  /* 0x000000100200780c */ /* 0x000fc80003fc4270 */
[----:B------:R-:W3:Y:S01]  /*37c0*/  MUFU.TANH R3, R3 ;  /* 0x0000000300037308 */ /* 0x000ee20000002400 */
[----:B------:R-:W-:Y:S02]  /*37d0*/  FMUL.FTZ R14, R14, c[0x0][0x320] ;  /* 0x0000c8000e0e7a20 */ /* 0x000fe40000410000 */
[----:B--2---:R-:W-:-:S05]  /*37e0*/  FMUL.FTZ R16, R25, c[0x0][0x320] ;  /* 0x0000c80019107a20 */ /* 0x004fca0000410000 */
[----:B------:R-:W2:Y:S01]  /*37f0*/  MUFU.TANH R32, R32 ;  /* 0x0000002000207308 */ /* 0x000ea20000002400 */
[----:B------:R-:W-:Y:S01]  /*3800*/  FMUL.FTZ R15, R15, c[0x0][0x320] ;  /* 0x0000c8000f0f7a20 */ /* 0x000fe20000410000 */
[----:B------:R-:W-:Y:S01]  /*3810*/  HMMA.16816.F32.BF16 R4, R200, R44, R20 ;  /* 0x0000002cc804723c */ /* 0x000fe20000041814 */
[C---:B------:R-:W-:Y:S02]  /*3820*/  ISETP.GT.AND P0, PT, R2.reuse, RZ, PT ;  /* 0x000000ff0200720c */ /* 0x040fe40003f04270 */
[----:B------:R-:W-:-:S03]  /*3830*/  ISETP.GT.AND P4, PT, R2, 0x1, PT ;  /* 0x000000010200780c */ /* 0x000fc60003f84270 */
[----:B------:R-:W4:Y:S01]  /*3840*/  MUFU.TANH R33, R33 ;  /* 0x0000002100217308 */ /* 0x000f220000002400 */
[C---:B------:R-:W-:Y:S02]  /*3850*/  ISETP.GT.AND P3, PT, R2.reuse, 0x8, PT ;  /* 0x000000080200780c */ /* 0x040fe40003f64270 */
[C---:B------:R-:W-:Y:S02]  /*3860*/  ISETP.GT.AND P1, PT, R2.reuse, 0x9, PT ;  /* 0x000000090200780c */ /* 0x040fe40003f24270 */
[----:B------:R-:W-:-:S03]  /*3870*/  ISETP.GT.AND P5, PT, R2, 0x11, PT ;  /* 0x000000110200780c */ /* 0x000fc60003fa4270 */
[----:B------:R-:W1:Y:S01]  /*3880*/  MUFU.TANH R17, R17 ;  /* 0x0000001100117308 */ /* 0x000e620000002400 */
[----:B------:R-:W-:Y:S01]  /*3890*/  FSEL R20, R92, -INF , P6 ;  /* 0xff8000005c147808 */ /* 0x000fe20003000000 */
[----:B------:R-:W-:Y:S01]  /*38a0*/  HMMA.16816.F32.BF16 R8, R200, R30, R8 ;  /* 0x0000001ec808723c */ /* 0x000fe20000041808 */
[----:B------:R-:W-:-:S05]  /*38b0*/  ISETP.GT.AND P6, PT, R2, 0x28, PT ;  /* 0x000000280200780c */ /* 0x000fca0003fc4270 */
[----:B------:R-:W1:Y:S01]  /*38c0*/  MUFU.TANH R16, R16 ;  /* 0x0000001000107308 */ /* 0x000e620000002400 */
[----:B------:R-:W-:Y:S02]  /*38d0*/  FSEL R12, R100, -INF , P0 ;  /* 0xff800000640c7808 */ /* 0x000fe40000000000 */
[----:B------:R-:W-:Y:S02]  /*38e0*/  FSEL R13, R95, -INF , P4 ;  /* 0xff8000005f0d7808 */ /* 0x000fe40002000000 */
[----:B-----5:R-:W-:-:S03]  /*38f0*/  FSEL R21, R88, -INF , P5 ;  /* 0xff80000058157808 */ /* 0x020fc60002800000 */
[----:B------:R5:W-:Y:S01]  /*3900*/  MUFU.TANH R54, R14 ;  /* 0x0000000e00367308 */ /* 0x000be20000002400 */
[C---:B------:R-:W-:Y:S02]  /*3910*/  ISETP.GT.AND P0, PT, R2.reuse, 0x18, PT ;  /* 0x000000180200780c */ /* 0x040fe40003f04270 */
[C---:B------:R-:W-:Y:S02]  /*3920*/  ISETP.GT.AND P4, PT, R2.reuse, 0x19, PT ;  /* 0x000000190200780c */ /* 0x040fe40003f84270 */
[----:B------:R-:W-:-:S03]  /*3930*/  ISETP.GT.AND P5, PT, R2, 0x29, PT ;  /* 0x000000290200780c */ /* 0x000fc60003fa4270 */
[----:B------:R2:W-:Y:S01]  /*3940*/  MUFU.TANH R55, R15 ;  /* 0x0000000f00377308 */ /* 0x0005e20000002400 */
[----:B-1----:R-:W-:Y:S02]  /*3950*/  FSEL R58, R53, -INF , P6 ;  /* 0xff800000353a7808 */ /* 0x002fe40003000000 */
[----:B------:R-:W-:Y:S02]  /*3960*/  ISETP.GT.AND P6, PT, R2, 0x40, PT ;  /* 0x000000400200780c */ /* 0x000fe40003fc4270 */
[----:B-----5:R-:W-:Y:S02]  /*3970*/  FSEL R14, R94, -INF , P3 ;  /* 0xff8000005e0e7808 */ /* 0x020fe40001800000 */
[C---:B------:R-:W-:Y:S02]  /*3980*/  ISETP.GT.AND P3, PT, R2.reuse, 0x20, PT ;  /* 0x000000200200780c */ /* 0x040fe40003f64270 */
[----:B--2---:R-:W-:Y:S02]  /*3990*/  FSEL R15, R93, -INF , P1 ;  /* 0xff8000005d0f7808 */ /* 0x004fe40000800000 */
[----:B------:R-:W-:-:S02]  /*39a0*/  ISETP.GT.AND P1, PT, R2, 0x21, PT ;  /* 0x000000210200780c */ /* 0x000fc40003f24270 */
[----:B------:R-:W-:Y:S02]  /*39b0*/  FSEL R22, R67, -INF , P0 ;  /* 0xff80000043167808 */ /* 0x000fe40000000000 */
[----:B------:R-:W-:Y:S02]  /*39c0*/  FSEL R23, R66, -INF , P4 ;  /* 0xff80000042177808 */ /* 0x000fe40002000000 */
[----:B------:R-:W-:Y:S02]  /*39d0*/  FSEL R57, R65, -INF , P3 ;  /* 0xff80000041397808 */ /* 0x000fe40001800000 */
[----:B------:R-:W-:Y:S02]  /*39e0*/  FSEL R56, R64, -INF , P1 ;  /* 0xff80000040387808 */ /* 0x000fe40000800000 */
[----:B------:R-:W-:Y:S02]  /*39f0*/  FSEL R59, R52, -INF , P5 ;  /* 0xff800000343b7808 */ /* 0x000fe40002800000 */
[----:B------:R-:W-:-:S02]  /*3a00*/  ISETP.GT.AND P0, PT, R2, 0x30, PT ;  /* 0x000000300200780c */ /* 0x000fc40003f04270 */
[C---:B------:R-:W-:Y:S02]  /*3a10*/  ISETP.GT.AND P4, PT, R2.reuse, 0x31, PT ;  /* 0x000000310200780c */ /* 0x040fe40003f84270 */
[C---:B------:R-:W-:Y:S02]  /*3a20*/  ISETP.GT.AND P3, PT, R2.reuse, 0x38, PT ;  /* 0x000000380200780c */ /* 0x040fe40003f64270 */
[C---:B------:R-:W-:Y:S02]  /*3a30*/  ISETP.GT.AND P1, PT, R2.reuse, 0x39, PT ;  /* 0x000000390200780c */ /* 0x040fe40003f24270 */
[----:B------:R-:W-:Y:S02]  /*3a40*/  ISETP.GT.AND P5, PT, R2, 0x41, PT ;  /* 0x000000410200780c */ /* 0x000fe40003fa4270 */
[----:B---3--:R-:W-:Y:S02]  /*3a50*/  FSEL R90, R3, -INF , P6 ;  /* 0xff800000035a7808 */ /* 0x008fe40003000000 */
[----:B------:R-:W-:-:S02]  /*3a60*/  FMNMX.FTZ R3, R12, R13, !PT ;  /* 0x0000000d0c037209 */ /* 0x000fc40007810000 */
[----:B------:R-:W-:Y:S02]  /*3a70*/  FSEL R68, R32, -INF , P0 ;  /* 0xff80000020447808 */ /* 0x000fe40000000000 */
[----:B----4-:R-:W-:Y:S02]  /*3a80*/  FSEL R69, R33, -INF , P4 ;  /* 0xff80000021457808 */ /* 0x010fe40002000000 */
[----:B------:R-:W-:Y:S02]  /*3a90*/  FSEL R87, R28, -INF , P3 ;  /* 0xff8000001c577808 */ /* 0x000fe40001800000 */
[----:B------:R-:W-:Y:S02]  /*3aa0*/  FSEL R86, R17, -INF , P1 ;  /* 0xff80000011567808 */ /* 0x000fe40000800000 */
[----:B------:R-:W-:Y:S02]  /*3ab0*/  FSEL R103, R16, -INF , P5 ;  /* 0xff80000010677808 */ /* 0x000fe40002800000 */
[----:B------:R-:W-:-:S02]  /*3ac0*/  ISETP.GT.AND P0, PT, R2, 0x48, PT ;  /* 0x000000480200780c */ /* 0x000fc40003f04270 */
[C---:B------:R-:W-:Y:S02]  /*3ad0*/  ISETP.GT.AND P4, PT, R2.reuse, 0x49, PT ;  /* 0x000000490200780c */ /* 0x040fe40003f84270 */
[C---:B------:R-:W-:Y:S02]  /*3ae0*/  ISETP.GT.AND P3, PT, R2.reuse, 0x50, PT ;  /* 0x000000500200780c */ /* 0x040fe40003f64270 */
[C---:B------:R-:W-:Y:S02]  /*3af0*/  ISETP.GT.AND P1, PT, R2.reuse, 0x51, PT ;  /* 0x000000510200780c */ /* 0x040fe40003f24270 */
[C---:B------:R-:W-:Y:S02]  /*3b00*/  ISETP.GT.AND P6, PT, R2.reuse, 0x58, PT ;  /* 0x000000580200780c */ /* 0x040fe40003fc4270 */
[----:B------:R-:W-:Y:S02]  /*3b10*/  ISETP.GT.AND P5, PT, R2, 0x59, PT ;  /* 0x000000590200780c */ /* 0x000fe40003fa4270 */
[----:B------:R-:W-:-:S04]  /*3b20*/  FMNMX.FTZ R2, R14, R3, !PT ;  /* 0x000000030e027209 */ /* 0x000fc80007810000 */
[----:B------:R-:W-:Y:S01]  /*3b30*/  FMNMX.FTZ R2, R15, R2, !PT ;  /* 0x000000020f027209 */ /* 0x000fe20007810000 */
[----:B------:R-:W-:-:S03]  /*3b40*/  FMUL.FTZ R8, R8, c[0x0][0x320] ;  /* 0x0000c80008087a20 */ /* 0x000fc60000410000 */
[----:B------:R-:W-:Y:S01]  /*3b50*/  FMNMX.FTZ R2, R20, R2, !PT ;  /* 0x0000000214027209 */ /* 0x000fe20007810000 */
[----:B------:R-:W-:Y:S01]  /*3b60*/  FMUL.FTZ R9, R9, c[0x0][0x320] ;  /* 0x0000c80009097a20 */ /* 0x000fe20000410000 */
[----:B------:R-:W-:Y:S02]  /*3b70*/  HMMA.16816.F32.BF16 R36, R196, R42, R36 ;  /* 0x0000002ac424723c */ /* 0x000fe40000041824 */
[----:B------:R-:W-:Y:S01]  /*3b80*/  FMNMX.FTZ R2, R21, R2, !PT ;  /* 0x0000000215027209 */ /* 0x000fe20007810000 */
[----:B------:R-:W-:Y:S01]  /*3b90*/  FMUL.FTZ R4, R4, c[0x0][0x320] ;  /* 0x0000c80004047a20 */ /* 0x000fe20000410000 */
[----:B------:R-:W1:Y:S02]  /*3ba0*/  MUFU.TANH R8, R8 ;  /* 0x0000000800087308 */ /* 0x000e640000002400 */
[----:B------:R-:W-:Y:S01]  /*3bb0*/  FMNMX.FTZ R2, R22, R2, !PT ;  /* 0x0000000216027209 */ /* 0x000fe20007810000 */
[----:B------:R-:W-:-:S05]  /*3bc0*/  FMUL.FTZ R3, R5, c[0x0][0x320] ;  /* 0x0000c80005037a20 */ /* 0x000fca0000410000 */
[----:B------:R-:W2:Y:S01]  /*3bd0*/  MUFU.TANH R9, R9 ;  /* 0x0000000900097308 */ /* 0x000ea20000002400 */
[----:B------:R-:W-:-:S07]  /*3be0*/  FMNMX.FTZ R2, R23, R2, !PT ;  /* 0x0000000217027209 */ /* 0x000fce0007810000 */
[----:B------:R-:W3:Y:S01]  /*3bf0*/  MUFU.TANH R4, R4 ;  /* 0x0000000400047308 */ /* 0x000ee20000002400 */
[----:B------:R-:W-:-:S07]  /*3c00*/  FMNMX.FTZ R2, R57, R2, !PT ;  /* 0x0000000239027209 */ /* 0x000fce0007810000 */
[----:B------:R-:W4:Y:S01]  /*3c10*/  MUFU.TANH R3, R3 ;  /* 0x0000000300037308 */ /* 0x000f220000002400 */
[----:B------:R-:W-:Y:S02]  /*3c20*/  FMNMX.FTZ R2, R56, R2, !PT ;  /* 0x0000000238027209 */ /* 0x000fe40007810000 */
[----:B-1----:R-:W-:Y:S02]  /*3c30*/  FSEL R91, R8, -INF , P0 ;  /* 0xff800000085b7808 */ /* 0x002fe40000000000 */
[----:B--2---:R-:W-:Y:S02]  /*3c40*/  FSEL R92, R9, -INF , P4 ;  /* 0xff800000095c7808 */ /* 0x004fe40002000000 */
[----:B------:R-:W-:Y:S02]  /*3c50*/  FMNMX.FTZ R2, R58, R2, !PT ;  /* 0x000000023a027209 */ /* 0x000fe40007810000 */
[C---:B------:R-:W-:Y:S02]  /*3c60*/  ISETP.GT.AND P0, PT, R0.reuse, RZ, PT ;  /* 0x000000ff0000720c */ /* 0x040fe40003f04270 */
[----:B------:R-:W-:Y:S01]  /*3c70*/  ISETP.GT.AND P4, PT, R0, 0x1, PT ;  /* 0x000000010000780c */ /* 0x000fe20003f84270 */
[----:B------:R-:W-:Y:S01]  /*3c80*/  HMMA.16816.F32.BF16 R28, R200, R46, R36 ;  /* 0x0000002ec81c723c */ /* 0x000fe20000041824 */
[----:B------:R-:W-:Y:S01]  /*3c90*/  FMUL.FTZ R24, R6, c[0x0][0x320] ;  /* 0x0000c80006187a20 */ /* 0x000fe20000410000 */
[----:B---3--:R-:W-:Y:S01]  /*3ca0*/  FSEL R111, R4, -INF , P3 ;  /* 0xff800000046f7808 */ /* 0x008fe20001800000 */
[----:B------:R-:W-:Y:S01]  /*3cb0*/  FMUL.FTZ R19, R19, c[0x0][0x320] ;  /* 0x0000c80013137a20 */ /* 0x000fe20000410000 */
[----:B------:R-:W-:Y:S01]  /*3cc0*/  FMNMX.FTZ R2, R59, R2, !PT ;  /* 0x000000023b027209 */ /* 0x000fe20007810000 */
[----:B------:R-:W-:Y:S01]  /*3cd0*/  FMUL.FTZ R18, R18, c[0x0][0x320] ;  /* 0x0000c80012127a20 */ /* 0x000fe20000410000 */
[----:B------:R-:W-:Y:S01]  /*3ce0*/  ISETP.GT.AND P3, PT, R0, 0x8, PT ;  /* 0x000000080000780c */ /* 0x000fe20003f64270 */
[----:B------:R-:W-:Y:S01]  /*3cf0*/  FMUL.FTZ R34, R34, c[0x0][0x320] ;  /* 0x0000c80022227a20 */ /* 0x000fe20000410000 */
[----:B------:R-:W-:Y:S01]  /*3d00*/  FSEL R4, R102, -INF , P0 ;  /* 0xff80000066047808 */ /* 0x000fe20000000000 */
[----:B------:R-:W-:Y:S01]  /*3d10*/  FMUL.FTZ R25, R7, c[0x0][0x320] ;  /* 0x0000c80007197a20 */ /* 0x000fe20000410000 */
[----:B------:R-:W-:Y:S01]  /*3d20*/  FSEL R6, R101, -INF , P4 ;  /* 0xff80000065067808 */ /* 0x000fe20002000000 */
[----:B------:R-:W-:Y:S01]  /*3d30*/  FMUL.FTZ R35, R35, c[0x0][0x320] ;  /* 0x0000c80023237a20 */ /* 0x000fe20000410000 */
[----:B----4-:R-:W-:Y:S01]  /*3d40*/  FSEL R110, R3, -INF , P1 ;  /* 0xff800000036e7808 */ /* 0x010fe20000800000 */
[----:B------:R-:W-:Y:S01]  /*3d50*/  FMUL.FTZ R26, R26, c[0x0][0x320] ;  /* 0x0000c8001a1a7a20 */ /* 0x000fe20000410000 */
[----:B------:R-:W-:Y:S01]  /*3d60*/  FMNMX.FTZ R2, R68, R2, !PT ;  /* 0x0000000244027209 */ /* 0x000fe20007810000 */
[----:B------:R-:W-:Y:S01]  /*3d70*/  FMUL.FTZ R27, R27, c[0x0][0x320] ;  /* 0x0000c8001b1b7a20 */ /* 0x000fe20000410000 */
[----:B------:R-:W-:Y:S01]  /*3d80*/  ISETP.GT.AND P1, PT, R0, 0x9, PT ;  /* 0x000000090000780c */ /* 0x000fe20003f24270 */
[----:B------:R-:W-:Y:S01]  /*3d90*/  FMUL.FTZ R10, R10, c[0x0][0x320] ;  /* 0x0000c8000a0a7a20 */ /* 0x000fe20000410000 */
[----:B------:R-:W-:Y:S01]  /*3da0*/  FSEL R5, R97, -INF , P3 ;  /* 0xff80000061057808 */ /* 0x000fe20001800000 */
[----:B------:R-:W-:Y:S01]  /*3db0*/  FMUL.FTZ R11, R11, c[0x0][0x320] ;  /* 0x0000c8000b0b7a20 */ /* 0x000fe20000410000 */
[----:B------:R-:W-:Y:S01]  /*3dc0*/  FMNMX.FTZ R3, R4, R6, !PT ;  /* 0x0000000604037209 */ /* 0x000fe20007810000 */
[----:B------:R-:W-:Y:S01]  /*3dd0*/  LDSM.16.MT88.4 R44, [R214] ;  /* 0x00000000d62c783b */ /* 0x000fe20000004200 */
[----:B------:R-:W-:-:S02]  /*3de0*/  FMNMX.FTZ R2, R69, R2, !PT ;  /* 0x0000000245027209 */ /* 0x000fc40007810000 */
[----:B------:R-:W-:Y:S01]  /*3df0*/  ISETP.GT.AND P0, PT, R0, 0x10, PT ;  /* 0x000000100000780c */ /* 0x000fe20003f04270 */
[----:B------:R-:W-:Y:S01]  /*3e00*/  LDSM.16.MT88.4 R36, [R214+0x800] ;  /* 0x00080000d624783b */ /* 0x000fe20000004200 */
[----:B------:R-:W-:Y:S02]  /*3e10*/  FSEL R17, R96, -INF , P1 ;  /* 0xff80000060117808 */ /* 0x000fe40000800000 */
[----:B------:R-:W-:Y:S01]  /*3e20*/  FMNMX.FTZ R3, R5, R3, !PT ;  /* 0x0000000305037209 */ /* 0x000fe20007810000 */
[----:B------:R1:W-:Y:S01]  /*3e30*/  MUFU.TANH R63, R19 ;  /* 0x00000013003f7308 */ /* 0x0003e20000002400 */
[----:B------:R-:W-:Y:S01]  /*3e40*/  FMNMX.FTZ R101, R87, R2, !PT ;  /* 0x0000000257657209 */ /* 0x000fe20007810000 */
[----:B------:R-:W-:Y:S01]  /*3e50*/  FMUL.FTZ R28, R28, c[0x0][0x320] ;  /* 0x0000c8001c1c7a20 */ /* 0x000fe20000410000 */
[----:B------:R-:W-:Y:S01]  /*3e60*/  ISETP.GT.AND P4, PT, R0, 0x11, PT ;  /* 0x000000110000780c */ /* 0x000fe20003f84270 */
[----:B------:R-:W-:Y:S01]  /*3e70*/  FMUL.FTZ R29, R29, c[0x0][0x320] ;  /* 0x0000c8001d1d7a20 */ /* 0x000fe20000410000 */
[----:B------:R-:W-:Y:S01]  /*3e80*/  FMNMX.FTZ R2, R17, R3, !PT ;  /* 0x0000000311027209 */ /* 0x000fe20007810000 */
[----:B------:R-:W-:Y:S01]  /*3e90*/  FMUL.FTZ R30, R30, c[0x0][0x320] ;  /* 0x0000c8001e1e7a20 */ /* 0x000fe20000410000 */
[----:B------:R-:W-:Y:S01]  /*3ea0*/  ISETP.GT.AND P3, PT, R0, 0x18, PT ;  /* 0x000000180000780c */ /* 0x000fe20003f64270 */
[----:B------:R2:W-:Y:S01]  /*3eb0*/  MUFU.TANH R62, R18 ;  /* 0x00000012003e7308 */ /* 0x0005e20000002400 */
[----:B------:R-:W-:Y:S01]  /*3ec0*/  FSEL R16, R84, -INF , P4 ;  /* 0xff80000054107808 */ /* 0x000fe20002000000 */
[----:B------:R-:W-:Y:S01]  /*3ed0*/  FMUL.FTZ R8, R31, c[0x0][0x320] ;  /* 0x0000c8001f087a20 */ /* 0x000fe20000410000 */
[----:B------:R-:W-:Y:S01]  /*3ee0*/  ISETP.GT.AND P1, PT, R0, 0x19, PT ;  /* 0x000000190000780c */ /* 0x000fe20003f24270 */
[----:B------:R-:W-:Y:S01]  /*3ef0*/  LDSM.16.MT88.4 R96, [R215] ;  /* 0x00000000d760783b */ /* 0x000fe20000004200 */
[----:B-1----:R-:W-:-:S04]  /*3f00*/  FSEL R19, R85, -INF , P0 ;  /* 0xff80000055137808 */ /* 0x002fc80000000000 */
[----:B------:R-:W-:Y:S02]  /*3f10*/  FMNMX.FTZ R2, R19, R2, !PT ;  /* 0x0000000213027209 */ /* 0x000fe40007810000 */
[----:B------:R-:W-:Y:S02]  /*3f20*/  FMNMX.FTZ R101, R86, R101, !PT ;  /* 0x0000006556657209 */ /* 0x000fe40007810000 */
[----:B--2---:R-:W-:Y:S02]  /*3f30*/  FSEL R18, R77, -INF , P3 ;  /* 0xff8000004d127808 */ /* 0x004fe40001800000 */
[----:B------:R-:W-:Y:S02]  /*3f40*/  FMNMX.FTZ R2, R16, R2, !PT ;  /* 0x0000000210027209 */ /* 0x000fe40007810000 */
[----:B------:R-:W-:Y:S02]  /*3f50*/  ISETP.GT.AND P0, PT, R0, 0x20, PT ;  /* 0x000000200000780c */ /* 0x000fe40003f04270 */
[----:B------:R-:W-:-:S02]  /*3f60*/  FMNMX.FTZ R101, R90, R101, !PT ;  /* 0x000000655a657209 */ /* 0x000fc40007810000 */
[----:B------:R-:W-:Y:S02]  /*3f70*/  FSEL R7, R76, -INF , P1 ;  /* 0xff8000004c077808 */ /* 0x000fe40000800000 */
[----:B------:R-:W-:Y:S01]  /*3f80*/  FMNMX.FTZ R2, R18, R2, !PT ;  /* 0x0000000212027209 */ /* 0x000fe20007810000 */
[----:B------:R-:W-:Y:S01]  /*3f90*/  MUFU.TANH R34, R34 ;  /* 0x0000002200227308 */ /* 0x000fe20000002400 */
[----:B------:R-:W-:Y:S02]  /*3fa0*/  ISETP.GT.AND P4, PT, R0, 0x21, PT ;  /* 0x000000210000780c */ /* 0x000fe40003f84270 */
[----:B------:R-:W-:Y:S02]  /*3fb0*/  FMNMX.FTZ R101, R103, R101, !PT ;  /* 0x0000006567657209 */ /* 0x000fe40007810000 */
[----:B------:R-:W-:Y:S02]  /*3fc0*/  FSEL R53, R70, -INF , P0 ;  /* 0xff80000046357808 */ /* 0x000fe40000000000 */
[----:B------:R-:W-:Y:S01]  /*3fd0*/  FMNMX.FTZ R2, R7, R2, !PT ;  /* 0x0000000207027209 */ /* 0x000fe20007810000 */
[----:B------:R-:W1:Y:S01]  /*3fe0*/  MUFU.TANH R28, R28 ;  /* 0x0000001c001c7308 */ /* 0x000e620000002400 */
[----:B------:R-:W-:-:S02]  /*3ff0*/  ISETP.GT.AND P3, PT, R0, 0x28, PT ;  /* 0x000000280000780c */ /* 0x000fc40003f64270 */
[----:B------:R-:W-:Y:S02]  /*4000*/  FMNMX.FTZ R101, R91, R101, !PT ;  /* 0x000000655b657209 */ /* 0x000fe40007810000 */
[----:B------:R-:W-:Y:S02]  /*4010*/  FSEL R52, R60, -INF , P4 ;  /* 0xff8000003c347808 */ /* 0x000fe40002000000 */
[----:B------:R-:W-:Y:S01]  /*4020*/  FMNMX.FTZ R2, R53, R2, !PT ;  /* 0x0000000235027209 */ /* 0x000fe20007810000 */
[----:B------:R-:W-:Y:S01]  /*4030*/  MUFU.TANH R35, R35 ;  /* 0x0000002300237308 */ /* 0x000fe20000002400 */
[----:B------:R-:W-:Y:S02]  /*4040*/  ISETP.GT.AND P1, PT, R0, 0x29, PT ;  /* 0x000000290000780c */ /* 0x000fe40003f24270 */
[----:B------:R-:W-:-:S05]  /*4050*/  FMNMX.FTZ R101, R92, R101, !PT ;  /* 0x000000655c657209 */ /* 0x000fca0007810000 */
[----:B------:R-:W2:Y:S01]  /*4060*/  MUFU.TANH R29, R29 ;  /* 0x0000001d001d7308 */ /* 0x000ea20000002400 */
[----:B------:R-:W-:Y:S02]  /*4070*/  FSEL R54, R54, -INF , P3 ;  /* 0xff80000036367808 */ /* 0x000fe40001800000 */
[----:B------:R-:W-:Y:S02]  /*4080*/  FMNMX.FTZ R2, R52, R2, !PT ;  /* 0x0000000234027209 */ /* 0x000fe40007810000 */
[----:B------:R-:W-:Y:S02]  /*4090*/  ISETP.GT.AND P0, PT, R0, 0x30, PT ;  /* 0x000000300000780c */ /* 0x000fe40003f04270 */
[----:B------:R-:W-:Y:S02]  /*40a0*/  FMNMX.FTZ R101, R111, R101, !PT ;  /* 0x000000656f657209 */ /* 0x000fe40007810000 */
[----:B------:R-:W-:Y:S02]  /*40b0*/  FSEL R55, R55, -INF , P1 ;  /* 0xff80000037377808 */ /* 0x000fe40000800000 */
[----:B------:R-:W-:Y:S01]  /*40c0*/  FMNMX.FTZ R2, R54, R2, !PT ;  /* 0x0000000236027209 */ /* 0x000fe20007810000 */
[----:B------:R-:W3:Y:S01]  /*40d0*/  MUFU.TANH R26, R26 ;  /* 0x0000001a001a7308 */ /* 0x000ee20000002400 */
[----:B-1----:R-:W-:-:S02]  /*40e0*/  FSEL R108, R28, -INF , P6 ;  /* 0xff8000001c6c7808 */ /* 0x002fc40003000000 */
[----:B------:R-:W-:Y:S02]  /*40f0*/  FMNMX.FTZ R101, R110, R101, !PT ;  /* 0x000000656e657209 */ /* 0x000fe40007810000 */
[----:B------:R-:W-:Y:S02]  /*4100*/  ISETP.GT.AND P1, PT, R0, 0x31, PT ;  /* 0x000000310000780c */ /* 0x000fe40003f24270 */
[----:B------:R-:W-:Y:S02]  /*4110*/  FSEL R60, R34, -INF , P0 ;  /* 0xff800000223c7808 */ /* 0x000fe40000000000 */
[----:B------:R-:W-:Y:S01]  /*4120*/  FMNMX.FTZ R2, R55, R2, !PT ;  /* 0x0000000237027209 */ /* 0x000fe20007810000 */
[----:B------:R-:W1:Y:S01]  /*4130*/  MUFU.TANH R27, R27 ;  /* 0x0000001b001b7308 */ /* 0x000e620000002400 */
[----:B--2---:R-:W-:Y:S02]  /*4140*/  FSEL R109, R29, -INF , P5 ;  /* 0xff8000001d6d7808 */ /* 0x004fe40002800000 */
[----:B------:R-:W-:-:S02]  /*4150*/  FMNMX.FTZ R101, R108, R101, !PT ;  /* 0x000000656c657209 */ /* 0x000fc40007810000 */
[----:B------:R-:W-:Y:S02]  /*4160*/  ISETP.GT.AND P0, PT, R0, 0x38, PT ;  /* 0x000000380000780c */ /* 0x000fe40003f04270 */
[----:B------:R-:W-:Y:S02]  /*4170*/  FSEL R61, R35, -INF , P1 ;  /* 0xff800000233d7808 */ /* 0x000fe40000800000 */
[----:B------:R-:W-:Y:S01]  /*4180*/  FMNMX.FTZ R2, R60, R2, !PT ;  /* 0x000000023c027209 */ /* 0x000fe20007810000 */
[----:B------:R-:W2:Y:S01]  /*4190*/  MUFU.TANH R88, R10 ;  /* 0x0000000a00587308 */ /* 0x000ea20000002400 */
[----:B------:R-:W-:Y:S02]  /*41a0*/  FMNMX.FTZ R101, R109, R101, !PT ;  /* 0x000000656d657209 */ /* 0x000fe40007810000 */
[----:B------:R-:W-:Y:S02]  /*41b0*/  ISETP.GT.AND P1, PT, R0, 0x39, PT ;  /* 0x000000390000780c */ /* 0x000fe40003f24270 */
[----:B------:R-:W-:-:S02]  /*41c0*/  FSEL R62, R62, -INF , P0 ;  /* 0xff8000003e3e7808 */ /* 0x000fc40000000000 */
[----:B------:R-:W-:Y:S01]  /*41d0*/  FMNMX.FTZ R2, R61, R2, !PT ;  /* 0x000000023d027209 */ /* 0x000fe20007810000 */
[----:B------:R-:W4:Y:S01]  /*41e0*/  MUFU.TANH R11, R11 ;  /* 0x0000000b000b7308 */ /* 0x000f220000002400 */
[----:B------:R-:W-:Y:S01]  /*41f0*/  ISETP.GT.AND P0, PT, R0, 0x40, PT ;  /* 0x000000400000780c */ /* 0x000fe20003f04270 */
[----:B------:R-:W5:Y:S01]  /*4200*/  SHFL.BFLY PT, R3, R101, 0x2, 0x1f ;  /* 0x0c401f0065037f89 */ /* 0x000f6200000e0000 */
[----:B------:R-:W-:Y:S02]  /*4210*/  FSEL R63, R63, -INF , P1 ;  /* 0xff8000003f3f7808 */ /* 0x000fe40000800000 */
[----:B------:R-:W-:Y:S02]  /*4220*/  FMNMX.FTZ R2, R62, R2, !PT ;  /* 0x000000023e027209 */ /* 0x000fe40007810000 */
[----:B------:R-:W-:Y:S01]  /*4230*/  ISETP.GT.AND P1, PT, R0, 0x41, PT ;  /* 0x000000410000780c */ /* 0x000fe20003f24270 */
[----:B------:R-:W4:Y:S01]  /*4240*/  MUFU.TANH R10, R24 ;  /* 0x00000018000a7308 */ /* 0x000f220000002400 */
[----:B---3--:R-:W-:-:S02]  /*4250*/  FSEL R84, R26, -INF , P0 ;  /* 0xff8000001a547808 */ /* 0x008fc40000000000 */
[----:B------:R-:W-:Y:S02]  /*4260*/  FMNMX.FTZ R2, R63, R2, !PT ;  /* 0x000000023f027209 */ /* 0x000fe40007810000 */
[----:B------:R-:W-:Y:S02]  /*4270*/  ISETP.GT.AND P0, PT, R0, 0x48, PT ;  /* 0x000000480000780c */ /* 0x000fe40003f04270 */
[----:B-1----:R-:W-:Y:S01]  /*4280*/  FSEL R85, R27, -INF , P1 ;  /* 0xff8000001b557808 */ /* 0x002fe20000800000 */
[----:B------:R-:W1:Y:S01]  /*4290*/  MUFU.TANH R9, R25 ;  /* 0x0000001900097308 */ /* 0x000e620000002400 */
[----:B------:R-:W-:Y:S02]  /*42a0*/  FMNMX.FTZ R2, R84, R2, !PT ;  /* 0x0000000254027209 */ /* 0x000fe40007810000 */
[----:B------:R-:W-:Y:S02]  /*42b0*/  ISETP.GT.AND P1, PT, R0, 0x49, PT ;  /* 0x000000490000780c */ /* 0x000fe40003f24270 */
[----:B--2---:R-:W-:-:S02]  /*42c0*/  FSEL R88, R88, -INF , P0 ;  /* 0xff80000058587808 */ /* 0x004fc40000000000 */
[----:B------:R-:W-:Y:S01]  /*42d0*/  FMNMX.FTZ R2, R85, R2, !PT ;  /* 0x0000000255027209 */ /* 0x000fe20007810000 */
[----:B------:R-:W2:Y:S01]  /*42e0*/  MUFU.TANH R30, R30 ;  /* 0x0000001e001e7308 */ /* 0x000ea20000002400 */
[----:B------:R-:W-:Y:S02]  /*42f0*/  ISETP.GT.AND P0, PT, R0, 0x50, PT ;  /* 0x000000500000780c */ /* 0x000fe40003f04270 */
[----:B----4-:R-:W-:Y:S02]  /*4300*/  FSEL R89, R11, -INF , P1 ;  /* 0xff8000000b597808 */ /* 0x010fe40000800000 */
[----:B------:R-:W-:-:S03]  /*4310*/  FMNMX.FTZ R2, R88, R2, !PT ;  /* 0x0000000258027209 */ /* 0x000fc60007810000 */
[----:B------:R-:W3:Y:S01]  /*4320*/  MUFU.TANH R8, R8 ;  /* 0x0000000800087308 */ /* 0x000ee20000002400 */
[----:B------:R-:W-:Y:S02]  /*4330*/  ISETP.GT.AND P1, PT, R0, 0x51, PT ;  /* 0x000000510000780c */ /* 0x000fe40003f24270 */
[----:B------:R-:W-:Y:S02]  /*4340*/  FSEL R93, R10, -INF , P0 ;  /* 0xff8000000a5d7808 */ /* 0x000fe40000000000 */
[----:B------:R-:W-:Y:S02]  /*4350*/  FMNMX.FTZ R100, R89, R2, !PT ;  /* 0x0000000259647209 */ /* 0x000fe40007810000 */
[----:B------:R-:W-:Y:S02]  /*4360*/  ISETP.GT.AND P0, PT, R0, 0x58, PT ;  /* 0x000000580000780c */ /* 0x000fe40003f04270 */
[----:B-1----:R-:W-:Y:S02]  /*4370*/  FSEL R94, R9, -INF , P1 ;  /* 0xff800000095e7808 */ /* 0x002fe40000800000 */
[----:B------:R-:W-:-:S02]  /*4380*/  FMNMX.FTZ R100, R93, R100, !PT ;  /* 0x000000645d647209 */ /* 0x000fc40007810000 */
[----:B-----5:R-:W-:Y:S02]  /*4390*/  FMNMX.FTZ R101, R101, R3, !PT ;  /* 0x0000000365657209 */ /* 0x020fe40007810000 */
[----:B------:R-:W-:Y:S02]  /*43a0*/  ISETP.GT.AND P1, PT, R0, 0x59, PT ;  /* 0x000000590000780c */ /* 0x000fe40003f24270 */
[----:B--2---:R-:W-:Y:S02]  /*43b0*/  FSEL R102, R30, -INF , P0 ;  /* 0xff8000001e667808 */ /* 0x004fe40000000000 */
[----:B------:R-:W-:Y:S01]  /*43c0*/  FMNMX.FTZ R100, R94, R100, !PT ;  /* 0x000000645e647209 */ /* 0x000fe20007810000 */
[----:B------:R-:W1:Y:S01]  /*43d0*/  SHFL.BFLY PT, R2, R101, 0x1, 0x1f ;  /* 0x0c201f0065027f89 */ /* 0x000e6200000e0000 */
[----:B---3--:R-:W-:Y:S02]  /*43e0*/  FSEL R95, R8, -INF , P1 ;  /* 0xff800000085f7808 */ /* 0x008fe40000800000 */
        /* <DEDUP_REMOVED lines=12> */
[----:B------:R2:W3:Y:S02]  /*44b0*/  MUFU.EX2 R151, R0 ;  /* 0x0000000000977308 */ /* 0x0004e40000000800 */
[----:B--2---:R-:W-:-:S06]  /*44c0*/  FFMA.FTZ R0, R14, c[0x0][0x2d0], -R2 ;  /* 0x0000b4000e007a23 */ /* 0x004fcc0000010802 */
[----:B------:R2:W-:Y:S01]  /*44d0*/  MUFU.EX2 R204, R0 ;  /* 0x0000000000cc7308 */ /* 0x0005e20000000800 */
[----:B-1----:R-:W-:Y:S01]  /*44e0*/  FMNMX.FTZ R100, R100, R3, !PT ;  /* 0x0000000364647209 */ /* 0x002fe20007810000 */
[--C-:B------:R-:W-:Y:S02]  /*44f0*/  FFMA.FTZ R3, R22, c[0x0][0x2d0], -R2.reuse ;  /* 0x0000b40016037a23 */ /* 0x100fe40000010802 */
[----:B--2---:R-:W-:-:S04]  /*4500*/  FFMA.FTZ R0, R15, c[0x0][0x2d0], -R2 ;  /* 0x0000b4000f007a23 */ /* 0x004fc80000010802 */
[----:B------:R1:W2:Y:S01]  /*4510*/  MUFU.EX2 R163, R0 ;  /* 0x0000000000a37308 */ /* 0x0002a20000000800 */
[----:B------:R-:W-:Y:S01]  /*4520*/  FSETP.NEU.FTZ.AND P0, PT, R100, -INF , PT ;  /* 0xff8000006400780b */ /* 0x000fe20003f1d000 */
[----:B-1----:R-:W-:-:S06]  /*4530*/  FFMA.FTZ R0, R20, c[0x0][0x2d0], -R2 ;  /* 0x0000b40014007a23 */ /* 0x002fcc0000010802 */
[----:B------:R1:W-:Y:S08]  /*4540*/  MUFU.EX2 R206, R0 ;  /* 0x0000000000ce7308 */ /* 0x0003f00000000800 */
[----:B------:R4:W-:Y:S01]  /*4550*/  MUFU.EX2 R220, R3 ;  /* 0x0000000300dc7308 */ /* 0x0009e20000000800 */
[----:B-1----:R-:W-:-:S07]  /*4560*/  FFMA.FTZ R0, R21, c[0x0][0x2d0], -R2 ;  /* 0x0000b40015007a23 */ /* 0x002fce0000010802 */
[----:B------:R1:W-:Y:S01]  /*4570*/  MUFU.EX2 R209, R0 ;  /* 0x0000000000d17308 */ /* 0x0003e20000000800 */
[----:B----4-:R-:W-:-:S07]  /*4580*/  FFMA.FTZ R3, R23, c[0x0][0x2d0], -R2 ;  /* 0x0000b40017037a23 */ /* 0x010fce0000010802 */
[----:B------:R4:W-:Y:S01]  /*4590*/  MUFU.EX2 R221, R3 ;  /* 0x0000000300dd7308 */ /* 0x0009e20000000800 */
[----:B-1----:R-:W-:-:S05]  /*45a0*/  FMUL.FTZ R0, R100, c[0x0][0x2d0] ;  /* 0x0000b40064007a20 */ /* 0x002fca0000410000 */
[----:B------:R-:W-:Y:S01]  /*45b0*/  FSEL R0, R0, RZ, P0 ;  /* 0x000000ff00007208 */ /* 0x000fe20000000000 */
[----:B----4-:R-:W-:-:S04]  /*45c0*/  IMAD.IADD R3, R214, 0x1, R212 ;  /* 0x00000001d6037824 */ /* 0x010fc800078e02d4 */
[----:B------:R-:W-:Y:S01]  /*45d0*/  FFMA.FTZ R4, R4, c[0x0][0x2d0], -R0 ;  /* 0x0000b40004047a23 */ /* 0x000fe20000010800 */
[----:B------:R-:W-:Y:S03]  /*45e0*/  LDSM.16.MT88.4 R12, [R3+0x3000] ;  /* 0x00300000030c783b */ /* 0x000fe60000004200 */
[----:B------:R1:W-:Y:S01]  /*45f0*/  MUFU.EX2 R150, R4 ;  /* 0x0000000400967308 */ /* 0x0003e20000000800 */
[----:B------:R-:W4:Y:S04]  /*4600*/  LDSM.16.MT88.4 R8, [R3] ;  /* 0x000000000308783b */ /* 0x000f280000004200 */
[----:B------:R-:W-:Y:S04]  /*4610*/  LDSM.16.MT88.4 R32, [R3+0x3800] ;  /* 0x003800000320783b */ /* 0x000fe80000004200 */
[----:B------:R-:W5:Y:S01]  /*4620*/  LDSM.16.MT88.4 R28, [R3+0x800] ;  /* 0x00080000031c783b */ /* 0x000f620000004200 */
[----:B---3--:R-:W-:-:S02]  /*4630*/  F2FP.BF16.PACK_AB R20, R151, R161 ;  /* 0x000000a19714723e */ /* 0x008fc400000010ff */
[----:B--2---:R-:W-:Y:S01]  /*4640*/  F2FP.BF16.PACK_AB R22, R163, R204 ;  /* 0x000000cca316723e */ /* 0x004fe200000010ff */
[----:B------:R-:W2:Y:S01]  /*4650*/  LDSM.16.MT88.4 R40, [R3+0x6000] ;  /* 0x006000000328783b */ /* 0x000ea20000004200 */
[----:B-1----:R-:W-:-:S03]  /*4660*/  FFMA.FTZ R4, R6, c[0x0][0x2d0], -R0 ;  /* 0x0000b40006047a23 */ /* 0x002fc60000010800 */
[----:B------:R-:W1:Y:S01]  /*4670*/  LDSM.16.MT88.4 R48, [R3+0x6800] ;  /* 0x006800000330783b */ /* 0x000e620000004200 */
[----:B------:R3:W1:Y:S03]  /*4680*/  MUFU.EX2 R149, R4 ;  /* 0x0000000400957308 */ /* 0x0006660000000800 */
[----:B------:R1:W-:Y:S04]  /*4690*/  STL [R1+0x1c], R122 ;  /* 0x00001c7a01007387 */ /* 0x0003e80000100800 */
[----:B------:R-:W-:Y:S04]  /*46a0*/  LDSM.16.MT88.4 R116, [R3+0x2800] ;  /* 0x002800000374783b */ /* 0x000fe80000004200 */
[----:B------:R-:W-:Y:S01]  /*46b0*/  LDSM.16.MT88.4 R128, [R3+0x5800] ;  /* 0x005800000380783b */ /* 0x000fe20000004200 */
[----:B---3--:R-:W-:-:S04]  /*46c0*/  FFMA.FTZ R4, R5, c[0x0][0x2d0], -R0 ;  /* 0x0000b40005047a23 */ /* 0x008fc80000010800 */
[----:B------:R3:W-:Y:S02]  /*46d0*/  MUFU.EX2 R148, R4 ;  /* 0x0000000400947308 */ /* 0x0007e40000000800 */
[----:B---3--:R-:W-:-:S06]  /*46e0*/  FFMA.FTZ R4, R17, c[0x0][0x2d0], -R0 ;  /* 0x0000b40011047a23 */ /* 0x008fcc0000010800 */
[----:B------:R3:W2:Y:S01]  /*46f0*/  MUFU.EX2 R160, R4 ;  /* 0x0000000400a07308 */ /* 0x0006a20000000800 */
[----:B-1----:R-:W-:Y:S01]  /*4700*/  F2FP.BF16.PACK_AB R21, R149, R150 ;  /* 0x000000969515723e */ /* 0x002fe200000010ff */
[----:B---3--:R-:W-:-:S06]  /*4710*/  FFMA.FTZ R4, R19, c[0x0][0x2d0], -R0 ;  /* 0x0000b40013047a23 */ /* 0x008fcc0000010800 */
[----:B------:R1:W-:Y:S01]  /*4720*/  MUFU.EX2 R162, R4 ;  /* 0x0000000400a27308 */ /* 0x0003e20000000800 */
[----:B--2---:R-:W-:Y:S01]  /*4730*/  F2FP.BF16.PACK_AB R23, R160, R148 ;  /* 0x00000094a017723e */ /* 0x004fe200000010ff */
[----:B-1----:R-:W-:-:S06]  /*4740*/  FFMA.FTZ R4, R16, c[0x0][0x2d0], -R0 ;  /* 0x0000b40010047a23 */ /* 0x002fcc0000010800 */
[----:B------:R1:W2:Y:S01]  /*4750*/  MUFU.EX2 R207, R4 ;  /* 0x0000000400cf7308 */ /* 0x0002a20000000800 */
[----:B----4-:R-:W-:Y:S01]  /*4760*/  HMMA.16816.F32.BF16 R24, R20, R8, RZ ;  /* 0x000000081418723c */ /* 0x010fe200000418ff */
[----:B-1----:R-:W-:-:S06]  /*4770*/  FFMA.FTZ R4, R18, c[0x0][0x2d0], -R0 ;  /* 0x0000b40012047a23 */ /* 0x002fcc0000010800 */
[----:B------:R1:W-:Y:S01]  /*4780*/  MUFU.EX2 R208, R4 ;  /* 0x0000000400d07308 */ /* 0x0003e20000000800 */
[----:B------:R-:W-:Y:S01]  /*4790*/  HMMA.16816.F32.BF16 R8, R20, R10, RZ ;  /* 0x0000000a1408723c */ /* 0x000fe200000418ff */
[----:B-1----:R-:W-:-:S06]  /*47a0*/  FFMA.FTZ R4, R7, c[0x0][0x2d0], -R0 ;  /* 0x0000b40007047a23 */ /* 0x002fcc0000010800 */
[----:B------:R1:W3:Y:S02]  /*47b0*/  MUFU.EX2 R219, R4 ;  /* 0x0000000400db7308 */ /* 0x0002e40000000800 */
[C---:B-1----:R-:W-:Y:S01]  /*47c0*/  HMMA.16816.F32.BF16 R4, R20.reuse, R12, RZ ;  /* 0x0000000c1404723c */ /* 0x042fe200000418ff */
[----:B------:R-:W-:Y:S02]  /*47d0*/  F2FP.BF16.PACK_AB R16, R209, R206 ;  /* 0x000000ced110723e */ /* 0x000fe400000010ff */
[----:B--2---:R-:W-:Y:S02]  /*47e0*/  F2FP.BF16.PACK_AB R17, R207, R162 ;  /* 0x000000a2cf11723e */ /* 0x004fe400000010ff */
[----:B------:R-:W-:Y:S02]  /*47f0*/  F2FP.BF16.PACK_AB R18, R221, R220 ;  /* 0x000000dcdd12723e */ /* 0x000fe400000010ff */
[----:B---3--:R-:W-:Y:S01]  /*4800*/  F2FP.BF16.PACK_AB R19, R219, R208 ;  /* 0x000000d0db13723e */ /* 0x008fe200000010ff */
[----:B------:R-:W-:Y:S08]  /*4810*/  HMMA.16816.F32.BF16 R12, R20, R14, RZ ;  /* 0x0000000e140c723c */ /* 0x000ff000000418ff */
[C---:B-----5:R-:W-:Y:S08]  /*4820*/  HMMA.16816.F32.BF16 R76, R16.reuse, R30, R8 ;  /* 0x0000001e104c723c */ /* 0x060ff00000041808 */
[----:B------:R-:W-:Y:S01]  /*4830*/  HMMA.16816.F32.BF16 R72, R16, R32, R4 ;  /* 0x000000201048723c */ /* 0x000fe20000041804 */
[----:B------:R-:W-:-:S06]  /*4840*/  FFMA.FTZ R8, R57, c[0x0][0x2d0], -R2 ;  /* 0x0000b40039087a23 */ /* 0x000fcc0000010802 */
[--C-:B------:R-:W-:Y:S01]  /*4850*/  FFMA.FTZ R4, R56, c[0x0][0x2d0], -R2.reuse ;  /* 0x0000b40038047a23 */ /* 0x100fe20000010802 */
[----:B------:R-:W-:Y:S03]  /*4860*/  HMMA.16816.F32.BF16 R80, R16, R28, R24 ;  /* 0x0000001c1050723c */ /* 0x000fe60000041818 */
[----:B------:R1:W-:Y:S05]  /*4870*/  MUFU.EX2 R113, R4 ;  /* 0x0000000400717308 */ /* 0x0003ea0000000800 */
[----:B------:R-:W-:Y:S03]  /*4880*/  HMMA.16816.F32.BF16 R24, R20, R40, RZ ;  /* 0x000000281418723c */ /* 0x000fe600000418ff */
[----:B------:R2:W-:Y:S01]  /*4890*/  MUFU.EX2 R205, R8 ;  /* 0x0000000800cd7308 */ /* 0x0005e20000000800 */
[----:B-1----:R-:W-:-:S07]  /*48a0*/  FFMA.FTZ R4, R58, c[0x0][0x2d0], -R2 ;  /* 0x0000b4003a047a23 */ /* 0x002fce0000010802 */
[----:B------:R1:W-:Y:S01]  /*48b0*/  MUFU.EX2 R125, R4 ;  /* 0x00000004007d7308 */ /* 0x0003e20000000800 */
[----:B--2---:R-:W-:Y:S01]  /*48c0*/  HMMA.16816.F32.BF16 R8, R20, R42, RZ ;  /* 0x0000002a1408723c */ /* 0x004fe200000418ff */
[----:B-1----:R-:W-:-:S06]  /*48d0*/  FFMA.FTZ R4, R59, c[0x0][0x2d0], -R2 ;  /* 0x0000b4003b047a23 */ /* 0x002fcc0000010802 */
[----:B------:R1:W-:Y:S02]  /*48e0*/  MUFU.EX2 R123, R4 ;  /* 0x00000004007b7308 */ /* 0x0003e40000000800 */
[----:B-1----:R-:W-:-:S06]  /*48f0*/  FFMA.FTZ R4, R68, c[0x0][0x2d0], -R2 ;  /* 0x0000b40044047a23 */ /* 0x002fcc0000010802 */
[----:B------:R1:W-:Y:S01]  /*4900*/  MUFU.EX2 R121, R4 ;  /* 0x0000000400797308 */ /* 0x0003e20000000800 */
[----:B------:R-:W-:Y:S01]  /*4910*/  HMMA.16816.F32.BF16 R64, R16, R34, R12 ;  /* 0x000000221040723c */ /* 0x000fe2000004180c */
[----:B------:R-:W2:Y:S01]  /*4920*/  LDSM.16.MT88.4 R32, [R3+0x1000] ;  /* 0x001000000320783b */ /* 0x000ea20000004200 */
[----:B-1----:R-:W-:-:S05]  /*4930*/  FFMA.FTZ R4, R69, c[0x0][0x2d0], -R2 ;  /* 0x0000b40045047a23 */ /* 0x002fca0000010802 */
[----:B------:R1:W-:Y:S01]  /*4940*/  MUFU.EX2 R120, R4 ;  /* 0x0000000400787308 */ /* 0x0003e20000000800 */
[----:B------:R-:W-:Y:S01]  /*4950*/  HMMA.16816.F32.BF16 R56, R16, R48, R24 ;  /* 0x000000301038723c */ /* 0x000fe20000041818 */
[----:B------:R-:W3:Y:S01]  /*4960*/  LDSM.16.MT88.4 R24, [R3+0x4000] ;  /* 0x004000000318783b */ /* 0x000ee20000004200 */
[----:B-1----:R-:W-:-:S05]  /*4970*/  FFMA.FTZ R4, R53, c[0x0][0x2d0], -R0 ;  /* 0x0000b40035047a23 */ /* 0x002fca0000010800 */
[----:B------:R1:W4:Y:S01]  /*4980*/  MUFU.EX2 R115, R4 ;  /* 0x0000000400737308 */ /* 0x0003220000000800 */
[----:B------:R-:W-:Y:S01]  /*4990*/  HMMA.16816.F32.BF16 R68, R16, R50, R8 ;  /* 0x000000321044723c */ /* 0x000fe20000041808 */
[----:B------:R-:W5:Y:S07]  /*49a0*/  LDSM.16.MT88.4 R48, [R3+0x7000] ;  /* 0x007000000330783b */ /* 0x000f6e0000004200 */
[----:B------:R-:W-:Y:S01]  /*49b0*/  HMMA.16816.F32.BF16 R8, R20, R96, RZ ;  /* 0x000000601408723c */ /* 0x000fe200000418ff */
[----:B-1----:R-:W-:-:S04]  /*49c0*/  FFMA.FTZ R4, R52, c[0x0][0x2d0], -R0 ;  /* 0x0000b40034047a23 */ /* 0x002fc80000010800 */
[----:B------:R1:W1:Y:S03]  /*49d0*/  MUFU.EX2 R112, R4 ;  /* 0x0000000400707308 */ /* 0x0002660000000800 */
[----:B------:R-:W-:Y:S01]  /*49e0*/  HMMA.16816.F32.BF16 R12, R20, R44, RZ ;  /* 0x0000002c140c723c */ /* 0x000fe200000418ff */
[----:B-1----:R-:W-:-:S04]  /*49f0*/  FFMA.FTZ R4, R54, c[0x0][0x2d0], -R0 ;  /* 0x0000b40036047a23 */ /* 0x002fc80000010800 */
[----:B------:R1:W-:Y:S03]  /*4a00*/  MUFU.EX2 R124, R4 ;  /* 0x00000004007c7308 */ /* 0x0003e60000000800 */
[----:B------:R-:W-:Y:S01]  /*4a10*/  HMMA.16816.F32.BF16 R28, R20, R46, RZ ;  /* 0x0000002e141c723c */ /* 0x000fe200000418ff */
[----:B-1----:R-:W-:-:S04]  /*4a20*/  FFMA.FTZ R4, R55, c[0x0][0x2d0], -R0 ;  /* 0x0000b40037047a23 */ /* 0x002fc80000010800 */
[----:B------:R1:W1:Y:S03]  /*4a30*/  MUFU.EX2 R122, R4 ;  /* 0x00000004007a7308 */ /* 0x0002660000000800 */
[----:B------:R-:W-:Y:S01]  /*4a40*/  HMMA.16816.F32.BF16 R228, R16, R104, R8 ;  /* 0x0000006810e4723c */ /* 0x000fe20000041808 */
[----:B-1----:R-:W-:-:S04]  /*4a50*/  FFMA.FTZ R4, R87, c[0x0][0x2d0], -R2 ;  /* 0x0000b40057047a23 */ /* 0x002fc80000010802 */
[----:B------:R1:W1:Y:S02]  /*4a60*/  MUFU.EX2 R114, R4 ;  /* 0x0000000400727308 */ /* 0x0002640000000800 */
[----:B----4-:R-:W-:Y:S01]  /*4a70*/  IMAD.MOV.U32 R104, RZ, RZ, R115 ;  /* 0x000000ffff687224 */ /* 0x010fe200078e0073 */
[----:B------:R-:W-:Y:S01]  /*4a80*/  HMMA.16816.F32.BF16 R232, R16, R36, R12 ;  /* 0x0000002410e8723c */ /* 0x000fe2000004180c */
[----:B-1----:R-:W-:-:S04]  /*4a90*/  FFMA.FTZ R4, R86, c[0x0][0x2d0], -R2 ;  /* 0x0000b40056047a23 */ /* 0x002fc80000010802 */
[----:B------:R1:W-:Y:S02]  /*4aa0*/  MUFU.EX2 R86, R4 ;  /* 0x0000000400567308 */ /* 0x0003e40000000800 */
[----:B------:R-:W-:Y:S02]  /*4ab0*/  F2FP.BF16.PACK_AB R12, R113, R205 ;  /* 0x000000cd710c723e */ /* 0x000fe400000010ff */
[----:B------:R-:W-:Y:S02]  /*4ac0*/  F2FP.BF16.PACK_AB R13, R112, R104 ;  /* 0x00000068700d723e */ /* 0x000fe400000010ff */
[----:B------:R-:W-:Y:S01]  /*4ad0*/  F2FP.BF16.PACK_AB R14, R123, R125 ;  /* 0x0000007d7b0e723e */ /* 0x000fe200000010ff */
[----:B-1----:R-:W-:-:S04]  /*4ae0*/  FFMA.FTZ R4, R90, c[0x0][0x2d0], -R2 ;  /* 0x0000b4005a047a23 */ /* 0x002fc80000010802 */
[----:B------:R1:W-:Y:S01]  /*4af0*/  MUFU.EX2 R252, R4 ;  /* 0x0000000400fc7308 */ /* 0x0003e20000000800 */
[----:B------:R-:W-:Y:S01]  /*4b00*/  F2FP.BF16.PACK_AB R15, R122, R124 ;  /* 0x0000007c7a0f723e */ /* 0x000fe200000010ff */
[----:B------:R-:W-:Y:S01]  /*4b10*/  HMMA.16816.F32.BF16 R224, R16, R38, R28 ;  /* 0x0000002610e0723c */ /* 0x000fe2000004181c */
[----:B------:R-:W-:Y:S01]  /*4b20*/  LDSM.16.MT88.4 R36, [R3+0x1800] ;  /* 0x001800000324783b */ /* 0x000fe20000004200 */
[----:B-1----:R-:W-:-:S04]  /*4b30*/  FFMA.FTZ R4, R60, c[0x0][0x2d0], -R0 ;  /* 0x0000b4003c047a23 */ /* 0x002fc80000010800 */
[----:B------:R1:W-:Y:S02]  /*4b40*/  MUFU.EX2 R251, R4 ;  /* 0x0000000400fb7308 */ /* 0x0003e40000000800 */
[C---:B--2---:R-:W-:Y:S01]  /*4b50*/  HMMA.16816.F32.BF16 R44, R12.reuse, R32, R80 ;  /* 0x000000200c2c723c */ /* 0x044fe20000041850 */
[----:B------:R-:W-:Y:S01]  /*4b60*/  IMAD.MOV.U32 R105, RZ, RZ, R114 ;  /* 0x000000ffff697224 */ /* 0x000fe200078e0072 */
[----:B------:R-:W-:Y:S01]  /*4b70*/  F2FP.BF16.PACK_AB R8, R120, R121 ;  /* 0x000000797808723e */ /* 0x000fe200000010ff */
[----:B------:R-:W-:Y:S05]  /*4b80*/  LDSM.16.MT88.4 R80, [R3+0x8800] ;  /* 0x008800000350783b */ /* 0x000fea0000004200 */
[----:B------:R-:W-:Y:S01]  /*4b90*/  HMMA.16816.F32.BF16 R40, R12, R34, R76 ;  /* 0x000000220c28723c */ /* 0x000fe2000004184c */
[----:B-1----:R-:W-:-:S04]  /*4ba0*/  FFMA.FTZ R4, R61, c[0x0][0x2d0], -R0 ;  /* 0x0000b4003d047a23 */ /* 0x002fc80000010800 */
[----:B------:R1:W2:Y:S03]  /*4bb0*/  MUFU.EX2 R250, R4 ;  /* 0x0000000400fa7308 */ /* 0x0002a60000000800 */
[C---:B---3--:R-:W-:Y:S08]  /*4bc0*/  HMMA.16816.F32.BF16 R32, R12.reuse, R24, R72 ;  /* 0x000000180c20723c */ /* 0x048ff00000041848 */
[----:B------:R-:W-:Y:S01]  /*4bd0*/  HMMA.16816.F32.BF16 R28, R12, R26, R64 ;  /* 0x0000001a0c1c723c */ /* 0x000fe20000041840 */
[----:B------:R-:W3:Y:S04]  /*4be0*/  LDSM.16.MT88.4 R24, [R3+0x4800] ;  /* 0x004800000318783b */ /* 0x000ee80000004200 */
[----:B------:R-:W4:Y:S01]  /*4bf0*/  LDSM.16.MT88.4 R64, [R3+0x7800] ;  /* 0x007800000340783b */ /* 0x000f220000004200 */
[----:B-1----:R-:W-:-:S04]  /*4c00*/  FFMA.FTZ R4, R62, c[0x0][0x2d0], -R0 ;  /* 0x0000b4003e047a23 */ /* 0x002fc80000010800 */
[----:B------:R1:W-:Y:S02]  /*4c10*/  MUFU.EX2 R249, R4 ;  /* 0x0000000400f97308 */ /* 0x0003e40000000800 */
[----:B-1----:R-:W-:-:S06]  /*4c20*/  FFMA.FTZ R4, R63, c[0x0][0x2d0], -R0 ;  /* 0x0000b4003f047a23 */ /* 0x002fcc0000010800 */
[----:B------:R1:W1:Y:S02]  /*4c30*/  MUFU.EX2 R248, R4 ;  /* 0x0000000400f87308 */ /* 0x0002640000000800 */
[----:B-1----:R-:W-:-:S06]  /*4c40*/  FFMA.FTZ R4, R103, c[0x0][0x2d0], -R2 ;  /* 0x0000b40067047a23 */ /* 0x002fcc0000010802 */
[----:B------:R1:W-:Y:S01]  /*4c50*/  MUFU.EX2 R247, R4 ;  /* 0x0000000400f77308 */ /* 0x0003e20000000800 */
[----:B-----5:R-:W-:Y:S01]  /*4c60*/  HMMA.16816.F32.BF16 R52, R12, R48, R56 ;  /* 0x000000300c34723c */ /* 0x020fe20000041838 */
[----:B------:R-:W5:Y:S01]  /*4c70*/  LDSM.16.MT88.4 R56, [R3+0x2000] ;  /* 0x002000000338783b */ /* 0x000f620000004200 */
[----:B-1----:R-:W-:-:S05]  /*4c80*/  FFMA.FTZ R4, R91, c[0x0][0x2d0], -R2 ;  /* 0x0000b4005b047a23 */ /* 0x002fca0000010802 */
[----:B------:R1:W-:Y:S02]  /*4c90*/  MUFU.EX2 R245, R4 ;  /* 0x0000000400f57308 */ /* 0x0003e40000000800 */
[----:B-1----:R-:W-:-:S06]  /*4ca0*/  FFMA.FTZ R4, R92, c[0x0][0x2d0], -R2 ;  /* 0x0000b4005c047a23 */ /* 0x002fcc0000010802 */
[----:B------:R1:W-:Y:S01]  /*4cb0*/  MUFU.EX2 R246, R4 ;  /* 0x0000000400f67308 */ /* 0x0003e20000000800 */
[----:B--2---:R-:W-:Y:S02]  /*4cc0*/  F2FP.BF16.PACK_AB R9, R250, R251 ;  /* 0x000000fbfa09723e */ /* 0x004fe400000010ff */
[----:B------:R-:W-:Y:S01]  /*4cd0*/  F2FP.BF16.PACK_AB R10, R86, R105 ;  /* 0x00000069560a723e */ /* 0x000fe200000010ff */
[----:B-1----:R-:W-:-:S04]  /*4ce0*/  FFMA.FTZ R4, R84, c[0x0][0x2d0], -R0 ;  /* 0x0000b40054047a23 */ /* 0x002fc80000010800 */
[----:B------:R1:W-:Y:S01]  /*4cf0*/  MUFU.EX2 R244, R4 ;  /* 0x0000000400f47308 */ /* 0x0003e20000000800 */
[----:B------:R-:W-:Y:S01]  /*4d00*/  F2FP.BF16.PACK_AB R11, R248, R249 ;  /* 0x000000f9f80b723e */ /* 0x000fe200000010ff */
[----:B------:R-:W-:Y:S01]  /*4d10*/  HMMA.16816.F32.BF16 R68, R12, R50, R68 ;  /* 0x000000320c44723c */ /* 0x000fe20000041844 */
[----:B-1----:R-:W-:-:S05]  /*4d20*/  FFMA.FTZ R4, R85, c[0x0][0x2d0], -R0 ;  /* 0x0000b40055047a23 */ /* 0x002fca0000010800 */
[----:B------:R1:W2:Y:S02]  /*4d30*/  MUFU.EX2 R243, R4 ;  /* 0x0000000400f37308 */ /* 0x0002a40000000800 */
[----:B---3--:R-:W-:Y:S01]  /*4d40*/  HMMA.16816.F32.BF16 R48, R8, R24, R32 ;  /* 0x000000180830723c */ /* 0x008fe20000041820 */
[----:B-1----:R-:W-:-:S05]  /*4d50*/  FFMA.FTZ R4, R88, c[0x0][0x2d0], -R0 ;  /* 0x0000b40058047a23 */ /* 0x002fca0000010800 */
[----:B------:R1:W-:Y:S02]  /*4d60*/  MUFU.EX2 R242, R4 ;  /* 0x0000000400f27308 */ /* 0x0003e40000000800 */
[----:B------:R-:W-:Y:S01]  /*4d70*/  HMMA.16816.F32.BF16 R32, R8, R26, R28 ;  /* 0x0000001a0820723c */ /* 0x000fe2000004181c */
[----:B------:R-:W3:Y:S01]  /*4d80*/  LDSM.16.MT88.4 R28, [R3+0x5000] ;  /* 0x00500000031c783b */ /* 0x000ee20000004200 */
[----:B------:R-:W-:-:S06]  /*4d90*/  FFMA.FTZ R24, R108, c[0x0][0x2d0], -R2 ;  /* 0x0000b4006c187a23 */ /* 0x000fcc0000010802 */
[----:B------:R-:W-:Y:S01]  /*4da0*/  HMMA.16816.F32.BF16 R72, R8, R36, R44 ;  /* 0x000000240848723c */ /* 0x000fe2000004182c */
[----:B-1----:R-:W-:-:S07]  /*4db0*/  FFMA.FTZ R4, R89, c[0x0][0x2d0], -R0 ;  /* 0x0000b40059047a23 */ /* 0x002fce0000010800 */
[----:B------:R-:W-:Y:S01]  /*4dc0*/  HMMA.16816.F32.BF16 R60, R8, R38, R40 ;  /* 0x00000026083c723c */ /* 0x000fe20000041828 */
[----:B------:R-:W1:Y:S01]  /*4dd0*/  LDSM.16.MT88.4 R40, [R3+0x8000] ;  /* 0x008000000328783b */ /* 0x000e620000004200 */
[----:B------:R2:W1:Y:S02]  /*4de0*/  MUFU.EX2 R241, R4 ;  /* 0x0000000400f17308 */ /* 0x0004640000000800 */
[----:B--2---:R-:W-:-:S06]  /*4df0*/  FFMA.FTZ R4, R111, c[0x0][0x2d0], -R2 ;  /* 0x0000b4006f047a23 */ /* 0x004fcc0000010802 */
[----:B------:R2:W-:Y:S01]  /*4e00*/  MUFU.EX2 R240, R4 ;  /* 0x0000000400f07308 */ /* 0x0005e20000000800 */
[----:B----4-:R-:W-:Y:S01]  /*4e10*/  HMMA.16816.F32.BF16 R44, R8, R66, R68 ;  /* 0x00000042082c723c */ /* 0x010fe20000041844 */
[----:B------:R-:W-:Y:S01]  /*4e20*/  F2FP.BF16.PACK_AB R5, R243, R244 ;  /* 0x000000f4f305723e */ /* 0x000fe200000010ff */
[--C-:B--2---:R-:W-:Y:S02]  /*4e30*/  FFMA.FTZ R4, R110, c[0x0][0x2d0], -R2.reuse ;  /* 0x0000b4006e047a23 */ /* 0x104fe40000010802 */
[----:B------:R-:W-:-:S04]  /*4e40*/  FFMA.FTZ R2, R109, c[0x0][0x2d0], -R2 ;  /* 0x0000b4006d027a23 */ /* 0x000fc80000010802 */
[----:B------:R2:W-:Y:S01]  /*4e50*/  MUFU.EX2 R237, R2 ;  /* 0x0000000200ed7308 */ /* 0x0005e20000000800 */
[----:B------:R-:W-:Y:S01]  /*4e60*/  F2FP.BF16.PACK_AB R6, R246, R245 ;  /* 0x000000f5f606723e */ /* 0x000fe200000010ff */
[----:B------:R-:W-:Y:S01]  /*4e70*/  IMAD.MOV.U32 R68, RZ, RZ, R223 ;  /* 0x000000ffff447224 */ /* 0x000fe200078e00df */
[----:B-1----:R-:W-:-:S05]  /*4e80*/  F2FP.BF16.PACK_AB R7, R241, R242 ;  /* 0x000000f2f107723e */ /* 0x002fca00000010ff */
[----:B------:R1:W4:Y:S01]  /*4e90*/  MUFU.EX2 R239, R4 ;  /* 0x0000000400ef7308 */ /* 0x0003220000000800 */
[----:B--2---:R-:W-:-:S07]  /*4ea0*/  FFMA.FTZ R2, R93, c[0x0][0x2d0], -R0 ;  /* 0x0000b4005d027a23 */ /* 0x004fce0000010800 */
[----:B------:R2:W-:Y:S01]  /*4eb0*/  MUFU.EX2 R236, R2 ;  /* 0x0000000200ec7308 */ /* 0x0005e20000000800 */
[----:B-1----:R-:W-:Y:S01]  /*4ec0*/  F2FP.BF16.PACK_AB R4, R247, R252 ;  /* 0x000000fcf704723e */ /* 0x002fe200000010ff */
[----:B------:R-:W-:Y:S06]  /*4ed0*/  HMMA.16816.F32.BF16 R36, R8, R64, R52 ;  /* 0x000000400824723c */ /* 0x000fec0000041834 */
[----:B------:R-:W-:Y:S01]  /*4ee0*/  MUFU.EX2 R238, R24 ;  /* 0x0000001800ee7308 */ /* 0x000fe20000000800 */
[----:B----4-:R-:W-:Y:S01]  /*4ef0*/  F2FP.BF16.PACK_AB R96, R239, R240 ;  /* 0x000000f0ef60723e */ /* 0x010fe200000010ff */
[----:B------:R-:W-:Y:S01]  /*4f00*/  IMAD.MOV.U32 R70, RZ, RZ, R113 ;  /* 0x000000ffff467224 */ /* 0x000fe200078e0071 */
[----:B------:R-:W-:Y:S01]  /*4f10*/  LDSM.16.MT88.4 R52, [R214+0x3800] ;  /* 0x00380000d634783b */ /* 0x000fe20000004200 */
[----:B--2---:R-:W-:-:S04]  /*4f20*/  FFMA.FTZ R2, R94, c[0x0][0x2d0], -R0 ;  /* 0x0000b4005e027a23 */ /* 0x004fc80000010800 */
[----:B------:R1:W2:Y:S01]  /*4f30*/  MUFU.EX2 R223, R2 ;  /* 0x0000000200df7308 */ /* 0x0002a20000000800 */
[C---:B-----5:R-:W-:Y:S08]  /*4f40*/  HMMA.16816.F32.BF16 R72, R4.reuse, R56, R72 ;  /* 0x000000380448723c */ /* 0x060ff00000041848 */
[----:B------:R-:W-:Y:S01]  /*4f50*/  HMMA.16816.F32.BF16 R60, R4, R58, R60 ;  /* 0x0000003a043c723c */ /* 0x000fe2000004183c */
[----:B------:R-:W4:Y:S01]  /*4f60*/  LDSM.16.MT88.4 R56, [R214+0x3000] ;  /* 0x00300000d638783b */ /* 0x000f220000004200 */
[----:B-1----:R-:W-:-:S02]  /*4f70*/  FFMA.FTZ R2, R102, c[0x0][0x2d0], -R0 ;  /* 0x0000b40066027a23 */ /* 0x002fc40000010800 */
[----:B------:R-:W-:Y:S02]  /*4f80*/  FFMA.FTZ R0, R95, c[0x0][0x2d0], -R0 ;  /* 0x0000b4005f007a23 */ /* 0x000fe40000010800 */
[----:B------:R1:W-:Y:S08]  /*4f90*/  MUFU.EX2 R103, R2 ;  /* 0x0000000200677308 */ /* 0x0003f00000000800 */
[----:B------:R-:W5:Y:S01]  /*4fa0*/  MUFU.EX2 R102, R0 ;  /* 0x0000000000667308 */ /* 0x000f620000000800 */
[----:B---3--:R-:W-:Y:S01]  /*4fb0*/  HMMA.16816.F32.BF16 R48, R4, R28, R48 ;  /* 0x0000001c0430723c */ /* 0x008fe20000041830 */
[----:B--2---:R-:W-:Y:S01]  /*4fc0*/  F2FP.BF16.PACK_AB R97, R223, R236 ;  /* 0x000000ecdf61723e */ /* 0x004fe200000010ff */
[----:B-1----:R-:W-:-:S06]  /*4fd0*/  IMAD.IADD R2, R212, 0x1, R215 ;  /* 0x00000001d4027824 */ /* 0x002fcc00078e02d7 */
[----:B------:R-:W-:Y:S01]  /*4fe0*/  HMMA.16816.F32.BF16 R32, R4, R30, R32 ;  /* 0x0000001e0420723c */ /* 0x000fe20000041820 */
[----:B------:R-:W1:Y:S07]  /*4ff0*/  LDSM.16.MT88.4 R28, [R2] ;  /* 0x00000000021c783b */ /* 0x000e6e0000004200 */
[----:B------:R-:W-:Y:S01]  /*5000*/  HMMA.16816.F32.BF16 R24, R20, R98, RZ ;  /* 0x000000621418723c */ /* 0x000fe200000418ff */
[----:B------:R-:W-:Y:S01]  /*5010*/  IMAD.MOV.U32 R69, RZ, RZ, R112 ;  /* 0x000000ffff457224 */ /* 0x000fe200078e0070 */
[----:B------:R-:W-:Y:S05]  /*5020*/  LDSM.16.MT88.4 R64, [R2+0x800] ;  /* 0x000800000240783b */ /* 0x000fea0000004200 */
[----:B------:R-:W-:-:S02]  /*5030*/  F2FP.BF16.PACK_AB R98, R237, R238 ;  /* 0x000000eeed62723e */ /* 0x000fc400000010ff */
[----:B-----5:R-:W-:Y:S01]  /*5040*/  F2FP.BF16.PACK_AB R99, R102, R103 ;  /* 0x000000676663723e */ /* 0x020fe200000010ff */
[----:B------:R-:W-:Y:S08]  /*5050*/  HMMA.16816.F32.BF16 R36, R4, R40, R36 ;  /* 0x000000280424723c */ /* 0x000ff00000041824 */
[----:B------:R-:W-:Y:S08]  /*5060*/  HMMA.16816.F32.BF16 R112, R96, R116, R72 ;  /* 0x000000746070723c */ /* 0x000ff00000041848 */
[----:B------:R-:W-:Y:S08]  /*5070*/  HMMA.16816.F32.BF16 R44, R4, R42, R44 ;  /* 0x0000002a042c723c */ /* 0x000ff0000004182c */
[C---:B------:R-:W-:Y:S01]  /*5080*/  HMMA.16816.F32.BF16 R116, R96.reuse, R118, R60 ;  /* 0x000000766074723c */ /* 0x040fe2000004183c */
[----:B------:R-:W2:Y:S07]  /*5090*/  LDSM.16.MT88.4 R60, [R215+0x3000] ;  /* 0x00300000d73c783b */ /* 0x000eae0000004200 */
[C---:B------:R-:W-:Y:S01]  /*50a0*/  HMMA.16816.F32.BF16 R132, R96.reuse, R128, R48 ;  /* 0x000000806084723c */ /* 0x040fe20000041830 */
[----:B------:R-:W-:Y:S07]  /*50b0*/  LDSM.16.MT88.4 R48, [R2+0x3000] ;  /* 0x003000000230783b */ /* 0x000fee0000004200 */
[C---:B------:R-:W-:Y:S08]  /*50c0*/  HMMA.16816.F32.BF16 R76, R96.reuse, R80, R36 ;  /* 0x00000050604c723c */ /* 0x040ff00000041824 */
[C---:B------:R-:W-:Y:S08]  /*50d0*/  HMMA.16816.F32.BF16 R128, R96.reuse, R130, R32 ;  /* 0x000000826080723c */ /* 0x040ff00000041820 */
[----:B------:R-:W-:Y:S01]  /*50e0*/  HMMA.16816.F32.BF16 R80, R96, R82, R44 ;  /* 0x000000526050723c */ /* 0x000fe2000004182c */
[----:B------:R-:W3:Y:S07]  /*50f0*/  LDSM.16.MT88.4 R44, [R215+0x3800] ;  /* 0x00380000d72c783b */ /* 0x000eee0000004200 */
[----:B----4-:R-:W-:Y:S08]  /*5100*/  HMMA.16816.F32.BF16 R32, R20, R58, RZ ;  /* 0x0000003a1420723c */ /* 0x010ff000000418ff */
[----:B------:R-:W-:Y:S08]  /*5110*/  HMMA.16816.F32.BF16 R144, R16, R106, R24 ;  /* 0x0000006a1090723c */ /* 0x000ff00000041818 */
[C---:B-1----:R-:W-:Y:S08]  /*5120*/  HMMA.16816.F32.BF16 R24, R20.reuse, R28, RZ ;  /* 0x0000001c1418723c */ /* 0x042ff000000418ff */
[C---:B------:R-:W-:Y:S08]  /*5130*/  HMMA.16816.F32.BF16 R40, R20.reuse, R30, RZ ;  /* 0x0000001e1428723c */ /* 0x040ff000000418ff */
[C---:B--2---:R-:W-:Y:S08]  /*5140*/  HMMA.16816.F32.BF16 R28, R20.reuse, R60, RZ ;  /* 0x0000003c141c723c */ /* 0x044ff000000418ff */
[----:B------:R-:W-:Y:S08]  /*5150*/  HMMA.16816.F32.BF16 R36, R20, R56, RZ ;  /* 0x000000381424723c */ /* 0x000ff000000418ff */
[C---:B------:R-:W-:Y:S01]  /*5160*/  HMMA.16816.F32.BF16 R56, R16.reuse, R54, R32 ;  /* 0x000000361038723c */ /* 0x040fe20000041820 */
[----:B------:R-:W1:Y:S07]  /*5170*/  LDSM.16.MT88.4 R32, [R2+0x3800] ;  /* 0x003800000220783b */ /* 0x000e6e0000004200 */
[----:B------:R-:W-:Y:S01]  /*5180*/  HMMA.16816.F32.BF16 R140, R16, R64, R24 ;  /* 0x00000040108c723c */ /* 0x000fe20000041818 */
[----:B------:R-:W-:-:S07]  /*5190*/  IMAD.MOV.U32 R75, RZ, RZ, R125 ;  /* 0x000000ffff4b7224 */ /* 0x000fce00078e007d */
[----:B------:R-:W-:Y:S01]  /*51a0*/  HMMA.16816.F32.BF16 R24, R20, R62, RZ ;  /* 0x0000003e1418723c */ /* 0x000fe200000418ff */
[----:B------:R-:W-:-:S07]  /*51b0*/  IMAD.MOV.U32 R74, RZ, RZ, R124 ;  /* 0x000000ffff4a7224 */ /* 0x000fce00078e007c */
[C---:B---3--:R-:W-:Y:S08]  /*51c0*/  HMMA.16816.F32.BF16 R124, R16.reuse, R44, R28 ;  /* 0x0000002c107c723c */ /* 0x048ff0000004181c */
[----:B------:R-:W-:Y:S01]  /*51d0*/  HMMA.16816.F32.BF16 R136, R16, R52, R36 ;  /* 0x000000341088723c */ /* 0x000fe20000041824 */
[----:B------:R-:W2:Y:S07]  /*51e0*/  LDSM.16.MT88.4 R36, [R214+0x6000] ;  /* 0x00600000d624783b */ /* 0x000eae0000004200 */
[----:B------:R-:W-:Y:S08]  /*51f0*/  HMMA.16816.F32.BF16 R28, R20, R48, RZ ;  /* 0x00000030141c723c */ /* 0x000ff000000418ff */
[C---:B------:R-:W-:Y:S08]  /*5200*/  HMMA.16816.F32.BF16 R64, R16.reuse, R66, R40 ;  /* 0x000000421040723c */ /* 0x040ff00000041828 */
[----:B------:R-:W-:Y:S01]  /*5210*/  HMMA.16816.F32.BF16 R40, R16, R46, R24 ;  /* 0x0000002e1028723c */ /* 0x000fe20000041818 */
[----:B------:R-:W-:-:S07]  /*5220*/  IMAD.MOV.U32 R90, RZ, RZ, R123 ;  /* 0x000000ffff5a7224 */ /* 0x000fce00078e007b */
[----:B------:R-:W-:Y:S01]  /*5230*/  HMMA.16816.F32.BF16 R24, R20, R50, RZ ;  /* 0x000000321418723c */ /* 0x000fe200000418ff */
[----:B------:R-:W-:Y:S02]  /*5240*/  IMAD.MOV.U32 R91, RZ, RZ, R122 ;  /* 0x000000ffff5b7224 */ /* 0x000fe400078e007a */
[----:B------:R-:W-:Y:S02]  /*5250*/  IMAD.MOV.U32 R92, RZ, RZ, R121 ;  /* 0x000000ffff5c7224 */ /* 0x000fe400078e0079 */
[----:B------:R-:W-:-:S03]  /*5260*/  IMAD.MOV.U32 R88, RZ, RZ, R120 ;  /* 0x000000ffff587224 */ /* 0x000fc600078e0078 */
[C---:B-1----:R-:W-:Y:S01]  /*5270*/  HMMA.16816.F32.BF16 R120, R16.reuse, R32, R28 ;  /* 0x000000201078723c */ /* 0x042fe2000004181c */
[----:B------:R-:W1:Y:S01]  /*5280*/  LDSM.16.MT88.4 R28, [R214+0x6800] ;  /* 0x00680000d61c783b */ /* 0x000e620000004200 */
[----:B------:R-:W-:Y:S11]  /*5290*/  IMAD.MOV.U32 R89, RZ, RZ, R86 ;  /* 0x000000ffff597224 */ /* 0x000ff600078e0056 */
[----:B------:R-:W-:Y:S03]  /*52a0*/  @!UPT UIADD3 URZ, URZ, URZ, URZ ;  /* 0x0000003f3f3ff290 */ /* 0x000fe6000fffe03f */
[----:B------:R-:W-:Y:S01]  /*52b0*/  HMMA.16816.F32.BF16 R84, R16, R34, R24 ;  /* 0x000000221054723c */ /* 0x000fe20000041818 */
[----:B------:R-:W3:Y:S07]  /*52c0*/  LDSM.16.MT88.4 R32, [R215+0x6000] ;  /* 0x00600000d720783b */ /* 0x000eee0000004200 */
[----:B--2---:R-:W-:Y:S01]  /*52d0*/  HMMA.16816.F32.BF16 R24, R20, R36, RZ ;  /* 0x000000241418723c */ /* 0x004fe200000418ff */
[----:B------:R-:W-:-:S04]  /*52e0*/  FADD.FTZ R0, R161, R151 ;  /* 0x00000097a1007221 */ /* 0x000fc80000010000 */
[----:B------:R-:W-:Y:S11]  /*52f0*/  FADD.FTZ R0, R204, R0 ;  /* 0x00000000cc007221 */ /* 0x000ff60000010000 */
[----:B------:R-:W-:Y:S08]  /*5300*/  @!UPT UIADD3 URZ, URZ, URZ, URZ ;  /* 0x0000003f3f3ff290 */ /* 0x000ff0000fffe03f */
[----:B-1----:R-:W-:Y:S08]  /*5310*/  HMMA.16816.F32.BF16 R108, R16, R28, R24 ;  /* 0x0000001c106c723c */ /* 0x002ff00000041818 */
[----:B------:R-:W-:Y:S01]  /*5320*/  HMMA.16816.F32.BF16 R24, R20, R38, RZ ;  /* 0x000000261418723c */ /* 0x000fe200000418ff */
[----:B------:R-:W-:Y:S02]  /*5330*/  FADD.FTZ R0, R163, R0 ;  /* 0x00000000a3007221 */ /* 0x000fe40000010000 */
[----:B------:R-:W-:-:S02]  /*5340*/  IMAD.MOV.U32 R71, RZ, RZ, R104 ;  /* 0x000000ffff477224 */ /* 0x000fc400078e0068 */
[----:B------:R-:W-:Y:S11]  /*5350*/  IMAD.MOV.U32 R163, RZ, RZ, R105 ;  /* 0x000000ffffa37224 */ /* 0x000ff600078e0069 */
[----:B------:R-:W-:Y:S08]  /*5360*/  @!UPT UIADD3 URZ, URZ, URZ, URZ ;  /* 0x0000003f3f3ff290 */ /* 0x000ff0000fffe03f */
[----:B------:R-:W-:Y:S01]  /*5370*/  HMMA.16816.F32.BF16 R104, R16, R30, R24 ;  /* 0x0000001e1068723c */ /* 0x000fe20000041818 */
[----:B------:R-:W1:Y:S07]  /*5380*/  LDSM.16.MT88.4 R28, [R215+0x6800] ;  /* 0x00680000d71c783b */ /* 0x000e6e0000004200 */
[----:B---3--:R-:W-:Y:S01]  /*5390*/  HMMA.16816.F32.BF16 R24, R20, R32, RZ ;  /* 0x000000201418723c */ /* 0x008fe200000418ff */
[----:B------:R-:W-:Y:S02]  /*53a0*/  FADD.FTZ R0, R206, R0 ;  /* 0x00000000ce007221 */ /* 0x000fe40000010000 */
[----:B------:R-:W-:-:S02]  /*53b0*/  IMAD.MOV.U32 R206, RZ, RZ, R92 ;  /* 0x000000ffffce7224 */ /* 0x000fc400078e005c */
[----:B------:R-:W-:-:S04]  /*53c0*/  FADD.FTZ R3, R150, R149 ;  /* 0x0000009596037221 */ /* 0x000fc80000010000 */
[----:B------:R-:W-:-:S04]  /*53d0*/  FADD.FTZ R3, R148, R3 ;  /* 0x0000000394037221 */ /* 0x000fc80000010000 */
[----:B------:R-:W-:-:S11]  /*53e0*/  FADD.FTZ R3, R160, R3 ;  /* 0x00000003a0037221 */ /* 0x000fd60000010000 */
[----:B-1----:R-:W-:Y:S08]  /*53f0*/  HMMA.16816.F32.BF16 R92, R16, R28, R24 ;  /* 0x0000001c105c723c */ /* 0x002ff00000041818 */
[----:B------:R-:W-:Y:S01]  /*5400*/  HMMA.16816.F32.BF16 R24, R20, R34, RZ ;  /* 0x000000221418723c */ /* 0x000fe200000418ff */
[----:B------:R-:W-:Y:S02]  /*5410*/  FADD.FTZ R3, R162, R3 ;  /* 0x00000003a2037221 */ /* 0x000fe40000010000 */
[----:B------:R-:W-:-:S02]  /*5420*/  FADD.FTZ R0, R209, R0 ;  /* 0x00000000d1007221 */ /* 0x000fc40000010000 */
[----:B------:R-:W-:Y:S02]  /*5430*/  IMAD.MOV.U32 R204, RZ, RZ, R89 ;  /* 0x000000ffffcc7224 */ /* 0x000fe400078e0059 */
[----:B------:R-:W-:Y:S02]  /*5440*/  IMAD.MOV.U32 R160, RZ, RZ, R88 ;  /* 0x000000ffffa07224 */ /* 0x000fe400078e0058 */
[----:B------:R-:W-:Y:S02]  /*5450*/  IMAD.MOV.U32 R162, RZ, RZ, R91 ;  /* 0x000000ffffa27224 */ /* 0x000fe400078e005b */
[----:B------:R-:W-:Y:S11]  /*5460*/  IMAD.MOV.U32 R209, RZ, RZ, R90 ;  /* 0x000000ffffd17224 */ /* 0x000ff600078e005a */
[----:B------:R-:W-:Y:S02]  /*5470*/  @!UPT UIADD3 URZ, URZ, URZ, URZ ;  /* 0x0000003f3f3ff290 */ /* 0x000fe4000fffe03f */
[----:B------:R-:W-:Y:S01]  /*5480*/  HMMA.16816.F32.BF16 R88, R16, R30, R24 ;  /* 0x0000001e1058723c */ /* 0x000fe20000041818 */
[----:B------:R-:W1:Y:S07]  /*5490*/  LDSM.16.MT88.4 R24, [R2+0x6000] ;  /* 0x006000000218783b */ /* 0x000e6e0000004200 */
[C---:B-1----:R-:W-:Y:S08]  /*54a0*/  HMMA.16816.F32.BF16 R28, R20.reuse, R24, RZ ;  /* 0x00000018141c723c */ /* 0x042ff000000418ff */
[----:B------:R-:W-:Y:S01]  /*54b0*/  HMMA.16816.F32.BF16 R20, R20, R26, RZ ;  /* 0x0000001a1414723c */ /* 0x000fe200000418ff */
[----:B------:R-:W1:Y:S01]  /*54c0*/  LDSM.16.MT88.4 R24, [R2+0x6800] ;  /* 0x006800000218783b */ /* 0x000e620000004200 */
[----:B------:R-:W-:-:S02]  /*54d0*/  FADD.FTZ R3, R207, R3 ;  /* 0x00000003cf037221 */ /* 0x000fc40000010000 */
[----:B------:R-:W-:Y:S02]  /*54e0*/  FADD.FTZ R0, R220, R0 ;  /* 0x00000000dc007221 */ /* 0x000fe40000010000 */
[----:B------:R-:W-:Y:S02]  /*54f0*/  IMAD.MOV.U32 R207, RZ, RZ, R74 ;  /* 0x000000ffffcf7224 */ /* 0x000fe400078e004a */
[----:B------:R-:W-:-:S08]  /*5500*/  IMAD.MOV.U32 R220, RZ, RZ, R75 ;  /* 0x000000ffffdc7224 */ /* 0x000fd000078e004b */
[C---:B-1----:R-:W-:Y:S08]  /*5510*/  HMMA.16816.F32.BF16 R72, R16.reuse, R24, R28 ;  /* 0x000000181048723c */ /* 0x042ff0000004181c */
[----:B------:R-:W-:Y:S01]  /*5520*/  HMMA.16816.F32.BF16 R28, R16, R26, R20 ;  /* 0x0000001a101c723c */ /* 0x000fe20000041814 */
[----:B------:R-:W1:Y:S01]  /*5530*/  LDSM.16.MT88.4 R16, [R214+0x1000] ;  /* 0x00100000d610783b */ /* 0x000e620000004200 */
[----:B------:R-:W-:-:S02]  /*5540*/  FADD.FTZ R3, R208, R3 ;  /* 0x00000003d0037221 */ /* 0x000fc40000010000 */
[----:B------:R-:W-:Y:S01]  /*5550*/  FADD.FTZ R0, R221, R0 ;  /* 0x00000000dd007221 */ /* 0x000fe20000010000 */
[----:B------:R-:W2:Y:S01]  /*5560*/  LDSM.16.MT88.4 R20, [R215+0x1000] ;  /* 0x00100000d714783b */ /* 0x000ea20000004200 */
[----:B------:R-:W-:Y:S02]  /*5570*/  FADD.FTZ R3, R219, R3 ;  /* 0x00000003db037221 */ /* 0x000fe40000010000 */
[----:B------:R-:W-:Y:S02]  /*5580*/  IMAD.MOV.U32 R161, RZ, RZ, R68 ;  /* 0x000000ffffa17224 */ /* 0x000fe400078e0044 */
[----:B------:R-:W-:Y:S02]  /*5590*/  IMAD.MOV.U32 R208, RZ, RZ, R69 ;  /* 0x000000ffffd07224 */ /* 0x000fe400078e0045 */
[----:B------:R-:W-:Y:S02]  /*55a0*/  IMAD.MOV.U32 R221, RZ, RZ, R70 ;  /* 0x000000ffffdd7224 */ /* 0x000fe400078e0046 */
[----:B------:R-:W-:-:S02]  /*55b0*/  IMAD.MOV.U32 R219, RZ, RZ, R71 ;  /* 0x000000ffffdb7224 */ /* 0x000fc400078e0047 */
        /* <DEDUP_REMOVED lines=25> */
[----:B------:R-:W-:Y:S01]  /*5750*/  HMMA.16816.F32.BF16 R72, R12, R18, R28 ;  /* 0x000000120c48723c */ /* 0x000fe2000004181c */
[----:B------:R-:W1:Y:S04]  /*5760*/  LDSM.16.MT88.4 R16, [R215+0x1800] ;  /* 0x00180000d710783b */ /* 0x000e680000004200 */
[----:B------:R-:W3:Y:S03]  /*5770*/  LDSM.16.MT88.4 R12, [R2+0x1800] ;  /* 0x00180000020c783b */ /* 0x000ee60000004200 */
        /* <DEDUP_REMOVED lines=18> */
[C---:B--2---:R-:W-:Y:S01]  /*58a0*/  HMMA.16816.F32.BF16 R32, R8.reuse, R20, R144 ;  /* 0x000000140820723c */ /* 0x044fe20000041890 */
[----:B------:R-:W-:Y:S01]  /*58b0*/  FADD.FTZ R205, R205, R0 ;  /* 0x00000000cdcd7221 */ /* 0x000fe20000010000 */
[----:B------:R-:W-:Y:S06]  /*58c0*/  LDSM.16.MT88.4 R144, [R2+0x2800] ;  /* 0x002800000290783b */ /* 0x000fec0000004200 */
[C---:B------:R-:W-:Y:S01]  /*58d0*/  HMMA.16816.F32.BF16 R28, R8.reuse, R22, R140 ;  /* 0x00000016081c723c */ /* 0x040fe2000004188c */
[----:B------:R-:W-:Y:S07]  /*58e0*/  LDSM.16.MT88.4 R20, [R214+0x2000] ;  /* 0x00200000d614783b */ /* 0x000fee0000004200 */
[C---:B-1----:R-:W-:Y:S08]  /*58f0*/  HMMA.16816.F32.BF16 R108, R8.reuse, R16, R108 ;  /* 0x00000010086c723c */ /* 0x042ff0000004186c */
[C---:B------:R-:W-:Y:S01]  /*5900*/  HMMA.16816.F32.BF16 R24, R8.reuse, R18, R104 ;  /* 0x000000120818723c */ /* 0x040fe20000041868 */
[----:B------:R-:W-:Y:S07]  /*5910*/  LDSM.16.MT88.4 R16, [R215+0x2000] ;  /* 0x00200000d710783b */ /* 0x000fee0000004200 */
[C---:B---3--:R-:W-:Y:S08]  /*5920*/  HMMA.16816.F32.BF16 R88, R8.reuse, R12, R88 ;  /* 0x0000000c0858723c */ /* 0x048ff00000041858 */
[----:B------:R-:W-:Y:S01]  /*5930*/  HMMA.16816.F32.BF16 R40, R8, R14, R72 ;  /* 0x0000000e0828723c */ /* 0x000fe20000041848 */
[----:B------:R-:W1:Y:S04]  /*5940*/  LDSM.16.MT88.4 R12, [R2+0x2000] ;  /* 0x00200000020c783b */ /* 0x000e680000004200 */
[----:B------:R-:W2:Y:S03]  /*5950*/  LDSM.16.MT88.4 R8, [R214+0x5000] ;  /* 0x00500000d608783b */ /* 0x000ea60000004200 */
[C---:B-1----:R-:W-:Y:S08]  /*5960*/  HMMA.16816.F32.BF16 R148, R4.reuse, R12, R148 ;  /* 0x0000000c0494723c */ /* 0x042ff00000041894 */
[C---:B------:R-:W-:Y:S01]  /*5970*/  HMMA.16816.F32.BF16 R72, R4.reuse, R14, R68 ;  /* 0x0000000e0448723c */ /* 0x040fe20000041844 */
[----:B------:R-:W1:Y:S07]  /*5980*/  LDSM.16.MT88.4 R12, [R214+0x8000] ;  /* 0x00800000d60c783b */ /* 0x000e6e0000004200 */
[C---:B--2---:R-:W-:Y:S01]  /*5990*/  HMMA.16816.F32.BF16 R140, R4.reuse, R8, R64 ;  /* 0x00000008048c723c */ /* 0x044fe20000041840 */
[----:B------:R-:W-:Y:S01]  /*59a0*/  FADD.FTZ R0, R219, R3 ;  /* 0x00000003db007221 */ /* 0x000fe20000010000 */
[----:B------:R-:W-:Y:S06]  /*59b0*/  LDSM.16.MT88.4 R64, [R2+0x5800] ;  /* 0x005800000240783b */ /* 0x000fec0000004200 */
[C---:B------:R-:W-:Y:S01]  /*59c0*/  HMMA.16816.F32.BF16 R68, R4.reuse, R10, R56 ;  /* 0x0000000a0444723c */ /* 0x040fe20000041838 */
[----:B------:R-:W2:Y:S07]  /*59d0*/  LDSM.16.MT88.4 R8, [R215+0x8000] ;  /* 0x00800000d708783b */ /* 0x000eae0000004200 */
[C---:B------:R-:W-:Y:S08]  /*59e0*/  HMMA.16816.F32.BF16 R104, R4.reuse, R20, R136 ;  /* 0x000000140468723c */ /* 0x040ff00000041888 */
[C---:B------:R-:W-:Y:S01]  /*59f0*/  HMMA.16816.F32.BF16 R36, R4.reuse, R22, R92 ;  /* 0x000000160424723c */ /* 0x040fe2000004185c */
[----:B------:R-:W3:Y:S07]  /*5a00*/  LDSM.16.MT88.4 R20, [R215+0x5000] ;  /* 0x00500000d714783b */ /* 0x000eee0000004200 */
[C---:B------:R-:W-:Y:S08]  /*5a10*/  HMMA.16816.F32.BF16 R120, R4.reuse, R16, R120 ;  /* 0x000000100478723c */ /* 0x040ff00000041878 */
[C---:B-1----:R-:W-:Y:S08]  /*5a20*/  HMMA.16816.F32.BF16 R32, R4.reuse, R12, R32 ;  /* 0x0000000c0420723c */ /* 0x042ff00000041820 */
[C---:B------:R-:W-:Y:S08]  /*5a30*/  HMMA.16816.F32.BF16 R28, R4.reuse, R14, R28 ;  /* 0x0000000e041c723c */ /* 0x040ff0000004181c */
[----:B------:R-:W-:Y:S01]  /*5a40*/  HMMA.16816.F32.BF16 R52, R4, R18, R52 ;  /* 0x000000120434723c */ /* 0x000fe20000041834 */
[----:B------:R-:W1:Y:S01]  /*5a50*/  LDSM.16.MT88.4 R16, [R2+0x5000] ;  /* 0x005000000210783b */ /* 0x000e620000004200 */
[----:B------:R-:W-:-:S03]  /*5a60*/  FADD.FTZ R0, R208, R0 ;  /* 0x00000000d0007221 */ /* 0x000fc60000010000 */
[----:B------:R-:W-:Y:S03]  /*5a70*/  LDSM.16.MT88.4 R136, [R214+0x5800] ;  /* 0x00580000d688783b */ /* 0x000fe60000004200 */
[C---:B--2---:R-:W-:Y:S01]  /*5a80*/  HMMA.16816.F32.BF16 R12, R4.reuse, R8, R108 ;  /* 0x00000008040c723c */ /* 0x044fe2000004186c */
[----:B------:R-:W-:Y:S07]  /*5a90*/  LDSM.16.MT88.4 R56, [R215+0x5800] ;  /* 0x00580000d738783b */ /* 0x000fee0000004200 */
[C---:B------:R-:W-:Y:S01]  /*5aa0*/  HMMA.16816.F32.BF16 R24, R4.reuse, R10, R24 ;  /* 0x0000000a0418723c */ /* 0x040fe20000041818 */
[----:B------:R-:W2:Y:S07]  /*5ab0*/  LDSM.16.MT88.4 R8, [R2+0x8000] ;  /* 0x008000000208783b */ /* 0x000eae0000004200 */
[C---:B---3--:R-:W-:Y:S01]  /*5ac0*/  HMMA.16816.F32.BF16 R84, R4.reuse, R20, R124 ;  /* 0x000000140454723c */ /* 0x048fe2000004187c */
[----:B------:R-:W-:Y:S01]  /*5ad0*/  FADD.FTZ R0, R207, R0 ;  /* 0x00000000cf007221 */ /* 0x000fe20000010000 */
[----:B------:R-:W3:Y:S06]  /*5ae0*/  LDSM.16.MT88.4 R124, [R215+0x2800] ;  /* 0x00280000d77c783b */ /* 0x000eec0000004200 */
[C---:B------:R-:W-:Y:S08]  /*5af0*/  HMMA.16816.F32.BF16 R60, R4.reuse, R22, R60 ;  /* 0x00000016043c723c */ /* 0x040ff0000004183c */
[C---:B-1----:R-:W-:Y:S08]  /*5b00*/  HMMA.16816.F32.BF16 R48, R4.reuse, R16, R48 ;  /* 0x000000100430723c */ /* 0x042ff00000041830 */
[C---:B------:R-:W-:Y:S01]  /*5b10*/  HMMA.16816.F32.BF16 R44, R4.reuse, R18, R44 ;  /* 0x00000012042c723c */ /* 0x040fe2000004182c */
[----:B------:R-:W1:Y:S07]  /*5b20*/  LDSM.16.MT88.4 R108, [R214+0x2800] ;  /* 0x00280000d66c783b */ /* 0x000e6e0000004200 */
[C---:B--2---:R-:W-:Y:S08]  /*5b30*/  HMMA.16816.F32.BF16 R92, R4.reuse, R8, R88 ;  /* 0x00000008045c723c */ /* 0x044ff00000041858 */
[----:B------:R-:W-:Y:S01]  /*5b40*/  HMMA.16816.F32.BF16 R40, R4, R10, R40 ;  /* 0x0000000a0428723c */ /* 0x000fe20000041828 */
[----:B------:R2:W-:Y:S01]  /*5b50*/  LDSM.16.MT88.4 R4, [R2+0x8800] ;  /* 0x008800000204783b */ /* 0x0005e20000004200 */
[----:B------:R-:W-:-:S03]  /*5b60*/  FADD.FTZ R0, R162, R0 ;  /* 0x00000000a2007221 */ /* 0x000fc60000010000 */
[----:B------:R-:W-:Y:S01]  /*5b70*/  LDSM.16.MT88.4 R88, [R215+0x8800] ;  /* 0x00880000d758783b */ /* 0x000fe20000004200 */
[----:B------:R-:W-:Y:S02]  /*5b80*/  FADD.FTZ R0, R251, R0 ;  /* 0x00000000fb007221 */ /* 0x000fe40000010000 */
[----:B--2---:R-:W-:-:S04]  /*5b90*/  FADD.FTZ R2, R221, R205 ;  /* 0x000000cddd027221 */ /* 0x004fc80000010000 */
[----:B------:R-:W-:-:S04]  /*5ba0*/  FADD.FTZ R2, R220, R2 ;  /* 0x00000002dc027221 */ /* 0x000fc80000010000 */
[----:B------:R-:W-:-:S04]  /*5bb0*/  FADD.FTZ R2, R209, R2 ;  /* 0x00000002d1027221 */ /* 0x000fc80000010000 */
[----:B------:R-:W-:Y:S02]  /*5bc0*/  FADD.FTZ R2, R206, R2 ;  /* 0x00000002ce027221 */ /* 0x000fe40000010000 */
[----:B------:R-:W-:Y:S02]  /*5bd0*/  FADD.FTZ R0, R250, R0 ;  /* 0x00000000fa007221 */ /* 0x000fe40000010000 */
[----:B------:R-:W-:Y:S02]  /*5be0*/  FADD.FTZ R2, R160, R2 ;  /* 0x00000002a0027221 */ /* 0x000fe40000010000 */
[----:B------:R-:W-:Y:S02]  /*5bf0*/  FADD.FTZ R0, R249, R0 ;  /* 0x00000000f9007221 */ /* 0x000fe40000010000 */
[----:B------:R-:W-:Y:S02]  /*5c00*/  FADD.FTZ R2, R163, R2 ;  /* 0x00000002a3027221 */ /* 0x000fe40000010000 */
[----:B------:R-:W-:-:S02]  /*5c10*/  FADD.FTZ R0, R248, R0 ;  /* 0x00000000f8007221 */ /* 0x000fc40000010000 */
[----:B------:R-:W-:Y:S02]  /*5c20*/  FADD.FTZ R2, R204, R2 ;  /* 0x00000002cc027221 */ /* 0x000fe40000010000 */
[----:B------:R-:W-:Y:S02]  /*5c30*/  FADD.FTZ R0, R244, R0 ;  /* 0x00000000f4007221 */ /* 0x000fe40000010000 */
[----:B------:R-:W-:Y:S02]  /*5c40*/  FADD.FTZ R2, R252, R2 ;  /* 0x00000002fc027221 */ /* 0x000fe40000010000 */
[----:B------:R-:W-:Y:S02]  /*5c50*/  FADD.FTZ R0, R243, R0 ;  /* 0x00000000f3007221 */ /* 0x000fe40000010000 */
[----:B------:R-:W-:Y:S01]  /*5c60*/  FADD.FTZ R2, R247, R2 ;  /* 0x00000002f7027221 */ /* 0x000fe20000010000 */
[----:B------:R-:W-:Y:S01]  /*5c70*/  HMMA.16816.F32.BF16 R148, R96, R144, R148 ;  /* 0x000000906094723c */ /* 0x000fe20000041894 */
[----:B------:R-:W-:-:S02]  /*5c80*/  FADD.FTZ R0, R242, R0 ;  /* 0x00000000f2007221 */ /* 0x000fc40000010000 */
[----:B------:R-:W-:-:S05]  /*5c90*/  FADD.FTZ R2, R245, R2 ;  /* 0x00000002f5027221 */ /* 0x000fca0000010000 */
[----:B------:R-:W-:Y:S01]  /*5ca0*/  HMMA.16816.F32.BF16 R144, R96, R146, R72 ;  /* 0x000000926090723c */ /* 0x000fe20000041848 */
[----:B------:R-:W2:Y:S01]  /*5cb0*/  LDSM.16.MT88.4 R72, [R214+0x8800] ;  /* 0x00880000d648783b */ /* 0x000ea20000004200 */
        /* <DEDUP_REMOVED lines=10> */
[----:B------:R-:W-:-:S04]  /*5d60*/  IADD3 R0, R222, -0x3, RZ ;  /* 0xfffffffdde007810 */ /* 0x000fc80007ffe0ff */
[----:B------:R4:W-:Y:S04]  /*5d70*/  STL [R1+0x10], R2 ;  /* 0x0000100201007387 */ /* 0x0009e80000100800 */
[----:B------:R4:W-:Y:S01]  /*5d80*/  STL [R1+0x8], R3 ;  /* 0x0000080301007387 */ /* 0x0009e20000100800 */
[----:B------:R-:W-:Y:S01]  /*5d90*/  ISETP.GE.AND P0, PT, R0, R161, PT ;  /* 0x000000a10000720c */ /* 0x000fe20003f06270 */
[C---:B---3--:R-:W-:Y:S01]  /*5da0*/  HMMA.16816.F32.BF16 R120, R96.reuse, R124, R120 ;  /* 0x0000007c6078723c */ /* 0x048fe20000041878 */
[----:B------:R-:W-:Y:S07]  /*5db0*/  BSSY B0, `(.L_x_2087) ;  /* 0x000003c000007945 */ /* 0x000fee0003800000 */
        /* <DEDUP_REMOVED lines=17> */
[----:B----4-:R-:W2:Y:S04]  /*5ed0*/  LDL.LU.64 R220, [R1] ;  /* 0x0000000001dc7983 */ /* 0x010ea80000300a00 */
[----:B------:R-:W3:Y:S04]  /*5ee0*/  LDL.64 R206, [R1+0x28] ;  /* 0x0000280001ce7983 */ /* 0x000ee80000100a00 */
[----:B------:R-:W4:Y:S04]  /*5ef0*/  LDL R160, [R1+0x30] ;  /* 0x0000300001a07983 */ /* 0x000f280000100800 */
[----:B------:R-:W5:Y:S04]  /*5f00*/  LDL R163, [R1+0x20] ;  /* 0x0000200001a37983 */ /* 0x000f680000100800 */
[----:B------:R-:W5:Y:S01]  /*5f10*/  LDL R204, [R1+0x34] ;  /* 0x0000340001cc7983 */ /* 0x000f620000100800 */
[----:B------:R-:W-:Y:S01]  /*5f20*/  SHF.R.S32.HI R2, RZ, 0x1f, R0 ;  /* 0x0000001fff027819 */ /* 0x000fe20000011400 */
[----:B------:R-:W-:-:S04]  /*5f30*/  IMAD.WIDE.U32 R4, R0, c[0x0][0x1e0], RZ ;  /* 0x0000780000047a25 */ /* 0x000fc800078e00ff */
[----:B------:R-:W-:Y:S02]  /*5f40*/  IMAD R2, R2, c[0x0][0x1e0], RZ ;  /* 0x0000780002027a24 */ /* 0x000fe400078e02ff */
[----:B------:R-:W-:Y:S02]  /*5f50*/  IMAD.MOV.U32 R162, RZ, RZ, c[0x0][0x1e0] ;  /* 0x00007800ffa27624 */ /* 0x000fe400078e00ff */
[----:B------:R-:W-:Y:S02]  /*5f60*/  IMAD R0, R0, c[0x0][0x1e4], R2 ;  /* 0x0000790000007a24 */ /* 0x000fe400078e0202 */
[----:B------:R-:W-:Y:S02]  /*5f70*/  IMAD.MOV.U32 R209, RZ, RZ, 0x6 ;  /* 0x00000006ffd17424 */ /* 0x000fe400078e00ff */
[----:B------:R-:W-:Y:S02]  /*5f80*/  IMAD.IADD R0, R5, 0x1, R0 ;  /* 0x0000000105007824 */ /* 0x000fe400078e0200 */
[C---:B------:R-:W-:Y:S01]  /*5f90*/  IMAD.SHL.U32 R6, R162.reuse, 0x40, RZ ;  /* 0x00000040a2067824 */ /* 0x040fe200078e00ff */
[----:B------:R-:W-:Y:S01]  /*5fa0*/  SHF.L.U64.HI R7, R162, R209, c[0x0][0x1e4] ;  /* 0x00007900a2077619 */ /* 0x000fe200000102d1 */
[----:B------:R-:W-:-:S02]  /*5fb0*/  IMAD R0, R0, 0x60, RZ ;  /* 0x0000006000007824 */ /* 0x000fc400078e02ff */
[----:B--2---:R-:W-:-:S04]  /*5fc0*/  IMAD.WIDE.U32 R4, R4, 0x60, R220 ;  /* 0x0000006004047825 */ /* 0x004fc800078e00dc */
[----:B------:R-:W-:Y:S01]  /*5fd0*/  IMAD.IADD R0, R5, 0x1, R0 ;  /* 0x0000000105007824 */ /* 0x000fe200078e0200 */
[----:B------:R-:W-:Y:S02]  /*5fe0*/  LEA R2, P4, R4, c[0x0][0x1c8], 0x1 ;  /* 0x0000720004027a11 */ /* 0x000fe400078808ff */
[----:B---3--:R-:W-:Y:S02]  /*5ff0*/  ISETP.GE.AND P3, PT, R206, c[0x0][0x1d4], PT ;  /* 0x00007500ce007a0c */ /* 0x008fe40003f66270 */
[----:B----4-:R-:W-:Y:S02]  /*6000*/  ISETP.GE.AND P1, PT, R160, c[0x0][0x1d4], PT ;  /* 0x00007500a0007a0c */ /* 0x010fe40003f26270 */
[----:B------:R-:W-:Y:S02]  /*6010*/  LEA.HI.X R3, R4, c[0x0][0x1cc], R0, 0x1, P4 ;  /* 0x0000730004037a11 */ /* 0x000fe400020f0c00 */
[----:B-----5:R-:W-:Y:S02]  /*6020*/  ISETP.GE.AND P0, PT, R163, c[0x0][0x1d4], PT ;  /* 0x00007500a3007a0c */ /* 0x020fe40003f06270 */
[----:B------:R-:W-:-:S02]  /*6030*/  IADD3 R10, P6, P5, R6, 0x80, R2 ;  /* 0x00000080060a7810 */ /* 0x000fc40007dde002 */
[-C--:B------:R-:W-:Y:S02]  /*6040*/  IADD3 R4, P4, R2, R6.reuse, RZ ;  /* 0x0000000602047210 */ /* 0x080fe40007f9e0ff */
        /* <DEDUP_REMOVED lines=18> */
.L_x_2088:
[----:B----4-:R-:W-:Y:S05]  /*6170*/  BSYNC B0 ;  /* 0x0000000000007941 */ /* 0x010fea0003800000 */
.L_x_2087:
[----:B------:R-:W2:Y:S01]  /*6180*/  LDL R0, [R1+0x68] ;  /* 0x0000680001007983 */ /* 0x000ea20000100800 */
[----:B-1----:R-:W-:Y:S01]  /*6190*/  IMAD.MOV.U32 R3, RZ, RZ, c[0x0][0x168] ;  /* 0x00005a00ff037624 */ /* 0x002fe200078e00ff */
[----:B------:R-:W-:Y:S01]  /*61a0*/  IADD3 R232, R222, -0x2, RZ ;  /* 0xfffffffedee87810 */ /* 0x000fe20007ffe0ff */
[----:B------:R-:W-:Y:S01]  /*61b0*/  IMAD.MOV.U32 R209, RZ, RZ, 0x1 ;  /* 0x00000001ffd17424 */ /* 0x000fe200078e00ff */
[----:B------:R-:W0:Y:S01]  /*61c0*/  LDGDEPBAR ;  /* 0x00000000000079af */ /* 0x000e220000000000 */
[----:B--2---:R-:W-:-:S05]  /*61d0*/  @P2 IMAD.HI.U32 R2, R0, c[0x0][0x2c8], RZ ;  /* 0x0000b20000022a27 */ /* 0x004fca00078e00ff */
[----:B------:R-:W-:-:S04]  /*61e0*/  @P2 SHF.R.U32.HI R0, RZ, c[0x0][0x2cc], R2 ;  /* 0x0000b300ff002a19 */ /* 0x000fc80000011602 */
[----:B------:R-:W-:-:S05]  /*61f0*/  IADD3 R0, R0, c[0x0][0x1d0], -R3 ;  /* 0x0000740000007a10 */ /* 0x000fca0007ffe803 */
[----:B------:R-:W-:-:S05]  /*6200*/  IMAD.HI R0, R0, 0x2aaaaaab, RZ ;  /* 0x2aaaaaab00007827 */ /* 0x000fca00078e02ff */
[----:B------:R-:W-:-:S04]  /*6210*/  SHF.R.U32.HI R2, RZ, 0x1f, R0 ;  /* 0x0000001fff027819 */ /* 0x000fc80000011600 */
[----:B------:R-:W-:-:S04]  /*6220*/  LEA.HI.SX32 R0, R0, R2, 0x1c ;  /* 0x0000000200007211 */ /* 0x000fc800078fe2ff */
[----:B------:R-:W-:-:S04]  /*6230*/  IMNMX R3, R161, R0, !PT ;  /* 0x00000000a1037217 */ /* 0x000fc80007800200 */
[----:B------:R-:W-:Y:S01]  /*6240*/  ISETP.GE.AND P0, PT, R232, R3, PT ;  /* 0x00000003e800720c */ /* 0x000fe20003f06270 */
[----:B------:R1:W-:Y:S04]  /*6250*/  STL [R1+0x14], R3 ;  /* 0x0000140301007387 */ /* 0x0003e80000100800 */
[----:B------:R1:W-:Y:S08]  /*6260*/  STL [R1+0x4], RZ ;  /* 0x000004ff01007387 */ /* 0x0003f00000100800 */
[----:B------:R-:W-:Y:S05]  /*6270*/  @!P0 BRA `(.L_x_2089) ;  /* 0x0000495000008947 */ /* 0x000fea0003800000 */
[----:B------:R-:W2:Y:S01]  /*6280*/  LDL R4, [R1+0x1c] ;  /* 0x00001c0001047983 */ /* 0x000ea20000100800 */
[----:B-1----:R-:W-:-:S02]  /*6290*/  MOV R3, R100 ;  /* 0x0000006400037202 */ /* 0x002fc40000000f00 */
[----:B------:R-:W-:Y:S01]  /*62a0*/  MOV R2, R101 ;  /* 0x0000006500027202 */ /* 0x000fe20000000f00 */
[----:B------:R1:W-:Y:S01]  /*62b0*/  STL [R1], R232 ;  /* 0x000000e801007387 */ /* 0x0003e20000100800 */
[----:B------:R-:W-:-:S03]  /*62c0*/  MOV R209, 0x1 ;  /* 0x0000000100d17802 */ /* 0x000fc60000000f00 */
[----:B------:R1:W-:Y:S01]  /*62d0*/  STL [R1+0x4], RZ ;  /* 0x000004ff01007387 */ /* 0x0003e20000100800 */
[----:B--2---:R-:W-:-:S05]  /*62e0*/  @P2 IMAD.HI.U32 R0, R4, c[0x0][0x2c8], RZ ;  /* 0x0000b20004002a27 */ /* 0x004fca00078e00ff */
[----:B------:R-:W-:-:S05]  /*62f0*/  @P2 SHF.R.U32.HI R0, RZ, c[0x0][0x2cc], R0 ;  /* 0x0000b300ff002a19 */ /* 0x000fca0000011600 */
[----:B------:R1:W-:Y:S02]  /*6300*/  @P2 STL [R1+0x18], R0 ;  /* 0x0000180001002387 */ /* 0x0003e40000100800 */
.L_x_2090:
[----:B------:R-:W2:Y:S01]  /*6310*/  LDL.64 R224, [R1+0x48] ;  /* 0x0000480001e07983 */ /* 0x000ea20000100a00 */
[----:B------:R-:W-:Y:S04]  /*6320*/  DEPBAR.LE SB0, 0x2 ;  /* 0x000080800000791a */ /* 0x000fe80000000000 */
[----:B------:R-:W-:Y:S01]  /*6330*/  WARPSYNC 0xffffffff ;  /* 0xffffffff00007948 */ /* 0x000fe20003800000 */
[----:B------:R-:W3:Y:S01]  /*6340*/  LDL.64 R220, [R1+0x28] ;  /* 0x0000280001dc7983 */ /* 0x000ee20000100a00 */
[----:B------:R-:W-:Y:S05]  /*6350*/  IMAD R208, R209, 0x9000, RZ ;  /* 0x00009000d1d07824 */ /* 0x000fea00078e02ff */
[----:B------:R-:W4:Y:S01]  /*6360*/  LDL R206, [R1+0x44] ;  /* 0x0000440001ce7983 */ /* 0x000f220000100800 */
[----:B-1----:R-:W-:Y:S03]  /*6370*/  IADD3 R0, R213, R208, RZ ;  /* 0x000000d0d5007210 */ /* 0x002fe60007ffe0ff */
[----:B------:R-:W5:Y:S01]  /*6380*/  LDL R205, [R1+0x40] ;  /* 0x0000400001cd7983 */ /* 0x000f620000100800 */
[----:B------:R-:W-:Y:S03]  /*6390*/  IADD3 R204, R211, R0, RZ ;  /* 0x00000000d3cc7210 */ /* 0x000fe60007ffe0ff */
[----:B------:R-:W2:Y:S04]  /*63a0*/  LDL R233, [R1+0x20] ;  /* 0x0000200001e97983 */ /* 0x000ea80000100800 */
[----:B------:R-:W2:Y:S04]  /*63b0*/  LDL R231, [R1+0xc] ;  /* 0x00000c0001e77983 */ /* 0x000ea80000100800 */
[----:B------:R-:W2:Y:S04]  /*63c0*/  LDL R222, [R1+0x30] ;  /* 0x0000300001de7983 */ /* 0x000ea80000100800 */
[----:B------:R-:W5:Y:S04]  /*63d0*/  LDL.LU R219, [R1+0x4] ;  /* 0x0000040001db7983 */ /* 0x000f680000300800 */
[----:B------:R-:W2:Y:S04]  /*63e0*/  LDL.LU R207, [R1] ;  /* 0x0000000001cf7983 */ /* 0x000ea80000300800 */
[----:B------:R-:W-:Y:S08]  /*63f0*/  BAR.SYNC.DEFER_BLOCKING 0x0 ;  /* 0x0000000000007b1d */ /* 0x000ff00000010000 */
[----:B------:R-:W1:Y:S08]  /*6400*/  LDSM.16.M88.4 R8, [R0] ;  /* 0x000000000008783b */ /* 0x000e700000000200 */
[----:B------:R-:W1:Y:S08]  /*6410*/  LDSM.16.M88.4 R16, [R0+0x800] ;  /* 0x000800000010783b */ /* 0x000e700000000200 */
[----:B------:R-:W1:Y:S08]  /*6420*/  LDSM.16.M88.4 R24, [R0+0x1000] ;  /* 0x001000000018783b */ /* 0x000e700000000200 */
[----:B------:R-:W1:Y:S08]  /*6430*/  LDSM.16.M88.4 R32, [R0+0x1800] ;  /* 0x001800000020783b */ /* 0x000e700000000200 */
[----:B------:R-:W1:Y:S02]  /*6440*/  LDSM.16.M88.4 R40, [R0+0x2000] ;  /* 0x002000000028783b */ /* 0x000e640000000200 */
[C---:B-1----:R-:W-:Y:S06]  /*6450*/  HMMA.16816.F32.BF16 R4, R152.reuse, R8, RZ ;  /* 0x000000089804723c */ /* 0x042fec00000418ff */
[----:B------:R-:W1:Y:S02]  /*6460*/  LDSM.16.M88.4 R48, [R0+0x2800] ;  /* 0x002800000030783b */ /* 0x000e640000000200 */
[C---:B------:R-:W-:Y:S06]  /*6470*/  HMMA.16816.F32.BF16 R8, R152.reuse, R10, RZ ;  /* 0x0000000a9808723c */ /* 0x040fec00000418ff */
[----:B------:R-:W1:Y:S02]  /*6480*/  LDSM.16.M88.4 R100, [R204] ;  /* 0x00000000cc64783b */ /* 0x000e640000000200 */
[C---:B------:R-:W-:Y:S06]  /*6490*/  HMMA.16816.F32.BF16 R12, R152.reuse, R16, RZ ;  /* 0x00000010980c723c */ /* 0x040fec00000418ff */
[----:B------:R-:W1:Y:S02]  /*64a0*/  LDSM.16.M88.4 R160, [R204+0x800] ;  /* 0x00080000cca0783b */ /* 0x000e640000000200 */
[C---:B------:R-:W-:Y:S06]  /*64b0*/  HMMA.16816.F32.BF16 R16, R152.reuse, R18, RZ ;  /* 0x000000129810723c */ /* 0x040fec00000418ff */
[----:B------:R-:W5:Y:S04]  /*64c0*/  LDL R228, [R1+0x18] ;  /* 0x0000180001e47983 */ /* 0x000f680000100800 */
[----:B------:R-:W5:Y:S01]  /*64d0*/  LDL R223, [R1+0x38] ;  /* 0x0000380001df7983 */ /* 0x000f620000100800 */
[C---:B------:R-:W-:Y:S08]  /*64e0*/  HMMA.16816.F32.BF16 R20, R152.reuse, R24, RZ ;  /* 0x000000189814723c */ /* 0x040ff000000418ff */
[C---:B------:R-:W-:Y:S08]  /*64f0*/  HMMA.16816.F32.BF16 R24, R152.reuse, R26, RZ ;  /* 0x0000001a9818723c */ /* 0x040ff000000418ff */
[C---:B------:R-:W-:Y:S08]  /*6500*/  HMMA.16816.F32.BF16 R28, R152.reuse, R32, RZ ;  /* 0x00000020981c723c */ /* 0x040ff000000418ff */
[C---:B------:R-:W-:Y:S08]  /*6510*/  HMMA.16816.F32.BF16 R32, R152.reuse, R34, RZ ;  /* 0x000000229820723c */ /* 0x040ff000000418ff */
[C---:B------:R-:W-:Y:S08]  /*6520*/  HMMA.16816.F32.BF16 R36, R152.reuse, R40, RZ ;  /* 0x000000289824723c */ /* 0x040ff000000418ff */
[C---:B------:R-:W-:Y:S08]  /*6530*/  HMMA.16816.F32.BF16 R40, R152.reuse, R42, RZ ;  /* 0x0000002a9828723c */ /* 0x040ff000000418ff */
[C---:B-1----:R-:W-:Y:S08]  /*6540*/  HMMA.16816.F32.BF16 R44, R152.reuse, R48, RZ ;  /* 0x00000030982c723c */ /* 0x042ff000000418ff */
[----:B------:R-:W-:Y:S08]  /*6550*/  HMMA.16816.F32.BF16 R48, R152, R50, RZ ;  /* 0x000000329830723c */ /* 0x000ff000000418ff */
[C---:B------:R-:W-:Y:S08]  /*6560*/  HMMA.16816.F32.BF16 R4, R156.reuse, R100, R4 ;  /* 0x000000649c04723c */ /* 0x040ff00000041804 */
[C---:B------:R-:W-:Y:S01]  /*6570*/  HMMA.16816.F32.BF16 R8, R156.reuse, R102, R8 ;  /* 0x000000669c08723c */ /* 0x040fe20000041808 */
[----:B------:R-:W1:Y:S07]  /*6580*/  LDSM.16.M88.4 R100, [R204+0x1000] ;  /* 0x00100000cc64783b */ /* 0x000e6e0000000200 */
[C---:B------:R-:W-:Y:S08]  /*6590*/  HMMA.16816.F32.BF16 R12, R156.reuse, R160, R12 ;  /* 0x000000a09c0c723c */ /* 0x040ff0000004180c */
[C---:B------:R-:W-:Y:S01]  /*65a0*/  HMMA.16816.F32.BF16 R16, R156.reuse, R162, R16 ;  /* 0x000000a29c10723c */ /* 0x040fe20000041810 */
[----:B------:R-:W1:Y:S07]  /*65b0*/  LDSM.16.M88.4 R160, [R204+0x1800] ;  /* 0x00180000cca0783b */ /* 0x000e6e0000000200 */
[C---:B-1----:R-:W-:Y:S08]  /*65c0*/  HMMA.16816.F32.BF16 R20, R156.reuse, R100, R20 ;  /* 0x000000649c14723c */ /* 0x042ff00000041814 */
[C---:B------:R-:W-:Y:S01]  /*65d0*/  HMMA.16816.F32.BF16 R24, R156.reuse, R102, R24 ;  /* 0x000000669c18723c */ /* 0x040fe20000041818 */
[----:B------:R-:W1:Y:S07]  /*65e0*/  LDSM.16.M88.4 R100, [R204+0x2000] ;  /* 0x00200000cc64783b */ /* 0x000e6e0000000200 */
[C---:B------:R-:W-:Y:S08]  /*65f0*/  HMMA.16816.F32.BF16 R28, R156.reuse, R160, R28 ;  /* 0x000000a09c1c723c */ /* 0x040ff0000004181c */
[C---:B------:R-:W-:Y:S01]  /*6600*/  HMMA.16816.F32.BF16 R32, R156.reuse, R162, R32 ;  /* 0x000000a29c20723c */ /* 0x040fe20000041820 */
[----:B------:R-:W3:Y:S07]  /*6610*/  LDSM.16.M88.4 R160, [R204+0x2800] ;  /* 0x00280000cca0783b */ /* 0x000eee0000000200 */
[C---:B-1----:R-:W-:Y:S08]  /*6620*/  HMMA.16816.F32.BF16 R36, R156.reuse, R100, R36 ;  /* 0x000000649c24723c */ /* 0x042ff00000041824 */
[C---:B------:R-:W-:Y:S08]  /*6630*/  HMMA.16816.F32.BF16 R40, R156.reuse, R102, R40 ;  /* 0x000000669c28723c */ /* 0x040ff00000041828 */
[C---:B---3--:R-:W-:Y:S07]  /*6640*/  HMMA.16816.F32.BF16 R44, R156.reuse, R160, R44 ;  /* 0x000000a09c2c723c */ /* 0x048fee000004182c */
[----:B------:R-:W-:Y:S01]  /*6650*/  IMAD.IADD R160, R210, 0x1, R0 ;  /* 0x00000001d2a07824 */ /* 0x000fe200078e0200 */
[----:B------:R-:W-:Y:S03]  /*6660*/  HMMA.16816.F32.BF16 R48, R156, R162, R48 ;  /* 0x000000a29c30723c */ /* 0x000fe60000041830 */
[----:B--2---:R-:W-:Y:S02]  /*6670*/  ISETP.GE.AND P5, PT, R231, R207, PT ;  /* 0x000000cfe700720c */ /* 0x004fe40003fa6270 */
[----:B------:R-:W-:Y:S11]  /*6680*/  IADD3 R232, R207, -0x1, RZ ;  /* 0xffffffffcfe87810 */ /* 0x000ff60007ffe0ff */
[----:B------:R-:W-:Y:S01]  /*6690*/  @!P5 SHF.R.S32.HI R102, RZ, 0x1f, R232 ;  /* 0x0000001fff66d819 */ /* 0x000fe200000114e8 */
[----:B------:R-:W-:Y:S01]  /*66a0*/  @!P5 IMAD.WIDE.U32 R100, R232, c[0x0][0x208], RZ ;  /* 0x00008200e864da25 */ /* 0x000fe200078e00ff */
[----:B----4-:R-:W-:Y:S02]  /*66b0*/  @!P5 MOV R103, R206 ;  /* 0x000000ce0067d202 */ /* 0x010fe40000000f00 */
[----:B------:R-:W-:Y:S01]  /*66c0*/  @!P5 ISETP.GE.AND P3, PT, R220, c[0x0][0x1d4], PT ;  /* 0x00007500dc00da0c */ /* 0x000fe20003f66270 */
[----:B------:R-:W-:Y:S01]  /*66d0*/  @!P5 IMAD R102, R102, c[0x0][0x208], RZ ;  /* 0x000082006666da24 */ /* 0x000fe200078e02ff */
[----:B------:R-:W-:Y:S01]  /*66e0*/  @!P5 ISETP.GE.AND P1, PT, R222, c[0x0][0x1d4], PT ;  /* 0x00007500de00da0c */ /* 0x000fe20003f26270 */
[----:B-----5:R-:W-:Y:S01]  /*66f0*/  @!P5 IMAD R161, R219, 0x9000, R205 ;  /* 0x00009000dba1d824 */ /* 0x020fe200078e02cd */
[----:B------:R-:W-:Y:S01]  /*6700*/  @!P5 ISETP.GE.AND P0, PT, R233, c[0x0][0x1d4], PT ;  /* 0x00007500e900da0c */ /* 0x000fe20003f06270 */
[----:B------:R-:W-:Y:S01]  /*6710*/  @!P5 IMAD R102, R232, c[0x0][0x20c], R102 ;  /* 0x00008300e866da24 */ /* 0x000fe200078e0266 */
[----:B------:R-:W-:Y:S02]  /*6720*/  @!P5 MOV R162, c[0x0][0x208] ;  /* 0x0000820000a2da02 */ /* 0x000fe40000000f00 */
[----:B------:R-:W-:Y:S01]  /*6730*/  IADD3 R205, R211, R0, R210 ;  /* 0x00000000d3cd7210 */ /* 0x000fe20007ffe0d2 */
[----:B------:R-:W-:Y:S01]  /*6740*/  @!P5 IMAD.IADD R101, R101, 0x1, R102 ;  /* 0x000000016565d824 */ /* 0x000fe200078e0266 */
[----:B------:R-:W-:Y:S03]  /*6750*/  @!P5 MOV R102, R224 ;  /* 0x000000e00066d202 */ /* 0x000fe60000000f00 */
[----:B------:R-:W-:Y:S02]  /*6760*/  @!P5 IMAD R101, R101, 0x60, RZ ;  /* 0x000000606565d824 */ /* 0x000fe400078e02ff */
[----:B------:R-:W-:Y:S04]  /*6770*/  @!P5 IMAD.WIDE.U32 R102, R100, 0x60, R102 ;  /* 0x000000606466d825 */ /* 0x000fe800078e0066 */
[----:B------:R-:W-:Y:S01]  /*6780*/  @!P5 IMAD.IADD R101, R103, 0x1, R101 ;  /* 0x000000016765d824 */ /* 0x000fe200078e0265 */
[C---:B------:R-:W-:Y:S04]  /*6790*/  @!P5 LEA R100, P4, R102.reuse, c[0x0][0x1f8], 0x1 ;  /* 0x00007e006664da11 */ /* 0x040fe800078808ff */
[----:B------:R-:W-:Y:S02]  /*67a0*/  @!P5 LEA.HI.X R101, R102, c[0x0][0x1fc], R101, 0x1, P4 ;  /* 0x00007f006665da11 */ /* 0x000fe400020f0c65 */
[----:B------:R-:W-:Y:S03]  /*67b0*/  @!P5 MOV R102, 0x6 ;  /* 0x000000060066d802 */ /* 0x000fe60000000f00 */
[----:B------:R-:W-:Y:S01]  /*67c0*/  @!PT LDS RZ, [RZ] ;  /* 0x00000000fffff984 */ /* 0x000fe20000000800 */
[----:B------:R-:W-:Y:S01]  /*67d0*/  @!PT LDS RZ, [RZ] ;  /* 0x00000000fffff984 */ /* 0x000fe20000000800 */
[----:B------:R-:W-:Y:S01]  /*67e0*/  @!PT LDS RZ, [RZ] ;  /* 0x00000000fffff984 */ /* 0x000fe20000000800 */
[----:B------:R1:W-:Y:S01]  /*67f0*/  @!P5 LDGSTS.E.BYPASS.LTC128B.128 [R161], [R100.64], !P3 ;  /* 0x0000000064a1dfae */ /* 0x0003e2000d901d46 */
[C---:B------:R-:W-:Y:S01]  /*6800*/  @!P5 SHF.L.U64.HI R102, R162.reuse, R102, c[0x0][0x20c] ;  /* 0x00008300a266d619 */ /* 0x040fe20000010266 */
[----:B------:R-:W-:Y:S06]  /*6810*/  @!P5 IMAD.SHL.U32 R162, R162, 0x40, RZ ;  /* 0x00000040a2a2d824 */ /* 0x000fec00078e00ff */
[----:B------:R1:W-:Y:S08]  /*6820*/  @!P5 LDGSTS.E.BYPASS.LTC128B.128 [R161+0x3000], [R100.64+0x80], !P1 ;  /* 0x0300008064a1dfae */ /* 0x0003f0000c901d46 */
[----:B------:R1:W-:Y:S02]  /*6830*/  @!P5 LDGSTS.E.BYPASS.LTC128B.128 [R161+0x6000], [R100.64+0x100], !P0 ;  /* 0x0600010064a1dfae */ /* 0x0003e4000c101d46 */
[----:B-1----:R-:W-:Y:S04]  /*6840*/  @!P5 IADD3 R100, P4, R162, R100, RZ ;  /* 0x00000064a264d210 */ /* 0x002fe80007f9e0ff */
[----:B------:R-:W-:Y:S02]  /*6850*/  @!P5 IADD3.X R101, R102, R101, RZ, P4, !PT ;  /* 0x000000656665d210 */ /* 0x000fe400027fe4ff */
[----:B------:R-:W-:Y:S03]  /*6860*/  @!P5 IADD3 R162, P4, R162, R100, RZ ;  /* 0x00000064a2a2d210 */ /* 0x000fe60007f9e0ff */
[----:B------:R1:W-:Y:S01]  /*6870*/  @!P5 LDGSTS.E.BYPASS.LTC128B.128 [R161+0x1000], [R100.64], !P3 ;  /* 0x0100000064a1dfae */ /* 0x0003e2000d901d46 */
[----:B------:R-:W-:Y:S07]  /*6880*/  @!P5 IADD3.X R163, R102, R101, RZ, P4, !PT ;  /* 0x0000006566a3d210 */ /* 0x000fee00027fe4ff */
[----:B------:R1:W-:Y:S08]  /*6890*/  @!P5 LDGSTS.E.BYPASS.LTC128B.128 [R161+0x4000], [R100.64+0x80], !P1 ;  /* 0x0400008064a1dfae */ /* 0x0003f0000c901d46 */
[----:B------:R1:W-:Y:S08]  /*68a0*/  @!P5 LDGSTS.E.BYPASS.LTC128B.128 [R161+0x7000], [R100.64+0x100], !P0 ;  /* 0x0700010064a1dfae */ /* 0x0003f0000c101d46 */
[----:B------:R2:W-:Y:S08]  /*68b0*/  @!P5 LDGSTS.E.BYPASS.LTC128B.128 [R161+0x2000], [R162.64], !P3 ;  /* 0x02000000a2a1dfae */ /* 0x0005f0000d901d46 */
[----:B------:R2:W-:Y:S08]  /*68c0*/  @!P5 LDGSTS.E.BYPASS.LTC128B.128 [R161+0x5000], [R162.64+0x80], !P1 ;  /* 0x05000080a2a1dfae */ /* 0x0005f0000c901d46 */
[----:B------:R2:W-:Y:S08]  /*68d0*/  @!P5 LDGSTS.E.BYPASS.LTC128B.128 [R161+0x8000], [R162.64+0x100], !P0 ;  /* 0x08000100a2a1dfae */ /* 0x0005f0000c101d46 */
[----:B-1----:R-:W1:Y:S08]  /*68e0*/  LDSM.16.M88.4 R100, [R160] ;  /* 0x00000000a064783b */ /* 0x002e700000000200 */
[----:B------:R-:W0:Y:S01]  /*68f0*/  LDGDEPBAR ;  /* 0x00000000000079af */ /* 0x000e220000000000 */
[----:B--2---:R-:W-:Y:S01]  /*6900*/  IADD3 R161, R210, R204, RZ ;  /* 0x000000ccd2a17210 */ /* 0x004fe20007ffe0ff */
        /* <DEDUP_REMOVED lines=122> */
[----:B------:R1:W2:Y:S08]  /*70b0*/  LDSM.16.M88.4 R100, [R0+0x8800] ;  /* 0x008800000064783b */ /* 0x0002b00000000200 */
[----:B-1----:R1:W3:Y:S01]  /*70c0*/  LDL R0, [R1+0x1c] ;  /* 0x00001c0001007983 */ /* 0x0022e20000100800 */
[C---:B--2---:R-:W-:Y:S08]  /*70d0*/  HMMA.16816.F32.BF16 R44, R188.reuse, R100, R44 ;  /* 0x00000064bc2c723c */ /* 0x044ff0000004182c */
[----:B------:R-:W-:Y:S01]  /*70e0*/  HMMA.16816.F32.BF16 R48, R188, R102, R48 ;  /* 0x00000066bc30723c */ /* 0x000fe20000041830 */
        /* <DEDUP_REMOVED lines=15> */
[----:B------:R-:W2:Y:S03]  /*71e0*/  LDSM.16.M88.4 R100, [R204+0x8800] ;  /* 0x00880000cc64783b */ /* 0x000ea60000000200 */
[----:B---3--:R-:W-:Y:S04]  /*71f0*/  @P2 MOV R0, R228 ;  /* 0x000000e400002202 */ /* 0x008fe80000000f00 */
        /* <DEDUP_REMOVED lines=17> */
[----:B------:R-:W2:Y:S08]  /*7310*/  LDSM.16.M88.4 R100, [R160+0x8800] ;  /* 0x00880000a064783b */ /* 0x000eb00000000200 */
[----:B------:R-:W3:Y:S01]  /*7320*/  LDSM.16.M88.4 R160, [R161+0x6000] ;  /* 0x00600000a1a0783b */ /* 0x000ee20000000200 */
[C---:B--2---:R-:W-:Y:S08]  /*7330*/  HMMA.16816.F32.BF16 R44, R196.reuse, R100, R44 ;  /* 0x00000064c42c723c */ /* 0x044ff0000004182c */
[----:B------:R-:W-:Y:S01]  /*7340*/  HMMA.16816.F32.BF16 R48, R196, R102, R48 ;  /* 0x00000066c430723c */ /* 0x000fe20000041830 */
[----:B------:R-:W2:Y:S07]  /*7350*/  LDSM.16.M88.4 R100, [R205+0x6800] ;  /* 0x00680000cd64783b */ /* 0x000eae0000000200 */
[C---:B---3--:R-:W-:Y:S08]  /*7360*/  HMMA.16816.F32.BF16 R4, R200.reuse, R160, R4 ;  /* 0x000000a0c804723c */ /* 0x048ff00000041804 */
[C---:B------:R-:W-:Y:S11]  /*7370*/  HMMA.16816.F32.BF16 R8, R200.reuse, R162, R8 ;  /* 0x000000a2c808723c */ /* 0x040ff60000041808 */
[----:B------:R-:W-:Y:S05]  /*7380*/  @!UPT UIADD3 URZ, URZ, URZ, URZ ;  /* 0x0000003f3f3ff290 */ /* 0x000fea000fffe03f */
[----:B------:R-:W-:Y:S02]  /*7390*/  FMUL.FTZ R4, R4, c[0x0][0x320] ;  /* 0x0000c80004047a20 */ /* 0x000fe40000410000 */
[----:B------:R-:W-:Y:S02]  /*73a0*/  FMUL.FTZ R5, R5, c[0x0][0x320] ;  /* 0x0000c80005057a20 */ /* 0x000fe40000410000 */
[----:B------:R-:W-:Y:S01]  /*73b0*/  FMUL.FTZ R6, R6, c[0x0][0x320] ;  /* 0x0000c80006067a20 */ /* 0x000fe20000410000 */
[----:B------:R-:W-:Y:S01]  /*73c0*/  MUFU.TANH R206, R4 ;  /* 0x0000000400ce7308 */ /* 0x000fe20000002400 */
[----:B------:R-:W-:Y:S02]  /*73d0*/  FMUL.FTZ R7, R7, c[0x0][0x320] ;  /* 0x0000c80007077a20 */ /* 0x000fe40000410000 */
[----:B------:R-:W-:Y:S01]  /*73e0*/  FMUL.FTZ R8, R8, c[0x0][0x320] ;  /* 0x0000c80008087a20 */ /* 0x000fe20000410000 */
[C---:B--2---:R-:W-:Y:S03]  /*73f0*/  HMMA.16816.F32.BF16 R12, R200.reuse, R100, R12 ;  /* 0x00000064c80c723c */ /* 0x044fe6000004180c */
[----:B------:R-:W-:Y:S02]  /*7400*/  FMUL.FTZ R9, R9, c[0x0][0x320] ;  /* 0x0000c80009097a20 */ /* 0x000fe40000410000 */
[----:B------:R-:W-:Y:S01]  /*7410*/  FMUL.FTZ R10, R10, c[0x0][0x320] ;  /* 0x0000c8000a0a7a20 */ /* 0x000fe20000410000 */
[----:B------:R-:W-:Y:S01]  /*7420*/  MUFU.TANH R204, R5 ;  /* 0x0000000500cc7308 */ /* 0x000fe20000002400 */
[----:B------:R-:W-:Y:S01]  /*7430*/  FMUL.FTZ R11, R11, c[0x0][0x320] ;  /* 0x0000c8000b0b7a20 */ /* 0x000fe20000410000 */
[C---:B------:R-:W-:Y:S08]  /*7440*/  HMMA.16816.F32.BF16 R16, R200.reuse, R102, R16 ;  /* 0x00000066c810723c */ /* 0x040ff00000041810 */
[----:B------:R-:W2:Y:S08]  /*7450*/  MUFU.TANH R163, R6 ;  /* 0x0000000600a37308 */ /* 0x000eb00000002400 */
[----:B------:R-:W-:Y:S02]  /*7460*/  FMUL.FTZ R12, R12, c[0x0][0x320] ;  /* 0x0000c8000c0c7a20 */ /* 0x000fe40000410000 */
[----:B------:R3:W-:Y:S01]  /*7470*/  MUFU.TANH R162, R7 ;  /* 0x0000000700a27308 */ /* 0x0007e20000002400 */
[----:B------:R-:W-:Y:S02]  /*7480*/  FMUL.FTZ R14, R14, c[0x0][0x320] ;  /* 0x0000c8000e0e7a20 */ /* 0x000fe40000410000 */
[----:B------:R-:W-:Y:S02]  /*7490*/  FMUL.FTZ R13, R13, c[0x0][0x320] ;  /* 0x0000c8000d0d7a20 */ /* 0x000fe40000410000 */
[----:B------:R-:W-:Y:S02]  /*74a0*/  FMUL.FTZ R15, R15, c[0x0][0x320] ;  /* 0x0000c8000f0f7a20 */ /* 0x000fe40000410000 */
[----:B------:R-:W-:Y:S02]  /*74b0*/  FMUL.FTZ R17, R17, c[0x0][0x320] ;  /* 0x0000c80011117a20 */ /* 0x000fe40000410000 */
[----:B------:R-:W-:Y:S01]  /*74c0*/  FMUL.FTZ R18, R18, c[0x0][0x320] ;  /* 0x0000c80012127a20 */ /* 0x000fe20000410000 */
[----:B------:R-:W-:Y:S01]  /*74d0*/  MUFU.TANH R161, R8 ;  /* 0x0000000800a17308 */ /* 0x000fe20000002400 */
[----:B------:R-:W-:Y:S02]  /*74e0*/  FMUL.FTZ R19, R19, c[0x0][0x320] ;  /* 0x0000c80013137a20 */ /* 0x000fe40000410000 */
[----:B------:R-:W-:Y:S07]  /*74f0*/  FMUL.FTZ R16, R16, c[0x0][0x320] ;  /* 0x0000c80010107a20 */ /* 0x000fee0000410000 */
[----:B------:R-:W-:Y:S01]  /*7500*/  MUFU.TANH R160, R9 ;  /* 0x0000000900a07308 */ /* 0x000fe20000002400 */
[----:B---3--:R-:W3:Y:S09]  /*7510*/  LDSM.16.M88.4 R4, [R205+0x7000] ;  /* 0x00700000cd04783b */ /* 0x008ef20000000200 */
[----:B------:R-:W-:Y:S10]  /*7520*/  MUFU.TANH R101, R10 ;  /* 0x0000000a00657308 */ /* 0x000ff40000002400 */
[----:B------:R4:W-:Y:S10]  /*7530*/  MUFU.TANH R100, R11 ;  /* 0x0000000b00647308 */ /* 0x0009f40000002400 */
[----:B------:R-:W5:Y:S10]  /*7540*/  MUFU.TANH R12, R12 ;  /* 0x0000000c000c7308 */ /* 0x000f740000002400 */
[----:B------:R-:W1:Y:S01]  /*7550*/  MUFU.TANH R225, R14 ;  /* 0x0000000e00e17308 */ /* 0x000e620000002400 */
[C---:B---3--:R-:W-:Y:S01]  /*7560*/  HMMA.16816.F32.BF16 R20, R200.reuse, R4, R20 ;  /* 0x00000004c814723c */ /* 0x048fe20000041814 */
[----:B----4-:R-:W3:Y:S08]  /*7570*/  LDSM.16.M88.4 R8, [R205+0x7800] ;  /* 0x00780000cd08783b */ /* 0x010ef00000000200 */
[----:B------:R4:W-:Y:S01]  /*7580*/  MUFU.TANH R224, R13 ;  /* 0x0000000d00e07308 */ /* 0x0009e20000002400 */
[C---:B------:R-:W-:Y:S01]  /*7590*/  HMMA.16816.F32.BF16 R24, R200.reuse, R6, R24 ;  /* 0x00000006c818723c */ /* 0x040fe20000041818 */
[----:B------:R-:W1:Y:S08]  /*75a0*/  LDSM.16.M88.4 R4, [R205+0x8000] ;  /* 0x00800000cd04783b */ /* 0x000e700000000200 */
[----:B------:R1:W1:Y:S05]  /*75b0*/  MUFU.TANH R226, R15 ;  /* 0x0000000f00e27308 */ /* 0x00026a0000002400 */
[----:B------:R-:W-:Y:S05]  /*75c0*/  FMUL.FTZ R22, R22, c[0x0][0x320] ;  /* 0x0000c80016167a20 */ /* 0x000fea0000410000 */
[----:B------:R-:W1:Y:S01]  /*75d0*/  MUFU.TANH R17, R17 ;  /* 0x0000001100117308 */ /* 0x000e620000002400 */
[----:B------:R-:W-:Y:S02]  /*75e0*/  FMUL.FTZ R23, R23, c[0x0][0x320] ;  /* 0x0000c80017177a20 */ /* 0x000fe40000410000 */
[----:B------:R-:W-:Y:S02]  /*75f0*/  FMUL.FTZ R20, R20, c[0x0][0x320] ;  /* 0x0000c80014147a20 */ /* 0x000fe40000410000 */
[----:B------:R-:W-:Y:S02]  /*7600*/  FMUL.FTZ R21, R21, c[0x0][0x320] ;  /* 0x0000c80015157a20 */ /* 0x000fe40000410000 */
[----:B------:R-:W-:Y:S02]  /*7610*/  FMUL.FTZ R24, R24, c[0x0][0x320] ;  /* 0x0000c80018187a20 */ /* 0x000fe40000410000 */
[----:B------:R-:W-:Y:S01]  /*7620*/  FMUL.FTZ R25, R25, c[0x0][0x320] ;  /* 0x0000c80019197a20 */ /* 0x000fe20000410000 */
[----:B------:R-:W-:Y:S01]  /*7630*/  MUFU.TANH R22, R22 ;  /* 0x0000001600167308 */ /* 0x000fe20000002400 */
[----:B------:R-:W-:Y:S02]  /*7640*/  FMUL.FTZ R26, R26, c[0x0][0x320] ;  /* 0x0000c8001a1a7a20 */ /* 0x000fe40000410000 */
[----:B------:R-:W-:Y:S01]  /*7650*/  FMUL.FTZ R27, R27, c[0x0][0x320] ;  /* 0x0000c8001b1b7a20 */ /* 0x000fe20000410000 */
[C---:B---3--:R-:W-:Y:S06]  /*7660*/  HMMA.16816.F32.BF16 R28, R200.reuse, R8, R28 ;  /* 0x00000008c81c723c */ /* 0x048fec000004181c */
[----:B------:R-:W-:Y:S02]  /*7670*/  MUFU.TANH R23, R23 ;  /* 0x0000001700177308 */ /* 0x000fe40000002400 */
[C---:B------:R-:W-:Y:S01]  /*7680*/  HMMA.16816.F32.BF16 R32, R200.reuse, R10, R32 ;  /* 0x0000000ac820723c */ /* 0x040fe20000041820 */
[----:B------:R-:W3:Y:S01]  /*7690*/  LDSM.16.M88.4 R8, [R205+0x8800] ;  /* 0x00880000cd08783b */ /* 0x000ee20000000200 */
[----:B------:R-:W-:Y:S06]  /*76a0*/  DEPBAR.LE SB0, 0x2 ;  /* 0x000080800000791a */ /* 0x000fec0000000000 */
[----:B------:R-:W-:Y:S01]  /*76b0*/  MUFU.TANH R20, R20 ;  /* 0x0000001400147308 */ /* 0x000fe20000002400 */
[C---:B-1----:R-:W-:Y:S01]  /*76c0*/  HMMA.16816.F32.BF16 R36, R200.reuse, R4, R36 ;  /* 0x00000004c824723c */ /* 0x042fe20000041824 */
[----:B------:R-:W1:Y:S07]  /*76d0*/  SHFL.IDX PT, R4, R0, RZ, 0x1c1f ;  /* 0x001c1fff00047589 */ /* 0x000e6e00000e0000 */
[C---:B------:R-:W-:Y:S01]  /*76e0*/  HMMA.16816.F32.BF16 R40, R200.reuse, R6, R40 ;  /* 0x00000006c828723c */ /* 0x040fe20000041828 */
[----:B------:R1:W2:Y:S01]  /*76f0*/  SHFL.IDX PT, R5, R0, 0x1, 0x1c1f ;  /* 0x003c1f0000057f89 */ /* 0x0002a200000e0000 */
[----:B------:R-:W-:Y:S02]  /*7700*/  MUFU.TANH R21, R21 ;  /* 0x0000001500157308 */ /* 0x000fe40000002400 */
[----:B------:R-:W-:Y:S02]  /*7710*/  FMUL.FTZ R29, R29, c[0x0][0x320] ;  /* 0x0000c8001d1d7a20 */ /* 0x000fe40000410000 */
[----:B------:R-:W-:Y:S02]  /*7720*/  FMUL.FTZ R30, R30, c[0x0][0x320] ;  /* 0x0000c8001e1e7a20 */ /* 0x000fe40000410000 */
[----:B------:R-:W-:Y:S04]  /*7730*/  FMUL.FTZ R32, R32, c[0x0][0x320] ;  /* 0x0000c80020207a20 */ /* 0x000fe80000410000 */
[----:B------:R-:W-:Y:S01]  /*7740*/  MUFU.TANH R30, R30 ;  /* 0x0000001e001e7308 */ /* 0x000fe20000002400 */
[----:B------:R-:W-:Y:S01]  /*7750*/  BAR.SYNC.DEFER_BLOCKING 0x0 ;  /* 0x0000000000007b1d */ /* 0x000fe20000010000 */
[----:B------:R-:W-:Y:S02]  /*7760*/  FMUL.FTZ R33, R33, c[0x0][0x320] ;  /* 0x0000c80021217a20 */ /* 0x000fe40000410000 */
[----:B------:R-:W-:Y:S02]  /*7770*/  FMUL.FTZ R37, R37, c[0x0][0x320] ;  /* 0x0000c80025257a20 */ /* 0x000fe40000410000 */
[----:B------:R-:W-:Y:S02]  /*7780*/  FMUL.FTZ R28, R28, c[0x0][0x320] ;  /* 0x0000c8001c1c7a20 */ /* 0x000fe40000410000 */
[----:B------:R-:W-:Y:S02]  /*7790*/  FMUL.FTZ R34, R34, c[0x0][0x320] ;  /* 0x0000c80022227a20 */ /* 0x000fe40000410000 */
[----:B------:R-:W-:Y:S02]  /*77a0*/  FMUL.FTZ R36, R36, c[0x0][0x320] ;  /* 0x0000c80024247a20 */ /* 0x000fe40000410000 */
[----:B-1----:R-:W-:Y:S01]  /*77b0*/  IMAD R0, R207, -0x60, RZ ;  /* 0xffffffa0cf007824 */ /* 0x002fe200078e02ff */
[C---:B---3--:R-:W-:Y:S03]  /*77c0*/  HMMA.16816.F32.BF16 R44, R200.reuse, R8, R44 ;  /* 0x00000008c82c723c */ /* 0x048fe6000004182c */
[----:B------:R-:W-:Y:S01]  /*77d0*/  FMUL.FTZ R43, R43, c[0x0][0x320] ;  /* 0x0000c8002b2b7a20 */ /* 0x000fe20000410000 */
[----:B------:R-:W-:Y:S01]  /*77e0*/  IADD3 R0, -R223, 0x1, R0 ;  /* 0x00000001df007810 */ /* 0x000fe20007ffe100 */
[----:B------:R-:W-:Y:S02]  /*77f0*/  FMUL.FTZ R41, R41, c[0x0][0x320] ;  /* 0x0000c80029297a20 */ /* 0x000fe40000410000 */
[----:B----4-:R-:W-:Y:S01]  /*7800*/  FMUL.FTZ R13, R38, c[0x0][0x320] ;  /* 0x0000c800260d7a20 */ /* 0x010fe20000410000 */
[----:B------:R-:W-:Y:S04]  /*7810*/  HMMA.16816.F32.BF16 R48, R200, R10, R48 ;  /* 0x0000000ac830723c */ /* 0x000fe80000041830 */
[----:B------:R-:W-:Y:S01]  /*7820*/  IADD3 R0, R0, c[0x0][0x1d0], RZ ;  /* 0x0000740000007a10 */ /* 0x000fe20007ffe0ff */
[----:B------:R-:W1:Y:S01]  /*7830*/  MUFU.TANH R18, R18 ;  /* 0x0000001200127308 */ /* 0x000e620000002400 */
[----:B------:R-:W-:Y:S01]  /*7840*/  FMUL.FTZ R35, R35, c[0x0][0x320] ;  /* 0x0000c80023237a20 */ /* 0x000fe20000410000 */
[----:B------:R-:W-:Y:S01]  /*7850*/  MOV R38, R232 ;  /* 0x000000e800267202 */ /* 0x000fe20000000f00 */
[----:B------:R-:W-:Y:S01]  /*7860*/  FMUL.FTZ R31, R31, c[0x0][0x320] ;  /* 0x0000c8001f1f7a20 */ /* 0x000fe20000410000 */
[----:B------:R-:W-:Y:S03]  /*7870*/  IADD3 R0, R0, -c[0x0][0x168], RZ ;  /* 0x80005a0000007a10 */ /* 0x000fe60007ffe0ff */
[----:B------:R-:W-:Y:S01]  /*7880*/  FMUL.FTZ R15, R39, c[0x0][0x320] ;  /* 0x0000c800270f7a20 */ /* 0x000fe20000410000 */
[----:B------:R-:W-:Y:S01]  /*7890*/  MOV R39, R231 ;  /* 0x000000e700277202 */ /* 0x000fe20000000f00 */
[C---:B------:R-:W-:Y:S01]  /*78a0*/  IMAD.IADD R4, R0.reuse, 0x1, R4 ;  /* 0x0000000100047824 */ /* 0x040fe200078e0204 */
[----:B--2---:R-:W-:Y:S01]  /*78b0*/  IADD3 R0, R0, R5, RZ ;  /* 0x0000000500007210 */ /* 0x004fe20007ffe0ff */
[----:B------:R2:W3:Y:S01]  /*78c0*/  MUFU.TANH R227, R16 ;  /* 0x0000001000e37308 */ /* 0x0004e20000002400 */
[----:B------:R-:W-:Y:S02]  /*78d0*/  FMUL.FTZ R40, R40, c[0x0][0x320] ;  /* 0x0000c80028287a20 */ /* 0x000fe40000410000 */
[----:B------:R-:W-:Y:S01]  /*78e0*/  ISETP.GT.AND P1, PT, R0, RZ, PT ;  /* 0x000000ff0000720c */ /* 0x000fe20003f24270 */
[----:B------:R-:W-:Y:S01]  /*78f0*/  FMUL.FTZ R42, R42, c[0x0][0x320] ;  /* 0x0000c8002a2a7a20 */ /* 0x000fe20000410000 */
[----:B------:R-:W-:Y:S01]  /*7900*/  ISETP.GT.AND P4, PT, R4, RZ, PT ;  /* 0x000000ff0400720c */ /* 0x000fe20003f84270 */
[----:B------:R-:W-:Y:S01]  /*7910*/  FMUL.FTZ R44, R44, c[0x0][0x320] ;  /* 0x0000c8002c2c7a20 */ /* 0x000fe20000410000 */
[----:B------:R-:W-:Y:S01]  /*7920*/  FSEL R7, R163, -INF , P1 ;  /* 0xff800000a3077808 */ /* 0x000fe20000800000 */
[----:B------:R-:W-:Y:S01]  /*7930*/  FMUL.FTZ R45, R45, c[0x0][0x320] ;  /* 0x0000c8002d2d7a20 */ /* 0x000fe20000410000 */
[----:B------:R-:W-:Y:S01]  /*7940*/  ISETP.GT.AND P1, PT, R4, 0x10, PT ;  /* 0x000000100400780c */ /* 0x000fe20003f24270 */
[----:B------:R-:W4:Y:S01]  /*7950*/  MUFU.TANH R19, R19 ;  /* 0x0000001300137308 */ /* 0x000f220000002400 */
[----:B------:R-:W-:Y:S01]  /*7960*/  ISETP.GT.AND P0, PT, R0, 0x1, PT ;  /* 0x000000010000780c */ /* 0x000fe20003f04270 */
[----:B------:R-:W-:Y:S01]  /*7970*/  FMUL.FTZ R48, R48, c[0x0][0x320] ;  /* 0x0000c80030307a20 */ /* 0x000fe20000410000 */
[----:B------:R-:W-:Y:S01]  /*7980*/  FSEL R6, R206, -INF , P4 ;  /* 0xff800000ce067808 */ /* 0x000fe20002000000 */
[----:B------:R-:W-:Y:S01]  /*7990*/  FMUL.FTZ R46, R46, c[0x0][0x320] ;  /* 0x0000c8002e2e7a20 */ /* 0x000fe20000410000 */
[----:B------:R-:W-:Y:S01]  /*79a0*/  ISETP.GT.AND P3, PT, R4, 0x1, PT ;  /* 0x000000010400780c */ /* 0x000fe20003f64270 */
[----:B------:R-:W-:Y:S01]  /*79b0*/  FMUL.FTZ R49, R49, c[0x0][0x320] ;  /* 0x0000c80031317a20 */ /* 0x000fe20000410000 */
[----:B-----5:R-:W-:Y:S01]  /*79c0*/  FSEL R223, R12, -INF , P1 ;  /* 0xff8000000cdf7808 */ /* 0x020fe20000800000 */
[----:B------:R-:W-:Y:S01]  /*79d0*/  IMAD.MOV.U32 R163, RZ, RZ, R222 ;  /* 0x000000ffffa37224 */ /* 0x000fe200078e00de */
[----:B------:R-:W-:Y:S01]  /*79e0*/  FMNMX.FTZ R12, R7, R3, !PT ;  /* 0x00000003070c7209 */ /* 0x000fe20007810000 */
[----:B------:R-:W5:Y:S01]  /*79f0*/  MUFU.TANH R29, R29 ;  /* 0x0000001d001d7308 */ /* 0x000f620000002400 */
[----:B------:R-:W-:Y:S02]  /*7a00*/  ISETP.GT.AND P4, PT, R0, 0x8, PT ;  /* 0x000000080000780c */ /* 0x000fe40003f84270 */
[----:B------:R-:W-:Y:S01]  /*7a10*/  FSEL R8, R162, -INF , P0 ;  /* 0xff800000a2087808 */ /* 0x000fe20000000000 */
[----:B--2---:R-:W-:Y:S01]  /*7a20*/  FMUL.FTZ R16, R47, c[0x0][0x320] ;  /* 0x0000c8002f107a20 */ /* 0x004fe20000410000 */
[----:B------:R-:W-:Y:S02]  /*7a30*/  FSEL R5, R204, -INF , P3 ;  /* 0xff800000cc057808 */ /* 0x000fe40001800000 */
[----:B------:R-:W-:Y:S01]  /*7a40*/  ISETP.GT.AND P3, PT, R0, 0x9, PT ;  /* 0x000000090000780c */ /* 0x000fe20003f64270 */
[----:B------:R-:W2:Y:S01]  /*7a50*/  LDL.LU R204, [R1+0x8] ;  /* 0x0000080001cc7983 */ /* 0x000ea20000300800 */
[----:B------:R-:W-:Y:S01]  /*7a60*/  FSEL R11, R101, -INF , P4 ;  /* 0xff800000650b7808 */ /* 0x000fe20002000000 */
[----:B------:R-:W-:Y:S01]  /*7a70*/  MUFU.TANH R24, R24 ;  /* 0x0000001800187308 */ /* 0x000fe20000002400 */
[----:B------:R-:W-:Y:S02]  /*7a80*/  ISETP.GT.AND P6, PT, R4, 0x8, PT ;  /* 0x000000080400780c */ /* 0x000fe40003fc4270 */
[----:B------:R-:W-:Y:S02]  /*7a90*/  FMNMX.FTZ R12, R8, R12, !PT ;  /* 0x0000000c080c7209 */ /* 0x000fe40007810000 */
[----:B------:R-:W-:Y:S02]  /*7aa0*/  FSEL R14, R100, -INF , P3 ;  /* 0xff800000640e7808 */ /* 0x000fe40001800000 */
[----:B------:R-:W-:Y:S02]  /*7ab0*/  FSEL R9, R161, -INF , P6 ;  /* 0xff800000a1097808 */ /* 0x000fe40003000000 */
[----:B------:R-:W-:Y:S01]  /*7ac0*/  FMNMX.FTZ R12, R11, R12, !PT ;  /* 0x0000000c0b0c7209 */ /* 0x000fe20007810000 */
[----:B------:R-:W1:Y:S01]  /*7ad0*/  MUFU.TANH R25, R25 ;  /* 0x0000001900197308 */ /* 0x000e620000002400 */
[----:B------:R-:W-:Y:S02]  /*7ae0*/  ISETP.GT.AND P5, PT, R4, 0x9, PT ;  /* 0x000000090400780c */ /* 0x000fe40003fa4270 */
[----:B------:R-:W-:Y:S02]  /*7af0*/  ISETP.GT.AND P6, PT, R0, 0x10, PT ;  /* 0x000000100000780c */ /* 0x000fe40003fc4270 */
[----:B------:R-:W-:Y:S02]  /*7b00*/  FMNMX.FTZ R12, R14, R12, !PT ;  /* 0x0000000c0e0c7209 */ /* 0x000fe40007810000 */
[----:B------:R-:W-:Y:S02]  /*7b10*/  FSEL R10, R160, -INF , P5 ;  /* 0xff800000a00a7808 */ /* 0x000fe40002800000 */
[----:B------:R-:W-:Y:S01]  /*7b20*/  ISETP.GT.AND P5, PT, R0, 0x11, PT ;  /* 0x000000110000780c */ /* 0x000fe20003fa4270 */
[----:B------:R-:W3:Y:S01]  /*7b30*/  MUFU.TANH R26, R26 ;  /* 0x0000001a001a7308 */ /* 0x000ee20000002400 */
[----:B------:R-:W-:Y:S02]  /*7b40*/  FSEL R225, R225, -INF , P6 ;  /* 0xff800000e1e17808 */ /* 0x000fe40003000000 */
[----:B------:R-:W-:Y:S02]  /*7b50*/  FSEL R226, R226, -INF , P5 ;  /* 0xff800000e2e27808 */ /* 0x000fe40002800000 */
[C---:B------:R-:W-:Y:S02]  /*7b60*/  ISETP.GT.AND P0, PT, R4.reuse, 0x11, PT ;  /* 0x000000110400780c */ /* 0x040fe40003f04270 */
[----:B------:R-:W-:Y:S02]  /*7b70*/  ISETP.GT.AND P3, PT, R4, 0x19, PT ;  /* 0x000000190400780c */ /* 0x000fe40003f64270 */
[----:B------:R-:W-:Y:S01]  /*7b80*/  FMNMX.FTZ R12, R225, R12, !PT ;  /* 0x0000000ce10c7209 */ /* 0x000fe20007810000 */
[----:B------:R-:W5:Y:S01]  /*7b90*/  MUFU.TANH R27, R27 ;  /* 0x0000001b001b7308 */ /* 0x000f620000002400 */
[----:B------:R-:W-:Y:S02]  /*7ba0*/  ISETP.GT.AND P1, PT, R0, 0x18, PT ;  /* 0x000000180000780c */ /* 0x000fe40003f24270 */
[----:B------:R-:W-:Y:S02]  /*7bb0*/  FSEL R224, R224, -INF , P0 ;  /* 0xff800000e0e07808 */ /* 0x000fe40000000000 */
[----:B------:R-:W-:Y:S02]  /*7bc0*/  FSEL R228, R17, -INF , P3 ;  /* 0xff80000011e47808 */ /* 0x000fe40001800000 */
[----:B------:R-:W-:Y:S02]  /*7bd0*/  FMNMX.FTZ R12, R226, R12, !PT ;  /* 0x0000000ce20c7209 */ /* 0x000fe40007810000 */
[----:B------:R-:W-:Y:S01]  /*7be0*/  ISETP.GT.AND P3, PT, R0, 0x21, PT ;  /* 0x000000210000780c */ /* 0x000fe20003f64270 */
[----:B------:R-:W5:Y:S01]  /*7bf0*/  MUFU.TANH R35, R35 ;  /* 0x0000002300237308 */ /* 0x000f620000002400 */
[----:B-1----:R-:W-:Y:S02]  /*7c00*/  FSEL R229, R18, -INF , P1 ;  /* 0xff80000012e57808 */ /* 0x002fe40000800000 */
[----:B------:R-:W-:Y:S02]  /*7c10*/  ISETP.GT.AND P4, PT, R4, 0x18, PT ;  /* 0x000000180400780c */ /* 0x000fe40003f84270 */
[C---:B------:R-:W-:Y:S02]  /*7c20*/  ISETP.GT.AND P0, PT, R0.reuse, 0x19, PT ;  /* 0x000000190000780c */ /* 0x040fe40003f04270 */
[----:B------:R-:W-:Y:S02]  /*7c30*/  FSEL R242, R23, -INF , P3 ;  /* 0xff80000017f27808 */ /* 0x000fe40001800000 */
[----:B---3--:R-:W-:Y:S01]  /*7c40*/  FSEL R227, R227, -INF , P4 ;  /* 0xff800000e3e37808 */ /* 0x008fe20002000000 */
[----:B------:R-:W1:Y:S01]  /*7c50*/  MUFU.TANH R32, R32 ;  /* 0x0000002000207308 */ /* 0x000e620000002400 */
[----:B------:R-:W-:Y:S02]  /*7c60*/  ISETP.GT.AND P4, PT, R0, 0x20, PT ;  /* 0x000000200000780c */ /* 0x000fe40003f84270 */
[----:B----4-:R-:W-:Y:S02]  /*7c70*/  FSEL R230, R19, -INF , P0 ;  /* 0xff80000013e67808 */ /* 0x010fe40000000000 */
[C---:B------:R-:W-:Y:S02]  /*7c80*/  ISETP.GT.AND P3, PT, R4.reuse, 0x31, PT ;  /* 0x000000310400780c */ /* 0x040fe40003f64270 */
[----:B------:R-:W-:Y:S02]  /*7c90*/  FMNMX.FTZ R12, R229, R12, !PT ;  /* 0x0000000ce50c7209 */ /* 0x000fe40007810000 */
[C---:B------:R-:W-:Y:S01]  /*7ca0*/  ISETP.GT.AND P6, PT, R4.reuse, 0x20, PT ;  /* 0x000000200400780c */ /* 0x040fe20003fc4270 */
[----:B------:R-:W3:Y:S01]  /*7cb0*/  MUFU.TANH R33, R33 ;  /* 0x0000002100217308 */ /* 0x000ee20000002400 */
[----:B------:R-:W-:Y:S02]  /*7cc0*/  ISETP.GT.AND P5, PT, R4, 0x21, PT ;  /* 0x000000210400780c */ /* 0x000fe40003fa4270 */
[----:B------:R-:W-:Y:S01]  /*7cd0*/  FSEL R243, R22, -INF , P4 ;  /* 0xff80000016f37808 */ /* 0x000fe20002000000 */
[----:B------:R-:W-:Y:S01]  /*7ce0*/  IMAD.MOV.U32 R22, RZ, RZ, R207 ;  /* 0x000000ffff167224 */ /* 0x000fe200078e00cf */
[----:B-----5:R-:W-:Y:S02]  /*7cf0*/  FSEL R251, R29, -INF , P3 ;  /* 0xff8000001dfb7808 */ /* 0x020fe40001800000 */
[----:B------:R-:W-:Y:S02]  /*7d00*/  ISETP.GT.AND P0, PT, R4, 0x29, PT ;  /* 0x000000290400780c */ /* 0x000fe40003f04270 */
[----:B------:R-:W-:Y:S01]  /*7d10*/  FSEL R239, R20, -INF , P6 ;  /* 0xff80000014ef7808 */ /* 0x000fe20003000000 */
[----:B------:R-:W4:Y:S01]  /*7d20*/  MUFU.TANH R28, R28 ;  /* 0x0000001c001c7308 */ /* 0x000f220000002400 */
[C---:B------:R-:W-:Y:S02]  /*7d30*/  ISETP.GT.AND P6, PT, R0.reuse, 0x28, PT ;  /* 0x000000280000780c */ /* 0x040fe40003fc4270 */
[----:B------:R-:W-:Y:S02]  /*7d40*/  FSEL R241, R21, -INF , P5 ;  /* 0xff80000015f17808 */ /* 0x000fe40002800000 */
[----:B------:R-:W-:Y:S02]  /*7d50*/  ISETP.GT.AND P5, PT, R0, 0x29, PT ;  /* 0x000000290000780c */ /* 0x000fe40003fa4270 */
[----:B------:R-:W-:Y:S02]  /*7d60*/  FMNMX.FTZ R12, R230, R12, !PT ;  /* 0x0000000ce60c7209 */ /* 0x000fe40007810000 */
[----:B------:R-:W-:Y:S01]  /*7d70*/  ISETP.GT.AND P3, PT, R0, 0x39, PT ;  /* 0x000000390000780c */ /* 0x000fe20003f64270 */
[----:B------:R-:W5:Y:S01]  /*7d80*/  MUFU.TANH R41, R41 ;  /* 0x0000002900297308 */ /* 0x000f620000002400 */
[----:B------:R-:W-:Y:S02]  /*7d90*/  ISETP.GT.AND P1, PT, R4, 0x28, PT ;  /* 0x000000280400780c */ /* 0x000fe40003f24270 */
[----:B------:R-:W-:Y:S02]  /*7da0*/  FSEL R246, R25, -INF , P0 ;  /* 0xff80000019f67808 */ /* 0x000fe40000000000 */
[----:B------:R-:W-:Y:S02]  /*7db0*/  FSEL R247, R26, -INF , P6 ;  /* 0xff8000001af77808 */ /* 0x000fe40003000000 */
[C---:B------:R-:W-:Y:S02]  /*7dc0*/  ISETP.GT.AND P6, PT, R4.reuse, 0x38, PT ;  /* 0x000000380400780c */ /* 0x040fe40003fc4270 */
[----:B------:R-:W-:Y:S01]  /*7dd0*/  FMNMX.FTZ R12, R243, R12, !PT ;  /* 0x0000000cf30c7209 */ /* 0x000fe20007810000 */
[----:B------:R-:W5:Y:S01]  /*7de0*/  MUFU.TANH R31, R31 ;  /* 0x0000001f001f7308 */ /* 0x000f620000002400 */
[----:B------:R-:W-:Y:S02]  /*7df0*/  FSEL R250, R27, -INF , P5 ;  /* 0xff8000001bfa7808 */ /* 0x000fe40002800000 */
[C---:B------:R-:W-:Y:S02]  /*7e00*/  ISETP.GT.AND P5, PT, R4.reuse, 0x39, PT ;  /* 0x000000390400780c */ /* 0x040fe40003fa4270 */
[----:B------:R-:W-:Y:S02]  /*7e10*/  ISETP.GT.AND P4, PT, R4, 0x30, PT ;  /* 0x000000300400780c */ /* 0x000fe40003f84270 */
[----:B------:R-:W-:Y:S02]  /*7e20*/  FSEL R245, R24, -INF , P1 ;  /* 0xff80000018f57808 */ /* 0x000fe40000800000 */
[C---:B------:R-:W-:Y:S01]  /*7e30*/  ISETP.GT.AND P1, PT, R0.reuse, 0x30, PT ;  /* 0x000000300000780c */ /* 0x040fe20003f24270 */
[----:B------:R-:W-:Y:S01]  /*7e40*/  MUFU.TANH R43, R43 ;  /* 0x0000002b002b7308 */ /* 0x000fe20000002400 */
[----:B------:R-:W-:Y:S02]  /*7e50*/  ISETP.GT.AND P0, PT, R0, 0x31, PT ;  /* 0x000000310000780c */ /* 0x000fe40003f04270 */
[----:B------:R-:W-:Y:S02]  /*7e60*/  FSEL R35, R35, -INF , P3 ;  /* 0xff80000023237808 */ /* 0x000fe40001800000 */
[----:B------:R-:W-:Y:S02]  /*7e70*/  ISETP.GT.AND P3, PT, R4, 0x49, PT ;  /* 0x000000490400780c */ /* 0x000fe40003f64270 */
[----:B-1----:R-:W-:Y:S02]  /*7e80*/  FSEL R249, R32, -INF , P6 ;  /* 0xff80000020f97808 */ /* 0x002fe40003000000 */
[----:B---3--:R-:W-:Y:S01]  /*7e90*/  FSEL R248, R33, -INF , P5 ;  /* 0xff80000021f87808 */ /* 0x008fe20002800000 */
[----:B------:R-:W1:Y:S01]  /*7ea0*/  MUFU.TANH R37, R37 ;  /* 0x0000002500257308 */ /* 0x000e620000002400 */
[----:B------:R-:W-:Y:S02]  /*7eb0*/  FSEL R30, R30, -INF , P1 ;  /* 0xff8000001e1e7808 */ /* 0x000fe40000800000 */
[----:B----4-:R-:W-:Y:S02]  /*7ec0*/  FSEL R252, R28, -INF , P4 ;  /* 0xff8000001cfc7808 */ /* 0x010fe40002000000 */
[----:B------:R-:W-:Y:S02]  /*7ed0*/  FMNMX.FTZ R12, R242, R12, !PT ;  /* 0x0000000cf20c7209 */ /* 0x000fe40007810000 */
[----:B-----5:R-:W-:Y:S02]  /*7ee0*/  FSEL R237, R41, -INF , P3 ;  /* 0xff80000029ed7808 */ /* 0x020fe40001800000 */
[----:B------:R-:W-:Y:S01]  /*7ef0*/  ISETP.GT.AND P3, PT, R0, 0x49, PT ;  /* 0x000000490000780c */ /* 0x000fe20003f64270 */
[----:B------:R-:W3:Y:S01]  /*7f00*/  MUFU.TANH R34, R34 ;  /* 0x0000002200227308 */ /* 0x000ee20000002400 */
[----:B------:R-:W-:Y:S02]  /*7f10*/  FSEL R31, R31, -INF , P0 ;  /* 0xff8000001f1f7808 */ /* 0x000fe40000000000 */
[----:B------:R-:W-:Y:S02]  /*7f20*/  ISETP.GT.AND P0, PT, R4, 0x41, PT ;  /* 0x000000410400780c */ /* 0x000fe40003f04270 */
[C---:B------:R-:W-:Y:S02]  /*7f30*/  ISETP.GT.AND P6, PT, R0.reuse, 0x40, PT ;  /* 0x000000400000780c */ /* 0x040fe40003fc4270 */
[C---:B------:R-:W-:Y:S02]  /*7f40*/  ISETP.GT.AND P5, PT, R0.reuse, 0x41, PT ;  /* 0x000000410000780c */ /* 0x040fe40003fa4270 */
[----:B------:R-:W-:Y:S01]  /*7f50*/  ISETP.GT.AND P4, PT, R0, 0x38, PT ;  /* 0x000000380000780c */ /* 0x000fe20003f84270 */
[----:B------:R-:W4:Y:S01]  /*7f60*/  MUFU.TANH R36, R36 ;  /* 0x0000002400247308 */ /* 0x000f220000002400 */
[----:B------:R-:W-:Y:S02]  /*7f70*/  ISETP.GT.AND P1, PT, R4, 0x40, PT ;  /* 0x000000400400780c */ /* 0x000fe40003f24270 */
[----:B------:R-:W-:Y:S02]  /*7f80*/  FMNMX.FTZ R101, R6, R2, !PT ;  /* 0x0000000206657209 */ /* 0x000fe40007810000 */
[----:B-1----:R-:W-:Y:S02]  /*7f90*/  FSEL R240, R37, -INF , P0 ;  /* 0xff80000025f07808 */ /* 0x002fe40000000000 */
[----:B------:R-:W-:Y:S02]  /*7fa0*/  ISETP.GT.AND P0, PT, R4, 0x51, PT ;  /* 0x000000510400780c */ /* 0x000fe40003f04270 */
[----:B------:R-:W-:Y:S01]  /*7fb0*/  FMNMX.FTZ R101, R5, R101, !PT ;  /* 0x0000006505657209 */ /* 0x000fe20007810000 */
[----:B------:R-:W1:Y:S01]  /*7fc0*/  MUFU.TANH R15, R15 ;  /* 0x0000000f000f7308 */ /* 0x000e620000002400 */
[----:B------:R-:W-:Y:S02]  /*7fd0*/  MOV R162, R219 ;  /* 0x000000db00a27202 */ /* 0x000fe40000000f00 */
[----:B------:R-:W-:Y:S02]  /*7fe0*/  FMNMX.FTZ R101, R9, R101, !PT ;  /* 0x0000006509657209 */ /* 0x000fe40007810000 */
[----:B---3--:R-:W-:Y:S02]  /*7ff0*/  FSEL R47, R34, -INF , P4 ;  /* 0xff800000222f7808 */ /* 0x008fe40002000000 */
[----:B------:R-:W-:Y:S02]  /*8000*/  ISETP.GT.AND P4, PT, R4, 0x48, PT ;  /* 0x000000480400780c */ /* 0x000fe40003f84270 */
[----:B------:R-:W-:Y:S01]  /*8010*/  FMNMX.FTZ R101, R10, R101, !PT ;  /* 0x000000650a657209 */ /* 0x000fe20007810000 */
[----:B------:R-:W3:Y:S01]  /*8020*/  MUFU.TANH R13, R13 ;  /* 0x0000000d000d7308 */ /* 0x000ee20000002400 */
[----:B------:R-:W-:Y:S02]  /*8030*/  MOV R18, R220 ;  /* 0x000000dc00127202 */ /* 0x000fe40000000f00 */
[----:B------:R-:W-:Y:S02]  /*8040*/  FMNMX.FTZ R101, R223, R101, !PT ;  /* 0x00000065df657209 */ /* 0x000fe40007810000 */
[----:B----4-:R-:W-:Y:S02]  /*8050*/  FSEL R244, R36, -INF , P1 ;  /* 0xff80000024f47808 */ /* 0x010fe40000800000 */
[----:B------:R-:W-:Y:S02]  /*8060*/  ISETP.GT.AND P1, PT, R4, 0x50, PT ;  /* 0x000000500400780c */ /* 0x000fe40003f24270 */
[----:B------:R-:W-:Y:S01]  /*8070*/  FMNMX.FTZ R101, R224, R101, !PT ;  /* 0x00000065e0657209 */ /* 0x000fe20007810000 */
[----:B------:R-:W4:Y:S01]  /*8080*/  MUFU.TANH R40, R40 ;  /* 0x0000002800287308 */ /* 0x000f220000002400 */
[----:B------:R-:W-:Y:S02]  /*8090*/  MOV R19, R221 ;  /* 0x000000dd00137202 */ /* 0x000fe40000000f00 */
[----:B------:R-:W-:Y:S02]  /*80a0*/  FMNMX.FTZ R101, R227, R101, !PT ;  /* 0x00000065e3657209 */ /* 0x000fe40007810000 */
[----:B-1----:R-:W-:Y:S02]  /*80b0*/  FSEL R103, R15, -INF , P5 ;  /* 0xff8000000f677808 */ /* 0x002fe40002800000 */
[----:B------:R-:W-:Y:S02]  /*80c0*/  ISETP.GT.AND P5, PT, R4, 0x59, PT ;  /* 0x000000590400780c */ /* 0x000fe40003fa4270 */
[----:B------:R-:W-:Y:S01]  /*80d0*/  FMNMX.FTZ R101, R228, R101, !PT ;  /* 0x00000065e4657209 */ /* 0x000fe20007810000 */
[----:B------:R-:W1:Y:S03]  /*80e0*/  MUFU.TANH R42, R42 ;  /* 0x0000002a002a7308 */ /* 0x000e660000002400 */
[----:B------:R-:W-:Y:S02]  /*80f0*/  FMNMX.FTZ R101, R239, R101, !PT ;  /* 0x00000065ef657209 */ /* 0x000fe40007810000 */
[----:B---3--:R-:W-:Y:S01]  /*8100*/  FSEL R102, R13, -INF , P6 ;  /* 0xff8000000d667808 */ /* 0x008fe20003000000 */
[----:B------:R-:W-:Y:S01]  /*8110*/  FMUL.FTZ R13, R51, c[0x0][0x320] ;  /* 0x0000c800330d7a20 */ /* 0x000fe20000410000 */
[----:B------:R-:W-:Y:S02]  /*8120*/  ISETP.GT.AND P6, PT, R4, 0x58, PT ;  /* 0x000000580400780c */ /* 0x000fe40003fc4270 */
[----:B------:R-:W-:Y:S01]  /*8130*/  FMNMX.FTZ R4, R247, R12, !PT ;  /* 0x0000000cf7047209 */ /* 0x000fe20007810000 */
[----:B------:R-:W-:Y:S01]  /*8140*/  FMUL.FTZ R12, R50, c[0x0][0x320] ;  /* 0x0000c800320c7a20 */ /* 0x000fe20000410000 */
[----:B------:R-:W-:Y:S01]  /*8150*/  MOV R50, R30 ;  /* 0x0000001e00327202 */ /* 0x000fe20000000f00 */
[----:B------:R-:W3:Y:S01]  /*8160*/  MUFU.TANH R44, R44 ;  /* 0x0000002c002c7308 */ /* 0x000ee20000002400 */
[----:B------:R-:W-:Y:S01]  /*8170*/  FSEL R30, R43, -INF , P3 ;  /* 0xff8000002b1e7808 */ /* 0x000fe20001800000 */
[----:B------:R-:W-:Y:S01]  /*8180*/  IMAD.MOV.U32 R51, RZ, RZ, R102 ;  /* 0x000000ffff337224 */ /* 0x000fe200078e0066 */
[----:B------:R-:W5:Y:S01]  /*8190*/  LDL.LU R43, [R1+0x10] ;  /* 0x00001000012b7983 */ /* 0x000f620000300800 */
[----:B------:R-:W-:Y:S02]  /*81a0*/  FMNMX.FTZ R101, R241, R101, !PT ;  /* 0x00000065f1657209 */ /* 0x000fe40007810000 */
[----:B------:R-:W-:Y:S02]  /*81b0*/  FMNMX.FTZ R4, R250, R4, !PT ;  /* 0x00000004fa047209 */ /* 0x000fe40007810000 */
[----:B------:R-:W-:Y:S02]  /*81c0*/  FMNMX.FTZ R101, R245, R101, !PT ;  /* 0x00000065f5657209 */ /* 0x000fe40007810000 */
[----:B------:R-:W-:Y:S01]  /*81d0*/  FMNMX.FTZ R4, R50, R4, !PT ;  /* 0x0000000432047209 */ /* 0x000fe20007810000 */
[----:B------:R-:W3:Y:S01]  /*81e0*/  MUFU.TANH R45, R45 ;  /* 0x0000002d002d7308 */ /* 0x000ee20000002400 */
[----:B------:R-:W-:Y:S02]  /*81f0*/  FMNMX.FTZ R101, R246, R101, !PT ;  /* 0x00000065f6657209 */ /* 0x000fe40007810000 */
[----:B------:R-:W-:Y:S02]  /*8200*/  FMNMX.FTZ R4, R31, R4, !PT ;  /* 0x000000041f047209 */ /* 0x000fe40007810000 */
[----:B------:R-:W-:Y:S02]  /*8210*/  FMNMX.FTZ R101, R252, R101, !PT ;  /* 0x00000065fc657209 */ /* 0x000fe40007810000 */
[----:B------:R-:W-:Y:S02]  /*8220*/  FMNMX.FTZ R4, R47, R4, !PT ;  /* 0x000000042f047209 */ /* 0x000fe40007810000 */
[----:B------:R-:W-:Y:S01]  /*8230*/  FMNMX.FTZ R101, R251, R101, !PT ;  /* 0x00000065fb657209 */ /* 0x000fe20007810000 */
[----:B------:R-:W3:Y:S01]  /*8240*/  MUFU.TANH R48, R48 ;  /* 0x0000003000307308 */ /* 0x000ee20000002400 */
[----:B----4-:R-:W-:Y:S02]  /*8250*/  FSEL R238, R40, -INF , P4 ;  /* 0xff80000028ee7808 */ /* 0x010fe40002000000 */
[----:B------:R-:W-:Y:S02]  /*8260*/  FMNMX.FTZ R101, R249, R101, !PT ;  /* 0x00000065f9657209 */ /* 0x000fe40007810000 */
[----:B------:R-:W-:Y:S02]  /*8270*/  FMNMX.FTZ R4, R35, R4, !PT ;  /* 0x0000000423047209 */ /* 0x000fe40007810000 */
[----:B------:R-:W-:Y:S02]  /*8280*/  FMNMX.FTZ R101, R248, R101, !PT ;  /* 0x00000065f8657209 */ /* 0x000fe40007810000 */
[----:B------:R-:W-:Y:S01]  /*8290*/  ISETP.GT.AND P4, PT, R0, 0x48, PT ;  /* 0x000000480000780c */ /* 0x000fe20003f84270 */
[----:B------:R-:W4:Y:S01]  /*82a0*/  MUFU.TANH R46, R46 ;  /* 0x0000002e002e7308 */ /* 0x000f220000002400 */
[----:B------:R-:W-:Y:S02]  /*82b0*/  FMNMX.FTZ R101, R244, R101, !PT ;  /* 0x00000065f4657209 */ /* 0x000fe40007810000 */
[----:B-1----:R-:W-:Y:S02]  /*82c0*/  FSEL R34, R42, -INF , P4 ;  /* 0xff8000002a227808 */ /* 0x002fe40002000000 */
[----:B------:R-:W-:Y:S02]  /*82d0*/  FMNMX.FTZ R101, R240, R101, !PT ;  /* 0x00000065f0657209 */ /* 0x000fe40007810000 */
[----:B------:R-:W-:Y:S02]  /*82e0*/  FMNMX.FTZ R4, R51, R4, !PT ;  /* 0x0000000433047209 */ /* 0x000fe40007810000 */
[----:B------:R-:W-:Y:S01]  /*82f0*/  FMNMX.FTZ R101, R238, R101, !PT ;  /* 0x00000065ee657209 */ /* 0x000fe20007810000 */
[----:B------:R-:W1:Y:S01]  /*8300*/  MUFU.TANH R49, R49 ;  /* 0x0000003100317308 */ /* 0x000e620000002400 */
[----:B------:R-:W-:Y:S02]  /*8310*/  MOV R42, R103 ;  /* 0x00000067002a7202 */ /* 0x000fe40000000f00 */
[----:B---3--:R-:W-:Y:S02]  /*8320*/  FSEL R236, R44, -INF , P1 ;  /* 0xff8000002cec7808 */ /* 0x008fe40000800000 */
[----:B------:R-:W-:Y:S02]  /*8330*/  FMNMX.FTZ R101, R237, R101, !PT ;  /* 0x00000065ed657209 */ /* 0x000fe40007810000 */
[----:B------:R-:W-:Y:S02]  /*8340*/  FMNMX.FTZ R4, R42, R4, !PT ;  /* 0x000000042a047209 */ /* 0x000fe40007810000 */
[----:B------:R-:W-:Y:S01]  /*8350*/  FMNMX.FTZ R101, R236, R101, !PT ;  /* 0x00000065ec657209 */ /* 0x000fe20007810000 */
[----:B------:R-:W3:Y:S01]  /*8360*/  MUFU.TANH R16, R16 ;  /* 0x0000001000107308 */ /* 0x000ee20000002400 */
[----:B------:R-:W-:Y:S02]  /*8370*/  FSEL R235, R45, -INF , P0 ;  /* 0xff8000002deb7808 */ /* 0x000fe40000000000 */
[----:B------:R-:W-:Y:S02]  /*8380*/  FMNMX.FTZ R4, R34, R4, !PT ;  /* 0x0000000422047209 */ /* 0x000fe40007810000 */
[----:B------:R-:W-:Y:S02]  /*8390*/  ISETP.GT.AND P1, PT, R0, 0x50, PT ;  /* 0x000000500000780c */ /* 0x000fe40003f24270 */
[----:B------:R-:W-:Y:S02]  /*83a0*/  FSEL R234, R48, -INF , P6 ;  /* 0xff80000030ea7808 */ /* 0x000fe40003000000 */
[----:B------:R-:W-:Y:S01]  /*83b0*/  FMNMX.FTZ R101, R235, R101, !PT ;  /* 0x00000065eb657209 */ /* 0x000fe20007810000 */
[----:B------:R-:W3:Y:S01]  /*83c0*/  MUFU.TANH R12, R12 ;  /* 0x0000000c000c7308 */ /* 0x000ee20000002400 */
[----:B----4-:R-:W-:Y:S02]  /*83d0*/  FSEL R27, R46, -INF , P1 ;  /* 0xff8000002e1b7808 */ /* 0x010fe40000800000 */
[----:B------:R-:W-:Y:S02]  /*83e0*/  FMNMX.FTZ R4, R30, R4, !PT ;  /* 0x000000041e047209 */ /* 0x000fe40007810000 */
[----:B------:R-:W-:Y:S02]  /*83f0*/  ISETP.GT.AND P0, PT, R0, 0x51, PT ;  /* 0x000000510000780c */ /* 0x000fe40003f04270 */
[----:B------:R-:W-:Y:S02]  /*8400*/  MOV R102, R233 ;  /* 0x000000e900667202 */ /* 0x000fe40000000f00 */
[----:B-1----:R-:W-:Y:S01]  /*8410*/  FSEL R233, R49, -INF , P5 ;  /* 0xff80000031e97808 */ /* 0x002fe20002800000 */
[----:B------:R-:W1:Y:S01]  /*8420*/  MUFU.TANH R13, R13 ;  /* 0x0000000d000d7308 */ /* 0x000e620000002400 */
[----:B------:R-:W-:Y:S02]  /*8430*/  FMNMX.FTZ R101, R234, R101, !PT ;  /* 0x00000065ea657209 */ /* 0x000fe40007810000 */
[----:B------:R-:W-:Y:S02]  /*8440*/  ISETP.GT.AND P1, PT, R0, 0x58, PT ;  /* 0x000000580000780c */ /* 0x000fe40003f24270 */
[----:B---3--:R-:W-:Y:S02]  /*8450*/  FSEL R26, R16, -INF , P0 ;  /* 0xff800000101a7808 */ /* 0x008fe40000000000 */
[----:B------:R-:W-:Y:S02]  /*8460*/  FMNMX.FTZ R4, R27, R4, !PT ;  /* 0x000000041b047209 */ /* 0x000fe40007810000 */
[----:B------:R-:W-:Y:S02]  /*8470*/  ISETP.GT.AND P0, PT, R0, 0x59, PT ;  /* 0x000000590000780c */ /* 0x000fe40003f04270 */
[----:B------:R-:W-:Y:S02]  /*8480*/  FMNMX.FTZ R0, R26, R4, !PT ;  /* 0x000000041a007209 */ /* 0x000fe40007810000 */
[----:B------:R-:W-:Y:S02]  /*8490*/  FMNMX.FTZ R101, R233, R101, !PT ;  /* 0x00000065e9657209 */ /* 0x000fe40007810000 */
[----:B------:R-:W-:Y:S02]  /*84a0*/  FSEL R23, R12, -INF , P1 ;  /* 0xff8000000c177808 */ /* 0x000fe40000800000 */
[----:B------:R-:W-:Y:S01]  /*84b0*/  MOV R46, R42 ;  /* 0x0000002a002e7202 */ /* 0x000fe20000000f00 */
[----:B------:R-:W3:Y:S01]  /*84c0*/  SHFL.BFLY PT, R12, R101, 0x2, 0x1f ;  /* 0x0c401f00650c7f89 */ /* 0x000ee200000e0000 */
[----:B------:R-:W-:Y:S02]  /*84d0*/  FMNMX.FTZ R0, R23, R0, !PT ;  /* 0x0000000017007209 */ /* 0x000fe40007810000 */
[----:B-1----:R-:W-:Y:S04]  /*84e0*/  FSEL R15, R13, -INF , P0 ;  /* 0xff8000000d0f7808 */ /* 0x002fe80000000000 */
[----:B------:R-:W-:Y:S05]  /*84f0*/  FMNMX.FTZ R0, R15, R0, !PT ;  /* 0x000000000f007209 */ /* 0x000fea0007810000 */
[----:B------:R-:W1:Y:S01]  /*8500*/  SHFL.BFLY PT, R4, R0, 0x2, 0x1f ;  /* 0x0c401f0000047f89 */ /* 0x000e6200000e0000 */
[----:B---3--:R-:W-:Y:S07]  /*8510*/  FMNMX.FTZ R101, R101, R12, !PT ;  /* 0x0000000c65657209 */ /* 0x008fee0007810000 */
[----:B------:R-:W3:Y:S01]  /*8520*/  SHFL.BFLY PT, R12, R101, 0x1, 0x1f ;  /* 0x0c201f00650c7f89 */ /* 0x000ee200000e0000 */
[----:B-1----:R-:W-:Y:S07]  /*8530*/  FMNMX.FTZ R0, R0, R4, !PT ;  /* 0x0000000400007209 */ /* 0x002fee0007810000 */
[----:B------:R-:W1:Y:S01]  /*8540*/  SHFL.BFLY PT, R100, R0, 0x1, 0x1f ;  /* 0x0c201f0000647f89 */ /* 0x000e6200000e0000 */
[----:B---3--:R-:W-:Y:S04]  /*8550*/  FMNMX.FTZ R101, R101, R12, !PT ;  /* 0x0000000c65657209 */ /* 0x008fe80007810000 */
[C---:B------:R-:W-:Y:S01]  /*8560*/  FSETP.NEU.FTZ.AND P1, PT, R101.reuse, -INF , PT ;  /* 0xff8000006500780b */ /* 0x040fe20003f3d000 */
[----:B------:R-:W-:Y:S05]  /*8570*/  FMUL.FTZ R103, R101, c[0x0][0x2d0] ;  /* 0x0000b40065677a20 */ /* 0x000fea0000410000 */
[----:B------:R-:W-:Y:S02]  /*8580*/  FSEL R103, R103, RZ, P1 ;  /* 0x000000ff67677208 */ /* 0x000fe40000800000 */
[----:B-1----:R-:W-:Y:S03]  /*8590*/  FMNMX.FTZ R100, R0, R100, !PT ;  /* 0x0000006400647209 */ /* 0x002fe60007810000 */
[--C-:B------:R-:W-:Y:S01]  /*85a0*/  FFMA.FTZ R160, R6, c[0x0][0x2d0], -R103.reuse ;  /* 0x0000b40006a07a23 */ /* 0x100fe20000010867 */
[----:B------:R-:W-:Y:S01]  /*85b0*/  FSEL R0, R101, RZ, P1 ;  /* 0x000000ff65007208 */ /* 0x000fe20000800000 */
[--C-:B------:R-:W-:Y:S01]  /*85c0*/  FFMA.FTZ R5, R5, c[0x0][0x2d0], -R103.reuse ;  /* 0x0000b40005057a23 */ /* 0x100fe20000010867 */
[C---:B------:R-:W-:Y:S01]  /*85d0*/  FSETP.NEU.FTZ.AND P0, PT, R100.reuse, -INF , PT ;  /* 0xff8000006400780b */ /* 0x040fe20003f1d000 */
[----:B------:R-:W-:Y:S02]  /*85e0*/  FMUL.FTZ R219, R100, c[0x0][0x2d0] ;  /* 0x0000b40064db7a20 */ /* 0x000fe40000410000 */
[----:B------:R-:W-:Y:S01]  /*85f0*/  FADD.FTZ R0, -R0, R2 ;  /* 0x0000000200007221 */ /* 0x000fe20000010100 */
[----:B------:R-:W-:Y:S01]  /*8600*/  MUFU.EX2 R160, R160 ;  /* 0x000000a000a07308 */ /* 0x000fe20000000800 */
[--C-:B------:R-:W-:Y:S01]  /*8610*/  FFMA.FTZ R9, R9, c[0x0][0x2d0], -R103.reuse ;  /* 0x0000b40009097a23 */ /* 0x100fe20000010867 */
[----:B------:R-:W-:Y:S01]  /*8620*/  FSEL R219, R219, RZ, P0 ;  /* 0x000000ffdbdb7208 */ /* 0x000fe20000000000 */
[----:B------:R-:W-:Y:S02]  /*8630*/  FMUL.FTZ R0, R0, c[0x0][0x2d0] ;  /* 0x0000b40000007a20 */ /* 0x000fe40000410000 */
[----:B------:R-:W-:Y:S02]  /*8640*/  FFMA.FTZ R10, R10, c[0x0][0x2d0], -R103 ;  /* 0x0000b4000a0a7a23 */ /* 0x000fe40000010867 */
[--C-:B------:R-:W-:Y:S02]  /*8650*/  FFMA.FTZ R8, R8, c[0x0][0x2d0], -R219.reuse ;  /* 0x0000b40008087a23 */ /* 0x100fe400000108db */
[--C-:B------:R-:W-:Y:S01]  /*8660*/  FFMA.FTZ R161, R7, c[0x0][0x2d0], -R219.reuse ;  /* 0x0000b40007a17a23 */ /* 0x100fe200000108db */
[----:B------:R1:W3:Y:S01]  /*8670*/  MUFU.EX2 R2, R0 ;  /* 0x0000000000027308 */ /* 0x0002e20000000800 */
[----:B------:R-:W-:Y:S09]  /*8680*/  FFMA.FTZ R11, R11, c[0x0][0x2d0], -R219 ;  /* 0x0000b4000b0b7a23 */ /* 0x000ff200000108db */
[----:B------:R4:W2:Y:S10]  /*8690*/  MUFU.EX2 R222, R5 ;  /* 0x0000000500de7308 */ /* 0x0008b40000000800 */
[----:B------:R2:W-:Y:S01]  /*86a0*/  MUFU.EX2 R221, R8 ;  /* 0x0000000800dd7308 */ /* 0x0005e20000000800 */
[----:B-1----:R-:W-:Y:S01]  /*86b0*/  FSEL R0, R100, RZ, P0 ;  /* 0x000000ff64007208 */ /* 0x002fe20000000000 */
[C---:B---3--:R-:W-:Y:S02]  /*86c0*/  FMUL.FTZ R4, R2.reuse, R104 ;  /* 0x0000006802047220 */ /* 0x048fe40000410000 */
[----:B------:R-:W-:Y:S01]  /*86d0*/  FMUL.FTZ R12, R2, R112 ;  /* 0x00000070020c7220 */ /* 0x000fe20000410000 */
[----:B------:R-:W-:Y:S01]  /*86e0*/  MOV R112, R27 ;  /* 0x0000001b00707202 */ /* 0x000fe20000000f00 */
[----:B------:R-:W-:Y:S04]  /*86f0*/  FADD.FTZ R0, -R0, R3 ;  /* 0x0000000300007221 */ /* 0x000fe80000010100 */
[----:B------:R1:W-:Y:S01]  /*8700*/  MUFU.EX2 R220, R9 ;  /* 0x0000000900dc7308 */ /* 0x0003e20000000800 */
[----:B------:R-:W-:Y:S02]  /*8710*/  FMUL.FTZ R13, R2, R113 ;  /* 0x00000071020d7220 */ /* 0x000fe40000410000 */
[----:B------:R-:W-:Y:S02]  /*8720*/  FMUL.FTZ R0, R0, c[0x0][0x2d0] ;  /* 0x0000b40000007a20 */ /* 0x000fe40000410000 */
[C---:B----4-:R-:W-:Y:S01]  /*8730*/  FMUL.FTZ R5, R2.reuse, R105 ;  /* 0x0000006902057220 */ /* 0x050fe20000410000 */
[----:B------:R-:W-:Y:S01]  /*8740*/  MOV R105, R30 ;  /* 0x0000001e00697202 */ /* 0x000fe20000000f00 */
[C---:B------:R-:W-:Y:S02]  /*8750*/  FMUL.FTZ R16, R2.reuse, R116 ;  /* 0x0000007402107220 */ /* 0x040fe40000410000 */
[C---:B--2---:R-:W-:Y:S01]  /*8760*/  FFMA.FTZ R116, R2.reuse, R204, R160 ;  /* 0x000000cc02747223 */ /* 0x044fe200000100a0 */
[----:B------:R-:W-:Y:S01]  /*8770*/  MUFU.EX2 R161, R161 ;  /* 0x000000a100a17308 */ /* 0x000fe20000000800 */
[----:B------:R-:W-:Y:S01]  /*8780*/  FMUL.FTZ R17, R2, R117 ;  /* 0x0000007502117220 */ /* 0x000fe20000410000 */
[----:B------:R-:W-:Y:S01]  /*8790*/  F2FP.BF16.PACK_AB R160, R222, R160 ;  /* 0x000000a0dea0723e */ /* 0x000fe200000010ff */
[C---:B------:R-:W-:Y:S01]  /*87a0*/  FMUL.FTZ R20, R2.reuse, R120 ;  /* 0x0000007802147220 */ /* 0x040fe20000410000 */
[----:B------:R-:W-:Y:S01]  /*87b0*/  MOV R117, R26 ;  /* 0x0000001a00757202 */ /* 0x000fe20000000f00 */
[C---:B------:R-:W-:Y:S02]  /*87c0*/  FMUL.FTZ R8, R2.reuse, R108 ;  /* 0x0000006c02087220 */ /* 0x040fe40000410000 */
[C---:B------:R-:W-:Y:S01]  /*87d0*/  FMUL.FTZ R21, R2.reuse, R121 ;  /* 0x0000007902157220 */ /* 0x040fe20000410000 */
[----:B------:R-:W-:Y:S01]  /*87e0*/  MOV R121, R38 ;  /* 0x0000002600797202 */ /* 0x000fe20000000f00 */
[C---:B------:R-:W-:Y:S01]  /*87f0*/  FMUL.FTZ R24, R2.reuse, R124 ;  /* 0x0000007c02187220 */ /* 0x040fe20000410000 */
[----:B------:R-:W-:Y:S01]  /*8800*/  MUFU.EX2 R0, R0 ;  /* 0x0000000000007308 */ /* 0x000fe20000000800 */
[C---:B------:R-:W-:Y:S01]  /*8810*/  FMUL.FTZ R25, R2.reuse, R125 ;  /* 0x0000007d02197220 */ /* 0x040fe20000410000 */
[----:B------:R-:W-:Y:S01]  /*8820*/  MOV R125, R15 ;  /* 0x0000000f007d7202 */ /* 0x000fe20000000f00 */
[C---:B------:R-:W-:Y:S01]  /*8830*/  FMUL.FTZ R28, R2.reuse, R148 ;  /* 0x00000094021c7220 */ /* 0x040fe20000410000 */
[----:B------:R-:W-:Y:S01]  /*8840*/  MOV R148, R102 ;  /* 0x0000006600947202 */ /* 0x000fe20000000f00 */
[C---:B-1----:R-:W-:Y:S01]  /*8850*/  FMUL.FTZ R9, R2.reuse, R109 ;  /* 0x0000006d02097220 */ /* 0x042fe20000410000 */
[----:B------:R-:W-:Y:S01]  /*8860*/  MOV R109, R39 ;  /* 0x00000027006d7202 */ /* 0x000fe20000000f00 */
[C---:B------:R-:W-:Y:S01]  /*8870*/  FMUL.FTZ R29, R2.reuse, R149 ;  /* 0x00000095021d7220 */ /* 0x040fe20000410000 */
[----:B------:R-:W-:Y:S01]  /*8880*/  MOV R149, R163 ;  /* 0x000000a300957202 */ /* 0x000fe20000000f00 */
[C---:B------:R-:W-:Y:S01]  /*8890*/  FMUL.FTZ R32, R2.reuse, R144 ;  /* 0x0000009002207220 */ /* 0x040fe20000410000 */
[----:B------:R-:W1:Y:S01]  /*88a0*/  MUFU.EX2 R232, R10 ;  /* 0x0000000a00e87308 */ /* 0x000e620000000800 */
        /* <DEDUP_REMOVED lines=9> */
[----:B------:R2:W-:Y:S01]  /*8940*/  MUFU.EX2 R231, R11 ;  /* 0x0000000b00e77308 */ /* 0x0005e20000000800 */
        /* <DEDUP_REMOVED lines=8> */
[C---:B------:R-:W-:Y:S02]  /*89d0*/  FMUL.FTZ R52, R2.reuse, R52 ;  /* 0x0000003402347220 */ /* 0x040fe40000410000 */
[C---:B------:R-:W-:Y:S02]  /*89e0*/  FMUL.FTZ R53, R2.reuse, R53 ;  /* 0x0000003502357220 */ /* 0x040fe40000410000 */
[----:B------:R-:W-:Y:S01]  /*89f0*/  FMUL.FTZ R56, R2, R56 ;  /* 0x0000003802387220 */ /* 0x000fe20000410000 */
[----:B-1----:R-:W-:Y:S01]  /*8a00*/  F2FP.BF16.PACK_AB R162, R232, R220 ;  /* 0x000000dce8a2723e */ /* 0x002fe200000010ff */
        /* <DEDUP_REMOVED lines=21> */
[----:B------:R-:W-:Y:S01]  /*8b60*/  IADD3 R2, R214, R208, RZ ;  /* 0x000000d0d6027210 */ /* 0x000fe20007ffe0ff */
[----:B------:R-:W-:Y:S02]  /*8b70*/  FFMA.FTZ R3, R14, c[0x0][0x2d0], -R219 ;  /* 0x0000b4000e037a23 */ /* 0x000fe400000108db */
[----:B------:R-:W-:Y:S02]  /*8b80*/  IMAD.MOV.U32 R104, RZ, RZ, R34 ;  /* 0x000000ffff687224 */ /* 0x000fe400078e0022 */
[----:B------:R-:W1:Y:S01]  /*8b90*/  LDSM.16.MT88.4 R204, [R2] ;  /* 0x0000000002cc783b */ /* 0x000e620000004200 */
[----:B------:R-:W3:Y:S01]  /*8ba0*/  MUFU.EX2 R124, R3 ;  /* 0x00000003007c7308 */ /* 0x000ee20000000800 */
[----:B------:R-:W-:Y:S01]  /*8bb0*/  IMAD.IADD R102, R212, 0x1, R2 ;  /* 0x00000001d4667824 */ /* 0x000fe200078e0202 */
[----:B------:R-:W-:Y:S01]  /*8bc0*/  MOV R125, R104 ;  /* 0x00000068007d7202 */ /* 0x000fe20000000f00 */
[C---:B-----5:R-:W-:Y:S01]  /*8bd0*/  FFMA.FTZ R113, R0.reuse, R43, R161 ;  /* 0x0000002b00717223 */ /* 0x060fe200000100a1 */
[C---:B------:R-:W-:Y:S01]  /*8be0*/  F2FP.BF16.PACK_AB R161, R221.reuse, R161 ;  /* 0x000000a1dda1723e */ /* 0x040fe200000010ff */
[C---:B------:R-:W-:Y:S02]  /*8bf0*/  FMUL.FTZ R6, R0.reuse, R106 ;  /* 0x0000006a00067220 */ /* 0x040fe40000410000 */
[C---:B------:R-:W-:Y:S02]  /*8c00*/  FMUL.FTZ R7, R0.reuse, R107 ;  /* 0x0000006b00077220 */ /* 0x040fe40000410000 */
[C---:B------:R-:W-:Y:S01]  /*8c10*/  FMUL.FTZ R43, R0.reuse, R139 ;  /* 0x0000008b002b7220 */ /* 0x040fe20000410000 */
[----:B------:R-:W-:Y:S01]  /*8c20*/  MOV R139, R136 ;  /* 0x00000088008b7202 */ /* 0x000fe20000000f00 */
[C---:B------:R-:W-:Y:S01]  /*8c30*/  FMUL.FTZ R10, R0.reuse, R110 ;  /* 0x0000006e000a7220 */ /* 0x040fe20000410000 */
[----:B------:R-:W-:Y:S01]  /*8c40*/  MOV R136, R105 ;  /* 0x0000006900887202 */ /* 0x000fe20000000f00 */
[C---:B--2---:R-:W-:Y:S01]  /*8c50*/  FMUL.FTZ R11, R0.reuse, R111 ;  /* 0x0000006f000b7220 */ /* 0x044fe20000410000 */
[----:B------:R-:W2:Y:S01]  /*8c60*/  LDSM.16.MT88.4 R104, [R102] ;  /* 0x000000006668783b */ /* 0x000ea20000004200 */
[C---:B------:R-:W-:Y:S02]  /*8c70*/  FMUL.FTZ R14, R0.reuse, R114 ;  /* 0x00000072000e7220 */ /* 0x040fe40000410000 */
[C---:B------:R-:W-:Y:S02]  /*8c80*/  FMUL.FTZ R15, R0.reuse, R115 ;  /* 0x00000073000f7220 */ /* 0x040fe40000410000 */
[----:B------:R-:W-:Y:S02]  /*8c90*/  IMAD.MOV.U32 R120, RZ, RZ, R23 ;  /* 0x000000ffff787224 */ /* 0x000fe400078e0017 */
[----:B------:R-:W-:Y:S02]  /*8ca0*/  IMAD.MOV.U32 R144, RZ, RZ, R18 ;  /* 0x000000ffff907224 */ /* 0x000fe400078e0012 */
[----:B------:R-:W-:Y:S01]  /*8cb0*/  FMUL.FTZ R18, R0, R118 ;  /* 0x0000007600127220 */ /* 0x000fe20000410000 */
[----:B---3--:R-:W-:Y:S01]  /*8cc0*/  F2FP.BF16.PACK_AB R163, R124, R231 ;  /* 0x000000e77ca3723e */ /* 0x008fe200000010ff */
[----:B------:R-:W-:Y:S01]  /*8cd0*/  FADD.FTZ R221, R221, R113 ;  /* 0x00000071dddd7221 */ /* 0x000fe20000010000 */
[----:B------:R-:W-:Y:S01]  /*8ce0*/  MOV R133, R120 ;  /* 0x0000007800857202 */ /* 0x000fe20000000f00 */
[--C-:B------:R-:W-:Y:S02]  /*8cf0*/  FFMA.FTZ R118, R249, c[0x0][0x2d0], -R103.reuse ;  /* 0x0000b400f9767a23 */ /* 0x100fe40000010867 */
[----:B------:R-:W-:Y:S02]  /*8d00*/  FMUL.FTZ R19, R0, R119 ;  /* 0x0000007700137220 */ /* 0x000fe40000410000 */
[----:B------:R-:W-:Y:S02]  /*8d10*/  FFMA.FTZ R119, R248, c[0x0][0x2d0], -R103 ;  /* 0x0000b400f8777a23 */ /* 0x000fe40000010867 */
[----:B------:R-:W3:Y:S01]  /*8d20*/  LDL.64 R248, [R1+0x50] ;  /* 0x0000500001f87983 */ /* 0x000ee20000100a00 */
[----:B------:R-:W-:Y:S02]  /*8d30*/  IMAD.MOV.U32 R108, RZ, RZ, R31 ;  /* 0x000000ffff6c7224 */ /* 0x000fe400078e001f */
[C---:B------:R-:W-:Y:S02]  /*8d40*/  FMUL.FTZ R22, R0.reuse, R122 ;  /* 0x0000007a00167220 */ /* 0x040fe40000410000 */
[C---:B------:R-:W-:Y:S01]  /*8d50*/  FMUL.FTZ R23, R0.reuse, R123 ;  /* 0x0000007b00177220 */ /* 0x040fe20000410000 */
[C---:B-1----:R-:W-:Y:S05]  /*8d60*/  HMMA.16816.F32.BF16 R4, R160.reuse, R204, R4 ;  /* 0x000000cca004723c */ /* 0x042fea0000041804 */
[C---:B------:R-:W-:Y:S01]  /*8d70*/  FMUL.FTZ R26, R0.reuse, R126 ;  /* 0x0000007e001a7220 */ /* 0x040fe20000410000 */
[----:B------:R-:W-:Y:S01]  /*8d80*/  MOV R123, R125 ;  /* 0x0000007d007b7202 */ /* 0x000fe20000000f00 */
[----:B------:R-:W-:Y:S01]  /*8d90*/  FMUL.FTZ R27, R0, R127 ;  /* 0x0000007f001b7220 */ /* 0x000fe20000410000 */
[C---:B------:R-:W-:Y:S04]  /*8da0*/  HMMA.16816.F32.BF16 R8, R160.reuse, R206, R8 ;  /* 0x000000cea008723c */ /* 0x040fe80000041808 */
[----:B------:R-:W-:Y:S01]  /*8db0*/  FFMA.FTZ R123, R123, c[0x0][0x2d0], -R219 ;  /* 0x0000b4007b7b7a23 */ /* 0x000fe200000108db */
[----:B------:R-:W-:Y:S01]  /*8dc0*/  MOV R204, R108 ;  /* 0x0000006c00cc7202 */ /* 0x000fe20000000f00 */
[----:B------:R-:W-:Y:S01]  /*8dd0*/  FFMA.FTZ R108, R224, c[0x0][0x2d0], -R103 ;  /* 0x0000b400e06c7a23 */ /* 0x000fe20000010867 */
[----:B------:R-:W-:Y:S01]  /*8de0*/  MOV R206, R137 ;  /* 0x0000008900ce7202 */ /* 0x000fe20000000f00 */
[C---:B--2---:R-:W-:Y:S02]  /*8df0*/  HMMA.16816.F32.BF16 R12, R160.reuse, R104, R12 ;  /* 0x00000068a00c723c */ /* 0x044fe4000004180c */
[----:B------:R-:W-:Y:S02]  /*8e00*/  MUFU.EX2 R126, R108 ;  /* 0x0000006c007e7308 */ /* 0x000fe40000000800 */
[C---:B------:R-:W-:Y:S01]  /*8e10*/  FMUL.FTZ R30, R0.reuse, R150 ;  /* 0x00000096001e7220 */ /* 0x040fe20000410000 */
[----:B------:R-:W-:Y:S01]  /*8e20*/  MOV R205, R140 ;  /* 0x0000008c00cd7202 */ /* 0x000fe20000000f00 */
[C---:B------:R-:W-:Y:S01]  /*8e30*/  FMUL.FTZ R31, R0.reuse, R151 ;  /* 0x00000097001f7220 */ /* 0x040fe20000410000 */
[----:B------:R-:W-:Y:S01]  /*8e40*/  MOV R151, R128 ;  /* 0x0000008000977202 */ /* 0x000fe20000000f00 */
[C---:B------:R-:W-:Y:S04]  /*8e50*/  HMMA.16816.F32.BF16 R16, R160.reuse, R106, R16 ;  /* 0x0000006aa010723c */ /* 0x040fe80000041810 */
[C---:B------:R-:W-:Y:S02]  /*8e60*/  FMUL.FTZ R34, R0.reuse, R146 ;  /* 0x0000009200227220 */ /* 0x040fe40000410000 */
[C---:B------:R-:W-:Y:S01]  /*8e70*/  FMUL.FTZ R35, R0.reuse, R147 ;  /* 0x0000009300237220 */ /* 0x040fe20000410000 */
[----:B------:R-:W-:Y:S01]  /*8e80*/  MOV R147, R136 ;  /* 0x0000008800937202 */ /* 0x000fe20000000f00 */
[C---:B------:R-:W-:Y:S04]  /*8e90*/  FMUL.FTZ R38, R0.reuse, R142 ;  /* 0x0000008e00267220 */ /* 0x040fe80000410000 */
[C---:B------:R-:W-:Y:S02]  /*8ea0*/  FMUL.FTZ R39, R0.reuse, R143 ;  /* 0x0000008f00277220 */ /* 0x040fe40000410000 */
[C---:B------:R-:W-:Y:S02]  /*8eb0*/  FMUL.FTZ R42, R0.reuse, R138 ;  /* 0x0000008a002a7220 */ /* 0x040fe40000410000 */
[----:B------:R-:W-:Y:S01]  /*8ec0*/  IMAD.MOV.U32 R132, RZ, RZ, R117 ;  /* 0x000000ffff847224 */ /* 0x000fe200078e0075 */
[----:B------:R-:W-:Y:S01]  /*8ed0*/  MOV R117, R51 ;  /* 0x0000003300757202 */ /* 0x000fe20000000f00 */
        /* <DEDUP_REMOVED lines=28> */
[----:B------:R-:W-:Y:S02]  /*90a0*/  IMAD.MOV.U32 R120, RZ, RZ, R46 ;  /* 0x000000ffff787224 */ /* 0x000fe400078e002e */
[----:B------:R-:W-:Y:S02]  /*90b0*/  FMUL.FTZ R46, R0, R134 ;  /* 0x00000086002e7220 */ /* 0x000fe40000410000 */
[----:B------:R-:W-:Y:S01]  /*90c0*/  IMAD.IADD R0, R215, 0x1, R208 ;  /* 0x00000001d7007824 */ /* 0x000fe200078e02d0 */
[----:B------:R-:W-:Y:S01]  /*90d0*/  MOV R208, R129 ;  /* 0x0000008100d07202 */ /* 0x000fe20000000f00 */
[----:B------:R-:W-:Y:S01]  /*90e0*/  IMAD.MOV.U32 R140, RZ, RZ, R144 ;  /* 0x000000ffff8c7224 */ /* 0x000fe200078e0090 */
[----:B------:R-:W-:Y:S01]  /*90f0*/  MOV R144, R148 ;  /* 0x0000009400907202 */ /* 0x000fe20000000f00 */
[----:B------:R-:W-:Y:S01]  /*9100*/  IMAD.MOV.U32 R142, RZ, RZ, R120 ;  /* 0x000000ffff8e7224 */ /* 0x000fe200078e0078 */
[----:B------:R-:W1:Y:S01]  /*9110*/  LDSM.16.MT88.4 R104, [R0] ;  /* 0x000000000068783b */ /* 0x000e620000004200 */
[----:B------:R-:W-:Y:S01]  /*9120*/  IADD3 R3, R212, R0, RZ ;  /* 0x00000000d4037210 */ /* 0x000fe20007ffe0ff */
[----:B------:R-:W-:Y:S01]  /*9130*/  IMAD.MOV.U32 R146, RZ, RZ, R132 ;  /* 0x000000ffff927224 */ /* 0x000fe200078e0084 */
[----:B------:R-:W-:Y:S01]  /*9140*/  MOV R148, R109 ;  /* 0x0000006d00947202 */ /* 0x000fe20000000f00 */
[--C-:B------:R-:W-:Y:S01]  /*9150*/  FFMA.FTZ R109, R223, c[0x0][0x2d0], -R103.reuse ;  /* 0x0000b400df6d7a23 */ /* 0x100fe20000010867 */
[----:B------:R-:W-:Y:S01]  /*9160*/  MOV R129, R141 ;  /* 0x0000008d00817202 */ /* 0x000fe20000000f00 */
[----:B------:R-:W-:Y:S01]  /*9170*/  FFMA.FTZ R117, R252, c[0x0][0x2d0], -R103 ;  /* 0x0000b400fc757a23 */ /* 0x000fe20000010867 */
[----:B------:R-:W-:Y:S01]  /*9180*/  MOV R141, R145 ;  /* 0x00000091008d7202 */ /* 0x000fe20000000f00 */
[----:B------:R-:W-:Y:S01]  /*9190*/  IMAD.MOV.U32 R224, RZ, RZ, R204 ;  /* 0x000000ffffe07224 */ /* 0x000fe200078e00cc */
[----:B------:R-:W-:Y:S01]  /*91a0*/  MOV R145, R149 ;  /* 0x0000009500917202 */ /* 0x000fe20000000f00 */
[----:B------:R-:W-:Y:S01]  /*91b0*/  IMAD.MOV.U32 R149, RZ, RZ, R121 ;  /* 0x000000ffff957224 */ /* 0x000fe200078e0079 */
[----:B------:R-:W-:Y:S01]  /*91c0*/  MOV R150, R129 ;  /* 0x0000008100967202 */ /* 0x000fe20000000f00 */
[----:B------:R2:W-:Y:S01]  /*91d0*/  MUFU.EX2 R121, R109 ;  /* 0x0000006d00797308 */ /* 0x0005e20000000800 */
[----:B------:R-:W-:Y:S01]  /*91e0*/  MOV R204, R133 ;  /* 0x0000008500cc7202 */ /* 0x000fe20000000f00 */
[--C-:B------:R-:W-:Y:S02]  /*91f0*/  FFMA.FTZ R207, R235, c[0x0][0x2d0], -R103.reuse ;  /* 0x0000b400ebcf7a23 */ /* 0x100fe40000010867 */
[----:B------:R-:W-:Y:S02]  /*9200*/  FFMA.FTZ R223, R244, c[0x0][0x2d0], -R103 ;  /* 0x0000b400f4df7a23 */ /* 0x000fe40000010867 */
[--C-:B------:R-:W-:Y:S02]  /*9210*/  FFMA.FTZ R206, R206, c[0x0][0x2d0], -R219.reuse ;  /* 0x0000b400cece7a23 */ /* 0x100fe400000108db */
[--C-:B------:R-:W-:Y:S02]  /*9220*/  FFMA.FTZ R204, R204, c[0x0][0x2d0], -R219.reuse ;  /* 0x0000b400cccc7a23 */ /* 0x100fe400000108db */
[----:B------:R-:W-:Y:S10]  /*9230*/  MUFU.EX2 R223, R223 ;  /* 0x000000df00df7308 */ /* 0x000ff40000000800 */
[----:B------:R-:W-:Y:S01]  /*9240*/  MUFU.EX2 R207, R207 ;  /* 0x000000cf00cf7308 */ /* 0x000fe20000000800 */
[----:B--2---:R-:W-:Y:S01]  /*9250*/  LDSM.16.MT88.4 R108, [R2+0x800] ;  /* 0x00080000026c783b */ /* 0x004fe20000004200 */
[C---:B-1----:R-:W-:Y:S08]  /*9260*/  HMMA.16816.F32.BF16 R20, R160.reuse, R104, R20 ;  /* 0x00000068a014723c */ /* 0x042ff00000041814 */
[----:B------:R-:W-:Y:S01]  /*9270*/  MUFU.EX2 R206, R206 ;  /* 0x000000ce00ce7308 */ /* 0x000fe20000000800 */
[C---:B------:R-:W-:Y:S01]  /*9280*/  HMMA.16816.F32.BF16 R24, R160.reuse, R106, R24 ;  /* 0x0000006aa018723c */ /* 0x040fe20000041818 */
[----:B------:R-:W1:Y:S08]  /*9290*/  LDSM.16.MT88.4 R104, [R3] ;  /* 0x000000000368783b */ /* 0x000e700000004200 */
[----:B------:R-:W-:Y:S01]  /*92a0*/  MUFU.EX2 R204, R204 ;  /* 0x000000cc00cc7308 */ /* 0x000fe20000000800 */
        /* <DEDUP_REMOVED lines=28> */
[----:B------:R-:W-:Y:S01]  /*9470*/  MOV R225, R112 ;  /* 0x0000007000e17202 */ /* 0x000fe20000000f00 */
[----:B------:R-:W-:Y:S02]  /*9480*/  FFMA.FTZ R112, R229, c[0x0][0x2d0], -R219 ;  /* 0x0000b400e5707a23 */ /* 0x000fe400000108db */
[----:B------:R-:W-:Y:S06]  /*9490*/  FFMA.FTZ R229, R237, c[0x0][0x2d0], -R103 ;  /* 0x0000b400ede57a23 */ /* 0x000fec0000010867 */
[----:B------:R2:W-:Y:S10]  /*94a0*/  MUFU.EX2 R127, R112 ;  /* 0x00000070007f7308 */ /* 0x0005f40000000800 */
[----:B------:R-:W-:Y:S01]  /*94b0*/  MUFU.EX2 R237, R119 ;  /* 0x0000007700ed7308 */ /* 0x000fe20000000800 */
[----:B-1----:R-:W-:Y:S09]  /*94c0*/  FFMA.FTZ R104, R226, c[0x0][0x2d0], -R219 ;  /* 0x0000b400e2687a23 */ /* 0x002ff200000108db */
[----:B------:R1:W4:Y:S01]  /*94d0*/  MUFU.EX2 R128, R104 ;  /* 0x0000006800807308 */ /* 0x0003220000000800 */
[--C-:B--2---:R-:W-:Y:S01]  /*94e0*/  FFMA.FTZ R112, R239, c[0x0][0x2d0], -R103.reuse ;  /* 0x0000b400ef707a23 */ /* 0x104fe20000010867 */
[----:B------:R-:W-:Y:S08]  /*94f0*/  MOV R239, R149 ;  /* 0x0000009500ef7202 */ /* 0x000ff00000000f00 */
[----:B------:R2:W-:Y:S10]  /*9500*/  MUFU.EX2 R132, R112 ;  /* 0x0000007000847308 */ /* 0x0005f40000000800 */
[----:B------:R-:W-:Y:S01]  /*9510*/  MUFU.EX2 R226, R123 ;  /* 0x0000007b00e27308 */ /* 0x000fe20000000800 */
[--C-:B-1----:R-:W-:Y:S01]  /*9520*/  FFMA.FTZ R104, R227, c[0x0][0x2d0], -R103.reuse ;  /* 0x0000b400e3687a23 */ /* 0x102fe20000010867 */
[----:B----4-:R-:W-:Y:S08]  /*9530*/  F2FP.BF16.PACK_AB R105, R128, R125 ;  /* 0x0000007d8069723e */ /* 0x010ff000000010ff */
[----:B------:R1:W-:Y:S01]  /*9540*/  MUFU.EX2 R134, R104 ;  /* 0x0000006800867308 */ /* 0x0003e20000000800 */
[--C-:B--2---:R-:W-:Y:S01]  /*9550*/  FFMA.FTZ R112, R241, c[0x0][0x2d0], -R103.reuse ;  /* 0x0000b400f1707a23 */ /* 0x104fe20000010867 */
[----:B------:R-:W-:Y:S08]  /*9560*/  MOV R241, R150 ;  /* 0x0000009600f17202 */ /* 0x000ff00000000f00 */
[----:B------:R2:W-:Y:S10]  /*9570*/  MUFU.EX2 R136, R112 ;  /* 0x0000007000887308 */ /* 0x0005f40000000800 */
[----:B------:R-:W-:Y:S01]  /*9580*/  MUFU.EX2 R229, R229 ;  /* 0x000000e500e57308 */ /* 0x000fe20000000800 */
[--C-:B-1----:R-:W-:Y:S02]  /*9590*/  FFMA.FTZ R104, R228, c[0x0][0x2d0], -R103.reuse ;  /* 0x0000b400e4687a23 */ /* 0x102fe40000010867 */
[----:B------:R-:W-:Y:S02]  /*95a0*/  FFMA.FTZ R228, R240, c[0x0][0x2d0], -R103 ;  /* 0x0000b400f0e47a23 */ /* 0x000fe40000010867 */
[----:B------:R-:W2:Y:S05]  /*95b0*/  LDL R240, [R1+0x58] ;  /* 0x0000580001f07983 */ /* 0x000eaa0000100800 */
[----:B------:R1:W5:Y:S01]  /*95c0*/  MUFU.EX2 R137, R104 ;  /* 0x0000006800897308 */ /* 0x0003620000000800 */
[--C-:B--2---:R-:W-:Y:S02]  /*95d0*/  FFMA.FTZ R112, R243, c[0x0][0x2d0], -R219.reuse ;  /* 0x0000b400f3707a23 */ /* 0x104fe400000108db */
[----:B------:R-:W-:Y:S07]  /*95e0*/  IMAD.MOV.U32 R243, RZ, RZ, R144 ;  /* 0x000000fffff37224 */ /* 0x000fee00078e0090 */
[----:B------:R2:W-:Y:S10]  /*95f0*/  MUFU.EX2 R133, R112 ;  /* 0x0000007000857308 */ /* 0x0005f40000000800 */
[----:B------:R-:W-:Y:S01]  /*9600*/  MUFU.EX2 R228, R228 ;  /* 0x000000e400e47308 */ /* 0x000fe20000000800 */
[----:B-1----:R-:W-:Y:S01]  /*9610*/  FFMA.FTZ R104, R230, c[0x0][0x2d0], -R219 ;  /* 0x0000b400e6687a23 */ /* 0x002fe200000108db */
[----:B-----5:R-:W-:Y:S01]  /*9620*/  F2FP.BF16.PACK_AB R106, R137, R134 ;  /* 0x00000086896a723e */ /* 0x020fe200000010ff */
[----:B------:R-:W-:Y:S07]  /*9630*/  FFMA.FTZ R230, R238, c[0x0][0x2d0], -R103 ;  /* 0x0000b400eee67a23 */ /* 0x000fee0000010867 */
[----:B------:R1:W5:Y:S01]  /*9640*/  MUFU.EX2 R130, R104 ;  /* 0x0000006800827308 */ /* 0x0003620000000800 */
[----:B--2---:R-:W-:Y:S01]  /*9650*/  FFMA.FTZ R112, R242, c[0x0][0x2d0], -R219 ;  /* 0x0000b400f2707a23 */ /* 0x004fe200000108db */
[----:B------:R-:W-:Y:S08]  /*9660*/  MOV R242, R145 ;  /* 0x0000009100f27202 */ /* 0x000ff00000000f00 */
[----:B------:R2:W-:Y:S10]  /*9670*/  MUFU.EX2 R135, R112 ;  /* 0x0000007000877308 */ /* 0x0005f40000000800 */
[----:B------:R-:W-:Y:S01]  /*9680*/  MUFU.EX2 R238, R118 ;  /* 0x0000007600ee7308 */ /* 0x000fe20000000800 */
[----:B-1----:R-:W-:Y:S01]  /*9690*/  FADD.FTZ R104, R222, R116 ;  /* 0x00000074de687221 */ /* 0x002fe20000010000 */
[----:B-----5:R-:W-:Y:S01]  /*96a0*/  F2FP.BF16.PACK_AB R107, R130, R127 ;  /* 0x0000007f826b723e */ /* 0x020fe200000010ff */
[--C-:B------:R-:W-:Y:S02]  /*96b0*/  FFMA.FTZ R116, R251, c[0x0][0x2d0], -R103.reuse ;  /* 0x0000b400fb747a23 */ /* 0x100fe40000010867 */
[----:B------:R-:W-:Y:S01]  /*96c0*/  FADD.FTZ R120, R220, R104 ;  /* 0x00000068dc787221 */ /* 0x000fe20000010000 */
[----:B------:R-:W-:Y:S01]  /*96d0*/  F2FP.BF16.PACK_AB R104, R126, R121 ;  /* 0x000000797e68723e */ /* 0x000fe200000010ff */
[--C-:B------:R-:W-:Y:S03]  /*96e0*/  FFMA.FTZ R220, R234, c[0x0][0x2d0], -R103.reuse ;  /* 0x0000b400eadc7a23 */ /* 0x100fe60000010867 */
[----:B------:R-:W-:Y:S01]  /*96f0*/  MUFU.EX2 R230, R230 ;  /* 0x000000e600e67308 */ /* 0x000fe20000000800 */
[----:B------:R-:W-:Y:S02]  /*9700*/  FADD.FTZ R120, R232, R120 ;  /* 0x00000078e8787221 */ /* 0x000fe40000010000 */
[----:B--2---:R-:W-:Y:S01]  /*9710*/  FFMA.FTZ R112, R245, c[0x0][0x2d0], -R103 ;  /* 0x0000b400f5707a23 */ /* 0x004fe20000010867 */
[C---:B------:R-:W-:Y:S06]  /*9720*/  HMMA.16816.F32.BF16 R4, R104.reuse, R108, R4 ;  /* 0x0000006c6804723c */ /* 0x040fec0000041804 */
[----:B------:R1:W-:Y:S01]  /*9730*/  MUFU.EX2 R138, R112 ;  /* 0x00000070008a7308 */ /* 0x0003e20000000800 */
[----:B------:R-:W-:Y:S01]  /*9740*/  IMAD.MOV.U32 R245, RZ, RZ, R205 ;  /* 0x000000fffff57224 */ /* 0x000fe200078e00cd */
[C---:B------:R-:W-:Y:S01]  /*9750*/  HMMA.16816.F32.BF16 R8, R104.reuse, R110, R8 ;  /* 0x0000006e6808723c */ /* 0x040fe20000041808 */
[----:B------:R-:W2:Y:S03]  /*9760*/  LDSM.16.MT88.4 R108, [R102+0x800] ;  /* 0x00080000666c783b */ /* 0x000ea60000004200 */
[----:B------:R-:W-:Y:S04]  /*9770*/  ISETP.GE.AND P4, PT, R245, 0x1, PT ;  /* 0x00000001f500780c */ /* 0x000fe80003f86270 */
[----:B------:R-:W-:Y:S10]  /*9780*/  MUFU.EX2 R232, R117 ;  /* 0x0000007500e87308 */ /* 0x000ff40000000800 */
[----:B------:R-:W-:Y:S01]  /*9790*/  MUFU.EX2 R220, R220 ;  /* 0x000000dc00dc7308 */ /* 0x000fe20000000800 */
[----:B-1----:R-:W-:Y:S01]  /*97a0*/  FFMA.FTZ R112, R246, c[0x0][0x2d0], -R103 ;  /* 0x0000b400f6707a23 */ /* 0x002fe20000010867 */
[----:B------:R-:W-:Y:S08]  /*97b0*/  MOV R246, R140 ;  /* 0x0000008c00f67202 */ /* 0x000ff00000000f00 */
[----:B------:R1:W5:Y:S01]  /*97c0*/  MUFU.EX2 R222, R112 ;  /* 0x0000007000de7308 */ /* 0x0003620000000800 */
[C---:B--2---:R-:W-:Y:S08]  /*97d0*/  HMMA.16816.F32.BF16 R12, R104.reuse, R108, R12 ;  /* 0x0000006c680c723c */ /* 0x044ff0000004180c */
[C---:B------:R-:W-:Y:S01]  /*97e0*/  HMMA.16816.F32.BF16 R16, R104.reuse, R110, R16 ;  /* 0x0000006e6810723c */ /* 0x040fe20000041810 */
[----:B------:R-:W2:Y:S08]  /*97f0*/  LDSM.16.MT88.4 R108, [R0+0x800] ;  /* 0x00080000006c783b */ /* 0x000eb00000004200 */
[----:B-1----:R-:W-:Y:S01]  /*9800*/  LDSM.16.MT88.4 R112, [R102+0x1000] ;  /* 0x001000006670783b */ /* 0x002fe20000004200 */
        /* <DEDUP_REMOVED lines=31> */
[----:B------:R-:W-:Y:S03]  /*9a00*/  MOV R247, R141 ;  /* 0x0000008d00f77202 */ /* 0x000fe60000000f00 */
[----:B------:R-:W-:Y:S01]  /*9a10*/  FFMA.FTZ R105, R250, c[0x0][0x2d0], -R219 ;  /* 0x0000b400fa697a23 */ /* 0x000fe200000108db */
[----:B-----5:R-:W-:Y:S01]  /*9a20*/  F2FP.BF16.PACK_AB R106, R222, R138 ;  /* 0x0000008ade6a723e */ /* 0x020fe200000010ff */
[----:B------:R-:W-:Y:S03]  /*9a30*/  FADD.FTZ R104, R231, R221 ;  /* 0x000000dde7687221 */ /* 0x000fe60000010000 */
[--C-:B------:R-:W-:Y:S01]  /*9a40*/  FFMA.FTZ R221, R236, c[0x0][0x2d0], -R103.reuse ;  /* 0x0000b400ecdd7a23 */ /* 0x100fe20000010867 */
[----:B------:R-:W2:Y:S01]  /*9a50*/  MUFU.EX2 R129, R105 ;  /* 0x0000006900817308 */ /* 0x000ea20000000800 */
[----:B------:R-:W-:Y:S01]  /*9a60*/  FADD.FTZ R122, R124, R104 ;  /* 0x000000687c7a7221 */ /* 0x000fe20000010000 */
[----:B------:R-:W-:Y:S01]  /*9a70*/  F2FP.BF16.PACK_AB R104, R136, R132 ;  /* 0x000000848868723e */ /* 0x000fe200000010ff */
[----:B------:R-:W-:Y:S01]  /*9a80*/  FFMA.FTZ R103, R233, c[0x0][0x2d0], -R103 ;  /* 0x0000b400e9677a23 */ /* 0x000fe20000010867 */
[----:B------:R-:W-:Y:S01]  /*9a90*/  MOV R250, R148 ;  /* 0x0000009400fa7202 */ /* 0x000fe20000000f00 */
[----:B------:R-:W-:Y:S02]  /*9aa0*/  FADD.FTZ R122, R125, R122 ;  /* 0x0000007a7d7a7221 */ /* 0x000fe40000010000 */
[--C-:B------:R-:W-:Y:S03]  /*9ab0*/  FFMA.FTZ R124, R147, c[0x0][0x2d0], -R219.reuse ;  /* 0x0000b400937c7a23 */ /* 0x100fe600000108db */
[----:B------:R5:W-:Y:S01]  /*9ac0*/  MUFU.EX2 R236, R116 ;  /* 0x0000007400ec7308 */ /* 0x000be20000000800 */
[----:B-1----:R-:W1:Y:S09]  /*9ad0*/  LDSM.16.MT88.4 R108, [R2+0x1000] ;  /* 0x00100000026c783b */ /* 0x002e720000004200 */
[----:B------:R-:W3:Y:S01]  /*9ae0*/  MUFU.EX2 R205, R103 ;  /* 0x0000006700cd7308 */ /* 0x000ee20000000800 */
[----:B--2---:R-:W-:Y:S02]  /*9af0*/  F2FP.BF16.PACK_AB R107, R129, R131 ;  /* 0x00000083816b723e */ /* 0x004fe400000010ff */
[----:B------:R-:W-:Y:S07]  /*9b00*/  F2FP.BF16.PACK_AB R105, R135, R133 ;  /* 0x000000858769723e */ /* 0x000fee00000010ff */
[----:B------:R-:W2:Y:S01]  /*9b10*/  MUFU.EX2 R221, R221 ;  /* 0x000000dd00dd7308 */ /* 0x000ea20000000800 */
[----:B-----5:R-:W-:Y:S01]  /*9b20*/  LDSM.16.MT88.4 R116, [R0+0x1800] ;  /* 0x001800000074783b */ /* 0x020fe20000004200 */
[----:B---3--:R-:W-:Y:S01]  /*9b30*/  F2FP.BF16.PACK_AB R162, R205, R220 ;  /* 0x000000dccda2723e */ /* 0x008fe200000010ff */
        /* <DEDUP_REMOVED lines=31> */
[C---:B-1----:R-:W-:Y:S07]  /*9d30*/  HMMA.16816.F32.BF16 R84, R104.reuse, R108, R84 ;  /* 0x0000006c6854723c */ /* 0x042fee0000041854 */
[--C-:B------:R-:W-:Y:S01]  /*9d40*/  FFMA.FTZ R108, R225, c[0x0][0x2d0], -R219.reuse ;  /* 0x0000b400e16c7a23 */ /* 0x100fe200000108db */
[C---:B------:R-:W-:Y:S03]  /*9d50*/  HMMA.16816.F32.BF16 R88, R104.reuse, R110, R88 ;  /* 0x0000006e6858723c */ /* 0x040fe60000041858 */
[----:B------:R1:W-:Y:S05]  /*9d60*/  MUFU.EX2 R231, R108 ;  /* 0x0000006c00e77308 */ /* 0x0003ea0000000800 */
[C---:B--2---:R-:W-:Y:S08]  /*9d70*/  HMMA.16816.F32.BF16 R92, R104.reuse, R112, R92 ;  /* 0x00000070685c723c */ /* 0x044ff0000004185c */
[----:B------:R-:W-:Y:S01]  /*9d80*/  HMMA.16816.F32.BF16 R96, R104, R114, R96 ;  /* 0x000000726860723c */ /* 0x000fe20000041860 */
[----:B------:R-:W-:Y:S06]  /*9d90*/  LDSM.16.MT88.4 R112, [R102+0x1800] ;  /* 0x001800006670783b */ /* 0x000fec0000004200 */
[--C-:B------:R-:W-:Y:S01]  /*9da0*/  FFMA.FTZ R104, R139, c[0x0][0x2d0], -R219.reuse ;  /* 0x0000b4008b687a23 */ /* 0x100fe200000108db */
[----:B------:R-:W-:Y:S03]  /*9db0*/  F2FP.BF16.PACK_AB R106, R237, R238 ;  /* 0x000000eeed6a723e */ /* 0x000fe600000010ff */
[----:B------:R2:W-:Y:S01]  /*9dc0*/  MUFU.EX2 R233, R104 ;  /* 0x0000006800e97308 */ /* 0x0005e20000000800 */
[--C-:B-1----:R-:W-:Y:S09]  /*9dd0*/  FFMA.FTZ R108, R224, c[0x0][0x2d0], -R219.reuse ;  /* 0x0000b400e06c7a23 */ /* 0x102ff200000108db */
[----:B------:R-:W1:Y:S10]  /*9de0*/  MUFU.EX2 R235, R108 ;  /* 0x0000006c00eb7308 */ /* 0x000e740000000800 */
[----:B------:R-:W-:Y:S01]  /*9df0*/  MUFU.EX2 R224, R124 ;  /* 0x0000007c00e07308 */ /* 0x000fe20000000800 */
[----:B--2---:R-:W-:Y:S02]  /*9e00*/  FADD.FTZ R104, R121, R120 ;  /* 0x0000007879687221 */ /* 0x004fe40000010000 */
[--C-:B------:R-:W-:Y:S02]  /*9e10*/  FFMA.FTZ R120, R142, c[0x0][0x2d0], -R219.reuse ;  /* 0x0000b4008e787a23 */ /* 0x100fe400000108db */
[----:B------:R-:W-:Y:S01]  /*9e20*/  FADD.FTZ R125, R126, R104 ;  /* 0x000000687e7d7221 */ /* 0x000fe20000010000 */
[----:B------:R-:W-:Y:S04]  /*9e30*/  F2FP.BF16.PACK_AB R104, R236, R232 ;  /* 0x000000e8ec68723e */ /* 0x000fe800000010ff */
[----:B------:R2:W-:Y:S01]  /*9e40*/  MUFU.EX2 R227, R120 ;  /* 0x0000007800e37308 */ /* 0x0005e20000000800 */
[----:B------:R-:W-:Y:S02]  /*9e50*/  FFMA.FTZ R121, R143, c[0x0][0x2d0], -R219 ;  /* 0x0000b4008f797a23 */ /* 0x000fe400000108db */
[----:B------:R-:W-:Y:S01]  /*9e60*/  FADD.FTZ R125, R134, R125 ;  /* 0x0000007d867d7221 */ /* 0x000fe20000010000 */
[----:B-1----:R-:W-:Y:S01]  /*9e70*/  F2FP.BF16.PACK_AB R105, R235, R231 ;  /* 0x000000e7eb69723e */ /* 0x002fe200000010ff */
[--C-:B------:R-:W-:Y:S02]  /*9e80*/  FFMA.FTZ R108, R208, c[0x0][0x2d0], -R219.reuse ;  /* 0x0000b400d06c7a23 */ /* 0x100fe400000108db */
[----:B------:R-:W-:Y:S02]  /*9e90*/  FFMA.FTZ R208, R146, c[0x0][0x2d0], -R219 ;  /* 0x0000b40092d07a23 */ /* 0x000fe400000108db */
[----:B------:R-:W-:Y:S01]  /*9ea0*/  LDSM.16.MT88.4 R144, [R3+0x2800] ;  /* 0x002800000390783b */ /* 0x000fe20000004200 */
[----:B------:R1:W3:Y:S01]  /*9eb0*/  MUFU.EX2 R234, R108 ;  /* 0x0000006c00ea7308 */ /* 0x0002e20000000800 */
[----:B------:R-:W-:Y:S02]  /*9ec0*/  FADD.FTZ R125, R137, R125 ;  /* 0x0000007d897d7221 */ /* 0x000fe40000010000 */
[----:B------:R-:W-:Y:S07]  /*9ed0*/  FFMA.FTZ R219, R151, c[0x0][0x2d0], -R219 ;  /* 0x0000b40097db7a23 */ /* 0x000fee00000108db */
[----:B------:R5:W-:Y:S01]  /*9ee0*/  MUFU.EX2 R225, R121 ;  /* 0x0000007900e17308 */ /* 0x000be20000000800 */
[----:B--2---:R-:W-:Y:S04]  /*9ef0*/  FADD.FTZ R120, R128, R122 ;  /* 0x0000007a80787221 */ /* 0x004fe80000010000 */
[----:B------:R-:W-:Y:S05]  /*9f00*/  FADD.FTZ R124, R127, R120 ;  /* 0x000000787f7c7221 */ /* 0x000fea0000010000 */
[----:B------:R-:W2:Y:S01]  /*9f10*/  MUFU.EX2 R219, R219 ;  /* 0x000000db00db7308 */ /* 0x000ea20000000800 */
[----:B------:R-:W-:Y:S01]  /*9f20*/  FADD.FTZ R124, R130, R124 ;  /* 0x0000007c827c7221 */ /* 0x000fe20000010000 */
[----:B-1----:R-:W1:Y:S01]  /*9f30*/  LDSM.16.MT88.4 R108, [R2+0x1800] ;  /* 0x00180000026c783b */ /* 0x002e620000004200 */
[----:B---3--:R-:W-:Y:S02]  /*9f40*/  F2FP.BF16.PACK_AB R107, R233, R234 ;  /* 0x000000eae96b723e */ /* 0x008fe400000010ff */
[----:B------:R-:W-:Y:S04]  /*9f50*/  FADD.FTZ R103, R133, R124 ;  /* 0x0000007c85677221 */ /* 0x000fe80000010000 */
[----:B------:R-:W-:Y:S01]  /*9f60*/  FADD.FTZ R103, R135, R103 ;  /* 0x0000006787677221 */ /* 0x000fe20000010000 */
[----:B------:R-:W3:Y:S01]  /*9f70*/  MUFU.EX2 R208, R208 ;  /* 0x000000d000d07308 */ /* 0x000ee20000000800 */
[----:B-----5:R-:W-:Y:S02]  /*9f80*/  LDSM.16.MT88.4 R120, [R0+0x2000] ;  /* 0x002000000078783b */ /* 0x020fe40000004200 */
[----:B------:R-:W-:Y:S04]  /*9f90*/  FADD.FTZ R103, R131, R103 ;  /* 0x0000006783677221 */ /* 0x000fe80000010000 */
[----:B------:R-:W-:Y:S02]  /*9fa0*/  FADD.FTZ R103, R129, R103 ;  /* 0x0000006781677221 */ /* 0x000fe40000010000 */
[----:B------:R-:W-:Y:S01]  /*9fb0*/  LDSM.16.MT88.4 R128, [R102+0x5800] ;  /* 0x005800006680783b */ /* 0x000fe20000004200 */
[----:B--2---:R-:W-:Y:S02]  /*9fc0*/  F2FP.BF16.PACK_AB R163, R219, R204 ;  /* 0x000000ccdba3723e */ /* 0x004fe400000010ff */
[----:B---3--:R-:W-:Y:S01]  /*9fd0*/  F2FP.BF16.PACK_AB R161, R208, R206 ;  /* 0x000000ced0a1723e */ /* 0x008fe200000010ff */
[C---:B-1----:R-:W-:Y:S08]  /*9fe0*/  HMMA.16816.F32.BF16 R4, R104.reuse, R108, R4 ;  /* 0x0000006c6804723c */ /* 0x042ff00000041804 */
        /* <DEDUP_REMOVED lines=33> */
[----:B------:R-:W-:Y:S01]  /*a200*/  HMMA.16816.F32.BF16 R96, R104, R118, R96 ;  /* 0x000000766860723c */ /* 0x000fe20000041860 */
[----:B------:R-:W3:Y:S06]  /*a210*/  LDSM.16.MT88.4 R116, [R3+0x2000] ;  /* 0x002000000374783b */ /* 0x000eec0000004200 */
[----:B------:R-:W-:Y:S02]  /*a220*/  F2FP.BF16.PACK_AB R104, R228, R223 ;  /* 0x000000dfe468723e */ /* 0x000fe400000010ff */
[----:B------:R-:W-:Y:S03]  /*a230*/  F2FP.BF16.PACK_AB R105, R227, R225 ;  /* 0x000000e1e369723e */ /* 0x000fe600000010ff */
[----:B------:R-:W-:Y:S02]  /*a240*/  F2FP.BF16.PACK_AB R106, R229, R230 ;  /* 0x000000e6e56a723e */ /* 0x000fe400000010ff */
[----:B------:R-:W-:Y:S07]  /*a250*/  F2FP.BF16.PACK_AB R107, R224, R226 ;  /* 0x000000e2e06b723e */ /* 0x000fee00000010ff */
        /* <DEDUP_REMOVED lines=8> */
[----:B------:R-:W5:Y:S07]  /*a2e0*/  LDSM.16.MT88.4 R120, [R0+0x5000] ;  /* 0x005000000078783b */ /* 0x000f6e0000004200 */
        /* <DEDUP_REMOVED lines=9> */
[C---:B-----5:R-:W-:Y:S08]  /*a380*/  HMMA.16816.F32.BF16 R52, R104.reuse, R120, R52 ;  /* 0x000000786834723c */ /* 0x060ff00000041834 */
        /* <DEDUP_REMOVED lines=8> */
[C---:B--2---:R-:W-:Y:S07]  /*a410*/  HMMA.16816.F32.BF16 R76, R104.reuse, R112, R76 ;  /* 0x00000070684c723c */ /* 0x044fee000004184c */
[----:B------:R-:W-:Y:S01]  /*a420*/  FADD.FTZ R112, R132, R125 ;  /* 0x0000007d84707221 */ /* 0x000fe20000010000 */
[C---:B------:R-:W-:Y:S01]  /*a430*/  HMMA.16816.F32.BF16 R80, R104.reuse, R114, R80 ;  /* 0x000000726850723c */ /* 0x040fe20000041850 */
[----:B------:R-:W-:Y:S03]  /*a440*/  LDSM.16.MT88.4 R124, [R0+0x2800] ;  /* 0x00280000007c783b */ /* 0x000fe60000004200 */
[----:B------:R-:W-:Y:S04]  /*a450*/  FADD.FTZ R112, R136, R112 ;  /* 0x0000007088707221 */ /* 0x000fe80000010000 */
[C---:B-----5:R-:W-:Y:S04]  /*a460*/  HMMA.16816.F32.BF16 R84, R104.reuse, R120, R84 ;  /* 0x000000786854723c */ /* 0x060fe80000041854 */
[----:B------:R-:W-:Y:S02]  /*a470*/  FADD.FTZ R112, R138, R112 ;  /* 0x000000708a707221 */ /* 0x000fe40000010000 */
[----:B------:R-:W-:Y:S02]  /*a480*/  LDSM.16.MT88.4 R136, [R2+0x5800] ;  /* 0x005800000288783b */ /* 0x000fe40000004200 */
[C---:B------:R-:W-:Y:S04]  /*a490*/  HMMA.16816.F32.BF16 R88, R104.reuse, R122, R88 ;  /* 0x0000007a6858723c */ /* 0x040fe80000041858 */
[----:B------:R-:W-:Y:S02]  /*a4a0*/  FADD.FTZ R222, R222, R112 ;  /* 0x00000070dede7221 */ /* 0x000fe40000010000 */
[----:B------:R-:W2:Y:S02]  /*a4b0*/  LDSM.16.MT88.4 R120, [R102+0x2800] ;  /* 0x002800006678783b */ /* 0x000ea40000004200 */
[C---:B---3--:R-:W-:Y:S08]  /*a4c0*/  HMMA.16816.F32.BF16 R92, R104.reuse, R116, R92 ;  /* 0x00000074685c723c */ /* 0x048ff0000004185c */
[----:B------:R-:W-:Y:S08]  /*a4d0*/  HMMA.16816.F32.BF16 R96, R104, R118, R96 ;  /* 0x000000766860723c */ /* 0x000ff00000041860 */
[C---:B-1----:R-:W-:Y:S01]  /*a4e0*/  HMMA.16816.F32.BF16 R104, R160.reuse, R108, R4 ;  /* 0x0000006ca068723c */ /* 0x042fe20000041804 */
[----:B------:R-:W1:Y:S07]  /*a4f0*/  LDSM.16.MT88.4 R4, [R0+0x5800] ;  /* 0x005800000004783b */ /* 0x000e6e0000004200 */
[C---:B------:R-:W-:Y:S01]  /*a500*/  HMMA.16816.F32.BF16 R108, R160.reuse, R110, R8 ;  /* 0x0000006ea06c723c */ /* 0x040fe20000041808 */
[----:B------:R-:W3:Y:S07]  /*a510*/  LDSM.16.MT88.4 R8, [R3+0x5800] ;  /* 0x005800000308783b */ /* 0x000eee0000004200 */
[C---:B--2---:R-:W-:Y:S01]  /*a520*/  HMMA.16816.F32.BF16 R112, R160.reuse, R120, R12 ;  /* 0x00000078a070723c */ /* 0x044fe2000004180c */
[----:B------:R2:W5:Y:S07]  /*a530*/  LDSM.16.MT88.4 R12, [R2+0x8800] ;  /* 0x00880000020c783b */ /* 0x00056e0000004200 */
[C---:B------:R-:W-:Y:S01]  /*a540*/  HMMA.16816.F32.BF16 R116, R160.reuse, R122, R16 ;  /* 0x0000007aa074723c */ /* 0x040fe20000041810 */
[----:B------:R-:W1:Y:S07]  /*a550*/  LDSM.16.MT88.4 R16, [R102+0x8800] ;  /* 0x008800006610783b */ /* 0x000e6e0000004200 */
[C---:B------:R-:W-:Y:S01]  /*a560*/  HMMA.16816.F32.BF16 R120, R160.reuse, R124, R20 ;  /* 0x0000007ca078723c */ /* 0x040fe20000041814 */
[----:B------:R-:W4:Y:S07]  /*a570*/  LDL R21, [R1+0x3c] ;  /* 0x00003c0001157983 */ /* 0x000f2e0000100800 */
[C---:B------:R-:W-:Y:S04]  /*a580*/  HMMA.16816.F32.BF16 R124, R160.reuse, R126, R24 ;  /* 0x0000007ea07c723c */ /* 0x040fe80000041818 */
[----:B--2---:R-:W-:Y:S04]  /*a590*/  IADD3 R2, R241, -0x2, RZ ;  /* 0xfffffffef1027810 */ /* 0x004fe80007ffe0ff */
[C---:B------:R-:W-:Y:S03]  /*a5a0*/  HMMA.16816.F32.BF16 R148, R160.reuse, R144, R28 ;  /* 0x00000090a094723c */ /* 0x040fe6000004181c */
[----:B------:R-:W-:Y:S05]  /*a5b0*/  ISETP.GE.AND P6, PT, R2, R250, PT ;  /* 0x000000fa0200720c */ /* 0x000fea0003fc6270 */
[C---:B------:R-:W-:Y:S08]  /*a5c0*/  HMMA.16816.F32.BF16 R144, R160.reuse, R146, R32 ;  /* 0x00000092a090723c */ /* 0x040ff00000041820 */
[C---:B------:R-:W-:Y:S03]  /*a5d0*/  HMMA.16816.F32.BF16 R140, R160.reuse, R136, R36 ;  /* 0x00000088a08c723c */ /* 0x040fe60000041824 */
[----:B------:R-:W-:Y:S02]  /*a5e0*/  @P6 ISETP.GE.AND P3, PT, R246, c[0x0][0x1d4], PT ;  /* 0x00007500f6006a0c */ /* 0x000fe40003f66270 */
[----:B------:R-:W-:Y:S03]  /*a5f0*/  @P6 ISETP.GE.AND P1, PT, R242, c[0x0][0x1d4], PT ;  /* 0x00007500f2006a0c */ /* 0x000fe60003f26270 */
[C---:B------:R-:W-:Y:S08]  /*a600*/  HMMA.16816.F32.BF16 R136, R160.reuse, R138, R40 ;  /* 0x0000008aa088723c */ /* 0x040ff00000041828 */
[C---:B------:R-:W-:Y:S08]  /*a610*/  HMMA.16816.F32.BF16 R132, R160.reuse, R128, R44 ;  /* 0x00000080a084723c */ /* 0x040ff0000004182c */
[C---:B------:R-:W-:Y:S08]  /*a620*/  HMMA.16816.F32.BF16 R128, R160.reuse, R130, R48 ;  /* 0x00000082a080723c */ /* 0x040ff00000041830 */
[C---:B-1----:R-:W-:Y:S07]  /*a630*/  HMMA.16816.F32.BF16 R52, R160.reuse, R4, R52 ;  /* 0x00000004a034723c */ /* 0x042fee0000041834 */
[----:B------:R-:W-:Y:S01]  /*a640*/  @P6 SHF.R.S32.HI R4, RZ, 0x1f, R2 ;  /* 0x0000001fff046819 */ /* 0x000fe20000011402 */
[C---:B------:R-:W-:Y:S08]  /*a650*/  HMMA.16816.F32.BF16 R56, R160.reuse, R6, R56 ;  /* 0x00000006a038723c */ /* 0x040ff00000041838 */
[C---:B---3--:R-:W-:Y:S07]  /*a660*/  HMMA.16816.F32.BF16 R60, R160.reuse, R8, R60 ;  /* 0x00000008a03c723c */ /* 0x048fee000004183c */
[----:B------:R-:W-:Y:S01]  /*a670*/  @P6 IMAD R8, R4, c[0x0][0x1e0], RZ ;  /* 0x0000780004086a24 */ /* 0x000fe200078e02ff */
[C---:B------:R-:W-:Y:S01]  /*a680*/  HMMA.16816.F32.BF16 R64, R160.reuse, R10, R64 ;  /* 0x0000000aa040723c */ /* 0x040fe20000041840 */
[----:B------:R1:W2:Y:S07]  /*a690*/  LDSM.16.MT88.4 R4, [R0+0x8800] ;  /* 0x008800000004783b */ /* 0x0002ae0000004200 */
[C---:B-----5:R-:W-:Y:S08]  /*a6a0*/  HMMA.16816.F32.BF16 R68, R160.reuse, R12, R68 ;  /* 0x0000000ca044723c */ /* 0x060ff00000041844 */
[C---:B------:R-:W-:Y:S07]  /*a6b0*/  HMMA.16816.F32.BF16 R72, R160.reuse, R14, R72 ;  /* 0x0000000ea048723c */ /* 0x040fee0000041848 */
[----:B------:R-:W-:Y:S01]  /*a6c0*/  @P6 MOV R15, R240 ;  /* 0x000000f0000f6202 */ /* 0x000fe20000000f00 */
[C---:B-1----:R-:W-:Y:S01]  /*a6d0*/  @P6 IMAD R0, R2.reuse, c[0x0][0x1e4], R8 ;  /* 0x0000790002006a24 */ /* 0x042fe200078e0208 */
[C---:B------:R-:W-:Y:S03]  /*a6e0*/  HMMA.16816.F32.BF16 R76, R160.reuse, R16, R76 ;  /* 0x00000010a04c723c */ /* 0x040fe6000004184c */
[----:B------:R-:W-:Y:S04]  /*a6f0*/  @P6 IMAD.WIDE.U32 R8, R2, c[0x0][0x1e0], RZ ;  /* 0x0000780002086a25 */ /* 0x000fe800078e00ff */
[----:B------:R-:W-:Y:S01]  /*a700*/  @P6 IMAD.MOV.U32 R14, RZ, RZ, R248 ;  /* 0x000000ffff0e6224 */ /* 0x000fe200078e00f8 */
[----:B------:R-:W-:Y:S01]  /*a710*/  @P6 IADD3 R0, R9, R0, RZ ;  /* 0x0000000009006210 */ /* 0x000fe20007ffe0ff */
[----:B------:R-:W-:Y:S01]  /*a720*/  FADD.FTZ R9, R232, R222 ;  /* 0x000000dee8097221 */ /* 0x000fe20000010000 */
[C---:B------:R-:W-:Y:S03]  /*a730*/  HMMA.16816.F32.BF16 R80, R160.reuse, R18, R80 ;  /* 0x00000012a050723c */ /* 0x040fe60000041850 */
[----:B------:R-:W-:Y:S04]  /*a740*/  @P6 IMAD.WIDE.U32 R14, R8, 0x60, R14 ;  /* 0x00000060080e6825 */ /* 0x000fe800078e000e */
[----:B------:R-:W-:Y:S01]  /*a750*/  @P6 IMAD R0, R0, 0x60, RZ ;  /* 0x0000006000006824 */ /* 0x000fe200078e02ff */
[----:B------:R-:W-:Y:S01]  /*a760*/  @P6 LEA R12, P0, R14, c[0x0][0x1c8], 0x1 ;  /* 0x000072000e0c6a11 */ /* 0x000fe200078008ff */
[----:B------:R-:W-:Y:S01]  /*a770*/  FADD.FTZ R13, R236, R9 ;  /* 0x00000009ec0d7221 */ /* 0x000fe20000010000 */
[C---:B--2---:R-:W-:Y:S01]  /*a780*/  HMMA.16816.F32.BF16 R84, R160.reuse, R4, R84 ;  /* 0x00000004a054723c */ /* 0x044fe20000041854 */
[----:B------:R1:W2:Y:S02]  /*a790*/  LDSM.16.MT88.4 R8, [R3+0x8800] ;  /* 0x008800000308783b */ /* 0x0002a40000004200 */
[----:B------:R-:W-:Y:S02]  /*a7a0*/  FADD.FTZ R2, R231, R103 ;  /* 0x00000067e7027221 */ /* 0x000fe40000010000 */
[----:B------:R-:W-:Y:S02]  /*a7b0*/  IMAD.MOV.U32 R232, RZ, RZ, R239 ;  /* 0x000000ffffe87224 */ /* 0x000fe400078e00ef */
[----:B------:R-:W-:Y:S01]  /*a7c0*/  FADD.FTZ R20, R235, R2 ;  /* 0x00000002eb147221 */ /* 0x000fe20000010000 */
[----:B------:R-:W-:Y:S01]  /*a7d0*/  @P6 IADD3 R2, R15, R0, RZ ;  /* 0x000000000f026210 */ /* 0x000fe20007ffe0ff */
[----:B------:R-:W-:Y:S01]  /*a7e0*/  FADD.FTZ R0, R238, R13 ;  /* 0x0000000dee007221 */ /* 0x000fe20000010000 */
[C---:B------:R-:W-:Y:S02]  /*a7f0*/  HMMA.16816.F32.BF16 R88, R160.reuse, R6, R88 ;  /* 0x00000006a058723c */ /* 0x040fe40000041858 */
[----:B------:R-:W-:Y:S01]  /*a800*/  @P6 IMAD.MOV.U32 R15, RZ, RZ, 0x6 ;  /* 0x00000006ff0f6424 */ /* 0x000fe200078e00ff */
[----:B------:R-:W-:Y:S01]  /*a810*/  @P6 LEA.HI.X R13, R14, c[0x0][0x1cc], R2, 0x1, P0 ;  /* 0x000073000e0d6a11 */ /* 0x000fe200000f0c02 */
[----:B------:R-:W-:Y:S01]  /*a820*/  FADD.FTZ R14, R237, R0 ;  /* 0x00000000ed0e7221 */ /* 0x000fe20000010000 */
[----:B------:R-:W-:Y:S01]  /*a830*/  IADD3 R0, R245, 0x1, RZ ;  /* 0x00000001f5007810 */ /* 0x000fe20007ffe0ff */
[----:B------:R-:W-:Y:S01]  /*a840*/  FADD.FTZ R2, R234, R20 ;  /* 0x00000014ea027221 */ /* 0x000fe20000010000 */
[----:B------:R-:W-:Y:S01]  /*a850*/  @P6 ISETP.GE.AND P0, PT, R243, c[0x0][0x1d4], PT ;  /* 0x00007500f3006a0c */ /* 0x000fe20003f06270 */
[----:B------:R-:W-:Y:S01]  /*a860*/  FADD.FTZ R16, R223, R14 ;  /* 0x0000000edf107221 */ /* 0x000fe20000010000 */
[----:B------:R-:W-:Y:S03]  /*a870*/  SEL R0, R0, RZ, !P4 ;  /* 0x000000ff00007207 */ /* 0x000fe60006000000 */
[----:B------:R-:W-:Y:S02]  /*a880*/  FADD.FTZ R2, R233, R2 ;  /* 0x00000002e9027221 */ /* 0x000fe40000010000 */
[----:B------:R4:W-:Y:S01]  /*a890*/  STL [R1+0x4], R0 ;  /* 0x0000040001007387 */ /* 0x0009e20000100800 */
[----:B------:R-:W-:Y:S01]  /*a8a0*/  FADD.FTZ R5, R228, R16 ;  /* 0x00000010e4057221 */ /* 0x000fe20000010000 */
[----:B-1----:R-:W-:Y:S02]  /*a8b0*/  @P6 MOV R3, c[0x0][0x1e0] ;  /* 0x0000780000036a02 */ /* 0x002fe40000000f00 */
[----:B------:R-:W3:Y:S02]  /*a8c0*/  LDL R17, [R1+0x14] ;  /* 0x0000140001117983 */ /* 0x000ee40000100800 */
[----:B------:R-:W-:Y:S01]  /*a8d0*/  @P6 SHF.L.U64.HI R14, R3, R15, c[0x0][0x1e4] ;  /* 0x00007900030e6619 */ /* 0x000fe2000001020f */
[----:B------:R-:W-:Y:S01]  /*a8e0*/  FADD.FTZ R15, R225, R2 ;  /* 0x00000002e10f7221 */ /* 0x000fe20000010000 */
[----:B------:R-:W-:Y:S03]  /*a8f0*/  @P6 SHF.L.U32 R3, R3, 0x6, RZ ;  /* 0x0000000603036819 */ /* 0x000fe600000006ff */
[----:B------:R-:W-:Y:S01]  /*a900*/  FADD.FTZ R15, R227, R15 ;  /* 0x0000000fe30f7221 */ /* 0x000fe20000010000 */
[C---:B------:R-:W-:Y:S03]  /*a910*/  @P6 IADD3 R2, P5, R3.reuse, R12, RZ ;  /* 0x0000000c03026210 */ /* 0x040fe60007fbe0ff */
[----:B------:R-:W-:Y:S01]  /*a920*/  FADD.FTZ R6, R226, R15 ;  /* 0x0000000fe2067221 */ /* 0x000fe20000010000 */
[----:B------:R-:W-:Y:S01]  /*a930*/  @P6 IADD3 R4, P4, R3, R2, RZ ;  /* 0x0000000203046210 */ /* 0x000fe20007f9e0ff */
[C---:B--2---:R-:W-:Y:S03]  /*a940*/  HMMA.16816.F32.BF16 R92, R160.reuse, R8, R92 ;  /* 0x00000008a05c723c */ /* 0x044fe6000004185c */
[----:B------:R-:W-:Y:S05]  /*a950*/  @P6 IADD3.X R3, R14, R13, RZ, P5, !PT ;  /* 0x0000000d0e036210 */ /* 0x000fea0002ffe4ff */
[----:B------:R-:W-:Y:S04]  /*a960*/  HMMA.16816.F32.BF16 R96, R160, R10, R96 ;  /* 0x0000000aa060723c */ /* 0x000fe80000041860 */
[----:B----4-:R-:W-:Y:S05]  /*a970*/  @P6 IMAD R0, R0, 0x9000, R21 ;  /* 0x0000900000006824 */ /* 0x010fea00078e0215 */
[----:B------:R-:W-:Y:S01]  /*a980*/  @!PT LDS RZ, [RZ] ;  /* 0x00000000fffff984 */ /* 0x000fe20000000800 */
[----:B------:R-:W-:Y:S01]  /*a990*/  @!PT LDS RZ, [RZ] ;  /* 0x00000000fffff984 */ /* 0x000fe20000000800 */
[----:B------:R-:W-:Y:S01]  /*a9a0*/  @!PT LDS RZ, [RZ] ;  /* 0x00000000fffff984 */ /* 0x000fe20000000800 */
[----:B------:R1:W-:Y:S08]  /*a9b0*/  @P6 LDGSTS.E.BYPASS.LTC128B.128 [R0], [R12.64], !P3 ;  /* 0x000000000c006fae */ /* 0x0003f0000d901d46 */
[----:B------:R1:W-:Y:S08]  /*a9c0*/  @P6 LDGSTS.E.BYPASS.LTC128B.128 [R0+0x3000], [R12.64+0x80], !P1 ;  /* 0x030000800c006fae */ /* 0x0003f0000c901d46 */
[----:B------:R1:W-:Y:S08]  /*a9d0*/  @P6 LDGSTS.E.BYPASS.LTC128B.128 [R0+0x6000], [R12.64+0x100], !P0 ;  /* 0x060001000c006fae */ /* 0x0003f0000c101d46 */
[----:B------:R2:W-:Y:S08]  /*a9e0*/  @P6 LDGSTS.E.BYPASS.LTC128B.128 [R0+0x1000], [R2.64], !P3 ;  /* 0x0100000002006fae */ /* 0x0005f0000d901d46 */
[----:B------:R2:W-:Y:S08]  /*a9f0*/  @P6 LDGSTS.E.BYPASS.LTC128B.128 [R0+0x4000], [R2.64+0x80], !P1 ;  /* 0x0400008002006fae */ /* 0x0005f0000c901d46 */
[----:B------:R2:W-:Y:S01]  /*aa00*/  @P6 LDGSTS.E.BYPASS.LTC128B.128 [R0+0x7000], [R2.64+0x100], !P0 ;  /* 0x0700010002006fae */ /* 0x0005e2000c101d46 */
[----:B-1----:R-:W-:Y:S01]  /*aa10*/  FADD.FTZ R12, R230, R5 ;  /* 0x00000005e60c7221 */ /* 0x002fe20000010000 */
[----:B------:R-:W-:Y:S06]  /*aa20*/  @P6 IADD3.X R5, R14, R3, RZ, P4, !PT ;  /* 0x000000030e056210 */ /* 0x000fec00027fe4ff */
[----:B------:R1:W-:Y:S08]  /*aa30*/  @P6 LDGSTS.E.BYPASS.LTC128B.128 [R0+0x2000], [R4.64], !P3 ;  /* 0x0200000004006fae */ /* 0x0003f0000d901d46 */
[----:B------:R1:W-:Y:S01]  /*aa40*/  @P6 LDGSTS.E.BYPASS.LTC128B.128 [R0+0x5000], [R4.64+0x80], !P1 ;  /* 0x0500008004006fae */ /* 0x0003e2000c901d46 */
[C---:B------:R-:W-:Y:S02]  /*aa50*/  ISETP.GE.AND P1, PT, R209.reuse, 0x1, PT ;  /* 0x00000001d100780c */ /* 0x040fe40003f26270 */
[----:B------:R-:W-:Y:S04]  /*aa60*/  IADD3 R209, R209, 0x1, RZ ;  /* 0x00000001d1d17810 */ /* 0x000fe80007ffe0ff */
[----:B------:R-:W-:Y:S01]  /*aa70*/  SEL R209, R209, RZ, !P1 ;  /* 0x000000ffd1d17207 */ /* 0x000fe20004800000 */
[----:B------:R1:W-:Y:S01]  /*aa80*/  @P6 LDGSTS.E.BYPASS.LTC128B.128 [R0+0x8000], [R4.64+0x100], !P0 ;  /* 0x0800010004006fae */ /* 0x0003e2000c101d46 */
[----:B--2---:R-:W-:Y:S02]  /*aa90*/  FADD.FTZ R3, R229, R12 ;  /* 0x0000000ce5037221 */ /* 0x004fe40000010000 */
[----:B------:R-:W-:Y:S02]  /*aaa0*/  FADD.FTZ R2, R224, R6 ;  /* 0x00000006e0027221 */ /* 0x000fe40000010000 */
[----:B------:R-:W-:Y:S03]  /*aab0*/  FADD.FTZ R3, R221, R3 ;  /* 0x00000003dd037221 */ /* 0x000fe60000010000 */
        /* <DEDUP_REMOVED lines=8> */
[----:B------:R-:W-:Y:S03]  /*ab40*/  FADD.FTZ R0, R219, R0 ;  /* 0x00000000db007221 */ /* 0x000fe60000010000 */
[----:B------:R1:W-:Y:S04]  /*ab50*/  STL [R1+0x8], R2 ;  /* 0x0000080201007387 */ /* 0x0003e80000100800 */
[----:B------:R2:W-:Y:S01]  /*ab60*/  STL [R1+0x10], R0 ;  /* 0x0000100001007387 */ /* 0x0005e20000100800 */
[----:B-1----:R-:W-:Y:S02]  /*ab70*/  MOV R2, R101 ;  /* 0x0000006500027202 */ /* 0x002fe40000000f00 */
[----:B--2---:R-:W-:Y:S05]  /*ab80*/  MOV R0, R239 ;  /* 0x000000ef00007202 */ /* 0x004fea0000000f00 */
[----:B------:R1:W-:Y:S01]  /*ab90*/  STL [R1], R0 ;  /* 0x0000000001007387 */ /* 0x0003e20000100800 */
[----:B---3--:R-:W-:Y:S11]  /*aba0*/  ISETP.GT.AND P0, PT, R241, R17, PT ;  /* 0x00000011f100720c */ /* 0x008ff60003f04270 */
[----:B------:R-:W-:Y:S02]  /*abb0*/  @!UPT UIADD3 URZ, URZ, URZ, URZ ;  /* 0x0000003f3f3ff290 */ /* 0x000fe4000fffe03f */
[----:B-1----:R-:W-:-:S05]  /*abc0*/  @P0 BRA `(.L_x_2090) ;  /* 0xffffb74000000947 */ /* 0x002fca000383ffff */
.L_x_2089:
[----:B------:R-:W2:Y:S02]  /*abd0*/  LDL R0, [R1+0xc] ;  /* 0x00000c0001007983 */ /* 0x000ea40000100800 */
[----:B--2---:R-:W-:-:S13]  /*abe0*/  ISETP.GE.AND P0, PT, R232, R0, PT ;  /* 0x00000000e800720c */ /* 0x004fda0003f06270 */
[----:B------:R-:W-:Y:S05]  /*abf0*/  @!P0 BRA `(.L_x_2091) ;  /* 0x0000408000008947 */ /* 0x000fea0003800000 */
[----:B-1----:R-:W-:Y:S02]  /*ac00*/  MOV R3, R100 ;  /* 0x0000006400037202 */ /* 0x002fe40000000f00 */
[----:B------:R-:W-:Y:S02]  /*ac10*/  MOV R0, R101 ;  /* 0x0000006500007202 */ /* 0x000fe40000000f00 */
.L_x_2092:
[----:B------:R-:W2:Y:S01]  /*ac20*/  LDL.64 R220, [R1+0x48] ;  /* 0x0000480001dc7983 */ /* 0x000ea20000100a00 */
[----:B------:R-:W-:Y:S04]  /*ac30*/  DEPBAR.LE SB0, 0x2 ;  /* 0x000080800000791a */ /* 0x000fe80000000000 */
[----:B------:R-:W-:Y:S01]  /*ac40*/  WARPSYNC 0xffffffff ;  /* 0xffffffff00007948 */ /* 0x000fe20003800000 */
[----:B------:R-:W3:Y:S01]  /*ac50*/  LDL R219, [R1+0x44] ;  /* 0x0000440001db7983 */ /* 0x000ee20000100800 */
[----:B------:R-:W-:Y:S01]  /*ac60*/  IMAD R208, R209, 0x9000, RZ ;  /* 0x00009000d1d07824 */ /* 0x000fe200078e02ff */
[----:B------:R-:W-:Y:S02]  /*ac70*/  IADD3 R223, R232, -0x1, RZ ;  /* 0xffffffffe8df7810 */ /* 0x000fe40007ffe0ff */
[----:B------:R-:W4:Y:S02]  /*ac80*/  LDL R206, [R1+0x40] ;  /* 0x0000400001ce7983 */ /* 0x000f240000100800 */
[----:B------:R-:W-:Y:S02]  /*ac90*/  IADD3 R2, R213, R208, RZ ;  /* 0x000000d0d5027210 */ /* 0x000fe40007ffe0ff */
[----:B------:R-:W4:Y:S02]  /*aca0*/  LDL.LU R236, [R1+0x4] ;  /* 0x0000040001ec7983 */ /* 0x000f240000300800 */
[----:B------:R-:W-:Y:S02]  /*acb0*/  IADD3 R204, R211, R2, RZ ;  /* 0x00000002d3cc7210 */ /* 0x000fe40007ffe0ff */
[----:B------:R-:W5:Y:S04]  /*acc0*/  LDL R222, [R1+0xc] ;  /* 0x00000c0001de7983 */ /* 0x000f680000100800 */
[----:B------:R-:W2:Y:S06]  /*acd0*/  LDL.64 R234, [R1+0x28] ;  /* 0x0000280001ea7983 */ /* 0x000eac0000100a00 */
[----:B------:R-:W2:Y:S04]  /*ace0*/  LDL R233, [R1+0x30] ;  /* 0x0000300001e97983 */ /* 0x000ea80000100800 */
[----:B------:R-:W2:Y:S04]  /*acf0*/  LDL R225, [R1+0x20] ;  /* 0x0000200001e17983 */ /* 0x000ea80000100800 */
        /* <DEDUP_REMOVED lines=12> */
[C---:B------:R-:W-:Y:S08]  /*adc0*/  HMMA.16816.F32.BF16 R16, R152.reuse, R18, RZ ;  /* 0x000000129810723c */ /* 0x040ff000000418ff */
        /* <DEDUP_REMOVED lines=22> */
[C---:B---3--:R-:W-:Y:S08]  /*af30*/  HMMA.16816.F32.BF16 R44, R156.reuse, R160, R44 ;  /* 0x000000a09c2c723c */ /* 0x048ff0000004182c */
[----:B------:R-:W-:Y:S03]  /*af40*/  HMMA.16816.F32.BF16 R48, R156, R162, R48 ;  /* 0x000000a29c30723c */ /* 0x000fe60000041830 */
[----:B-----5:R-:W-:Y:S11]  /*af50*/  ISETP.GE.AND P5, PT, R222, R232, PT ;  /* 0x000000e8de00720c */ /* 0x020ff60003fa6270 */
[----:B------:R-:W-:Y:S02]  /*af60*/  @!UPT UIADD3 URZ, URZ, URZ, URZ ;  /* 0x0000003f3f3ff290 */ /* 0x000fe4000fffe03f */
[----:B------:R-:W-:Y:S01]  /*af70*/  @!P5 SHF.R.S32.HI R205, RZ, 0x1f, R223 ;  /* 0x0000001fffcdd819 */ /* 0x000fe200000114df */
[----:B------:R-:W-:Y:S01]  /*af80*/  @!P5 IMAD.WIDE.U32 R100, R223, c[0x0][0x208], RZ ;  /* 0x00008200df64da25 */ /* 0x000fe200078e00ff */
[----:B------:R-:W-:Y:S02]  /*af90*/  @!P5 MOV R103, R219 ;  /* 0x000000db0067d202 */ /* 0x000fe40000000f00 */
[----:B--2---:R-:W-:Y:S01]  /*afa0*/  @!P5 ISETP.GE.AND P2, PT, R234, c[0x0][0x1d4], PT ;  /* 0x00007500ea00da0c */ /* 0x004fe20003f46270 */
[----:B------:R-:W-:Y:S01]  /*afb0*/  @!P5 IMAD R205, R205, c[0x0][0x208], RZ ;  /* 0x00008200cdcdda24 */ /* 0x000fe200078e02ff */
[----:B------:R-:W-:Y:S01]  /*afc0*/  @!P5 ISETP.GE.AND P1, PT, R233, c[0x0][0x1d4], PT ;  /* 0x00007500e900da0c */ /* 0x000fe20003f26270 */
[----:B----4-:R-:W-:Y:S01]  /*afd0*/  @!P5 IMAD R219, R236, 0x9000, R206 ;  /* 0x00009000ecdbd824 */ /* 0x010fe200078e02ce */
[----:B------:R-:W-:Y:S01]  /*afe0*/  @!P5 ISETP.GE.AND P0, PT, R225, c[0x0][0x1d4], PT ;  /* 0x00007500e100da0c */ /* 0x000fe20003f06270 */
[----:B------:R-:W-:Y:S01]  /*aff0*/  @!P5 IMAD R102, R223, c[0x0][0x20c], R205 ;  /* 0x00008300df66da24 */ /* 0x000fe200078e02cd */
[----:B------:R-:W-:Y:S04]  /*b000*/  IADD3 R205, R210, R2, RZ ;  /* 0x00000002d2cd7210 */ /* 0x000fe80007ffe0ff */
[----:B------:R-:W-:Y:S02]  /*b010*/  @!P5 IADD3 R101, R101, R102, RZ ;  /* 0x000000666565d210 */ /* 0x000fe40007ffe0ff */
[----:B------:R-:W-:Y:S03]  /*b020*/  @!P5 MOV R102, R220 ;  /* 0x000000dc0066d202 */ /* 0x000fe60000000f00 */
[----:B------:R-:W-:Y:S02]  /*b030*/  @!P5 IMAD R101, R101, 0x60, RZ ;  /* 0x000000606565d824 */ /* 0x000fe400078e02ff */
[----:B------:R-:W-:Y:S05]  /*b040*/  @!P5 IMAD.WIDE.U32 R102, R100, 0x60, R102 ;  /* 0x000000606466d825 */ /* 0x000fea00078e0066 */
[C---:B------:R-:W-:Y:S02]  /*b050*/  @!P5 LEA R100, P3, R102.reuse, c[0x0][0x1f8], 0x1 ;  /* 0x00007e006664da11 */ /* 0x040fe400078608ff */
[----:B------:R-:W-:Y:S02]  /*b060*/  @!P5 IADD3 R101, R103, R101, RZ ;  /* 0x000000656765d210 */ /* 0x000fe40007ffe0ff */
[----:B------:R-:W-:Y:S02]  /*b070*/  @!P5 MOV R103, 0x6 ;  /* 0x000000060067d802 */ /* 0x000fe40000000f00 */
[----:B------:R-:W-:Y:S02]  /*b080*/  @!P5 LEA.HI.X R101, R102, c[0x0][0x1fc], R101, 0x1, P3 ;  /* 0x00007f006665da11 */ /* 0x000fe400018f0c65 */
[----:B------:R-:W-:Y:S03]  /*b090*/  @!P5 MOV R102, c[0x0][0x208] ;  /* 0x000082000066da02 */ /* 0x000fe60000000f00 */
[----:B------:R-:W-:Y:S01]  /*b0a0*/  @!PT LDS RZ, [RZ] ;  /* 0x00000000fffff984 */ /* 0x000fe20000000800 */
[----:B------:R-:W-:Y:S01]  /*b0b0*/  @!PT LDS RZ, [RZ] ;  /* 0x00000000fffff984 */ /* 0x000fe20000000800 */
[----:B------:R-:W-:Y:S01]  /*b0c0*/  @!PT LDS RZ, [RZ] ;  /* 0x00000000fffff984 */ /* 0x000fe20000000800 */
[----:B------:R1:W-:Y:S01]  /*b0d0*/  @!P5 LDGSTS.E.BYPASS.LTC128B.128 [R219], [R100.64], !P2 ;  /* 0x0000000064dbdfae */ /* 0x0003e2000d101d46 */
[----:B------:R-:W-:Y:S04]  /*b0e0*/  @!P5 SHF.L.U32 R220, R102, 0x6, RZ ;  /* 0x0000000666dcd819 */ /* 0x000fe800000006ff */
[C---:B------:R-:W-:Y:S03]  /*b0f0*/  @!P5 IADD3 R206, P4, R220.reuse, R100, RZ ;  /* 0x00000064dcced210 */ /* 0x040fe60007f9e0ff */
[----:B------:R1:W-:Y:S01]  /*b100*/  @!P5 LDGSTS.E.BYPASS.LTC128B.128 [R219+0x3000], [R100.64+0x80], !P1 ;  /* 0x0300008064dbdfae */ /* 0x0003e2000c901d46 */
[----:B------:R-:W-:Y:S07]  /*b110*/  @!P5 IADD3 R220, P3, R220, R206, RZ ;  /* 0x000000cedcdcd210 */ /* 0x000fee0007f7e0ff */
[----:B------:R1:W-:Y:S02]  /*b120*/  @!P5 LDGSTS.E.BYPASS.LTC128B.128 [R219+0x6000], [R100.64+0x100], !P0 ;  /* 0x0600010064dbdfae */ /* 0x0003e4000c101d46 */
[----:B-1----:R-:W-:Y:S04]  /*b130*/  @!P5 SHF.L.U64.HI R100, R102, R103, c[0x0][0x20c] ;  /* 0x000083006664d619 */ /* 0x002fe80000010267 */
[C---:B------:R-:W-:Y:S04]  /*b140*/  @!P5 IADD3.X R207, R100.reuse, R101, RZ, P4, !PT ;  /* 0x0000006564cfd210 */ /* 0x040fe800027fe4ff */
[----:B------:R-:W-:Y:S01]  /*b150*/  @!P5 IADD3.X R221, R100, R207, RZ, P3, !PT ;  /* 0x000000cf64ddd210 */ /* 0x000fe20001ffe4ff */
[----:B------:R1:W-:Y:S08]  /*b160*/  @!P5 LDGSTS.E.BYPASS.LTC128B.128 [R219+0x1000], [R206.64], !P2 ;  /* 0x01000000cedbdfae */ /* 0x0003f0000d101d46 */
[----:B------:R1:W-:Y:S08]  /*b170*/  @!P5 LDGSTS.E.BYPASS.LTC128B.128 [R219+0x4000], [R206.64+0x80], !P1 ;  /* 0x04000080cedbdfae */ /* 0x0003f0000c901d46 */
[----:B------:R1:W-:Y:S08]  /*b180*/  @!P5 LDGSTS.E.BYPASS.LTC128B.128 [R219+0x7000], [R206.64+0x100], !P0 ;  /* 0x07000100cedbdfae */ /* 0x0003f0000c101d46 */
[----:B------:R2:W-:Y:S08]  /*b190*/  @!P5 LDGSTS.E.BYPASS.LTC128B.128 [R219+0x2000], [R220.64], !P2 ;  /* 0x02000000dcdbdfae */ /* 0x0005f0000d101d46 */
[----:B------:R2:W-:Y:S08]  /*b1a0*/  @!P5 LDGSTS.E.BYPASS.LTC128B.128 [R219+0x5000], [R220.64+0x80], !P1 ;  /* 0x05000080dcdbdfae */ /* 0x0005f0000c901d46 */
[----:B------:R2:W-:Y:S01]  /*b1b0*/  @!P5 LDGSTS.E.BYPASS.LTC128B.128 [R219+0x8000], [R220.64+0x100], !P0 ;  /* 0x08000100dcdbdfae */ /* 0x0005e2000c101d46 */
[----:B-1----:R-:W-:Y:S02]  /*b1c0*/  IADD3 R207, R210, R204, RZ ;  /* 0x000000ccd2cf7210 */ /* 0x002fe40007ffe0ff */
[----:B------:R-:W-:Y:S05]  /*b1d0*/  IADD3 R206, R211, R2, R210 ;  /* 0x00000002d3ce7210 */ /* 0x000fea0007ffe0d2 */
[----:B------:R-:W1:Y:S08]  /*b1e0*/  LDSM.16.M88.4 R100, [R205] ;  /* 0x00000000cd64783b */ /* 0x000e700000000200 */
[----:B------:R-:W3:Y:S08]  /*b1f0*/  LDSM.16.M88.4 R160, [R205+0x800] ;  /* 0x00080000cda0783b */ /* 0x000ef00000000200 */
[----:B------:R-:W0:Y:S01]  /*b200*/  LDGDEPBAR ;  /* 0x00000000000079af */ /* 0x000e220000000000 */
[C---:B-1----:R-:W-:Y:S08]  /*b210*/  HMMA.16816.F32.BF16 R4, R164.reuse, R100, R4 ;  /* 0x00000064a404723c */ /* 0x042ff00000041804 */
[C---:B------:R-:W-:Y:S01]  /*b220*/  HMMA.16816.F32.BF16 R8, R164.reuse, R102, R8 ;  /* 0x00000066a408723c */ /* 0x040fe20000041808 */
[----:B------:R-:W1:Y:S07]  /*b230*/  LDSM.16.M88.4 R100, [R205+0x1000] ;  /* 0x00100000cd64783b */ /* 0x000e6e0000000200 */
[C---:B---3--:R-:W-:Y:S08]  /*b240*/  HMMA.16816.F32.BF16 R12, R164.reuse, R160, R12 ;  /* 0x000000a0a40c723c */ /* 0x048ff0000004180c */
[C---:B------:R-:W-:Y:S01]  /*b250*/  HMMA.16816.F32.BF16 R16, R164.reuse, R162, R16 ;  /* 0x000000a2a410723c */ /* 0x040fe20000041810 */
[----:B------:R-:W3:Y:S07]  /*b260*/  LDSM.16.M88.4 R160, [R205+0x1800] ;  /* 0x00180000cda0783b */ /* 0x000eee0000000200 */
        /* <DEDUP_REMOVED lines=8> */
[----:B------:R-:W1:Y:S07]  /*b2f0*/  LDSM.16.M88.4 R100, [R207] ;  /* 0x00000000cf64783b */ /* 0x000e6e0000000200 */
[C---:B---3--:R-:W-:Y:S08]  /*b300*/  HMMA.16816.F32.BF16 R44, R164.reuse, R160, R44 ;  /* 0x000000a0a42c723c */ /* 0x048ff0000004182c */
[----:B------:R-:W-:Y:S01]  /*b310*/  HMMA.16816.F32.BF16 R48, R164, R162, R48 ;  /* 0x000000a2a430723c */ /* 0x000fe20000041830 */
        /* <DEDUP_REMOVED lines=72> */
[----:B------:R-:W-:Y:S07]  /*b7a0*/  LDSM.16.M88.4 R160, [R2+0x8800] ;  /* 0x0088000002a0783b */ /* 0x000fee0000000200 */
        /* <DEDUP_REMOVED lines=33> */
[C---:B------:R-:W-:Y:S08]  /*b9c0*/  HMMA.16816.F32.BF16 R44, R188.reuse, R160, R44 ;  /* 0x000000a0bc2c723c */ /* 0x040ff0000004182c */
        /* <DEDUP_REMOVED lines=39> */
[C---:B------:R-:W-:Y:S08]  /*bc40*/  HMMA.16816.F32.BF16 R8, R200.reuse, R102, R8 ;  /* 0x00000066c808723c */ /* 0x040ff00000041808 */
[C---:B---3--:R-:W-:Y:S08]  /*bc50*/  HMMA.16816.F32.BF16 R12, R200.reuse, R160, R12 ;  /* 0x000000a0c80c723c */ /* 0x048ff0000004180c */
[C---:B------:R-:W-:Y:S01]  /*bc60*/  HMMA.16816.F32.BF16 R16, R200.reuse, R162, R16 ;  /* 0x000000a2c810723c */ /* 0x040fe20000041810 */
[----:B------:R-:W3:Y:S03]  /*bc70*/  LDL.LU R163, [R1+0x8] ;  /* 0x0000080001a37983 */ /* 0x000ee60000300800 */
[----:B------:R-:W-:Y:S02]  /*bc80*/  FMUL.FTZ R4, R4, c[0x0][0x320] ;  /* 0x0000c80004047a20 */ /* 0x000fe40000410000 */
[----:B------:R-:W-:Y:S02]  /*bc90*/  FMUL.FTZ R5, R5, c[0x0][0x320] ;  /* 0x0000c80005057a20 */ /* 0x000fe40000410000 */
[----:B------:R-:W-:Y:S01]  /*bca0*/  FMUL.FTZ R6, R6, c[0x0][0x320] ;  /* 0x0000c80006067a20 */ /* 0x000fe20000410000 */
[----:B--2---:R-:W1:Y:S03]  /*bcb0*/  MUFU.TANH R219, R4 ;  /* 0x0000000400db7308 */ /* 0x004e660000002400 */
        /* <DEDUP_REMOVED lines=13> */
[----:B-1----:R-:W-:Y:S01]  /*bd90*/  FMNMX.FTZ R2, R219, R0, !PT ;  /* 0x00000000db027209 */ /* 0x002fe20007810000 */
[----:B------:R-:W-:Y:S02]  /*bda0*/  FMUL.FTZ R14, R14, c[0x0][0x320] ;  /* 0x0000c8000e0e7a20 */ /* 0x000fe40000410000 */
[----:B------:R-:W-:Y:S03]  /*bdb0*/  FMUL.FTZ R15, R15, c[0x0][0x320] ;  /* 0x0000c8000f0f7a20 */ /* 0x000fe60000410000 */
[----:B------:R1:W-:Y:S01]  /*bdc0*/  MUFU.TANH R220, R7 ;  /* 0x0000000700dc7308 */ /* 0x0003e20000002400 */
[----:B--2---:R-:W-:Y:S09]  /*bdd0*/  FMNMX.FTZ R2, R207, R2, !PT ;  /* 0x00000002cf027209 */ /* 0x004ff20007810000 */
[----:B------:R-:W2:Y:S10]  /*bde0*/  MUFU.TANH R205, R8 ;  /* 0x0000000800cd7308 */ /* 0x000eb40000002400 */
[----:B------:R-:W4:Y:S01]  /*bdf0*/  MUFU.TANH R102, R9 ;  /* 0x0000000900667308 */ /* 0x000f220000002400 */
[----:B-1----:R-:W1:Y:S09]  /*be00*/  LDSM.16.M88.4 R4, [R206+0x7000] ;  /* 0x00700000ce04783b */ /* 0x002e720000000200 */
[----:B------:R-:W-:Y:S01]  /*be10*/  MUFU.TANH R103, R10 ;  /* 0x0000000a00677308 */ /* 0x000fe20000002400 */
[----:B--2---:R-:W-:Y:S09]  /*be20*/  FMNMX.FTZ R2, R205, R2, !PT ;  /* 0x00000002cd027209 */ /* 0x004ff20007810000 */
[----:B------:R2:W-:Y:S01]  /*be30*/  MUFU.TANH R204, R11 ;  /* 0x0000000b00cc7308 */ /* 0x0005e20000002400 */
[----:B----4-:R-:W-:Y:S09]  /*be40*/  FMNMX.FTZ R101, R102, R2, !PT ;  /* 0x0000000266657209 */ /* 0x010ff20007810000 */
[----:B------:R-:W4:Y:S10]  /*be50*/  MUFU.TANH R227, R12 ;  /* 0x0000000c00e37308 */ /* 0x000f340000002400 */
[----:B------:R-:W5:Y:S01]  /*be60*/  MUFU.TANH R226, R13 ;  /* 0x0000000d00e27308 */ /* 0x000f620000002400 */
[C---:B-1----:R-:W-:Y:S01]  /*be70*/  HMMA.16816.F32.BF16 R20, R200.reuse, R4, R20 ;  /* 0x00000004c814723c */ /* 0x042fe20000041814 */
[----:B--2---:R-:W1:Y:S08]  /*be80*/  LDSM.16.M88.4 R8, [R206+0x7800] ;  /* 0x00780000ce08783b */ /* 0x004e700000000200 */
[----:B------:R-:W-:Y:S01]  /*be90*/  MUFU.TANH R229, R14 ;  /* 0x0000000e00e57308 */ /* 0x000fe20000002400 */
[C---:B------:R-:W-:Y:S01]  /*bea0*/  HMMA.16816.F32.BF16 R24, R200.reuse, R6, R24 ;  /* 0x00000006c818723c */ /* 0x040fe20000041818 */
[----:B------:R-:W2:Y:S02]  /*beb0*/  LDSM.16.M88.4 R4, [R206+0x8000] ;  /* 0x00800000ce04783b */ /* 0x000ea40000000200 */
[----:B----4-:R-:W-:Y:S06]  /*bec0*/  FMNMX.FTZ R101, R227, R101, !PT ;  /* 0x00000065e3657209 */ /* 0x010fec0007810000 */
[----:B------:R-:W-:Y:S03]  /*bed0*/  MUFU.TANH R230, R15 ;  /* 0x0000000f00e67308 */ /* 0x000fe60000002400 */
[----:B-----5:R-:W-:Y:S02]  /*bee0*/  FMNMX.FTZ R101, R226, R101, !PT ;  /* 0x00000065e2657209 */ /* 0x020fe40007810000 */
        /* <DEDUP_REMOVED lines=8> */
[----:B------:R4:W-:Y:S01]  /*bf70*/  MUFU.TANH R237, R20 ;  /* 0x0000001400ed7308 */ /* 0x0009e20000002400 */
[----:B------:R-:W-:Y:S01]  /*bf80*/  FMUL.FTZ R27, R27, c[0x0][0x320] ;  /* 0x0000c8001b1b7a20 */ /* 0x000fe20000410000 */
[C---:B-1----:R-:W-:Y:S08]  /*bf90*/  HMMA.16816.F32.BF16 R28, R200.reuse, R8, R28 ;  /* 0x00000008c81c723c */ /* 0x042ff0000004181c */
[----:B------:R1:W-:Y:S01]  /*bfa0*/  MUFU.TANH R239, R22 ;  /* 0x0000001600ef7308 */ /* 0x0003e20000002400 */
[C---:B------:R-:W-:Y:S01]  /*bfb0*/  HMMA.16816.F32.BF16 R32, R200.reuse, R10, R32 ;  /* 0x0000000ac820723c */ /* 0x040fe20000041820 */
[----:B------:R-:W5:Y:S01]  /*bfc0*/  LDSM.16.M88.4 R8, [R206+0x8800] ;  /* 0x00880000ce08783b */ /* 0x000f620000000200 */
[----:B------:R-:W-:Y:S06]  /*bfd0*/  DEPBAR.LE SB0, 0x2 ;  /* 0x000080800000791a */ /* 0x000fec0000000000 */
[C---:B--2---:R-:W-:Y:S01]  /*bfe0*/  HMMA.16816.F32.BF16 R36, R200.reuse, R4, R36 ;  /* 0x00000004c824723c */ /* 0x044fe20000041824 */
[----:B------:R-:W2:Y:S01]  /*bff0*/  MUFU.TANH R224, R16 ;  /* 0x0000001000e07308 */ /* 0x000ea20000002400 */
[----:B------:R-:W-:Y:S03]  /*c000*/  BAR.SYNC.DEFER_BLOCKING 0x0 ;  /* 0x0000000000007b1d */ /* 0x000fe60000010000 */
[----:B----4-:R-:W-:Y:S02]  /*c010*/  MOV R20, R236 ;  /* 0x000000ec00147202 */ /* 0x010fe40000000f00 */
[----:B------:R-:W-:Y:S01]  /*c020*/  FMNMX.FTZ R4, R221, R3, !PT ;  /* 0x00000003dd047209 */ /* 0x000fe20007810000 */
[C---:B------:R-:W-:Y:S04]  /*c030*/  HMMA.16816.F32.BF16 R40, R200.reuse, R6, R40 ;  /* 0x00000006c828723c */ /* 0x040fe80000041828 */
[----:B------:R-:W-:Y:S01]  /*c040*/  FMUL.FTZ R28, R28, c[0x0][0x320] ;  /* 0x0000c8001c1c7a20 */ /* 0x000fe20000410000 */
[----:B------:R-:W-:Y:S01]  /*c050*/  FMNMX.FTZ R4, R220, R4, !PT ;  /* 0x00000004dc047209 */ /* 0x000fe20007810000 */
[----:B------:R-:W-:Y:S01]  /*c060*/  FMUL.FTZ R29, R29, c[0x0][0x320] ;  /* 0x0000c8001d1d7a20 */ /* 0x000fe20000410000 */
[----:B-1----:R-:W-:Y:S01]  /*c070*/  MOV R22, R234 ;  /* 0x000000ea00167202 */ /* 0x002fe20000000f00 */
[----:B------:R-:W-:Y:S01]  /*c080*/  FMUL.FTZ R30, R30, c[0x0][0x320] ;  /* 0x0000c8001e1e7a20 */ /* 0x000fe20000410000 */
[----:B------:R-:W-:Y:S03]  /*c090*/  FMNMX.FTZ R2, R103, R4, !PT ;  /* 0x0000000467027209 */ /* 0x000fe60007810000 */
[----:B------:R-:W-:Y:S01]  /*c0a0*/  FMUL.FTZ R31, R31, c[0x0][0x320] ;  /* 0x0000c8001f1f7a20 */ /* 0x000fe20000410000 */
[----:B------:R-:W-:Y:S01]  /*c0b0*/  FMNMX.FTZ R2, R204, R2, !PT ;  /* 0x00000002cc027209 */ /* 0x000fe20007810000 */
[----:B------:R-:W-:Y:S02]  /*c0c0*/  FMUL.FTZ R32, R32, c[0x0][0x320] ;  /* 0x0000c80020207a20 */ /* 0x000fe40000410000 */
[----:B------:R-:W-:Y:S01]  /*c0d0*/  FMUL.FTZ R33, R33, c[0x0][0x320] ;  /* 0x0000c80021217a20 */ /* 0x000fe20000410000 */
[----:B--2---:R-:W-:Y:S01]  /*c0e0*/  FMNMX.FTZ R101, R224, R101, !PT ;  /* 0x00000065e0657209 */ /* 0x004fe20007810000 */
[----:B------:R1:W-:Y:S01]  /*c0f0*/  MUFU.TANH R236, R21 ;  /* 0x0000001500ec7308 */ /* 0x0003e20000002400 */
[----:B------:R-:W-:Y:S01]  /*c100*/  FMNMX.FTZ R2, R229, R2, !PT ;  /* 0x00000002e5027209 */ /* 0x000fe20007810000 */
[----:B------:R-:W-:Y:S02]  /*c110*/  FMUL.FTZ R36, R36, c[0x0][0x320] ;  /* 0x0000c80024247a20 */ /* 0x000fe40000410000 */
[----:B------:R-:W-:Y:S01]  /*c120*/  FMUL.FTZ R37, R37, c[0x0][0x320] ;  /* 0x0000c80025257a20 */ /* 0x000fe20000410000 */
[----:B------:R-:W-:Y:S01]  /*c130*/  FMNMX.FTZ R2, R230, R2, !PT ;  /* 0x00000002e6027209 */ /* 0x000fe20007810000 */
[----:B------:R-:W-:Y:S01]  /*c140*/  FMUL.FTZ R43, R43, c[0x0][0x320] ;  /* 0x0000c8002b2b7a20 */ /* 0x000fe20000410000 */
[C---:B-----5:R-:W-:Y:S03]  /*c150*/  HMMA.16816.F32.BF16 R44, R200.reuse, R8, R44 ;  /* 0x00000008c82c723c */ /* 0x060fe6000004182c */
[----:B------:R-:W2:Y:S01]  /*c160*/  MUFU.TANH R223, R17 ;  /* 0x0000001100df7308 */ /* 0x000ea20000002400 */
[----:B------:R-:W-:Y:S02]  /*c170*/  FMUL.FTZ R40, R40, c[0x0][0x320] ;  /* 0x0000c80028287a20 */ /* 0x000fe40000410000 */
[----:B------:R-:W-:Y:S02]  /*c180*/  FMUL.FTZ R41, R41, c[0x0][0x320] ;  /* 0x0000c80029297a20 */ /* 0x000fe40000410000 */
[----:B------:R-:W-:Y:S04]  /*c190*/  HMMA.16816.F32.BF16 R48, R200, R10, R48 ;  /* 0x0000000ac830723c */ /* 0x000fe80000041830 */
[----:B------:R-:W-:Y:S01]  /*c1a0*/  FMUL.FTZ R34, R34, c[0x0][0x320] ;  /* 0x0000c80022227a20 */ /* 0x000fe20000410000 */
[----:B------:R4:W-:Y:S01]  /*c1b0*/  MUFU.TANH R238, R23 ;  /* 0x0000001700ee7308 */ /* 0x0009e20000002400 */
[----:B------:R-:W-:Y:S02]  /*c1c0*/  FMUL.FTZ R35, R35, c[0x0][0x320] ;  /* 0x0000c80023237a20 */ /* 0x000fe40000410000 */
[----:B------:R-:W-:Y:S01]  /*c1d0*/  FMUL.FTZ R38, R38, c[0x0][0x320] ;  /* 0x0000c80026267a20 */ /* 0x000fe20000410000 */
[----:B-1----:R-:W-:Y:S03]  /*c1e0*/  MOV R21, R233 ;  /* 0x000000e900157202 */ /* 0x002fe60000000f00 */
[----:B------:R-:W-:Y:S02]  /*c1f0*/  FMUL.FTZ R39, R39, c[0x0][0x320] ;  /* 0x0000c80027277a20 */ /* 0x000fe40000410000 */
[----:B------:R-:W-:Y:S01]  /*c200*/  FMUL.FTZ R42, R42, c[0x0][0x320] ;  /* 0x0000c8002a2a7a20 */ /* 0x000fe20000410000 */
[----:B------:R-:W1:Y:S01]  /*c210*/  MUFU.TANH R234, R24 ;  /* 0x0000001800ea7308 */ /* 0x000e620000002400 */
[----:B------:R-:W-:Y:S02]  /*c220*/  FMUL.FTZ R44, R44, c[0x0][0x320] ;  /* 0x0000c8002c2c7a20 */ /* 0x000fe40000410000 */
[----:B------:R-:W-:Y:S01]  /*c230*/  FMUL.FTZ R45, R45, c[0x0][0x320] ;  /* 0x0000c8002d2d7a20 */ /* 0x000fe20000410000 */
[----:B--2---:R-:W-:Y:S01]  /*c240*/  FMNMX.FTZ R101, R223, R101, !PT ;  /* 0x00000065df657209 */ /* 0x004fe20007810000 */
[----:B------:R-:W-:Y:S02]  /*c250*/  FMUL.FTZ R46, R46, c[0x0][0x320] ;  /* 0x0000c8002e2e7a20 */ /* 0x000fe40000410000 */
[----:B------:R-:W-:Y:S01]  /*c260*/  FMUL.FTZ R47, R47, c[0x0][0x320] ;  /* 0x0000c8002f2f7a20 */ /* 0x000fe20000410000 */
[----:B------:R-:W-:Y:S01]  /*c270*/  FMNMX.FTZ R101, R237, R101, !PT ;  /* 0x00000065ed657209 */ /* 0x000fe20007810000 */
[----:B------:R-:W-:Y:S01]  /*c280*/  FMUL.FTZ R48, R48, c[0x0][0x320] ;  /* 0x0000c80030307a20 */ /* 0x000fe20000410000 */
[----:B------:R-:W2:Y:S01]  /*c290*/  MUFU.TANH R233, R25 ;  /* 0x0000001900e97308 */ /* 0x000ea20000002400 */
[----:B------:R-:W-:Y:S01]  /*c2a0*/  FMUL.FTZ R49, R49, c[0x0][0x320] ;  /* 0x0000c80031317a20 */ /* 0x000fe20000410000 */
[----:B------:R-:W-:Y:S01]  /*c2b0*/  FMNMX.FTZ R101, R236, R101, !PT ;  /* 0x00000065ec657209 */ /* 0x000fe20007810000 */
[----:B------:R-:W-:Y:S01]  /*c2c0*/  FMUL.FTZ R50, R50, c[0x0][0x320] ;  /* 0x0000c80032327a20 */ /* 0x000fe20000410000 */
[----:B----4-:R-:W-:Y:S01]  /*c2d0*/  MOV R23, R235 ;  /* 0x000000eb00177202 */ /* 0x010fe20000000f00 */
[----:B------:R-:W-:Y:S05]  /*c2e0*/  FMUL.FTZ R51, R51, c[0x0][0x320] ;  /* 0x0000c80033337a20 */ /* 0x000fea0000410000 */
[----:B------:R-:W4:Y:S01]  /*c2f0*/  MUFU.TANH R19, R28 ;  /* 0x0000001c00137308 */ /* 0x000f220000002400 */
[----:B-1----:R-:W-:Y:S09]  /*c300*/  FMNMX.FTZ R101, R234, R101, !PT ;  /* 0x00000065ea657209 */ /* 0x002ff20007810000 */
[----:B------:R-:W1:Y:S01]  /*c310*/  MUFU.TANH R228, R18 ;  /* 0x0000001200e47308 */ /* 0x000e620000002400 */
[----:B--2---:R-:W-:Y:S09]  /*c320*/  FMNMX.FTZ R101, R233, R101, !PT ;  /* 0x00000065e9657209 */ /* 0x004ff20007810000 */
[----:B------:R-:W2:Y:S01]  /*c330*/  MUFU.TANH R18, R29 ;  /* 0x0000001d00127308 */ /* 0x000ea20000002400 */
[----:B----4-:R-:W-:Y:S02]  /*c340*/  FMNMX.FTZ R101, R19, R101, !PT ;  /* 0x0000006513657209 */ /* 0x010fe40007810000 */
[----:B------:R-:W-:Y:S07]  /*c350*/  MOV R28, R225 ;  /* 0x000000e1001c7202 */ /* 0x000fee0000000f00 */
[----:B------:R-:W4:Y:S01]  /*c360*/  MUFU.TANH R250, R32 ;  /* 0x0000002000fa7308 */ /* 0x000f220000002400 */
[----:B-1----:R-:W-:Y:S04]  /*c370*/  FMNMX.FTZ R2, R228, R2, !PT ;  /* 0x00000002e4027209 */ /* 0x002fe80007810000 */
[----:B------:R-:W-:Y:S05]  /*c380*/  FMNMX.FTZ R2, R231, R2, !PT ;  /* 0x00000002e7027209 */ /* 0x000fea0007810000 */
[----:B------:R-:W1:Y:S01]  /*c390*/  MUFU.TANH R241, R33 ;  /* 0x0000002100f17308 */ /* 0x000e620000002400 */
[----:B------:R-:W-:Y:S02]  /*c3a0*/  FMNMX.FTZ R2, R239, R2, !PT ;  /* 0x00000002ef027209 */ /* 0x000fe40007810000 */
[----:B--2---:R-:W-:Y:S02]  /*c3b0*/  FMNMX.FTZ R101, R18, R101, !PT ;  /* 0x0000006512657209 */ /* 0x004fe40007810000 */
[----:B------:R-:W-:Y:S02]  /*c3c0*/  FMNMX.FTZ R2, R238, R2, !PT ;  /* 0x00000002ee027209 */ /* 0x000fe40007810000 */
[----:B------:R-:W-:Y:S03]  /*c3d0*/  MOV R29, R222 ;  /* 0x000000de001d7202 */ /* 0x000fe60000000f00 */
        /* <DEDUP_REMOVED lines=27> */
[----:B-1----:R-:W-:Y:S05]  /*c590*/  FMNMX.FTZ R101, R246, R101, !PT ;  /* 0x00000065f6657209 */ /* 0x002fea0007810000 */
[----:B------:R-:W1:Y:S04]  /*c5a0*/  SHFL.BFLY PT, R5, R101, 0x2, 0x1f ;  /* 0x0c401f0065057f89 */ /* 0x000e6800000e0000 */
[----:B------:R-:W5:Y:S01]  /*c5b0*/  MUFU.TANH R16, R38 ;  /* 0x0000002600107308 */ /* 0x000f620000002400 */
[----:B--2---:R-:W-:Y:S09]  /*c5c0*/  FMNMX.FTZ R2, R242, R2, !PT ;  /* 0x00000002f2027209 */ /* 0x004ff20007810000 */
[----:B------:R-:W2:Y:S01]  /*c5d0*/  MUFU.TANH R24, R39 ;  /* 0x0000002700187308 */ /* 0x000ea20000002400 */
[----:B----4-:R-:W-:Y:S09]  /*c5e0*/  FMNMX.FTZ R2, R17, R2, !PT ;  /* 0x0000000211027209 */ /* 0x010ff20007810000 */
[----:B------:R-:W4:Y:S01]  /*c5f0*/  MUFU.TANH R25, R42 ;  /* 0x0000002a00197308 */ /* 0x000f220000002400 */
[----:B-1----:R-:W-:Y:S02]  /*c600*/  FMNMX.FTZ R101, R101, R5, !PT ;  /* 0x0000000565657209 */ /* 0x002fe40007810000 */
[----:B-----5:R-:W-:Y:S03]  /*c610*/  FMNMX.FTZ R2, R16, R2, !PT ;  /* 0x0000000210027209 */ /* 0x020fe60007810000 */
[----:B------:R-:W1:Y:S04]  /*c620*/  SHFL.BFLY PT, R5, R101, 0x1, 0x1f ;  /* 0x0c201f0065057f89 */ /* 0x000e6800000e0000 */
[----:B------:R-:W5:Y:S01]  /*c630*/  MUFU.TANH R206, R43 ;  /* 0x0000002b00ce7308 */ /* 0x000f620000002400 */
[----:B--2---:R-:W-:Y:S09]  /*c640*/  FMNMX.FTZ R2, R24, R2, !PT ;  /* 0x0000000218027209 */ /* 0x004ff20007810000 */
[----:B------:R-:W2:Y:S01]  /*c650*/  MUFU.TANH R35, R46 ;  /* 0x0000002e00237308 */ /* 0x000ea20000002400 */
[----:B----4-:R-:W-:Y:S09]  /*c660*/  FMNMX.FTZ R2, R25, R2, !PT ;  /* 0x0000000219027209 */ /* 0x010ff20007810000 */
[----:B------:R-:W4:Y:S01]  /*c670*/  MUFU.TANH R38, R47 ;  /* 0x0000002f00267308 */ /* 0x000f220000002400 */
[----:B-1----:R-:W-:Y:S02]  /*c680*/  FMNMX.FTZ R101, R101, R5, !PT ;  /* 0x0000000565657209 */ /* 0x002fe40007810000 */
[----:B-----5:R-:W-:Y:S02]  /*c690*/  FMNMX.FTZ R2, R206, R2, !PT ;  /* 0x00000002ce027209 */ /* 0x020fe40007810000 */
[----:B------:R-:W-:Y:S01]  /*c6a0*/  MOV R43, R29 ;  /* 0x0000001d002b7202 */ /* 0x000fe20000000f00 */
[C---:B------:R-:W-:Y:S02]  /*c6b0*/  FMUL.FTZ R160, R101.reuse, c[0x0][0x2d0] ;  /* 0x0000b40065a07a20 */ /* 0x040fe40000410000 */
[----:B------:R-:W-:Y:S02]  /*c6c0*/  FADD.FTZ R0, -R101, R0 ;  /* 0x0000000065007221 */ /* 0x000fe40000010100 */
[----:B------:R-:W1:Y:S02]  /*c6d0*/  MUFU.TANH R39, R50 ;  /* 0x0000003200277308 */ /* 0x000e640000002400 */
[----:B------:R-:W-:Y:S01]  /*c6e0*/  FMUL.FTZ R0, R0, c[0x0][0x2d0] ;  /* 0x0000b40000007a20 */ /* 0x000fe20000410000 */
[----:B--2---:R-:W-:Y:S02]  /*c6f0*/  FMNMX.FTZ R2, R35, R2, !PT ;  /* 0x0000000223027209 */ /* 0x004fe40007810000 */
[----:B------:R-:W-:Y:S05]  /*c700*/  MOV R46, R28 ;  /* 0x0000001c002e7202 */ /* 0x000fea0000000f00 */
[----:B------:R-:W2:Y:S01]  /*c710*/  MUFU.TANH R42, R51 ;  /* 0x00000033002a7308 */ /* 0x000ea20000002400 */
[----:B----4-:R-:W-:Y:S02]  /*c720*/  FMNMX.FTZ R2, R38, R2, !PT ;  /* 0x0000000226027209 */ /* 0x010fe40007810000 */
[----:B------:R-:W-:Y:S02]  /*c730*/  MOV R47, R21 ;  /* 0x00000015002f7202 */ /* 0x000fe40000000f00 */
[----:B-1----:R-:W-:Y:S02]  /*c740*/  FMNMX.FTZ R2, R39, R2, !PT ;  /* 0x0000000227027209 */ /* 0x002fe40007810000 */
[----:B------:R-:W-:Y:S02]  /*c750*/  MOV R50, R22 ;  /* 0x0000001600327202 */ /* 0x000fe40000000f00 */
[----:B--2---:R-:W-:Y:S02]  /*c760*/  FMNMX.FTZ R2, R42, R2, !PT ;  /* 0x000000022a027209 */ /* 0x004fe40007810000 */
[----:B------:R-:W-:Y:S03]  /*c770*/  MOV R51, R23 ;  /* 0x0000001700337202 */ /* 0x000fe60000000f00 */
[----:B------:R-:W1:Y:S02]  /*c780*/  SHFL.BFLY PT, R4, R2, 0x2, 0x1f ;  /* 0x0c401f0002047f89 */ /* 0x000e6400000e0000 */
[----:B-1----:R-:W-:Y:S01]  /*c790*/  FMNMX.FTZ R2, R2, R4, !PT ;  /* 0x0000000402027209 */ /* 0x002fe20007810000 */
[--C-:B------:R-:W-:Y:S04]  /*c7a0*/  FFMA.FTZ R4, R207, c[0x0][0x2d0], -R160.reuse ;  /* 0x0000b400cf047a23 */ /* 0x100fe800000108a0 */
[----:B------:R1:W-:Y:S01]  /*c7b0*/  MUFU.EX2 R207, R4 ;  /* 0x0000000400cf7308 */ /* 0x0003e20000000800 */
[----:B------:R-:W2:Y:S01]  /*c7c0*/  SHFL.BFLY PT, R100, R2, 0x1, 0x1f ;  /* 0x0c201f0002647f89 */ /* 0x000ea200000e0000 */
[--C-:B-1----:R-:W-:Y:S01]  /*c7d0*/  FFMA.FTZ R4, R205, c[0x0][0x2d0], -R160.reuse ;  /* 0x0000b400cd047a23 */ /* 0x102fe200000108a0 */
[----:B--2---:R-:W-:Y:S07]  /*c7e0*/  FMNMX.FTZ R100, R2, R100, !PT ;  /* 0x0000006402647209 */ /* 0x004fee0007810000 */
[----:B------:R1:W2:Y:S01]  /*c7f0*/  MUFU.EX2 R2, R0 ;  /* 0x0000000000027308 */ /* 0x0002a20000000800 */
[----:B------:R-:W-:Y:S01]  /*c800*/  MOV R205, R20 ;  /* 0x0000001400cd7202 */ /* 0x000fe20000000f00 */
[C---:B------:R-:W-:Y:S08]  /*c810*/  FMUL.FTZ R161, R100.reuse, c[0x0][0x2d0] ;  /* 0x0000b40064a17a20 */ /* 0x040ff00000410000 */
[----:B------:R4:W-:Y:S01]  /*c820*/  MUFU.EX2 R222, R4 ;  /* 0x0000000400de7308 */ /* 0x0009e20000000800 */
[----:B-1----:R-:W-:Y:S02]  /*c830*/  FADD.FTZ R0, -R100, R3 ;  /* 0x0000000364007221 */ /* 0x002fe40000010100 */
[--C-:B------:R-:W-:Y:S02]  /*c840*/  FFMA.FTZ R3, R219, c[0x0][0x2d0], -R160.reuse ;  /* 0x0000b400db037a23 */ /* 0x100fe400000108a0 */
[----:B------:R-:W-:Y:S02]  /*c850*/  FMUL.FTZ R0, R0, c[0x0][0x2d0] ;  /* 0x0000b40000007a20 */ /* 0x000fe40000410000 */
[C---:B--2---:R-:W-:Y:S03]  /*c860*/  FMUL.FTZ R5, R2.reuse, R105 ;  /* 0x0000006902057220 */ /* 0x044fe60000410000 */
[----:B------:R-:W3:Y:S01]  /*c870*/  MUFU.EX2 R3, R3 ;  /* 0x0000000300037308 */ /* 0x000ee20000000800 */
[----:B------:R-:W-:Y:S02]  /*c880*/  FMUL.FTZ R8, R2, R108 ;  /* 0x0000006c02087220 */ /* 0x000fe40000410000 */
[--C-:B----4-:R-:W-:Y:S01]  /*c890*/  FFMA.FTZ R4, R102, c[0x0][0x2d0], -R160.reuse ;  /* 0x0000b40066047a23 */ /* 0x110fe200000108a0 */
[----:B------:R-:W-:Y:S01]  /*c8a0*/  IADD3 R102, R214, R208, RZ ;  /* 0x000000d0d6667210 */ /* 0x000fe20007ffe0ff */
[C---:B------:R-:W-:Y:S02]  /*c8b0*/  FMUL.FTZ R9, R2.reuse, R109 ;  /* 0x0000006d02097220 */ /* 0x040fe40000410000 */
[C---:B------:R-:W-:Y:S01]  /*c8c0*/  FMUL.FTZ R32, R2.reuse, R144 ;  /* 0x0000009002207220 */ /* 0x040fe20000410000 */
[----:B------:R-:W-:Y:S01]  /*c8d0*/  MOV R144, R50 ;  /* 0x0000003200907202 */ /* 0x000fe20000000f00 */
[----:B------:R-:W1:Y:S01]  /*c8e0*/  LDSM.16.MT88.4 R12, [R102] ;  /* 0x00000000660c783b */ /* 0x000e620000004200 */
        /* <DEDUP_REMOVED lines=10> */
[----:B------:R-:W4:Y:S01]  /*c990*/  MUFU.EX2 R0, R0 ;  /* 0x0000000000007308 */ /* 0x000f220000000800 */
[----:B------:R-:W-:Y:S01]  /*c9a0*/  MOV R137, R38 ;  /* 0x0000002600897202 */ /* 0x000fe20000000f00 */
[C---:B------:R-:W-:Y:S01]  /*c9b0*/  FMUL.FTZ R40, R2.reuse, R136 ;  /* 0x0000008802287220 */ /* 0x040fe20000410000 */
[----:B------:R-:W-:Y:S01]  /*c9c0*/  MOV R136, R42 ;  /* 0x0000002a00887202 */ /* 0x000fe20000000f00 */
[C---:B---3--:R-:W-:Y:S02]  /*c9d0*/  FFMA.FTZ R163, R2.reuse, R163, R3 ;  /* 0x000000a302a37223 */ /* 0x048fe40000010003 */
[C---:B------:R-:W-:Y:S02]  /*c9e0*/  FMUL.FTZ R45, R2.reuse, R133 ;  /* 0x00000085022d7220 */ /* 0x040fe40000410000 */
[C---:B------:R-:W-:Y:S02]  /*c9f0*/  FMUL.FTZ R48, R2.reuse, R128 ;  /* 0x0000008002307220 */ /* 0x040fe40000410000 */
[C---:B------:R-:W-:Y:S02]  /*ca00*/  FMUL.FTZ R49, R2.reuse, R129 ;  /* 0x0000008102317220 */ /* 0x040fe40000410000 */
[C---:B------:R-:W-:Y:S02]  /*ca10*/  FMUL.FTZ R52, R2.reuse, R52 ;  /* 0x0000003402347220 */ /* 0x040fe40000410000 */
[--C-:B--2---:R-:W-:Y:S01]  /*ca20*/  FFMA.FTZ R4, R221, c[0x0][0x2d0], -R161.reuse ;  /* 0x0000b400dd047a23 */ /* 0x104fe200000108a1 */
[----:B------:R-:W-:Y:S01]  /*ca30*/  MOV R221, R16 ;  /* 0x0000001000dd7202 */ /* 0x000fe20000000f00 */
[C---:B------:R-:W-:Y:S01]  /*ca40*/  FMUL.FTZ R16, R2.reuse, R116 ;  /* 0x0000007402107220 */ /* 0x040fe20000410000 */
[----:B------:R-:W-:Y:S01]  /*ca50*/  MOV R116, R17 ;  /* 0x0000001100747202 */ /* 0x000fe20000000f00 */
[----:B------:R2:W-:Y:S01]  /*ca60*/  MUFU.EX2 R162, R4 ;  /* 0x0000000400a27308 */ /* 0x0005e20000000800 */
[C---:B------:R-:W-:Y:S01]  /*ca70*/  FMUL.FTZ R17, R2.reuse, R117 ;  /* 0x0000007502117220 */ /* 0x040fe20000410000 */
[----:B------:R-:W-:Y:S01]  /*ca80*/  MOV R117, R18 ;  /* 0x0000001200757202 */ /* 0x000fe20000000f00 */
[C---:B------:R-:W-:Y:S01]  /*ca90*/  FMUL.FTZ R53, R2.reuse, R53 ;  /* 0x0000003502357220 */ /* 0x040fe20000410000 */
[----:B------:R-:W-:Y:S01]  /*caa0*/  MOV R133, R116 ;  /* 0x0000007400857202 */ /* 0x000fe20000000f00 */
[----:B------:R-:W-:Y:S02]  /*cab0*/  FMUL.FTZ R56, R2, R56 ;  /* 0x0000003802387220 */ /* 0x000fe40000410000 */
[C---:B----4-:R-:W-:Y:S02]  /*cac0*/  FMUL.FTZ R7, R0.reuse, R107 ;  /* 0x0000006b00077220 */ /* 0x050fe40000410000 */
[C---:B------:R-:W-:Y:S01]  /*cad0*/  FMUL.FTZ R6, R0.reuse, R106 ;  /* 0x0000006a00067220 */ /* 0x040fe20000410000 */
[----:B------:R-:W-:Y:S01]  /*cae0*/  F2FP.BF16.PACK_AB R106, R225, R222 ;  /* 0x000000dee16a723e */ /* 0x000fe200000010ff */
[C---:B------:R-:W-:Y:S02]  /*caf0*/  FMUL.FTZ R10, R0.reuse, R110 ;  /* 0x0000006e000a7220 */ /* 0x040fe40000410000 */
[C---:B------:R-:W-:Y:S02]  /*cb00*/  FMUL.FTZ R11, R0.reuse, R111 ;  /* 0x0000006f000b7220 */ /* 0x040fe40000410000 */
[C---:B------:R-:W-:Y:S01]  /*cb10*/  FMUL.FTZ R18, R0.reuse, R118 ;  /* 0x0000007600127220 */ /* 0x040fe20000410000 */
[----:B------:R-:W-:Y:S01]  /*cb20*/  MOV R118, R19 ;  /* 0x0000001300767202 */ /* 0x000fe20000000f00 */
[C---:B------:R-:W-:Y:S02]  /*cb30*/  FMUL.FTZ R19, R0.reuse, R119 ;  /* 0x0000007700137220 */ /* 0x040fe40000410000 */
[C---:B------:R-:W-:Y:S02]  /*cb40*/  FMUL.FTZ R35, R0.reuse, R147 ;  /* 0x0000009300237220 */ /* 0x040fe40000410000 */
[C---:B------:R-:W-:Y:S01]  /*cb50*/  FMUL.FTZ R34, R0.reuse, R146 ;  /* 0x0000009200227220 */ /* 0x040fe20000410000 */
[----:B------:R-:W-:Y:S01]  /*cb60*/  MOV R146, R118 ;  /* 0x0000007600927202 */ /* 0x000fe20000000f00 */
[----:B------:R-:W-:Y:S02]  /*cb70*/  FMUL.FTZ R38, R0, R142 ;  /* 0x0000008e00267220 */ /* 0x000fe40000410000 */
[--C-:B--2---:R-:W-:Y:S02]  /*cb80*/  FFMA.FTZ R4, R220, c[0x0][0x2d0], -R161.reuse ;  /* 0x0000b400dc047a23 */ /* 0x104fe400000108a1 */
[C---:B------:R-:W-:Y:S02]  /*cb90*/  FMUL.FTZ R42, R0.reuse, R138 ;  /* 0x0000008a002a7220 */ /* 0x040fe40000410000 */
[----:B------:R-:W2:Y:S01]  /*cba0*/  MUFU.EX2 R219, R4 ;  /* 0x0000000400db7308 */ /* 0x000ea20000000800 */
[C---:B------:R-:W-:Y:S02]  /*cbb0*/  FMUL.FTZ R43, R0.reuse, R139 ;  /* 0x0000008b002b7220 */ /* 0x040fe40000410000 */
        /* <DEDUP_REMOVED lines=10> */
[C---:B------:R-:W-:Y:S01]  /*cc60*/  FMUL.FTZ R62, R0.reuse, R62 ;  /* 0x0000003e003e7220 */ /* 0x040fe20000410000 */
[----:B--2---:R-:W-:Y:S01]  /*cc70*/  F2FP.BF16.PACK_AB R105, R219, R162 ;  /* 0x000000a2db69723e */ /* 0x004fe200000010ff */
[--C-:B------:R-:W-:Y:S02]  /*cc80*/  FFMA.FTZ R4, R103, c[0x0][0x2d0], -R161.reuse ;  /* 0x0000b40067047a23 */ /* 0x100fe400000108a1 */
[----:B------:R-:W-:Y:S02]  /*cc90*/  FMUL.FTZ R63, R0, R63 ;  /* 0x0000003f003f7220 */ /* 0x000fe40000410000 */
[----:B------:R2:W-:Y:S01]  /*cca0*/  MUFU.EX2 R220, R4 ;  /* 0x0000000400dc7308 */ /* 0x0005e20000000800 */
[C---:B------:R-:W-:Y:S02]  /*ccb0*/  FMUL.FTZ R64, R2.reuse, R64 ;  /* 0x0000004002407220 */ /* 0x040fe40000410000 */
[----:B------:R-:W-:Y:S02]  /*ccc0*/  FMUL.FTZ R65, R2, R65 ;  /* 0x0000004102417220 */ /* 0x000fe40000410000 */
        /* <DEDUP_REMOVED lines=10> */
[--C-:B--2---:R-:W-:Y:S01]  /*cd70*/  FFMA.FTZ R4, R204, c[0x0][0x2d0], -R161.reuse ;  /* 0x0000b400cc047a23 */ /* 0x104fe200000108a1 */
[----:B------:R-:W-:Y:S01]  /*cd80*/  IADD3 R204, R212, R102, RZ ;  /* 0x00000066d4cc7210 */ /* 0x000fe20007ffe0ff */
[C---:B------:R-:W-:Y:S02]  /*cd90*/  FMUL.FTZ R84, R2.reuse, R84 ;  /* 0x0000005402547220 */ /* 0x040fe40000410000 */
[----:B------:R-:W2:Y:S01]  /*cda0*/  MUFU.EX2 R245, R4 ;  /* 0x0000000400f57308 */ /* 0x000ea20000000800 */
[C---:B------:R-:W-:Y:S01]  /*cdb0*/  FMUL.FTZ R85, R2.reuse, R85 ;  /* 0x0000005502557220 */ /* 0x040fe20000410000 */
[----:B------:R-:W3:Y:S01]  /*cdc0*/  LDSM.16.MT88.4 R20, [R204] ;  /* 0x00000000cc14783b */ /* 0x000ee20000004200 */
[C---:B------:R-:W-:Y:S02]  /*cdd0*/  FMUL.FTZ R88, R2.reuse, R88 ;  /* 0x0000005802587220 */ /* 0x040fe40000410000 */
        /* <DEDUP_REMOVED lines=8> */
[C---:B------:R-:W-:Y:S02]  /*ce60*/  FMUL.FTZ R75, R0.reuse, R75 ;  /* 0x0000004b004b7220 */ /* 0x040fe40000410000 */
[----:B------:R-:W-:Y:S01]  /*ce70*/  FMUL.FTZ R78, R0, R78 ;  /* 0x0000004e004e7220 */ /* 0x000fe20000410000 */
[----:B--2---:R-:W-:Y:S01]  /*ce80*/  F2FP.BF16.PACK_AB R107, R245, R220 ;  /* 0x000000dcf56b723e */ /* 0x004fe200000010ff */
[----:B------:R-:W-:Y:S01]  /*ce90*/  FMUL.FTZ R4, R2, R104 ;  /* 0x0000006802047220 */ /* 0x000fe20000410000 */
[----:B------:R-:W-:Y:S01]  /*cea0*/  F2FP.BF16.PACK_AB R104, R207, R3 ;  /* 0x00000003cf68723e */ /* 0x000fe200000010ff */
[C---:B------:R-:W-:Y:S01]  /*ceb0*/  FMUL.FTZ R79, R0.reuse, R79 ;  /* 0x0000004f004f7220 */ /* 0x040fe20000410000 */
[----:B------:R-:W-:Y:S01]  /*cec0*/  IADD3 R3, R215, R208, RZ ;  /* 0x000000d0d7037210 */ /* 0x000fe20007ffe0ff */
[C---:B------:R-:W-:Y:S01]  /*ced0*/  FMUL.FTZ R82, R0.reuse, R82 ;  /* 0x0000005200527220 */ /* 0x040fe20000410000 */
[----:B------:R-:W-:Y:S01]  /*cee0*/  MOV R208, R39 ;  /* 0x0000002700d07202 */ /* 0x000fe20000000f00 */
[----:B------:R-:W-:Y:S01]  /*cef0*/  FMUL.FTZ R39, R0, R143 ;  /* 0x0000008f00277220 */ /* 0x000fe20000410000 */
[----:B------:R-:W-:Y:S01]  /*cf00*/  IADD3 R103, R212, R3, RZ ;  /* 0x00000003d4677210 */ /* 0x000fe20007ffe0ff */
[C---:B-1----:R-:W-:Y:S01]  /*cf10*/  HMMA.16816.F32.BF16 R4, R104.reuse, R12, R4 ;  /* 0x0000000c6804723c */ /* 0x042fe20000041804 */
[----:B------:R-:W1:Y:S04]  /*cf20*/  LDSM.16.MT88.4 R28, [R3] ;  /* 0x00000000031c783b */ /* 0x000e680000004200 */
[----:B------:R-:W-:Y:S02]  /*cf30*/  FMUL.FTZ R83, R0, R83 ;  /* 0x0000005300537220 */ /* 0x000fe40000410000 */
[C---:B------:R-:W-:Y:S01]  /*cf40*/  FMUL.FTZ R13, R2.reuse, R113 ;  /* 0x00000071020d7220 */ /* 0x040fe20000410000 */
[C---:B------:R-:W-:Y:S01]  /*cf50*/  HMMA.16816.F32.BF16 R8, R104.reuse, R14, R8 ;  /* 0x0000000e6808723c */ /* 0x040fe20000041808 */
[----:B------:R-:W2:Y:S03]  /*cf60*/  LDSM.16.MT88.4 R108, [R103] ;  /* 0x00000000676c783b */ /* 0x000ea60000004200 */
[----:B------:R-:W-:Y:S01]  /*cf70*/  FMUL.FTZ R12, R2, R112 ;  /* 0x00000070020c7220 */ /* 0x000fe20000410000 */
[----:B------:R-:W-:Y:S01]  /*cf80*/  MOV R113, R26 ;  /* 0x0000001a00717202 */ /* 0x000fe20000000f00 */
[C---:B------:R-:W-:Y:S01]  /*cf90*/  FMUL.FTZ R26, R0.reuse, R126 ;  /* 0x0000007e001a7220 */ /* 0x040fe20000410000 */
[----:B------:R-:W-:Y:S01]  /*cfa0*/  MOV R112, R27 ;  /* 0x0000001b00707202 */ /* 0x000fe20000000f00 */
[C---:B------:R-:W-:Y:S01]  /*cfb0*/  FMUL.FTZ R14, R0.reuse, R114 ;  /* 0x00000072000e7220 */ /* 0x040fe20000410000 */
[----:B------:R-:W-:Y:S03]  /*cfc0*/  MOV R114, R25 ;  /* 0x0000001900727202 */ /* 0x000fe60000000f00 */
[----:B------:R-:W-:Y:S01]  /*cfd0*/  FMUL.FTZ R15, R0, R115 ;  /* 0x00000073000f7220 */ /* 0x000fe20000410000 */
[----:B------:R-:W-:Y:S01]  /*cfe0*/  MOV R119, R113 ;  /* 0x0000007100777202 */ /* 0x000fe20000000f00 */
[C---:B------:R-:W-:Y:S01]  /*cff0*/  FMUL.FTZ R25, R2.reuse, R125 ;  /* 0x0000007d02197220 */ /* 0x040fe20000410000 */
[----:B------:R-:W4:Y:S01]  /*d000*/  LDL.LU R113, [R1+0x10] ;  /* 0x0000100001717983 */ /* 0x000f220000300800 */
[----:B------:R-:W-:Y:S01]  /*d010*/  MOV R115, R24 ;  /* 0x0000001800737202 */ /* 0x000fe20000000f00 */
[----:B------:R-:W-:Y:S01]  /*d020*/  FMUL.FTZ R24, R2, R124 ;  /* 0x0000007c02187220 */ /* 0x000fe20000410000 */
[----:B------:R-:W-:Y:S01]  /*d030*/  MOV R118, R112 ;  /* 0x0000007000767202 */ /* 0x000fe20000000f00 */
[C---:B---3--:R-:W-:Y:S03]  /*d040*/  HMMA.16816.F32.BF16 R12, R104.reuse, R20, R12 ;  /* 0x00000014680c723c */ /* 0x048fe6000004180c */
[--C-:B------:R-:W-:Y:S01]  /*d050*/  FFMA.FTZ R119, R119, c[0x0][0x2d0], -R160.reuse ;  /* 0x0000b40077777a23 */ /* 0x100fe200000108a0 */
[----:B------:R-:W-:Y:S01]  /*d060*/  MOV R116, R115 ;  /* 0x0000007300747202 */ /* 0x000fe20000000f00 */
[--C-:B------:R-:W-:Y:S01]  /*d070*/  FFMA.FTZ R118, R118, c[0x0][0x2d0], -R160.reuse ;  /* 0x0000b40076767a23 */ /* 0x100fe200000108a0 */
[----:B------:R-:W-:Y:S01]  /*d080*/  MOV R115, R243 ;  /* 0x000000f300737202 */ /* 0x000fe20000000f00 */
[C---:B------:R-:W-:Y:S01]  /*d090*/  FMUL.FTZ R21, R2.reuse, R121 ;  /* 0x0000007902157220 */ /* 0x040fe20000410000 */
[C---:B------:R-:W-:Y:S04]  /*d0a0*/  HMMA.16816.F32.BF16 R16, R104.reuse, R22, R16 ;  /* 0x000000166810723c */ /* 0x040fe80000041810 */
[----:B------:R-:W-:Y:S01]  /*d0b0*/  FMUL.FTZ R20, R2, R120 ;  /* 0x0000007802147220 */ /* 0x000fe20000410000 */
[----:B------:R-:W-:Y:S01]  /*d0c0*/  MOV R120, R206 ;  /* 0x000000ce00787202 */ /* 0x000fe20000000f00 */
[C---:B------:R-:W-:Y:S02]  /*d0d0*/  FMUL.FTZ R27, R0.reuse, R127 ;  /* 0x0000007f001b7220 */ /* 0x040fe40000410000 */
[C---:B------:R-:W-:Y:S04]  /*d0e0*/  FMUL.FTZ R22, R0.reuse, R122 ;  /* 0x0000007a00167220 */ /* 0x040fe80000410000 */
[C---:B------:R-:W-:Y:S02]  /*d0f0*/  FMUL.FTZ R23, R0.reuse, R123 ;  /* 0x0000007b00177220 */ /* 0x040fe40000410000 */
[C---:B------:R-:W-:Y:S02]  /*d100*/  FMUL.FTZ R86, R0.reuse, R86 ;  /* 0x0000005600567220 */ /* 0x040fe40000410000 */
[C---:B------:R-:W-:Y:S02]  /*d110*/  FMUL.FTZ R87, R0.reuse, R87 ;  /* 0x0000005700577220 */ /* 0x040fe40000410000 */
[C---:B------:R-:W-:Y:S01]  /*d120*/  FMUL.FTZ R90, R0.reuse, R90 ;  /* 0x0000005a005a7220 */ /* 0x040fe20000410000 */
[C---:B-1----:R-:W-:Y:S03]  /*d130*/  HMMA.16816.F32.BF16 R20, R104.reuse, R28, R20 ;  /* 0x0000001c6814723c */ /* 0x042fe60000041814 */
[C---:B------:R-:W-:Y:S02]  /*d140*/  FMUL.FTZ R91, R0.reuse, R91 ;  /* 0x0000005b005b7220 */ /* 0x040fe40000410000 */
[----:B------:R-:W-:Y:S02]  /*d150*/  FMUL.FTZ R94, R0, R94 ;  /* 0x0000005e005e7220 */ /* 0x000fe40000410000 */
[C---:B------:R-:W-:Y:S01]  /*d160*/  FMUL.FTZ R28, R2.reuse, R148 ;  /* 0x00000094021c7220 */ /* 0x040fe20000410000 */
[C---:B------:R-:W-:Y:S04]  /*d170*/  HMMA.16816.F32.BF16 R24, R104.reuse, R30, R24 ;  /* 0x0000001e6818723c */ /* 0x040fe80000041818 */
[----:B------:R-:W-:Y:S01]  /*d180*/  FMUL.FTZ R29, R2, R149 ;  /* 0x00000095021d7220 */ /* 0x000fe20000410000 */
[----:B------:R-:W-:Y:S01]  /*d190*/  MOV R149, R47 ;  /* 0x0000002f00957202 */ /* 0x000fe20000000f00 */
[C---:B------:R-:W-:Y:S01]  /*d1a0*/  FMUL.FTZ R47, R0.reuse, R135 ;  /* 0x00000087002f7220 */ /* 0x040fe20000410000 */
[----:B------:R-:W-:Y:S01]  /*d1b0*/  MOV R148, R205 ;  /* 0x000000cd00947202 */ /* 0x000fe20000000f00 */
[C---:B------:R-:W-:Y:S01]  /*d1c0*/  FMUL.FTZ R30, R0.reuse, R150 ;  /* 0x00000096001e7220 */ /* 0x040fe20000410000 */
[----:B------:R-:W-:Y:S03]  /*d1d0*/  MOV R150, R244 ;  /* 0x000000f400967202 */ /* 0x000fe60000000f00 */
[C---:B------:R-:W-:Y:S01]  /*d1e0*/  FMUL.FTZ R31, R0.reuse, R151 ;  /* 0x00000097001f7220 */ /* 0x040fe20000410000 */
[----:B------:R-:W-:Y:S01]  /*d1f0*/  MOV R151, R117 ;  /* 0x0000007500977202 */ /* 0x000fe20000000f00 */
[--C-:B------:R-:W-:Y:S01]  /*d200*/  FFMA.FTZ R2, R227, c[0x0][0x2d0], -R160.reuse ;  /* 0x0000b400e3027a23 */ /* 0x100fe200000108a0 */
[----:B------:R-:W-:Y:S01]  /*d210*/  MOV R117, R114 ;  /* 0x0000007200757202 */ /* 0x000fe20000000f00 */
[C---:B------:R-:W-:Y:S01]  /*d220*/  FMUL.FTZ R95, R0.reuse, R95 ;  /* 0x0000005f005f7220 */ /* 0x040fe20000410000 */
[----:B------:R-:W-:Y:S01]  /*d230*/  MOV R114, R242 ;  /* 0x000000f200727202 */ /* 0x000fe20000000f00 */
[----:B------:R1:W-:Y:S01]  /*d240*/  MUFU.EX2 R121, R2 ;  /* 0x0000000200797308 */ /* 0x0003e20000000800 */
[C---:B--2---:R-:W-:Y:S03]  /*d250*/  HMMA.16816.F32.BF16 R28, R104.reuse, R108, R28 ;  /* 0x0000006c681c723c */ /* 0x044fe6000004181c */
[C---:B------:R-:W-:Y:S02]  /*d260*/  FMUL.FTZ R98, R0.reuse, R98 ;  /* 0x0000006200627220 */ /* 0x040fe40000410000 */
[----:B------:R-:W-:Y:S02]  /*d270*/  FMUL.FTZ R99, R0, R99 ;  /* 0x0000006300637220 */ /* 0x000fe40000410000 */
[--C-:B------:R-:W-:Y:S01]  /*d280*/  FFMA.FTZ R112, R230, c[0x0][0x2d0], -R161.reuse ;  /* 0x0000b400e6707a23 */ /* 0x100fe200000108a1 */
[C---:B------:R-:W-:Y:S01]  /*d290*/  HMMA.16816.F32.BF16 R32, R104.reuse, R110, R32 ;  /* 0x0000006e6820723c */ /* 0x040fe20000041820 */
[----:B------:R-:W2:Y:S02]  /*d2a0*/  LDSM.16.MT88.4 R108, [R102+0x3000] ;  /* 0x00300000666c783b */ /* 0x000ea40000004200 */
[----:B------:R3:W-:Y:S01]  /*d2b0*/  MUFU.EX2 R124, R112 ;  /* 0x00000070007c7308 */ /* 0x0007e20000000800 */
[--C-:B------:R-:W-:Y:S09]  /*d2c0*/  FFMA.FTZ R208, R208, c[0x0][0x2d0], -R161.reuse ;  /* 0x0000b400d0d07a23 */ /* 0x100ff200000108a1 */
[----:B------:R-:W-:Y:S01]  /*d2d0*/  MUFU.EX2 R208, R208 ;  /* 0x000000d000d07308 */ /* 0x000fe20000000800 */
[--C-:B-1----:R-:W-:Y:S09]  /*d2e0*/  FFMA.FTZ R2, R226, c[0x0][0x2d0], -R160.reuse ;  /* 0x0000b400e2027a23 */ /* 0x102ff200000108a0 */
[----:B------:R1:W5:Y:S01]  /*d2f0*/  MUFU.EX2 R123, R2 ;  /* 0x00000002007b7308 */ /* 0x0003620000000800 */
[--C-:B---3--:R-:W-:Y:S09]  /*d300*/  FFMA.FTZ R112, R235, c[0x0][0x2d0], -R161.reuse ;  /* 0x0000b400eb707a23 */ /* 0x108ff200000108a1 */
[----:B------:R3:W-:Y:S01]  /*d310*/  MUFU.EX2 R242, R112 ;  /* 0x0000007000f27308 */ /* 0x0007e20000000800 */
[C---:B--2---:R-:W-:Y:S03]  /*d320*/  HMMA.16816.F32.BF16 R36, R104.reuse, R108, R36 ;  /* 0x0000006c6824723c */ /* 0x044fe60000041824 */
[--C-:B-1----:R-:W-:Y:S05]  /*d330*/  FFMA.FTZ R2, R224, c[0x0][0x2d0], -R160.reuse ;  /* 0x0000b400e0027a23 */ /* 0x102fea00000108a0 */
[C---:B------:R-:W-:Y:S01]  /*d340*/  HMMA.16816.F32.BF16 R40, R104.reuse, R110, R40 ;  /* 0x0000006e6828723c */ /* 0x040fe20000041828 */
[----:B------:R-:W1:Y:S01]  /*d350*/  LDSM.16.MT88.4 R108, [R204+0x3000] ;  /* 0x00300000cc6c783b */ /* 0x000e620000004200 */
[----:B------:R2:W-:Y:S02]  /*d360*/  MUFU.EX2 R126, R2 ;  /* 0x00000002007e7308 */ /* 0x0005e40000000800 */
[--C-:B------:R-:W-:Y:S01]  /*d370*/  FFMA.FTZ R224, R249, c[0x0][0x2d0], -R160.reuse ;  /* 0x0000b400f9e07a23 */ /* 0x100fe200000108a0 */
[----:B------:R-:W-:Y:S01]  /*d380*/  MOV R249, R145 ;  /* 0x0000009100f97202 */ /* 0x000fe20000000f00 */
[--C-:B---3--:R-:W-:Y:S06]  /*d390*/  FFMA.FTZ R112, R114, c[0x0][0x2d0], -R161.reuse ;  /* 0x0000b40072707a23 */ /* 0x108fec00000108a1 */
[----:B------:R-:W-:Y:S01]  /*d3a0*/  MUFU.EX2 R224, R224 ;  /* 0x000000e000e07308 */ /* 0x000fe20000000800 */
[--C-:B--2---:R-:W-:Y:S02]  /*d3b0*/  FFMA.FTZ R2, R223, c[0x0][0x2d0], -R160.reuse ;  /* 0x0000b400df027a23 */ /* 0x104fe400000108a0 */
[--C-:B------:R-:W-:Y:S01]  /*d3c0*/  FFMA.FTZ R223, R247, c[0x0][0x2d0], -R160.reuse ;  /* 0x0000b400f7df7a23 */ /* 0x100fe200000108a0 */
[----:B------:R-:W-:Y:S06]  /*d3d0*/  MOV R247, R148 ;  /* 0x0000009400f77202 */ /* 0x000fec0000000f00 */
[----:B------:R2:W3:Y:S01]  /*d3e0*/  MUFU.EX2 R131, R2 ;  /* 0x0000000200837308 */ /* 0x0004e20000000800 */
[----:B------:R-:W-:Y:S09]  /*d3f0*/  ISETP.GE.AND P3, PT, R247, 0x1, PT ;  /* 0x00000001f700780c */ /* 0x000ff20003f66270 */
[----:B------:R-:W-:Y:S01]  /*d400*/  MUFU.EX2 R223, R223 ;  /* 0x000000df00df7308 */ /* 0x000fe20000000800 */
[C---:B-1----:R-:W-:Y:S08]  /*d410*/  HMMA.16816.F32.BF16 R44, R104.reuse, R108, R44 ;  /* 0x0000006c682c723c */ /* 0x042ff0000004182c */
[C---:B------:R-:W-:Y:S01]  /*d420*/  HMMA.16816.F32.BF16 R48, R104.reuse, R110, R48 ;  /* 0x0000006e6830723c */ /* 0x040fe20000041830 */
[----:B------:R-:W1:Y:S03]  /*d430*/  LDSM.16.MT88.4 R108, [R3+0x3000] ;  /* 0x00300000036c783b */ /* 0x000e660000004200 */
[--C-:B--2---:R-:W-:Y:S02]  /*d440*/  FFMA.FTZ R2, R229, c[0x0][0x2d0], -R161.reuse ;  /* 0x0000b400e5027a23 */ /* 0x104fe400000108a1 */
[----:B------:R-:W-:Y:S10]  /*d450*/  MUFU.EX2 R229, R119 ;  /* 0x0000007700e57308 */ /* 0x000ff40000000800 */
[----:B------:R2:W1:Y:S02]  /*d460*/  MUFU.EX2 R122, R2 ;  /* 0x00000002007a7308 */ /* 0x0004640000000800 */
[C---:B-1----:R-:W-:Y:S03]  /*d470*/  HMMA.16816.F32.BF16 R52, R104.reuse, R108, R52 ;  /* 0x0000006c6834723c */ /* 0x042fe60000041834 */
[--C-:B--2---:R-:W-:Y:S05]  /*d480*/  FFMA.FTZ R2, R228, c[0x0][0x2d0], -R161.reuse ;  /* 0x0000b400e4027a23 */ /* 0x104fea00000108a1 */
[----:B------:R1:W-:Y:S01]  /*d490*/  MUFU.EX2 R127, R2 ;  /* 0x00000002007f7308 */ /* 0x0003e20000000800 */
[C---:B------:R-:W-:Y:S01]  /*d4a0*/  HMMA.16816.F32.BF16 R56, R104.reuse, R110, R56 ;  /* 0x0000006e6838723c */ /* 0x040fe20000041838 */
[----:B------:R-:W2:Y:S02]  /*d4b0*/  LDSM.16.MT88.4 R108, [R103+0x3000] ;  /* 0x00300000676c783b */ /* 0x000ea40000004200 */
[----:B-1----:R-:W-:Y:S06]  /*d4c0*/  FFMA.FTZ R2, R231, c[0x0][0x2d0], -R161 ;  /* 0x0000b400e7027a23 */ /* 0x002fec00000108a1 */
[----:B------:R-:W-:Y:S10]  /*d4d0*/  MUFU.EX2 R231, R118 ;  /* 0x0000007600e77308 */ /* 0x000ff40000000800 */
[----:B------:R1:W1:Y:S01]  /*d4e0*/  MUFU.EX2 R130, R2 ;  /* 0x0000000200827308 */ /* 0x0002620000000800 */
[C---:B--2---:R-:W-:Y:S08]  /*d4f0*/  HMMA.16816.F32.BF16 R60, R104.reuse, R108, R60 ;  /* 0x0000006c683c723c */ /* 0x044ff0000004183c */
[C---:B------:R-:W-:Y:S01]  /*d500*/  HMMA.16816.F32.BF16 R64, R104.reuse, R110, R64 ;  /* 0x0000006e6840723c */ /* 0x040fe20000041840 */
[----:B------:R-:W2:Y:S03]  /*d510*/  LDSM.16.MT88.4 R108, [R102+0x6000] ;  /* 0x00600000666c783b */ /* 0x000ea60000004200 */
[----:B-1----:R-:W-:Y:S02]  /*d520*/  FFMA.FTZ R2, R237, c[0x0][0x2d0], -R160 ;  /* 0x0000b400ed027a23 */ /* 0x002fe400000108a0 */
[----:B------:R-:W-:Y:S10]  /*d530*/  MUFU.EX2 R237, R112 ;  /* 0x0000007000ed7308 */ /* 0x000ff40000000800 */
[----:B------:R1:W1:Y:S01]  /*d540*/  MUFU.EX2 R125, R2 ;  /* 0x00000002007d7308 */ /* 0x0002620000000800 */
[----:B----4-:R-:W-:Y:S02]  /*d550*/  FFMA.FTZ R113, R0, R113, R162 ;  /* 0x0000007100717223 */ /* 0x010fe400000100a2 */
[----:B------:R-:W-:Y:S01]  /*d560*/  FADD.FTZ R0, R207, R163 ;  /* 0x000000a3cf007221 */ /* 0x000fe20000010000 */
[C---:B--2---:R-:W-:Y:S03]  /*d570*/  HMMA.16816.F32.BF16 R68, R104.reuse, R108, R68 ;  /* 0x0000006c6844723c */ /* 0x044fe60000041844 */
[----:B------:R-:W-:Y:S02]  /*d580*/  FADD.FTZ R0, R222, R0 ;  /* 0x00000000de007221 */ /* 0x000fe40000010000 */
[--C-:B------:R-:W-:Y:S02]  /*d590*/  FFMA.FTZ R222, R137, c[0x0][0x2d0], -R161.reuse ;  /* 0x0000b40089de7a23 */ /* 0x100fe400000108a1 */
[--C-:B-1----:R-:W-:Y:S01]  /*d5a0*/  FFMA.FTZ R2, R236, c[0x0][0x2d0], -R160.reuse ;  /* 0x0000b400ec027a23 */ /* 0x102fe200000108a0 */
[C---:B------:R-:W-:Y:S01]  /*d5b0*/  HMMA.16816.F32.BF16 R72, R104.reuse, R110, R72 ;  /* 0x0000006e6848723c */ /* 0x040fe20000041848 */
[----:B------:R-:W1:Y:S02]  /*d5c0*/  LDSM.16.MT88.4 R108, [R204+0x6000] ;  /* 0x00600000cc6c783b */ /* 0x000e640000004200 */
[----:B------:R2:W4:Y:S10]  /*d5d0*/  MUFU.EX2 R129, R2 ;  /* 0x0000000200817308 */ /* 0x0005340000000800 */
[----:B------:R-:W-:Y:S01]  /*d5e0*/  MUFU.EX2 R222, R222 ;  /* 0x000000de00de7308 */ /* 0x000fe20000000800 */
[--C-:B--2---:R-:W-:Y:S09]  /*d5f0*/  FFMA.FTZ R2, R234, c[0x0][0x2d0], -R160.reuse ;  /* 0x0000b400ea027a23 */ /* 0x104ff200000108a0 */
[----:B------:R2:W-:Y:S01]  /*d600*/  MUFU.EX2 R205, R2 ;  /* 0x0000000200cd7308 */ /* 0x0005e20000000800 */
[C---:B-1----:R-:W-:Y:S08]  /*d610*/  HMMA.16816.F32.BF16 R76, R104.reuse, R108, R76 ;  /* 0x0000006c684c723c */ /* 0x042ff0000004184c */
[C---:B------:R-:W-:Y:S01]  /*d620*/  HMMA.16816.F32.BF16 R80, R104.reuse, R110, R80 ;  /* 0x0000006e6850723c */ /* 0x040fe20000041850 */
[----:B------:R-:W1:Y:S03]  /*d630*/  LDSM.16.MT88.4 R108, [R3+0x6000] ;  /* 0x00600000036c783b */ /* 0x000e660000004200 */
[--C-:B--2---:R-:W-:Y:S04]  /*d640*/  FFMA.FTZ R2, R233, c[0x0][0x2d0], -R160.reuse ;  /* 0x0000b400e9027a23 */ /* 0x104fe800000108a0 */
[----:B------:R2:W-:Y:S04]  /*d650*/  MUFU.EX2 R244, R2 ;  /* 0x0000000200f47308 */ /* 0x0005e80000000800 */
[--C-:B--2---:R-:W-:Y:S06]  /*d660*/  FFMA.FTZ R2, R239, c[0x0][0x2d0], -R161.reuse ;  /* 0x0000b400ef027a23 */ /* 0x104fec00000108a1 */
[----:B------:R2:W2:Y:S01]  /*d670*/  MUFU.EX2 R128, R2 ;  /* 0x0000000200807308 */ /* 0x0004a20000000800 */
[C---:B-1----:R-:W-:Y:S08]  /*d680*/  HMMA.16816.F32.BF16 R84, R104.reuse, R108, R84 ;  /* 0x0000006c6854723c */ /* 0x042ff00000041854 */
[C---:B------:R-:W-:Y:S01]  /*d690*/  HMMA.16816.F32.BF16 R88, R104.reuse, R110, R88 ;  /* 0x0000006e6858723c */ /* 0x040fe20000041858 */
[----:B------:R-:W1:Y:S03]  /*d6a0*/  LDSM.16.MT88.4 R108, [R103+0x6000] ;  /* 0x00600000676c783b */ /* 0x000e660000004200 */
[--C-:B--2---:R-:W-:Y:S04]  /*d6b0*/  FFMA.FTZ R2, R238, c[0x0][0x2d0], -R161.reuse ;  /* 0x0000b400ee027a23 */ /* 0x104fe800000108a1 */
[----:B------:R2:W1:Y:S02]  /*d6c0*/  MUFU.EX2 R206, R2 ;  /* 0x0000000200ce7308 */ /* 0x0004640000000800 */
[C---:B-1----:R-:W-:Y:S03]  /*d6d0*/  HMMA.16816.F32.BF16 R92, R104.reuse, R108, R92 ;  /* 0x0000006c685c723c */ /* 0x042fe6000004185c */
[--C-:B--2---:R-:W-:Y:S05]  /*d6e0*/  FFMA.FTZ R2, R240, c[0x0][0x2d0], -R161.reuse ;  /* 0x0000b400f0027a23 */ /* 0x104fea00000108a1 */
[----:B------:R1:W2:Y:S01]  /*d6f0*/  MUFU.EX2 R243, R2 ;  /* 0x0000000200f37308 */ /* 0x0002a20000000800 */
[----:B------:R-:W-:Y:S01]  /*d700*/  HMMA.16816.F32.BF16 R96, R104, R110, R96 ;  /* 0x0000006e6860723c */ /* 0x000fe20000041860 */
[----:B------:R-:W2:Y:S06]  /*d710*/  LDSM.16.MT88.4 R108, [R102+0x800] ;  /* 0x00080000666c783b */ /* 0x000eac0000004200 */
[----:B-----5:R-:W-:Y:S02]  /*d720*/  F2FP.BF16.PACK_AB R104, R123, R121 ;  /* 0x000000797b68723e */ /* 0x020fe400000010ff */
[----:B---3--:R-:W-:Y:S03]  /*d730*/  F2FP.BF16.PACK_AB R106, R131, R126 ;  /* 0x0000007e836a723e */ /* 0x008fe600000010ff */
[----:B------:R-:W-:Y:S02]  /*d740*/  F2FP.BF16.PACK_AB R105, R124, R122 ;  /* 0x0000007a7c69723e */ /* 0x000fe400000010ff */
[----:B------:R-:W-:Y:S01]  /*d750*/  F2FP.BF16.PACK_AB R107, R130, R127 ;  /* 0x0000007f826b723e */ /* 0x000fe200000010ff */
[--C-:B-1----:R-:W-:Y:S01]  /*d760*/  FFMA.FTZ R2, R146, c[0x0][0x2d0], -R160.reuse ;  /* 0x0000b40092027a23 */ /* 0x102fe200000108a0 */
[----:B------:R-:W-:Y:S01]  /*d770*/  MOV R146, R221 ;  /* 0x000000dd00927202 */ /* 0x000fe20000000f00 */
[--C-:B------:R-:W-:Y:S01]  /*d780*/  FFMA.FTZ R221, R248, c[0x0][0x2d0], -R160.reuse ;  /* 0x0000b400f8dd7a23 */ /* 0x100fe200000108a0 */
[----:B------:R-:W-:Y:S01]  /*d790*/  MOV R248, R144 ;  /* 0x0000009000f87202 */ /* 0x000fe20000000f00 */
[----:B------:R1:W-:Y:S10]  /*d7a0*/  MUFU.EX2 R234, R2 ;  /* 0x0000000200ea7308 */ /* 0x0003f40000000800 */
[----:B------:R-:W-:Y:S01]  /*d7b0*/  MUFU.EX2 R221, R221 ;  /* 0x000000dd00dd7308 */ /* 0x000fe20000000800 */
[C---:B--2---:R-:W-:Y:S08]  /*d7c0*/  HMMA.16816.F32.BF16 R4, R104.reuse, R108, R4 ;  /* 0x0000006c6804723c */ /* 0x044ff00000041804 */
[C---:B------:R-:W-:Y:S01]  /*d7d0*/  HMMA.16816.F32.BF16 R8, R104.reuse, R110, R8 ;  /* 0x0000006e6808723c */ /* 0x040fe20000041808 */
[----:B------:R-:W2:Y:S03]  /*d7e0*/  LDSM.16.MT88.4 R108, [R204+0x800] ;  /* 0x00080000cc6c783b */ /* 0x000ea60000004200 */
[----:B-1----:R-:W-:Y:S01]  /*d7f0*/  FFMA.FTZ R2, R151, c[0x0][0x2d0], -R160 ;  /* 0x0000b40097027a23 */ /* 0x002fe200000108a0 */
[----:B------:R-:W-:Y:S01]  /*d800*/  MOV R151, R116 ;  /* 0x0000007400977202 */ /* 0x000fe20000000f00 */
[----:B------:R-:W-:Y:S02]  /*d810*/  FADD.FTZ R116, R225, R0 ;  /* 0x00000000e1747221 */ /* 0x000fe40000010000 */
[--C-:B------:R-:W-:Y:S01]  /*d820*/  FFMA.FTZ R0, R146, c[0x0][0x2d0], -R161.reuse ;  /* 0x0000b40092007a23 */ /* 0x100fe200000108a1 */
[----:B------:R1:W3:Y:S01]  /*d830*/  MUFU.EX2 R236, R2 ;  /* 0x0000000200ec7308 */ /* 0x0002e20000000800 */
[----:B------:R-:W-:Y:S09]  /*d840*/  LDSM.16.MT88.4 R144, [R103+0x2800] ;  /* 0x002800006790783b */ /* 0x000ff20000004200 */
[----:B------:R5:W-:Y:S01]  /*d850*/  MUFU.EX2 R227, R0 ;  /* 0x0000000000e37308 */ /* 0x000be20000000800 */
[--C-:B-1----:R-:W-:Y:S01]  /*d860*/  FFMA.FTZ R2, R250, c[0x0][0x2d0], -R160.reuse ;  /* 0x0000b400fa027a23 */ /* 0x102fe200000108a0 */
[----:B------:R-:W-:Y:S08]  /*d870*/  MOV R250, R140 ;  /* 0x0000008c00fa7202 */ /* 0x000ff00000000f00 */
[----:B------:R1:W-:Y:S01]  /*d880*/  MUFU.EX2 R240, R2 ;  /* 0x0000000200f07308 */ /* 0x0003e20000000800 */
[C---:B--2---:R-:W-:Y:S03]  /*d890*/  HMMA.16816.F32.BF16 R12, R104.reuse, R108, R12 ;  /* 0x0000006c680c723c */ /* 0x044fe6000004180c */
[--C-:B-----5:R-:W-:Y:S06]  /*d8a0*/  FFMA.FTZ R0, R151, c[0x0][0x2d0], -R161.reuse ;  /* 0x0000b40097007a23 */ /* 0x120fec00000108a1 */
[----:B------:R2:W-:Y:S01]  /*d8b0*/  MUFU.EX2 R228, R0 ;  /* 0x0000000000e47308 */ /* 0x0005e20000000800 */
[C---:B------:R-:W-:Y:S01]  /*d8c0*/  HMMA.16816.F32.BF16 R16, R104.reuse, R110, R16 ;  /* 0x0000006e6810723c */ /* 0x040fe20000041810 */
[----:B------:R-:W5:Y:S02]  /*d8d0*/  LDSM.16.MT88.4 R108, [R3+0x800] ;  /* 0x00080000036c783b */ /* 0x000f640000004200 */
[----:B-1----:R-:W-:Y:S06]  /*d8e0*/  FFMA.FTZ R2, R241, c[0x0][0x2d0], -R160 ;  /* 0x0000b400f1027a23 */ /* 0x002fec00000108a0 */
[----:B------:R1:W1:Y:S03]  /*d8f0*/  MUFU.EX2 R241, R2 ;  /* 0x0000000200f17308 */ /* 0x0002660000000800 */
[----:B--2---:R-:W-:Y:S04]  /*d900*/  FADD.FTZ R0, R121, R116 ;  /* 0x0000007479007221 */ /* 0x004fe80000010000 */
[----:B------:R-:W-:Y:S04]  /*d910*/  FADD.FTZ R0, R123, R0 ;  /* 0x000000007b007221 */ /* 0x000fe80000010000 */
[----:B------:R-:W-:Y:S04]  /*d920*/  FADD.FTZ R0, R126, R0 ;  /* 0x000000007e007221 */ /* 0x000fe80000010000 */
[----:B------:R-:W-:Y:S04]  /*d930*/  FADD.FTZ R0, R131, R0 ;  /* 0x0000000083007221 */ /* 0x000fe80000010000 */
[----:B------:R-:W-:Y:S01]  /*d940*/  FADD.FTZ R0, R125, R0 ;  /* 0x000000007d007221 */ /* 0x000fe20000010000 */
[C---:B-----5:R-:W-:Y:S03]  /*d950*/  HMMA.16816.F32.BF16 R20, R104.reuse, R108, R20 ;  /* 0x0000006c6814723c */ /* 0x060fe60000041814 */
[----:B----4-:R-:W-:Y:S02]  /*d960*/  FADD.FTZ R0, R129, R0 ;  /* 0x0000000081007221 */ /* 0x010fe40000010000 */
[--C-:B-1----:R-:W-:Y:S01]  /*d970*/  FFMA.FTZ R2, R150, c[0x0][0x2d0], -R161.reuse ;  /* 0x0000b40096027a23 */ /* 0x102fe200000108a1 */
[----:B------:R-:W-:Y:S01]  /*d980*/  MOV R150, R117 ;  /* 0x0000007500967202 */ /* 0x000fe20000000f00 */
[----:B------:R-:W-:Y:S01]  /*d990*/  FFMA.FTZ R117, R252, c[0x0][0x2d0], -R160 ;  /* 0x0000b400fc757a23 */ /* 0x000fe200000108a0 */
[C---:B------:R-:W-:Y:S01]  /*d9a0*/  HMMA.16816.F32.BF16 R24, R104.reuse, R110, R24 ;  /* 0x0000006e6818723c */ /* 0x040fe20000041818 */
[----:B------:R-:W1:Y:S01]  /*d9b0*/  LDSM.16.MT88.4 R108, [R103+0x800] ;  /* 0x00080000676c783b */ /* 0x000e620000004200 */
[----:B------:R2:W-:Y:S02]  /*d9c0*/  MUFU.EX2 R235, R2 ;  /* 0x0000000200eb7308 */ /* 0x0005e40000000800 */
[----:B------:R-:W-:Y:S08]  /*d9d0*/  MOV R252, R141 ;  /* 0x0000008d00fc7202 */ /* 0x000ff00000000f00 */
[----:B------:R4:W-:Y:S01]  /*d9e0*/  MUFU.EX2 R233, R117 ;  /* 0x0000007500e97308 */ /* 0x0009e20000000800 */
[----:B--2---:R-:W-:Y:S09]  /*d9f0*/  FFMA.FTZ R2, R115, c[0x0][0x2d0], -R161 ;  /* 0x0000b40073027a23 */ /* 0x004ff200000108a1 */
[----:B------:R2:W5:Y:S01]  /*da00*/  MUFU.EX2 R238, R2 ;  /* 0x0000000200ee7308 */ /* 0x0005620000000800 */
[----:B----4-:R-:W-:Y:S01]  /*da10*/  LDSM.16.MT88.4 R116, [R102+0x2000] ;  /* 0x002000006674783b */ /* 0x010fe20000004200 */
[C---:B-1----:R-:W-:Y:S08]  /*da20*/  HMMA.16816.F32.BF16 R28, R104.reuse, R108, R28 ;  /* 0x0000006c681c723c */ /* 0x042ff0000004181c */
[C---:B------:R-:W-:Y:S01]  /*da30*/  HMMA.16816.F32.BF16 R32, R104.reuse, R110, R32 ;  /* 0x0000006e6820723c */ /* 0x040fe20000041820 */
[----:B------:R-:W1:Y:S03]  /*da40*/  LDSM.16.MT88.4 R108, [R102+0x3800] ;  /* 0x00380000666c783b */ /* 0x000e660000004200 */
[----:B--2---:R-:W-:Y:S05]  /*da50*/  FADD.FTZ R2, R219, R113 ;  /* 0x00000071db027221 */ /* 0x004fea0000010000 */
[----:B------:R-:W-:Y:S03]  /*da60*/  LDSM.16.MT88.4 R112, [R102+0x1800] ;  /* 0x001800006670783b */ /* 0x000fe60000004200 */
[----:B------:R-:W-:Y:S02]  /*da70*/  FADD.FTZ R2, R220, R2 ;  /* 0x00000002dc027221 */ /* 0x000fe40000010000 */
[--C-:B------:R-:W-:Y:S02]  /*da80*/  FFMA.FTZ R220, R132, c[0x0][0x2d0], -R161.reuse ;  /* 0x0000b40084dc7a23 */ /* 0x100fe400000108a1 */
[----:B------:R-:W-:Y:S02]  /*da90*/  FADD.FTZ R2, R245, R2 ;  /* 0x00000002f5027221 */ /* 0x000fe40000010000 */
[----:B------:R-:W2:Y:S02]  /*daa0*/  LDL R245, [R1+0x58] ;  /* 0x0000580001f57983 */ /* 0x000ea40000100800 */
[----:B------:R-:W-:Y:S01]  /*dab0*/  FADD.FTZ R2, R122, R2 ;  /* 0x000000027a027221 */ /* 0x000fe20000010000 */
[----:B------:R-:W-:Y:S03]  /*dac0*/  MUFU.EX2 R220, R220 ;  /* 0x000000dc00dc7308 */ /* 0x000fe60000000800 */
[----:B------:R-:W-:Y:S04]  /*dad0*/  FADD.FTZ R2, R124, R2 ;  /* 0x000000027c027221 */ /* 0x000fe80000010000 */
[----:B------:R-:W-:Y:S04]  /*dae0*/  FADD.FTZ R2, R127, R2 ;  /* 0x000000027f027221 */ /* 0x000fe80000010000 */
[----:B------:R-:W-:Y:S04]  /*daf0*/  FADD.FTZ R2, R130, R2 ;  /* 0x0000000282027221 */ /* 0x000fe80000010000 */
[----:B------:R-:W-:Y:S01]  /*db00*/  FADD.FTZ R2, R128, R2 ;  /* 0x0000000280027221 */ /* 0x000fe20000010000 */
        /* <DEDUP_REMOVED lines=25> */
[----:B------:R-:W-:Y:S01]  /*dca0*/  F2FP.BF16.PACK_AB R105, R206, R128 ;  /* 0x00000080ce69723e */ /* 0x000fe200000010ff */
[----:B------:R-:W-:Y:S02]  /*dcb0*/  LDSM.16.MT88.4 R124, [R3+0x2800] ;  /* 0x00280000037c783b */ /* 0x000fe40000004200 */
[----:B------:R-:W-:Y:S01]  /*dcc0*/  F2FP.BF16.PACK_AB R106, R244, R205 ;  /* 0x000000cdf46a723e */ /* 0x000fe200000010ff */
[----:B------:R-:W-:Y:S01]  /*dcd0*/  FADD.FTZ R205, R205, R0 ;  /* 0x00000000cdcd7221 */ /* 0x000fe20000010000 */
[----:B------:R-:W-:Y:S01]  /*dce0*/  F2FP.BF16.PACK_AB R107, R243, R242 ;  /* 0x000000f2f36b723e */ /* 0x000fe200000010ff */
[----:B------:R-:W-:Y:S01]  /*dcf0*/  FADD.FTZ R206, R206, R2 ;  /* 0x00000002cece7221 */ /* 0x000fe20000010000 */
[----:B------:R-:W-:Y:S02]  /*dd00*/  IADD3 R0, R232, -0x2, RZ ;  /* 0xfffffffee8007810 */ /* 0x000fe40007ffe0ff */
[----:B------:R-:W-:Y:S02]  /*dd10*/  LDSM.16.MT88.4 R128, [R204+0x5800] ;  /* 0x00580000cc80783b */ /* 0x000fe40000004200 */
[----:B------:R-:W-:Y:S11]  /*dd20*/  ISETP.GE.AND P5, PT, R0, R252, PT ;  /* 0x000000fc0000720c */ /* 0x000ff60003fa6270 */
[----:B------:R-:W-:Y:S02]  /*dd30*/  @!UPT UIADD3 URZ, URZ, URZ, URZ ;  /* 0x0000003f3f3ff290 */ /* 0x000fe4000fffe03f */
[----:B------:R-:W-:Y:S02]  /*dd40*/  @P5 ISETP.GE.AND P2, PT, R248, c[0x0][0x1d4], PT ;  /* 0x00007500f8005a0c */ /* 0x000fe40003f46270 */
[----:B------:R-:W-:Y:S05]  /*dd50*/  @P5 SHF.R.S32.HI R2, RZ, 0x1f, R0 ;  /* 0x0000001fff025819 */ /* 0x000fea0000011400 */
[----:B------:R-:W-:Y:S01]  /*dd60*/  @P5 IMAD R2, R2, c[0x0][0x1e0], RZ ;  /* 0x0000780002025a24 */ /* 0x000fe200078e02ff */
[C---:B-1----:R-:W-:Y:S03]  /*dd70*/  HMMA.16816.F32.BF16 R4, R104.reuse, R108, R4 ;  /* 0x0000006c6804723c */ /* 0x042fe60000041804 */
        /* <DEDUP_REMOVED lines=36> */
[----:B------:R1:W4:Y:S01]  /*dfc0*/  MUFU.EX2 R239, R108 ;  /* 0x0000006c00ef7308 */ /* 0x0003220000000800 */
[----:B------:R-:W-:Y:S01]  /*dfd0*/  MOV R133, R120 ;  /* 0x0000007800857202 */ /* 0x000fe20000000f00 */
[--C-:B------:R-:W-:Y:S01]  /*dfe0*/  FFMA.FTZ R120, R251, c[0x0][0x2d0], -R160.reuse ;  /* 0x0000b400fb787a23 */ /* 0x100fe200000108a0 */
[----:B------:R-:W-:Y:S01]  /*dff0*/  MOV R251, R149 ;  /* 0x0000009500fb7202 */ /* 0x000fe20000000f00 */
[----:B------:R-:W-:Y:S01]  /*e000*/  FFMA.FTZ R160, R246, c[0x0][0x2d0], -R160 ;  /* 0x0000b400f6a07a23 */ /* 0x000fe200000108a0 */
[----:B---3--:R-:W-:Y:S01]  /*e010*/  F2FP.BF16.PACK_AB R104, R236, R234 ;  /* 0x000000eaec68723e */ /* 0x008fe200000010ff */
[----:B------:R-:W3:Y:S01]  /*e020*/  LDL R246, [R1+0x3c] ;  /* 0x00003c0001f67983 */ /* 0x000ee20000100800 */
[----:B------:R-:W-:Y:S02]  /*e030*/  @P5 ISETP.GE.AND P1, PT, R251, c[0x0][0x1d4], PT ;  /* 0x00007500fb005a0c */ /* 0x000fe40003f26270 */
[----:B------:R-:W-:Y:S01]  /*e040*/  F2FP.BF16.PACK_AB R106, R241, R240 ;  /* 0x000000f0f16a723e */ /* 0x000fe200000010ff */
[----:B------:R2:W-:Y:S01]  /*e050*/  MUFU.EX2 R230, R120 ;  /* 0x0000007800e67308 */ /* 0x0005e20000000800 */
[----:B-----5:R-:W-:Y:S09]  /*e060*/  F2FP.BF16.PACK_AB R105, R238, R235 ;  /* 0x000000ebee69723e */ /* 0x020ff200000010ff */
[----:B------:R5:W5:Y:S01]  /*e070*/  MUFU.EX2 R219, R160 ;  /* 0x000000a000db7308 */ /* 0x000b620000000800 */
[----:B-1----:R-:W1:Y:S01]  /*e080*/  LDSM.16.MT88.4 R108, [R204+0x1800] ;  /* 0x00180000cc6c783b */ /* 0x002e620000004200 */
[----:B----4-:R-:W-:Y:S07]  /*e090*/  F2FP.BF16.PACK_AB R107, R239, R237 ;  /* 0x000000edef6b723e */ /* 0x010fee00000010ff */
[C---:B------:R-:W-:Y:S03]  /*e0a0*/  HMMA.16816.F32.BF16 R4, R104.reuse, R112, R4 ;  /* 0x000000706804723c */ /* 0x040fe60000041804 */
[--C-:B--2---:R-:W-:Y:S04]  /*e0b0*/  FFMA.FTZ R120, R133, c[0x0][0x2d0], -R161.reuse ;  /* 0x0000b40085787a23 */ /* 0x104fe800000108a1 */
[----:B------:R2:W-:Y:S01]  /*e0c0*/  MUFU.EX2 R225, R120 ;  /* 0x0000007800e17308 */ /* 0x0005e20000000800 */
[C---:B------:R-:W-:Y:S01]  /*e0d0*/  HMMA.16816.F32.BF16 R8, R104.reuse, R114, R8 ;  /* 0x000000726808723c */ /* 0x040fe20000041808 */
[----:B------:R-:W4:Y:S03]  /*e0e0*/  LDSM.16.MT88.4 R112, [R3+0x1800] ;  /* 0x001800000370783b */ /* 0x000f260000004200 */
[----:B-----5:R-:W-:Y:S02]  /*e0f0*/  F2FP.BF16.PACK_AB R160, R221, R224 ;  /* 0x000000e0dda0723e */ /* 0x020fe400000010ff */
[----:B------:R-:W-:Y:S03]  /*e100*/  F2FP.BF16.PACK_AB R162, R219, R223 ;  /* 0x000000dfdba2723e */ /* 0x000fe600000010ff */
[----:B--2---:R-:W-:Y:S01]  /*e110*/  LDSM.16.MT88.4 R120, [R3+0x2000] ;  /* 0x002000000378783b */ /* 0x004fe20000004200 */
[C---:B-1----:R-:W-:Y:S08]  /*e120*/  HMMA.16816.F32.BF16 R12, R104.reuse, R108, R12 ;  /* 0x0000006c680c723c */ /* 0x042ff0000004180c */
[C---:B------:R-:W-:Y:S01]  /*e130*/  HMMA.16816.F32.BF16 R16, R104.reuse, R110, R16 ;  /* 0x0000006e6810723c */ /* 0x040fe20000041810 */
[----:B------:R-:W1:Y:S07]  /*e140*/  LDSM.16.MT88.4 R108, [R103+0x1800] ;  /* 0x00180000676c783b */ /* 0x000e6e0000004200 */
[C---:B----4-:R-:W-:Y:S08]  /*e150*/  HMMA.16816.F32.BF16 R20, R104.reuse, R112, R20 ;  /* 0x000000706814723c */ /* 0x050ff00000041814 */
        /* <DEDUP_REMOVED lines=24> */
[--C-:B------:R-:W-:Y:S01]  /*e2e0*/  FFMA.FTZ R112, R150, c[0x0][0x2d0], -R161.reuse ;  /* 0x0000b40096707a23 */ /* 0x100fe200000108a1 */
[C---:B------:R-:W-:Y:S03]  /*e2f0*/  HMMA.16816.F32.BF16 R88, R104.reuse, R114, R88 ;  /* 0x000000726858723c */ /* 0x040fe60000041858 */
[----:B------:R2:W4:Y:S01]  /*e300*/  MUFU.EX2 R226, R112 ;  /* 0x0000007000e27308 */ /* 0x0005220000000800 */
[----:B------:R-:W-:Y:S02]  /*e310*/  FFMA.FTZ R161, R136, c[0x0][0x2d0], -R161 ;  /* 0x0000b40088a17a23 */ /* 0x000fe400000108a1 */
[----:B------:R-:W-:Y:S07]  /*e320*/  LDSM.16.MT88.4 R136, [R102+0x5800] ;  /* 0x005800006688783b */ /* 0x000fee0000004200 */
[----:B------:R5:W3:Y:S01]  /*e330*/  MUFU.EX2 R207, R161 ;  /* 0x000000a100cf7308 */ /* 0x000ae20000000800 */
[C---:B-1----:R-:W-:Y:S01]  /*e340*/  HMMA.16816.F32.BF16 R92, R104.reuse, R108, R92 ;  /* 0x0000006c685c723c */ /* 0x042fe2000004185c */
[----:B--2---:R-:W1:Y:S07]  /*e350*/  LDSM.16.MT88.4 R112, [R204+0x2000] ;  /* 0x00200000cc70783b */ /* 0x004e6e0000004200 */
[----:B------:R-:W-:Y:S01]  /*e360*/  HMMA.16816.F32.BF16 R96, R104, R110, R96 ;  /* 0x0000006e6860723c */ /* 0x000fe20000041860 */
[----:B------:R-:W2:Y:S03]  /*e370*/  LDSM.16.MT88.4 R108, [R103+0x2000] ;  /* 0x00200000676c783b */ /* 0x000ea60000004200 */
[----:B-----5:R-:W-:Y:S03]  /*e380*/  F2FP.BF16.PACK_AB R161, R222, R220 ;  /* 0x000000dcdea1723e */ /* 0x020fe600000010ff */
[----:B------:R-:W-:Y:S02]  /*e390*/  F2FP.BF16.PACK_AB R104, R231, R229 ;  /* 0x000000e5e768723e */ /* 0x000fe400000010ff */
[----:B------:R-:W-:Y:S03]  /*e3a0*/  F2FP.BF16.PACK_AB R106, R230, R233 ;  /* 0x000000e9e66a723e */ /* 0x000fe600000010ff */
[----:B------:R-:W-:Y:S02]  /*e3b0*/  F2FP.BF16.PACK_AB R105, R228, R227 ;  /* 0x000000e3e469723e */ /* 0x000fe400000010ff */
[----:B----4-:R-:W-:Y:S02]  /*e3c0*/  F2FP.BF16.PACK_AB R107, R225, R226 ;  /* 0x000000e2e16b723e */ /* 0x010fe400000010ff */
[----:B---3--:R-:W-:Y:S05]  /*e3d0*/  F2FP.BF16.PACK_AB R163, R207, R208 ;  /* 0x000000d0cfa3723e */ /* 0x008fea00000010ff */
[C---:B------:R-:W-:Y:S08]  /*e3e0*/  HMMA.16816.F32.BF16 R4, R104.reuse, R116, R4 ;  /* 0x000000746804723c */ /* 0x040ff00000041804 */
[C---:B------:R-:W-:Y:S01]  /*e3f0*/  HMMA.16816.F32.BF16 R8, R104.reuse, R118, R8 ;  /* 0x000000766808723c */ /* 0x040fe20000041808 */
[----:B------:R-:W3:Y:S07]  /*e400*/  LDSM.16.MT88.4 R116, [R102+0x5000] ;  /* 0x005000006674783b */ /* 0x000eee0000004200 */
[C---:B-1----:R-:W-:Y:S08]  /*e410*/  HMMA.16816.F32.BF16 R12, R104.reuse, R112, R12 ;  /* 0x00000070680c723c */ /* 0x042ff0000004180c */
[C---:B------:R-:W-:Y:S01]  /*e420*/  HMMA.16816.F32.BF16 R16, R104.reuse, R114, R16 ;  /* 0x000000726810723c */ /* 0x040fe20000041810 */
[----:B------:R-:W1:Y:S07]  /*e430*/  LDSM.16.MT88.4 R112, [R204+0x5000] ;  /* 0x00500000cc70783b */ /* 0x000e6e0000004200 */
[C---:B------:R-:W-:Y:S08]  /*e440*/  HMMA.16816.F32.BF16 R20, R104.reuse, R120, R20 ;  /* 0x000000786814723c */ /* 0x040ff00000041814 */
[C---:B------:R-:W-:Y:S01]  /*e450*/  HMMA.16816.F32.BF16 R24, R104.reuse, R122, R24 ;  /* 0x0000007a6818723c */ /* 0x040fe20000041818 */
[----:B------:R-:W4:Y:S07]  /*e460*/  LDSM.16.MT88.4 R120, [R3+0x5000] ;  /* 0x005000000378783b */ /* 0x000f2e0000004200 */
        /* <DEDUP_REMOVED lines=9> */
[C---:B----4-:R-:W-:Y:S08]  /*e500*/  HMMA.16816.F32.BF16 R52, R104.reuse, R120, R52 ;  /* 0x000000786834723c */ /* 0x050ff00000041834 */
[C---:B------:R-:W-:Y:S01]  /*e510*/  HMMA.16816.F32.BF16 R56, R104.reuse, R122, R56 ;  /* 0x0000007a6838723c */ /* 0x040fe20000041838 */
[----:B------:R-:W4:Y:S07]  /*e520*/  LDSM.16.MT88.4 R120, [R3+0x8000] ;  /* 0x008000000378783b */ /* 0x000f2e0000004200 */
[C---:B--2---:R-:W-:Y:S08]  /*e530*/  HMMA.16816.F32.BF16 R60, R104.reuse, R108, R60 ;  /* 0x0000006c683c723c */ /* 0x044ff0000004183c */
[C---:B------:R-:W-:Y:S01]  /*e540*/  HMMA.16816.F32.BF16 R64, R104.reuse, R110, R64 ;  /* 0x0000006e6840723c */ /* 0x040fe20000041840 */
[----:B------:R-:W2:Y:S07]  /*e550*/  LDSM.16.MT88.4 R108, [R103+0x8000] ;  /* 0x00800000676c783b */ /* 0x000eae0000004200 */
[C---:B---3--:R-:W-:Y:S08]  /*e560*/  HMMA.16816.F32.BF16 R68, R104.reuse, R116, R68 ;  /* 0x000000746844723c */ /* 0x048ff00000041844 */
[C---:B------:R-:W-:Y:S01]  /*e570*/  HMMA.16816.F32.BF16 R72, R104.reuse, R118, R72 ;  /* 0x000000766848723c */ /* 0x040fe20000041848 */
[----:B------:R-:W-:Y:S07]  /*e580*/  LDSM.16.MT88.4 R116, [R204+0x2800] ;  /* 0x00280000cc74783b */ /* 0x000fee0000004200 */
[C---:B-1----:R-:W-:Y:S08]  /*e590*/  HMMA.16816.F32.BF16 R76, R104.reuse, R112, R76 ;  /* 0x00000070684c723c */ /* 0x042ff0000004184c */
[C---:B------:R-:W-:Y:S01]  /*e5a0*/  HMMA.16816.F32.BF16 R80, R104.reuse, R114, R80 ;  /* 0x000000726850723c */ /* 0x040fe20000041850 */
[----:B------:R-:W1:Y:S07]  /*e5b0*/  LDSM.16.MT88.4 R112, [R102+0x2800] ;  /* 0x002800006670783b */ /* 0x000e6e0000004200 */
[C---:B----4-:R-:W-:Y:S08]  /*e5c0*/  HMMA.16816.F32.BF16 R84, R104.reuse, R120, R84 ;  /* 0x000000786854723c */ /* 0x050ff00000041854 */
[C---:B------:R-:W-:Y:S08]  /*e5d0*/  HMMA.16816.F32.BF16 R88, R104.reuse, R122, R88 ;  /* 0x0000007a6858723c */ /* 0x040ff00000041858 */
        /* <DEDUP_REMOVED lines=11> */
[----:B------:R-:W5:Y:S07]  /*e690*/  LDL.64 R22, [R1+0x50] ;  /* 0x0000500001167983 */ /* 0x000f6e0000100a00 */
        /* <DEDUP_REMOVED lines=9> */
[----:B------:R1:W4:Y:S07]  /*e730*/  LDSM.16.MT88.4 R4, [R3+0x8800] ;  /* 0x008800000304783b */ /* 0x00032e0000004200 */
[C---:B--2---:R-:W-:Y:S07]  /*e740*/  HMMA.16816.F32.BF16 R60, R160.reuse, R8, R60 ;  /* 0x00000008a03c723c */ /* 0x044fee000004183c */
[----:B------:R-:W-:Y:S01]  /*e750*/  @P5 IMAD.WIDE.U32 R8, R0, c[0x0][0x1e0], RZ ;  /* 0x0000780000085a25 */ /* 0x000fe200078e00ff */
[C---:B------:R-:W-:Y:S04]  /*e760*/  HMMA.16816.F32.BF16 R64, R160.reuse, R10, R64 ;  /* 0x0000000aa040723c */ /* 0x040fe80000041840 */
[----:B------:R-:W-:Y:S03]  /*e770*/  @P5 IADD3 R0, R9, R2, RZ ;  /* 0x0000000209005210 */ /* 0x000fe60007ffe0ff */
[----:B------:R-:W-:Y:S01]  /*e780*/  FADD.FTZ R10, R242, R206 ;  /* 0x000000cef20a7221 */ /* 0x000fe20000010000 */
[C---:B---3--:R-:W-:Y:S04]  /*e790*/  HMMA.16816.F32.BF16 R68, R160.reuse, R12, R68 ;  /* 0x0000000ca044723c */ /* 0x048fe80000041844 */
[----:B-1----:R-:W-:Y:S02]  /*e7a0*/  FADD.FTZ R3, R244, R205 ;  /* 0x000000cdf4037221 */ /* 0x002fe40000010000 */
[----:B------:R-:W-:Y:S02]  /*e7b0*/  FADD.FTZ R10, R243, R10 ;  /* 0x0000000af30a7221 */ /* 0x000fe40000010000 */
[----:B------:R-:W-:Y:S01]  /*e7c0*/  FADD.FTZ R9, R234, R3 ;  /* 0x00000003ea097221 */ /* 0x000fe20000010000 */
[----:B------:R-:W-:Y:S01]  /*e7d0*/  @P5 MOV R3, R245 ;  /* 0x000000f500035202 */ /* 0x000fe20000000f00 */
[C---:B------:R-:W-:Y:S03]  /*e7e0*/  HMMA.16816.F32.BF16 R72, R160.reuse, R14, R72 ;  /* 0x0000000ea048723c */ /* 0x040fe60000041848 */
[----:B------:R-:W-:Y:S02]  /*e7f0*/  @P5 IMAD R0, R0, 0x60, RZ ;  /* 0x0000006000005824 */ /* 0x000fe400078e02ff */
[----:B------:R-:W-:Y:S02]  /*e800*/  FADD.FTZ R13, R235, R10 ;  /* 0x0000000aeb0d7221 */ /* 0x000fe40000010000 */
[----:B------:R-:W-:Y:S01]  /*e810*/  FADD.FTZ R14, R236, R9 ;  /* 0x00000009ec0e7221 */ /* 0x000fe20000010000 */
[C---:B----4-:R-:W-:Y:S01]  /*e820*/  HMMA.16816.F32.BF16 R76, R160.reuse, R16, R76 ;  /* 0x00000010a04c723c */ /* 0x050fe2000004184c */
[----:B------:R-:W-:Y:S07]  /*e830*/  @P5 MOV R15, 0x6 ;  /* 0x00000006000f5802 */ /* 0x000fee0000000f00 */
[C---:B------:R-:W-:Y:S08]  /*e840*/  HMMA.16816.F32.BF16 R80, R160.reuse, R18, R80 ;  /* 0x00000012a050723c */ /* 0x040ff00000041850 */
[C---:B------:R-:W-:Y:S08]  /*e850*/  HMMA.16816.F32.BF16 R84, R160.reuse, R4, R84 ;  /* 0x00000004a054723c */ /* 0x040ff00000041854 */
[C---:B------:R-:W-:Y:S04]  /*e860*/  HMMA.16816.F32.BF16 R88, R160.reuse, R6, R88 ;  /* 0x00000006a058723c */ /* 0x040fe80000041858 */
[----:B-----5:R-:W-:Y:S05]  /*e870*/  @P5 MOV R2, R22 ;  /* 0x0000001600025202 */ /* 0x020fea0000000f00 */
[----:B------:R-:W-:Y:S02]  /*e880*/  @P5 IMAD.WIDE.U32 R2, R8, 0x60, R2 ;  /* 0x0000006008025825 */ /* 0x000fe400078e0002 */
[----:B------:R-:W1:Y:S03]  /*e890*/  LDSM.16.MT88.4 R8, [R103+0x8800] ;  /* 0x008800006708783b */ /* 0x000e660000004200 */
[----:B------:R-:W-:Y:S02]  /*e8a0*/  @P5 LEA R12, P0, R2, c[0x0][0x1c8], 0x1 ;  /* 0x00007200020c5a11 */ /* 0x000fe400078008ff */
[----:B------:R-:W-:Y:S01]  /*e8b0*/  @P5 IADD3 R3, R3, R0, RZ ;  /* 0x0000000003035210 */ /* 0x000fe20007ffe0ff */
[----:B------:R-:W-:Y:S03]  /*e8c0*/  FADD.FTZ R0, R238, R13 ;  /* 0x0000000dee007221 */ /* 0x000fe60000010000 */
[----:B------:R-:W-:Y:S01]  /*e8d0*/  @P5 LEA.HI.X R13, R2, c[0x0][0x1cc], R3, 0x1, P0 ;  /* 0x00007300020d5a11 */ /* 0x000fe200000f0c03 */
[----:B------:R-:W-:Y:S01]  /*e8e0*/  FADD.FTZ R2, R240, R14 ;  /* 0x0000000ef0027221 */ /* 0x000fe20000010000 */
[----:B------:R-:W-:Y:S01]  /*e8f0*/  @P5 ISETP.GE.AND P0, PT, R250, c[0x0][0x1d4], PT ;  /* 0x00007500fa005a0c */ /* 0x000fe20003f06270 */
[----:B------:R-:W-:Y:S01]  /*e900*/  FADD.FTZ R14, R237, R0 ;  /* 0x00000000ed0e7221 */ /* 0x000fe20000010000 */
[----:B------:R-:W-:Y:S01]  /*e910*/  IADD3 R0, R247, 0x1, RZ ;  /* 0x00000001f7007810 */ /* 0x000fe20007ffe0ff */
[----:B------:R-:W-:Y:S01]  /*e920*/  FADD.FTZ R2, R241, R2 ;  /* 0x00000002f1027221 */ /* 0x000fe20000010000 */
[----:B------:R-:W-:Y:S01]  /*e930*/  @P5 MOV R3, c[0x0][0x1e0] ;  /* 0x0000780000035a02 */ /* 0x000fe20000000f00 */
[----:B------:R-:W-:Y:S01]  /*e940*/  FADD.FTZ R16, R239, R14 ;  /* 0x0000000eef107221 */ /* 0x000fe20000010000 */
[----:B------:R-:W-:Y:S02]  /*e950*/  SEL R0, R0, RZ, !P3 ;  /* 0x000000ff00007207 */ /* 0x000fe40005800000 */
[----:B------:R-:W-:Y:S01]  /*e960*/  @P5 SHF.L.U64.HI R14, R3, R15, c[0x0][0x1e4] ;  /* 0x00007900030e5619 */ /* 0x000fe2000001020f */
[----:B------:R-:W-:Y:S01]  /*e970*/  FADD.FTZ R15, R229, R2 ;  /* 0x00000002e50f7221 */ /* 0x000fe20000010000 */
[----:B------:R-:W-:Y:S01]  /*e980*/  @P5 SHF.L.U32 R3, R3, 0x6, RZ ;  /* 0x0000000603035819 */ /* 0x000fe200000006ff */
[----:B------:R2:W-:Y:S01]  /*e990*/  STL [R1+0x4], R0 ;  /* 0x0000040001007387 */ /* 0x0005e20000100800 */
[----:B------:R-:W-:Y:S01]  /*e9a0*/  FADD.FTZ R5, R227, R16 ;  /* 0x00000010e3057221 */ /* 0x000fe20000010000 */
[----:B------:R-:W-:Y:S01]  /*e9b0*/  IADD3 R250, R232, -0x1, RZ ;  /* 0xffffffffe8fa7810 */ /* 0x000fe20007ffe0ff */
[----:B------:R-:W-:Y:S01]  /*e9c0*/  FADD.FTZ R15, R231, R15 ;  /* 0x0000000fe70f7221 */ /* 0x000fe20000010000 */
[----:B------:R-:W-:Y:S03]  /*e9d0*/  @P5 IADD3 R2, P4, R3, R12, RZ ;  /* 0x0000000c03025210 */ /* 0x000fe60007f9e0ff */
[----:B------:R-:W-:Y:S01]  /*e9e0*/  FADD.FTZ R6, R233, R15 ;  /* 0x0000000fe9067221 */ /* 0x000fe20000010000 */
[----:B------:R-:W-:Y:S02]  /*e9f0*/  @P5 IADD3 R4, P3, R3, R2, RZ ;  /* 0x0000000203045210 */ /* 0x000fe40007f7e0ff */
[----:B------:R-:W-:Y:S01]  /*ea00*/  @P5 IADD3.X R3, R14, R13, RZ, P4, !PT ;  /* 0x0000000d0e035210 */ /* 0x000fe200027fe4ff */
[C---:B-1----:R-:W-:Y:S03]  /*ea10*/  HMMA.16816.F32.BF16 R92, R160.reuse, R8, R92 ;  /* 0x00000008a05c723c */ /* 0x042fe6000004185c */
[----:B--2---:R-:W-:Y:S05]  /*ea20*/  @P5 IMAD R0, R0, 0x9000, R246 ;  /* 0x0000900000005824 */ /* 0x004fea00078e02f6 */
[----:B------:R-:W-:Y:S01]  /*ea30*/  HMMA.16816.F32.BF16 R96, R160, R10, R96 ;  /* 0x0000000aa060723c */ /* 0x000fe20000041860 */
        /* <DEDUP_REMOVED lines=17> */
[----:B------:R-:W-:Y:S01]  /*eb50*/  ISETP.GE.AND P0, PT, R252, R232, PT ;  /* 0x000000e8fc00720c */ /* 0x000fe20003f06270 */
[----:B--2---:R-:W-:Y:S01]  /*eb60*/  FADD.FTZ R3, R226, R12 ;  /* 0x0000000ce2037221 */ /* 0x004fe20000010000 */
[----:B------:R-:W-:Y:S01]  /*eb70*/  MOV R232, R250 ;  /* 0x000000fa00e87202 */ /* 0x000fe20000000f00 */
[----:B------:R-:W-:Y:S04]  /*eb80*/  FADD.FTZ R2, R230, R6 ;  /* 0x00000006e6027221 */ /* 0x000fe80000010000 */
[----:B------:R-:W-:Y:S01]  /*eb90*/  FADD.FTZ R2, R224, R2 ;  /* 0x00000002e0027221 */ /* 0x000fe20000010000 */
[----:B------:R-:W0:Y:S03]  /*eba0*/  LDGDEPBAR ;  /* 0x00000000000079af */ /* 0x000e260000000000 */
[----:B------:R-:W-:Y:S04]  /*ebb0*/  FADD.FTZ R2, R221, R2 ;  /* 0x00000002dd027221 */ /* 0x000fe80000010000 */
[----:B------:R-:W-:Y:S04]  /*ebc0*/  FADD.FTZ R2, R223, R2 ;  /* 0x00000002df027221 */ /* 0x000fe80000010000 */
[----:B------:R-:W-:Y:S05]  /*ebd0*/  FADD.FTZ R2, R219, R2 ;  /* 0x00000002db027221 */ /* 0x000fea0000010000 */
[----:B------:R-:W-:Y:S01]  /*ebe0*/  STL [R1+0x8], R2 ;  /* 0x0000080201007387 */ /* 0x000fe20000100800 */
[----:B-1----:R-:W-:Y:S01]  /*ebf0*/  FADD.FTZ R0, R225, R3 ;  /* 0x00000003e1007221 */ /* 0x002fe20000010000 */
[----:B------:R-:W-:Y:S03]  /*ec00*/  MOV R3, R100 ;  /* 0x0000006400037202 */ /* 0x000fe60000000f00 */
[----:B------:R-:W-:Y:S04]  /*ec10*/  FADD.FTZ R0, R220, R0 ;  /* 0x00000000dc007221 */ /* 0x000fe80000010000 */
[----:B------:R-:W-:Y:S04]  /*ec20*/  FADD.FTZ R0, R222, R0 ;  /* 0x00000000de007221 */ /* 0x000fe80000010000 */
[----:B------:R-:W-:Y:S04]  /*ec30*/  FADD.FTZ R0, R208, R0 ;  /* 0x00000000d0007221 */ /* 0x000fe80000010000 */
[----:B------:R-:W-:Y:S05]  /*ec40*/  FADD.FTZ R0, R207, R0 ;  /* 0x00000000cf007221 */ /* 0x000fea0000010000 */
[----:B------:R1:W-:Y:S02]  /*ec50*/  STL [R1+0x10], R0 ;  /* 0x0000100001007387 */ /* 0x0003e40000100800 */
[----:B-1----:R-:W-:Y:S01]  /*ec60*/  MOV R0, R101 ;  /* 0x0000006500007202 */ /* 0x002fe20000000f00 */
[----:B------:R-:W-:-:S05]  /*ec70*/  @!P0 BRA `(.L_x_2092) ;  /* 0xffffbfa000008947 */ /* 0x000fca000383ffff */
.L_x_2091:
[----:B------:R-:W-:Y:S02]  /*ec80*/  MOV R7, 0x1f ;  /* 0x0000001f00077802 */ /* 0x000fe40000000f00 */
[----:B------:R-:W-:Y:S01]  /*ec90*/  MOV R6, 0xffffffff ;  /* 0xffffffff00067802 */ /* 0x000fe20000000f00 */
[----:B------:R-:W-:Y:S05]  /*eca0*/  BRA.DIV ~URZ, `(.L_x_2093) ;  /* 0x000023527f007947 */ /* 0x000fea000b800000 */
[----:B------:R-:W2:Y:S04]  /*ecb0*/  LDL R2, [R1+0x8] ;  /* 0x0000080001027983 */ /* 0x000ea80000100800 */
[----:B--2---:R2:W3:Y:S02]  /*ecc0*/  SHFL.BFLY PT, R0, R2, 0x2, 0x1f ;  /* 0x0c401f0002007f89 */ /* 0x0044e400000e0000 */
.L_x_2107:
[----:B--2---:R-:W2:Y:S02]  /*ecd0*/  LDL.LU R2, [R1+0x8] ;  /* 0x0000080001027983 */ /* 0x004ea40000300800 */
[----:B--23--:R-:W-:Y:S01]  /*ece0*/  FADD.FTZ R0, R0, R2 ;  /* 0x0000000200007221 */ /* 0x00cfe20000010000 */
[----:B------:R-:W-:Y:S05]  /*ecf0*/  BRA.DIV ~URZ, `(.L_x_2094) ;  /* 0x000023627f007947 */ /* 0x000fea000b800000 */
[----:B------:R-:W2:Y:S04]  /*ed00*/  LDL.LU R5, [R1+0x10] ;  /* 0x0000100001057983 */ /* 0x000ea80000300800 */
[----:B------:R-:W3:Y:S02]  /*ed10*/  SHFL.BFLY PT, R2, R0, 0x1, 0x1f ;  /* 0x0c201f0000027f89 */ /* 0x000ee400000e0000 */
[----:B---3--:R-:W-:-:S02]  /*ed20*/  FADD.FTZ R0, R0, R2 ;  /* 0x0000000200007221 */ /* 0x008fc40000010000 */
[----:B--2---:R-:W2:Y:S02]  /*ed30*/  SHFL.BFLY PT, R4, R5, 0x2, 0x1f ;  /* 0x0c401f0005047f89 */ /* 0x004ea400000e0000 */
[----:B--2---:R-:W-:-:S05]  /*ed40*/  FADD.FTZ R4, R4, R5 ;  /* 0x0000000504047221 */ /* 0x004fca0000010000 */
[----:B-1----:R1:W2:Y:S02]  /*ed50*/  SHFL.BFLY PT, R3, R4, 0x1, 0x1f ;  /* 0x0c201f0004037f89 */ /* 0x0022a400000e0000 */
.L_x_2108:
        /* <DEDUP_REMOVED lines=117> */
.L_x_2082:
        /* <DEDUP_REMOVED lines=19> */
.L_x_2096:
[----:B--2---:R-:W-:Y:S05]  /*f5e0*/  BSYNC B0 ;  /* 0x0000000000007941 */ /* 0x004fea0003800000 */
.L_x_2095:
        /* <DEDUP_REMOVED lines=15> */
[----:B-1----:R-:W-:Y:S05]  /*f6e0*/  CALL.REL.NOINC `($__internal_43_$__cuda_sm70_shflsync_idx_p) ;  /* 0x00001b1000007944 */ /* 0x002fea0003c00000 */
.L_x_2099:
[----:B------:R-:W3:Y:S04]  /*f6f0*/  LDL R7, [R1+0x7c] ;  /* 0x00007c0001077983 */ /* 0x000ee80000100800 */
[----:B------:R-:W4:Y:S04]  /*f700*/  LDL.LU R6, [R1+0x5c] ;  /* 0x00005c0001067983 */ /* 0x000f280000300800 */
[----:B-12---:R-:W2:Y:S04]  /*f710*/  LDL.LU R12, [R1+0x60] ;  /* 0x00006000010c7983 */ /* 0x006ea80000300800 */
[----:B------:R-:W2:Y:S04]  /*f720*/  LDL.LU R18, [R1+0x64] ;  /* 0x0000640001127983 */ /* 0x000ea80000300800 */
[----:B------:R-:W3:Y:S01]  /*f730*/  LDL.LU R20, [R1+0x68] ;  /* 0x0000680001147983 */ /* 0x000ee20000300800 */
[----:B------:R-:W-:-:S03]  /*f740*/  IMAD.MOV.U32 R5, RZ, RZ, 0x1 ;  /* 0x00000001ff057424 */ /* 0x000fc600078e00ff */
[----:B------:R-:W3:Y:S02]  /*f750*/  LDL R19, [R1+0x84] ;  /* 0x0000840001137983 */ /* 0x000ee40000100800 */
[----:B------:R-:W-:Y:S02]  /*f760*/  ISETP.NE.AND P1, PT, R5, c[0x0][0x4e8], PT ;  /* 0x00013a0005007a0c */ /* 0x000fe40003f25270 */
[----:B------:R-:W3:Y:S04]  /*f770*/  LDL R157, [R1+0x38] ;  /* 0x00003800019d7983 */ /* 0x000ee80000100800 */
[----:B------:R-:W3:Y:S04]  /*f780*/  LDL R156, [R1+0x70] ;  /* 0x00007000019c7983 */ /* 0x000ee80000100800 */
[----:B------:R1:W5:Y:S04]  /*f790*/  LDL R155, [R1+0x78] ;  /* 0x00007800019b7983 */ /* 0x0003680000100800 */
[----:B------:R1:W5:Y:S04]  /*f7a0*/  LDL R154, [R1+0x74] ;  /* 0x00007400019a7983 */ /* 0x0003680000100800 */
[----:B------:R-:W1:Y:S01]  /*f7b0*/  S2R R21, SR_TID.X ;  /* 0x0000000000157919 */ /* 0x000e620000002100 */
[----:B------:R-:W-:-:S02]  /*f7c0*/  ULDC UR5, c[0x0][0x4e8] ;  /* 0x00013a0000057ab9 */ /* 0x000fc40000000800 */
[----:B------:R-:W-:Y:S02]  /*f7d0*/  ULDC UR4, c[0x0][0x388] ;  /* 0x0000e20000047ab9 */ /* 0x000fe40000000800 */
[----:B------:R-:W-:Y:S01]  /*f7e0*/  UIMAD UR4, UR5, UR4, URZ ;  /* 0x00000004050472a4 */ /* 0x000fe2000f8e023f */
[----:B------:R-:W-:Y:S01]  /*f7f0*/  BSSY B0, `(.L_x_2100) ;  /* 0x00000db000007945 */ /* 0x000fe20003800000 */
[----:B----4-:R-:W-:Y:S01]  /*f800*/  SHF.R.S32.HI R0, RZ, 0x1f, R6 ;  /* 0x0000001fff007819 */ /* 0x010fe20000011406 */
[----:B------:R-:W-:-:S04]  /*f810*/  IMAD.WIDE.U32 R2, R6, c[0x0][0x4d0], RZ ;  /* 0x0001340006027a25 */ /* 0x000fc800078e00ff */
[C---:B------:R-:W-:Y:S02]  /*f820*/  IMAD R4, R0.reuse, c[0x0][0x4d0], RZ ;  /* 0x0001340000047a24 */ /* 0x040fe400078e02ff */
[----:B------:R-:W-:Y:S01]  /*f830*/  IMAD R5, R0, c[0x0][0x438], RZ ;  /* 0x00010e0000057a24 */ /* 0x000fe200078e02ff */
[----:B--2---:R-:W-:Y:S01]  /*f840*/  SHF.R.S32.HI R0, RZ, 0x1f, R12 ;  /* 0x0000001fff007819 */ /* 0x004fe2000001140c */
[C---:B------:R-:W-:Y:S01]  /*f850*/  IMAD R4, R6.reuse, c[0x0][0x4d4], R4 ;  /* 0x0001350006047a24 */ /* 0x040fe200078e0204 */
[----:B------:R-:W-:Y:S01]  /*f860*/  SHF.R.S32.HI R11, RZ, 0x1f, R18 ;  /* 0x0000001fff0b7819 */ /* 0x000fe20000011412 */
[----:B------:R-:W-:Y:S02]  /*f870*/  IMAD R8, R6, c[0x0][0x43c], R5 ;  /* 0x00010f0006087a24 */ /* 0x000fe400078e0205 */
[----:B---3--:R-:W-:Y:S02]  /*f880*/  IMAD.IADD R7, R7, 0x1, R20 ;  /* 0x0000000107077824 */ /* 0x008fe400078e0214 */
[----:B------:R-:W-:-:S02]  /*f890*/  IMAD.IADD R3, R3, 0x1, R4 ;  /* 0x0000000103037824 */ /* 0x000fc400078e0204 */
[----:B------:R-:W-:-:S04]  /*f8a0*/  @P1 IMAD.HI.U32 R10, R7, c[0x0][0x4ec], RZ ;  /* 0x00013b00070a1a27 */ /* 0x000fc800078e00ff */
[----:B------:R-:W-:Y:S02]  /*f8b0*/  IMAD R9, R0, c[0x0][0x4d8], RZ ;  /* 0x0001360000097a24 */ /* 0x000fe400078e02ff */
[----:B------:R-:W-:-:S04]  /*f8c0*/  IMAD.WIDE.U32 R4, R6, c[0x0][0x438], RZ ;  /* 0x00010e0006047a25 */ /* 0x000fc800078e00ff */
[----:B------:R-:W-:Y:S01]  /*f8d0*/  IMAD.MOV.U32 R6, RZ, RZ, R7 ;  /* 0x000000ffff067224 */ /* 0x000fe200078e0007 */
[----:B------:R-:W-:Y:S01]  /*f8e0*/  @P1 SHF.R.U32.HI R6, RZ, c[0x0][0x4f0], R10 ;  /* 0x00013c00ff061a19 */ /* 0x000fe2000001160a */
[C---:B------:R-:W-:Y:S02]  /*f8f0*/  IMAD R9, R12.reuse, c[0x0][0x4dc], R9 ;  /* 0x000137000c097a24 */ /* 0x040fe400078e0209 */
[----:B------:R-:W-:-:S04]  /*f900*/  IMAD.WIDE.U32 R2, R12, c[0x0][0x4d8], R2 ;  /* 0x000136000c027a25 */ /* 0x000fc800078e0002 */
[----:B------:R-:W-:Y:S02]  /*f910*/  IMAD.IADD R5, R5, 0x1, R8 ;  /* 0x0000000105057824 */ /* 0x000fe400078e0208 */
[----:B------:R-:W-:Y:S02]  /*f920*/  IMAD R0, R0, c[0x0][0x440], RZ ;  /* 0x0001100000007a24 */ /* 0x000fe400078e02ff */
[----:B------:R-:W-:Y:S02]  /*f930*/  IMAD.IADD R3, R3, 0x1, R9 ;  /* 0x0000000103037824 */ /* 0x000fe400078e0209 */
[----:B------:R-:W-:Y:S02]  /*f940*/  IMAD.MOV R10, RZ, RZ, -R6 ;  /* 0x000000ffff0a7224 */ /* 0x000fe400078e0a06 */
[C---:B------:R-:W-:Y:S02]  /*f950*/  IMAD R15, R12.reuse, c[0x0][0x444], R0 ;  /* 0x000111000c0f7a24 */ /* 0x040fe400078e0200 */
[----:B------:R-:W-:-:S04]  /*f960*/  IMAD.WIDE.U32 R8, R12, c[0x0][0x440], R4 ;  /* 0x000110000c087a25 */ /* 0x000fc800078e0004 */
[----:B------:R-:W-:Y:S02]  /*f970*/  IMAD R12, R11, c[0x0][0x4e0], RZ ;  /* 0x000138000b0c7a24 */ /* 0x000fe400078e02ff */
[----:B------:R-:W-:Y:S02]  /*f980*/  IMAD R10, R10, c[0x0][0x4e8], R7 ;  /* 0x00013a000a0a7a24 */ /* 0x000fe400078e0207 */
[C---:B------:R-:W-:Y:S01]  /*f990*/  IMAD.WIDE.U32 R4, R18.reuse, c[0x0][0x4e0], R2 ;  /* 0x0001380012047a25 */ /* 0x040fe200078e0002 */
[----:B------:R-:W-:Y:S02]  /*f9a0*/  SHF.R.S32.HI R13, RZ, 0x1f, R6 ;  /* 0x0000001fff0d7819 */ /* 0x000fe40000011406 */
[----:B------:R-:W-:Y:S01]  /*f9b0*/  SHF.R.S32.HI R14, RZ, 0x1f, R10 ;  /* 0x0000001fff0e7819 */ /* 0x000fe2000001140a */
[----:B------:R-:W-:Y:S01]  /*f9c0*/  IMAD R12, R18, c[0x0][0x4e4], R12 ;  /* 0x00013900120c7a24 */ /* 0x000fe200078e020c */
[----:B------:R-:W-:Y:S01]  /*f9d0*/  IADD3 R4, P0, R6, R4, RZ ;  /* 0x0000000406047210 */ /* 0x000fe20007f1e0ff */
[----:B------:R-:W-:-:S03]  /*f9e0*/  @P1 IMAD.HI.U32 R2, R7, c[0x0][0x4ec], RZ ;  /* 0x00013b0007021a27 */ /* 0x000fc600078e00ff */
[----:B------:R-:W-:Y:S01]  /*f9f0*/  IADD3.X R5, R13, R5, R12, P0, !PT ;  /* 0x000000050d057210 */ /* 0x000fe200007fe40c */
[----:B------:R-:W-:Y:S01]  /*fa00*/  IMAD.MOV.U32 R0, RZ, RZ, R7 ;  /* 0x000000ffff007224 */ /* 0x000fe200078e0007 */
[----:B------:R-:W-:Y:S01]  /*fa10*/  @P1 SHF.R.U32.HI R0, RZ, c[0x0][0x4f0], R2 ;  /* 0x00013c00ff001a19 */ /* 0x000fe20000011602 */
[----:B------:R-:W-:Y:S02]  /*fa20*/  IMAD R6, R14, c[0x0][0x4c8], RZ ;  /* 0x000132000e067a24 */ /* 0x000fe400078e02ff */
[----:B------:R-:W-:Y:S02]  /*fa30*/  IMAD.IADD R3, R9, 0x1, R15 ;  /* 0x0000000109037824 */ /* 0x000fe400078e020f */
[----:B------:R-:W-:Y:S02]  /*fa40*/  IMAD R11, R11, c[0x0][0x448], RZ ;  /* 0x000112000b0b7a24 */ /* 0x000fe400078e02ff */
[----:B------:R-:W-:Y:S02]  /*fa50*/  IMAD.MOV.U32 R2, RZ, RZ, R8 ;  /* 0x000000ffff027224 */ /* 0x000fe400078e0008 */
[----:B------:R-:W-:-:S02]  /*fa60*/  IMAD R6, R10, c[0x0][0x4cc], R6 ;  /* 0x000133000a067a24 */ /* 0x000fc400078e0206 */
[----:B------:R-:W-:Y:S01]  /*fa70*/  IMAD.WIDE.U32 R4, R10, c[0x0][0x4c8], R4 ;  /* 0x000132000a047a25 */ /* 0x000fe200078e0004 */
[----:B------:R-:W-:-:S03]  /*fa80*/  SHF.R.S32.HI R10, RZ, 0x1f, R0 ;  /* 0x0000001fff0a7819 */ /* 0x000fc60000011400 */
[C---:B------:R-:W-:Y:S02]  /*fa90*/  IMAD R11, R18.reuse, c[0x0][0x44c], R11 ;  /* 0x00011300120b7a24 */ /* 0x040fe400078e020b */
[----:B------:R-:W-:Y:S01]  /*faa0*/  IMAD.WIDE.U32 R2, R18, c[0x0][0x448], R2 ;  /* 0x0001120012027a25 */ /* 0x000fe200078e0002 */
[----:B-1----:R-:W-:Y:S02]  /*fab0*/  SHF.R.S32.HI R18, RZ, 0x1f, R21 ;  /* 0x0000001fff127819 */ /* 0x002fe40000011415 */
[----:B------:R-:W-:Y:S01]  /*fac0*/  LEA R8, P0, R4, c[0x0][0x4a8], 0x2 ;  /* 0x00012a0004087a11 */ /* 0x000fe200078010ff */
[----:B------:R-:W-:Y:S01]  /*fad0*/  IMAD.IADD R5, R5, 0x1, R6 ;  /* 0x0000000105057824 */ /* 0x000fe200078e0206 */
[----:B------:R-:W-:Y:S01]  /*fae0*/  LEA.HI R18, R18, R21, RZ, 0x5 ;  /* 0x0000001512127211 */ /* 0x000fe200078f28ff */
[----:B------:R-:W-:Y:S02]  /*faf0*/  IMAD.MOV R9, RZ, RZ, -R0 ;  /* 0x000000ffff097224 */ /* 0x000fe400078e0a00 */
[----:B------:R-:W-:Y:S01]  /*fb00*/  IMAD R6, R10, c[0x0][0x430], RZ ;  /* 0x00010c000a067a24 */ /* 0x000fe200078e02ff */
[----:B------:R-:W-:Y:S01]  /*fb10*/  LEA.HI.X R5, R4, c[0x0][0x4ac], R5, 0x2, P0 ;  /* 0x00012b0004057a11 */ /* 0x000fe200000f1405 */
[----:B------:R-:W-:Y:S01]  /*fb20*/  IMAD R9, R9, c[0x0][0x4e8], R7 ;  /* 0x00013a0009097a24 */ /* 0x000fe200078e0207 */
[----:B------:R-:W-:Y:S01]  /*fb30*/  LOP3.LUT R18, R18, 0xffffffe0, RZ, 0xc0, !PT ;  /* 0xffffffe012127812 */ /* 0x000fe200078ec0ff */
[----:B------:R-:W-:-:S02]  /*fb40*/  IMAD.IADD R3, R3, 0x1, R11 ;  /* 0x0000000103037824 */ /* 0x000fc400078e020b */
[C---:B------:R-:W-:Y:S01]  /*fb50*/  IMAD R10, R0.reuse, c[0x0][0x434], R6 ;  /* 0x00010d00000a7a24 */ /* 0x040fe200078e0206 */
[----:B------:R-:W-:Y:S01]  /*fb60*/  SHFL.IDX PT, R7, R5, RZ, 0x1c1f ;  /* 0x001c1fff05077589 */ /* 0x000fe200000e0000 */
[----:B------:R-:W-:-:S03]  /*fb70*/  IMAD.WIDE.U32 R2, R0, c[0x0][0x430], R2 ;  /* 0x00010c0000027a25 */ /* 0x000fc600078e0002 */
[----:B------:R-:W1:Y:S01]  /*fb80*/  SHFL.IDX PT, R6, R8, RZ, 0x1c1f ;  /* 0x001c1fff08067589 */ /* 0x000e6200000e0000 */
[----:B------:R-:W-:-:S03]  /*fb90*/  IMAD.IADD R18, R21, 0x1, -R18 ;  /* 0x0000000115127824 */ /* 0x000fc600078e0a12 */
[----:B------:R2:W-:Y:S01]  /*fba0*/  SHFL.IDX PT, R4, R8, 0x1, 0x1c1f ;  /* 0x003c1f0008047f89 */ /* 0x0005e200000e0000 */
[----:B------:R-:W-:-:S03]  /*fbb0*/  IMAD.IADD R0, R19, 0x1, R20 ;  /* 0x0000000113007824 */ /* 0x000fc600078e0214 */
[----:B------:R-:W3:Y:S01]  /*fbc0*/  SHFL.IDX PT, R5, R5, 0x1, 0x1c1f ;  /* 0x003c1f0005057f89 */ /* 0x000ee200000e0000 */
[----:B------:R-:W-:Y:S01]  /*fbd0*/  IMAD.IADD R3, R3, 0x1, R10 ;  /* 0x0000000103037824 */ /* 0x000fe200078e020a */
[----:B------:R-:W-:-:S04]  /*fbe0*/  LOP3.LUT P3, RZ, R18, 0x3, RZ, 0xc0, !PT ;  /* 0x0000000312ff7812 */ /* 0x000fc8000786c0ff */
[----:B------:R-:W-:Y:S01]  /*fbf0*/  ISETP.GE.OR P4, PT, R0, UR4, P3 ;  /* 0x0000000400007c0c */ /* 0x000fe20009f86670 */
[----:B------:R-:W-:Y:S01]  /*fc00*/  IMAD.WIDE.U32 R2, R9, c[0x0][0x428], R2 ;  /* 0x00010a0009027a25 */ /* 0x000fe200078e0002 */
[----:B--2---:R-:W-:-:S05]  /*fc10*/  SHF.R.S32.HI R8, RZ, 0x1f, R9 ;  /* 0x0000001fff087819 */ /* 0x004fca0000011409 */
[----:B------:R-:W-:Y:S01]  /*fc20*/  IMAD R10, R8, c[0x0][0x428], RZ ;  /* 0x00010a00080a7a24 */ /* 0x000fe200078e02ff */
[----:B------:R-:W-:-:S03]  /*fc30*/  IADD3 R8, R0, 0x8, RZ ;  /* 0x0000000800087810 */ /* 0x000fc60007ffe0ff */
[----:B------:R-:W-:Y:S01]  /*fc40*/  IMAD R10, R9, c[0x0][0x42c], R10 ;  /* 0x00010b00090a7a24 */ /* 0x000fe200078e020a */
[----:B------:R-:W-:Y:S02]  /*fc50*/  ISETP.GE.OR P3, PT, R8, UR4, P3 ;  /* 0x0000000408007c0c */ /* 0x000fe40009f66670 */
[----:B------:R-:W-:Y:S01]  /*fc60*/  ISETP.GE.AND P1, PT, R0, UR4, PT ;  /* 0x0000000400007c0c */ /* 0x000fe2000bf26270 */
[----:B------:R-:W-:Y:S01]  /*fc70*/  IMAD.IADD R3, R3, 0x1, R10 ;  /* 0x0000000103037824 */ /* 0x000fe200078e020a */
[C---:B------:R-:W-:Y:S01]  /*fc80*/  LEA R35, P2, R2.reuse, c[0x0][0x400], 0x2 ;  /* 0x0001000002237a11 */ /* 0x040fe200078410ff */
[----:B-1----:R1:W-:Y:S03]  /*fc90*/  @!P4 ST.E [R6.64], R17 ;  /* 0x000000110600c985 */ /* 0x0023e6000c101906 */
[----:B------:R-:W-:Y:S02]  /*fca0*/  LEA.HI.X R30, R2, c[0x0][0x404], R3, 0x2, P2 ;  /* 0x00010100021e7a11 */ /* 0x000fe400010f1403 */
[C---:B------:R-:W-:Y:S01]  /*fcb0*/  IADD3 R10, R157.reuse, 0x8, RZ ;  /* 0x000000089d0a7810 */ /* 0x040fe20007ffe0ff */
[----:B------:R-:W2:Y:S01]  /*fcc0*/  SHFL.IDX PT, R2, R35, RZ, 0x1c1f ;  /* 0x001c1fff23027589 */ /* 0x000ea200000e0000 */
[----:B------:R-:W-:-:S02]  /*fcd0*/  IADD3 R0, R157, 0x10, RZ ;  /* 0x000000109d007810 */ /* 0x000fc40007ffe0ff */
[C---:B------:R-:W-:Y:S01]  /*fce0*/  IADD3 R11, R157.reuse, 0x18, RZ ;  /* 0x000000189d0b7810 */ /* 0x040fe20007ffe0ff */
[----:B---3--:R3:W-:Y:S01]  /*fcf0*/  @!P3 ST.E [R4.64], R16 ;  /* 0x000000100400b985 */ /* 0x0087e2000c101906 */
[C---:B------:R-:W-:Y:S02]  /*fd00*/  IADD3 R12, R157.reuse, 0x20, RZ ;  /* 0x000000209d0c7810 */ /* 0x040fe40007ffe0ff */
[C---:B------:R-:W-:Y:S01]  /*fd10*/  IADD3 R13, R157.reuse, 0x28, RZ ;  /* 0x000000289d0d7810 */ /* 0x040fe20007ffe0ff */
[----:B------:R4:W2:Y:S01]  /*fd20*/  SHFL.IDX PT, R3, R30, RZ, 0x1c1f ;  /* 0x001c1fff1e037589 */ /* 0x0008a200000e0000 */
[C---:B------:R-:W-:Y:S02]  /*fd30*/  IADD3 R14, R157.reuse, 0x30, RZ ;  /* 0x000000309d0e7810 */ /* 0x040fe40007ffe0ff */
[C---:B------:R-:W-:Y:S02]  /*fd40*/  IADD3 R15, R157.reuse, 0x38, RZ ;  /* 0x000000389d0f7810 */ /* 0x040fe40007ffe0ff */
[----:B------:R-:W-:-:S02]  /*fd50*/  IADD3 R18, R157, 0x48, RZ ;  /* 0x000000489d127810 */ /* 0x000fc40007ffe0ff */
[C---:B------:R-:W-:Y:S02]  /*fd60*/  IADD3 R19, R157.reuse, 0x58, RZ ;  /* 0x000000589d137810 */ /* 0x040fe40007ffe0ff */
[C---:B------:R-:W-:Y:S02]  /*fd70*/  IADD3 R20, R157.reuse, 0x60, RZ ;  /* 0x000000609d147810 */ /* 0x040fe40007ffe0ff */
[C---:B------:R-:W-:Y:S02]  /*fd80*/  IADD3 R21, R157.reuse, 0x68, RZ ;  /* 0x000000689d157810 */ /* 0x040fe40007ffe0ff */
[C---:B-1----:R-:W-:Y:S02]  /*fd90*/  IADD3 R17, R157.reuse, 0x50, RZ ;  /* 0x000000509d117810 */ /* 0x042fe40007ffe0ff */
[C---:B------:R-:W-:Y:S02]  /*fda0*/  IADD3 R22, R157.reuse, 0x70, RZ ;  /* 0x000000709d167810 */ /* 0x040fe40007ffe0ff */
[----:B------:R-:W-:-:S02]  /*fdb0*/  IADD3 R23, R157, 0x78, RZ ;  /* 0x000000789d177810 */ /* 0x000fc40007ffe0ff */
[C---:B------:R-:W-:Y:S02]  /*fdc0*/  IADD3 R24, R157.reuse, 0x80, RZ ;  /* 0x000000809d187810 */ /* 0x040fe40007ffe0ff */
[C---:B------:R-:W-:Y:S02]  /*fdd0*/  IADD3 R26, R157.reuse, 0x88, RZ ;  /* 0x000000889d1a7810 */ /* 0x040fe40007ffe0ff */
[C---:B---3--:R-:W-:Y:S02]  /*fde0*/  IADD3 R16, R157.reuse, 0x40, RZ ;  /* 0x000000409d107810 */ /* 0x048fe40007ffe0ff */
[C---:B------:R-:W-:Y:S02]  /*fdf0*/  IADD3 R25, R157.reuse, 0x90, RZ ;  /* 0x000000909d197810 */ /* 0x040fe40007ffe0ff */
[C---:B------:R-:W-:Y:S02]  /*fe00*/  IADD3 R27, R157.reuse, 0x98, RZ ;  /* 0x000000989d1b7810 */ /* 0x040fe40007ffe0ff */
[----:B------:R-:W-:-:S02]  /*fe10*/  IADD3 R28, R157, 0xa0, RZ ;  /* 0x000000a09d1c7810 */ /* 0x000fc40007ffe0ff */
[----:B------:R-:W-:Y:S02]  /*fe20*/  IADD3 R29, R157, 0xa8, RZ ;  /* 0x000000a89d1d7810 */ /* 0x000fe40007ffe0ff */
[----:B------:R-:W-:Y:S02]  /*fe30*/  ISETP.GE.AND P0, PT, R8, UR4, PT ;  /* 0x0000000408007c0c */ /* 0x000fe4000bf06270 */
        /* <DEDUP_REMOVED lines=23> */
[----:B--2-4-:R-:W-:Y:S02]  /*ffb0*/  ISETP.GE.AND P5, PT, R157, c[0x0][0x3c8], PT ;  /* 0x0000f2009d007a0c */ /* 0x014fe40003fa6270 */
[----:B------:R-:W-:-:S02]  /*ffc0*/  ISETP.GE.AND P1, PT, R10, c[0x0][0x3c8], PT ;  /* 0x0000f2000a007a0c */ /* 0x000fc40003f26270 */
[----:B------:R-:W-:Y:S02]  /*ffd0*/  ISETP.GE.AND P4, PT, R0, c[0x0][0x3c8], PT ;  /* 0x0000f20000007a0c */ /* 0x000fe40003f86270 */
        /* <DEDUP_REMOVED lines=80> */
[----:B-----5:R-:W-:-:S02]  /*104e0*/  ISETP.GE.AND P2, PT, R154, c[0x0][0x3c8], PT ;  /* 0x0000f2009a007a0c */ /* 0x020fc40003f46270 */
        /* <DEDUP_REMOVED lines=11> */
.L_x_2101:
[----:B--2-4-:R-:W-:Y:S05]  /*105a0*/  BSYNC B0 ;  /* 0x0000000000007941 */ /* 0x014fea0003800000 */
.L_x_2100:
[----:B---3--:R1:W2:Y:S04]  /*105b0*/  SHFL.IDX PT, R3, R30, 0x1, 0x1c1f ;  /* 0x003c1f001e037f89 */ /* 0x0082a800000e0000 */
[----:B------:R1:W3:Y:S01]  /*105c0*/  SHFL.IDX PT, R2, R35, 0x1, 0x1c1f ;  /* 0x003c1f0023027f89 */ /* 0x0002e200000e0000 */
[----:B------:R-:W-:Y:S05]  /*105d0*/  @P0 BRA `(.L_x_2102) ;  /* 0x000008d000000947 */ /* 0x000fea0003800000 */
[----:B------:R-:W-:Y:S02]  /*105e0*/  ISETP.GE.AND P4, PT, R10, c[0x0][0x3c8], PT ;  /* 0x0000f2000a007a0c */ /* 0x000fe40003f86270 */
[----:B------:R-:W-:Y:S02]  /*105f0*/  ISETP.GE.AND P0, PT, R157, c[0x0][0x3c8], PT ;  /* 0x0000f2009d007a0c */ /* 0x000fe40003f06270 */
[----:B------:R-:W-:Y:S02]  /*10600*/  ISETP.GE.AND P3, PT, R0, c[0x0][0x3c8], PT ;  /* 0x0000f20000007a0c */ /* 0x000fe40003f66270 */
[----:B------:R-:W-:-:S07]  /*10610*/  ISETP.GE.AND P2, PT, R11, c[0x0][0x3c8], PT ;  /* 0x0000f2000b007a0c */ /* 0x000fce0003f46270 */
[CC--:B---3--:R-:W-:Y:S02]  /*10620*/  @!P4 LEA R4, P1, R10.reuse, R2.reuse, 0x2 ;  /* 0x000000020a04c211 */ /* 0x0c8fe400078210ff */
[----:B--2---:R-:W-:Y:S02]  /*10630*/  @!P0 IMAD.WIDE R6, R157, 0x4, R2 ;  /* 0x000000049d068825 */ /* 0x004fe400078e0202 */
[-C--:B------:R-:W-:Y:S02]  /*10640*/  @!P4 LEA.HI.X R5, R10, R3.reuse, R32, 0x2, P1 ;  /* 0x000000030a05c211 */ /* 0x080fe400008f1420 */
[----:B------:R-:W-:Y:S01]  /*10650*/  ISETP.GE.AND P1, PT, R12, c[0x0][0x3c8], PT ;  /* 0x0000f2000c007a0c */ /* 0x000fe20003f26270 */
[----:B------:R2:W-:Y:S01]  /*10660*/  @!P0 ST.E.64 [R6.64], R106 ;  /* 0x0000006a06008985 */ /* 0x0005e2000c101b06 */
[C---:B------:R-:W-:Y:S02]  /*10670*/  @!P3 LEA R8, P5, R0.reuse, R2, 0x2 ;  /* 0x000000020008b211 */ /* 0x040fe400078a10ff */
[----:B------:R-:W-:Y:S01]  /*10680*/  ISETP.GE.AND P0, PT, R13, c[0x0][0x3c8], PT ;  /* 0x0000f2000d007a0c */ /* 0x000fe20003f06270 */
[----:B------:R3:W-:Y:S01]  /*10690*/  @!P4 ST.E.64 [R4.64], R110 ;  /* 0x0000006e0400c985 */ /* 0x0007e2000c101b06 */
[----:B------:R-:W-:-:S02]  /*106a0*/  @!P3 LEA.HI.X R9, R0, R3, R31, 0x2, P5 ;  /* 0x000000030009b211 */ /* 0x000fc400028f141f */
[C---:B------:R-:W-:Y:S02]  /*106b0*/  @!P2 LEA R10, P5, R11.reuse, R2, 0x2 ;  /* 0x000000020b0aa211 */ /* 0x040fe400078a10ff */
[----:B------:R-:W-:Y:S01]  /*106c0*/  ISETP.GE.AND P4, PT, R14, c[0x0][0x3c8], PT ;  /* 0x0000f2000e007a0c */ /* 0x000fe20003f86270 */
[----:B------:R4:W-:Y:S01]  /*106d0*/  @!P3 ST.E.64 [R8.64], R114 ;  /* 0x000000720800b985 */ /* 0x0009e2000c101b06 */
[----:B------:R-:W-:Y:S02]  /*106e0*/  @!P2 LEA.HI.X R11, R11, R3, R33, 0x2, P5 ;  /* 0x000000030b0ba211 */ /* 0x000fe400028f1421 */
[----:B------:R-:W-:-:S03]  /*106f0*/  ISETP.GE.AND P3, PT, R15, c[0x0][0x3c8], PT ;  /* 0x0000f2000f007a0c */ /* 0x000fc60003f66270 */
[----:B------:R-:W-:Y:S01]  /*10700*/  @!P2 ST.E.64 [R10.64], R118 ;  /* 0x000000760a00a985 */ /* 0x000fe2000c101b06 */
[----:B------:R-:W-:Y:S02]  /*10710*/  ISETP.GE.AND P2, PT, R16, c[0x0][0x3c8], PT ;  /* 0x0000f20010007a0c */ /* 0x000fe40003f46270 */
[----:B--2---:R-:W-:-:S04]  /*10720*/  @!P1 LEA R6, P5, R12, R2, 0x2 ;  /* 0x000000020c069211 */ /* 0x004fc800078a10ff */
[----:B------:R-:W-:Y:S02]  /*10730*/  @!P1 LEA.HI.X R7, R12, R3, R34, 0x2, P5 ;  /* 0x000000030c079211 */ /* 0x000fe400028f1422 */
[----:B---3--:R-:W-:-:S03]  /*10740*/  @!P0 LEA R4, P5, R13, R2, 0x2 ;  /* 0x000000020d048211 */ /* 0x008fc600078a10ff */
[----:B------:R-:W-:Y:S01]  /*10750*/  @!P1 ST.E.64 [R6.64], R122 ;  /* 0x0000007a06009985 */ /* 0x000fe2000c101b06 */
[-C--:B------:R-:W-:Y:S02]  /*10760*/  @!P0 LEA.HI.X R5, R13, R3.reuse, R36, 0x2, P5 ;  /* 0x000000030d058211 */ /* 0x080fe400028f1424 */
[----:B----4-:R-:W-:Y:S02]  /*10770*/  @!P4 LEA R8, P5, R14, R2, 0x2 ;  /* 0x000000020e08c211 */ /* 0x010fe400078a10ff */
[----:B------:R-:W-:Y:S01]  /*10780*/  ISETP.GE.AND P1, PT, R18, c[0x0][0x3c8], PT ;  /* 0x0000f20012007a0c */ /* 0x000fe20003f26270 */
[----:B------:R2:W-:Y:S01]  /*10790*/  @!P0 ST.E.64 [R4.64], R126 ;  /* 0x0000007e04008985 */ /* 0x0005e2000c101b06 */
[----:B------:R-:W-:Y:S02]  /*107a0*/  @!P4 LEA.HI.X R9, R14, R3, R37, 0x2, P5 ;  /* 0x000000030e09c211 */ /* 0x000fe400028f1425 */
[----:B------:R-:W-:-:S03]  /*107b0*/  ISETP.GE.AND P0, PT, R17, c[0x0][0x3c8], PT ;  /* 0x0000f20011007a0c */ /* 0x000fc60003f06270 */
        /* <DEDUP_REMOVED lines=11> */
[----:B------:R-:W-:-:S04]  /*10870*/  @!P4 LEA R10, P5, R19, R2, 0x2 ;  /* 0x00000002130ac211 */ /* 0x000fc800078a10ff */
[----:B------:R-:W-:Y:S02]  /*10880*/  @!P4 LEA.HI.X R11, R19, R3, R42, 0x2, P5 ;  /* 0x00000003130bc211 */ /* 0x000fe400028f142a */
[----:B--2---:R-:W-:-:S04]  /*10890*/  @!P1 LEA R4, P3, R18, R2, 0x2 ;  /* 0x0000000212049211 */ /* 0x004fc800078610ff */
[----:B------:R-:W-:Y:S02]  /*108a0*/  @!P1 LEA.HI.X R5, R18, R3, R41, 0x2, P3 ;  /* 0x0000000312059211 */ /* 0x000fe400018f1429 */
[----:B------:R-:W-:-:S03]  /*108b0*/  ISETP.GE.AND P3, PT, R20, c[0x0][0x3c8], PT ;  /* 0x0000f20014007a0c */ /* 0x000fc60003f66270 */
[----:B------:R2:W-:Y:S01]  /*108c0*/  @!P1 ST.E.64 [R4.64], R138 ;  /* 0x0000008a04009985 */ /* 0x0005e2000c101b06 */
[----:B------:R-:W-:-:S03]  /*108d0*/  ISETP.GE.AND P1, PT, R22, c[0x0][0x3c8], PT ;  /* 0x0000f20016007a0c */ /* 0x000fc60003f26270 */
[----:B------:R4:W-:Y:S01]  /*108e0*/  @!P0 ST.E.64 [R8.64], R134 ;  /* 0x0000008608008985 */ /* 0x0009e2000c101b06 */
[----:B------:R-:W-:-:S03]  /*108f0*/  ISETP.GE.AND P0, PT, R23, c[0x0][0x3c8], PT ;  /* 0x0000f20017007a0c */ /* 0x000fc60003f06270 */
[----:B------:R-:W-:Y:S01]  /*10900*/  @!P4 ST.E.64 [R10.64], R130 ;  /* 0x000000820a00c985 */ /* 0x000fe2000c101b06 */
[----:B------:R-:W-:Y:S02]  /*10910*/  ISETP.GE.AND P4, PT, R24, c[0x0][0x3c8], PT ;  /* 0x0000f20018007a0c */ /* 0x000fe40003f86270 */
[----:B---3--:R-:W-:-:S04]  /*10920*/  @!P3 LEA R6, P5, R20, R2, 0x2 ;  /* 0x000000021406b211 */ /* 0x008fc800078a10ff */
[----:B------:R-:W-:-:S05]  /*10930*/  @!P3 LEA.HI.X R7, R20, R3, R43, 0x2, P5 ;  /* 0x000000031407b211 */ /* 0x000fca00028f142b */
[----:B------:R-:W-:Y:S01]  /*10940*/  @!P3 ST.E.64 [R6.64], R54 ;  /* 0x000000360600b985 */ /* 0x000fe2000c101b06 */
[----:B------:R-:W-:Y:S02]  /*10950*/  ISETP.GE.AND P3, PT, R26, c[0x0][0x3c8], PT ;  /* 0x0000f2001a007a0c */ /* 0x000fe40003f66270 */
[----:B--2---:R-:W-:-:S04]  /*10960*/  @!P2 LEA R4, P5, R21, R2, 0x2 ;  /* 0x000000021504a211 */ /* 0x004fc800078a10ff */
[----:B------:R-:W-:Y:S02]  /*10970*/  @!P2 LEA.HI.X R5, R21, R3, R44, 0x2, P5 ;  /* 0x000000031505a211 */ /* 0x000fe400028f142c */
[----:B----4-:R-:W-:-:S03]  /*10980*/  @!P1 LEA R8, P5, R22, R2, 0x2 ;  /* 0x0000000216089211 */ /* 0x010fc600078a10ff */
[----:B------:R2:W-:Y:S01]  /*10990*/  @!P2 ST.E.64 [R4.64], R58 ;  /* 0x0000003a0400a985 */ /* 0x0005e2000c101b06 */
[----:B------:R-:W-:Y:S02]  /*109a0*/  @!P1 LEA.HI.X R9, R22, R3, R45, 0x2, P5 ;  /* 0x0000000316099211 */ /* 0x000fe400028f142d */
[----:B------:R-:W-:-:S03]  /*109b0*/  ISETP.GE.AND P2, PT, R25, c[0x0][0x3c8], PT ;  /* 0x0000f20019007a0c */ /* 0x000fc60003f46270 */
[----:B------:R-:W-:Y:S01]  /*109c0*/  @!P1 ST.E.64 [R8.64], R62 ;  /* 0x0000003e08009985 */ /* 0x000fe2000c101b06 */
[----:B------:R-:W-:Y:S02]  /*109d0*/  ISETP.GE.AND P1, PT, R27, c[0x0][0x3c8], PT ;  /* 0x0000f2001b007a0c */ /* 0x000fe40003f26270 */
[----:B--2---:R-:W-:-:S04]  /*109e0*/  @!P0 LEA R4, P5, R23, R2, 0x2 ;  /* 0x0000000217048211 */ /* 0x004fc800078a10ff */
[----:B------:R-:W-:Y:S02]  /*109f0*/  @!P0 LEA.HI.X R5, R23, R3, R46, 0x2, P5 ;  /* 0x0000000317058211 */ /* 0x000fe400028f142e */
[----:B------:R-:W-:-:S03]  /*10a00*/  @!P4 LEA R6, P5, R24, R2, 0x2 ;  /* 0x000000021806c211 */ /* 0x000fc600078a10ff */
[----:B------:R2:W-:Y:S01]  /*10a10*/  @!P0 ST.E.64 [R4.64], R66 ;  /* 0x0000004204008985 */ /* 0x0005e2000c101b06 */
[----:B------:R-:W-:Y:S02]  /*10a20*/  @!P4 LEA.HI.X R7, R24, R3, R47, 0x2, P5 ;  /* 0x000000031807c211 */ /* 0x000fe400028f142f */
[----:B------:R-:W-:-:S03]  /*10a30*/  @!P2 LEA R12, P5, R25, R2, 0x2 ;  /* 0x00000002190ca211 */ /* 0x000fc600078a10ff */
        /* <DEDUP_REMOVED lines=10> */
[----:B------:R4:W-:Y:S04]  /*10ae0*/  @!P2 ST.E.64 [R12.64], R78 ;  /* 0x0000004e0c00a985 */ /* 0x0009e8000c101b06 */
[----:B------:R4:W-:Y:S02]  /*10af0*/  @!P1 ST.E.64 [R10.64], R82 ;  /* 0x000000520a009985 */ /* 0x0009e4000c101b06 */
[----:B------:R-:W-:-:S04]  /*10b00*/  @!P0 LEA R8, P5, R28, R2, 0x2 ;  /* 0x000000021c088211 */ /* 0x000fc800078a10ff */
[----:B------:R-:W-:Y:S02]  /*10b10*/  @!P0 LEA.HI.X R9, R28, R3, R51, 0x2, P5 ;  /* 0x000000031c098211 */ /* 0x000fe400028f1433 */
[----:B---3--:R-:W-:-:S03]  /*10b20*/  @!P4 LEA R6, P5, R29, R2, 0x2 ;  /* 0x000000021d06c211 */ /* 0x008fc600078a10ff */
[----:B------:R4:W-:Y:S01]  /*10b30*/  @!P0 ST.E.64 [R8.64], R86 ;  /* 0x0000005608008985 */ /* 0x0009e2000c101b06 */
[----:B------:R-:W-:Y:S02]  /*10b40*/  @!P4 LEA.HI.X R7, R29, R3, R53, 0x2, P5 ;  /* 0x000000031d07c211 */ /* 0x000fe400028f1435 */
[----:B-----5:R-:W-:-:S03]  /*10b50*/  ISETP.GE.AND P0, PT, R154, c[0x0][0x3c8], PT ;  /* 0x0000f2009a007a0c */ /* 0x020fc60003f06270 */
[----:B------:R4:W-:Y:S01]  /*10b60*/  @!P4 ST.E.64 [R6.64], R90 ;  /* 0x0000005a0600c985 */ /* 0x0009e2000c101b06 */
[----:B--2---:R-:W-:-:S04]  /*10b70*/  @!P3 LEA R4, P2, R156, R2, 0x2 ;  /* 0x000000029c04b211 */ /* 0x004fc800078410ff */
[----:B------:R-:W-:-:S05]  /*10b80*/  @!P3 LEA.HI.X R5, R156, R3, R52, 0x2, P2 ;  /* 0x000000039c05b211 */ /* 0x000fca00010f1434 */
[----:B------:R4:W-:Y:S01]  /*10b90*/  @!P3 ST.E.64 [R4.64], R94 ;  /* 0x0000005e0400b985 */ /* 0x0009e2000c101b06 */
[----:B------:R-:W-:Y:S05]  /*10ba0*/  @P0 BRA `(.L_x_2102) ;  /* 0x0000030000000947 */ /* 0x000fea0003800000 */
[----:B------:R-:W-:-:S04]  /*10bb0*/  LEA R2, P0, R154, R2, 0x2 ;  /* 0x000000029a027211 */ /* 0x000fc800078010ff */
[----:B------:R-:W-:-:S05]  /*10bc0*/  LEA.HI.X R3, R154, R3, R155, 0x2, P0 ;  /* 0x000000039a037211 */ /* 0x000fca00000f149b */
[----:B------:R2:W-:Y:S01]  /*10bd0*/  ST.E.64 [R2.64], R98 ;  /* 0x0000006202007985 */ /* 0x0005e2000c101b06 */
[----:B------:R-:W-:Y:S05]  /*10be0*/  BRA `(.L_x_2102) ;  /* 0x000002c000007947 */ /* 0x000fea0003800000 */
.L_x_2098:
        /* <DEDUP_REMOVED lines=26> */
[----:B------:R-:W-:-:S05]  /*10d90*/  IMAD.WIDE.U32 R2, R9, c[0x0][0x4d8], R2 ;  /* 0x0001360009027a25 */ /* 0x000fca00078e0002 */
[----:B------:R-:W-:Y:S01]  /*10da0*/  IADD3 R3, R3, R6, RZ ;  /* 0x0000000603037210 */ /* 0x000fe20007ffe0ff */
[----:B------:R-:W-:Y:S02]  /*10db0*/  IMAD R6, R4, c[0x0][0x4e0], RZ ;  /* 0x0001380004067a24 */ /* 0x000fe400078e02ff */
[----:B------:R-:W-:Y:S01]  /*10dc0*/  IMAD R4, R5, c[0x0][0x4e8], R7 ;  /* 0x00013a0005047a24 */ /* 0x000fe200078e0207 */
[----:B------:R-:W-:Y:S01]  /*10dd0*/  SHF.R.S32.HI R7, RZ, 0x1f, R0 ;  /* 0x0000001fff077819 */ /* 0x000fe20000011400 */
[----:B------:R-:W-:-:S03]  /*10de0*/  IMAD.WIDE.U32 R2, R8, c[0x0][0x4e0], R2 ;  /* 0x0001380008027a25 */ /* 0x000fc600078e0002 */
[----:B------:R-:W-:Y:S01]  /*10df0*/  SHF.R.S32.HI R5, RZ, 0x1f, R4 ;  /* 0x0000001fff057819 */ /* 0x000fe20000011404 */
[----:B------:R-:W-:Y:S01]  /*10e00*/  IMAD R6, R8, c[0x0][0x4e4], R6 ;  /* 0x0001390008067a24 */ /* 0x000fe200078e0206 */
        /* <DEDUP_REMOVED lines=9> */
[----:B------:R2:W-:Y:S02]  /*10ea0*/  STG.E [R4.64], R0 ;  /* 0x0000000004007986 */ /* 0x0005e4000c101906 */
.L_x_2102:
[----:B------:R-:W-:Y:S05]  /*10eb0*/  BSYNC B1 ;  /* 0x0000000000017941 */ /* 0x000fea0003800000 */
.L_x_2097:
[----:B--2---:R-:W2:Y:S02]  /*10ec0*/  LDL R0, [R1+0x80] ;  /* 0x0000800001007983 */ /* 0x004ea40000100800 */
[----:B--2---:R-:W-:-:S13]  /*10ed0*/  ISETP.NE.AND P0, PT, R0, RZ, PT ;  /* 0x000000ff0000720c */ /* 0x004fda0003f05270 */
[----:B------:R-:W-:Y:S01]  /*10ee0*/  @P0 WARPSYNC 0xffffffff ;  /* 0xffffffff00000948 */ /* 0x000fe20003800000 */
[----:B------:R-:W-:Y:S06]  /*10ef0*/  @P0 BAR.SYNC.DEFER_BLOCKING 0x5, 0x100 ;  /* 0x0144000000000b1d */ /* 0x000fec0000010000 */
[----:B------:R-:W2:Y:S04]  /*10f00*/  @P0 LDS R0, [0x24100] ;  /* 0x02410000ff000984 */ /* 0x000ea80000000800 */
[----:B--2---:R2:W-:Y:S04]  /*10f10*/  @P0 STL [R1+0x6c], R0 ;  /* 0x00006c0001000387 */ /* 0x0045e80000100800 */
[----:B------:R-:W-:Y:S06]  /*10f20*/  @P0 BAR.ARV 0x4, 0x100 ;  /* 0x0104000000000b1d */ /* 0x000fec0000002000 */
[----:B------:R-:W-:Y:S05]  /*10f30*/  @P0 BRA `(.L_x_2103) ;  /* 0x0000007000000947 */ /* 0x000fea0003800000 */
[----:B------:R-:W-:Y:S05]  /*10f40*/  BRA.DIV ~URZ, `(.L_x_2104) ;  /* 0x000002227f007947 */ /* 0x000fea000b800000 */
[----:B--2---:R2:W1:Y:S02]  /*10f50*/  SHFL.IDX PT, R0, R100, RZ, 0x1f ;  /* 0x00001fff64007589 */ /* 0x00446400000e0000 */
.L_x_2109:
[----:B------:R-:W-:Y:S01]  /*10f60*/  WARPSYNC 0xffffffff ;  /* 0xffffffff00007948 */ /* 0x000fe20003800000 */
[----:B------:R-:W-:Y:S06]  /*10f70*/  BAR.SYNC.DEFER_BLOCKING 0x4, 0x100 ;  /* 0x0104000000007b1d */ /* 0x000fec0000010000 */
[----:B-1----:R1:W-:Y:S04]  /*10f80*/  STL [R1+0x6c], R0 ;  /* 0x00006c0001007387 */ /* 0x0023e80000100800 */
[----:B------:R1:W-:Y:S04]  /*10f90*/  @!P6 STS [0x24100], R100 ;  /* 0x02410064ff00e388 */ /* 0x0003e80000000800 */
[----:B------:R-:W-:Y:S06]  /*10fa0*/  BAR.ARV 0x5, 0x100 ;  /* 0x0144000000007b1d */ /* 0x000fec0000002000 */
.L_x_2103:
[----:B-12---:R-:W2:Y:S02]  /*10fb0*/  LDL R0, [R1+0x6c] ;  /* 0x00006c0001007983 */ /* 0x006ea40000100800 */
[----:B--2---:R-:W-:-:S13]  /*10fc0*/  ISETP.GE.AND P0, PT, R0, c[0x0][0x538], PT ;  /* 0x00014e0000007a0c */ /* 0x004fda0003f06270 */
[----:B---345:R-:W-:Y:S01]  /*10fd0*/  @P0 CALL.REL.NOINC `(.L_x_2105) ;  /* 0x0000001000000944 */ /* 0x038fe20003c00000 */
[----:B------:R-:W-:Y:S05]  /*10fe0*/  BRA `(.L_x_2106) ;  /* 0xfffef6b000007947 */ /* 0x000fea000383ffff */
.L_x_2105:
[----:B------:R-:W-:Y:S05]  /*10ff0*/  EXIT ;  /* 0x000000000000794d */ /* 0x000fea0003800000 */
.L_x_2093:
[----:B------:R2:W5:Y:S01]  /*11000*/  LDL R2, [R1+0x8] ;  /* 0x0000080001027983 */ /* 0x0005620000100800 */
[----:B------:R-:W-:Y:S02]  /*11010*/  MOV R5, 0x2 ;  /* 0x0000000200057802 */ /* 0x000fe40000000f00 */
[----:B-1----:R-:W-:Y:S02]  /*11020*/  MOV R3, 0x11040 ;  /* 0x0001104000037802 */ /* 0x002fe40000000f00 */
[----:B--2--5:R-:W-:Y:S05]  /*11030*/  CALL.REL.NOINC `($__internal_42_$__cuda_sm70_shflsync_bfly_p) ;  /* 0x0000017000007944 */ /* 0x024fea0003c00000 */
[----:B------:R-:W-:Y:S01]  /*11040*/  MOV R0, R5 ;  /* 0x0000000500007202 */ /* 0x000fe20000000f00 */
[----:B------:R-:W-:Y:S05]  /*11050*/  BRA `(.L_x_2107) ;  /* 0xffffdc7000007947 */ /* 0x000fea000383ffff */
.L_x_2094:
[----:B------:R-:W-:Y:S01]  /*11060*/  IMAD.MOV.U32 R2, RZ, RZ, R0 ;  /* 0x000000ffff027224 */ /* 0x000fe200078e0000 */
[----:B------:R-:W-:Y:S02]  /*11070*/  MOV R5, 0x1 ;  /* 0x0000000100057802 */ /* 0x000fe40000000f00 */
[----:B-1----:R-:W-:Y:S02]  /*11080*/  MOV R3, 0x110a0 ;  /* 0x000110a000037802 */ /* 0x002fe40000000f00 */
[----:B------:R-:W-:Y:S05]  /*11090*/  CALL.REL.NOINC `($__internal_42_$__cuda_sm70_shflsync_bfly_p) ;  /* 0x0000011000007944 */ /* 0x000fea0003c00000 */
[----:B------:R1:W5:Y:S01]  /*110a0*/  LDL R2, [R1+0x10] ;  /* 0x0000100001027983 */ /* 0x0003620000100800 */
[----:B------:R-:W-:Y:S01]  /*110b0*/  FADD.FTZ R0, R0, R5 ;  /* 0x0000000500007221 */ /* 0x000fe20000010000 */
[----:B------:R-:W-:Y:S02]  /*110c0*/  MOV R5, 0x2 ;  /* 0x0000000200057802 */ /* 0x000fe40000000f00 */
[----:B------:R-:W-:-:S02]  /*110d0*/  MOV R3, 0x110f0 ;  /* 0x000110f000037802 */ /* 0x000fc40000000f00 */
[----:B-1---5:R-:W-:Y:S05]  /*110e0*/  CALL.REL.NOINC `($__internal_42_$__cuda_sm70_shflsync_bfly_p) ;  /* 0x000000c000007944 */ /* 0x022fea0003c00000 */
[----:B------:R-:W2:Y:S01]  /*110f0*/  LDL.LU R2, [R1+0x10] ;  /* 0x0000100001027983 */ /* 0x000ea20000300800 */
[----:B------:R-:W-:Y:S01]  /*11100*/  MOV R3, 0x11150 ;  /* 0x0001115000037802 */ /* 0x000fe20000000f00 */
[----:B--2---:R-:W-:Y:S01]  /*11110*/  FADD.FTZ R4, R2, R5 ;  /* 0x0000000502047221 */ /* 0x004fe20000010000 */
[----:B------:R-:W-:-:S04]  /*11120*/  MOV R5, 0x1 ;  /* 0x0000000100057802 */ /* 0x000fc80000000f00 */
[----:B------:R-:W-:Y:S02]  /*11130*/  MOV R2, R4 ;  /* 0x0000000400027202 */ /* 0x000fe40000000f00 */
[----:B------:R-:W-:Y:S05]  /*11140*/  CALL.REL.NOINC `($__internal_42_$__cuda_sm70_shflsync_bfly_p) ;  /* 0x0000006000007944 */ /* 0x000fea0003c00000 */
[----:B------:R-:W-:Y:S01]  /*11150*/  MOV R3, R5 ;  /* 0x0000000500037202 */ /* 0x000fe20000000f00 */
[----:B------:R-:W-:Y:S05]  /*11160*/  BRA `(.L_x_2108) ;  /* 0xffffdbf000007947 */ /* 0x000fea000383ffff */
.L_x_2104:
[----:B--2---:R-:W-:Y:S02]  /*11170*/  MOV R0, R100 ;  /* 0x0000006400007202 */ /* 0x004fe40000000f00 */
[----:B---3--:R-:W-:Y:S02]  /*11180*/  MOV R2, 0x111a0 ;  /* 0x000111a000027802 */ /* 0x008fe40000000f00 */
[----:B-1--45:R-:W-:Y:S05]  /*11190*/  CALL.REL.NOINC `($__internal_43_$__cuda_sm70_shflsync_idx_p) ;  /* 0x0000006000007944 */ /* 0x032fea0003c00000 */
[----:B-12---:R-:W-:Y:S05]  /*111a0*/  BRA `(.L_x_2109) ;  /* 0xfffffdb000007947 */ /* 0x006fea000383ffff */
        .weak           $__internal_42_$__cuda_sm70_shflsync_bfly_p
        .type           $__internal_42_$__cuda_sm70_shflsync_bfly_p,@function
        .size           $__internal_42_$__cuda_sm70_shflsync_bfly_p,($__internal_43_$__cuda_sm70_shflsync_idx_p - $__internal_42_$__cuda_sm70_shflsync_bfly_p)
$__internal_42_$__cuda_sm70_shflsync_bfly_p:
[----:B------:R-:W-:Y:S04]  /*111b0*/  WARPSYNC R6 ;  /* 0x0000000600007348 */ /* 0x000fe80003800000 */
[----:B------:R1:W2:Y:S02]  /*111c0*/  SHFL.BFLY PT, R5, R2, R5, R7 ;  /* 0x0c00000502057389 */ /* 0x0002a400000e0007 */
[----:B-1----:R-:W-:Y:S02]  /*111d0*/  MOV R2, R3 ;  /* 0x0000000300027202 */ /* 0x002fe40000000f00 */
[----:B------:R-:W-:-:S04]  /*111e0*/  MOV R3, 0x0 ;  /* 0x0000000000037802 */ /* 0x000fc80000000f00 */
[----:B--2---:R-:W-:Y:S05]  /*111f0*/  RET.REL.NODEC R2 `(_ZN7cutlass13device_kernelIN5flash19enable_sm80_to_sm89INS1_16FlashAttnFwdSm80INS1_25CollectiveMainloopFwdSm80ILi8ELi2ELb1EN4cute5tupleIJNS5_1CILi128EEENS7_ILi96EEENS7_ILi192EEEEEELi192ENS_10bfloat16_tEfNS_4arch4Sm80ELb1ELb0ELb1ELb0ELb0ELb0ELb1ELb1EEENS1_21CollectiveEpilogueFwdINS6_IJS8_SA_S9_EEENS6_IJNS7_ILi1EEESI_SI_EEESC_SE_Li256ELb0ELb1ELb1ELb0EEENS1_30DynamicPersistentTileSchedulerILi256ELi256ELb1ELb1ELb0EEEEEEEEEvNT_6ParamsE) ;  /* 0xfffeee0002007950 */ /* 0x004fea0003c3ffff */
        .weak           $__internal_43_$__cuda_sm70_shflsync_idx_p
        .type           $__internal_43_$__cuda_sm70_shflsync_idx_p,@function
        .size           $__internal_43_$__cuda_sm70_shflsync_idx_p,(.L_x_2525 - $__internal_43_$__cuda_sm70_shflsync_idx_p)
$__internal_43_$__cuda_sm70_shflsync_idx_p:
[----:B------:R-:W-:Y:S01]  /*11200*/  MOV R3, 0x0 ;  /* 0x0000000000037802 */ /* 0x000fe20000000f00 */
[----:B------:R-:W-:Y:S04]  /*11210*/  WARPSYNC R101 ;  /* 0x0000006500007348 */ /* 0x000fe80003800000 */
[----:B------:R1:W2:Y:S01]  /*11220*/  SHFL.IDX PT, R0, R0, R153, R152 ;  /* 0x0000009900007389 */ /* 0x0002a200000e0098 */
[----:B------:R-:W-:Y:S05]  /*11230*/  RET.REL.NODEC R2 `(_ZN7cutlass13device_kernelIN5flash19enable_sm80_to_sm89INS1_16FlashAttnFwdSm80INS1_25CollectiveMainloopFwdSm80ILi8ELi2ELb1EN4cute5tupleIJNS5_1CILi128EEENS7_ILi96EEENS7_ILi192EEEEEELi192ENS_10bfloat16_tEfNS_4arch4Sm80ELb1ELb0ELb1ELb0ELb0ELb0ELb1ELb1EEENS1_21CollectiveEpilogueFwdINS6_IJS8_SA_S9_EEENS6_IJNS7_ILi1EEESI_SI_EEESC_SE_Li256ELb0ELb1ELb1ELb0EEENS1_30DynamicPersistentTileSchedulerILi256ELi256ELb1ELb1ELb0EEEEEEEEEvNT_6ParamsE) ;  /* 0xfffeedc002007950 */ /* 0x000fea0003c3ffff */
.L_x_2110:
        /* <DEDUP_REMOVED lines=12> */
.L_x_2525:


//--------------------- .text._ZN7cutlass13device_kernelIN5flash19enable_sm80_to_sm89INS1_16FlashAttnFwdSm80INS1_25CollectiveMainloopFwdSm80ILi8ELi2ELb0EN4cute5tupleIJNS5_1CILi128EEENS7_ILi64EEENS7_ILi192EEEEEELi192ENS_10bfloat16_tEfNS_4arch4Sm80ELb1ELb0ELb1ELb1ELb0ELb0ELb1ELb1EEENS1_21CollectiveEpilogueFwdINS6_IJS8_SA_S9_EEENS6_IJNS7_ILi1EEESI_SI_EEESC_SE_Li256ELb1ELb1ELb1ELb0EEENS1_36VarlenDynamicPersistentTileSchedulerILi128ELi64ELi256ELi256ELb1ELb1ELb0ELb1ELb1ELb1EEEEEEEEEvNT_6ParamsE --------------------------
	.section	.text._ZN7cutlass13device_kernelIN5flash19enable_sm80_to_sm89INS1_16FlashAttnFwdSm80INS1_25CollectiveMainloopFwdSm80ILi8ELi2ELb0EN4cute5tupleIJNS5_1CILi128EEENS7_ILi64EEENS7_ILi192EEEEEELi192ENS_10bfloat16_tEfNS_4arch4Sm80ELb1ELb0ELb1ELb1ELb0ELb0ELb1ELb1EEENS1_21CollectiveEpilogueFwdINS6_IJS8_SA_S9_EEENS6_IJNS7_ILi1EEESI_SI_EEESC_SE_Li256ELb1ELb1ELb1ELb0EEENS1_36VarlenDynamicPersistentTileSchedulerILi128ELi64ELi256ELi256ELb1ELb1ELb0ELb1ELb1ELb1EEEEEEEEEvNT_6ParamsE,"ax",@progbits
	.sectioninfo	@"SHI_REGISTERS=255"
	.align	128
.text._ZN7cutlass13device_kernelIN5flash19enable_sm80_to_sm89INS1_16FlashAttnFwdSm80INS1_25CollectiveMainloopFwdSm80ILi8ELi2ELb0EN4cute5tupleIJNS5_1CILi128EEENS7_ILi64EEENS7_ILi192EEEEEELi192ENS_10bfloat16_tEfNS_4arch4Sm80ELb1ELb0ELb1ELb1ELb0ELb0ELb1ELb1EEENS1_21CollectiveEpilogueFwdINS6_IJS8_SA_S9_EEENS6_IJNS7_ILi1EEESI_SI_EEESC_SE_Li256ELb1ELb1ELb1ELb0EEENS1_36VarlenDynamicPersistentTileSchedulerILi128ELi64ELi256ELi256ELb1ELb1ELb0ELb1ELb1ELb1EEEEEEEEEvNT_6ParamsE:
        .type           _ZN7cutlass13device_kernelIN5flash19enable_sm80_to_sm89INS1_16FlashAttnFwdSm80INS1_25CollectiveMainloopFwdSm80ILi8ELi2ELb0EN4cute5tupleIJNS5_1CILi128EEENS7_ILi64EEENS7_ILi192EEEEEELi192ENS_10bfloat16_tEfNS_4arch4Sm80ELb1ELb0ELb1ELb1ELb0ELb0ELb1ELb1EEENS1_21CollectiveEpilogueFwdINS6_IJS8_SA_S9_EEENS6_IJNS7_ILi1EEESI_SI_EEESC_SE_Li256ELb1ELb1ELb1ELb0EEENS1_36VarlenDynamicPersistentTileSchedulerILi128ELi64ELi256ELi256ELb1ELb1ELb0ELb1ELb1ELb1EEEEEEEEEvNT_6ParamsE,@function
        .size           _ZN7cutlass13device_kernelIN5flash19enable_sm80_to_sm89INS1_16FlashAttnFwdSm80INS1_25CollectiveMainloopFwdSm80ILi8ELi2ELb0EN4cute5tupleIJNS5_1CILi128EEENS7_ILi64EEENS7_ILi192EEEEEELi192ENS_10bfloat16_tEfNS_4arch4Sm80ELb1ELb0ELb1ELb1ELb0ELb0ELb1ELb1EEENS1_21CollectiveEpilogueFwdINS6_IJS8_SA_S9_EEENS6_IJNS7_ILi1EEESI_SI_EEESC_SE_Li256ELb1ELb1ELb1ELb0EEENS1_36VarlenDynamicPersistentTileSchedulerILi128ELi64ELi256ELi256ELb1ELb1ELb0ELb1ELb1ELb1EEEEEEEEEvNT_6ParamsE,(.L_x_2528 - _ZN7cutlass13device_kernelIN5flash19enable_sm80_to_sm89INS1_16FlashAttnFwdSm80INS1_25CollectiveMainloopFwdSm80ILi8ELi2ELb0EN4cute5tupleIJNS5_1CILi128EEENS7_ILi64EEENS7_ILi192EEEEEELi192ENS_10bfloat16_tEfNS_4arch4Sm80ELb1ELb0ELb1ELb1ELb0ELb0ELb1ELb1EEENS1_21CollectiveEpilogueFwdINS6_IJS8_SA_S9_EEENS6_IJNS7_ILi1EEESI_SI_EEESC_SE_Li256ELb1ELb1ELb1ELb0EEENS1_36VarlenDynamicPersistentTileSchedulerILi128ELi64ELi256ELi256ELb1ELb1ELb0ELb1ELb1ELb1EEEEEEEEEvNT_6ParamsE)
        .other          _ZN7cutlass13device_kernelIN5flash19enable_sm80_to_sm89INS1_16FlashAttnFwdSm80INS1_25CollectiveMainloopFwdSm80ILi8ELi2ELb0EN4cute5tupleIJNS5_1CILi128EEENS7_ILi64EEENS7_ILi192EEEEEELi192ENS_10bfloat16_tEfNS_4arch4Sm80ELb1ELb0ELb1ELb1ELb0ELb0ELb1ELb1EEENS1_21CollectiveEpilogueFwdINS6_IJS8_SA_S9_EEENS6_IJNS7_ILi1EEESI_SI_EEESC_SE_Li256ELb1ELb1ELb1ELb0EEENS1_36VarlenDynamicPersistentTileSchedulerILi128ELi64ELi256ELi256ELb1ELb1ELb0ELb1ELb1ELb1EEEEEEEEEvNT_6ParamsE,@"STO_CUDA_ENTRY STV_DEFAULT"
_ZN7cutlass13device_kernelIN5flash19enable_sm80_to_sm89INS1_16FlashAttnFwdSm80INS1_25CollectiveMainloopFwdSm80ILi8ELi2ELb0EN4cute5tupleIJNS5_1CILi128EEENS7_ILi64EEENS7_ILi192EEEEEELi192ENS_10bfloat16_tEfNS_4arch4Sm80ELb1ELb0ELb1ELb1ELb0ELb0ELb1ELb1EEENS1_21CollectiveEpilogueFwdINS6_IJS8_SA_S9_EEENS6_IJNS7_ILi1EEESI_SI_EEESC_SE_Li256ELb1ELb1ELb1ELb0EEENS1_36VarlenDynamicPersistentTileSchedulerILi128ELi64ELi256ELi256ELb1ELb1ELb0ELb1ELb1ELb1EEEEEEEEEvNT_6ParamsE:
        /* <DEDUP_REMOVED lines=55> */
.L_x_2116:
        /* <DEDUP_REMOVED lines=16> */
.L_x_2217:
        /* <DEDUP_REMOVED lines=16> */
.L_x_2218:
[----:B--2---:R-:W-:-:S05]  /*0570*/  IMAD R2, R2, c[0x0][0x538], RZ ;  /* 0x00014e0002027a24 */ /* 0x004fca00078e02ff */
[----:B------:R-:W-:-:S04]  /*0580*/  IADD3 R3, R2, R3, RZ ;  /* 0x0000000302037210 */ /* 0x000fc80007ffe0ff */
[----:B------:R-:W-:-:S13]  /*0590*/  ISETP.GT.AND P0, PT, R3, UR4, PT ;  /* 0x0000000403007c0c */ /* 0x000fda000bf04270 */
[----:B-1----:R-:W-:Y:S05]  /*05a0*/  @!P0 BRA `(.L_x_2116) ;  /* 0xfffffdc000008947 */ /* 0x002fea000383ffff */
.L_x_2112:
[----:B------:R-:W-:-:S05]  /*05b0*/  IADD3 R196, -R2, R3, RZ ;  /* 0x0000000302c47210 */ /* 0x000fca0007ffe1ff */
[----:B------:R-:W-:-:S05]  /*05c0*/  IMAD R0, R9, c[0x0][0x538], R196 ;  /* 0x00014e0009007a24 */ /* 0x000fca00078e02c4 */
[----:B------:R-:W-:Y:S01]  /*05d0*/  ISETP.GT.AND P0, PT, R0, UR4, PT ;  /* 0x0000000400007c0c */ /* 0x000fe2000bf04270 */
[----:B------:R-:W-:-:S12]  /*05e0*/  BRA.DIV ~URZ, `(.L_x_2117) ;  /* 0x0000ff127f007947 */ /* 0x000fd8000b800000 */
[----:B------:R-:W-:-:S04]  /*05f0*/  VOTE.ANY R8, PT, !P0 ;  /* 0x0000000000087806 */ /* 0x000fc800040e0100 */
.L_x_2219:
[----:B------:R-:W1:Y:S02]  /*0600*/  POPC R3, R8 ;  /* 0x0000000800037309 */ /* 0x000e640000000000 */
[----:B-1----:R-:W-:Y:S01]  /*0610*/  IADD3 R199, R3, R199, RZ ;  /* 0x000000c703c77210 */ /* 0x002fe20007ffe0ff */
[----:B------:R-:W-:Y:S05]  /*0620*/  BRA.DIV ~URZ, `(.L_x_2118) ;  /* 0x0000ff127f007947 */ /* 0x000fea000b800000 */
[----:B------:R1:W2:Y:S01]  /*0630*/  SHFL.IDX PT, R10, R10, R3, 0x1f ;  /* 0x00001f030a0a7589 */ /* 0x0002a200000e0000 */
[----:B------:R-:W-:-:S03]  /*0640*/  MOV R11, RZ ;  /* 0x000000ff000b7202 */ /* 0x000fc60000000f00 */
[----:B------:R1:W3:Y:S04]  /*0650*/  SHFL.IDX PT, R7, R7, R3, 0x1f ;  /* 0x00001f0307077589 */ /* 0x0002e800000e0000 */
.L_x_2220:
[----:B------:R-:W-:Y:S01]  /*0660*/  ISETP.NE.AND P0, PT, R8, RZ, PT ;  /* 0x000000ff0800720c */ /* 0x000fe20003f05270 */
[----:B------:R-:W-:-:S12]  /*0670*/  BSSY B0, `(.L_x_2119) ;  /* 0x0000005000007945 */ /* 0x000fd80003800000 */
[----:B------:R-:W-:Y:S05]  /*0680*/  @!P0 BRA `(.L_x_2120) ;  /* 0x0000003000008947 */ /* 0x000fea0003800000 */
[----:B-1----:R-:W-:Y:S01]  /*0690*/  IADD3 R3, R3, -0x1, RZ ;  /* 0xffffffff03037810 */ /* 0x002fe20007ffe0ff */
[----:B------:R-:W-:Y:S05]  /*06a0*/  BRA.DIV ~URZ, `(.L_x_2121) ;  /* 0x0000ff727f007947 */ /* 0x000fea000b800000 */
[----:B------:R1:W4:Y:S02]  /*06b0*/  SHFL.IDX PT, R11, R9, R3, 0x1f ;  /* 0x00001f03090b7589 */ /* 0x00032400000e0000 */
.L_x_2120:
[----:B------:R-:W-:Y:S05]  /*06c0*/  BSYNC B0 ;  /* 0x0000000000007941 */ /* 0x000fea0003800000 */
.L_x_2119:
[----:B---3--:R-:W-:Y:S01]  /*06d0*/  ISETP.NE.AND P0, PT, R7, 0x1, PT ;  /* 0x000000010700780c */ /* 0x008fe20003f05270 */
[----:B----4-:R-:W-:Y:S01]  /*06e0*/  IMAD R196, R11, c[0x0][0x538], R196 ;  /* 0x00014e000bc47a24 */ /* 0x010fe200078e02c4 */
[----:B------:R-:W-:Y:S04]  /*06f0*/  BSSY B0, `(.L_x_2122) ;  /* 0x0000078000007945 */ /* 0x000fe80003800000 */
[----:B------:R-:W-:-:S07]  /*0700*/  IADD3 R4, -R196, UR4, RZ ;  /* 0x00000004c4047c10 */ /* 0x000fce000fffe1ff */
[----:B------:R-:W-:Y:S05]  /*0710*/  @!P0 BRA `(.L_x_2123) ;  /* 0x0000037000008947 */ /* 0x000fea0003800000 */
[----:B--2---:R-:W-:Y:S02]  /*0720*/  IABS R5, R10 ;  /* 0x0000000a00057213 */ /* 0x004fe40000000000 */
[----:B------:R-:W-:Y:S02]  /*0730*/  IABS R8, R7 ;  /* 0x0000000700087213 */ /* 0x000fe40000000000 */
[----:B------:R-:W2:Y:S01]  /*0740*/  I2F.RP R12, R5 ;  /* 0x00000005000c7306 */ /* 0x000ea20000209400 */
[----:B------:R-:W-:Y:S02]  /*0750*/  IABS R2, R4 ;  /* 0x0000000400027213 */ /* 0x000fe40000000000 */
[----:B------:R-:W-:-:S05]  /*0760*/  IABS R0, R10 ;  /* 0x0000000a00007213 */ /* 0x000fca0000000000 */
[----:B-1----:R-:W1:Y:S01]  /*0770*/  I2F.RP R9, R8 ;  /* 0x0000000800097306 */ /* 0x002e620000209400 */
[----:B------:R-:W-:-:S07]  /*0780*/  IMAD.MOV R0, RZ, RZ, -R0 ;  /* 0x000000ffff007224 */ /* 0x000fce00078e0a00 */
[----:B--2---:R-:W2:Y:S08]  /*0790*/  MUFU.RCP R12, R12 ;  /* 0x0000000c000c7308 */ /* 0x004eb00000001000 */
[----:B-1----:R-:W-:Y:S01]  /*07a0*/  MUFU.RCP R9, R9 ;  /* 0x0000000900097308 */ /* 0x002fe20000001000 */
[----:B--2---:R-:W-:-:S07]  /*07b0*/  IADD3 R12, R12, 0xffffffe, RZ ;  /* 0x0ffffffe0c0c7810 */ /* 0x004fce0007ffe0ff */
[----:B------:R-:W1:Y:S02]  /*07c0*/  F2I.FTZ.U32.TRUNC.NTZ R13, R12 ;  /* 0x0000000c000d7305 */ /* 0x000e64000021f000 */
[----:B-1----:R-:W-:Y:S02]  /*07d0*/  IMAD.MOV R3, RZ, RZ, -R13 ;  /* 0x000000ffff037224 */ /* 0x002fe400078e0a0d */
[----:B------:R-:W-:Y:S02]  /*07e0*/  IMAD.MOV.U32 R12, RZ, RZ, RZ ;  /* 0x000000ffff0c7224 */ /* 0x000fe400078e00ff */
[----:B------:R-:W-:-:S04]  /*07f0*/  IMAD R3, R3, R5, RZ ;  /* 0x0000000503037224 */ /* 0x000fc800078e02ff */
[----:B------:R-:W-:Y:S01]  /*0800*/  IMAD.HI.U32 R3, R13, R3, R12 ;  /* 0x000000030d037227 */ /* 0x000fe200078e000c */
[----:B------:R-:W-:-:S04]  /*0810*/  IADD3 R12, R9, 0xffffffe, RZ ;  /* 0x0ffffffe090c7810 */ /* 0x000fc80007ffe0ff */
[----:B------:R1:W2:Y:S01]  /*0820*/  F2I.FTZ.U32.TRUNC.NTZ R13, R12 ;  /* 0x0000000c000d7305 */ /* 0x0002a2000021f000 */
[----:B------:R-:W-:-:S04]  /*0830*/  IMAD.HI.U32 R3, R3, R2, RZ ;  /* 0x0000000203037227 */ /* 0x000fc800078e00ff */
[----:B------:R-:W-:-:S05]  /*0840*/  IMAD R0, R3, R0, R2 ;  /* 0x0000000003007224 */ /* 0x000fca00078e0202 */
[----:B------:R-:W-:Y:S01]  /*0850*/  ISETP.GT.U32.AND P1, PT, R5, R0, PT ;  /* 0x000000000500720c */ /* 0x000fe20003f24070 */
[----:B-1----:R-:W-:-:S12]  /*0860*/  IMAD.MOV.U32 R12, RZ, RZ, RZ ;  /* 0x000000ffff0c7224 */ /* 0x002fd800078e00ff */
[----:B------:R-:W-:Y:S01]  /*0870*/  @!P1 IMAD.IADD R0, R0, 0x1, -R5 ;  /* 0x0000000100009824 */ /* 0x000fe200078e0a05 */
[----:B------:R-:W-:Y:S02]  /*0880*/  @!P1 IADD3 R3, R3, 0x1, RZ ;  /* 0x0000000103039810 */ /* 0x000fe40007ffe0ff */
[----:B------:R-:W-:Y:S02]  /*0890*/  ISETP.NE.AND P1, PT, R10, RZ, PT ;  /* 0x000000ff0a00720c */ /* 0x000fe40003f25270 */
[----:B------:R-:W-:Y:S01]  /*08a0*/  ISETP.GE.U32.AND P2, PT, R0, R5, PT ;  /* 0x000000050000720c */ /* 0x000fe20003f46070 */
[----:B--2---:R-:W-:Y:S01]  /*08b0*/  IMAD.MOV R5, RZ, RZ, -R13 ;  /* 0x000000ffff057224 */ /* 0x004fe200078e0a0d */
[----:B------:R-:W-:-:S03]  /*08c0*/  LOP3.LUT R0, R4, R10, RZ, 0x3c, !PT ;  /* 0x0000000a04007212 */ /* 0x000fc600078e3cff */
[----:B------:R-:W-:Y:S01]  /*08d0*/  IMAD R5, R5, R8, RZ ;  /* 0x0000000805057224 */ /* 0x000fe200078e02ff */
[----:B------:R-:W-:Y:S02]  /*08e0*/  ISETP.GE.AND P0, PT, R0, RZ, PT ;  /* 0x000000ff0000720c */ /* 0x000fe40003f06270 */
[----:B------:R-:W-:Y:S01]  /*08f0*/  IABS R0, R7 ;  /* 0x0000000700007213 */ /* 0x000fe20000000000 */
[----:B------:R-:W-:-:S04]  /*0900*/  IMAD.HI.U32 R5, R13, R5, R12 ;  /* 0x000000050d057227 */ /* 0x000fc800078e000c */
[----:B------:R-:W-:Y:S01]  /*0910*/  @P2 IADD3 R3, R3, 0x1, RZ ;  /* 0x0000000103032810 */ /* 0x000fe20007ffe0ff */
[----:B------:R-:W-:-:S05]  /*0920*/  IMAD.MOV R0, RZ, RZ, -R0 ;  /* 0x000000ffff007224 */ /* 0x000fca00078e0a00 */
[----:B------:R-:W-:Y:S01]  /*0930*/  @!P0 IMAD.MOV R3, RZ, RZ, -R3 ;  /* 0x000000ffff038224 */ /* 0x000fe200078e0a03 */
[----:B------:R-:W-:-:S04]  /*0940*/  @!P1 LOP3.LUT R3, RZ, R10, RZ, 0x33, !PT ;  /* 0x0000000aff039212 */ /* 0x000fc800078e33ff */
[----:B------:R-:W-:-:S05]  /*0950*/  IABS R2, R3 ;  /* 0x0000000300027213 */ /* 0x000fca0000000000 */
[----:B------:R-:W-:-:S04]  /*0960*/  IMAD.HI.U32 R5, R5, R2, RZ ;  /* 0x0000000205057227 */ /* 0x000fc800078e00ff */
[----:B------:R-:W-:Y:S02]  /*0970*/  IMAD R0, R5, R0, R2 ;  /* 0x0000000005007224 */ /* 0x000fe400078e0202 */
[----:B------:R-:W-:-:S03]  /*0980*/  IMAD.MOV R2, RZ, RZ, -R3 ;  /* 0x000000ffff027224 */ /* 0x000fc600078e0a03 */
[----:B------:R-:W-:Y:S01]  /*0990*/  ISETP.GT.U32.AND P1, PT, R8, R0, PT ;  /* 0x000000000800720c */ /* 0x000fe20003f24070 */
[----:B------:R-:W-:-:S12]  /*09a0*/  IMAD R2, R10, R2, R4 ;  /* 0x000000020a027224 */ /* 0x000fd800078e0204 */
        /* <DEDUP_REMOVED lines=14> */
.L_x_2123:
[----:B------:R-:W-:-:S04]  /*0a90*/  IMAD.MOV.U32 R0, RZ, RZ, 0x4 ;  /* 0x00000004ff007424 */ /* 0x000fc800078e00ff */
[----:B-1----:R-:W-:-:S05]  /*0aa0*/  IMAD.WIDE R2, R199, R0, c[0x0][0x590] ;  /* 0x00016400c7027625 */ /* 0x002fca00078e0200 */
[----:B------:R1:W3:Y:S02]  /*0ab0*/  LDG.E R5, [R2.64] ;  /* 0x0000000802057981 */ /* 0x0002e4000c1e1900 */
[----:B-1----:R-:W-:Y:S01]  /*0ac0*/  IABS R2, R4 ;  /* 0x0000000400027213 */ /* 0x002fe20000000000 */
[----:B--23--:R-:W-:-:S05]  /*0ad0*/  IMAD R3, R5, R10, RZ ;  /* 0x0000000a05037224 */ /* 0x00cfca00078e02ff */
[-C--:B------:R-:W-:Y:S02]  /*0ae0*/  IABS R8, R3.reuse ;  /* 0x0000000300087213 */ /* 0x080fe40000000000 */
[----:B------:R-:W-:Y:S02]  /*0af0*/  IABS R0, R3 ;  /* 0x0000000300007213 */ /* 0x000fe40000000000 */
[----:B------:R-:W1:Y:S03]  /*0b00*/  I2F.RP R12, R8 ;  /* 0x00000008000c7306 */ /* 0x000e660000209400 */
[----:B------:R-:W-:-:S05]  /*0b10*/  IMAD.MOV R0, RZ, RZ, -R0 ;  /* 0x000000ffff007224 */ /* 0x000fca00078e0a00 */
        /* <DEDUP_REMOVED lines=19> */
[----:B------:R-:W-:-:S05]  /*0c50*/  @!P1 LOP3.LUT R8, RZ, R3, RZ, 0x33, !PT ;  /* 0x00000003ff089212 */ /* 0x000fca00078e33ff */
[----:B------:R-:W-:Y:S01]  /*0c60*/  IMAD R0, R5, R8, RZ ;  /* 0x0000000805007224 */ /* 0x000fe200078e02ff */
[----:B------:R-:W-:-:S04]  /*0c70*/  IADD3 R8, -R8, RZ, RZ ;  /* 0x000000ff08087210 */ /* 0x000fc80007ffe1ff */
[C---:B------:R-:W-:Y:S01]  /*0c80*/  IADD3 R2, -R0.reuse, c[0x0][0x538], RZ ;  /* 0x00014e0000027a10 */ /* 0x040fe20007ffe1ff */
[----:B------:R-:W-:Y:S02]  /*0c90*/  IMAD R3, R3, R8, R4 ;  /* 0x0000000803037224 */ /* 0x000fe400078e0204 */
[----:B------:R-:W-:Y:S01]  /*0ca0*/  IMAD.MOV.U32 R8, RZ, RZ, RZ ;  /* 0x000000ffff087224 */ /* 0x000fe200078e00ff */
[----:B------:R-:W-:Y:S02]  /*0cb0*/  IMNMX R5, R5, R2, PT ;  /* 0x0000000205057217 */ /* 0x000fe40003800200 */
[----:B------:R-:W-:Y:S02]  /*0cc0*/  IABS R4, R3 ;  /* 0x0000000300047213 */ /* 0x000fe40000000000 */
[----:B------:R-:W-:Y:S01]  /*0cd0*/  IABS R7, R5 ;  /* 0x0000000500077213 */ /* 0x000fe20000000000 */
[----:B------:R-:W-:Y:S01]  /*0ce0*/  IMAD.MOV R198, RZ, RZ, -R5 ;  /* 0x000000ffffc67224 */ /* 0x000fe200078e0a05 */
[----:B------:R-:W-:-:S02]  /*0cf0*/  IADD3 R0, R0, 0x1000000, R3 ;  /* 0x0100000000007810 */ /* 0x000fc40007ffe003 */
[----:B------:R-:W1:Y:S08]  /*0d00*/  I2F.RP R9, R7 ;  /* 0x0000000700097306 */ /* 0x000e700000209400 */
[----:B-1----:R-:W1:Y:S02]  /*0d10*/  MUFU.RCP R9, R9 ;  /* 0x0000000900097308 */ /* 0x002e640000001000 */
[----:B-1----:R-:W-:-:S06]  /*0d20*/  IADD3 R9, R9, 0xffffffe, RZ ;  /* 0x0ffffffe09097810 */ /* 0x002fcc0007ffe0ff */
[----:B------:R-:W1:Y:S02]  /*0d30*/  F2I.FTZ.U32.TRUNC.NTZ R9, R9 ;  /* 0x0000000900097305 */ /* 0x000e64000021f000 */
[----:B-1----:R-:W-:-:S04]  /*0d40*/  IMAD.MOV R2, RZ, RZ, -R9 ;  /* 0x000000ffff027224 */ /* 0x002fc800078e0a09 */
[----:B------:R-:W-:Y:S01]  /*0d50*/  IMAD R11, R2, R7, RZ ;  /* 0x00000007020b7224 */ /* 0x000fe200078e02ff */
[----:B------:R-:W-:-:S03]  /*0d60*/  IABS R2, R5 ;  /* 0x0000000500027213 */ /* 0x000fc60000000000 */
        /* <DEDUP_REMOVED lines=14> */
[----:B------:R-:W-:Y:S02]  /*0e50*/  IMAD R198, R11, R198, R0 ;  /* 0x000000c60bc67224 */ /* 0x000fe400078e0200 */
[----:B------:R-:W-:Y:S02]  /*0e60*/  IMAD.MOV.U32 R2, RZ, RZ, R11 ;  /* 0x000000ffff027224 */ /* 0x000fe400078e000b */
.L_x_2124:
[----:B------:R-:W-:Y:S05]  /*0e70*/  BSYNC B0 ;  /* 0x0000000000007941 */ /* 0x000fea0003800000 */
.L_x_2122:
[----:B------:R-:W-:-:S04]  /*0e80*/  LOP3.LUT R2, RZ, R2, RZ, 0x33, !PT ;  /* 0x00000002ff027212 */ /* 0x000fc800078e33ff */
[----:B------:R-:W-:Y:S01]  /*0e90*/  IADD3 R197, R2, R10, RZ ;  /* 0x0000000a02c57210 */ /* 0x000fe20007ffe0ff */
[----:B------:R-:W-:Y:S05]  /*0ea0*/  BRA `(.L_x_2125) ;  /* 0x0000004000007947 */ /* 0x000fea0003800000 */
.L_x_2113:
[----:B------:R-:W-:Y:S01]  /*0eb0*/  IMAD.MOV.U32 R197, RZ, RZ, RZ ;  /* 0x000000ffffc57224 */ /* 0x000fe200078e00ff */
[----:B------:R-:W-:Y:S01]  /*0ec0*/  MOV R198, RZ ;  /* 0x000000ff00c67202 */ /* 0x000fe20000000f00 */
[----:B------:R-:W-:Y:S01]  /*0ed0*/  IMAD.U32 R196, RZ, RZ, UR4 ;  /* 0x00000004ffc47e24 */ /* 0x000fe2000f8e00ff */
[----:B------:R-:W-:Y:S02]  /*0ee0*/  MOV R199, c[0x0][0x53c] ;  /* 0x00014f0000c77a02 */ /* 0x000fe40000000f00 */
.L_x_2125:
[----:B------:R-:W-:Y:S01]  /*0ef0*/  ISETP.NE.AND P0, PT, R6, RZ, PT ;  /* 0x000000ff0600720c */ /* 0x000fe20003f05270 */
[----:B------:R-:W-:-:S12]  /*0f00*/  WARPSYNC 0xffffffff ;  /* 0xffffffff00007948 */ /* 0x000fd80003800000 */
[----:B------:R1:W-:Y:S04]  /*0f10*/  @!P0 STS.128 [0x24100], R196 ;  /* 0x024100c4ff008388 */ /* 0x0003e80000000c00 */
[----:B------:R-:W-:Y:S06]  /*0f20*/  BAR.ARV 0x5, 0x100 ;  /* 0x0144000000007b1d */ /* 0x000fec0000002000 */
.L_x_2111:
[----:B-1----:R-:W-:-:S13]  /*0f30*/  ISETP.GE.AND P0, PT, R199, c[0x0][0x53c], PT ;  /* 0x00014f00c7007a0c */ /* 0x002fda0003f06270 */
[----:B------:R-:W-:Y:S05]  /*0f40*/  @P0 EXIT ;  /* 0x000000000000094d */ /* 0x000fea0003800000 */
[----:B------:R-:W-:-:S04]  /*0f50*/  SHF.R.S32.HI R6, RZ, 0x1f, R206 ;  /* 0x0000001fff067819 */ /* 0x000fc800000114ce */
[CC--:B------:R-:W-:Y:S02]  /*0f60*/  LEA.HI R8, R6.reuse, R206.reuse, RZ, 0x4 ;  /* 0x000000ce06087211 */ /* 0x0c0fe400078f20ff */
[CC--:B------:R-:W-:Y:S02]  /*0f70*/  LEA.HI R0, R6.reuse, R206.reuse, RZ, 0x2 ;  /* 0x000000ce06007211 */ /* 0x0c0fe400078f10ff */
[----:B------:R-:W-:Y:S02]  /*0f80*/  SHF.R.S32.HI R5, RZ, 0x4, R8 ;  /* 0x00000004ff057819 */ /* 0x000fe40000011408 */
[----:B------:R-:W-:Y:S02]  /*0f90*/  LEA.HI R3, R6, R206, RZ, 0x3 ;  /* 0x000000ce06037211 */ /* 0x000fe400078f18ff */
[C---:B------:R-:W-:Y:S02]  /*0fa0*/  LEA.HI R2, R8.reuse, R5, RZ, 0x1 ;  /* 0x0000000508027211 */ /* 0x040fe400078f08ff */
[----:B------:R-:W-:-:S02]  /*0fb0*/  LOP3.LUT R8, R8, 0xfffffff0, RZ, 0xc0, !PT ;  /* 0xfffffff008087812 */ /* 0x000fc400078ec0ff */
[--C-:B------:R-:W-:Y:S02]  /*0fc0*/  SHF.R.S32.HI R4, RZ, 0x2, R0.reuse ;  /* 0x00000002ff047819 */ /* 0x100fe40000011400 */
[----:B------:R-:W-:Y:S01]  /*0fd0*/  SHF.R.S32.HI R7, RZ, 0x1f, R0 ;  /* 0x0000001fff077819 */ /* 0x000fe20000011400 */
[----:B------:R-:W-:Y:S01]  /*0fe0*/  IMAD.IADD R8, R206, 0x1, -R8 ;  /* 0x00000001ce087824 */ /* 0x000fe200078e0a08 */
[----:B------:R-:W-:Y:S02]  /*0ff0*/  LOP3.LUT R2, R2, 0xfffffffe, RZ, 0xc0, !PT ;  /* 0xfffffffe02027812 */ /* 0x000fe400078ec0ff */
[----:B------:R-:W-:Y:S02]  /*1000*/  SHF.R.S32.HI R219, RZ, 0x3, R3 ;  /* 0x00000003ffdb7819 */ /* 0x000fe40000011403 */
[----:B------:R-:W-:Y:S01]  /*1010*/  SHF.R.S32.HI R9, RZ, 0x1f, R8 ;  /* 0x0000001fff097819 */ /* 0x000fe20000011408 */
[----:B------:R-:W-:Y:S01]  /*1020*/  IMAD.IADD R2, R5, 0x1, -R2 ;  /* 0x0000000105027824 */ /* 0x000fe200078e0a02 */
[----:B------:R-:W-:Y:S01]  /*1030*/  LOP3.LUT R218, R3, 0xfffffff8, RZ, 0xc0, !PT ;  /* 0xfffffff803da7812 */ /* 0x000fe200078ec0ff */
[----:B------:R-:W-:Y:S01]  /*1040*/  IMAD.SHL.U32 R11, R219, 0x40, RZ ;  /* 0x00000040db0b7824 */ /* 0x000fe200078e00ff */
[----:B------:R-:W-:-:S02]  /*1050*/  LEA.HI R7, R7, R4, RZ, 0x3 ;  /* 0x0000000407077211 */ /* 0x000fc400078f18ff */
[----:B------:R-:W-:Y:S01]  /*1060*/  LEA.HI R10, R6, R206, RZ, 0x6 ;  /* 0x000000ce060a7211 */ /* 0x000fe200078f30ff */
[----:B------:R-:W-:Y:S01]  /*1070*/  IMAD.IADD R218, R206, 0x1, -R218 ;  /* 0x00000001ceda7824 */ /* 0x000fe200078e0ada */
[----:B------:R-:W-:Y:S02]  /*1080*/  LEA.HI R9, R9, R8, RZ, 0x3 ;  /* 0x0000000809097211 */ /* 0x000fe400078f18ff */
[----:B------:R-:W-:Y:S01]  /*1090*/  LEA.HI R6, R6, R206, RZ, 0x5 ;  /* 0x000000ce06067211 */ /* 0x000fe200078f28ff */
[----:B------:R-:W-:Y:S01]  /*10a0*/  IMAD.SHL.U32 R10, R10, 0x8, RZ ;  /* 0x000000080a0a7824 */ /* 0x000fe200078e00ff */
[----:B------:R-:W-:Y:S01]  /*10b0*/  LOP3.LUT R7, R7, 0xfffffff8, RZ, 0xc0, !PT ;  /* 0xfffffff807077812 */ /* 0x000fe200078ec0ff */
[----:B------:R-:W-:Y:S01]  /*10c0*/  IMAD.SHL.U32 R222, R218, 0x8, RZ ;  /* 0x00000008dade7824 */ /* 0x000fe200078e00ff */
[C---:B------:R-:W-:Y:S01]  /*10d0*/  LOP3.LUT R5, R9.reuse, 0xfffffff8, RZ, 0xc0, !PT ;  /* 0xfffffff809057812 */ /* 0x040fe200078ec0ff */
[----:B------:R-:W-:Y:S01]  /*10e0*/  IMAD.SHL.U32 R9, R9, 0x40, RZ ;  /* 0x0000004009097824 */ /* 0x000fe200078e00ff */
[----:B------:R-:W-:Y:S01]  /*10f0*/  LOP3.LUT R216, R6, 0xffffffe0, RZ, 0xc0, !PT ;  /* 0xffffffe006d87812 */ /* 0x000fe200078ec0ff */
[----:B------:R-:W-:Y:S01]  /*1100*/  IMAD.IADD R7, R4, 0x1, -R7 ;  /* 0x0000000104077824 */ /* 0x000fe200078e0a07 */
[----:B------:R-:W-:Y:S01]  /*1110*/  LOP3.LUT R11, R11, 0x1c0, RZ, 0xc0, !PT ;  /* 0x000001c00b0b7812 */ /* 0x000fe200078ec0ff */
[----:B------:R-:W-:Y:S01]  /*1120*/  IMAD.IADD R5, R8, 0x1, -R5 ;  /* 0x0000000108057824 */ /* 0x000fe200078e0a05 */
[--C-:B------:R-:W-:Y:S01]  /*1130*/  SHF.R.S32.HI R8, RZ, 0x5, R6.reuse ;  /* 0x00000005ff087819 */ /* 0x100fe20000011406 */
[----:B------:R-:W-:Y:S01]  /*1140*/  IMAD.SHL.U32 R4, R218, 0x40, RZ ;  /* 0x00000040da047824 */ /* 0x000fe200078e00ff */
[----:B------:R-:W-:Y:S01]  /*1150*/  SHF.R.S32.HI R6, RZ, 0x1f, R6 ;  /* 0x0000001fff067819 */ /* 0x000fe20000011406 */
[----:B------:R-:W-:Y:S01]  /*1160*/  IMAD.IADD R216, R206, 0x1, -R216 ;  /* 0x00000001ced87824 */ /* 0x000fe200078e0ad8 */
[----:B------:R-:W-:-:S02]  /*1170*/  SHF.R.U32.HI R212, RZ, 0x3, R11 ;  /* 0x00000003ffd47819 */ /* 0x000fc4000001160b */
[----:B------:R-:W-:Y:S02]  /*1180*/  LOP3.LUT R10, R10, 0x7ffffe00, RZ, 0xc0, !PT ;  /* 0x7ffffe000a0a7812 */ /* 0x000fe400078ec0ff */
[----:B------:R-:W-:Y:S02]  /*1190*/  LOP3.LUT R11, R11, 0x38, R222, 0xf8, !PT ;  /* 0x000000380b0b7812 */ /* 0x000fe400078ef8de */
[----:B------:R-:W-:Y:S02]  /*11a0*/  LOP3.LUT R4, R4, 0x1c0, RZ, 0xc0, !PT ;  /* 0x000001c004047812 */ /* 0x000fe400078ec0ff */
[----:B------:R-:W-:Y:S02]  /*11b0*/  LEA.HI R6, R6, R8, RZ, 0x3 ;  /* 0x0000000806067211 */ /* 0x000fe400078f18ff */
[----:B------:R-:W-:Y:S02]  /*11c0*/  SHF.R.S32.HI R213, RZ, 0x1f, R216 ;  /* 0x0000001fffd57819 */ /* 0x000fe400000114d8 */
[----:B------:R-:W-:Y:S01]  /*11d0*/  LOP3.LUT R212, R10, R11, R212, 0xf6, !PT ;  /* 0x0000000b0ad47212 */ /* 0x000fe200078ef6d4 */
[----:B------:R-:W-:Y:S01]  /*11e0*/  IMAD.SHL.U32 R10, R2, 0x8, RZ ;  /* 0x00000008020a7824 */ /* 0x000fe200078e00ff */
[----:B------:R-:W-:-:S02]  /*11f0*/  LOP3.LUT R11, R7, 0x1, RZ, 0xc0, !PT ;  /* 0x00000001070b7812 */ /* 0x000fc400078ec0ff */
[----:B------:R-:W-:Y:S01]  /*1200*/  LOP3.LUT R3, R4, 0x8, R3, 0xf8, !PT ;  /* 0x0000000804037812 */ /* 0x000fe200078ef803 */
[----:B------:R-:W-:Y:S01]  /*1210*/  IMAD.SHL.U32 R212, R212, 0x2, RZ ;  /* 0x00000002d4d47824 */ /* 0x000fe200078e00ff */
[----:B------:R-:W-:Y:S02]  /*1220*/  LOP3.LUT R0, R0, 0xfffffffc, RZ, 0xc0, !PT ;  /* 0xfffffffc00007812 */ /* 0x000fe400078ec0ff */
[----:B------:R-:W-:Y:S02]  /*1230*/  LOP3.LUT R6, R6, 0xffffff8, RZ, 0xc0, !PT ;  /* 0x0ffffff806067812 */ /* 0x000fe400078ec0ff */
[----:B------:R-:W-:Y:S01]  /*1240*/  LEA.HI R213, R213, R216, RZ, 0x2 ;  /* 0x000000d8d5d57211 */ /* 0x000fe200078f10ff */
[----:B------:R-:W-:Y:S01]  /*1250*/  IMAD.IADD R0, R206, 0x1, -R0 ;  /* 0x00000001ce007824 */ /* 0x000fe200078e0a00 */
[----:B------:R-:W-:Y:S01]  /*1260*/  SHF.R.U32.HI R4, RZ, 0x3, R4 ;  /* 0x00000003ff047819 */ /* 0x000fe20000011604 */
[C---:B------:R-:W-:Y:S01]  /*1270*/  IMAD.IADD R6, R8.reuse, 0x1, -R6 ;  /* 0x0000000108067824 */ /* 0x040fe200078e0a06 */
[----:B------:R-:W-:Y:S01]  /*1280*/  ISETP.NE.U32.AND P3, PT, R11, 0x1, PT ;  /* 0x000000010b00780c */ /* 0x000fe20003f65070 */
[----:B------:R-:W-:Y:S01]  /*1290*/  IMAD.SHL.U32 R8, R8, 0x400, RZ ;  /* 0x0000040008087824 */ /* 0x000fe200078e00ff */
[----:B------:R-:W-:-:S02]  /*12a0*/  SHF.R.S32.HI R215, RZ, 0x2, R213 ;  /* 0x00000002ffd77819 */ /* 0x000fc400000114d5 */
[----:B------:R-:W-:Y:S01]  /*12b0*/  LOP3.LUT R4, R3, R4, RZ, 0x3c, !PT ;  /* 0x0000000403047212 */ /* 0x000fe200078e3cff */
[----:B------:R-:W-:Y:S01]  /*12c0*/  IMAD.SHL.U32 R3, R5, 0x40, RZ ;  /* 0x0000004005037824 */ /* 0x000fe200078e00ff */
[C---:B------:R-:W-:Y:S01]  /*12d0*/  R2P PR, R7.reuse, 0x6 ;  /* 0x0000000607007804 */ /* 0x040fe20000000000 */
[----:B------:R-:W-:Y:S01]  /*12e0*/  IMAD.SHL.U32 R7, R7, 0x40, RZ ;  /* 0x0000004007077824 */ /* 0x000fe200078e00ff */
[----:B------:R-:W-:Y:S01]  /*12f0*/  LOP3.LUT P0, RZ, R5, 0x2, RZ, 0xc0, !PT ;  /* 0x0000000205ff7812 */ /* 0x000fe2000780c0ff */
[----:B------:R-:W-:Y:S01]  /*1300*/  IMAD R215, R6, 0x10, R215 ;  /* 0x0000001006d77824 */ /* 0x000fe200078e02d7 */
[C---:B------:R-:W-:Y:S01]  /*1310*/  LEA.HI R6, R0.reuse, R0, RZ, 0x1 ;  /* 0x0000000000067211 */ /* 0x040fe200078f08ff */
[----:B------:R-:W-:Y:S01]  /*1320*/  IMAD R217, R0, 0x2, R8 ;  /* 0x0000000200d97824 */ /* 0x000fe200078e0208 */
[----:B------:R-:W-:Y:S01]  /*1330*/  LOP3.LUT R3, R3, 0x1c0, RZ, 0xc0, !PT ;  /* 0x000001c003037812 */ /* 0x000fe200078ec0ff */
[----:B------:R-:W-:Y:S01]  /*1340*/  IMAD R4, R2, 0x200, R4 ;  /* 0x0000020002047824 */ /* 0x000fe200078e0204 */
[----:B------:R-:W-:-:S02]  /*1350*/  LOP3.LUT R7, R7, 0x1c0, RZ, 0xc0, !PT ;  /* 0x000001c007077812 */ /* 0x000fc400078ec0ff */
[----:B------:R-:W-:Y:S02]  /*1360*/  LOP3.LUT R6, R6, 0x1ffffffe, RZ, 0xc0, !PT ;  /* 0x1ffffffe06067812 */ /* 0x000fe400078ec0ff */
[----:B------:R-:W-:Y:S02]  /*1370*/  LOP3.LUT R10, R3, 0x8, R10, 0xf8, !PT ;  /* 0x00000008030a7812 */ /* 0x000fe400078ef80a */
[----:B------:R-:W-:Y:S01]  /*1380*/  SHF.R.U32.HI R3, RZ, 0x3, R3 ;  /* 0x00000003ff037819 */ /* 0x000fe20000011603 */
[----:B------:R-:W-:Y:S01]  /*1390*/  IMAD.IADD R214, R0, 0x1, -R6 ;  /* 0x0000000100d67824 */ /* 0x000fe200078e0a06 */
[----:B------:R-:W-:Y:S02]  /*13a0*/  LEA.HI R7, R7, R7, RZ, 0x1d ;  /* 0x0000000707077211 */ /* 0x000fe400078fe8ff */
[----:B------:R-:W-:Y:S01]  /*13b0*/  LOP3.LUT R3, R10, R3, RZ, 0x3c, !PT ;  /* 0x000000030a037212 */ /* 0x000fe200078e3cff */
[----:B------:R-:W-:Y:S01]  /*13c0*/  IMAD R214, R214, 0x8, R215 ;  /* 0x00000008d6d67824 */ /* 0x000fe200078e02d7 */
[----:B------:R-:W-:Y:S01]  /*13d0*/  LOP3.LUT R0, R9, 0xfffffe00, RZ, 0xc0, !PT ;  /* 0xfffffe0009007812 */ /* 0x000fe200078ec0ff */
[----:B------:R-:W-:Y:S01]  /*13e0*/  IMAD.IADD R217, R217, 0x1, R7 ;  /* 0x00000001d9d97824 */ /* 0x000fe200078e0207 */
[----:B------:R-:W-:Y:S01]  /*13f0*/  LOP3.LUT P4, RZ, R5, 0x4, RZ, 0xc0, !PT ;  /* 0x0000000405ff7812 */ /* 0x000fe2000788c0ff */
[----:B------:R-:W-:Y:S01]  /*1400*/  IMAD.MOV.U32 R5, RZ, RZ, 0x40 ;  /* 0x00000040ff057424 */ /* 0x000fe200078e00ff */
[----:B------:R-:W-:-:S02]  /*1410*/  IADD3 R2, R3, R0, R8 ;  /* 0x0000000003027210 */ /* 0x000fc40007ffe008 */
[----:B------:R-:W-:Y:S01]  /*1420*/  LOP3.LUT R3, R3, R0, RZ, 0xfc, !PT ;  /* 0x0000000003037212 */ /* 0x000fe200078efcff */
[----:B------:R-:W-:Y:S01]  /*1430*/  IMAD.MOV.U32 R0, RZ, RZ, 0x20 ;  /* 0x00000020ff007424 */ /* 0x000fe200078e00ff */
[----:B------:R-:W-:Y:S02]  /*1440*/  LEA R217, R217, 0x80, 0x1 ;  /* 0x00000080d9d97811 */ /* 0x000fe400078e08ff */
[----:B------:R-:W-:Y:S02]  /*1450*/  LOP3.LUT R213, R213, 0x7ffffffc, RZ, 0xc0, !PT ;  /* 0x7ffffffcd5d57812 */ /* 0x000fe400078ec0ff */
[----:B------:R-:W-:Y:S02]  /*1460*/  SEL R221, R0, 0xffffffe0, !P1 ;  /* 0xffffffe000dd7807 */ /* 0x000fe40004800000 */
[C---:B------:R-:W-:Y:S01]  /*1470*/  IADD3 R209, R217.reuse, -0x10, RZ ;  /* 0xfffffff0d9d17810 */ /* 0x040fe20007ffe0ff */
[----:B------:R-:W-:Y:S01]  /*1480*/  IMAD.IADD R213, R216, 0x1, -R213 ;  /* 0x00000001d8d57824 */ /* 0x000fe200078e0ad5 */
[----:B------:R-:W-:Y:S01]  /*1490*/  SEL R189, R0, 0xffffffe0, !P0 ;  /* 0xffffffe000bd7807 */ /* 0x000fe20004000000 */
[C---:B------:R-:W-:Y:S01]  /*14a0*/  IMAD.IADD R226, R217.reuse, 0x1, R221 ;  /* 0x00000001d9e27824 */ /* 0x040fe200078e02dd */
[----:B------:R-:W-:Y:S01]  /*14b0*/  @P3 IADD3 R209, R217, 0x10, RZ ;  /* 0x00000010d9d13810 */ /* 0x000fe20007ffe0ff */
[----:B------:R-:W-:Y:S01]  /*14c0*/  IMAD.SHL.U32 R213, R213, 0x2, RZ ;  /* 0x00000002d5d57824 */ /* 0x000fe200078e00ff */
[----:B------:R-:W-:-:S02]  /*14d0*/  LEA R185, R3, 0x100, 0x1 ;  /* 0x0000010003b97811 */ /* 0x000fc400078e08ff */
[----:B------:R-:W-:Y:S01]  /*14e0*/  LEA R191, R2, 0x18100, 0x1 ;  /* 0x0001810002bf7811 */ /* 0x000fe200078e08ff */
[----:B------:R-:W-:Y:S01]  /*14f0*/  IMAD.IADD R221, R221, 0x1, R209 ;  /* 0x00000001dddd7824 */ /* 0x000fe200078e02d1 */
[----:B------:R-:W-:Y:S01]  /*1500*/  SEL R227, R5, 0xffffffc0, !P2 ;  /* 0xffffffc005e37807 */ /* 0x000fe20005000000 */
[----:B------:R-:W-:Y:S01]  /*1510*/  IMAD.IADD R229, R189, 0x1, R185 ;  /* 0x00000001bde57824 */ /* 0x000fe200078e02b9 */
[----:B------:R-:W-:Y:S01]  /*1520*/  SEL R0, R5, 0xffffffc0, !P4 ;  /* 0xffffffc005007807 */ /* 0x000fe20006000000 */
[----:B------:R-:W-:Y:S01]  /*1530*/  IMAD.IADD R188, R191, 0x1, R189 ;  /* 0x00000001bfbc7824 */ /* 0x000fe200078e02bd */
[C---:B------:R-:W-:Y:S01]  /*1540*/  IADD3 R208, R222.reuse, 0x40, RZ ;  /* 0x00000040ded07810 */ /* 0x040fe20007ffe0ff */
[--C-:B------:R-:W-:Y:S01]  /*1550*/  IMAD.IADD R225, R217, 0x1, R227.reuse ;  /* 0x00000001d9e17824 */ /* 0x100fe200078e02e3 */
[----:B------:R-:W-:Y:S01]  /*1560*/  IADD3 R207, R222, 0x80, RZ ;  /* 0x00000080decf7810 */ /* 0x000fe20007ffe0ff */
[----:B------:R-:W-:Y:S01]  /*1570*/  IMAD.IADD R224, R226, 0x1, R227 ;  /* 0x00000001e2e07824 */ /* 0x000fe200078e02e3 */
[----:B------:R-:W-:Y:S01]  /*1580*/  SHF.R.S32.HI R223, RZ, 0x1f, R222 ;  /* 0x0000001fffdf7819 */ /* 0x000fe200000114de */
[----:B------:R-:W-:Y:S01]  /*1590*/  IMAD.IADD R228, R227, 0x1, R209 ;  /* 0x00000001e3e47824 */ /* 0x000fe200078e02d1 */
[----:B------:R-:W-:Y:S01]  /*15a0*/  SHF.R.S32.HI R203, RZ, 0x1f, R208 ;  /* 0x0000001fffcb7819 */ /* 0x000fe200000114d0 */
[----:B------:R-:W-:Y:S01]  /*15b0*/  IMAD.IADD R227, R221, 0x1, R227 ;  /* 0x00000001dde37824 */ /* 0x000fe200078e02e3 */
[----:B------:R-:W-:Y:S01]  /*15c0*/  SHF.R.S32.HI R202, RZ, 0x1f, R207 ;  /* 0x0000001fffca7819 */ /* 0x000fe200000114cf */
[--C-:B------:R-:W-:Y:S01]  /*15d0*/  IMAD.IADD R187, R191, 0x1, R0.reuse ;  /* 0x00000001bfbb7824 */ /* 0x100fe200078e0200 */
[----:B------:R-:W-:Y:S01]  /*15e0*/  IADD3 R211, R212, 0x100, RZ ;  /* 0x00000100d4d37810 */ /* 0x000fe20007ffe0ff */
[----:B------:R-:W-:Y:S01]  /*15f0*/  IMAD.IADD R184, R0, 0x1, R185 ;  /* 0x0000000100b87824 */ /* 0x000fe200078e02b9 */
[----:B------:R-:W-:Y:S01]  /*1600*/  IADD3 R210, R212, 0xc100, RZ ;  /* 0x0000c100d4d27810 */ /* 0x000fe20007ffe0ff */
[----:B------:R-:W-:Y:S01]  /*1610*/  IMAD.IADD R229, R0, 0x1, R229 ;  /* 0x0000000100e57824 */ /* 0x000fe200078e02e5 */
[----:B------:R-:W-:Y:S01]  /*1620*/  LEA R190, R4, 0xc100, 0x1 ;  /* 0x0000c10004be7811 */ /* 0x000fe200078e08ff */
[----:B------:R-:W-:-:S02]  /*1630*/  IMAD.IADD R186, R188, 0x1, R0 ;  /* 0x00000001bcba7824 */ /* 0x000fc400078e0200 */
.L_x_2216:
        /* <DEDUP_REMOVED lines=8> */
[----:B------:R-:W-:-:S04]  /*16c0*/  ISETP.NE.U32.AND P1, PT, RZ, c[0x0][0x348], PT ;  /* 0x0000d200ff007a0c */ /* 0x000fc80003f25070 */
[----:B------:R-:W-:Y:S02]  /*16d0*/  ISETP.NE.AND.EX P1, PT, RZ, c[0x0][0x34c], PT, P1 ;  /* 0x0000d300ff007a0c */ /* 0x000fe40003f25310 */
[----:B--2---:R-:W-:-:S03]  /*16e0*/  SHF.R.S32.HI R5, RZ, 0x1f, R230 ;  /* 0x0000001fff057819 */ /* 0x004fc600000114e6 */
[----:B------:R-:W-:-:S04]  /*16f0*/  @P2 LEA R6, P0, R230, c[0x0][0x370], 0x2 ;  /* 0x0000dc00e6062a11 */ /* 0x000fc800078010ff */
[C---:B------:R-:W-:Y:S02]  /*1700*/  @P2 LEA.HI.X R7, R230.reuse, c[0x0][0x374], R5, 0x2, P0 ;  /* 0x0000dd00e6072a11 */ /* 0x040fe400000f1405 */
[----:B------:R-:W-:Y:S02]  /*1710*/  ISETP.NE.U32.AND P0, PT, RZ, c[0x0][0x350], PT ;  /* 0x0000d400ff007a0c */ /* 0x000fe40003f05070 */
[C---:B------:R-:W-:Y:S01]  /*1720*/  LEA R10, P4, R230.reuse, c[0x0][0x348], 0x2 ;  /* 0x0000d200e60a7a11 */ /* 0x040fe200078810ff */
[----:B------:R1:W5:Y:S01]  /*1730*/  @P2 LDG.E R2, [R6.64] ;  /* 0x0000000806022981 */ /* 0x000362000c1e1900 */
[----:B------:R-:W-:Y:S02]  /*1740*/  ISETP.NE.AND.EX P0, PT, RZ, c[0x0][0x354], PT, P0 ;  /* 0x0000d500ff007a0c */ /* 0x000fe40003f05300 */
[C---:B------:R-:W-:Y:S02]  /*1750*/  @P5 LEA R12, P2, R230.reuse, c[0x0][0x360], 0x2 ;  /* 0x0000d800e60c5a11 */ /* 0x040fe400078410ff */
[----:B------:R-:W-:-:S02]  /*1760*/  LEA R8, P3, R230, c[0x0][0x350], 0x2 ;  /* 0x0000d400e6087a11 */ /* 0x000fc400078610ff */
[C-C-:B------:R-:W-:Y:S02]  /*1770*/  @P5 LEA.HI.X R13, R230.reuse, c[0x0][0x364], R5.reuse, 0x2, P2 ;  /* 0x0000d900e60d5a11 */ /* 0x140fe400010f1405 */
[C-C-:B------:R-:W-:Y:S02]  /*1780*/  LEA.HI.X R11, R230.reuse, c[0x0][0x34c], R5.reuse, 0x2, P4 ;  /* 0x0000d300e60b7a11 */ /* 0x140fe400020f1405 */
[----:B------:R-:W-:Y:S01]  /*1790*/  LEA.HI.X R9, R230, c[0x0][0x354], R5, 0x2, P3 ;  /* 0x0000d500e6097a11 */ /* 0x000fe200018f1405 */
[----:B------:R2:W5:Y:S01]  /*17a0*/  @P5 LDG.E R243, [R12.64] ;  /* 0x000000080cf35981 */ /* 0x000562000c1e1900 */
[----:B-1----:R-:W-:-:S06]  /*17b0*/  CS2R R6, SRZ ;  /* 0x0000000000067805 */ /* 0x002fcc000001ff00 */
[----:B------:R2:W5:Y:S04]  /*17c0*/  @P1 LDG.E R6, [R10.64] ;  /* 0x000000080a061981 */ /* 0x000568000c1e1900 */
[----:B------:R2:W5:Y:S01]  /*17d0*/  @P0 LDG.E R7, [R8.64] ;  /* 0x0000000808070981 */ /* 0x000562000c1e1900 */
[----:B------:R-:W-:Y:S01]  /*17e0*/  YIELD ;  /* 0x0000000000007946 */ /* 0x000fe20003800000 */
[----:B------:R-:W-:Y:S01]  /*17f0*/  LOP3.LUT R231, R198, 0xffff, RZ, 0xc0, !PT ;  /* 0x0000ffffc6e77812 */ /* 0x000fe200078ec0ff */
[----:B------:R-:W-:Y:S05]  /*1800*/  @P5 BRA `(.L_x_2126) ;  /* 0x0000005000005947 */ /* 0x000fea0003800000 */
[----:B-----5:R-:W-:Y:S01]  /*1810*/  MOV R243, c[0x0][0x168] ;  /* 0x00005a0000f37a02 */ /* 0x020fe20000000f00 */
[----:B------:R-:W-:Y:S05]  /*1820*/  @!P1 BRA `(.L_x_2126) ;  /* 0x0000003000009947 */ /* 0x000fea0003800000 */
[----:B------:R-:W3:Y:S04]  /*1830*/  LDG.E R243, [R10.64] ;  /* 0x000000080af37981 */ /* 0x000ee8000c1e1900 */
[----:B------:R-:W3:Y:S02]  /*1840*/  LDG.E R3, [R10.64+0x4] ;  /* 0x000004080a037981 */ /* 0x000ee4000c1e1900 */
[----:B---3--:R-:W-:-:S02]  /*1850*/  IADD3 R243, -R243, R3, RZ ;  /* 0x00000003f3f37210 */ /* 0x008fc40007ffe1ff */
.L_x_2126:
[----:B------:R-:W-:-:S04]  /*1860*/  ISETP.NE.U32.AND P2, PT, RZ, c[0x0][0x368], PT ;  /* 0x0000da00ff007a0c */ /* 0x000fc80003f45070 */
[----:B------:R-:W-:-:S13]  /*1870*/  ISETP.NE.AND.EX P2, PT, RZ, c[0x0][0x36c], PT, P2 ;  /* 0x0000db00ff007a0c */ /* 0x000fda0003f45320 */
[----:B------:R-:W-:Y:S05]  /*1880*/  @!P2 BRA `(.L_x_2127) ;  /* 0x000000400000a947 */ /* 0x000fea0003800000 */
[----:B------:R-:W-:-:S04]  /*1890*/  LEA R244, P2, R230, c[0x0][0x368], 0x2 ;  /* 0x0000da00e6f47a11 */ /* 0x000fc800078410ff */
[----:B------:R-:W-:-:S05]  /*18a0*/  LEA.HI.X R245, R230, c[0x0][0x36c], R5, 0x2, P2 ;  /* 0x0000db00e6f57a11 */ /* 0x000fca00010f1405 */
[----:B------:R1:W5:Y:S01]  /*18b0*/  LDG.E R244, [R244.64] ;  /* 0x00000008f4f47981 */ /* 0x000362000c1e1900 */
[----:B------:R-:W-:Y:S05]  /*18c0*/  BRA `(.L_x_2128) ;  /* 0x0000005000007947 */ /* 0x000fea0003800000 */
.L_x_2127:
[----:B------:R-:W-:Y:S01]  /*18d0*/  MOV R244, c[0x0][0x1d0] ;  /* 0x0000740000f47a02 */ /* 0x000fe20000000f00 */
[----:B------:R-:W-:Y:S05]  /*18e0*/  @!P0 BRA `(.L_x_2128) ;  /* 0x0000003000008947 */ /* 0x000fea0003800000 */
[----:B------:R1:W3:Y:S04]  /*18f0*/  LDG.E R244, [R8.64] ;  /* 0x0000000808f47981 */ /* 0x0002e8000c1e1900 */
[----:B-12---:R-:W3:Y:S02]  /*1900*/  LDG.E R8, [R8.64+0x4] ;  /* 0x0000040808087981 */ /* 0x006ee4000c1e1900 */
[----:B---3--:R-:W-:Y:S02]  /*1910*/  IADD3 R244, -R244, R8, RZ ;  /* 0x00000008f4f47210 */ /* 0x008fe40007ffe1ff */
.L_x_2128:
[----:B------:R-:W-:Y:S01]  /*1920*/  IMAD.MOV.U32 R3, RZ, RZ, c[0x0][0x2c4] ;  /* 0x0000b100ff037624 */ /* 0x000fe200078e00ff */
[----:B------:R-:W-:Y:S01]  /*1930*/  LOP3.LUT R234, R198, 0xff0000, RZ, 0xc0, !PT ;  /* 0x00ff0000c6ea7812 */ /* 0x000fe200078ec0ff */
[----:B------:R-:W-:Y:S01]  /*1940*/  IMAD.SHL.U32 R197, R197, 0x80, RZ ;  /* 0x00000080c5c57824 */ /* 0x000fe200078e00ff */
[----:B------:R-:W-:Y:S01]  /*1950*/  BSSY B0, `(.L_x_2129) ;  /* 0x0000035000007945 */ /* 0x000fe20003800000 */
[--C-:B-----5:R-:W-:Y:S01]  /*1960*/  IMAD.IADD R244, R244, 0x1, -R2.reuse ;  /* 0x00000001f4f47824 */ /* 0x120fe200078e0a02 */
[----:B------:R-:W-:Y:S01]  /*1970*/  ISETP.NE.AND P2, PT, R3, 0x1, PT ;  /* 0x000000010300780c */ /* 0x000fe20003f45270 */
[----:B------:R-:W-:Y:S01]  /*1980*/  IMAD.IADD R7, R7, 0x1, R2 ;  /* 0x0000000107077824 */ /* 0x000fe200078e0202 */
[----:B------:R-:W-:-:S02]  /*1990*/  IADD3 R3, R197, 0x7f, RZ ;  /* 0x0000007fc5037810 */ /* 0x000fc40007ffe0ff */
[C---:B------:R-:W-:Y:S02]  /*19a0*/  IADD3 R4, R244.reuse, 0x40, -R243 ;  /* 0x00000040f4047810 */ /* 0x040fe40007ffe8f3 */
[----:B--2---:R-:W-:-:S07]  /*19b0*/  IADD3 R9, R244, 0x3f, RZ ;  /* 0x0000003ff4097810 */ /* 0x004fce0007ffe0ff */
[----:B------:R-:W-:-:S05]  /*19c0*/  @P2 IMAD.HI.U32 R8, R3, c[0x0][0x2c8], RZ ;  /* 0x0000b20003082a27 */ /* 0x000fca00078e00ff */
[----:B------:R-:W-:Y:S02]  /*19d0*/  @P2 SHF.R.U32.HI R3, RZ, c[0x0][0x2cc], R8 ;  /* 0x0000b300ff032a19 */ /* 0x000fe40000011608 */
[----:B------:R-:W-:-:S03]  /*19e0*/  SHF.R.S32.HI R8, RZ, 0x1f, R9 ;  /* 0x0000001fff087819 */ /* 0x000fc60000011409 */
[----:B------:R-:W-:Y:S01]  /*19f0*/  IMAD.IADD R4, R4, 0x1, R3 ;  /* 0x0000000104047824 */ /* 0x000fe200078e0203 */
[----:B------:R-:W-:-:S04]  /*1a00*/  LEA.HI R8, R8, R9, RZ, 0x6 ;  /* 0x0000000908087211 */ /* 0x000fc800078f30ff */
[----:B------:R-:W-:Y:S02]  /*1a10*/  SHF.R.S32.HI R3, RZ, 0x1f, R4 ;  /* 0x0000001fff037819 */ /* 0x000fe40000011404 */
[----:B------:R-:W-:Y:S02]  /*1a20*/  SHF.R.S32.HI R8, RZ, 0x6, R8 ;  /* 0x00000006ff087819 */ /* 0x000fe40000011408 */
[----:B------:R-:W-:Y:S02]  /*1a30*/  LEA.HI R3, R3, R4, RZ, 0x6 ;  /* 0x0000000403037211 */ /* 0x000fe400078f30ff */
[----:B------:R-:W-:Y:S02]  /*1a40*/  LOP3.LUT R4, R198, 0xff000000, RZ, 0xc0, !PT ;  /* 0xff000000c6047812 */ /* 0x000fe400078ec0ff */
[----:B------:R-:W-:Y:S02]  /*1a50*/  SHF.R.S32.HI R3, RZ, 0x6, R3 ;  /* 0x00000006ff037819 */ /* 0x000fe40000011403 */
[----:B------:R-:W-:-:S02]  /*1a60*/  SHF.R.U32.HI R4, RZ, 0x8, R4 ;  /* 0x00000008ff047819 */ /* 0x000fc40000011604 */
[----:B------:R-:W-:Y:S02]  /*1a70*/  IMNMX R3, R8, R3, PT ;  /* 0x0000000308037217 */ /* 0x000fe40003800200 */
[----:B------:R-:W-:Y:S01]  /*1a80*/  LEA.HI R234, R234, R4, RZ, 0x10 ;  /* 0x00000004eaea7211 */ /* 0x000fe200078f80ff */
[----:B------:R-:W-:Y:S01]  /*1a90*/  IMAD.MOV.U32 R4, RZ, RZ, RZ ;  /* 0x000000ffff047224 */ /* 0x000fe200078e00ff */
[----:B------:R-:W-:Y:S02]  /*1aa0*/  ISETP.GE.AND P3, PT, R3, 0x1, PT ;  /* 0x000000010300780c */ /* 0x000fe40003f66270 */
[----:B------:R-:W-:Y:S02]  /*1ab0*/  LOP3.LUT R235, R234, 0xff, RZ, 0xc0, !PT ;  /* 0x000000ffeaeb7812 */ /* 0x000fe400078ec0ff */
[----:B------:R-:W-:-:S09]  /*1ac0*/  SHF.R.U32.HI R234, RZ, 0x10, R234 ;  /* 0x00000010ffea7819 */ /* 0x000fd200000116ea */
[----:B------:R-:W-:Y:S05]  /*1ad0*/  @!P3 BRA `(.L_x_2130) ;  /* 0x000001c00000b947 */ /* 0x000fea0003800000 */
[----:B------:R-:W-:-:S04]  /*1ae0*/  ISETP.NE.AND P3, PT, R234, RZ, PT ;  /* 0x000000ffea00720c */ /* 0x000fc80003f65270 */
[----:B------:R-:W-:-:S04]  /*1af0*/  SEL R8, R234, c[0x0][0x338], P3 ;  /* 0x0000ce00ea087a07 */ /* 0x000fc80001800000 */
[-C--:B------:R-:W-:Y:S02]  /*1b00*/  IABS R10, R8.reuse ;  /* 0x00000008000a7213 */ /* 0x080fe40000000000 */
[----:B------:R-:W-:Y:S02]  /*1b10*/  IADD3 R11, R8, -0x1, R3 ;  /* 0xffffffff080b7810 */ /* 0x000fe40007ffe003 */
[----:B------:R-:W2:Y:S01]  /*1b20*/  I2F.RP R12, R10 ;  /* 0x0000000a000c7306 */ /* 0x000ea20000209400 */
[-C--:B------:R-:W-:Y:S02]  /*1b30*/  IABS R2, R8.reuse ;  /* 0x0000000800027213 */ /* 0x080fe40000000000 */
[----:B------:R-:W-:Y:S02]  /*1b40*/  IABS R4, R11 ;  /* 0x0000000b00047213 */ /* 0x000fe40000000000 */
[----:B------:R-:W-:Y:S01]  /*1b50*/  LOP3.LUT R11, R11, R8, RZ, 0x3c, !PT ;  /* 0x000000080b0b7212 */ /* 0x000fe200078e3cff */
[----:B------:R-:W-:-:S03]  /*1b60*/  IMAD.MOV R2, RZ, RZ, -R2 ;  /* 0x000000ffff027224 */ /* 0x000fc600078e0a02 */
[----:B------:R-:W-:Y:S01]  /*1b70*/  ISETP.GE.AND P3, PT, R11, RZ, PT ;  /* 0x000000ff0b00720c */ /* 0x000fe20003f66270 */
[----:B--2---:R-:W2:Y:S02]  /*1b80*/  MUFU.RCP R12, R12 ;  /* 0x0000000c000c7308 */ /* 0x004ea40000001000 */
[----:B--2---:R-:W-:-:S06]  /*1b90*/  IADD3 R12, R12, 0xffffffe, RZ ;  /* 0x0ffffffe0c0c7810 */ /* 0x004fcc0007ffe0ff */
[----:B------:R-:W2:Y:S02]  /*1ba0*/  F2I.FTZ.U32.TRUNC.NTZ R13, R12 ;  /* 0x0000000c000d7305 */ /* 0x000ea4000021f000 */
[----:B--2---:R-:W-:Y:S02]  /*1bb0*/  IMAD.MOV R9, RZ, RZ, -R13 ;  /* 0x000000ffff097224 */ /* 0x004fe400078e0a0d */
        /* <DEDUP_REMOVED lines=14> */
.L_x_2130:
[----:B------:R-:W-:Y:S05]  /*1ca0*/  BSYNC B0 ;  /* 0x0000000000007941 */ /* 0x000fea0003800000 */
.L_x_2129:
        /* <DEDUP_REMOVED lines=59> */
[----:B------:R2:W3:Y:S01]  /*2060*/  @P4 LDG.E R2, [R8.64] ;  /* 0x0000000808024981 */ /* 0x0004e2000c1e1900 */
[----:B------:R-:W-:Y:S01]  /*2070*/  SHF.R.S32.HI R16, RZ, 0x1f, R6 ;  /* 0x0000001fff107819 */ /* 0x000fe20000011406 */
[----:B------:R-:W-:Y:S01]  /*2080*/  IMAD.WIDE.U32 R12, R6, c[0x0][0x178], RZ ;  /* 0x00005e00060c7a25 */ /* 0x000fe200078e00ff */
[----:B------:R-:W-:Y:S02]  /*2090*/  LEA R0, R218, R219, 0x5 ;  /* 0x000000dbda007211 */ /* 0x000fe400078e28ff */
[----:B------:R-:W-:Y:S01]  /*20a0*/  IADD3 R10, P3, R219, R7, RZ ;  /* 0x00000007db0a7210 */ /* 0x000fe20007f7e0ff */
[----:B------:R-:W-:Y:S01]  /*20b0*/  IMAD R16, R16, c[0x0][0x178], RZ ;  /* 0x00005e0010107a24 */ /* 0x000fe200078e02ff */
[----:B------:R-:W-:Y:S02]  /*20c0*/  IADD3 R0, R197, R0, RZ ;  /* 0x00000000c5007210 */ /* 0x000fe40007ffe0ff */
[----:B------:R-:W-:Y:S01]  /*20d0*/  ISETP.GE.AND P6, PT, R222, c[0x0][0x198], PT ;  /* 0x00006600de007a0c */ /* 0x000fe20003fc6270 */
[----:B------:R-:W-:Y:S01]  /*20e0*/  IMAD R16, R6, c[0x0][0x17c], R16 ;  /* 0x00005f0006107a24 */ /* 0x000fe200078e0210 */
[----:B------:R-:W-:Y:S01]  /*20f0*/  MOV R4, R0 ;  /* 0x0000000000047202 */ /* 0x000fe20000000f00 */
[----:B------:R-:W-:Y:S01]  /*2100*/  @P2 IMAD.HI.U32 R6, R0, c[0x0][0x2c8], RZ ;  /* 0x0000b20000062a27 */ /* 0x000fe200078e00ff */
[----:B------:R-:W-:-:S02]  /*2110*/  ISETP.GE.AND P5, PT, R208, c[0x0][0x198], PT ;  /* 0x00006600d0007a0c */ /* 0x000fc40003fa6270 */
[----:B------:R-:W-:Y:S01]  /*2120*/  IADD3 R17, R13, R16, RZ ;  /* 0x000000100d117210 */ /* 0x000fe20007ffe0ff */
[C---:B------:R-:W-:Y:S01]  /*2130*/  IMAD.WIDE.U32 R14, R10.reuse, c[0x0][0x1e0], R222 ;  /* 0x000078000a0e7a25 */ /* 0x040fe200078e00de */
[----:B------:R-:W-:Y:S02]  /*2140*/  MOV R16, R12 ;  /* 0x0000000c00107202 */ /* 0x000fe40000000f00 */
[----:B------:R-:W-:Y:S01]  /*2150*/  @P2 SHF.R.U32.HI R4, RZ, c[0x0][0x2cc], R6 ;  /* 0x0000b300ff042a19 */ /* 0x000fe20000011606 */
[----:B------:R-:W-:Y:S01]  /*2160*/  IMAD.WIDE.U32 R12, R10, c[0x0][0x208], R222 ;  /* 0x000082000a0c7a25 */ /* 0x000fe200078e00de */
[----:B------:R-:W-:Y:S02]  /*2170*/  SEL R6, R230, RZ, !P1 ;  /* 0x000000ffe6067207 */ /* 0x000fe40004800000 */
[----:B------:R-:W-:Y:S01]  /*2180*/  IADD3 R80, R3, -0x1, RZ ;  /* 0xffffffff03507810 */ /* 0x000fe20007ffe0ff */
[----:B------:R-:W-:Y:S01]  /*2190*/  IMAD.WIDE.U32 R16, R231, c[0x0][0x1b8], R16 ;  /* 0x00006e00e7107a25 */ /* 0x000fe200078e0010 */
[----:B--2---:R-:W-:-:S02]  /*21a0*/  SHF.R.S32.HI R8, RZ, 0x1f, R7 ;  /* 0x0000001fff087819 */ /* 0x004fc40000011407 */
[----:B------:R-:W-:Y:S01]  /*21b0*/  SEL R7, R5, RZ, !P1 ;  /* 0x000000ff05077207 */ /* 0x000fe20004800000 */
[----:B------:R-:W-:Y:S01]  /*21c0*/  IMAD R11, R231, c[0x0][0x1bc], R17 ;  /* 0x00006f00e70b7a24 */ /* 0x000fe200078e0211 */
[----:B------:R-:W-:-:S03]  /*21d0*/  LEA.HI.X.SX32 R8, R219, R8, 0x1, P3 ;  /* 0x00000008db087211 */ /* 0x000fc600018f0eff */
[----:B------:R-:W-:Y:S02]  /*21e0*/  IMAD R7, R7, c[0x0][0x1c0], RZ ;  /* 0x0000700007077a24 */ /* 0x000fe400078e02ff */
[C---:B------:R-:W-:Y:S02]  /*21f0*/  IMAD R9, R8.reuse, c[0x0][0x1e0], RZ ;  /* 0x0000780008097a24 */ /* 0x040fe400078e02ff */
[----:B------:R-:W-:Y:S02]  /*2200*/  IMAD R8, R8, c[0x0][0x208], RZ ;  /* 0x0000820008087a24 */ /* 0x000fe400078e02ff */
[C---:B------:R-:W-:Y:S02]  /*2210*/  IMAD R9, R10.reuse, c[0x0][0x1e4], R9 ;  /* 0x000079000a097a24 */ /* 0x040fe400078e0209 */
[----:B------:R-:W-:Y:S02]  /*2220*/  IMAD R8, R10, c[0x0][0x20c], R8 ;  /* 0x000083000a087a24 */ /* 0x000fe400078e0208 */
[----:B------:R-:W-:Y:S01]  /*2230*/  IMAD.MOV.U32 R10, RZ, RZ, R16 ;  /* 0x000000ffff0a7224 */ /* 0x000fe200078e0010 */
[----:B------:R-:W-:Y:S01]  /*2240*/  IADD3 R15, R15, R9, RZ ;  /* 0x000000090f0f7210 */ /* 0x000fe20007ffe0ff */
[C---:B------:R-:W-:Y:S01]  /*2250*/  IMAD R7, R6.reuse, c[0x0][0x1c4], R7 ;  /* 0x0000710006077a24 */ /* 0x040fe200078e0207 */
[----:B------:R-:W-:Y:S01]  /*2260*/  IADD3 R13, R13, R8, RZ ;  /* 0x000000080d0d7210 */ /* 0x000fe20007ffe0ff */
[----:B------:R-:W-:Y:S01]  /*2270*/  IMAD.WIDE.U32 R10, R6, c[0x0][0x1c0], R10 ;  /* 0x00007000060a7a25 */ /* 0x000fe200078e000a */
[----:B------:R-:W-:-:S02]  /*2280*/  IADD3 R6, -R4, RZ, RZ ;  /* 0x000000ff04067210 */ /* 0x000fc40007ffe1ff */
[----:B------:R-:W-:Y:S01]  /*2290*/  SHF.R.S32.HI R8, RZ, 0x1f, R4 ;  /* 0x0000001fff087819 */ /* 0x000fe20000011404 */
[----:B------:R-:W-:Y:S02]  /*22a0*/  IMAD.IADD R11, R11, 0x1, R7 ;  /* 0x000000010b0b7824 */ /* 0x000fe400078e0207 */
[----:B------:R-:W-:Y:S02]  /*22b0*/  IMAD R6, R6, c[0x0][0x2c4], R0 ;  /* 0x0000b10006067a24 */ /* 0x000fe400078e0200 */
[----:B------:R-:W-:Y:S02]  /*22c0*/  IMAD R8, R8, c[0x0][0x1b0], RZ ;  /* 0x00006c0008087a24 */ /* 0x000fe400078e02ff */
[----:B------:R-:W-:-:S04]  /*22d0*/  IMAD.WIDE.U32 R10, R4, c[0x0][0x1b0], R10 ;  /* 0x00006c00040a7a25 */ /* 0x000fc800078e000a */
[----:B------:R-:W-:Y:S01]  /*22e0*/  IMAD R8, R4, c[0x0][0x1b4], R8 ;  /* 0x00006d0004087a24 */ /* 0x000fe200078e0208 */
[----:B------:R-:W-:Y:S01]  /*22f0*/  SHF.R.S32.HI R4, RZ, 0x1f, R6 ;  /* 0x0000001fff047819 */ /* 0x000fe20000011406 */
[----:B------:R-:W-:-:S03]  /*2300*/  IMAD.WIDE.U32 R14, R231, c[0x0][0x1e8], R14 ;  /* 0x00007a00e70e7a25 */ /* 0x000fc600078e000e */
[----:B------:R-:W-:Y:S01]  /*2310*/  IADD3 R11, R11, R8, RZ ;  /* 0x000000080b0b7210 */ /* 0x000fe20007ffe0ff */
[----:B------:R-:W-:Y:S01]  /*2320*/  IMAD.WIDE.U32 R12, R231, c[0x0][0x210], R12 ;  /* 0x00008400e70c7a25 */ /* 0x000fe200078e000c */
[----:B------:R-:W-:-:S03]  /*2330*/  MOV R240, R14 ;  /* 0x0000000e00f07202 */ /* 0x000fc60000000f00 */
[----:B------:R-:W-:Y:S01]  /*2340*/  IMAD R4, R4, c[0x0][0x1a8], RZ ;  /* 0x00006a0004047a24 */ /* 0x000fe200078e02ff */
[----:B------:R-:W-:Y:S01]  /*2350*/  MOV R236, R12 ;  /* 0x0000000c00ec7202 */ /* 0x000fe20000000f00 */
[C---:B------:R-:W-:Y:S02]  /*2360*/  IMAD R241, R231.reuse, c[0x0][0x1ec], R15 ;  /* 0x00007b00e7f17a24 */ /* 0x040fe400078e020f */
[C---:B------:R-:W-:Y:S02]  /*2370*/  IMAD R8, R6.reuse, c[0x0][0x1ac], R4 ;  /* 0x00006b0006087a24 */ /* 0x040fe400078e0204 */
[----:B------:R-:W-:Y:S02]  /*2380*/  IMAD R237, R231, c[0x0][0x214], R13 ;  /* 0x00008500e7ed7a24 */ /* 0x000fe400078e020d */
[----:B------:R-:W-:-:S05]  /*2390*/  IMAD.WIDE.U32 R6, R6, c[0x0][0x1a8], R10 ;  /* 0x00006a0006067a25 */ /* 0x000fca00078e000a */
[----:B------:R-:W-:Y:S02]  /*23a0*/  IADD3 R8, R7, R8, RZ ;  /* 0x0000000807087210 */ /* 0x000fe40007ffe0ff */
[----:B------:R-:W-:Y:S02]  /*23b0*/  IADD3 R7, R219, R197, RZ ;  /* 0x000000c5db077210 */ /* 0x000fe40007ffe0ff */
[----:B---3--:R-:W-:Y:S01]  /*23c0*/  @P4 SHF.R.S32.HI R0, RZ, 0x1f, R2 ;  /* 0x0000001fff004819 */ /* 0x008fe20000011402 */
[----:B------:R-:W-:Y:S01]  /*23d0*/  @!P4 IMAD.MOV.U32 R2, RZ, RZ, R230 ;  /* 0x000000ffff02c224 */ /* 0x000fe200078e00e6 */
[----:B------:R-:W-:Y:S02]  /*23e0*/  @!P4 MOV R0, R5 ;  /* 0x000000050000c202 */ /* 0x000fe40000000f00 */
[----:B------:R-:W-:Y:S02]  /*23f0*/  ISETP.GE.AND P4, PT, R207, c[0x0][0x198], PT ;  /* 0x00006600cf007a0c */ /* 0x000fe40003f86270 */
[----:B------:R-:W-:-:S02]  /*2400*/  SEL R0, R0, RZ, !P0 ;  /* 0x000000ff00007207 */ /* 0x000fc40004000000 */
[----:B------:R-:W-:Y:S02]  /*2410*/  SEL R2, R2, RZ, !P0 ;  /* 0x000000ff02027207 */ /* 0x000fe40004000000 */
[----:B------:R-:W-:Y:S01]  /*2420*/  LEA R9, P0, R6, c[0x0][0x160], 0x1 ;  /* 0x0000580006097a11 */ /* 0x000fe200078008ff */
[C---:B------:R-:W-:Y:S02]  /*2430*/  IMAD R232, R0.reuse, c[0x0][0x1f0], RZ ;  /* 0x00007c0000e87a24 */ /* 0x040fe400078e02ff */
        /* <DEDUP_REMOVED lines=9> */
[----:B------:R2:W3:Y:S02]  /*24d0*/  SHFL.IDX PT, R10, R8, RZ, 0x181f ;  /* 0x00181fff080a7589 */ /* 0x0004e400000e0000 */
.L_x_2221:
[----:B------:R-:W-:Y:S05]  /*24e0*/  BRA.DIV ~URZ, `(.L_x_2133) ;  /* 0x0000e2127f007947 */ /* 0x000fea000b800000 */
[----:B------:R4:W1:Y:S02]  /*24f0*/  SHFL.IDX PT, R0, R9, RZ, 0x181f ;  /* 0x00181fff09007589 */ /* 0x00086400000e0000 */
.L_x_2222:
[----:B------:R-:W-:Y:S01]  /*2500*/  IMAD R6, R243, c[0x0][0x2c4], RZ ;  /* 0x0000b100f3067a24 */ /* 0x000fe200078e02ff */
[----:B------:R-:W-:Y:S04]  /*2510*/  BSSY B0, `(.L_x_2134) ;  /* 0x000000f000007945 */ /* 0x000fe80003800000 */
[----:B------:R-:W-:-:S13]  /*2520*/  ISETP.GE.AND P0, PT, R7, R6, PT ;  /* 0x000000060700720c */ /* 0x000fda0003f06270 */
[----:B------:R-:W-:Y:S05]  /*2530*/  @P0 BRA `(.L_x_2135) ;  /* 0x000000c000000947 */ /* 0x000fea0003800000 */
[-C--:B-1----:R-:W-:Y:S02]  /*2540*/  LEA R12, P3, R222, R0.reuse, 0x1 ;  /* 0x00000000de0c7211 */ /* 0x082fe400078608ff */
[-C--:B------:R-:W-:Y:S02]  /*2550*/  LEA R4, P1, R208, R0.reuse, 0x1 ;  /* 0x00000000d0047211 */ /* 0x080fe400078208ff */
[C---:B------:R-:W-:Y:S02]  /*2560*/  LEA R14, P0, R207.reuse, R0, 0x1 ;  /* 0x00000000cf0e7211 */ /* 0x040fe400078008ff */
[-C--:B---3--:R-:W-:Y:S02]  /*2570*/  LEA.HI.X R13, R222, R10.reuse, R223, 0x1, P3 ;  /* 0x0000000ade0d7211 */ /* 0x088fe400018f0cdf */
        /* <DEDUP_REMOVED lines=8> */
.L_x_2135:
[----:B------:R-:W-:Y:S05]  /*2600*/  BSYNC B0 ;  /* 0x0000000000007941 */ /* 0x000fea0003800000 */
.L_x_2134:
[----:B------:R-:W-:Y:S05]  /*2610*/  BRA.DIV ~URZ, `(.L_x_2136) ;  /* 0x0000e1527f007947 */ /* 0x000fea000b800000 */
[----:B---3--:R3:W2:Y:S04]  /*2620*/  SHFL.IDX PT, R10, R8, 0x1, 0x181f ;  /* 0x00381f00080a7f89 */ /* 0x0086a800000e0000 */
[----:B------:R3:W4:Y:S02]  /*2630*/  SHFL.IDX PT, R2, R9, 0x1, 0x181f ;  /* 0x00381f0009027f89 */ /* 0x00072400000e0000 */
.L_x_2223:
[----:B-1----:R-:W-:Y:S01]  /*2640*/  IADD3 R0, R7, 0x20, RZ ;  /* 0x0000002007007810 */ /* 0x002fe20007ffe0ff */
[----:B------:R-:W-:Y:S03]  /*2650*/  BSSY B0, `(.L_x_2137) ;  /* 0x000000f000007945 */ /* 0x000fe60003800000 */
[----:B------:R-:W-:-:S13]  /*2660*/  ISETP.GE.AND P0, PT, R0, R6, PT ;  /* 0x000000060000720c */ /* 0x000fda0003f06270 */
[----:B------:R-:W-:Y:S05]  /*2670*/  @P0 BRA `(.L_x_2138) ;  /* 0x000000c000000947 */ /* 0x000fea0003800000 */
[-C--:B----4-:R-:W-:Y:S02]  /*2680*/  LEA R12, P3, R222, R2.reuse, 0x1 ;  /* 0x00000002de0c7211 */ /* 0x090fe400078608ff */
[-C--:B------:R-:W-:Y:S02]  /*2690*/  LEA R4, P1, R208, R2.reuse, 0x1 ;  /* 0x00000002d0047211 */ /* 0x080fe400078208ff */
[C---:B------:R-:W-:Y:S02]  /*26a0*/  LEA R14, P0, R207.reuse, R2, 0x1 ;  /* 0x00000002cf0e7211 */ /* 0x040fe400078008ff */
        /* <DEDUP_REMOVED lines=9> */
.L_x_2138:
[----:B------:R-:W-:Y:S05]  /*2740*/  BSYNC B0 ;  /* 0x0000000000007941 */ /* 0x000fea0003800000 */
.L_x_2137:
[----:B------:R-:W-:Y:S05]  /*2750*/  BRA.DIV ~URZ, `(.L_x_2139) ;  /* 0x0000e0d27f007947 */ /* 0x000fea000b800000 */
[----:B--2---:R2:W1:Y:S02]  /*2760*/  SHFL.IDX PT, R10, R8, 0x2, 0x181f ;  /* 0x00581f00080a7f89 */ /* 0x00446400000e0000 */
.L_x_2224:
[----:B------:R-:W-:Y:S05]  /*2770*/  BRA.DIV ~URZ, `(.L_x_2140) ;  /* 0x0000e1227f007947 */ /* 0x000fea000b800000 */
[----:B----4-:R4:W2:Y:S02]  /*2780*/  SHFL.IDX PT, R2, R9, 0x2, 0x181f ;  /* 0x00581f0009027f89 */ /* 0x0108a400000e0000 */
.L_x_2225:
[----:B------:R-:W-:Y:S01]  /*2790*/  IADD3 R0, R7, 0x40, RZ ;  /* 0x0000004007007810 */ /* 0x000fe20007ffe0ff */
[----:B------:R-:W-:Y:S03]  /*27a0*/  BSSY B0, `(.L_x_2141) ;  /* 0x000000f000007945 */ /* 0x000fe60003800000 */
[----:B------:R-:W-:-:S13]  /*27b0*/  ISETP.GE.AND P0, PT, R0, R6, PT ;  /* 0x000000060000720c */ /* 0x000fda0003f06270 */
[----:B------:R-:W-:Y:S05]  /*27c0*/  @P0 BRA `(.L_x_2142) ;  /* 0x000000c000000947 */ /* 0x000fea0003800000 */
[-C--:B-12---:R-:W-:Y:S02]  /*27d0*/  LEA R12, P3, R222, R2.reuse, 0x1 ;  /* 0x00000002de0c7211 */ /* 0x086fe400078608ff */
[-C--:B------:R-:W-:Y:S02]  /*27e0*/  LEA R4, P1, R208, R2.reuse, 0x1 ;  /* 0x00000002d0047211 */ /* 0x080fe400078208ff */
[C---:B------:R-:W-:Y:S02]  /*27f0*/  LEA R14, P0, R207.reuse, R2, 0x1 ;  /* 0x00000002cf0e7211 */ /* 0x040fe400078008ff */
[-C--:B------:R-:W-:Y:S02]  /*2800*/  LEA.HI.X R13, R222, R10.reuse, R223, 0x1, P3 ;  /* 0x0000000ade0d7211 */ /* 0x080fe400018f0cdf */
        /* <DEDUP_REMOVED lines=8> */
.L_x_2142:
[----:B------:R-:W-:Y:S05]  /*2890*/  BSYNC B0 ;  /* 0x0000000000007941 */ /* 0x000fea0003800000 */
.L_x_2141:
[----:B------:R-:W-:Y:S05]  /*28a0*/  BRA.DIV ~URZ, `(.L_x_2143) ;  /* 0x0000e0527f007947 */ /* 0x000fea000b800000 */
[----:B--23--:R-:W2:Y:S04]  /*28b0*/  SHFL.IDX PT, R8, R8, 0x3, 0x181f ;  /* 0x00781f0008087f89 */ /* 0x00cea800000e0000 */
[----:B----4-:R-:W3:Y:S02]  /*28c0*/  SHFL.IDX PT, R9, R9, 0x3, 0x181f ;  /* 0x00781f0009097f89 */ /* 0x010ee400000e0000 */
.L_x_2226:
[----:B------:R-:W-:-:S04]  /*28d0*/  IADD3 R7, R7, 0x60, RZ ;  /* 0x0000006007077810 */ /* 0x000fc80007ffe0ff */
[----:B------:R-:W-:-:S13]  /*28e0*/  ISETP.GE.AND P3, PT, R7, R6, PT ;  /* 0x000000060700720c */ /* 0x000fda0003f66270 */
[-C--:B---3--:R-:W-:Y:S02]  /*28f0*/  @!P3 LEA R6, P0, R222, R9.reuse, 0x1 ;  /* 0x00000009de06b211 */ /* 0x088fe400078008ff */
[-C--:B-1----:R-:W-:Y:S02]  /*2900*/  @!P3 LEA R4, P1, R208, R9.reuse, 0x1 ;  /* 0x00000009d004b211 */ /* 0x082fe400078208ff */
[-C--:B--2---:R-:W-:Y:S02]  /*2910*/  @!P3 LEA.HI.X R7, R222, R8.reuse, R223, 0x1, P0 ;  /* 0x00000008de07b211 */ /* 0x084fe400000f0cdf */
[C---:B------:R-:W-:Y:S02]  /*2920*/  @!P3 LEA R10, P0, R207.reuse, R9, 0x1 ;  /* 0x00000009cf0ab211 */ /* 0x040fe400078008ff */
[-C--:B------:R-:W-:Y:S01]  /*2930*/  @!P3 LEA.HI.X R5, R208, R8.reuse, R203, 0x1, P1 ;  /* 0x00000008d005b211 */ /* 0x080fe200008f0ccb */
[----:B------:R-:W-:Y:S01]  /*2940*/  @!PT LDS RZ, [RZ] ;  /* 0x00000000fffff984 */ /* 0x000fe20000000800 */
[----:B------:R-:W-:Y:S01]  /*2950*/  @!PT LDS RZ, [RZ] ;  /* 0x00000000fffff984 */ /* 0x000fe20000000800 */
[----:B------:R-:W-:Y:S01]  /*2960*/  @!PT LDS RZ, [RZ] ;  /* 0x00000000fffff984 */ /* 0x000fe20000000800 */
[----:B------:R1:W-:Y:S01]  /*2970*/  @!P3 LDGSTS.E.BYPASS.LTC128B.128 [R212+0x1b100], [R6.64], !P6 ;  /* 0x1b10000006d4bfae */ /* 0x0003e2000f101d48 */
[----:B------:R-:W-:-:S03]  /*2980*/  @!P3 LEA.HI.X R11, R207, R8, R202, 0x1, P0 ;  /* 0x00000008cf0bb211 */ /* 0x000fc600000f0cca */
[----:B------:R1:W-:Y:S04]  /*2990*/  @!P3 LDGSTS.E.BYPASS.LTC128B.128 [R212+0x1f100], [R4.64], !P5 ;  /* 0x1f10000004d4bfae */ /* 0x0003e8000e901d48 */
[----:B------:R1:W-:Y:S04]  /*29a0*/  @!P3 LDGSTS.E.BYPASS.LTC128B.128 [R212+0x23100], [R10.64], !P4 ;  /* 0x231000000ad4bfae */ /* 0x0003e8000e101d48 */
[----:B------:R-:W0:Y:S01]  /*29b0*/  LDGDEPBAR ;  /* 0x00000000000079af */ /* 0x000e220000000000 */
[----:B------:R-:W-:Y:S02]  /*29c0*/  WARPSYNC 0xffffffff ;  /* 0xffffffff00007948 */ /* 0x000fe40003800000 */
[----:B-1----:R-:W-:Y:S01]  /*29d0*/  IMAD.IADD R5, R244, 0x1, -R219 ;  /* 0x00000001f4057824 */ /* 0x002fe200078e0adb */
[----:B------:R-:W-:Y:S01]  /*29e0*/  SHF.R.S32.HI R6, RZ, 0x1f, R80 ;  /* 0x0000001fff067819 */ /* 0x000fe20000011450 */
[----:B------:R-:W-:Y:S01]  /*29f0*/  IMAD.MOV.U32 R2, RZ, RZ, 0x20 ;  /* 0x00000020ff027424 */ /* 0x000fe200078e00ff */
[----:B------:R-:W-:Y:S01]  /*2a00*/  BAR.SYNC.DEFER_BLOCKING 0x0 ;  /* 0x0000000000007b1d */ /* 0x000fe20000010000 */
[----:B------:R-:W-:-:S02]  /*2a10*/  IMAD R5, R80, -0x40, R5 ;  /* 0xffffffc050057824 */ /* 0x000fc400078e0205 */
[----:B------:R-:W-:Y:S02]  /*2a20*/  IMAD R0, R6, c[0x0][0x1e0], RZ ;  /* 0x0000780006007a24 */ /* 0x000fe400078e02ff */
[C---:B------:R-:W-:Y:S01]  /*2a30*/  IMAD.WIDE.U32 R10, R80.reuse, c[0x0][0x1e0], RZ ;  /* 0x00007800500a7a25 */ /* 0x040fe200078e00ff */
[C---:B------:R-:W-:Y:S01]  /*2a40*/  ISETP.GE.AND P6, PT, R5.reuse, 0x21, PT ;  /* 0x000000210500780c */ /* 0x040fe20003fc6270 */
[----:B------:R-:W-:Y:S01]  /*2a50*/  ULDC.64 UR4, c[0x0][0x208] ;  /* 0x0000820000047ab9 */ /* 0x000fe20000000a00 */
[----:B------:R-:W-:Y:S01]  /*2a60*/  ISETP.GE.AND P4, PT, R5, 0x1, PT ;  /* 0x000000010500780c */ /* 0x000fe20003f86270 */
[----:B------:R-:W-:Y:S01]  /*2a70*/  IMAD R0, R80, c[0x0][0x1e4], R0 ;  /* 0x0000790050007a24 */ /* 0x000fe200078e0200 */
[----:B------:R-:W-:Y:S01]  /*2a80*/  LEA R4, P0, R10, R240, 0x6 ;  /* 0x000000f00a047211 */ /* 0x000fe200078030ff */
[C---:B------:R-:W-:Y:S01]  /*2a90*/  IMAD.WIDE.U32 R8, R2.reuse, c[0x0][0x1e0], RZ ;  /* 0x0000780002087a25 */ /* 0x040fe200078e00ff */
[----:B------:R-:W-:Y:S01]  /*2aa0*/  USHF.L.U32 UR7, UR4, 0x6, URZ ;  /* 0x0000000604077899 */ /* 0x000fe2000800063f */
[----:B------:R-:W-:Y:S01]  /*2ab0*/  BSSY B0, `(.L_x_2144) ;  /* 0x0000050000007945 */ /* 0x000fe20003800000 */
[----:B------:R-:W-:Y:S01]  /*2ac0*/  UMOV UR6, 0x6 ;  /* 0x0000000600067882 */ /* 0x000fe20000000000 */
[----:B------:R-:W-:Y:S01]  /*2ad0*/  IMAD.IADD R0, R11, 0x1, R0 ;  /* 0x000000010b007824 */ /* 0x000fe200078e0200 */
[----:B------:R-:W-:Y:S01]  /*2ae0*/  USHF.L.U64.HI UR5, UR4, UR6, UR5 ;  /* 0x0000000604057299 */ /* 0x000fe20008010205 */
[----:B------:R-:W-:-:S02]  /*2af0*/  IMAD R7, R2, c[0x0][0x1e4], RZ ;  /* 0x0000790002077a24 */ /* 0x000fc400078e02ff */
[----:B------:R-:W-:Y:S01]  /*2b00*/  @P6 IADD3 R8, P1, R4, R8, RZ ;  /* 0x0000000804086210 */ /* 0x000fe20007f3e0ff */
[----:B------:R-:W-:Y:S01]  /*2b10*/  IMAD R6, R6, c[0x0][0x208], RZ ;  /* 0x0000820006067a24 */ /* 0x000fe200078e02ff */
[----:B------:R-:W-:Y:S01]  /*2b20*/  LEA.HI.X R0, R10, R232, R0, 0x6, P0 ;  /* 0x000000e80a007211 */ /* 0x000fe200000f3400 */
[----:B------:R-:W-:Y:S01]  /*2b30*/  IMAD.WIDE.U32 R10, R80, c[0x0][0x208], RZ ;  /* 0x00008200500a7a25 */ /* 0x000fe200078e00ff */
[----:B------:R-:W-:Y:S02]  /*2b40*/  @P4 LEA R12, P0, R4, c[0x0][0x1c8], 0x1 ;  /* 0x00007200040c4a11 */ /* 0x000fe400078008ff */
[----:B------:R-:W-:Y:S01]  /*2b50*/  @P6 IADD3.X R7, R0, R9, R7, P1, !PT ;  /* 0x0000000900076210 */ /* 0x000fe20000ffe407 */
[----:B------:R-:W-:Y:S01]  /*2b60*/  IMAD R6, R80, c[0x0][0x20c], R6 ;  /* 0x0000830050067a24 */ /* 0x000fe200078e0206 */
[----:B------:R-:W-:Y:S02]  /*2b70*/  @P4 ISETP.GE.AND P1, PT, R222, c[0x0][0x1d4], PT ;  /* 0x00007500de004a0c */ /* 0x000fe40003f26270 */
[----:B------:R-:W-:Y:S01]  /*2b80*/  @P4 LEA.HI.X R13, R4, c[0x0][0x1cc], R0, 0x1, P0 ;  /* 0x00007300040d4a11 */ /* 0x000fe200000f0c00 */
[----:B------:R-:W-:Y:S01]  /*2b90*/  IMAD.IADD R6, R11, 0x1, R6 ;  /* 0x000000010b067824 */ /* 0x000fe200078e0206 */
[----:B------:R-:W-:-:S02]  /*2ba0*/  @P4 ISETP.GE.AND P0, PT, R208, c[0x0][0x1d4], PT ;  /* 0x00007500d0004a0c */ /* 0x000fc40003f06270 */
[----:B------:R-:W-:Y:S02]  /*2bb0*/  LEA R0, P3, R10, R236, 0x6 ;  /* 0x000000ec0a007211 */ /* 0x000fe400078630ff */
[----:B------:R-:W-:Y:S02]  /*2bc0*/  @P6 LEA R14, P5, R8, c[0x0][0x1c8], 0x1 ;  /* 0x00007200080e6a11 */ /* 0x000fe400078a08ff */
[----:B------:R-:W-:Y:S02]  /*2bd0*/  LEA.HI.X R6, R10, R198, R6, 0x6, P3 ;  /* 0x000000c60a067211 */ /* 0x000fe400018f3406 */
[----:B------:R-:W-:Y:S01]  /*2be0*/  @P4 ISETP.GE.AND P3, PT, R207, c[0x0][0x1d4], PT ;  /* 0x00007500cf004a0c */ /* 0x000fe20003f66270 */
[----:B------:R-:W-:Y:S01]  /*2bf0*/  @!PT LDS RZ, [RZ] ;  /* 0x00000000fffff984 */ /* 0x000fe20000000800 */
[----:B------:R-:W-:Y:S01]  /*2c00*/  @!PT LDS RZ, [RZ] ;  /* 0x00000000fffff984 */ /* 0x000fe20000000800 */
[----:B------:R-:W-:Y:S01]  /*2c10*/  @!PT LDS RZ, [RZ] ;  /* 0x00000000fffff984 */ /* 0x000fe20000000800 */
[----:B------:R1:W-:Y:S01]  /*2c20*/  @P4 LDGSTS.E.BYPASS.LTC128B.128 [R212+0xc100], [R12.64], !P1 ;  /* 0x0c1000000cd44fae */ /* 0x0003e2000c901d48 */
[----:B------:R-:W-:Y:S02]  /*2c30*/  @P6 ISETP.GE.AND P1, PT, R222, c[0x0][0x1d4], PT ;  /* 0x00007500de006a0c */ /* 0x000fe40003f26270 */
[----:B------:R-:W-:Y:S01]  /*2c40*/  @P6 LEA.HI.X R15, R8, c[0x0][0x1cc], R7, 0x1, P5 ;  /* 0x00007300080f6a11 */ /* 0x000fe200028f0c07 */
[----:B------:R1:W-:Y:S01]  /*2c50*/  @P4 LDGSTS.E.BYPASS.LTC128B.128 [R212+0xe100], [R12.64+0x80], !P0 ;  /* 0x0e1000800cd44fae */ /* 0x0003e2000c101d48 */
[----:B------:R-:W-:-:S02]  /*2c60*/  @P6 ISETP.GE.AND P0, PT, R208, c[0x0][0x1d4], PT ;  /* 0x00007500d0006a0c */ /* 0x000fc40003f06270 */
[----:B------:R-:W-:-:S04]  /*2c70*/  LEA R8, P5, R0, c[0x0][0x1f8], 0x1 ;  /* 0x00007e0000087a11 */ /* 0x000fc800078a08ff */
[----:B------:R-:W-:Y:S01]  /*2c80*/  LEA.HI.X R9, R0, c[0x0][0x1fc], R6, 0x1, P5 ;  /* 0x00007f0000097a11 */ /* 0x000fe200028f0c06 */
[----:B------:R1:W-:Y:S01]  /*2c90*/  @P4 LDGSTS.E.BYPASS.LTC128B.128 [R212+0x10100], [R12.64+0x100], !P3 ;  /* 0x101001000cd44fae */ /* 0x0003e2000d901d48 */
[C---:B------:R-:W-:Y:S01]  /*2ca0*/  @P6 ISETP.GE.AND P5, PT, R207.reuse, c[0x0][0x1d4], PT ;  /* 0x00007500cf006a0c */ /* 0x040fe20003fa6270 */
[----:B------:R-:W-:Y:S01]  /*2cb0*/  IMAD.MOV.U32 R0, RZ, RZ, 0x40 ;  /* 0x00000040ff007424 */ /* 0x000fe200078e00ff */
[----:B------:R-:W-:Y:S01]  /*2cc0*/  ISETP.GE.AND P4, PT, R222, c[0x0][0x1d4], PT ;  /* 0x00007500de007a0c */ /* 0x000fe20003f86270 */
[----:B------:R1:W-:Y:S01]  /*2cd0*/  @P6 LDGSTS.E.BYPASS.LTC128B.128 [R212+0xd100], [R14.64], !P1 ;  /* 0x0d1000000ed46fae */ /* 0x0003e2000c901d48 */
[----:B------:R-:W-:Y:S02]  /*2ce0*/  ISETP.GE.AND P3, PT, R208, c[0x0][0x1d4], PT ;  /* 0x00007500d0007a0c */ /* 0x000fe40003f66270 */
[----:B------:R-:W-:Y:S01]  /*2cf0*/  ISETP.GE.AND P1, PT, R207, c[0x0][0x1d4], PT ;  /* 0x00007500cf007a0c */ /* 0x000fe20003f26270 */
[----:B------:R1:W-:Y:S01]  /*2d00*/  @P6 LDGSTS.E.BYPASS.LTC128B.128 [R212+0xf100], [R14.64+0x80], !P0 ;  /* 0x0f1000800ed46fae */ /* 0x0003e2000c101d48 */
[----:B------:R-:W-:-:S02]  /*2d10*/  ISETP.LT.OR P0, PT, R5, 0x1, P4 ;  /* 0x000000010500780c */ /* 0x000fc40002701670 */
[----:B------:R-:W-:-:S03]  /*2d20*/  ISETP.LT.OR P4, PT, R5, 0x21, P4 ;  /* 0x000000210500780c */ /* 0x000fc60002781670 */
[----:B------:R1:W-:Y:S01]  /*2d30*/  @P6 LDGSTS.E.BYPASS.LTC128B.128 [R212+0x11100], [R14.64+0x100], !P5 ;  /* 0x111001000ed46fae */ /* 0x0003e2000e901d48 */
[C---:B------:R-:W-:Y:S02]  /*2d40*/  ISETP.LT.OR P6, PT, R5.reuse, 0x1, P3 ;  /* 0x000000010500780c */ /* 0x040fe40001fc1670 */
[C---:B------:R-:W-:Y:S01]  /*2d50*/  ISETP.LT.OR P5, PT, R5.reuse, 0x1, P1 ;  /* 0x000000010500780c */ /* 0x040fe20000fa1670 */
[----:B------:R-:W0:Y:S01]  /*2d60*/  LDGDEPBAR ;  /* 0x00000000000079af */ /* 0x000e220000000000 */
[C---:B------:R-:W-:Y:S02]  /*2d70*/  ISETP.LT.OR P3, PT, R5.reuse, 0x21, P3 ;  /* 0x000000210500780c */ /* 0x040fe40001f61670 */
[----:B------:R-:W-:Y:S01]  /*2d80*/  ISETP.LT.OR P1, PT, R5, 0x21, P1 ;  /* 0x000000210500780c */ /* 0x000fe20000f21670 */
[----:B------:R1:W-:Y:S01]  /*2d90*/  LDGSTS.E.BYPASS.LTC128B.128 [R212+0x100], [R8.64], !P0 ;  /* 0x0010000008d47fae */ /* 0x0003e2000c101d48 */
[----:B------:R-:W-:-:S04]  /*2da0*/  IADD3 R4, P0, R8, UR7, RZ ;  /* 0x0000000708047c10 */ /* 0x000fc8000ff1e0ff */
[----:B------:R-:W-:Y:S01]  /*2db0*/  IADD3.X R5, R9, UR5, RZ, P0, !PT ;  /* 0x0000000509057c10 */ /* 0x000fe200087fe4ff */
[----:B------:R1:W-:Y:S04]  /*2dc0*/  LDGSTS.E.BYPASS.LTC128B.128 [R212+0x2100], [R8.64+0x80], !P6 ;  /* 0x0210008008d47fae */ /* 0x0003e8000f101d48 */
[----:B------:R1:W-:Y:S04]  /*2dd0*/  LDGSTS.E.BYPASS.LTC128B.128 [R212+0x4100], [R8.64+0x100], !P5 ;  /* 0x0410010008d47fae */ /* 0x0003e8000e901d48 */
[----:B------:R1:W-:Y:S04]  /*2de0*/  LDGSTS.E.BYPASS.LTC128B.128 [R212+0x1100], [R4.64], !P4 ;  /* 0x0110000004d47fae */ /* 0x0003e8000e101d48 */
[----:B------:R1:W-:Y:S04]  /*2df0*/  LDGSTS.E.BYPASS.LTC128B.128 [R212+0x3100], [R4.64+0x80], !P3 ;  /* 0x0310008004d47fae */ /* 0x0003e8000d901d48 */
[----:B------:R1:W-:Y:S01]  /*2e00*/  LDGSTS.E.BYPASS.LTC128B.128 [R212+0x5100], [R4.64+0x100], !P1 ;  /* 0x0510010004d47fae */ /* 0x0003e2000c901d48 */
[----:B------:R-:W-:-:S03]  /*2e10*/  ISETP.GT.AND P1, PT, R80, R233, PT ;  /* 0x000000e95000720c */ /* 0x000fc60003f24270 */
[----:B------:R-:W0:Y:S10]  /*2e20*/  LDGDEPBAR ;  /* 0x00000000000079af */ /* 0x000e340000000000 */
[----:B------:R-:W-:Y:S05]  /*2e30*/  @!P1 BRA `(.L_x_2145) ;  /* 0x0000017000009947 */ /* 0x000fea0003800000 */
[----:B-1----:R-:W-:Y:S02]  /*2e40*/  IADD3 R5, R3, -0x2, RZ ;  /* 0xfffffffe03057810 */ /* 0x002fe40007ffe0ff */
[----:B------:R-:W-:-:S02]  /*2e50*/  ISETP.GE.AND P4, PT, R222, c[0x0][0x1d4], PT ;  /* 0x00007500de007a0c */ /* 0x000fc40003f86270 */
        /* <DEDUP_REMOVED lines=8> */
[----:B------:R-:W-:Y:S01]  /*2ee0*/  IMAD.WIDE.U32 R6, R0, c[0x0][0x1e0], RZ ;  /* 0x0000780000067a25 */ /* 0x000fe200078e00ff */
[----:B------:R-:W-:Y:S02]  /*2ef0*/  ISETP.GE.AND P3, PT, R208, c[0x0][0x1d4], PT ;  /* 0x00007500d0007a0c */ /* 0x000fe40003f66270 */
[----:B------:R-:W-:Y:S01]  /*2f00*/  LEA.HI.X R9, R5, c[0x0][0x1cc], R4, 0x1, P0 ;  /* 0x0000730005097a11 */ /* 0x000fe200000f0c04 */
[----:B------:R-:W-:Y:S01]  /*2f10*/  IMAD R4, R0, c[0x0][0x1e4], RZ ;  /* 0x0000790000047a24 */ /* 0x000fe200078e02ff */
[----:B------:R-:W-:Y:S02]  /*2f20*/  ISETP.GE.AND P0, PT, R207, c[0x0][0x1d4], PT ;  /* 0x00007500cf007a0c */ /* 0x000fe40003f06270 */
[----:B------:R-:W-:Y:S01]  /*2f30*/  IADD3 R6, P5, R6, R8, RZ ;  /* 0x0000000806067210 */ /* 0x000fe20007fbe0ff */
[----:B------:R1:W-:Y:S03]  /*2f40*/  LDGSTS.E.BYPASS.LTC128B.128 [R212+0x12100], [R8.64], !P4 ;  /* 0x1210000008d47fae */ /* 0x0003e6000e101d48 */
[----:B------:R-:W-:-:S03]  /*2f50*/  IADD3.X R7, R9, R7, R4, P5, !PT ;  /* 0x0000000709077210 */ /* 0x000fc60002ffe404 */
[----:B------:R1:W-:Y:S04]  /*2f60*/  LDGSTS.E.BYPASS.LTC128B.128 [R212+0x14100], [R8.64+0x80], !P3 ;  /* 0x1410008008d47fae */ /* 0x0003e8000d901d48 */
[----:B------:R1:W-:Y:S04]  /*2f70*/  LDGSTS.E.BYPASS.LTC128B.128 [R212+0x16100], [R8.64+0x100], !P0 ;  /* 0x1610010008d47fae */ /* 0x0003e8000c101d48 */
[----:B------:R1:W-:Y:S04]  /*2f80*/  LDGSTS.E.BYPASS.LTC128B.128 [R212+0x13100], [R6.64], !P4 ;  /* 0x1310000006d47fae */ /* 0x0003e8000e101d48 */
[----:B------:R1:W-:Y:S04]  /*2f90*/  LDGSTS.E.BYPASS.LTC128B.128 [R212+0x15100], [R6.64+0x80], !P3 ;  /* 0x1510008006d47fae */ /* 0x0003e8000d901d48 */
[----:B------:R1:W-:Y:S02]  /*2fa0*/  LDGSTS.E.BYPASS.LTC128B.128 [R212+0x17100], [R6.64+0x100], !P0 ;  /* 0x1710010006d47fae */ /* 0x0003e4000c101d48 */
.L_x_2145:
[----:B------:R-:W-:Y:S05]  /*2fb0*/  BSYNC B0 ;  /* 0x0000000000007941 */ /* 0x000fea0003800000 */
.L_x_2144:
        /* <DEDUP_REMOVED lines=8> */
[----:B------:R2:W3:Y:S04]  /*3040*/  LDSM.16.M88.4 R24, [R191] ;  /* 0x00000000bf18783b */ /* 0x0004e80000000200 */
[----:B-1----:R2:W1:Y:S04]  /*3050*/  LDSM.16.M88.4 R12, [R190] ;  /* 0x00000000be0c783b */ /* 0x0024680000000200 */
        /* <DEDUP_REMOVED lines=13> */
[----:B------:R-:W-:-:S03]  /*3130*/  ISETP.GE.AND P1, PT, R208, c[0x0][0x1d4], PT ;  /* 0x00007500d0007a0c */ /* 0x000fc60003f26270 */
        /* <DEDUP_REMOVED lines=13> */
[----:B------:R-:W-:-:S03]  /*3210*/  IADD3.X R5, R17, UR5, RZ, P4, !PT ;  /* 0x0000000511057c10 */ /* 0x000fc6000a7fe4ff */
[----:B------:R2:W-:Y:S04]  /*3220*/  LDGSTS.E.BYPASS.LTC128B.128 [R212+0x8100], [R16.64+0x80], !P1 ;  /* 0x0810008010d47fae */ /* 0x0005e8000c901d48 */
[----:B------:R2:W-:Y:S04]  /*3230*/  LDGSTS.E.BYPASS.LTC128B.128 [R212+0xa100], [R16.64+0x100], !P0 ;  /* 0x0a10010010d47fae */ /* 0x0005e8000c101d48 */
[----:B------:R2:W-:Y:S04]  /*3240*/  LDGSTS.E.BYPASS.LTC128B.128 [R212+0x7100], [R4.64], !P3 ;  /* 0x0710000004d47fae */ /* 0x0005e8000d901d48 */
[----:B------:R2:W-:Y:S04]  /*3250*/  LDGSTS.E.BYPASS.LTC128B.128 [R212+0x9100], [R4.64+0x80], !P1 ;  /* 0x0910008004d47fae */ /* 0x0005e8000c901d48 */
[----:B------:R2:W-:Y:S02]  /*3260*/  LDGSTS.E.BYPASS.LTC128B.128 [R212+0xb100], [R4.64+0x100], !P0 ;  /* 0x0b10010004d47fae */ /* 0x0005e4000c101d48 */
.L_x_2147:
[----:B------:R-:W-:Y:S05]  /*3270*/  BSYNC B0 ;  /* 0x0000000000007941 */ /* 0x000fea0003800000 */
.L_x_2146:
[----:B------:R-:W-:Y:S01]  /*3280*/  LOP3.LUT P0, RZ, R218, 0x4, RZ, 0xc0, !PT ;  /* 0x00000004daff7812 */ /* 0x000fe2000780c0ff */
[C---:B-123--:R-:W-:Y:S01]  /*3290*/  HMMA.16816.F32.BF16 R16, R24.reuse, R12, RZ ;  /* 0x0000000c1810723c */ /* 0x04efe200000418ff */
[----:B------:R-:W-:Y:S01]  /*32a0*/  LDSM.16.M88.4 R32, [R187] ;  /* 0x00000000bb20783b */ /* 0x000fe20000000200 */
[----:B------:R-:W-:Y:S01]  /*32b0*/  IMAD.IADD R246, R214, 0x1, R197 ;  /* 0x00000001d6f67824 */ /* 0x000fe200078e02c5 */
[----:B------:R-:W-:Y:S01]  /*32c0*/  SEL R134, R0, 0xffffffc0, !P0 ;  /* 0xffffffc000867807 */ /* 0x000fe20004000000 */
[C---:B------:R-:W-:Y:S01]  /*32d0*/  IMAD.IADD R165, R189.reuse, 0x1, R185 ;  /* 0x00000001bda57824 */ /* 0x040fe200078e02b9 */
[----:B------:R-:W0:Y:S01]  /*32e0*/  LDGDEPBAR ;  /* 0x00000000000079af */ /* 0x000e220000000000 */
[----:B------:R-:W-:Y:S01]  /*32f0*/  IMAD.IADD R158, R189, 0x1, R184 ;  /* 0x00000001bd9e7824 */ /* 0x000fe200078e02b8 */
[----:B------:R-:W-:Y:S01]  /*3300*/  IADD3 R0, R134, R190, R135 ;  /* 0x000000be86007210 */ /* 0x000fe20007ffe087 */
[----:B------:R-:W-:Y:S01]  /*3310*/  IMAD.IADD R81, R190, 0x1, R134 ;  /* 0x00000001be517824 */ /* 0x000fe200078e0286 */
[C---:B------:R-:W-:Y:S01]  /*3320*/  HMMA.16816.F32.BF16 R12, R24.reuse, R14, RZ ;  /* 0x0000000e180c723c */ /* 0x040fe200000418ff */
[----:B------:R-:W-:Y:S03]  /*3330*/  BSSY B0, `(.L_x_2148) ;  /* 0x0000267000007945 */ /* 0x000fe60003800000 */
[----:B------:R-:W1:Y:S04]  /*3340*/  LDSM.16.M88.4 R4, [R81] ;  /* 0x000000005104783b */ /* 0x000e680000000200 */
[----:B------:R-:W-:Y:S01]  /*3350*/  HMMA.16816.F32.BF16 R52, R24, R48, RZ ;  /* 0x000000301834723c */ /* 0x000fe200000418ff */
[----:B------:R-:W-:Y:S04]  /*3360*/  LDSM.16.M88.4 R72, [R81+0x800] ;  /* 0x000800005148783b */ /* 0x000fe80000000200 */
[----:B------:R-:W-:Y:S03]  /*3370*/  LDSM.16.M88.4 R68, [R81+0x1000] ;  /* 0x001000005144783b */ /* 0x000fe60000000200 */
[----:B------:R-:W-:Y:S01]  /*3380*/  HMMA.16816.F32.BF16 R16, R40, R8, R16 ;  /* 0x000000082810723c */ /* 0x000fe20000041810 */
[----:B------:R-:W-:Y:S07]  /*3390*/  LDSM.16.M88.4 R64, [R81+0x1800] ;  /* 0x001800005140783b */ /* 0x000fee0000000200 */
[C---:B----4-:R-:W-:Y:S08]  /*33a0*/  HMMA.16816.F32.BF16 R60, R24.reuse, R56, RZ ;  /* 0x00000038183c723c */ /* 0x050ff000000418ff */
[C---:B------:R-:W-:Y:S08]  /*33b0*/  HMMA.16816.F32.BF16 R48, R24.reuse, R50, RZ ;  /* 0x000000321830723c */ /* 0x040ff000000418ff */
[----:B------:R-:W-:Y:S08]  /*33c0*/  HMMA.16816.F32.BF16 R56, R24, R58, RZ ;  /* 0x0000003a1838723c */ /* 0x000ff000000418ff */
[----:B------:R-:W-:Y:S01]  /*33d0*/  HMMA.16816.F32.BF16 R12, R40, R10, R12 ;  /* 0x0000000a280c723c */ /* 0x000fe2000004180c */
[----:B------:R-:W-:Y:S07]  /*33e0*/  LDSM.16.M88.4 R8, [R0] ;  /* 0x000000000008783b */ /* 0x000fee0000000200 */
[C---:B------:R-:W-:Y:S08]  /*33f0*/  HMMA.16816.F32.BF16 R44, R24.reuse, R20, RZ ;  /* 0x00000014182c723c */ /* 0x040ff000000418ff */
[----:B------:R-:W-:Y:S01]  /*3400*/  HMMA.16816.F32.BF16 R24, R24, R22, RZ ;  /* 0x000000161818723c */ /* 0x000fe200000418ff */
[----:B------:R-:W2:Y:S07]  /*3410*/  LDSM.16.M88.4 R20, [R186] ;  /* 0x00000000ba14783b */ /* 0x000eae0000000200 */
[----:B-1----:R-:W-:Y:S08]  /*3420*/  HMMA.16816.F32.BF16 R16, R32, R4, R16 ;  /* 0x000000042010723c */ /* 0x002ff00000041810 */
[C---:B------:R-:W-:Y:S08]  /*3430*/  HMMA.16816.F32.BF16 R60, R40.reuse, R76, R60 ;  /* 0x0000004c283c723c */ /* 0x040ff0000004183c */
[C---:B------:R-:W-:Y:S08]  /*3440*/  HMMA.16816.F32.BF16 R52, R40.reuse, R36, R52 ;  /* 0x000000242834723c */ /* 0x040ff00000041834 */
[C---:B------:R-:W-:Y:S01]  /*3450*/  HMMA.16816.F32.BF16 R48, R40.reuse, R38, R48 ;  /* 0x000000262830723c */ /* 0x040fe20000041830 */
[----:B------:R-:W-:Y:S07]  /*3460*/  LDSM.16.M88.4 R36, [R191+0x4000] ;  /* 0x00400000bf24783b */ /* 0x000fee0000000200 */
[----:B------:R-:W-:Y:S01]  /*3470*/  HMMA.16816.F32.BF16 R56, R40, R78, R56 ;  /* 0x0000004e2838723c */ /* 0x000fe20000041838 */
[----:B------:R-:W-:Y:S07]  /*3480*/  LDSM.16.M88.4 R76, [R0+0x800] ;  /* 0x00080000004c783b */ /* 0x000fee0000000200 */
[----:B------:R-:W-:Y:S01]  /*3490*/  HMMA.16816.F32.BF16 R12, R32, R6, R12 ;  /* 0x00000006200c723c */ /* 0x000fe2000004180c */
[----:B------:R-:W1:Y:S07]  /*34a0*/  LDSM.16.M88.4 R4, [R190+0x2000] ;  /* 0x00200000be04783b */ /* 0x000e6e0000000200 */
[C---:B------:R-:W-:Y:S08]  /*34b0*/  HMMA.16816.F32.BF16 R44, R40.reuse, R28, R44 ;  /* 0x0000001c282c723c */ /* 0x040ff0000004182c */
[----:B------:R-:W-:Y:S01]  /*34c0*/  HMMA.16816.F32.BF16 R40, R40, R30, R24 ;  /* 0x0000001e2828723c */ /* 0x000fe20000041818 */
[----:B------:R-:W3:Y:S04]  /*34d0*/  LDSM.16.M88.4 R28, [R0+0x1000] ;  /* 0x00100000001c783b */ /* 0x000ee80000000200 */
[----:B------:R-:W4:Y:S03]  /*34e0*/  LDSM.16.M88.4 R24, [R0+0x1800] ;  /* 0x001800000018783b */ /* 0x000f260000000200 */
[----:B--2---:R-:W-:Y:S08]  /*34f0*/  HMMA.16816.F32.BF16 R16, R20, R8, R16 ;  /* 0x000000081410723c */ /* 0x004ff00000041810 */
[C---:B------:R-:W-:Y:S08]  /*3500*/  HMMA.16816.F32.BF16 R60, R32.reuse, R72, R60 ;  /* 0x00000048203c723c */ /* 0x040ff0000004183c */
[C---:B------:R-:W-:Y:S08]  /*3510*/  HMMA.16816.F32.BF16 R52, R32.reuse, R68, R52 ;  /* 0x000000442034723c */ /* 0x040ff00000041834 */
[C---:B------:R-:W-:Y:S01]  /*3520*/  HMMA.16816.F32.BF16 R48, R32.reuse, R70, R48 ;  /* 0x000000462030723c */ /* 0x040fe20000041830 */
[----:B------:R-:W-:Y:S07]  /*3530*/  LDSM.16.M88.4 R68, [R190+0x3000] ;  /* 0x00300000be44783b */ /* 0x000fee0000000200 */
[----:B------:R-:W-:Y:S01]  /*3540*/  HMMA.16816.F32.BF16 R56, R32, R74, R56 ;  /* 0x0000004a2038723c */ /* 0x000fe20000041838 */
[----:B------:R-:W-:Y:S07]  /*3550*/  LDSM.16.M88.4 R72, [R190+0x2800] ;  /* 0x00280000be48783b */ /* 0x000fee0000000200 */
[----:B------:R-:W-:Y:S01]  /*3560*/  HMMA.16816.F32.BF16 R12, R20, R10, R12 ;  /* 0x0000000a140c723c */ /* 0x000fe2000004180c */
[----:B------:R-:W-:Y:S07]  /*3570*/  LDSM.16.M88.4 R8, [R188+0x4000] ;  /* 0x00400000bc08783b */ /* 0x000fee0000000200 */
[C---:B------:R-:W-:Y:S08]  /*3580*/  HMMA.16816.F32.BF16 R44, R32.reuse, R64, R44 ;  /* 0x00000040202c723c */ /* 0x040ff0000004182c */
[----:B------:R-:W-:Y:S01]  /*3590*/  HMMA.16816.F32.BF16 R40, R32, R66, R40 ;  /* 0x000000422028723c */ /* 0x000fe20000041828 */
[----:B------:R-:W2:Y:S04]  /*35a0*/  LDSM.16.M88.4 R32, [R2+0x2000] ;  /* 0x002000000220783b */ /* 0x000ea80000000200 */
[----:B------:R-:W5:Y:S03]  /*35b0*/  LDSM.16.M88.4 R64, [R190+0x3800] ;  /* 0x00380000be40783b */ /* 0x000f660000000200 */
[----:B-1----:R-:W-:Y:S08]  /*35c0*/  HMMA.16816.F32.BF16 R16, R36, R4, R16 ;  /* 0x000000042410723c */ /* 0x002ff00000041810 */
[C---:B------:R-:W-:Y:S08]  /*35d0*/  HMMA.16816.F32.BF16 R60, R20.reuse, R76, R60 ;  /* 0x0000004c143c723c */ /* 0x040ff0000004183c */
[C---:B---3--:R-:W-:Y:S08]  /*35e0*/  HMMA.16816.F32.BF16 R52, R20.reuse, R28, R52 ;  /* 0x0000001c1434723c */ /* 0x048ff00000041834 */
[C---:B------:R-:W-:Y:S01]  /*35f0*/  HMMA.16816.F32.BF16 R48, R20.reuse, R30, R48 ;  /* 0x0000001e1430723c */ /* 0x040fe20000041830 */
[----:B------:R-:W-:Y:S07]  /*3600*/  LDSM.16.M88.4 R28, [R2+0x2800] ;  /* 0x00280000021c783b */ /* 0x000fee0000000200 */
[----:B------:R-:W-:Y:S01]  /*3610*/  HMMA.16816.F32.BF16 R56, R20, R78, R56 ;  /* 0x0000004e1438723c */ /* 0x000fe20000041838 */
[----:B------:R-:W-:Y:S07]  /*3620*/  LDSM.16.M88.4 R76, [R187+0x4000] ;  /* 0x00400000bb4c783b */ /* 0x000fee0000000200 */
[----:B------:R-:W-:Y:S01]  /*3630*/  HMMA.16816.F32.BF16 R12, R36, R6, R12 ;  /* 0x00000006240c723c */ /* 0x000fe2000004180c */
[----:B------:R-:W1:Y:S07]  /*3640*/  LDSM.16.M88.4 R4, [R81+0x2000] ;  /* 0x002000005104783b */ /* 0x000e6e0000000200 */
[C---:B----4-:R-:W-:Y:S08]  /*3650*/  HMMA.16816.F32.BF16 R44, R20.reuse, R24, R44 ;  /* 0x00000018142c723c */ /* 0x050ff0000004182c */
        /* <DEDUP_REMOVED lines=12> */
[C---:B-----5:R-:W-:Y:S08]  /*3720*/  HMMA.16816.F32.BF16 R44, R36.reuse, R64, R44 ;  /* 0x00000040242c723c */ /* 0x060ff0000004182c */
        /* <DEDUP_REMOVED lines=11> */
[----:B------:R-:W-:Y:S07]  /*37e0*/  LDSM.16.M88.4 R4, [R190+0x4000] ;  /* 0x00400000be04783b */ /* 0x000fee0000000200 */
[C---:B----4-:R-:W-:Y:S08]  /*37f0*/  HMMA.16816.F32.BF16 R44, R8.reuse, R20, R44 ;  /* 0x00000014082c723c */ /* 0x050ff0000004182c */
[----:B------:R-:W-:Y:S01]  /*3800*/  HMMA.16816.F32.BF16 R40, R8, R22, R40 ;  /* 0x000000160828723c */ /* 0x000fe20000041828 */
[----:B------:R-:W1:Y:S04]  /*3810*/  LDSM.16.M88.4 R8, [R191+0x8000] ;  /* 0x00800000bf08783b */ /* 0x000e680000000200 */
[----:B------:R-:W3:Y:S03]  /*3820*/  LDSM.16.M88.4 R20, [R0+0x3800] ;  /* 0x003800000014783b */ /* 0x000ee60000000200 */
[----:B--2---:R-:W-:Y:S08]  /*3830*/  HMMA.16816.F32.BF16 R16, R36, R32, R16 ;  /* 0x000000202410723c */ /* 0x004ff00000041810 */
[C---:B------:R-:W-:Y:S08]  /*3840*/  HMMA.16816.F32.BF16 R60, R76.reuse, R72, R60 ;  /* 0x000000484c3c723c */ /* 0x040ff0000004183c */
[C---:B------:R-:W-:Y:S08]  /*3850*/  HMMA.16816.F32.BF16 R52, R76.reuse, R68, R52 ;  /* 0x000000444c34723c */ /* 0x040ff00000041834 */
[C---:B------:R-:W-:Y:S08]  /*3860*/  HMMA.16816.F32.BF16 R48, R76.reuse, R70, R48 ;  /* 0x000000464c30723c */ /* 0x040ff00000041830 */
[----:B------:R-:W-:Y:S08]  /*3870*/  HMMA.16816.F32.BF16 R56, R76, R74, R56 ;  /* 0x0000004a4c38723c */ /* 0x000ff00000041838 */
[----:B------:R-:W-:Y:S01]  /*3880*/  HMMA.16816.F32.BF16 R68, R36, R34, R12 ;  /* 0x000000222444723c */ /* 0x000fe2000004180c */
[----:B------:R-:W-:Y:S04]  /*3890*/  LDSM.16.M88.4 R32, [R188+0x8000] ;  /* 0x00800000bc20783b */ /* 0x000fe80000000200 */
[----:B------:R-:W2:Y:S03]  /*38a0*/  LDSM.16.M88.4 R12, [R2+0x4000] ;  /* 0x00400000020c783b */ /* 0x000ea60000000200 */
[C---:B-----5:R-:W-:Y:S08]  /*38b0*/  HMMA.16816.F32.BF16 R44, R76.reuse, R64, R44 ;  /* 0x000000404c2c723c */ /* 0x060ff0000004182c */
[----:B------:R-:W-:Y:S01]  /*38c0*/  HMMA.16816.F32.BF16 R40, R76, R66, R40 ;  /* 0x000000424c28723c */ /* 0x000fe20000041828 */
[----:B------:R-:W4:Y:S04]  /*38d0*/  LDSM.16.M88.4 R64, [R190+0x4800] ;  /* 0x00480000be40783b */ /* 0x000f280000000200 */
[----:B------:R-:W-:Y:S03]  /*38e0*/  LDSM.16.M88.4 R76, [R2+0x5000] ;  /* 0x00500000024c783b */ /* 0x000fe60000000200 */
[----:B-1----:R-:W-:Y:S08]  /*38f0*/  HMMA.16816.F32.BF16 R16, R8, R4, R16 ;  /* 0x000000040810723c */ /* 0x002ff00000041810 */
[C---:B------:R-:W-:Y:S08]  /*3900*/  HMMA.16816.F32.BF16 R60, R36.reuse, R28, R60 ;  /* 0x0000001c243c723c */ /* 0x040ff0000004183c */
[----:B------:R-:W-:Y:S01]  /*3910*/  HMMA.16816.F32.BF16 R56, R36, R30, R56 ;  /* 0x0000001e2438723c */ /* 0x000fe20000041838 */
[----:B------:R-:W-:Y:S07]  /*3920*/  LDSM.16.M88.4 R28, [R2+0x4800] ;  /* 0x00480000021c783b */ /* 0x000fee0000000200 */
[----:B------:R-:W-:Y:S01]  /*3930*/  HMMA.16816.F32.BF16 R68, R8, R6, R68 ;  /* 0x000000060844723c */ /* 0x000fe20000041844 */
[----:B------:R-:W-:Y:S07]  /*3940*/  LDSM.16.M88.4 R4, [R187+0x8000] ;  /* 0x00800000bb04783b */ /* 0x000fee0000000200 */
[C---:B---3--:R-:W-:Y:S08]  /*3950*/  HMMA.16816.F32.BF16 R44, R36.reuse, R20, R44 ;  /* 0x00000014242c723c */ /* 0x048ff0000004182c */
[C---:B------:R-:W-:Y:S01]  /*3960*/  HMMA.16816.F32.BF16 R40, R36.reuse, R22, R40 ;  /* 0x000000162428723c */ /* 0x040fe20000041828 */
[----:B------:R-:W1:Y:S07]  /*3970*/  LDSM.16.M88.4 R20, [R81+0x4000] ;  /* 0x004000005114783b */ /* 0x000e6e0000000200 */
[C---:B------:R-:W-:Y:S08]  /*3980*/  HMMA.16816.F32.BF16 R52, R36.reuse, R24, R52 ;  /* 0x000000182434723c */ /* 0x040ff00000041834 */
[----:B------:R-:W-:Y:S01]  /*3990*/  HMMA.16816.F32.BF16 R48, R36, R26, R48 ;  /* 0x0000001a2430723c */ /* 0x000fe20000041830 */
[----:B------:R-:W3:Y:S04]  /*39a0*/  LDSM.16.M88.4 R24, [R190+0x5000] ;  /* 0x00500000be18783b */ /* 0x000ee80000000200 */
[----:B------:R-:W-:Y:S03]  /*39b0*/  LDSM.16.M88.4 R36, [R186+0x8000] ;  /* 0x00800000ba24783b */ /* 0x000fe60000000200 */
[----:B--2---:R-:W-:Y:S08]  /*39c0*/  HMMA.16816.F32.BF16 R16, R32, R12, R16 ;  /* 0x0000000c2010723c */ /* 0x004ff00000041810 */
[C---:B----4-:R-:W-:Y:S08]  /*39d0*/  HMMA.16816.F32.BF16 R60, R8.reuse, R64, R60 ;  /* 0x00000040083c723c */ /* 0x050ff0000004183c */
[----:B------:R-:W-:Y:S01]  /*39e0*/  HMMA.16816.F32.BF16 R64, R8, R66, R56 ;  /* 0x000000420840723c */ /* 0x000fe20000041838 */
[----:B------:R-:W-:Y:S07]  /*39f0*/  LDSM.16.M88.4 R56, [R0+0x4000] ;  /* 0x004000000038783b */ /* 0x000fee0000000200 */
[----:B------:R-:W-:Y:S01]  /*3a00*/  HMMA.16816.F32.BF16 R68, R32, R14, R68 ;  /* 0x0000000e2044723c */ /* 0x000fe20000041844 */
[----:B------:R-:W2:Y:S07]  /*3a10*/  LDSM.16.M88.4 R12, [R190+0x5800] ;  /* 0x00580000be0c783b */ /* 0x000eae0000000200 */
[----:B-1----:R-:W-:Y:S08]  /*3a20*/  HMMA.16816.F32.BF16 R16, R4, R20, R16 ;  /* 0x000000140410723c */ /* 0x002ff00000041810 */
[----:B---3--:R-:W-:Y:S01]  /*3a30*/  HMMA.16816.F32.BF16 R72, R8, R24, R52 ;  /* 0x000000180848723c */ /* 0x008fe20000041834 */
[----:B------:R-:W-:Y:S07]  /*3a40*/  LDSM.16.M88.4 R52, [R81+0x4800] ;  /* 0x004800005134783b */ /* 0x000fee0000000200 */
[C---:B------:R-:W-:Y:S08]  /*3a50*/  HMMA.16816.F32.BF16 R60, R32.reuse, R28, R60 ;  /* 0x0000001c203c723c */ /* 0x040ff0000004183c */
[----:B------:R-:W-:Y:S01]  /*3a60*/  HMMA.16816.F32.BF16 R64, R32, R30, R64 ;  /* 0x0000001e2040723c */ /* 0x000fe20000041840 */
[----:B------:R1:W3:Y:S07]  /*3a70*/  LDSM.16.M88.4 R28, [R2+0x5800] ;  /* 0x00580000021c783b */ /* 0x0002ee0000000200 */
[C---:B------:R-:W-:Y:S01]  /*3a80*/  HMMA.16816.F32.BF16 R48, R8.reuse, R26, R48 ;  /* 0x0000001a0830723c */ /* 0x040fe20000041830 */
[----:B------:R-:W4:Y:S07]  /*3a90*/  LDSM.16.M88.4 R24, [R81+0x5000] ;  /* 0x005000005118783b */ /* 0x000f2e0000000200 */
[----:B--2---:R-:W-:Y:S08]  /*3aa0*/  HMMA.16816.F32.BF16 R44, R8, R12, R44 ;  /* 0x0000000c082c723c */ /* 0x004ff0000004182c */
[----:B------:R-:W-:Y:S08]  /*3ab0*/  HMMA.16816.F32.BF16 R16, R36, R56, R16 ;  /* 0x000000382410723c */ /* 0x000ff00000041810 */
[----:B------:R-:W-:Y:S08]  /*3ac0*/  HMMA.16816.F32.BF16 R72, R32, R76, R72 ;  /* 0x0000004c2048723c */ /* 0x000ff00000041848 */
[----:B------:R-:W-:Y:S01]  /*3ad0*/  HMMA.16816.F32.BF16 R40, R8, R14, R40 ;  /* 0x0000000e0828723c */ /* 0x000fe20000041828 */
[----:B------:R-:W2:Y:S04]  /*3ae0*/  LDSM.16.M88.4 R12, [R81+0x5800] ;  /* 0x00580000510c783b */ /* 0x000ea80000000200 */
[----:B------:R-:W5:Y:S03]  /*3af0*/  LDSM.16.M88.4 R8, [R0+0x5000] ;  /* 0x005000000008783b */ /* 0x000f660000000200 */
[----:B------:R-:W-:Y:S01]  /*3b00*/  HMMA.16816.F32.BF16 R48, R32, R78, R48 ;  /* 0x0000004e2030723c */ /* 0x000fe20000041830 */
[----:B------:R-:W-:-:S02]  /*3b10*/  FMUL.FTZ R16, R16, c[0x0][0x320] ;  /* 0x0000c80010107a20 */ /* 0x000fc40000410000 */
[----:B------:R-:W-:Y:S02]  /*3b20*/  FMUL.FTZ R17, R17, c[0x0][0x320] ;  /* 0x0000c80011117a20 */ /* 0x000fe40000410000 */
[----:B------:R-:W-:Y:S02]  /*3b30*/  FMUL.FTZ R18, R18, c[0x0][0x320] ;  /* 0x0000c80012127a20 */ /* 0x000fe40000410000 */
[----:B------:R-:W-:Y:S01]  /*3b40*/  MUFU.TANH R56, R17 ;  /* 0x0000001100387308 */ /* 0x000fe20000002400 */
[----:B------:R-:W-:Y:S01]  /*3b50*/  HMMA.16816.F32.BF16 R68, R4, R22, R68 ;  /* 0x000000160444723c */ /* 0x000fe20000041844 */
[----:B------:R-:W2:Y:S01]  /*3b60*/  LDSM.16.M88.4 R20, [R0+0x4800] ;  /* 0x004800000014783b */ /* 0x000ea20000000200 */
[----:B-1----:R-:W-:-:S06]  /*3b70*/  FMUL.FTZ R2, R19, c[0x0][0x320] ;  /* 0x0000c80013027a20 */ /* 0x002fcc0000410000 */
[----:B---3--:R-:W-:Y:S01]  /*3b80*/  HMMA.16816.F32.BF16 R44, R32, R28, R44 ;  /* 0x0000001c202c723c */ /* 0x008fe2000004182c */
[----:B------:R-:W-:Y:S07]  /*3b90*/  MUFU.TANH R2, R2 ;  /* 0x0000000200027308 */ /* 0x000fee0000002400 */
[C---:B------:R-:W-:Y:S01]  /*3ba0*/  HMMA.16816.F32.BF16 R60, R4.reuse, R52, R60 ;  /* 0x00000034043c723c */ /* 0x040fe2000004183c */
[----:B------:R-:W1:Y:S07]  /*3bb0*/  MUFU.TANH R52, R16 ;  /* 0x0000001000347308 */ /* 0x000e6e0000002400 */
[----:B----4-:R-:W-:Y:S01]  /*3bc0*/  HMMA.16816.F32.BF16 R72, R4, R24, R72 ;  /* 0x000000180448723c */ /* 0x010fe20000041848 */
[----:B------:R3:W-:Y:S07]  /*3bd0*/  MUFU.TANH R53, R18 ;  /* 0x0000001200357308 */ /* 0x0007ee0000002400 */
[----:B------:R-:W-:Y:S08]  /*3be0*/  HMMA.16816.F32.BF16 R40, R32, R30, R40 ;  /* 0x0000001e2028723c */ /* 0x000ff00000041828 */
[----:B------:R-:W-:Y:S01]  /*3bf0*/  HMMA.16816.F32.BF16 R64, R4, R54, R64 ;  /* 0x000000360440723c */ /* 0x000fe20000041840 */
[----:B---3--:R-:W3:Y:S01]  /*3c00*/  LDSM.16.M88.4 R16, [R0+0x5800] ;  /* 0x005800000010783b */ /* 0x008ee20000000200 */
[----:B------:R-:W-:-:S04]  /*3c10*/  DEPBAR.LE SB0, 0x2 ;  /* 0x000080800000791a */ /* 0x000fc80000000000 */
[----:B------:R-:W-:Y:S02]  /*3c20*/  BAR.SYNC.DEFER_BLOCKING 0x0 ;  /* 0x0000000000007b1d */ /* 0x000fe40000010000 */
[C---:B------:R-:W-:Y:S08]  /*3c30*/  HMMA.16816.F32.BF16 R48, R4.reuse, R26, R48 ;  /* 0x0000001a0430723c */ /* 0x040ff00000041830 */
[----:B--2---:R-:W-:Y:S07]  /*3c40*/  HMMA.16816.F32.BF16 R44, R4, R12, R44 ;  /* 0x0000000c042c723c */ /* 0x004fee000004182c */
[----:B------:R-:W-:Y:S01]  /*3c50*/  IMAD.MOV.U32 R13, RZ, RZ, -0x40 ;  /* 0xffffffc0ff0d7424 */ /* 0x000fe200078e00ff */
[----:B-----5:R-:W-:Y:S01]  /*3c60*/  HMMA.16816.F32.BF16 R72, R36, R8, R72 ;  /* 0x000000082448723c */ /* 0x020fe20000041848 */
[----:B------:R-:W-:Y:S06]  /*3c70*/  LDSM.16.MT88.4 R124, [R185] ;  /* 0x00000000b97c783b */ /* 0x000fec0000004200 */
[----:B------:R-:W-:Y:S01]  /*3c80*/  @P2 IMAD.HI.U32 R9, R246, c[0x0][0x2c8], RZ ;  /* 0x0000b200f6092a27 */ /* 0x000fe200078e00ff */
[----:B------:R-:W-:Y:S01]  /*3c90*/  HMMA.16816.F32.BF16 R40, R4, R14, R40 ;  /* 0x0000000e0428723c */ /* 0x000fe20000041828 */
[----:B------:R-:W-:Y:S02]  /*3ca0*/  LDSM.16.MT88.4 R116, [R165] ;  /* 0x00000000a574783b */ /* 0x000fe40000004200 */
[----:B------:R-:W-:Y:S01]  /*3cb0*/  IMAD.MOV.U32 R8, RZ, RZ, R246 ;  /* 0x000000ffff087224 */ /* 0x000fe200078e00f6 */
[----:B------:R-:W-:Y:S01]  /*3cc0*/  @P2 SHF.R.U32.HI R8, RZ, c[0x0][0x2cc], R9 ;  /* 0x0000b300ff082a19 */ /* 0x000fe20000011609 */
[----:B------:R-:W-:Y:S02]  /*3cd0*/  LDSM.16.MT88.4 R108, [R184] ;  /* 0x00000000b86c783b */ /* 0x000fe40000004200 */
[C---:B------:R-:W-:Y:S01]  /*3ce0*/  IMAD R4, R80.reuse, R13, 0x1 ;  /* 0x0000000150047424 */ /* 0x040fe200078e020d */
[C---:B------:R-:W-:Y:S01]  /*3cf0*/  HMMA.16816.F32.BF16 R60, R36.reuse, R20, R60 ;  /* 0x00000014243c723c */ /* 0x040fe2000004183c */
[--C-:B------:R-:W-:Y:S01]  /*3d00*/  IMAD R80, R80, -0x40, R244.reuse ;  /* 0xffffffc050507824 */ /* 0x100fe200078e02f4 */
[----:B------:R-:W-:Y:S02]  /*3d10*/  LDSM.16.MT88.4 R100, [R229] ;  /* 0x00000000e564783b */ /* 0x000fe40000004200 */
[----:B------:R-:W-:Y:S01]  /*3d20*/  IADD3 R4, -R213, R4, R244 ;  /* 0x00000004d5047210 */ /* 0x000fe20007ffe1f4 */
[----:B------:R-:W-:Y:S01]  /*3d30*/  IMAD.IADD R80, R80, 0x1, -R213 ;  /* 0x0000000150507824 */ /* 0x000fe200078e0ad5 */
[----:B------:R-:W-:Y:S02]  /*3d40*/  LDSM.16.MT88.4 R88, [R184+0x4000] ;  /* 0x00400000b858783b */ /* 0x000fe40000004200 */
[----:B------:R-:W-:Y:S01]  /*3d50*/  HMMA.16816.F32.BF16 R64, R36, R22, R64 ;  /* 0x000000162440723c */ /* 0x000fe20000041840 */
[----:B------:R-:W-:Y:S01]  /*3d60*/  IMAD.IADD R4, R4, 0x1, -R243 ;  /* 0x0000000104047824 */ /* 0x000fe200078e0af3 */
[----:B------:R-:W-:Y:S01]  /*3d70*/  LDSM.16.MT88.4 R136, [R165+0x800] ;  /* 0x00080000a588783b */ /* 0x000fe20000004200 */
[----:B------:R-:W-:-:S02]  /*3d80*/  FMUL.FTZ R72, R72, c[0x0][0x320] ;  /* 0x0000c80048487a20 */ /* 0x000fc40000410000 */
[----:B------:R-:W-:Y:S01]  /*3d90*/  FMUL.FTZ R73, R73, c[0x0][0x320] ;  /* 0x0000c80049497a20 */ /* 0x000fe20000410000 */
[----:B------:R-:W-:Y:S01]  /*3da0*/  LDSM.16.MT88.4 R32, [R184+0x800] ;  /* 0x00080000b820783b */ /* 0x000fe20000004200 */
[----:B------:R-:W-:Y:S01]  /*3db0*/  MUFU.TANH R159, R72 ;  /* 0x00000048009f7308 */ /* 0x000fe20000002400 */
[----:B------:R-:W-:Y:S01]  /*3dc0*/  HMMA.16816.F32.BF16 R68, R36, R58, R68 ;  /* 0x0000003a2444723c */ /* 0x000fe20000041844 */
[----:B------:R-:W-:Y:S01]  /*3dd0*/  FMUL.FTZ R74, R74, c[0x0][0x320] ;  /* 0x0000c8004a4a7a20 */ /* 0x000fe20000410000 */
[----:B------:R-:W-:Y:S01]  /*3de0*/  LDSM.16.MT88.4 R28, [R158+0x800] ;  /* 0x000800009e1c783b */ /* 0x000fe20000004200 */
[----:B------:R-:W-:-:S04]  /*3df0*/  FMUL.FTZ R75, R75, c[0x0][0x320] ;  /* 0x0000c8004b4b7a20 */ /* 0x000fc80000410000 */
[----:B------:R-:W-:Y:S01]  /*3e00*/  MUFU.TANH R161, R73 ;  /* 0x0000004900a17308 */ /* 0x000fe20000002400 */
[C---:B------:R-:W-:Y:S01]  /*3e10*/  HMMA.16816.F32.BF16 R48, R36.reuse, R10, R48 ;  /* 0x0000000a2430723c */ /* 0x040fe20000041830 */
[----:B------:R-:W2:Y:S01]  /*3e20*/  SHFL.IDX PT, R11, R8, RZ, 0x1c1f ;  /* 0x001c1fff080b7589 */ /* 0x000ea200000e0000 */
[----:B------:R-:W-:Y:S02]  /*3e30*/  FMUL.FTZ R22, R60, c[0x0][0x320] ;  /* 0x0000c8003c167a20 */ /* 0x000fe40000410000 */
[----:B------:R-:W-:Y:S01]  /*3e40*/  FMUL.FTZ R23, R61, c[0x0][0x320] ;  /* 0x0000c8003d177a20 */ /* 0x000fe20000410000 */
[----:B------:R-:W4:Y:S01]  /*3e50*/  SHFL.IDX PT, R10, R8, 0x1, 0x1c1f ;  /* 0x003c1f00080a7f89 */ /* 0x000f2200000e0000 */
[----:B------:R-:W-:Y:S01]  /*3e60*/  FMUL.FTZ R25, R62, c[0x0][0x320] ;  /* 0x0000c8003e197a20 */ /* 0x000fe20000410000 */
[----:B------:R-:W-:Y:S01]  /*3e70*/  MUFU.TANH R166, R74 ;  /* 0x0000004a00a67308 */ /* 0x000fe20000002400 */
[----:B---3--:R-:W-:Y:S01]  /*3e80*/  HMMA.16816.F32.BF16 R44, R36, R16, R44 ;  /* 0x00000010242c723c */ /* 0x008fe2000004182c */
[----:B------:R-:W-:-:S02]  /*3e90*/  FMUL.FTZ R0, R64, c[0x0][0x320] ;  /* 0x0000c80040007a20 */ /* 0x000fc40000410000 */
[----:B------:R-:W-:Y:S02]  /*3ea0*/  FMUL.FTZ R65, R65, c[0x0][0x320] ;  /* 0x0000c80041417a20 */ /* 0x000fe40000410000 */
[----:B------:R-:W-:Y:S02]  /*3eb0*/  FMUL.FTZ R26, R63, c[0x0][0x320] ;  /* 0x0000c8003f1a7a20 */ /* 0x000fe40000410000 */
[----:B------:R-:W3:Y:S01]  /*3ec0*/  MUFU.TANH R22, R22 ;  /* 0x0000001600167308 */ /* 0x000ee20000002400 */
[----:B------:R-:W-:Y:S01]  /*3ed0*/  HMMA.16816.F32.BF16 R40, R36, R18, R40 ;  /* 0x000000122428723c */ /* 0x000fe20000041828 */
[----:B------:R-:W-:Y:S01]  /*3ee0*/  FMUL.FTZ R20, R68, c[0x0][0x320] ;  /* 0x0000c80044147a20 */ /* 0x000fe20000410000 */
[----:B------:R-:W-:Y:S01]  /*3ef0*/  LDSM.16.MT88.4 R16, [R184+0x2800] ;  /* 0x00280000b810783b */ /* 0x000fe20000004200 */
[----:B------:R-:W-:Y:S02]  /*3f00*/  FMUL.FTZ R54, R69, c[0x0][0x320] ;  /* 0x0000c80045367a20 */ /* 0x000fe40000410000 */
[----:B------:R-:W-:-:S02]  /*3f10*/  FMUL.FTZ R21, R70, c[0x0][0x320] ;  /* 0x0000c80046157a20 */ /* 0x000fc40000410000 */
[----:B------:R-:W5:Y:S01]  /*3f20*/  MUFU.TANH R23, R23 ;  /* 0x0000001700177308 */ /* 0x000f620000002400 */
[----:B------:R-:W-:Y:S02]  /*3f30*/  FMUL.FTZ R48, R48, c[0x0][0x320] ;  /* 0x0000c80030307a20 */ /* 0x000fe40000410000 */
[C---:B--2---:R-:W-:Y:S02]  /*3f40*/  IMAD.IADD R11, R4.reuse, 0x1, R11 ;  /* 0x00000001040b7824 */ /* 0x044fe400078e020b */
[----:B------:R-:W-:Y:S02]  /*3f50*/  FMUL.FTZ R49, R49, c[0x0][0x320] ;  /* 0x0000c80031317a20 */ /* 0x000fe40000410000 */
[----:B----4-:R-:W-:Y:S01]  /*3f60*/  IMAD.IADD R13, R4, 0x1, R10 ;  /* 0x00000001040d7824 */ /* 0x010fe200078e020a */
[----:B------:R-:W2:Y:S01]  /*3f70*/  MUFU.TANH R0, R0 ;  /* 0x0000000000007308 */ /* 0x000ea20000002400 */
[----:B------:R-:W-:Y:S01]  /*3f80*/  IMNMX R10, R80, R11, PT ;  /* 0x0000000b500a7217 */ /* 0x000fe20003800200 */
[----:B------:R-:W-:-:S02]  /*3f90*/  FMUL.FTZ R44, R44, c[0x0][0x320] ;  /* 0x0000c8002c2c7a20 */ /* 0x000fc40000410000 */
[----:B------:R-:W-:Y:S01]  /*3fa0*/  FMUL.FTZ R45, R45, c[0x0][0x320] ;  /* 0x0000c8002d2d7a20 */ /* 0x000fe20000410000 */
[C---:B------:R-:W-:Y:S01]  /*3fb0*/  ISETP.GT.AND P0, PT, R10.reuse, RZ, PT ;  /* 0x000000ff0a00720c */ /* 0x040fe20003f04270 */
[----:B------:R-:W-:Y:S01]  /*3fc0*/  FMUL.FTZ R24, R71, c[0x0][0x320] ;  /* 0x0000c80047187a20 */ /* 0x000fe20000410000 */
[C---:B------:R-:W-:Y:S01]  /*3fd0*/  ISETP.GT.AND P5, PT, R10.reuse, 0x1, PT ;  /* 0x000000010a00780c */ /* 0x040fe20003fa4270 */
[----:B------:R-:W4:Y:S01]  /*3fe0*/  MUFU.TANH R20, R20 ;  /* 0x0000001400147308 */ /* 0x000f220000002400 */
[----:B------:R-:W-:Y:S01]  /*3ff0*/  ISETP.GT.AND P3, PT, R10, 0x10, PT ;  /* 0x000000100a00780c */ /* 0x000fe20003f64270 */
[----:B------:R-:W-:Y:S01]  /*4000*/  FMUL.FTZ R40, R40, c[0x0][0x320] ;  /* 0x0000c80028287a20 */ /* 0x000fe20000410000 */
[----:B------:R-:W-:Y:S01]  /*4010*/  ISETP.GT.AND P1, PT, R10, 0x11, PT ;  /* 0x000000110a00780c */ /* 0x000fe20003f24270 */
[----:B------:R-:W-:Y:S01]  /*4020*/  FMUL.FTZ R66, R66, c[0x0][0x320] ;  /* 0x0000c80042427a20 */ /* 0x000fe20000410000 */
[----:B-1----:R-:W-:Y:S01]  /*4030*/  FSEL R52, R52, -INF , P0 ;  /* 0xff80000034347808 */ /* 0x002fe20000000000 */
[----:B------:R-:W-:Y:S01]  /*4040*/  FMUL.FTZ R67, R67, c[0x0][0x320] ;  /* 0x0000c80043437a20 */ /* 0x000fe20000410000 */
[C---:B------:R-:W-:Y:S01]  /*4050*/  ISETP.GT.AND P0, PT, R10.reuse, 0x18, PT ;  /* 0x000000180a00780c */ /* 0x040fe20003f04270 */
[----:B------:R-:W1:Y:S01]  /*4060*/  MUFU.TANH R160, R48 ;  /* 0x0000003000a07308 */ /* 0x000e620000002400 */
[----:B------:R-:W-:Y:S01]  /*4070*/  ISETP.GT.AND P4, PT, R10, 0x8, PT ;  /* 0x000000080a00780c */ /* 0x000fe20003f84270 */
[----:B------:R-:W-:Y:S01]  /*4080*/  FMUL.FTZ R50, R50, c[0x0][0x320] ;  /* 0x0000c80032327a20 */ /* 0x000fe20000410000 */
[----:B------:R-:W-:Y:S01]  /*4090*/  FSEL R56, R56, -INF , P5 ;  /* 0xff80000038387808 */ /* 0x000fe20002800000 */
[----:B------:R-:W-:Y:S01]  /*40a0*/  FMUL.FTZ R51, R51, c[0x0][0x320] ;  /* 0x0000c80033337a20 */ /* 0x000fe20000410000 */
[----:B---3--:R-:W-:Y:S01]  /*40b0*/  FSEL R7, R22, -INF , P3 ;  /* 0xff80000016077808 */ /* 0x008fe20001800000 */
[----:B------:R-:W-:Y:S01]  /*40c0*/  FMUL.FTZ R46, R46, c[0x0][0x320] ;  /* 0x0000c8002e2e7a20 */ /* 0x000fe20000410000 */
[----:B-----5:R-:W-:Y:S01]  /*40d0*/  FSEL R6, R23, -INF , P1 ;  /* 0xff80000017067808 */ /* 0x020fe20000800000 */
[----:B------:R-:W3:Y:S01]  /*40e0*/  MUFU.TANH R162, R49 ;  /* 0x0000003100a27308 */ /* 0x000ee20000002400 */
[C---:B------:R-:W-:Y:S01]  /*40f0*/  ISETP.GT.AND P3, PT, R10.reuse, 0x28, PT ;  /* 0x000000280a00780c */ /* 0x040fe20003f64270 */
[----:B------:R-:W-:Y:S01]  /*4100*/  FMUL.FTZ R41, R41, c[0x0][0x320] ;  /* 0x0000c80029297a20 */ /* 0x000fe20000410000 */
[----:B------:R-:W-:Y:S01]  /*4110*/  ISETP.GT.AND P1, PT, R10, 0x29, PT ;  /* 0x000000290a00780c */ /* 0x000fe20003f24270 */
[----:B------:R-:W-:Y:S01]  /*4120*/  FMUL.FTZ R47, R47, c[0x0][0x320] ;  /* 0x0000c8002f2f7a20 */ /* 0x000fe20000410000 */
[----:B--2---:R-:W-:Y:S01]  /*4130*/  FSEL R5, R0, -INF , P0 ;  /* 0xff80000000057808 */ /* 0x004fe20000000000 */
[----:B------:R-:W-:Y:S01]  /*4140*/  FMUL.FTZ R42, R42, c[0x0][0x320] ;  /* 0x0000c8002a2a7a20 */ /* 0x000fe20000410000 */
[----:B------:R-:W-:Y:S01]  /*4150*/  IMNMX R13, R80, R13, PT ;  /* 0x0000000d500d7217 */ /* 0x000fe20003800200 */
[----:B------:R-:W2:Y:S01]  /*4160*/  MUFU.TANH R54, R54 ;  /* 0x0000003600367308 */ /* 0x000ea20000002400 */
[----:B------:R-:W-:Y:S01]  /*4170*/  ISETP.GT.AND P6, PT, R10, 0x9, PT ;  /* 0x000000090a00780c */ /* 0x000fe20003fc4270 */
[----:B------:R-:W-:Y:S01]  /*4180*/  FMUL.FTZ R43, R43, c[0x0][0x320] ;  /* 0x0000c8002b2b7a20 */ /* 0x000fe20000410000 */
[----:B----4-:R-:W-:Y:S01]  /*4190*/  FSEL R20, R20, -INF , P4 ;  /* 0xff80000014147808 */ /* 0x010fe20002000000 */
[----:B------:R-:W-:Y:S01]  /*41a0*/  LDSM.16.MT88.4 R80, [R165+0x4000] ;  /* 0x00400000a550783b */ /* 0x000fe20000004200 */
[----:B------:R-:W-:-:S02]  /*41b0*/  FMNMX.FTZ R0, R52, R56, !PT ;  /* 0x0000003834007209 */ /* 0x000fc40007810000 */
[C---:B------:R-:W-:Y:S01]  /*41c0*/  ISETP.GT.AND P5, PT, R10.reuse, 0x19, PT ;  /* 0x000000190a00780c */ /* 0x040fe20003fa4270 */
[----:B------:R-:W4:Y:S01]  /*41d0*/  MUFU.TANH R12, R65 ;  /* 0x00000041000c7308 */ /* 0x000f220000002400 */
[----:B------:R-:W-:Y:S02]  /*41e0*/  ISETP.GT.AND P0, PT, R10, 0x30, PT ;  /* 0x000000300a00780c */ /* 0x000fe40003f04270 */
[----:B-1----:R-:W-:Y:S02]  /*41f0*/  FSEL R160, R160, -INF , P3 ;  /* 0xff800000a0a07808 */ /* 0x002fe40001800000 */
[----:B---3--:R-:W-:Y:S02]  /*4200*/  FSEL R162, R162, -INF , P1 ;  /* 0xff800000a2a27808 */ /* 0x008fe40000800000 */
[----:B------:R-:W-:Y:S01]  /*4210*/  ISETP.GT.AND P3, PT, R13, RZ, PT ;  /* 0x000000ff0d00720c */ /* 0x000fe20003f64270 */
[----:B------:R-:W1:Y:S01]  /*4220*/  MUFU.TANH R173, R44 ;  /* 0x0000002c00ad7308 */ /* 0x000e620000002400 */
[----:B--2---:R-:W-:-:S02]  /*4230*/  FSEL R54, R54, -INF , P6 ;  /* 0xff80000036367808 */ /* 0x004fc40003000000 */
[----:B------:R-:W-:Y:S02]  /*4240*/  ISETP.GT.AND P1, PT, R13, 0x1, PT ;  /* 0x000000010d00780c */ /* 0x000fe40003f24270 */
[----:B------:R-:W-:Y:S02]  /*4250*/  FMNMX.FTZ R0, R20, R0, !PT ;  /* 0x0000000014007209 */ /* 0x000fe40007810000 */
[----:B------:R-:W-:Y:S01]  /*4260*/  ISETP.GT.AND P4, PT, R10, 0x20, PT ;  /* 0x000000200a00780c */ /* 0x000fe20003f84270 */
[----:B------:R-:W2:Y:S01]  /*4270*/  MUFU.TANH R172, R45 ;  /* 0x0000002d00ac7308 */ /* 0x000ea20000002400 */
[----:B----4-:R-:W-:Y:S02]  /*4280*/  FSEL R4, R12, -INF , P5 ;  /* 0xff8000000c047808 */ /* 0x010fe40002800000 */
[----:B------:R-:W-:Y:S02]  /*4290*/  ISETP.GT.AND P5, PT, R10, 0x31, PT ;  /* 0x000000310a00780c */ /* 0x000fe40003fa4270 */
[----:B------:R-:W-:-:S02]  /*42a0*/  FMNMX.FTZ R0, R54, R0, !PT ;  /* 0x0000000036007209 */ /* 0x000fc40007810000 */
[----:B------:R-:W-:Y:S01]  /*42b0*/  FSEL R53, R53, -INF , P3 ;  /* 0xff80000035357808 */ /* 0x000fe20001800000 */
[----:B------:R-:W3:Y:S01]  /*42c0*/  MUFU.TANH R21, R21 ;  /* 0x0000001500157308 */ /* 0x000ee20000002400 */
[----:B-1----:R-:W-:Y:S02]  /*42d0*/  FSEL R173, R173, -INF , P0 ;  /* 0xff800000adad7808 */ /* 0x002fe40000000000 */
[----:B------:R-:W-:Y:S02]  /*42e0*/  ISETP.GT.AND P0, PT, R13, 0x8, PT ;  /* 0x000000080d00780c */ /* 0x000fe40003f04270 */
[----:B------:R-:W-:Y:S02]  /*42f0*/  FSEL R12, R2, -INF , P1 ;  /* 0xff800000020c7808 */ /* 0x000fe40000800000 */
[----:B------:R-:W-:Y:S01]  /*4300*/  FSEL R159, R159, -INF , P4 ;  /* 0xff8000009f9f7808 */ /* 0x000fe20002000000 */
[----:B------:R-:W1:Y:S01]  /*4310*/  MUFU.TANH R171, R40 ;  /* 0x0000002800ab7308 */ /* 0x000e620000002400 */
[----:B------:R-:W-:-:S02]  /*4320*/  ISETP.GT.AND P4, PT, R10, 0x38, PT ;  /* 0x000000380a00780c */ /* 0x000fc40003f84270 */
[----:B--2---:R-:W-:Y:S02]  /*4330*/  FSEL R172, R172, -INF , P5 ;  /* 0xff800000acac7808 */ /* 0x004fe40002800000 */
[----:B------:R-:W-:Y:S02]  /*4340*/  ISETP.GT.AND P5, PT, R13, 0x9, PT ;  /* 0x000000090d00780c */ /* 0x000fe40003fa4270 */
[----:B------:R-:W-:Y:S01]  /*4350*/  FMNMX.FTZ R0, R7, R0, !PT ;  /* 0x0000000007007209 */ /* 0x000fe20007810000 */
[----:B------:R-:W2:Y:S01]  /*4360*/  MUFU.TANH R24, R24 ;  /* 0x0000001800187308 */ /* 0x000ea20000002400 */
[----:B---3--:R-:W-:Y:S02]  /*4370*/  FSEL R21, R21, -INF , P0 ;  /* 0xff80000015157808 */ /* 0x008fe40000000000 */
[----:B------:R-:W-:Y:S02]  /*4380*/  FMNMX.FTZ R2, R53, R12, !PT ;  /* 0x0000000c35027209 */ /* 0x000fe40007810000 */
[----:B------:R-:W-:-:S02]  /*4390*/  FMNMX.FTZ R0, R6, R0, !PT ;  /* 0x0000000006007209 */ /* 0x000fc40007810000 */
[----:B------:R-:W-:Y:S01]  /*43a0*/  FMNMX.FTZ R2, R21, R2, !PT ;  /* 0x0000000215027209 */ /* 0x000fe20007810000 */
[----:B------:R-:W3:Y:S01]  /*43b0*/  MUFU.TANH R25, R25 ;  /* 0x0000001900197308 */ /* 0x000ee20000002400 */
[----:B-1----:R-:W-:Y:S02]  /*43c0*/  FSEL R171, R171, -INF , P4 ;  /* 0xff800000abab7808 */ /* 0x002fe40002000000 */
[C---:B------:R-:W-:Y:S02]  /*43d0*/  ISETP.GT.AND P4, PT, R13.reuse, 0x10, PT ;  /* 0x000000100d00780c */ /* 0x040fe40003f84270 */
[----:B------:R-:W-:Y:S02]  /*43e0*/  ISETP.GT.AND P6, PT, R10, 0x21, PT ;  /* 0x000000210a00780c */ /* 0x000fe40003fc4270 */
[----:B------:R-:W-:Y:S01]  /*43f0*/  ISETP.GT.AND P3, PT, R13, 0x11, PT ;  /* 0x000000110d00780c */ /* 0x000fe20003f64270 */
[----:B------:R-:W1:Y:S01]  /*4400*/  MUFU.TANH R26, R26 ;  /* 0x0000001a001a7308 */ /* 0x000e620000002400 */
[----:B--2---:R-:W-:-:S02]  /*4410*/  FSEL R24, R24, -INF , P5 ;  /* 0xff80000018187808 */ /* 0x004fc40002800000 */
[----:B------:R-:W-:Y:S02]  /*4420*/  FMNMX.FTZ R0, R5, R0, !PT ;  /* 0x0000000005007209 */ /* 0x000fe40007810000 */
[----:B------:R-:W-:Y:S02]  /*4430*/  FMNMX.FTZ R2, R24, R2, !PT ;  /* 0x0000000218027209 */ /* 0x000fe40007810000 */
[----:B------:R-:W-:Y:S01]  /*4440*/  FSEL R161, R161, -INF , P6 ;  /* 0xff800000a1a17808 */ /* 0x000fe20003000000 */
[----:B------:R-:W2:Y:S01]  /*4450*/  MUFU.TANH R9, R66 ;  /* 0x0000004200097308 */ /* 0x000ea20000002400 */
[----:B---3--:R-:W-:Y:S02]  /*4460*/  FSEL R11, R25, -INF , P4 ;  /* 0xff800000190b7808 */ /* 0x008fe40002000000 */
[----:B------:R-:W-:Y:S02]  /*4470*/  ISETP.GT.AND P6, PT, R10, 0x39, PT ;  /* 0x000000390a00780c */ /* 0x000fe40003fc4270 */
[----:B------:R-:W-:-:S02]  /*4480*/  ISETP.GT.AND P1, PT, R13, 0x18, PT ;  /* 0x000000180d00780c */ /* 0x000fc40003f24270 */
[----:B------:R-:W-:Y:S01]  /*4490*/  FMNMX.FTZ R0, R4, R0, !PT ;  /* 0x0000000004007209 */ /* 0x000fe20007810000 */
[----:B------:R-:W3:Y:S01]  /*44a0*/  MUFU.TANH R8, R67 ;  /* 0x0000004300087308 */ /* 0x000ee20000002400 */
[----:B-1----:R-:W-:Y:S02]  /*44b0*/  FSEL R10, R26, -INF , P3 ;  /* 0xff8000001a0a7808 */ /* 0x002fe40001800000 */
[----:B------:R-:W-:Y:S02]  /*44c0*/  FMNMX.FTZ R2, R11, R2, !PT ;  /* 0x000000020b027209 */ /* 0x000fe40007810000 */
[----:B------:R-:W-:Y:S02]  /*44d0*/  ISETP.GT.AND P0, PT, R13, 0x19, PT ;  /* 0x000000190d00780c */ /* 0x000fe40003f04270 */
[----:B------:R-:W-:Y:S01]  /*44e0*/  FMNMX.FTZ R0, R159, R0, !PT ;  /* 0x000000009f007209 */ /* 0x000fe20007810000 */
[----:B------:R1:W4:Y:S01]  /*44f0*/  MUFU.TANH R167, R75 ;  /* 0x0000004b00a77308 */ /* 0x0003220000002400 */
[----:B--2---:R-:W-:-:S02]  /*4500*/  FSEL R9, R9, -INF , P1 ;  /* 0xff80000009097808 */ /* 0x004fc40000800000 */
[----:B------:R-:W-:Y:S02]  /*4510*/  FMNMX.FTZ R2, R10, R2, !PT ;  /* 0x000000020a027209 */ /* 0x000fe40007810000 */
[----:B------:R-:W-:Y:S02]  /*4520*/  ISETP.GT.AND P5, PT, R13, 0x20, PT ;  /* 0x000000200d00780c */ /* 0x000fe40003fa4270 */
[----:B------:R-:W-:Y:S01]  /*4530*/  FMNMX.FTZ R0, R161, R0, !PT ;  /* 0x00000000a1007209 */ /* 0x000fe20007810000 */
[----:B------:R-:W2:Y:S01]  /*4540*/  MUFU.TANH R169, R50 ;  /* 0x0000003200a97308 */ /* 0x000ea20000002400 */
[----:B---3--:R-:W-:Y:S01]  /*4550*/  FSEL R8, R8, -INF , P0 ;  /* 0xff80000008087808 */ /* 0x008fe20000000000 */
[----:B------:R-:W-:Y:S01]  /*4560*/  LDSM.16.MT88.4 R64, [R158+0x2000] ;  /* 0x002000009e40783b */ /* 0x000fe20000004200 */
[----:B------:R-:W-:Y:S02]  /*4570*/  FMNMX.FTZ R2, R9, R2, !PT ;  /* 0x0000000209027209 */ /* 0x000fe40007810000 */
[----:B------:R-:W-:-:S02]  /*4580*/  ISETP.GT.AND P4, PT, R13, 0x21, PT ;  /* 0x000000210d00780c */ /* 0x000fc40003f84270 */
[----:B------:R-:W-:Y:S01]  /*4590*/  FMNMX.FTZ R0, R160, R0, !PT ;  /* 0x00000000a0007209 */ /* 0x000fe20007810000 */
[----:B------:R3:W5:Y:S01]  /*45a0*/  MUFU.TANH R170, R51 ;  /* 0x0000003300aa7308 */ /* 0x0007620000002400 */
[----:B------:R-:W-:Y:S01]  /*45b0*/  FSEL R166, R166, -INF , P5 ;  /* 0xff800000a6a67808 */ /* 0x000fe20002800000 */
[----:B-1----:R-:W-:Y:S01]  /*45c0*/  LDSM.16.MT88.4 R72, [R185+0x4000] ;  /* 0x00400000b948783b */ /* 0x002fe20000004200 */
[----:B------:R-:W-:Y:S02]  /*45d0*/  FMNMX.FTZ R2, R8, R2, !PT ;  /* 0x0000000208027209 */ /* 0x000fe40007810000 */
[----:B------:R-:W-:Y:S02]  /*45e0*/  ISETP.GT.AND P3, PT, R13, 0x28, PT ;  /* 0x000000280d00780c */ /* 0x000fe40003f64270 */
[----:B------:R-:W-:Y:S01]  /*45f0*/  FMNMX.FTZ R0, R162, R0, !PT ;  /* 0x00000000a2007209 */ /* 0x000fe20007810000 */
[----:B------:R-:W-:Y:S01]  /*4600*/  MUFU.TANH R46, R46 ;  /* 0x0000002e002e7308 */ /* 0x000fe20000002400 */
[----:B----4-:R-:W-:-:S02]  /*4610*/  FSEL R167, R167, -INF , P4 ;  /* 0xff800000a7a77808 */ /* 0x010fc40002000000 */
[----:B------:R-:W-:Y:S02]  /*4620*/  FMNMX.FTZ R2, R166, R2, !PT ;  /* 0x00000002a6027209 */ /* 0x000fe40007810000 */
[----:B------:R-:W-:Y:S02]  /*4630*/  ISETP.GT.AND P1, PT, R13, 0x29, PT ;  /* 0x000000290d00780c */ /* 0x000fe40003f24270 */
[----:B------:R-:W-:Y:S01]  /*4640*/  FMNMX.FTZ R0, R173, R0, !PT ;  /* 0x00000000ad007209 */ /* 0x000fe20007810000 */
[----:B------:R-:W1:Y:S01]  /*4650*/  MUFU.TANH R41, R41 ;  /* 0x0000002900297308 */ /* 0x000e620000002400 */
[----:B--2---:R-:W-:Y:S01]  /*4660*/  FSEL R169, R169, -INF , P3 ;  /* 0xff800000a9a97808 */ /* 0x004fe20001800000 */
[----:B---3--:R-:W-:Y:S01]  /*4670*/  LDSM.16.MT88.4 R48, [R165+0x2000] ;  /* 0x00200000a530783b */ /* 0x008fe20000004200 */
[----:B------:R-:W-:Y:S02]  /*4680*/  FMNMX.FTZ R2, R167, R2, !PT ;  /* 0x00000002a7027209 */ /* 0x000fe40007810000 */
[----:B------:R-:W-:-:S02]  /*4690*/  ISETP.GT.AND P0, PT, R13, 0x30, PT ;  /* 0x000000300d00780c */ /* 0x000fc40003f04270 */
[----:B------:R-:W-:Y:S01]  /*46a0*/  FMNMX.FTZ R0, R172, R0, !PT ;  /* 0x00000000ac007209 */ /* 0x000fe20007810000 */
[----:B------:R-:W2:Y:S01]  /*46b0*/  MUFU.TANH R47, R47 ;  /* 0x0000002f002f7308 */ /* 0x000ea20000002400 */
[----:B-----5:R-:W-:Y:S02]  /*46c0*/  FSEL R170, R170, -INF , P1 ;  /* 0xff800000aaaa7808 */ /* 0x020fe40000800000 */
[----:B------:R-:W-:Y:S02]  /*46d0*/  FMNMX.FTZ R2, R169, R2, !PT ;  /* 0x00000002a9027209 */ /* 0x000fe40007810000 */
[----:B------:R-:W-:Y:S02]  /*46e0*/  FMNMX.FTZ R0, R171, R0, !PT ;  /* 0x00000000ab007209 */ /* 0x000fe40007810000 */
[----:B------:R-:W-:Y:S01]  /*46f0*/  ISETP.GT.AND P1, PT, R13, 0x31, PT ;  /* 0x000000310d00780c */ /* 0x000fe20003f24270 */
[----:B------:R-:W3:Y:S01]  /*4700*/  MUFU.TANH R42, R42 ;  /* 0x0000002a002a7308 */ /* 0x000ee20000002400 */
[----:B-1----:R-:W-:-:S02]  /*4710*/  FSEL R168, R41, -INF , P6 ;  /* 0xff80000029a87808 */ /* 0x002fc40003000000 */
[----:B------:R-:W-:Y:S02]  /*4720*/  FSEL R142, R46, -INF , P0 ;  /* 0xff8000002e8e7808 */ /* 0x000fe40000000000 */
[----:B------:R-:W-:Y:S02]  /*4730*/  FMNMX.FTZ R14, R170, R2, !PT ;  /* 0x00000002aa0e7209 */ /* 0x000fe40007810000 */
[----:B------:R-:W-:Y:S01]  /*4740*/  FMNMX.FTZ R0, R168, R0, !PT ;  /* 0x00000000a8007209 */ /* 0x000fe20007810000 */
[----:B------:R-:W1:Y:S01]  /*4750*/  MUFU.TANH R43, R43 ;  /* 0x0000002b002b7308 */ /* 0x000e620000002400 */
[----:B------:R-:W-:Y:S02]  /*4760*/  ISETP.GT.AND P0, PT, R13, 0x38, PT ;  /* 0x000000380d00780c */ /* 0x000fe40003f04270 */
[----:B--2---:R-:W-:Y:S01]  /*4770*/  FSEL R141, R47, -INF , P1 ;  /* 0xff8000002f8d7808 */ /* 0x004fe20000800000 */
[----:B------:R-:W2:Y:S01]  /*4780*/  SHFL.BFLY PT, R2, R0, 0x2, 0x1f ;  /* 0x0c401f0000027f89 */ /* 0x000ea200000e0000 */
[----:B------:R-:W-:-:S02]  /*4790*/  FMNMX.FTZ R14, R142, R14, !PT ;  /* 0x0000000e8e0e7209 */ /* 0x000fc40007810000 */
[----:B------:R-:W-:Y:S02]  /*47a0*/  ISETP.GT.AND P1, PT, R13, 0x39, PT ;  /* 0x000000390d00780c */ /* 0x000fe40003f24270 */
[----:B---3--:R-:W-:Y:S02]  /*47b0*/  FSEL R140, R42, -INF , P0 ;  /* 0xff8000002a8c7808 */ /* 0x008fe40000000000 */
[----:B------:R-:W-:-:S04]  /*47c0*/  FMNMX.FTZ R14, R141, R14, !PT ;  /* 0x0000000e8d0e7209 */ /* 0x000fc80007810000 */
[----:B------:R-:W-:Y:S02]  /*47d0*/  FMNMX.FTZ R14, R140, R14, !PT ;  /* 0x0000000e8c0e7209 */ /* 0x000fe40007810000 */
[----:B-1----:R-:W-:Y:S02]  /*47e0*/  FSEL R164, R43, -INF , P1 ;  /* 0xff8000002ba47808 */ /* 0x002fe40000800000 */
[----:B------:R-:W-:Y:S02]  /*47f0*/  LDSM.16.MT88.4 R40, [R185+0x2000] ;  /* 0x00200000b928783b */ /* 0x000fe40000004200 */
        /* <DEDUP_REMOVED lines=11> */
[----:B------:R-:W2:Y:S01]  /*48b0*/  LDSM.16.MT88.4 R56, [R184+0x2000] ;  /* 0x00200000b838783b */ /* 0x000ea20000004200 */
[--C-:B------:R-:W-:Y:S02]  /*48c0*/  FFMA.FTZ R157, R52, c[0x0][0x2d0], -R143.reuse ;  /* 0x0000b400349d7a23 */ /* 0x100fe4000001088f */
[--C-:B------:R-:W-:Y:S01]  /*48d0*/  FFMA.FTZ R155, R20, c[0x0][0x2d0], -R143.reuse ;  /* 0x0000b400149b7a23 */ /* 0x100fe2000001088f */
[----:B------:R-:W-:Y:S01]  /*48e0*/  MUFU.EX2 R156, R156 ;  /* 0x0000009c009c7308 */ /* 0x000fe20000000800 */
[----:B-1----:R-:W-:Y:S01]  /*48f0*/  FMNMX.FTZ R0, R13, R0, !PT ;  /* 0x000000000d007209 */ /* 0x002fe20007810000 */
[--C-:B------:R-:W-:Y:S02]  /*4900*/  FFMA.FTZ R151, R54, c[0x0][0x2d0], -R143.reuse ;  /* 0x0000b40036977a23 */ /* 0x100fe4000001088f */
[----:B------:R-:W-:Y:S01]  /*4910*/  FFMA.FTZ R150, R7, c[0x0][0x2d0], -R143 ;  /* 0x0000b40007967a23 */ /* 0x000fe2000001088f */
[C---:B------:R-:W-:Y:S01]  /*4920*/  FSETP.NEU.FTZ.AND P0, PT, R0.reuse, -INF , PT ;  /* 0xff8000000000780b */ /* 0x040fe20003f1d000 */
[----:B------:R-:W-:-:S02]  /*4930*/  FMUL.FTZ R163, R0, c[0x0][0x2d0] ;  /* 0x0000b40000a37a20 */ /* 0x000fc40000410000 */
[--C-:B------:R-:W-:Y:S01]  /*4940*/  FFMA.FTZ R146, R6, c[0x0][0x2d0], -R143.reuse ;  /* 0x0000b40006927a23 */ /* 0x100fe2000001088f */
[----:B------:R-:W1:Y:S01]  /*4950*/  MUFU.EX2 R157, R157 ;  /* 0x0000009d009d7308 */ /* 0x000e620000000800 */
[--C-:B------:R-:W-:Y:S01]  /*4960*/  FFMA.FTZ R145, R5, c[0x0][0x2d0], -R143.reuse ;  /* 0x0000b40005917a23 */ /* 0x100fe2000001088f */
[----:B------:R-:W-:Y:S01]  /*4970*/  FSEL R163, R163, RZ, P0 ;  /* 0x000000ffa3a37208 */ /* 0x000fe20000000000 */
[--C-:B------:R-:W-:Y:S02]  /*4980*/  FFMA.FTZ R132, R4, c[0x0][0x2d0], -R143.reuse ;  /* 0x0000b40004847a23 */ /* 0x100fe4000001088f */
[----:B------:R-:W3:Y:S01]  /*4990*/  LDSM.16.MT88.4 R4, [R229+0x4000] ;  /* 0x00400000e504783b */ /* 0x000ee20000004200 */
[----:B------:R-:W-:Y:S02]  /*49a0*/  FFMA.FTZ R159, R159, c[0x0][0x2d0], -R143 ;  /* 0x0000b4009f9f7a23 */ /* 0x000fe4000001088f */
[--C-:B------:R-:W-:Y:S01]  /*49b0*/  FFMA.FTZ R154, R53, c[0x0][0x2d0], -R163.reuse ;  /* 0x0000b400359a7a23 */ /* 0x100fe200000108a3 */
[----:B------:R-:W-:Y:S01]  /*49c0*/  MUFU.EX2 R155, R155 ;  /* 0x0000009b009b7308 */ /* 0x000fe20000000800 */
[----:B------:R-:W-:-:S02]  /*49d0*/  FFMA.FTZ R153, R12, c[0x0][0x2d0], -R163 ;  /* 0x0000b4000c997a23 */ /* 0x000fc400000108a3 */
[--C-:B------:R-:W-:Y:S01]  /*49e0*/  FFMA.FTZ R152, R21, c[0x0][0x2d0], -R163.reuse ;  /* 0x0000b40015987a23 */ /* 0x100fe200000108a3 */
[----:B------:R-:W-:Y:S01]  /*49f0*/  LDSM.16.MT88.4 R12, [R158+0x2800] ;  /* 0x002800009e0c783b */ /* 0x000fe20000004200 */
[--C-:B------:R-:W-:Y:S02]  /*4a00*/  FFMA.FTZ R149, R24, c[0x0][0x2d0], -R163.reuse ;  /* 0x0000b40018957a23 */ /* 0x100fe400000108a3 */
[--C-:B------:R-:W-:Y:S01]  /*4a10*/  FFMA.FTZ R148, R11, c[0x0][0x2d0], -R163.reuse ;  /* 0x0000b4000b947a23 */ /* 0x100fe200000108a3 */
[----:B------:R-:W4:Y:S01]  /*4a20*/  MUFU.EX2 R151, R151 ;  /* 0x0000009700977308 */ /* 0x000f220000000800 */
[--C-:B------:R-:W-:Y:S01]  /*4a30*/  FFMA.FTZ R144, R10, c[0x0][0x2d0], -R163.reuse ;  /* 0x0000b4000a907a23 */ /* 0x100fe200000108a3 */
[----:B-1----:R-:W-:Y:S01]  /*4a40*/  F2FP.BF16.PACK_AB R96, R156, R157 ;  /* 0x0000009d9c60723e */ /* 0x002fe200000010ff */
[--C-:B------:R-:W-:Y:S01]  /*4a50*/  FFMA.FTZ R147, R9, c[0x0][0x2d0], -R163.reuse ;  /* 0x0000b40009937a23 */ /* 0x100fe200000108a3 */
[----:B------:R-:W-:Y:S01]  /*4a60*/  LDSM.16.MT88.4 R20, [R185+0x800] ;  /* 0x00080000b914783b */ /* 0x000fe20000004200 */
[----:B------:R-:W-:-:S02]  /*4a70*/  FFMA.FTZ R133, R8, c[0x0][0x2d0], -R163 ;  /* 0x0000b40008857a23 */ /* 0x000fc400000108a3 */
[--C-:B------:R-:W-:Y:S01]  /*4a80*/  FFMA.FTZ R161, R161, c[0x0][0x2d0], -R143.reuse ;  /* 0x0000b400a1a17a23 */ /* 0x100fe2000001088f */
[----:B------:R-:W-:Y:S01]  /*4a90*/  MUFU.EX2 R154, R154 ;  /* 0x0000009a009a7308 */ /* 0x000fe20000000800 */
[----:B------:R-:W1:Y:S01]  /*4aa0*/  LDSM.16.MT88.4 R8, [R185+0x2800] ;  /* 0x00280000b908783b */ /* 0x000e620000004200 */
[--C-:B------:R-:W-:Y:S02]  /*4ab0*/  FFMA.FTZ R160, R160, c[0x0][0x2d0], -R143.reuse ;  /* 0x0000b400a0a07a23 */ /* 0x100fe4000001088f */
[----:B------:R-:W-:Y:S01]  /*4ac0*/  FFMA.FTZ R162, R162, c[0x0][0x2d0], -R143 ;  /* 0x0000b400a2a27a23 */ /* 0x000fe2000001088f */
[----:B------:R-:W-:Y:S01]  /*4ad0*/  LDSM.16.MT88.4 R24, [R165+0x2800] ;  /* 0x00280000a518783b */ /* 0x000fe20000004200 */
[--C-:B------:R-:W-:Y:S02]  /*4ae0*/  FFMA.FTZ R166, R166, c[0x0][0x2d0], -R163.reuse ;  /* 0x0000b400a6a67a23 */ /* 0x100fe400000108a3 */
[----:B------:R-:W5:Y:S01]  /*4af0*/  MUFU.EX2 R153, R153 ;  /* 0x0000009900997308 */ /* 0x000f620000000800 */
[----:B----4-:R-:W-:Y:S01]  /*4b00*/  F2FP.BF16.PACK_AB R98, R151, R155 ;  /* 0x0000009b9762723e */ /* 0x010fe200000010ff */
[----:B------:R-:W-:-:S02]  /*4b10*/  FFMA.FTZ R167, R167, c[0x0][0x2d0], -R163 ;  /* 0x0000b400a7a77a23 */ /* 0x000fc400000108a3 */
[--C-:B------:R-:W-:Y:S02]  /*4b20*/  FFMA.FTZ R169, R169, c[0x0][0x2d0], -R163.reuse ;  /* 0x0000b400a9a97a23 */ /* 0x100fe400000108a3 */
[----:B------:R-:W-:Y:S02]  /*4b30*/  FFMA.FTZ R170, R170, c[0x0][0x2d0], -R163 ;  /* 0x0000b400aaaa7a23 */ /* 0x000fe400000108a3 */
[----:B------:R-:W-:Y:S01]  /*4b40*/  MUFU.EX2 R152, R152 ;  /* 0x0000009800987308 */ /* 0x000fe20000000800 */
[--C-:B------:R-:W-:Y:S02]  /*4b50*/  FFMA.FTZ R242, R168, c[0x0][0x2d0], -R143.reuse ;  /* 0x0000b400a8f27a23 */ /* 0x100fe4000001088f */
[--C-:B------:R-:W-:Y:S02]  /*4b60*/  FFMA.FTZ R173, R173, c[0x0][0x2d0], -R143.reuse ;  /* 0x0000b400adad7a23 */ /* 0x100fe4000001088f */
[--C-:B------:R-:W-:Y:S02]  /*4b70*/  FFMA.FTZ R172, R172, c[0x0][0x2d0], -R143.reuse ;  /* 0x0000b400acac7a23 */ /* 0x100fe4000001088f */
[----:B------:R-:W-:Y:S01]  /*4b80*/  FFMA.FTZ R171, R171, c[0x0][0x2d0], -R143 ;  /* 0x0000b400abab7a23 */ /* 0x000fe2000001088f */
[----:B------:R-:W4:Y:S01]  /*4b90*/  MUFU.EX2 R149, R149 ;  /* 0x0000009500957308 */ /* 0x000f220000000800 */
[----:B-----5:R-:W-:Y:S01]  /*4ba0*/  F2FP.BF16.PACK_AB R97, R153, R154 ;  /* 0x0000009a9961723e */ /* 0x020fe200000010ff */
[----:B------:R-:W-:-:S02]  /*4bb0*/  FFMA.FTZ R168, R142, c[0x0][0x2d0], -R163 ;  /* 0x0000b4008ea87a23 */ /* 0x000fc400000108a3 */
[--C-:B------:R-:W-:Y:S02]  /*4bc0*/  FFMA.FTZ R174, R141, c[0x0][0x2d0], -R163.reuse ;  /* 0x0000b4008dae7a23 */ /* 0x100fe400000108a3 */
[--C-:B------:R-:W-:Y:S02]  /*4bd0*/  FFMA.FTZ R175, R140, c[0x0][0x2d0], -R163.reuse ;  /* 0x0000b4008caf7a23 */ /* 0x100fe400000108a3 */
[----:B------:R-:W-:Y:S01]  /*4be0*/  MUFU.EX2 R150, R150 ;  /* 0x0000009600967308 */ /* 0x000fe20000000800 */
[----:B------:R-:W-:Y:S01]  /*4bf0*/  FFMA.FTZ R239, R164, c[0x0][0x2d0], -R163 ;  /* 0x0000b400a4ef7a23 */ /* 0x000fe200000108a3 */
[----:B------:R-:W-:Y:S01]  /*4c00*/  LDSM.16.MT88.4 R140, [R165+0x3800] ;  /* 0x00380000a58c783b */ /* 0x000fe20000004200 */
[----:B------:R-:W-:Y:S02]  /*4c10*/  FADD.FTZ R156, R157, R156 ;  /* 0x0000009c9d9c7221 */ /* 0x000fe40000010000 */
[----:B------:R-:W-:Y:S02]  /*4c20*/  FADD.FTZ R153, R154, R153 ;  /* 0x000000999a997221 */ /* 0x000fe40000010000 */
[----:B------:R-:W-:Y:S01]  /*4c30*/  FADD.FTZ R155, R155, R156 ;  /* 0x0000009c9b9b7221 */ /* 0x000fe20000010000 */
[----:B----4-:R-:W-:Y:S01]  /*4c40*/  F2FP.BF16.PACK_AB R99, R149, R152 ;  /* 0x000000989563723e */ /* 0x010fe200000010ff */
[----:B------:R-:W4:Y:S01]  /*4c50*/  MUFU.EX2 R146, R146 ;  /* 0x0000009200927308 */ /* 0x000f220000000800 */
[----:B------:R-:W-:-:S02]  /*4c60*/  FADD.FTZ R152, R152, R153 ;  /* 0x0000009998987221 */ /* 0x000fc40000010000 */
[----:B------:R-:W-:Y:S02]  /*4c70*/  FADD.FTZ R155, R151, R155 ;  /* 0x0000009b979b7221 */ /* 0x000fe40000010000 */
[----:B------:R-:W-:Y:S01]  /*4c80*/  FADD.FTZ R152, R149, R152 ;  /* 0x0000009895987221 */ /* 0x000fe20000010000 */
[C---:B------:R-:W-:Y:S02]  /*4c90*/  HMMA.16816.F32.BF16 R36, R96.reuse, R40, RZ ;  /* 0x000000286024723c */ /* 0x040fe400000418ff */
[----:B------:R-:W-:Y:S06]  /*4ca0*/  MUFU.EX2 R145, R145 ;  /* 0x0000009100917308 */ /* 0x000fec0000000800 */
[C---:B--2---:R-:W-:Y:S02]  /*4cb0*/  HMMA.16816.F32.BF16 R52, R96.reuse, R56, RZ ;  /* 0x000000386034723c */ /* 0x044fe400000418ff */
[----:B------:R-:W-:Y:S06]  /*4cc0*/  MUFU.EX2 R132, R132 ;  /* 0x0000008400847308 */ /* 0x000fec0000000800 */
[C---:B------:R-:W-:Y:S02]  /*4cd0*/  HMMA.16816.F32.BF16 R40, R96.reuse, R42, RZ ;  /* 0x0000002a6028723c */ /* 0x040fe400000418ff */
[----:B------:R-:W-:Y:S06]  /*4ce0*/  MUFU.EX2 R148, R148 ;  /* 0x0000009400947308 */ /* 0x000fec0000000800 */
[C---:B------:R-:W-:Y:S02]  /*4cf0*/  HMMA.16816.F32.BF16 R56, R96.reuse, R58, RZ ;  /* 0x0000003a6038723c */ /* 0x040fe400000418ff */
[----:B------:R-:W2:Y:S06]  /*4d00*/  MUFU.EX2 R144, R144 ;  /* 0x0000009000907308 */ /* 0x000eac0000000800 */
        /* <DEDUP_REMOVED lines=31> */
[----:B------:R-:W1:Y:S06]  /*4f00*/  MUFU.EX2 R174, R174 ;  /* 0x000000ae00ae7308 */ /* 0x000e6c0000000800 */
[C---:B------:R-:W-:Y:S02]  /*4f10*/  HMMA.16816.F32.BF16 R80, R96.reuse, R82, RZ ;  /* 0x000000526050723c */ /* 0x040fe400000418ff */
[----:B------:R-:W1:Y:S06]  /*4f20*/  MUFU.EX2 R175, R175 ;  /* 0x000000af00af7308 */ /* 0x000e6c0000000800 */
[C---:B------:R-:W-:Y:S02]  /*4f30*/  HMMA.16816.F32.BF16 R88, R96.reuse, R90, RZ ;  /* 0x0000005a6058723c */ /* 0x040fe400000418ff */
[----:B------:R-:W1:Y:S06]  /*4f40*/  MUFU.EX2 R239, R239 ;  /* 0x000000ef00ef7308 */ /* 0x000e6c0000000800 */
[C---:B---3--:R-:W-:Y:S07]  /*4f50*/  HMMA.16816.F32.BF16 R92, R96.reuse, R4, RZ ;  /* 0x00000004605c723c */ /* 0x048fee00000418ff */
[----:B----4-:R-:W-:Y:S01]  /*4f60*/  F2FP.BF16.PACK_AB R4, R146, R150 ;  /* 0x000000969204723e */ /* 0x010fe200000010ff */
[----:B------:R-:W-:Y:S01]  /*4f70*/  HMMA.16816.F32.BF16 R96, R96, R6, RZ ;  /* 0x000000066060723c */ /* 0x000fe200000418ff */
[----:B--2---:R-:W-:Y:S01]  /*4f80*/  F2FP.BF16.PACK_AB R5, R144, R148 ;  /* 0x000000949005723e */ /* 0x004fe200000010ff */
[----:B------:R-:W-:-:S02]  /*4f90*/  FADD.FTZ R150, R150, R155 ;  /* 0x0000009b96967221 */ /* 0x000fc40000010000 */
[----:B------:R-:W-:Y:S02]  /*4fa0*/  FADD.FTZ R148, R148, R152 ;  /* 0x0000009894947221 */ /* 0x000fe40000010000 */
[----:B------:R-:W-:Y:S01]  /*4fb0*/  FADD.FTZ R150, R146, R150 ;  /* 0x0000009692967221 */ /* 0x000fe20000010000 */
[----:B------:R-:W-:Y:S01]  /*4fc0*/  F2FP.BF16.PACK_AB R6, R132, R145 ;  /* 0x000000918406723e */ /* 0x000fe200000010ff */
[----:B------:R-:W-:Y:S01]  /*4fd0*/  FADD.FTZ R148, R144, R148 ;  /* 0x0000009490947221 */ /* 0x000fe20000010000 */
[----:B-----5:R-:W-:Y:S01]  /*4fe0*/  F2FP.BF16.PACK_AB R7, R133, R147 ;  /* 0x000000938507723e */ /* 0x020fe200000010ff */
[----:B------:R-:W-:Y:S02]  /*4ff0*/  FADD.FTZ R145, R145, R150 ;  /* 0x0000009691917221 */ /* 0x000fe40000010000 */
[----:B------:R-:W-:Y:S02]  /*5000*/  FADD.FTZ R147, R147, R148 ;  /* 0x0000009493937221 */ /* 0x000fe40000010000 */
[----:B------:R-:W-:-:S02]  /*5010*/  FADD.FTZ R145, R132, R145 ;  /* 0x0000009184917221 */ /* 0x000fc40000010000 */
[----:B-1----:R-:W-:Y:S01]  /*5020*/  HMMA.16816.F32.BF16 R36, R4, R8, R36 ;  /* 0x000000080424723c */ /* 0x002fe20000041824 */
        /* <DEDUP_REMOVED lines=46> */
[C---:B-1----:R-:W-:Y:S01]  /*5310*/  HMMA.16816.F32.BF16 R128, R4.reuse, R8, R128 ;  /* 0x000000080480723c */ /* 0x042fe20000041880 */
        /* <DEDUP_REMOVED lines=9> */
[----:B--2---:R-:W-:Y:S01]  /*53b0*/  HMMA.16816.F32.BF16 R120, R4, R16, R120 ;  /* 0x000000100478723c */ /* 0x004fe20000041878 */
[----:B------:R-:W-:-:S07]  /*53c0*/  FADD.FTZ R169, R175, R169 ;  /* 0x000000a9afa97221 */ /* 0x000fce0000010000 */
        /* <DEDUP_REMOVED lines=32> */
[----:B------:R-:W-:-:S02]  /*55d0*/  F2FP.BF16.PACK_AB R4, R172, R173 ;  /* 0x000000adac04723e */ /* 0x000fc400000010ff */
[----:B------:R-:W-:Y:S02]  /*55e0*/  F2FP.BF16.PACK_AB R5, R174, R168 ;  /* 0x000000a8ae05723e */ /* 0x000fe400000010ff */
[C---:B------:R-:W-:Y:S01]  /*55f0*/  F2FP.BF16.PACK_AB R6, R242.reuse, R171 ;  /* 0x000000abf206723e */ /* 0x040fe200000010ff */
[----:B------:R-:W-:Y:S01]  /*5600*/  FADD.FTZ R242, R242, R160 ;  /* 0x000000a0f2f27221 */ /* 0x000fe20000010000 */
[C---:B------:R-:W-:Y:S01]  /*5610*/  F2FP.BF16.PACK_AB R7, R239.reuse, R175 ;  /* 0x000000afef07723e */ /* 0x040fe200000010ff */
[----:B------:R-:W-:-:S06]  /*5620*/  FADD.FTZ R239, R239, R169 ;  /* 0x000000a9efef7221 */ /* 0x000fcc0000010000 */
        /* <DEDUP_REMOVED lines=43> */
[----:B------:R-:W-:Y:S02]  /*58e0*/  ISETP.GE.AND P0, PT, R207, c[0x0][0x1d4], PT ;  /* 0x00007500cf007a0c */ /* 0x000fe40003f06270 */
[C---:B------:R-:W-:Y:S01]  /*58f0*/  LEA R6, P4, R5.reuse, R8, 0x6 ;  /* 0x0000000805067211 */ /* 0x040fe200078830ff */
[----:B------:R-:W-:Y:S01]  /*5900*/  @!PT LDS RZ, [RZ] ;  /* 0x00000000fffff984 */ /* 0x000fe20000000800 */
[----:B------:R-:W-:Y:S01]  /*5910*/  @!PT LDS RZ, [RZ] ;  /* 0x00000000fffff984 */ /* 0x000fe20000000800 */
[----:B------:R-:W-:Y:S01]  /*5920*/  @!PT LDS RZ, [RZ] ;  /* 0x00000000fffff984 */ /* 0x000fe20000000800 */
[----:B------:R1:W-:Y:S03]  /*5930*/  LDGSTS.E.BYPASS.LTC128B.128 [R212+0xc100], [R8.64], !P3 ;  /* 0x0c10000008d47fae */ /* 0x0003e6000d901d48 */
[----:B------:R-:W-:-:S03]  /*5940*/  LEA.HI.X R7, R5, R9, R4, 0x6, P4 ;  /* 0x0000000905077211 */ /* 0x000fc600020f3404 */
[----:B------:R1:W-:Y:S04]  /*5950*/  LDGSTS.E.BYPASS.LTC128B.128 [R212+0xe100], [R8.64+0x80], !P1 ;  /* 0x0e10008008d47fae */ /* 0x0003e8000c901d48 */
[----:B------:R1:W-:Y:S04]  /*5960*/  LDGSTS.E.BYPASS.LTC128B.128 [R212+0x10100], [R8.64+0x100], !P0 ;  /* 0x1010010008d47fae */ /* 0x0003e8000c101d48 */
[----:B------:R1:W-:Y:S04]  /*5970*/  LDGSTS.E.BYPASS.LTC128B.128 [R212+0xd100], [R6.64], !P3 ;  /* 0x0d10000006d47fae */ /* 0x0003e8000d901d48 */
[----:B------:R1:W-:Y:S04]  /*5980*/  LDGSTS.E.BYPASS.LTC128B.128 [R212+0xf100], [R6.64+0x80], !P1 ;  /* 0x0f10008006d47fae */ /* 0x0003e8000c901d48 */
[----:B------:R1:W-:Y:S02]  /*5990*/  LDGSTS.E.BYPASS.LTC128B.128 [R212+0x11100], [R6.64+0x100], !P0 ;  /* 0x1110010006d47fae */ /* 0x0003e4000c101d48 */
.L_x_2149:
[----:B------:R-:W-:Y:S05]  /*59a0*/  BSYNC B0 ;  /* 0x0000000000007941 */ /* 0x000fea0003800000 */
.L_x_2148:
[----:B------:R-:W-:Y:S01]  /*59b0*/  @P2 IMAD.HI.U32 R4, R197, c[0x0][0x2c8], RZ ;  /* 0x0000b200c5042a27 */ /* 0x000fe200078e00ff */
[----:B------:R-:W-:Y:S01]  /*59c0*/  IADD3 R248, R3, -0x2, RZ ;  /* 0xfffffffe03f87810 */ /* 0x000fe20007ffe0ff */
[----:B------:R-:W0:Y:S02]  /*59d0*/  LDGDEPBAR ;  /* 0x00000000000079af */ /* 0x000e240000000000 */
[----:B------:R-:W-:Y:S01]  /*59e0*/  IMAD.MOV.U32 R5, RZ, RZ, R197 ;  /* 0x000000ffff057224 */ /* 0x000fe200078e00c5 */
[----:B------:R-:W-:Y:S01]  /*59f0*/  @P2 SHF.R.U32.HI R5, RZ, c[0x0][0x2cc], R4 ;  /* 0x0000b300ff052a19 */ /* 0x000fe20000011604 */
[----:B------:R-:W-:-:S02]  /*5a00*/  IMAD.MOV.U32 R133, RZ, RZ, 0x1 ;  /* 0x00000001ff857424 */ /* 0x000fc400078e00ff */
[----:B------:R-:W-:Y:S01]  /*5a10*/  IMAD.MOV.U32 R238, RZ, RZ, RZ ;  /* 0x000000ffffee7224 */ /* 0x000fe200078e00ff */
[----:B------:R-:W-:-:S04]  /*5a20*/  IADD3 R5, R5, R244, -R243 ;  /* 0x000000f405057210 */ /* 0x000fc80007ffe8f3 */
[----:B------:R-:W-:-:S04]  /*5a30*/  SHF.R.S32.HI R4, RZ, 0x1f, R5 ;  /* 0x0000001fff047819 */ /* 0x000fc80000011405 */
[----:B------:R-:W-:-:S04]  /*5a40*/  LEA.HI R4, R4, R5, RZ, 0x6 ;  /* 0x0000000504047211 */ /* 0x000fc800078f30ff */
[----:B------:R-:W-:-:S04]  /*5a50*/  SHF.R.S32.HI R245, RZ, 0x6, R4 ;  /* 0x00000006fff57819 */ /* 0x000fc80000011404 */
[----:B------:R-:W-:-:S04]  /*5a60*/  IMNMX R245, R233, R245, !PT ;  /* 0x000000f5e9f57217 */ /* 0x000fc80007800200 */
[----:B------:R-:W-:-:S13]  /*5a70*/  ISETP.GE.AND P0, PT, R248, R245, PT ;  /* 0x000000f5f800720c */ /* 0x000fda0003f06270 */
[----:B------:R-:W-:Y:S05]  /*5a80*/  @!P0 BRA `(.L_x_2150) ;  /* 0x0000322000008947 */ /* 0x000fea0003800000 */
[----:B------:R-:W-:Y:S01]  /*5a90*/  MOV R132, R0 ;  /* 0x0000000000847202 */ /* 0x000fe20000000f00 */
[----:B------:R-:W-:Y:S01]  /*5aa0*/  IMAD.MOV.U32 R247, RZ, RZ, R248 ;  /* 0x000000fffff77224 */ /* 0x000fe200078e00f8 */
[----:B------:R-:W-:Y:S01]  /*5ab0*/  MOV R3, R2 ;  /* 0x0000000200037202 */ /* 0x000fe20000000f00 */
[----:B------:R-:W-:Y:S01]  /*5ac0*/  IMAD.MOV.U32 R133, RZ, RZ, 0x1 ;  /* 0x00000001ff857424 */ /* 0x000fe200078e00ff */
[----:B------:R-:W-:Y:S02]  /*5ad0*/  MOV R238, RZ ;  /* 0x000000ff00ee7202 */ /* 0x000fe40000000f00 */
.L_x_2151:
        /* <DEDUP_REMOVED lines=8> */
[----:B------:R-:W-:Y:S03]  /*5b60*/  IADD3 R195, R135, R194, R134 ;  /* 0x000000c287c37210 */ /* 0x000fe60007ffe086 */
        /* <DEDUP_REMOVED lines=10> */
[----:B-1----:R-:W1:Y:S02]  /*5c10*/  LDSM.16.M88.4 R8, [R194] ;  /* 0x00000000c208783b */ /* 0x002e640000000200 */
[----:B------:R-:W-:Y:S02]  /*5c20*/  @!P6 SHF.L.U64.HI R2, R20, 0x6, R0 ;  /* 0x000000061402e819 */ /* 0x000fe40000010200 */
[----:B------:R-:W-:Y:S02]  /*5c30*/  @!P6 LEA R0, P0, R156, R157, 0x5 ;  /* 0x0000009d9c00e211 */ /* 0x000fe400078028ff */
[-C--:B------:R-:W-:Y:S02]  /*5c40*/  @!P6 IADD3 R157, P5, R157, R236.reuse, RZ ;  /* 0x000000ec9d9de210 */ /* 0x080fe40007fbe0ff */
[----:B------:R-:W2:Y:S01]  /*5c50*/  LDSM.16.M88.4 R16, [R194+0x800] ;  /* 0x00080000c210783b */ /* 0x000ea20000000200 */
[----:B------:R-:W-:Y:S07]  /*5c60*/  @!P6 IADD3 R0, P4, R0, R236, RZ ;  /* 0x000000ec0000e210 */ /* 0x000fee0007f9e0ff */
        /* <DEDUP_REMOVED lines=14> */
[----:B------:R-:W-:Y:S02]  /*5d50*/  @!P6 ISETP.GE.AND P0, PT, R207, c[0x0][0x1d4], PT ;  /* 0x00007500cf00ea0c */ /* 0x000fe40003f06270 */
[-C--:B------:R-:W-:Y:S02]  /*5d60*/  @!P6 IADD3.X R2, R2, R198.reuse, RZ, P5, !PT ;  /* 0x000000c60202e210 */ /* 0x080fe40002ffe4ff */
[C---:B------:R-:W-:Y:S03]  /*5d70*/  @!P6 LEA R158, P5, R157.reuse, c[0x0][0x1f8], 0x1 ;  /* 0x00007e009d9eea11 */ /* 0x040fe600078a08ff */
[C---:B----4-:R-:W-:Y:S01]  /*5d80*/  HMMA.16816.F32.BF16 R28, R32.reuse, R136, RZ ;  /* 0x00000088201c723c */ /* 0x050fe200000418ff */
[----:B------:R-:W-:Y:S03]  /*5d90*/  @!P6 LEA.HI.X R159, R157, c[0x0][0x1fc], R2, 0x1, P5 ;  /* 0x00007f009d9fea11 */ /* 0x000fe600028f0c02 */
[----:B------:R-:W-:Y:S03]  /*5da0*/  @!P6 IMAD R2, R238, 0x6000, R211 ;  /* 0x00006000ee02e824 */ /* 0x000fe600078e02d3 */
[----:B------:R-:W-:Y:S01]  /*5db0*/  @!P6 IADD3.X R136, R156, R198, RZ, P4, !PT ;  /* 0x000000c69c88e210 */ /* 0x000fe200027fe4ff */
[----:B------:R-:W-:Y:S01]  /*5dc0*/  HMMA.16816.F32.BF16 R32, R32, R138, RZ ;  /* 0x0000008a2020723c */ /* 0x000fe200000418ff */
[C---:B------:R-:W-:Y:S04]  /*5dd0*/  @!P6 LEA R156, P4, R0.reuse, c[0x0][0x1f8], 0x1 ;  /* 0x00007e00009cea11 */ /* 0x040fe800078808ff */
[----:B------:R-:W-:Y:S02]  /*5de0*/  @!P6 LEA.HI.X R157, R0, c[0x0][0x1fc], R136, 0x1, P4 ;  /* 0x00007f00009dea11 */ /* 0x000fe400020f0c88 */
[----:B------:R-:W3:Y:S01]  /*5df0*/  LDSM.16.M88.4 R136, [R193+0x1800] ;  /* 0x00180000c188783b */ /* 0x000ee20000000200 */
[C---:B-1----:R-:W-:Y:S05]  /*5e00*/  HMMA.16816.F32.BF16 R4, R140.reuse, R144, R4 ;  /* 0x000000908c04723c */ /* 0x042fea0000041804 */
[C---:B------:R-:W-:Y:S02]  /*5e10*/  IADD3 R0, R134.reuse, R194, RZ ;  /* 0x000000c286007210 */ /* 0x040fe40007ffe0ff */
[----:B------:R-:W-:Y:S01]  /*5e20*/  @!PT LDS RZ, [RZ] ;  /* 0x00000000fffff984 */ /* 0x000fe20000000800 */
[----:B------:R-:W-:Y:S01]  /*5e30*/  @!PT LDS RZ, [RZ] ;  /* 0x00000000fffff984 */ /* 0x000fe20000000800 */
[----:B------:R-:W-:Y:S01]  /*5e40*/  @!PT LDS RZ, [RZ] ;  /* 0x00000000fffff984 */ /* 0x000fe20000000800 */
[----:B------:R1:W-:Y:S01]  /*5e50*/  @!P6 LDGSTS.E.BYPASS.LTC128B.128 [R2], [R158.64], !P3 ;  /* 0x000000009e02efae */ /* 0x0003e2000d901d48 */
[C---:B------:R-:W-:Y:S07]  /*5e60*/  HMMA.16816.F32.BF16 R8, R140.reuse, R146, R8 ;  /* 0x000000928c08723c */ /* 0x040fee0000041808 */
[----:B------:R1:W-:Y:S01]  /*5e70*/  @!P6 LDGSTS.E.BYPASS.LTC128B.128 [R2+0x2000], [R158.64+0x80], !P1 ;  /* 0x020000809e02efae */ /* 0x0003e2000c901d48 */
[C---:B-----5:R-:W-:Y:S07]  /*5e80*/  HMMA.16816.F32.BF16 R12, R140.reuse, R148, R12 ;  /* 0x000000948c0c723c */ /* 0x060fee000004180c */
[----:B------:R1:W-:Y:S01]  /*5e90*/  @!P6 LDGSTS.E.BYPASS.LTC128B.128 [R2+0x4000], [R158.64+0x100], !P0 ;  /* 0x040001009e02efae */ /* 0x0003e2000c101d48 */
[C---:B------:R-:W-:Y:S07]  /*5ea0*/  HMMA.16816.F32.BF16 R16, R140.reuse, R150, R16 ;  /* 0x000000968c10723c */ /* 0x040fee0000041810 */
[----:B------:R1:W-:Y:S01]  /*5eb0*/  @!P6 LDGSTS.E.BYPASS.LTC128B.128 [R2+0x1000], [R156.64], !P3 ;  /* 0x010000009c02efae */ /* 0x0003e2000d901d48 */
[C---:B--2---:R-:W-:Y:S07]  /*5ec0*/  HMMA.16816.F32.BF16 R20, R140.reuse, R152, R20 ;  /* 0x000000988c14723c */ /* 0x044fee0000041814 */
[----:B------:R1:W-:Y:S01]  /*5ed0*/  @!P6 LDGSTS.E.BYPASS.LTC128B.128 [R2+0x3000], [R156.64+0x80], !P1 ;  /* 0x030000809c02efae */ /* 0x0003e2000c901d48 */
[C---:B------:R-:W-:Y:S07]  /*5ee0*/  HMMA.16816.F32.BF16 R24, R140.reuse, R154, R24 ;  /* 0x0000009a8c18723c */ /* 0x040fee0000041818 */
[----:B------:R1:W-:Y:S01]  /*5ef0*/  @!P6 LDGSTS.E.BYPASS.LTC128B.128 [R2+0x5000], [R156.64+0x100], !P0 ;  /* 0x050001009c02efae */ /* 0x0003e2000c101d48 */
[C---:B---3--:R-:W-:Y:S07]  /*5f00*/  HMMA.16816.F32.BF16 R28, R140.reuse, R136, R28 ;  /* 0x000000888c1c723c */ /* 0x048fee000004181c */
[----:B------:R-:W-:Y:S01]  /*5f10*/  LDSM.16.M88.4 R160, [R0] ;  /* 0x0000000000a0783b */ /* 0x000fe20000000200 */
[----:B------:R-:W-:Y:S07]  /*5f20*/  HMMA.16816.F32.BF16 R32, R140, R138, R32 ;  /* 0x0000008a8c20723c */ /* 0x000fee0000041820 */
[----:B------:R-:W-:Y:S08]  /*5f30*/  LDSM.16.M88.4 R144, [R0+0x800] ;  /* 0x000800000090783b */ /* 0x000ff00000000200 */
[----:B------:R-:W-:Y:S01]  /*5f40*/  LDSM.16.M88.4 R148, [R0+0x1000] ;  /* 0x001000000094783b */ /* 0x000fe20000000200 */
[----:B-1----:R-:W-:Y:S07]  /*5f50*/  IADD3 R2, R134, R193, RZ ;  /* 0x000000c186027210 */ /* 0x002fee0007ffe0ff */
[----:B------:R-:W1:Y:S08]  /*5f60*/  LDSM.16.M88.4 R156, [R187] ;  /* 0x00000000bb9c783b */ /* 0x000e700000000200 */
        /* <DEDUP_REMOVED lines=106> */
[C---:B-----5:R-:W-:Y:S07]  /*6610*/  HMMA.16816.F32.BF16 R28, R164.reuse, R152, R28 ;  /* 0x00000098a41c723c */ /* 0x060fee000004181c */
[-C--:B------:R-:W-:Y:S01]  /*6620*/  IADD3 R152, R184, R192.reuse, RZ ;  /* 0x000000c0b8987210 */ /* 0x080fe20007ffe0ff */
[----:B------:R-:W-:Y:S07]  /*6630*/  HMMA.16816.F32.BF16 R32, R164, R154, R32 ;  /* 0x0000009aa420723c */ /* 0x000fee0000041820 */
[----:B------:R-:W-:Y:S01]  /*6640*/  IADD3 R154, R185, R192, RZ ;  /* 0x000000c0b99a7210 */ /* 0x000fe20007ffe0ff */
[C---:B------:R-:W-:Y:S05]  /*6650*/  HMMA.16816.F32.BF16 R4, R160.reuse, R168, R4 ;  /* 0x000000a8a004723c */ /* 0x040fea0000041804 */
[C---:B------:R-:W-:Y:S02]  /*6660*/  IADD3 R153, R189.reuse, R154, RZ ;  /* 0x0000009abd997210 */ /* 0x040fe40007ffe0ff */
[----:B------:R-:W-:Y:S01]  /*6670*/  IADD3 R155, R189, R152, RZ ;  /* 0x00000098bd9b7210 */ /* 0x000fe20007ffe0ff */
        /* <DEDUP_REMOVED lines=12> */
[----:B------:R-:W-:Y:S02]  /*6740*/  FMUL.FTZ R6, R6, c[0x0][0x320] ;  /* 0x0000c80006067a20 */ /* 0x000fe40000410000 */
[----:B------:R-:W-:Y:S02]  /*6750*/  FMUL.FTZ R7, R7, c[0x0][0x320] ;  /* 0x0000c80007077a20 */ /* 0x000fe40000410000 */
[----:B------:R-:W-:Y:S01]  /*6760*/  MUFU.TANH R140, R6 ;  /* 0x00000006008c7308 */ /* 0x000fe20000002400 */
[----:B------:R-:W-:Y:S03]  /*6770*/  FMUL.FTZ R0, R4, c[0x0][0x320] ;  /* 0x0000c80004007a20 */ /* 0x000fe60000410000 */
[----:B------:R-:W-:Y:S02]  /*6780*/  FMUL.FTZ R2, R5, c[0x0][0x320] ;  /* 0x0000c80005027a20 */ /* 0x000fe40000410000 */
[----:B------:R-:W-:Y:S02]  /*6790*/  FMUL.FTZ R8, R8, c[0x0][0x320] ;  /* 0x0000c80008087a20 */ /* 0x000fe40000410000 */
        /* <DEDUP_REMOVED lines=14> */
[----:B-1----:R-:W1:Y:S09]  /*6880*/  LDSM.16.M88.4 R4, [R195+0x5000] ;  /* 0x00500000c304783b */ /* 0x002e720000000200 */
[----:B------:R-:W-:Y:S10]  /*6890*/  MUFU.TANH R142, R10 ;  /* 0x0000000a008e7308 */ /* 0x000ff40000002400 */
[----:B------:R2:W-:Y:S10]  /*68a0*/  MUFU.TANH R143, R11 ;  /* 0x0000000b008f7308 */ /* 0x0005f40000002400 */
[----:B------:R-:W-:Y:S10]  /*68b0*/  MUFU.TANH R169, R15 ;  /* 0x0000000f00a97308 */ /* 0x000ff40000002400 */
[----:B------:R-:W3:Y:S01]  /*68c0*/  MUFU.TANH R0, R0 ;  /* 0x0000000000007308 */ /* 0x000ee20000002400 */
[C---:B-1----:R-:W-:Y:S01]  /*68d0*/  HMMA.16816.F32.BF16 R20, R172.reuse, R4, R20 ;  /* 0x00000004ac14723c */ /* 0x042fe20000041814 */
[----:B--2---:R-:W1:Y:S01]  /*68e0*/  LDSM.16.M88.4 R8, [R195+0x5800] ;  /* 0x00580000c308783b */ /* 0x004e620000000200 */
[----:B------:R-:W-:Y:S07]  /*68f0*/  DEPBAR.LE SB0, 0x2 ;  /* 0x000080800000791a */ /* 0x000fee0000000000 */
[----:B------:R2:W-:Y:S03]  /*6900*/  MUFU.TANH R168, R14 ;  /* 0x0000000e00a87308 */ /* 0x0005e60000002400 */
[----:B------:R-:W-:Y:S01]  /*6910*/  MOV R5, R246 ;  /* 0x000000f600057202 */ /* 0x000fe20000000f00 */
[C---:B------:R-:W-:Y:S01]  /*6920*/  HMMA.16816.F32.BF16 R24, R172.reuse, R6, R24 ;  /* 0x00000006ac18723c */ /* 0x040fe20000041818 */
[----:B------:R-:W-:Y:S06]  /*6930*/  BAR.SYNC.DEFER_BLOCKING 0x0 ;  /* 0x0000000000007b1d */ /* 0x000fec0000010000 */
[----:B------:R-:W-:Y:S05]  /*6940*/  @P2 IMAD.HI.U32 R6, R246, c[0x0][0x2c8], RZ ;  /* 0x0000b200f6062a27 */ /* 0x000fea00078e00ff */
[----:B------:R-:W-:Y:S01]  /*6950*/  @P2 SHF.R.U32.HI R5, RZ, c[0x0][0x2cc], R6 ;  /* 0x0000b300ff052a19 */ /* 0x000fe20000011606 */
[----:B------:R-:W-:Y:S02]  /*6960*/  FMUL.FTZ R4, R20, c[0x0][0x320] ;  /* 0x0000c80014047a20 */ /* 0x000fe40000410000 */
[----:B------:R-:W-:Y:S02]  /*6970*/  FMUL.FTZ R21, R21, c[0x0][0x320] ;  /* 0x0000c80015157a20 */ /* 0x000fe40000410000 */
[----:B------:R-:W-:Y:S07]  /*6980*/  FMUL.FTZ R6, R22, c[0x0][0x320] ;  /* 0x0000c80016067a20 */ /* 0x000fee0000410000 */
[----:B------:R-:W-:Y:S01]  /*6990*/  FMUL.FTZ R24, R24, c[0x0][0x320] ;  /* 0x0000c80018187a20 */ /* 0x000fe20000410000 */
[----:B------:R4:W-:Y:S01]  /*69a0*/  MUFU.TANH R164, R12 ;  /* 0x0000000c00a47308 */ /* 0x0009e20000002400 */
[----:B--2---:R-:W2:Y:S01]  /*69b0*/  SHFL.IDX PT, R14, R5, RZ, 0x1c1f ;  /* 0x001c1fff050e7589 */ /* 0x004ea200000e0000 */
[----:B------:R-:W-:Y:S02]  /*69c0*/  FMUL.FTZ R26, R26, c[0x0][0x320] ;  /* 0x0000c8001a1a7a20 */ /* 0x000fe40000410000 */
[----:B------:R-:W-:Y:S01]  /*69d0*/  FMUL.FTZ R27, R27, c[0x0][0x320] ;  /* 0x0000c8001b1b7a20 */ /* 0x000fe20000410000 */
[C---:B-1----:R-:W-:Y:S04]  /*69e0*/  HMMA.16816.F32.BF16 R28, R172.reuse, R8, R28 ;  /* 0x00000008ac1c723c */ /* 0x042fe8000004181c */
[----:B------:R1:W5:Y:S01]  /*69f0*/  SHFL.IDX PT, R7, R5, 0x1, 0x1c1f ;  /* 0x003c1f0005077f89 */ /* 0x00036200000e0000 */
[----:B------:R-:W1:Y:S03]  /*6a00*/  MUFU.TANH R2, R2 ;  /* 0x0000000200027308 */ /* 0x000e660000002400 */
[----:B------:R-:W-:Y:S07]  /*6a10*/  HMMA.16816.F32.BF16 R32, R172, R10, R32 ;  /* 0x0000000aac20723c */ /* 0x000fee0000041820 */
[----:B------:R3:W3:Y:S01]  /*6a20*/  MUFU.TANH R165, R13 ;  /* 0x0000000d00a57308 */ /* 0x0006e20000002400 */
[----:B----4-:R-:W-:Y:S05]  /*6a30*/  MOV R12, 0x1 ;  /* 0x00000001000c7802 */ /* 0x010fea0000000f00 */
[----:B------:R-:W-:Y:S04]  /*6a40*/  IMAD R12, R247, -0x40, R12 ;  /* 0xffffffc0f70c7824 */ /* 0x000fe800078e020c */
[----:B------:R-:W4:Y:S01]  /*6a50*/  MUFU.TANH R166, R16 ;  /* 0x0000001000a67308 */ /* 0x000f220000002400 */
[----:B------:R-:W-:Y:S01]  /*6a60*/  FMUL.FTZ R28, R28, c[0x0][0x320] ;  /* 0x0000c8001c1c7a20 */ /* 0x000fe20000410000 */
[----:B------:R-:W-:Y:S01]  /*6a70*/  IADD3 R12, R244, R12, -R213 ;  /* 0x0000000cf40c7210 */ /* 0x000fe20007ffe8d5 */
[----:B------:R-:W-:Y:S02]  /*6a80*/  FMUL.FTZ R29, R29, c[0x0][0x320] ;  /* 0x0000c8001d1d7a20 */ /* 0x000fe40000410000 */
[----:B-1----:R-:W-:Y:S01]  /*6a90*/  FMUL.FTZ R5, R23, c[0x0][0x320] ;  /* 0x0000c80017057a20 */ /* 0x002fe20000410000 */
[----:B------:R-:W-:Y:S01]  /*6aa0*/  IADD3 R12, R12, -R243, RZ ;  /* 0x800000f30c0c7210 */ /* 0x000fe20007ffe0ff */
[----:B------:R-:W-:Y:S03]  /*6ab0*/  FMUL.FTZ R30, R30, c[0x0][0x320] ;  /* 0x0000c8001e1e7a20 */ /* 0x000fe60000410000 */
[----:B------:R-:W-:Y:S01]  /*6ac0*/  MUFU.TANH R167, R17 ;  /* 0x0000001100a77308 */ /* 0x000fe20000002400 */
[----:B------:R-:W-:Y:S01]  /*6ad0*/  FMUL.FTZ R32, R32, c[0x0][0x320] ;  /* 0x0000c80020207a20 */ /* 0x000fe20000410000 */
[C---:B--2---:R-:W-:Y:S01]  /*6ae0*/  IADD3 R14, R12.reuse, R14, RZ ;  /* 0x0000000e0c0e7210 */ /* 0x044fe20007ffe0ff */
[----:B------:R-:W-:Y:S01]  /*6af0*/  FMUL.FTZ R33, R33, c[0x0][0x320] ;  /* 0x0000c80021217a20 */ /* 0x000fe20000410000 */
[----:B-----5:R-:W-:Y:S01]  /*6b00*/  IADD3 R7, R12, R7, RZ ;  /* 0x000000070c077210 */ /* 0x020fe20007ffe0ff */
[----:B---3--:R-:W-:Y:S01]  /*6b10*/  FMUL.FTZ R13, R25, c[0x0][0x320] ;  /* 0x0000c800190d7a20 */ /* 0x008fe20000410000 */
[C---:B------:R-:W-:Y:S01]  /*6b20*/  ISETP.GT.AND P3, PT, R14.reuse, RZ, PT ;  /* 0x000000ff0e00720c */ /* 0x040fe20003f64270 */
[----:B------:R-:W-:Y:S01]  /*6b30*/  FMUL.FTZ R31, R31, c[0x0][0x320] ;  /* 0x0000c8001f1f7a20 */ /* 0x000fe20000410000 */
[----:B------:R-:W-:Y:S01]  /*6b40*/  ISETP.GT.AND P1, PT, R14, 0x1, PT ;  /* 0x000000010e00780c */ /* 0x000fe20003f24270 */
[----:B------:R-:W-:Y:S01]  /*6b50*/  FMUL.FTZ R34, R34, c[0x0][0x320] ;  /* 0x0000c80022227a20 */ /* 0x000fe20000410000 */
[----:B------:R-:W-:Y:S01]  /*6b60*/  FSEL R12, R0, -INF , P3 ;  /* 0xff800000000c7808 */ /* 0x000fe20001800000 */
[----:B------:R-:W1:Y:S01]  /*6b70*/  MUFU.TANH R4, R4 ;  /* 0x0000000400047308 */ /* 0x000e620000002400 */
[----:B------:R-:W-:Y:S01]  /*6b80*/  ISETP.GT.AND P5, PT, R14, 0x8, PT ;  /* 0x000000080e00780c */ /* 0x000fe20003fa4270 */
[----:B------:R-:W-:Y:S01]  /*6b90*/  FMUL.FTZ R35, R35, c[0x0][0x320] ;  /* 0x0000c80023237a20 */ /* 0x000fe20000410000 */
[----:B------:R-:W-:Y:S02]  /*6ba0*/  FSEL R0, R2, -INF , P1 ;  /* 0xff80000002007808 */ /* 0x000fe40000800000 */
[----:B------:R-:W-:Y:S02]  /*6bb0*/  FMNMX.FTZ R2, R12, R3, !PT ;  /* 0x000000030c027209 */ /* 0x000fe40007810000 */
[C---:B------:R-:W-:Y:S02]  /*6bc0*/  ISETP.GT.AND P0, PT, R7.reuse, RZ, PT ;  /* 0x000000ff0700720c */ /* 0x040fe40003f04270 */
[----:B------:R-:W-:Y:S01]  /*6bd0*/  ISETP.GT.AND P4, PT, R14, 0x9, PT ;  /* 0x000000090e00780c */ /* 0x000fe20003f84270 */
[----:B------:R2:W3:Y:S01]  /*6be0*/  MUFU.TANH R176, R21 ;  /* 0x0000001500b07308 */ /* 0x0004e20000002400 */
[----:B------:R-:W-:Y:S02]  /*6bf0*/  FSEL R136, R136, -INF , P5 ;  /* 0xff80000088887808 */ /* 0x000fe40002800000 */
[----:B------:R-:W-:Y:S02]  /*6c00*/  FMNMX.FTZ R2, R0, R2, !PT ;  /* 0x0000000200027209 */ /* 0x000fe40007810000 */
[----:B------:R-:W-:Y:S02]  /*6c10*/  ISETP.GT.AND P6, PT, R7, 0x1, PT ;  /* 0x000000010700780c */ /* 0x000fe40003fc4270 */
[----:B------:R-:W-:Y:S02]  /*6c20*/  FSEL R9, R140, -INF , P0 ;  /* 0xff8000008c097808 */ /* 0x000fe40000000000 */
[----:B------:R-:W-:Y:S01]  /*6c30*/  ISETP.GT.AND P0, PT, R14, 0x10, PT ;  /* 0x000000100e00780c */ /* 0x000fe20003f04270 */
[----:B------:R-:W-:Y:S01]  /*6c40*/  MUFU.TANH R170, R18 ;  /* 0x0000001200aa7308 */ /* 0x000fe20000002400 */
[----:B------:R-:W-:Y:S02]  /*6c50*/  FSEL R137, R137, -INF , P4 ;  /* 0xff80000089897808 */ /* 0x000fe40002000000 */
[----:B------:R-:W-:Y:S02]  /*6c60*/  FMNMX.FTZ R2, R136, R2, !PT ;  /* 0x0000000288027209 */ /* 0x000fe40007810000 */
[----:B------:R-:W-:Y:S02]  /*6c70*/  ISETP.GT.AND P3, PT, R7, 0x8, PT ;  /* 0x000000080700780c */ /* 0x000fe40003f64270 */
[----:B------:R-:W-:Y:S02]  /*6c80*/  FSEL R8, R141, -INF , P6 ;  /* 0xff8000008d087808 */ /* 0x000fe40003000000 */
[----:B------:R-:W-:Y:S01]  /*6c90*/  ISETP.GT.AND P6, PT, R14, 0x11, PT ;  /* 0x000000110e00780c */ /* 0x000fe20003fc4270 */
[----:B------:R-:W5:Y:S01]  /*6ca0*/  MUFU.TANH R171, R19 ;  /* 0x0000001300ab7308 */ /* 0x000f620000002400 */
[----:B------:R-:W-:Y:S02]  /*6cb0*/  FMNMX.FTZ R2, R137, R2, !PT ;  /* 0x0000000289027209 */ /* 0x000fe40007810000 */
[----:B------:R-:W-:Y:S01]  /*6cc0*/  FSEL R164, R164, -INF , P0 ;  /* 0xff800000a4a47808 */ /* 0x000fe20000000000 */
[----:B--2---:R-:W-:Y:S01]  /*6cd0*/  LDSM.16.MT88.4 R20, [R153] ;  /* 0x000000009914783b */ /* 0x004fe20000004200 */
[C---:B------:R-:W-:Y:S02]  /*6ce0*/  ISETP.GT.AND P1, PT, R7.reuse, 0x9, PT ;  /* 0x000000090700780c */ /* 0x040fe40003f24270 */
[----:B------:R-:W-:Y:S02]  /*6cf0*/  ISETP.GT.AND P5, PT, R7, 0x10, PT ;  /* 0x000000100700780c */ /* 0x000fe40003fa4270 */
[----:B------:R-:W-:Y:S01]  /*6d00*/  FSEL R11, R142, -INF , P3 ;  /* 0xff8000008e0b7808 */ /* 0x000fe20001800000 */
[----:B------:R-:W2:Y:S01]  /*6d10*/  MUFU.TANH R177, R24 ;  /* 0x0000001800b17308 */ /* 0x000ea20000002400 */
[----:B------:R-:W-:Y:S02]  /*6d20*/  ISETP.GT.AND P3, PT, R14, 0x18, PT ;  /* 0x000000180e00780c */ /* 0x000fe40003f64270 */
[----:B------:R-:W-:Y:S02]  /*6d30*/  FSEL R165, R165, -INF , P6 ;  /* 0xff800000a5a57808 */ /* 0x000fe40003000000 */
[----:B------:R-:W-:Y:S02]  /*6d40*/  FMNMX.FTZ R2, R164, R2, !PT ;  /* 0x00000002a4027209 */ /* 0x000fe40007810000 */
[----:B------:R-:W-:Y:S02]  /*6d50*/  FSEL R10, R143, -INF , P1 ;  /* 0xff8000008f0a7808 */ /* 0x000fe40000800000 */
[----:B------:R-:W-:Y:S01]  /*6d60*/  ISETP.GT.AND P1, PT, R14, 0x19, PT ;  /* 0x000000190e00780c */ /* 0x000fe20003f24270 */
[----:B------:R-:W2:Y:S01]  /*6d70*/  MUFU.TANH R13, R13 ;  /* 0x0000000d000d7308 */ /* 0x000ea20000002400 */
[----:B------:R-:W-:Y:S02]  /*6d80*/  FSEL R168, R168, -INF , P5 ;  /* 0xff800000a8a87808 */ /* 0x000fe40002800000 */
[----:B------:R-:W-:Y:S02]  /*6d90*/  ISETP.GT.AND P5, PT, R14, 0x20, PT ;  /* 0x000000200e00780c */ /* 0x000fe40003fa4270 */
[----:B----4-:R-:W-:Y:S02]  /*6da0*/  FSEL R166, R166, -INF , P3 ;  /* 0xff800000a6a67808 */ /* 0x010fe40001800000 */
[----:B------:R-:W-:Y:S02]  /*6db0*/  FMNMX.FTZ R2, R165, R2, !PT ;  /* 0x00000002a5027209 */ /* 0x000fe40007810000 */
[----:B------:R-:W-:Y:S01]  /*6dc0*/  ISETP.GT.AND P4, PT, R7, 0x11, PT ;  /* 0x000000110700780c */ /* 0x000fe20003f84270 */
[----:B------:R-:W4:Y:S01]  /*6dd0*/  MUFU.TANH R149, R28 ;  /* 0x0000001c00957308 */ /* 0x000f220000002400 */
[----:B-1----:R-:W-:Y:S02]  /*6de0*/  FSEL R175, R4, -INF , P5 ;  /* 0xff80000004af7808 */ /* 0x002fe40002800000 */
[----:B------:R-:W-:Y:S02]  /*6df0*/  FMNMX.FTZ R4, R9, R132, !PT ;  /* 0x0000008409047209 */ /* 0x000fe40007810000 */
[----:B------:R-:W-:Y:S02]  /*6e00*/  FSEL R167, R167, -INF , P1 ;  /* 0xff800000a7a77808 */ /* 0x000fe40000800000 */
[----:B------:R-:W-:Y:S02]  /*6e10*/  FMNMX.FTZ R2, R166, R2, !PT ;  /* 0x00000002a6027209 */ /* 0x000fe40007810000 */
[----:B------:R-:W-:Y:S01]  /*6e20*/  FMNMX.FTZ R4, R8, R4, !PT ;  /* 0x0000000408047209 */ /* 0x000fe20007810000 */
[----:B------:R-:W1:Y:S01]  /*6e30*/  MUFU.TANH R148, R29 ;  /* 0x0000001d00947308 */ /* 0x000e620000002400 */
[----:B------:R-:W-:Y:S02]  /*6e40*/  FSEL R169, R169, -INF , P4 ;  /* 0xff800000a9a97808 */ /* 0x000fe40002000000 */
[C---:B------:R-:W-:Y:S02]  /*6e50*/  ISETP.GT.AND P4, PT, R14.reuse, 0x21, PT ;  /* 0x000000210e00780c */ /* 0x040fe40003f84270 */
[----:B------:R-:W-:Y:S02]  /*6e60*/  FMNMX.FTZ R2, R167, R2, !PT ;  /* 0x00000002a7027209 */ /* 0x000fe40007810000 */
[C---:B------:R-:W-:Y:S02]  /*6e70*/  ISETP.GT.AND P0, PT, R7.reuse, 0x18, PT ;  /* 0x000000180700780c */ /* 0x040fe40003f04270 */
[----:B------:R-:W-:Y:S01]  /*6e80*/  ISETP.GT.AND P6, PT, R7, 0x19, PT ;  /* 0x000000190700780c */ /* 0x000fe20003fc4270 */
[----:B------:R-:W1:Y:S01]  /*6e90*/  MUFU.TANH R147, R32 ;  /* 0x0000002000937308 */ /* 0x000e620000002400 */
[----:B------:R-:W-:Y:S02]  /*6ea0*/  ISETP.GT.AND P3, PT, R14, 0x28, PT ;  /* 0x000000280e00780c */ /* 0x000fe40003f64270 */
[----:B------:R-:W-:Y:S02]  /*6eb0*/  FMNMX.FTZ R4, R11, R4, !PT ;  /* 0x000000040b047209 */ /* 0x000fe40007810000 */
[----:B------:R-:W-:Y:S02]  /*6ec0*/  FMNMX.FTZ R2, R175, R2, !PT ;  /* 0x00000002af027209 */ /* 0x000fe40007810000 */
[----:B---3--:R-:W-:Y:S02]  /*6ed0*/  FSEL R176, R176, -INF , P4 ;  /* 0xff800000b0b07808 */ /* 0x008fe40002000000 */
[C---:B------:R-:W-:Y:S01]  /*6ee0*/  ISETP.GT.AND P5, PT, R14.reuse, 0x38, PT ;  /* 0x000000380e00780c */ /* 0x040fe20003fa4270 */
[----:B------:R-:W3:Y:S01]  /*6ef0*/  MUFU.TANH R6, R6 ;  /* 0x0000000600067308 */ /* 0x000ee20000002400 */
[C---:B------:R-:W-:Y:S02]  /*6f00*/  ISETP.GT.AND P1, PT, R14.reuse, 0x29, PT ;  /* 0x000000290e00780c */ /* 0x040fe40003f24270 */
[C---:B------:R-:W-:Y:S02]  /*6f10*/  ISETP.GT.AND P4, PT, R14.reuse, 0x39, PT ;  /* 0x000000390e00780c */ /* 0x040fe40003f84270 */
[----:B-----5:R-:W-:Y:S02]  /*6f20*/  FSEL R171, R171, -INF , P6 ;  /* 0xff800000abab7808 */ /* 0x020fe40003000000 */
[----:B------:R-:W-:Y:S02]  /*6f30*/  ISETP.GT.AND P6, PT, R14, 0x31, PT ;  /* 0x000000310e00780c */ /* 0x000fe40003fc4270 */
[----:B------:R-:W-:Y:S01]  /*6f40*/  FSEL R170, R170, -INF , P0 ;  /* 0xff800000aaaa7808 */ /* 0x000fe20000000000 */
[----:B------:R-:W5:Y:S01]  /*6f50*/  MUFU.TANH R146, R33 ;  /* 0x0000002100927308 */ /* 0x000f620000002400 */
[----:B------:R-:W-:Y:S02]  /*6f60*/  ISETP.GT.AND P0, PT, R14, 0x30, PT ;  /* 0x000000300e00780c */ /* 0x000fe40003f04270 */
[----:B------:R-:W-:Y:S02]  /*6f70*/  FMNMX.FTZ R14, R10, R4, !PT ;  /* 0x000000040a0e7209 */ /* 0x000fe40007810000 */
[----:B------:R-:W-:Y:S02]  /*6f80*/  FMNMX.FTZ R4, R176, R2, !PT ;  /* 0x00000002b0047209 */ /* 0x000fe40007810000 */
[----:B--2---:R-:W-:Y:S02]  /*6f90*/  FSEL R177, R177, -INF , P3 ;  /* 0xff800000b1b17808 */ /* 0x004fe40001800000 */
[----:B------:R-:W-:Y:S01]  /*6fa0*/  FSEL R174, R13, -INF , P1 ;  /* 0xff8000000dae7808 */ /* 0x000fe20000800000 */
[----:B------:R-:W2:Y:S01]  /*6fb0*/  MUFU.TANH R5, R5 ;  /* 0x0000000500057308 */ /* 0x000ea20000002400 */
[----:B------:R-:W-:Y:S02]  /*6fc0*/  FMNMX.FTZ R2, R168, R14, !PT ;  /* 0x0000000ea8027209 */ /* 0x000fe40007810000 */
[----:B------:R-:W-:Y:S02]  /*6fd0*/  FMNMX.FTZ R4, R177, R4, !PT ;  /* 0x00000004b1047209 */ /* 0x000fe40007810000 */
[----:B----4-:R-:W-:Y:S02]  /*6fe0*/  FSEL R149, R149, -INF , P0 ;  /* 0xff80000095957808 */ /* 0x010fe40000000000 */
[----:B------:R-:W-:Y:S02]  /*6ff0*/  FMNMX.FTZ R4, R174, R4, !PT ;  /* 0x00000004ae047209 */ /* 0x000fe40007810000 */
[----:B------:R-:W-:Y:S01]  /*7000*/  FMNMX.FTZ R2, R169, R2, !PT ;  /* 0x00000002a9027209 */ /* 0x000fe20007810000 */
[----:B------:R-:W4:Y:S01]  /*7010*/  MUFU.TANH R151, R26 ;  /* 0x0000001a00977308 */ /* 0x000f220000002400 */
[----:B-1----:R-:W-:Y:S02]  /*7020*/  FSEL R148, R148, -INF , P6 ;  /* 0xff80000094947808 */ /* 0x002fe40003000000 */
[----:B------:R-:W-:Y:S02]  /*7030*/  FMNMX.FTZ R4, R149, R4, !PT ;  /* 0x0000000495047209 */ /* 0x000fe40007810000 */
[----:B------:R-:W-:Y:S02]  /*7040*/  ISETP.GT.AND P3, PT, R7, 0x20, PT ;  /* 0x000000200700780c */ /* 0x000fe40003f64270 */
[----:B------:R-:W-:Y:S02]  /*7050*/  FMNMX.FTZ R2, R170, R2, !PT ;  /* 0x00000002aa027209 */ /* 0x000fe40007810000 */
[----:B------:R-:W-:Y:S01]  /*7060*/  FSEL R147, R147, -INF , P5 ;  /* 0xff80000093937808 */ /* 0x000fe20002800000 */
[----:B------:R-:W1:Y:S01]  /*7070*/  MUFU.TANH R150, R27 ;  /* 0x0000001b00967308 */ /* 0x000e620000002400 */
[----:B------:R-:W-:Y:S02]  /*7080*/  FMNMX.FTZ R4, R148, R4, !PT ;  /* 0x0000000494047209 */ /* 0x000fe40007810000 */
[----:B---3--:R-:W-:Y:S02]  /*7090*/  FSEL R173, R6, -INF , P3 ;  /* 0xff80000006ad7808 */ /* 0x008fe40001800000 */
[----:B------:R-:W-:Y:S02]  /*70a0*/  ISETP.GT.AND P1, PT, R7, 0x21, PT ;  /* 0x000000210700780c */ /* 0x000fe40003f24270 */
[----:B------:R-:W-:Y:S02]  /*70b0*/  FMNMX.FTZ R2, R171, R2, !PT ;  /* 0x00000002ab027209 */ /* 0x000fe40007810000 */
[----:B-----5:R-:W-:Y:S01]  /*70c0*/  FSEL R146, R146, -INF , P4 ;  /* 0xff80000092927808 */ /* 0x020fe20002000000 */
[----:B------:R-:W3:Y:S01]  /*70d0*/  MUFU.TANH R144, R30 ;  /* 0x0000001e00907308 */ /* 0x000ee20000002400 */
[----:B--2---:R-:W-:Y:S02]  /*70e0*/  FSEL R172, R5, -INF , P1 ;  /* 0xff80000005ac7808 */ /* 0x004fe40000800000 */
[----:B------:R-:W-:Y:S02]  /*70f0*/  FMNMX.FTZ R5, R173, R2, !PT ;  /* 0x00000002ad057209 */ /* 0x000fe40007810000 */
[----:B------:R-:W-:Y:S02]  /*7100*/  FMNMX.FTZ R2, R147, R4, !PT ;  /* 0x0000000493027209 */ /* 0x000fe40007810000 */
[----:B------:R-:W-:Y:S02]  /*7110*/  ISETP.GT.AND P0, PT, R7, 0x28, PT ;  /* 0x000000280700780c */ /* 0x000fe40003f04270 */
[----:B------:R-:W-:Y:S01]  /*7120*/  FMNMX.FTZ R2, R146, R2, !PT ;  /* 0x0000000292027209 */ /* 0x000fe20007810000 */
[----:B------:R-:W2:Y:S01]  /*7130*/  MUFU.TANH R143, R31 ;  /* 0x0000001f008f7308 */ /* 0x000ea20000002400 */
[----:B----4-:R-:W-:Y:S02]  /*7140*/  FSEL R151, R151, -INF , P0 ;  /* 0xff80000097977808 */ /* 0x010fe40000000000 */
[----:B------:R-:W-:Y:S01]  /*7150*/  ISETP.GT.AND P1, PT, R7, 0x29, PT ;  /* 0x000000290700780c */ /* 0x000fe20003f24270 */
[----:B------:R-:W4:Y:S01]  /*7160*/  SHFL.BFLY PT, R4, R2, 0x2, 0x1f ;  /* 0x0c401f0002047f89 */ /* 0x000f2200000e0000 */
[----:B------:R-:W-:Y:S02]  /*7170*/  FMNMX.FTZ R5, R172, R5, !PT ;  /* 0x00000005ac057209 */ /* 0x000fe40007810000 */
[----:B-1----:R-:W-:Y:S02]  /*7180*/  FSEL R150, R150, -INF , P1 ;  /* 0xff80000096967808 */ /* 0x002fe40000800000 */
[----:B------:R-:W-:Y:S01]  /*7190*/  FMNMX.FTZ R5, R151, R5, !PT ;  /* 0x0000000597057209 */ /* 0x000fe20007810000 */
[----:B------:R-:W1:Y:S01]  /*71a0*/  MUFU.TANH R142, R34 ;  /* 0x00000022008e7308 */ /* 0x000e620000002400 */
[C---:B------:R-:W-:Y:S02]  /*71b0*/  ISETP.GT.AND P0, PT, R7.reuse, 0x30, PT ;  /* 0x000000300700780c */ /* 0x040fe40003f04270 */
[----:B------:R-:W-:Y:S02]  /*71c0*/  FMNMX.FTZ R5, R150, R5, !PT ;  /* 0x0000000596057209 */ /* 0x000fe40007810000 */
[----:B---3--:R-:W-:Y:S02]  /*71d0*/  FSEL R144, R144, -INF , P0 ;  /* 0xff80000090907808 */ /* 0x008fe40000000000 */
[C---:B------:R-:W-:Y:S02]  /*71e0*/  ISETP.GT.AND P1, PT, R7.reuse, 0x31, PT ;  /* 0x000000310700780c */ /* 0x040fe40003f24270 */
[----:B------:R-:W-:Y:S01]  /*71f0*/  FMNMX.FTZ R5, R144, R5, !PT ;  /* 0x0000000590057209 */ /* 0x000fe20007810000 */
[----:B------:R-:W3:Y:S01]  /*7200*/  MUFU.TANH R35, R35 ;  /* 0x0000002300237308 */ /* 0x000ee20000002400 */
[----:B------:R-:W-:Y:S02]  /*7210*/  ISETP.GT.AND P0, PT, R7, 0x38, PT ;  /* 0x000000380700780c */ /* 0x000fe40003f04270 */
[----:B--2---:R-:W-:Y:S01]  /*7220*/  FSEL R143, R143, -INF , P1 ;  /* 0xff8000008f8f7808 */ /* 0x004fe20000800000 */
[----:B------:R-:W-:Y:S01]  /*7230*/  LDSM.16.MT88.4 R28, [R152] ;  /* 0x00000000981c783b */ /* 0x000fe20000004200 */
[----:B------:R-:W-:Y:S02]  /*7240*/  ISETP.GT.AND P1, PT, R7, 0x39, PT ;  /* 0x000000390700780c */ /* 0x000fe40003f24270 */
[----:B------:R-:W-:Y:S02]  /*7250*/  FMNMX.FTZ R5, R143, R5, !PT ;  /* 0x000000058f057209 */ /* 0x000fe40007810000 */
[----:B----4-:R-:W-:Y:S02]  /*7260*/  FMNMX.FTZ R4, R2, R4, !PT ;  /* 0x0000000402047209 */ /* 0x010fe40007810000 */
[----:B-1----:R-:W-:Y:S03]  /*7270*/  FSEL R142, R142, -INF , P0 ;  /* 0xff8000008e8e7808 */ /* 0x002fe60000000000 */
[----:B------:R-:W1:Y:S01]  /*7280*/  SHFL.BFLY PT, R2, R4, 0x1, 0x1f ;  /* 0x0c201f0004027f89 */ /* 0x000e6200000e0000 */
[----:B------:R-:W-:Y:S02]  /*7290*/  FMNMX.FTZ R5, R142, R5, !PT ;  /* 0x000000058e057209 */ /* 0x000fe40007810000 */
[----:B---3--:R-:W-:Y:S04]  /*72a0*/  FSEL R141, R35, -INF , P1 ;  /* 0xff800000238d7808 */ /* 0x008fe80000800000 */
[----:B------:R-:W-:Y:S05]  /*72b0*/  FMNMX.FTZ R5, R141, R5, !PT ;  /* 0x000000058d057209 */ /* 0x000fea0007810000 */
[----:B------:R-:W2:Y:S01]  /*72c0*/  SHFL.BFLY PT, R6, R5, 0x2, 0x1f ;  /* 0x0c401f0005067f89 */ /* 0x000ea200000e0000 */
[----:B-1----:R-:W-:Y:S04]  /*72d0*/  FMNMX.FTZ R2, R4, R2, !PT ;  /* 0x0000000204027209 */ /* 0x002fe80007810000 */
[C---:B------:R-:W-:Y:S01]  /*72e0*/  FSETP.NEU.FTZ.AND P1, PT, R2.reuse, -INF , PT ;  /* 0xff8000000200780b */ /* 0x040fe20003f3d000 */
[----:B------:R-:W-:Y:S05]  /*72f0*/  FMUL.FTZ R145, R2, c[0x0][0x2d0] ;  /* 0x0000b40002917a20 */ /* 0x000fea0000410000 */
[----:B------:R-:W-:Y:S05]  /*7300*/  FSEL R145, R145, RZ, P1 ;  /* 0x000000ff91917208 */ /* 0x000fea0000800000 */
[--C-:B------:R-:W-:Y:S02]  /*7310*/  FFMA.FTZ R162, R0, c[0x0][0x2d0], -R145.reuse ;  /* 0x0000b40000a27a23 */ /* 0x100fe40000010891 */
[--C-:B------:R-:W-:Y:S01]  /*7320*/  FFMA.FTZ R163, R12, c[0x0][0x2d0], -R145.reuse ;  /* 0x0000b4000ca37a23 */ /* 0x100fe20000010891 */
[----:B--2---:R-:W-:Y:S01]  /*7330*/  FMNMX.FTZ R5, R5, R6, !PT ;  /* 0x0000000605057209 */ /* 0x004fe20007810000 */
[----:B------:R-:W-:Y:S01]  /*7340*/  LDSM.16.MT88.4 R12, [R154] ;  /* 0x000000009a0c783b */ /* 0x000fe20000004200 */
[--C-:B------:R-:W-:Y:S01]  /*7350*/  FFMA.FTZ R161, R136, c[0x0][0x2d0], -R145.reuse ;  /* 0x0000b40088a17a23 */ /* 0x100fe20000010891 */
[----:B------:R-:W-:Y:S01]  /*7360*/  MUFU.EX2 R162, R162 ;  /* 0x000000a200a27308 */ /* 0x000fe20000000800 */
[--C-:B------:R-:W-:Y:S02]  /*7370*/  FFMA.FTZ R160, R137, c[0x0][0x2d0], -R145.reuse ;  /* 0x0000b40089a07a23 */ /* 0x100fe40000010891 */
[--C-:B------:R-:W-:Y:S02]  /*7380*/  FFMA.FTZ R180, R149, c[0x0][0x2d0], -R145.reuse ;  /* 0x0000b40095b47a23 */ /* 0x100fe40000010891 */
[--C-:B------:R-:W-:Y:S01]  /*7390*/  FFMA.FTZ R181, R148, c[0x0][0x2d0], -R145.reuse ;  /* 0x0000b40094b57a23 */ /* 0x100fe20000010891 */
[----:B------:R-:W1:Y:S01]  /*73a0*/  SHFL.BFLY PT, R4, R5, 0x1, 0x1f ;  /* 0x0c201f0005047f89 */ /* 0x000e6200000e0000 */
        /* <DEDUP_REMOVED lines=10> */
[--C-:B------:R-:W-:Y:S02]  /*7450*/  FFMA.FTZ R174, R174, c[0x0][0x2d0], -R145.reuse ;  /* 0x0000b400aeae7a23 */ /* 0x100fe40000010891 */
[----:B------:R-:W-:Y:S01]  /*7460*/  FFMA.FTZ R145, R146, c[0x0][0x2d0], -R145 ;  /* 0x0000b40092917a23 */ /* 0x000fe20000010891 */
[----:B-1----:R-:W-:Y:S04]  /*7470*/  FMNMX.FTZ R0, R5, R4, !PT ;  /* 0x0000000405007209 */ /* 0x002fe80007810000 */
[----:B------:R-:W1:Y:S01]  /*7480*/  MUFU.EX2 R160, R160 ;  /* 0x000000a000a07308 */ /* 0x000e620000000800 */
[----:B------:R-:W-:Y:S02]  /*7490*/  FSEL R5, R2, RZ, P1 ;  /* 0x000000ff02057208 */ /* 0x000fe40000800000 */
[C---:B------:R-:W-:Y:S01]  /*74a0*/  FSETP.NEU.FTZ.AND P0, PT, R0.reuse, -INF , PT ;  /* 0xff8000000000780b */ /* 0x040fe20003f1d000 */
[----:B------:R-:W-:Y:S01]  /*74b0*/  FMUL.FTZ R140, R0, c[0x0][0x2d0] ;  /* 0x0000b400008c7a20 */ /* 0x000fe20000410000 */
[----:B--2---:R-:W-:Y:S01]  /*74c0*/  F2FP.BF16.PACK_AB R136, R162, R163 ;  /* 0x000000a3a288723e */ /* 0x004fe200000010ff */
[----:B------:R-:W-:Y:S01]  /*74d0*/  FADD.FTZ R3, -R5, R3 ;  /* 0x0000000305037221 */ /* 0x000fe20000010100 */
[----:B------:R-:W-:Y:S02]  /*74e0*/  FSEL R4, R0, RZ, P0 ;  /* 0x000000ff00047208 */ /* 0x000fe40000000000 */
[----:B------:R-:W-:Y:S01]  /*74f0*/  FSEL R140, R140, RZ, P0 ;  /* 0x000000ff8c8c7208 */ /* 0x000fe20000000000 */
[----:B------:R-:W-:Y:S01]  /*7500*/  FMUL.FTZ R3, R3, c[0x0][0x2d0] ;  /* 0x0000b40003037a20 */ /* 0x000fe20000410000 */
[----:B------:R2:W-:Y:S01]  /*7510*/  MUFU.EX2 R183, R145 ;  /* 0x0000009100b77308 */ /* 0x0005e20000000800 */
[----:B------:R-:W-:Y:S02]  /*7520*/  FADD.FTZ R4, -R4, R132 ;  /* 0x0000008404047221 */ /* 0x000fe40000010100 */
[--C-:B------:R-:W-:Y:S02]  /*7530*/  FFMA.FTZ R159, R9, c[0x0][0x2d0], -R140.reuse ;  /* 0x0000b400099f7a23 */ /* 0x100fe4000001088c */
[--C-:B------:R-:W-:Y:S02]  /*7540*/  FFMA.FTZ R158, R8, c[0x0][0x2d0], -R140.reuse ;  /* 0x0000b400089e7a23 */ /* 0x100fe4000001088c */
[--C-:B------:R-:W-:Y:S02]  /*7550*/  FFMA.FTZ R157, R11, c[0x0][0x2d0], -R140.reuse ;  /* 0x0000b4000b9d7a23 */ /* 0x100fe4000001088c */
[--C-:B------:R-:W-:Y:S01]  /*7560*/  FFMA.FTZ R156, R10, c[0x0][0x2d0], -R140.reuse ;  /* 0x0000b4000a9c7a23 */ /* 0x100fe2000001088c */
[----:B------:R3:W4:Y:S01]  /*7570*/  MUFU.EX2 R132, R3 ;  /* 0x0000000300847308 */ /* 0x0007220000000800 */
[--C-:B------:R-:W-:Y:S01]  /*7580*/  FFMA.FTZ R178, R151, c[0x0][0x2d0], -R140.reuse ;  /* 0x0000b40097b27a23 */ /* 0x100fe2000001088c */
[----:B-1----:R-:W-:Y:S01]  /*7590*/  F2FP.BF16.PACK_AB R138, R160, R161 ;  /* 0x000000a1a08a723e */ /* 0x002fe200000010ff */
[--C-:B------:R-:W-:Y:S02]  /*75a0*/  FFMA.FTZ R179, R150, c[0x0][0x2d0], -R140.reuse ;  /* 0x0000b40096b37a23 */ /* 0x100fe4000001088c */
[----:B------:R-:W-:Y:S01]  /*75b0*/  LDSM.16.MT88.4 R148, [R153+0x3800] ;  /* 0x003800009994783b */ /* 0x000fe20000004200 */
[--C-:B------:R-:W-:Y:S02]  /*75c0*/  FFMA.FTZ R192, R144, c[0x0][0x2d0], -R140.reuse ;  /* 0x0000b40090c07a23 */ /* 0x100fe4000001088c */
[--C-:B------:R-:W-:Y:S02]  /*75d0*/  FFMA.FTZ R193, R143, c[0x0][0x2d0], -R140.reuse ;  /* 0x0000b4008fc17a23 */ /* 0x100fe4000001088c */
[----:B------:R-:W-:Y:S01]  /*75e0*/  MUFU.EX2 R159, R159 ;  /* 0x0000009f009f7308 */ /* 0x000fe20000000800 */
[--C-:B------:R-:W-:Y:S02]  /*75f0*/  FFMA.FTZ R194, R142, c[0x0][0x2d0], -R140.reuse ;  /* 0x0000b4008ec27a23 */ /* 0x100fe4000001088c */
[--C-:B------:R-:W-:Y:S01]  /*7600*/  FFMA.FTZ R168, R168, c[0x0][0x2d0], -R140.reuse ;  /* 0x0000b400a8a87a23 */ /* 0x100fe2000001088c */
[----:B--2---:R-:W-:Y:S01]  /*7610*/  LDSM.16.MT88.4 R144, [R154+0x3800] ;  /* 0x003800009a90783b */ /* 0x004fe20000004200 */
[--C-:B------:R-:W-:Y:S02]  /*7620*/  FFMA.FTZ R169, R169, c[0x0][0x2d0], -R140.reuse ;  /* 0x0000b400a9a97a23 */ /* 0x100fe4000001088c */
[--C-:B------:R-:W-:Y:S02]  /*7630*/  FFMA.FTZ R170, R170, c[0x0][0x2d0], -R140.reuse ;  /* 0x0000b400aaaa7a23 */ /* 0x100fe4000001088c */
[--C-:B------:R-:W-:Y:S01]  /*7640*/  FFMA.FTZ R171, R171, c[0x0][0x2d0], -R140.reuse ;  /* 0x0000b400abab7a23 */ /* 0x100fe2000001088c */
[----:B------:R-:W1:Y:S01]  /*7650*/  MUFU.EX2 R158, R158 ;  /* 0x0000009e009e7308 */ /* 0x000e620000000800 */
[--C-:B------:R-:W-:Y:S02]  /*7660*/  FFMA.FTZ R173, R173, c[0x0][0x2d0], -R140.reuse ;  /* 0x0000b400adad7a23 */ /* 0x100fe4000001088c */
[--C-:B------:R-:W-:Y:S02]  /*7670*/  FFMA.FTZ R172, R172, c[0x0][0x2d0], -R140.reuse ;  /* 0x0000b400acac7a23 */ /* 0x100fe4000001088c */
[----:B---3--:R-:W-:Y:S02]  /*7680*/  FMUL.FTZ R3, R4, c[0x0][0x2d0] ;  /* 0x0000b40004037a20 */ /* 0x008fe40000410000 */
[C---:B----4-:R-:W-:Y:S02]  /*7690*/  FMUL.FTZ R4, R132.reuse, R128 ;  /* 0x0000008084047220 */ /* 0x050fe40000410000 */
        /* <DEDUP_REMOVED lines=10> */
[----:B-1----:R-:W-:Y:S01]  /*7740*/  F2FP.BF16.PACK_AB R137, R158, R159 ;  /* 0x0000009f9e89723e */ /* 0x002fe200000010ff */
[C---:B------:R-:W-:Y:S02]  /*7750*/  FMUL.FTZ R33, R132.reuse, R101 ;  /* 0x0000006584217220 */ /* 0x040fe40000410000 */
[----:B------:R-:W-:Y:S02]  /*7760*/  FFMA.FTZ R140, R141, c[0x0][0x2d0], -R140 ;  /* 0x0000b4008d8c7a23 */ /* 0x000fe4000001088c */
[C---:B------:R-:W-:Y:S01]  /*7770*/  FMUL.FTZ R36, R132.reuse, R36 ;  /* 0x0000002484247220 */ /* 0x040fe20000410000 */
[----:B------:R-:W1:Y:S01]  /*7780*/  MUFU.EX2 R3, R3 ;  /* 0x0000000300037308 */ /* 0x000e620000000800 */
        /* <DEDUP_REMOVED lines=8> */
[----:B--2---:R-:W-:Y:S01]  /*7810*/  F2FP.BF16.PACK_AB R139, R156, R157 ;  /* 0x0000009d9c8b723e */ /* 0x004fe200000010ff */
[C---:B------:R-:W-:Y:S02]  /*7820*/  FMUL.FTZ R52, R132.reuse, R52 ;  /* 0x0000003484347220 */ /* 0x040fe40000410000 */
[C---:B------:R-:W-:Y:S02]  /*7830*/  FMUL.FTZ R53, R132.reuse, R53 ;  /* 0x0000003584357220 */ /* 0x040fe40000410000 */
[C---:B------:R-:W-:Y:S01]  /*7840*/  FMUL.FTZ R56, R132.reuse, R56 ;  /* 0x0000003884387220 */ /* 0x040fe20000410000 */
[----:B------:R-:W-:Y:S01]  /*7850*/  MUFU.EX2 R164, R164 ;  /* 0x000000a400a47308 */ /* 0x000fe20000000800 */
[C---:B------:R-:W-:Y:S02]  /*7860*/  FMUL.FTZ R57, R132.reuse, R57 ;  /* 0x0000003984397220 */ /* 0x040fe40000410000 */
[C---:B------:R-:W-:Y:S02]  /*7870*/  FMUL.FTZ R60, R132.reuse, R60 ;  /* 0x0000003c843c7220 */ /* 0x040fe40000410000 */
[C---:B-1----:R-:W-:Y:S02]  /*7880*/  FMUL.FTZ R6, R3.reuse, R130 ;  /* 0x0000008203067220 */ /* 0x042fe40000410000 */
[C---:B------:R-:W-:Y:S02]  /*7890*/  FMUL.FTZ R7, R3.reuse, R131 ;  /* 0x0000008303077220 */ /* 0x040fe40000410000 */
[----:B------:R-:W-:Y:S01]  /*78a0*/  LDSM.16.MT88.4 R128, [R153+0x2800] ;  /* 0x002800009980783b */ /* 0x000fe20000004200 */
[C---:B------:R-:W-:Y:S01]  /*78b0*/  FMUL.FTZ R10, R3.reuse, R126 ;  /* 0x0000007e030a7220 */ /* 0x040fe20000410000 */
[----:B------:R-:W1:Y:S01]  /*78c0*/  MUFU.EX2 R165, R165 ;  /* 0x000000a500a57308 */ /* 0x000e620000000800 */
[C---:B------:R-:W-:Y:S02]  /*78d0*/  FMUL.FTZ R11, R3.reuse, R127 ;  /* 0x0000007f030b7220 */ /* 0x040fe40000410000 */
[C---:B------:R-:W-:Y:S03]  /*78e0*/  HMMA.16816.F32.BF16 R4, R136.reuse, R12, R4 ;  /* 0x0000000c8804723c */ /* 0x040fe60000041804 */
[----:B------:R-:W-:Y:S02]  /*78f0*/  LDSM.16.MT88.4 R124, [R154+0x2800] ;  /* 0x002800009a7c783b */ /* 0x000fe40000004200 */
[C---:B------:R-:W-:Y:S02]  /*7900*/  FMUL.FTZ R18, R3.reuse, R118 ;  /* 0x0000007603127220 */ /* 0x040fe40000410000 */
[C---:B------:R-:W-:Y:S01]  /*7910*/  FMUL.FTZ R12, R132.reuse, R120 ;  /* 0x00000078840c7220 */ /* 0x040fe20000410000 */
[C---:B------:R-:W-:Y:S01]  /*7920*/  HMMA.16816.F32.BF16 R8, R136.reuse, R14, R8 ;  /* 0x0000000e8808723c */ /* 0x040fe20000041808 */
[----:B------:R-:W-:Y:S02]  /*7930*/  MUFU.EX2 R166, R166 ;  /* 0x000000a600a67308 */ /* 0x000fe40000000800 */
        /* <DEDUP_REMOVED lines=11> */
[----:B------:R-:W2:Y:S02]  /*79f0*/  LDSM.16.MT88.4 R120, [R155] ;  /* 0x000000009b78783b */ /* 0x000ea40000004200 */
        /* <DEDUP_REMOVED lines=14> */
[----:B------:R-:W4:Y:S01]  /*7ae0*/  LDSM.16.MT88.4 R112, [R154+0x2000] ;  /* 0x002000009a70783b */ /* 0x000f220000004200 */
        /* <DEDUP_REMOVED lines=41> */
[----:B------:R-:W2:Y:S03]  /*7d80*/  LDSM.16.MT88.4 R104, [R154+0x4000] ;  /* 0x004000009a68783b */ /* 0x000ea60000004200 */
[----:B------:R-:W4:Y:S01]  /*7d90*/  MUFU.EX2 R172, R172 ;  /* 0x000000ac00ac7308 */ /* 0x000f220000000800 */
        /* <DEDUP_REMOVED lines=10> */
[----:B------:R-:W1:Y:S01]  /*7e40*/  MUFU.EX2 R179, R179 ;  /* 0x000000b300b37308 */ /* 0x000e620000000800 */
[C---:B------:R-:W-:Y:S03]  /*7e50*/  HMMA.16816.F32.BF16 R60, R136.reuse, R108, R60 ;  /* 0x0000006c883c723c */ /* 0x040fe6000004183c */
[C---:B------:R-:W-:Y:S02]  /*7e60*/  FMUL.FTZ R78, R3.reuse, R78 ;  /* 0x0000004e034e7220 */ /* 0x040fe40000410000 */
[C---:B------:R-:W-:Y:S03]  /*7e70*/  FMUL.FTZ R79, R3.reuse, R79 ;  /* 0x0000004f034f7220 */ /* 0x040fe60000410000 */
[C---:B------:R-:W-:Y:S01]  /*7e80*/  HMMA.16816.F32.BF16 R64, R136.reuse, R110, R64 ;  /* 0x0000006e8840723c */ /* 0x040fe20000041840 */
[----:B------:R-:W4:Y:S01]  /*7e90*/  LDSM.16.MT88.4 R108, [R152+0x4000] ;  /* 0x00400000986c783b */ /* 0x000f220000004200 */
        /* <DEDUP_REMOVED lines=12> */
[----:B------:R-:W-:Y:S01]  /*7f60*/  FMUL.FTZ R87, R3, R87 ;  /* 0x0000005703577220 */ /* 0x000fe20000410000 */
[----:B------:R-:W-:Y:S01]  /*7f70*/  MUFU.EX2 R182, R182 ;  /* 0x000000b600b67308 */ /* 0x000fe20000000800 */
[C---:B-1----:R-:W-:Y:S04]  /*7f80*/  HMMA.16816.F32.BF16 R76, R136.reuse, R100, R76 ;  /* 0x00000064884c723c */ /* 0x042fe8000004184c */
[C---:B------:R-:W-:Y:S02]  /*7f90*/  FMUL.FTZ R88, R132.reuse, R88 ;  /* 0x0000005884587220 */ /* 0x040fe40000410000 */
[C---:B------:R-:W-:Y:S01]  /*7fa0*/  FMUL.FTZ R89, R132.reuse, R89 ;  /* 0x0000005984597220 */ /* 0x040fe20000410000 */
[----:B------:R-:W-:Y:S01]  /*7fb0*/  F2FP.BF16.PACK_AB R100, R165, R164 ;  /* 0x000000a4a564723e */ /* 0x000fe200000010ff */
[C---:B------:R-:W-:Y:S01]  /*7fc0*/  HMMA.16816.F32.BF16 R80, R136.reuse, R102, R80 ;  /* 0x000000668850723c */ /* 0x040fe20000041850 */
[----:B------:R-:W1:Y:S03]  /*7fd0*/  MUFU.EX2 R192, R192 ;  /* 0x000000c000c07308 */ /* 0x000e660000000800 */
[----:B------:R-:W-:Y:S01]  /*7fe0*/  FMUL.FTZ R90, R3, R90 ;  /* 0x0000005a035a7220 */ /* 0x000fe20000410000 */
[----:B---3--:R-:W-:Y:S01]  /*7ff0*/  F2FP.BF16.PACK_AB R101, R169, R168 ;  /* 0x000000a8a965723e */ /* 0x008fe200000010ff */
[----:B------:R-:W-:Y:S01]  /*8000*/  FMUL.FTZ R91, R3, R91 ;  /* 0x0000005b035b7220 */ /* 0x000fe20000410000 */
[----:B------:R-:W-:Y:S01]  /*8010*/  F2FP.BF16.PACK_AB R102, R167, R166 ;  /* 0x000000a6a766723e */ /* 0x000fe200000010ff */
[C---:B----4-:R-:W-:Y:S03]  /*8020*/  HMMA.16816.F32.BF16 R84, R136.reuse, R108, R84 ;  /* 0x0000006c8854723c */ /* 0x050fe60000041854 */
[----:B------:R-:W3:Y:S01]  /*8030*/  MUFU.EX2 R193, R193 ;  /* 0x000000c100c17308 */ /* 0x000ee20000000800 */
[C---:B------:R-:W-:Y:S01]  /*8040*/  FMUL.FTZ R92, R132.reuse, R92 ;  /* 0x0000005c845c7220 */ /* 0x040fe20000410000 */
[----:B-----5:R-:W-:Y:S01]  /*8050*/  F2FP.BF16.PACK_AB R103, R171, R170 ;  /* 0x000000aaab67723e */ /* 0x020fe200000010ff */
[C---:B------:R-:W-:Y:S02]  /*8060*/  FMUL.FTZ R93, R132.reuse, R93 ;  /* 0x0000005d845d7220 */ /* 0x040fe40000410000 */
[C---:B------:R-:W-:Y:S01]  /*8070*/  HMMA.16816.F32.BF16 R88, R136.reuse, R110, R88 ;  /* 0x0000006e8858723c */ /* 0x040fe20000041858 */
[----:B------:R-:W4:Y:S03]  /*8080*/  LDSM.16.MT88.4 R108, [R152+0x800] ;  /* 0x00080000986c783b */ /* 0x000f260000004200 */
[C---:B------:R-:W-:Y:S01]  /*8090*/  FMUL.FTZ R94, R3.reuse, R94 ;  /* 0x0000005e035e7220 */ /* 0x040fe20000410000 */
[----:B------:R-:W5:Y:S01]  /*80a0*/  MUFU.EX2 R194, R194 ;  /* 0x000000c200c27308 */ /* 0x000f620000000800 */
[C---:B------:R-:W-:Y:S02]  /*80b0*/  FMUL.FTZ R95, R3.reuse, R95 ;  /* 0x0000005f035f7220 */ /* 0x040fe40000410000 */
[C---:B------:R-:W-:Y:S04]  /*80c0*/  FMUL.FTZ R96, R132.reuse, R96 ;  /* 0x0000006084607220 */ /* 0x040fe80000410000 */
[C---:B------:R-:W-:Y:S01]  /*80d0*/  FMUL.FTZ R97, R132.reuse, R97 ;  /* 0x0000006184617220 */ /* 0x040fe20000410000 */
[C---:B--2---:R-:W-:Y:S03]  /*80e0*/  HMMA.16816.F32.BF16 R92, R136.reuse, R104, R92 ;  /* 0x00000068885c723c */ /* 0x044fe6000004185c */
[C---:B------:R-:W-:Y:S02]  /*80f0*/  FMUL.FTZ R98, R3.reuse, R98 ;  /* 0x0000006203627220 */ /* 0x040fe40000410000 */
[C---:B------:R-:W-:Y:S02]  /*8100*/  FMUL.FTZ R99, R3.reuse, R99 ;  /* 0x0000006303637220 */ /* 0x040fe40000410000 */
[----:B------:R-:W-:Y:S02]  /*8110*/  FFMA.FTZ R159, R3, R239, R159 ;  /* 0x000000ef039f7223 */ /* 0x000fe4000001009f */
[----:B------:R-:W-:Y:S03]  /*8120*/  FFMA.FTZ R163, R132, R242, R163 ;  /* 0x000000f284a37223 */ /* 0x000fe600000100a3 */
[----:B------:R-:W-:Y:S01]  /*8130*/  HMMA.16816.F32.BF16 R96, R136, R106, R96 ;  /* 0x0000006a8860723c */ /* 0x000fe20000041860 */
[----:B------:R-:W2:Y:S02]  /*8140*/  LDSM.16.MT88.4 R104, [R152+0x2800] ;  /* 0x002800009868783b */ /* 0x000ea40000004200 */
        /* <DEDUP_REMOVED lines=8> */
[----:B------:R-:W1:Y:S03]  /*81d0*/  LDSM.16.MT88.4 R112, [R155+0x2800] ;  /* 0x002800009b70783b */ /* 0x000e660000004200 */
        /* <DEDUP_REMOVED lines=16> */
[C---:B------:R-:W-:Y:S04]  /*82e0*/  HMMA.16816.F32.BF16 R28, R100.reuse, R120, R28 ;  /* 0x00000078641c723c */ /* 0x040fe8000004181c */
[----:B------:R-:W-:Y:S04]  /*82f0*/  FADD.FTZ R171, R173, R171 ;  /* 0x000000abadab7221 */ /* 0x000fe80000010000 */
        /* <DEDUP_REMOVED lines=8> */
[C---:B------:R-:W-:Y:S04]  /*8380*/  HMMA.16816.F32.BF16 R44, R100.reuse, R128, R44 ;  /* 0x00000080642c723c */ /* 0x040fe8000004182c */
[----:B-1----:R-:W-:Y:S04]  /*8390*/  FADD.FTZ R171, R192, R171 ;  /* 0x000000abc0ab7221 */ /* 0x002fe80000010000 */
[C---:B------:R-:W-:Y:S01]  /*83a0*/  HMMA.16816.F32.BF16 R48, R100.reuse, R130, R48 ;  /* 0x000000826430723c */ /* 0x040fe20000041830 */
[----:B------:R-:W-:Y:S03]  /*83b0*/  LDSM.16.MT88.4 R128, [R154+0x3000] ;  /* 0x003000009a80783b */ /* 0x000fe60000004200 */
[----:B---3--:R-:W-:Y:S04]  /*83c0*/  FADD.FTZ R171, R193, R171 ;  /* 0x000000abc1ab7221 */ /* 0x008fe80000010000 */
[C---:B--2---:R-:W-:Y:S04]  /*83d0*/  HMMA.16816.F32.BF16 R52, R100.reuse, R104, R52 ;  /* 0x000000686434723c */ /* 0x044fe80000041834 */
[----:B-----5:R-:W-:Y:S04]  /*83e0*/  FADD.FTZ R171, R194, R171 ;  /* 0x000000abc2ab7221 */ /* 0x020fe80000010000 */
[C---:B------:R-:W-:Y:S01]  /*83f0*/  HMMA.16816.F32.BF16 R56, R100.reuse, R106, R56 ;  /* 0x0000006a6438723c */ /* 0x040fe20000041838 */
[----:B------:R-:W1:Y:S03]  /*8400*/  LDSM.16.MT88.4 R104, [R152+0x4800] ;  /* 0x004800009868783b */ /* 0x000e660000004200 */
[----:B------:R-:W-:Y:S04]  /*8410*/  FADD.FTZ R239, R195, R171 ;  /* 0x000000abc3ef7221 */ /* 0x000fe80000010000 */
[C---:B------:R-:W-:Y:S08]  /*8420*/  HMMA.16816.F32.BF16 R60, R100.reuse, R112, R60 ;  /* 0x00000070643c723c */ /* 0x040ff0000004183c */
[C---:B------:R-:W-:Y:S01]  /*8430*/  HMMA.16816.F32.BF16 R64, R100.reuse, R114, R64 ;  /* 0x000000726440723c */ /* 0x040fe20000041840 */
[----:B------:R-:W2:Y:S07]  /*8440*/  LDSM.16.MT88.4 R112, [R155+0x4800] ;  /* 0x004800009b70783b */ /* 0x000eae0000004200 */
[C---:B----4-:R-:W-:Y:S08]  /*8450*/  HMMA.16816.F32.BF16 R68, R100.reuse, R108, R68 ;  /* 0x0000006c6444723c */ /* 0x050ff00000041844 */
        /* <DEDUP_REMOVED lines=9> */
[----:B------:R-:W-:Y:S01]  /*84f0*/  HMMA.16816.F32.BF16 R96, R100, R114, R96 ;  /* 0x000000726460723c */ /* 0x000fe20000041860 */
[----:B------:R-:W-:Y:S06]  /*8500*/  LDSM.16.MT88.4 R112, [R154+0x5000] ;  /* 0x005000009a70783b */ /* 0x000fec0000004200 */
[----:B------:R-:W-:Y:S01]  /*8510*/  F2FP.BF16.PACK_AB R100, R176, R175 ;  /* 0x000000afb064723e */ /* 0x000fe200000010ff */
[----:B------:R-:W-:Y:S01]  /*8520*/  FADD.FTZ R175, R175, R166 ;  /* 0x000000a6afaf7221 */ /* 0x000fe20000010000 */
[----:B------:R-:W-:Y:S03]  /*8530*/  F2FP.BF16.PACK_AB R102, R174, R177 ;  /* 0x000000b1ae66723e */ /* 0x000fe600000010ff */
[----:B------:R-:W-:Y:S01]  /*8540*/  F2FP.BF16.PACK_AB R101, R172, R173 ;  /* 0x000000adac65723e */ /* 0x000fe200000010ff */
[----:B------:R-:W-:Y:S01]  /*8550*/  FADD.FTZ R175, R176, R175 ;  /* 0x000000afb0af7221 */ /* 0x000fe20000010000 */
[----:B------:R-:W-:Y:S03]  /*8560*/  F2FP.BF16.PACK_AB R103, R179, R178 ;  /* 0x000000b2b367723e */ /* 0x000fe600000010ff */
[----:B------:R-:W-:Y:S04]  /*8570*/  FADD.FTZ R175, R177, R175 ;  /* 0x000000afb1af7221 */ /* 0x000fe80000010000 */
[C---:B---3--:R-:W-:Y:S03]  /*8580*/  HMMA.16816.F32.BF16 R4, R100.reuse, R108, R4 ;  /* 0x0000006c6404723c */ /* 0x048fe60000041804 */
[----:B------:R-:W-:Y:S04]  /*8590*/  FADD.FTZ R175, R174, R175 ;  /* 0x000000afaeaf7221 */ /* 0x000fe80000010000 */
[----:B------:R-:W-:Y:S01]  /*85a0*/  FADD.FTZ R175, R180, R175 ;  /* 0x000000afb4af7221 */ /* 0x000fe20000010000 */
[C---:B------:R-:W-:Y:S01]  /*85b0*/  HMMA.16816.F32.BF16 R8, R100.reuse, R110, R8 ;  /* 0x0000006e6408723c */ /* 0x040fe20000041808 */
[----:B------:R-:W2:Y:S03]  /*85c0*/  LDSM.16.MT88.4 R108, [R155+0x3000] ;  /* 0x003000009b6c783b */ /* 0x000ea60000004200 */
[----:B------:R-:W-:Y:S04]  /*85d0*/  FADD.FTZ R175, R181, R175 ;  /* 0x000000afb5af7221 */ /* 0x000fe80000010000 */
[C---:B------:R-:W-:Y:S04]  /*85e0*/  HMMA.16816.F32.BF16 R12, R100.reuse, R120, R12 ;  /* 0x00000078640c723c */ /* 0x040fe8000004180c */
[----:B------:R-:W-:Y:S04]  /*85f0*/  FADD.FTZ R175, R182, R175 ;  /* 0x000000afb6af7221 */ /* 0x000fe80000010000 */
[C---:B------:R-:W-:Y:S04]  /*8600*/  HMMA.16816.F32.BF16 R16, R100.reuse, R122, R16 ;  /* 0x0000007a6410723c */ /* 0x040fe80000041810 */
[----:B------:R-:W-:Y:S04]  /*8610*/  FADD.FTZ R242, R183, R175 ;  /* 0x000000afb7f27221 */ /* 0x000fe80000010000 */
[C---:B----4-:R-:W-:Y:S08]  /*8620*/  HMMA.16816.F32.BF16 R20, R100.reuse, R116, R20 ;  /* 0x000000746414723c */ /* 0x050ff00000041814 */
[C---:B------:R-:W-:Y:S01]  /*8630*/  HMMA.16816.F32.BF16 R24, R100.reuse, R118, R24 ;  /* 0x000000766418723c */ /* 0x040fe20000041818 */
[----:B------:R-:W3:Y:S07]  /*8640*/  LDSM.16.MT88.4 R116, [R153+0x5000] ;  /* 0x005000009974783b */ /* 0x000eee0000004200 */
[C---:B------:R-:W-:Y:S08]  /*8650*/  HMMA.16816.F32.BF16 R28, R100.reuse, R124, R28 ;  /* 0x0000007c641c723c */ /* 0x040ff0000004181c */
[C---:B------:R-:W-:Y:S01]  /*8660*/  HMMA.16816.F32.BF16 R32, R100.reuse, R126, R32 ;  /* 0x0000007e6420723c */ /* 0x040fe20000041820 */
[----:B------:R-:W-:Y:S07]  /*8670*/  LDSM.16.MT88.4 R124, [R154+0x1800] ;  /* 0x001800009a7c783b */ /* 0x000fee0000004200 */
[C---:B------:R-:W-:Y:S08]  /*8680*/  HMMA.16816.F32.BF16 R36, R100.reuse, R128, R36 ;  /* 0x000000806424723c */ /* 0x040ff00000041824 */
[C---:B------:R-:W-:Y:S08]  /*8690*/  HMMA.16816.F32.BF16 R40, R100.reuse, R130, R40 ;  /* 0x000000826428723c */ /* 0x040ff00000041828 */
[C---:B------:R-:W-:Y:S07]  /*86a0*/  HMMA.16816.F32.BF16 R44, R100.reuse, R136, R44 ;  /* 0x00000088642c723c */ /* 0x040fee000004182c */
[----:B------:R-:W-:Y:S01]  /*86b0*/  F2FP.BF16.PACK_AB R136, R181, R180 ;  /* 0x000000b4b588723e */ /* 0x000fe200000010ff */
[C---:B------:R-:W-:Y:S04]  /*86c0*/  HMMA.16816.F32.BF16 R48, R100.reuse, R138, R48 ;  /* 0x0000008a6430723c */ /* 0x040fe80000041830 */
[----:B------:R-:W-:Y:S03]  /*86d0*/  F2FP.BF16.PACK_AB R137, R193, R192 ;  /* 0x000000c0c189723e */ /* 0x000fe600000010ff */
[----:B------:R-:W-:Y:S01]  /*86e0*/  F2FP.BF16.PACK_AB R138, R183, R182 ;  /* 0x000000b6b78a723e */ /* 0x000fe200000010ff */
[C---:B-1----:R-:W-:Y:S04]  /*86f0*/  HMMA.16816.F32.BF16 R52, R100.reuse, R104, R52 ;  /* 0x000000686434723c */ /* 0x042fe80000041834 */
[----:B------:R-:W-:Y:S04]  /*8700*/  F2FP.BF16.PACK_AB R139, R195, R194 ;  /* 0x000000c2c38b723e */ /* 0x000fe800000010ff */
[C---:B------:R-:W-:Y:S01]  /*8710*/  HMMA.16816.F32.BF16 R56, R100.reuse, R106, R56 ;  /* 0x0000006a6438723c */ /* 0x040fe20000041838 */
[----:B------:R-:W1:Y:S07]  /*8720*/  LDSM.16.MT88.4 R104, [R152+0x5000] ;  /* 0x005000009868783b */ /* 0x000e6e0000004200 */
[C---:B--2---:R-:W-:Y:S08]  /*8730*/  HMMA.16816.F32.BF16 R60, R100.reuse, R108, R60 ;  /* 0x0000006c643c723c */ /* 0x044ff0000004183c */
[C---:B------:R-:W-:Y:S01]  /*8740*/  HMMA.16816.F32.BF16 R64, R100.reuse, R110, R64 ;  /* 0x0000006e6440723c */ /* 0x040fe20000041840 */
[----:B------:R-:W2:Y:S07]  /*8750*/  LDSM.16.MT88.4 R108, [R155+0x5000] ;  /* 0x005000009b6c783b */ /* 0x000eae0000004200 */
[C---:B------:R-:W-:Y:S08]  /*8760*/  HMMA.16816.F32.BF16 R68, R100.reuse, R112, R68 ;  /* 0x000000706444723c */ /* 0x040ff00000041844 */
[C---:B------:R-:W-:Y:S08]  /*8770*/  HMMA.16816.F32.BF16 R72, R100.reuse, R114, R72 ;  /* 0x000000726448723c */ /* 0x040ff00000041848 */
[C---:B---3--:R-:W-:Y:S08]  /*8780*/  HMMA.16816.F32.BF16 R76, R100.reuse, R116, R76 ;  /* 0x00000074644c723c */ /* 0x048ff0000004184c */
[C---:B------:R-:W-:Y:S01]  /*8790*/  HMMA.16816.F32.BF16 R80, R100.reuse, R118, R80 ;  /* 0x000000766450723c */ /* 0x040fe20000041850 */
[----:B------:R-:W3:Y:S07]  /*87a0*/  LDSM.16.MT88.4 R116, [R153+0x1800] ;  /* 0x001800009974783b */ /* 0x000eee0000004200 */
[C---:B-1----:R-:W-:Y:S08]  /*87b0*/  HMMA.16816.F32.BF16 R84, R100.reuse, R104, R84 ;  /* 0x000000686454723c */ /* 0x042ff00000041854 */
[C---:B------:R-:W-:Y:S01]  /*87c0*/  HMMA.16816.F32.BF16 R88, R100.reuse, R106, R88 ;  /* 0x0000006a6458723c */ /* 0x040fe20000041858 */
[----:B------:R-:W1:Y:S07]  /*87d0*/  LDSM.16.MT88.4 R104, [R152+0x1800] ;  /* 0x001800009868783b */ /* 0x000e6e0000004200 */
[C---:B--2---:R-:W-:Y:S08]  /*87e0*/  HMMA.16816.F32.BF16 R92, R100.reuse, R108, R92 ;  /* 0x0000006c645c723c */ /* 0x044ff0000004185c */
[----:B------:R-:W-:Y:S08]  /*87f0*/  HMMA.16816.F32.BF16 R96, R100, R110, R96 ;  /* 0x0000006e6460723c */ /* 0x000ff00000041860 */
[C---:B------:R-:W-:Y:S01]  /*8800*/  HMMA.16816.F32.BF16 R128, R136.reuse, R124, R4 ;  /* 0x0000007c8880723c */ /* 0x040fe20000041804 */
[----:B------:R-:W2:Y:S07]  /*8810*/  LDSM.16.MT88.4 R4, [R152+0x3800] ;  /* 0x003800009804783b */ /* 0x000eae0000004200 */
[C---:B------:R-:W-:Y:S01]  /*8820*/  HMMA.16816.F32.BF16 R124, R136.reuse, R126, R8 ;  /* 0x0000007e887c723c */ /* 0x040fe20000041808 */
[----:B------:R-:W4:Y:S07]  /*8830*/  LDSM.16.MT88.4 R8, [R155+0x3800] ;  /* 0x003800009b08783b */ /* 0x000f2e0000004200 */
[C---:B---3--:R-:W-:Y:S01]  /*8840*/  HMMA.16816.F32.BF16 R120, R136.reuse, R116, R12 ;  /* 0x000000748878723c */ /* 0x048fe2000004180c */
[----:B------:R-:W3:Y:S07]  /*8850*/  LDSM.16.MT88.4 R12, [R154+0x5800] ;  /* 0x005800009a0c783b */ /* 0x000eee0000004200 */
[C---:B------:R-:W-:Y:S01]  /*8860*/  HMMA.16816.F32.BF16 R116, R136.reuse, R118, R16 ;  /* 0x000000768874723c */ /* 0x040fe20000041810 */
[----:B------:R-:W5:Y:S07]  /*8870*/  LDSM.16.MT88.4 R16, [R153+0x5800] ;  /* 0x005800009910783b */ /* 0x000f6e0000004200 */
[C---:B-1----:R-:W-:Y:S07]  /*8880*/  HMMA.16816.F32.BF16 R112, R136.reuse, R104, R20 ;  /* 0x000000688870723c */ /* 0x042fee0000041814 */
[----:B------:R-:W-:Y:S01]  /*8890*/  IADD3 R20, R247, -0x2, RZ ;  /* 0xfffffffef7147810 */ /* 0x000fe20007ffe0ff */
        /* <DEDUP_REMOVED lines=14> */
[----:B------:R-:W-:Y:S01]  /*8980*/  @P6 SHF.R.S32.HI R8, RZ, 0x1f, R20 ;  /* 0x0000001fff086819 */ /* 0x000fe20000011414 */
[C---:B------:R-:W-:Y:S04]  /*8990*/  HMMA.16816.F32.BF16 R64, R136.reuse, R10, R64 ;  /* 0x0000000a8840723c */ /* 0x040fe80000041840 */
[----:B------:R-:W-:Y:S04]  /*89a0*/  @P6 IMAD R8, R8, c[0x0][0x1e0], RZ ;  /* 0x0000780008086a24 */ /* 0x000fe800078e02ff */
[C---:B---3--:R-:W-:Y:S04]  /*89b0*/  HMMA.16816.F32.BF16 R68, R136.reuse, R12, R68 ;  /* 0x0000000c8844723c */ /* 0x048fe80000041844 */
[C---:B------:R-:W-:Y:S02]  /*89c0*/  @P6 IMAD R8, R20.reuse, c[0x0][0x1e4], R8 ;  /* 0x0000790014086a24 */ /* 0x040fe400078e0208 */
[----:B------:R-:W-:Y:S01]  /*89d0*/  @P6 IMAD.WIDE.U32 R20, R20, c[0x0][0x1e0], RZ ;  /* 0x0000780014146a25 */ /* 0x000fe200078e00ff */
[----:B------:R-:W-:Y:S01]  /*89e0*/  @P6 MOV R13, c[0x0][0x1e0] ;  /* 0x00007800000d6a02 */ /* 0x000fe20000000f00 */
[C---:B------:R-:W-:Y:S04]  /*89f0*/  HMMA.16816.F32.BF16 R72, R136.reuse, R14, R72 ;  /* 0x0000000e8848723c */ /* 0x040fe80000041848 */
[----:B------:R-:W-:Y:S02]  /*8a00*/  @P6 IADD3 R3, R21, R8, RZ ;  /* 0x0000000815036210 */ /* 0x000fe40007ffe0ff */
[----:B------:R-:W2:Y:S01]  /*8a10*/  LDSM.16.MT88.4 R8, [R155+0x5800] ;  /* 0x005800009b08783b */ /* 0x000ea20000004200 */
[C---:B------:R-:W-:Y:S01]  /*8a20*/  @P6 SHF.L.U32 R12, R20.reuse, 0x6, RZ ;  /* 0x00000006140c6819 */ /* 0x040fe200000006ff */
[C---:B-----5:R-:W-:Y:S01]  /*8a30*/  HMMA.16816.F32.BF16 R76, R136.reuse, R16, R76 ;  /* 0x00000010884c723c */ /* 0x060fe2000004184c */
[----:B------:R-:W-:Y:S03]  /*8a40*/  @P6 MOV R15, c[0x0][0x1e4] ;  /* 0x00007900000f6a02 */ /* 0x000fe60000000f00 */
[----:B------:R-:W-:Y:S02]  /*8a50*/  @P6 SHF.L.U64.HI R3, R20, 0x6, R3 ;  /* 0x0000000614036819 */ /* 0x000fe40000010203 */
[C---:B------:R-:W-:Y:S02]  /*8a60*/  @P6 LEA R14, P0, R13.reuse, R12, 0x5 ;  /* 0x0000000c0d0e6211 */ /* 0x040fe400078028ff */
[----:B------:R-:W-:Y:S01]  /*8a70*/  @P6 IADD3 R12, P4, R12, R240, RZ ;  /* 0x000000f00c0c6210 */ /* 0x000fe20007f9e0ff */
[C---:B------:R-:W-:Y:S03]  /*8a80*/  HMMA.16816.F32.BF16 R80, R136.reuse, R18, R80 ;  /* 0x000000128850723c */ /* 0x040fe60000041850 */
[----:B------:R-:W-:Y:S02]  /*8a90*/  @P6 LEA.HI.X R15, R13, R3, R15, 0x5, P0 ;  /* 0x000000030d0f6211 */ /* 0x000fe400000f2c0f */
[C---:B------:R-:W-:Y:S02]  /*8aa0*/  ISETP.GE.AND P0, PT, R238.reuse, 0x1, PT ;  /* 0x00000001ee00780c */ /* 0x040fe40003f06270 */
[----:B------:R-:W-:Y:S01]  /*8ab0*/  IADD3 R238, R238, 0x1, RZ ;  /* 0x00000001eeee7810 */ /* 0x000fe20007ffe0ff */
[C---:B-1----:R-:W-:Y:S04]  /*8ac0*/  HMMA.16816.F32.BF16 R84, R136.reuse, R4, R84 ;  /* 0x000000048854723c */ /* 0x042fe80000041854 */
[----:B------:R-:W-:Y:S02]  /*8ad0*/  SEL R238, R238, RZ, !P0 ;  /* 0x000000ffeeee7207 */ /* 0x000fe40004000000 */
[C---:B------:R-:W-:Y:S02]  /*8ae0*/  @P6 LEA R16, P5, R12.reuse, c[0x0][0x1c8], 0x1 ;  /* 0x000072000c106a11 */ /* 0x040fe400078a08ff */
[----:B------:R-:W-:Y:S01]  /*8af0*/  @P6 IADD3.X R3, R3, R232, RZ, P4, !PT ;  /* 0x000000e803036210 */ /* 0x000fe200027fe4ff */
[C---:B------:R-:W-:Y:S03]  /*8b00*/  HMMA.16816.F32.BF16 R88, R136.reuse, R6, R88 ;  /* 0x000000068858723c */ /* 0x040fe60000041858 */
[----:B------:R-:W-:Y:S01]  /*8b10*/  @P6 LEA.HI.X R17, R12, c[0x0][0x1cc], R3, 0x1, P5 ;  /* 0x000073000c116a11 */ /* 0x000fe200028f0c03 */
[----:B------:R-:W-:Y:S01]  /*8b20*/  @P6 IMAD R3, R238, 0x6000, R210 ;  /* 0x00006000ee036824 */ /* 0x000fe200078e02d2 */
[----:B------:R-:W-:Y:S04]  /*8b30*/  @P6 IADD3 R14, P0, R14, R240, RZ ;  /* 0x000000f00e0e6210 */ /* 0x000fe80007f1e0ff */
[----:B------:R-:W-:Y:S01]  /*8b40*/  @!PT LDS RZ, [RZ] ;  /* 0x00000000fffff984 */ /* 0x000fe20000000800 */
[----:B------:R-:W-:Y:S01]  /*8b50*/  @!PT LDS RZ, [RZ] ;  /* 0x00000000fffff984 */ /* 0x000fe20000000800 */
[----:B------:R-:W-:Y:S01]  /*8b60*/  @!PT LDS RZ, [RZ] ;  /* 0x00000000fffff984 */ /* 0x000fe20000000800 */
[----:B------:R1:W-:Y:S03]  /*8b70*/  @P6 LDGSTS.E.BYPASS.LTC128B.128 [R3], [R16.64], !P3 ;  /* 0x0000000010036fae */ /* 0x0003e6000d901d48 */
[----:B------:R-:W-:Y:S01]  /*8b80*/  @P6 IADD3.X R15, R15, R232, RZ, P0, !PT ;  /* 0x000000e80f0f6210 */ /* 0x000fe200007fe4ff */
[C---:B--2---:R-:W-:Y:S03]  /*8b90*/  HMMA.16816.F32.BF16 R92, R136.reuse, R8, R92 ;  /* 0x00000008885c723c */ /* 0x044fe6000004185c */
[----:B------:R-:W-:Y:S01]  /*8ba0*/  @P6 ISETP.GE.AND P0, PT, R207, c[0x0][0x1d4], PT ;  /* 0x00007500cf006a0c */ /* 0x000fe20003f06270 */
[----:B------:R1:W-:Y:S01]  /*8bb0*/  @P6 LDGSTS.E.BYPASS.LTC128B.128 [R3+0x2000], [R16.64+0x80], !P1 ;  /* 0x0200008010036fae */ /* 0x0003e2000c901d48 */
[C---:B------:R-:W-:Y:S03]  /*8bc0*/  @P6 LEA R4, P4, R14.reuse, c[0x0][0x1c8], 0x1 ;  /* 0x000072000e046a11 */ /* 0x040fe600078808ff */
[----:B------:R-:W-:Y:S04]  /*8bd0*/  HMMA.16816.F32.BF16 R96, R136, R10, R96 ;  /* 0x0000000a8860723c */ /* 0x000fe80000041860 */
[----:B------:R-:W-:Y:S04]  /*8be0*/  @P6 LEA.HI.X R5, R14, c[0x0][0x1cc], R15, 0x1, P4 ;  /* 0x000073000e056a11 */ /* 0x000fe800020f0c0f */
[----:B------:R1:W-:Y:S08]  /*8bf0*/  @P6 LDGSTS.E.BYPASS.LTC128B.128 [R3+0x4000], [R16.64+0x100], !P0 ;  /* 0x0400010010036fae */ /* 0x0003f0000c101d48 */
[----:B------:R1:W-:Y:S08]  /*8c00*/  @P6 LDGSTS.E.BYPASS.LTC128B.128 [R3+0x1000], [R4.64], !P3 ;  /* 0x0100000004036fae */ /* 0x0003f0000d901d48 */
[----:B------:R1:W-:Y:S01]  /*8c10*/  @P6 LDGSTS.E.BYPASS.LTC128B.128 [R3+0x3000], [R4.64+0x80], !P1 ;  /* 0x0300008004036fae */ /* 0x0003e2000c901d48 */
[C---:B------:R-:W-:Y:S02]  /*8c20*/  ISETP.GE.AND P1, PT, R133.reuse, 0x1, PT ;  /* 0x000000018500780c */ /* 0x040fe40003f26270 */
[----:B------:R-:W-:Y:S04]  /*8c30*/  IADD3 R133, R133, 0x1, RZ ;  /* 0x0000000185857810 */ /* 0x000fe80007ffe0ff */
[----:B------:R-:W-:Y:S01]  /*8c40*/  SEL R133, R133, RZ, !P1 ;  /* 0x000000ff85857207 */ /* 0x000fe20004800000 */
[----:B------:R1:W-:Y:S01]  /*8c50*/  @P6 LDGSTS.E.BYPASS.LTC128B.128 [R3+0x5000], [R4.64+0x100], !P0 ;  /* 0x0500010004036fae */ /* 0x0003e2000c101d48 */
[----:B------:R-:W-:Y:S02]  /*8c60*/  ISETP.GT.AND P0, PT, R247, R245, PT ;  /* 0x000000f5f700720c */ /* 0x000fe40003f04270 */
[----:B------:R-:W-:Y:S05]  /*8c70*/  MOV R247, R248 ;  /* 0x000000f800f77202 */ /* 0x000fea0000000f00 */
[----:B------:R-:W0:Y:S01]  /*8c80*/  LDGDEPBAR ;  /* 0x00000000000079af */ /* 0x000e220000000000 */
[----:B-1----:R-:W-:Y:S05]  /*8c90*/  MOV R3, R2 ;  /* 0x0000000200037202 */ /* 0x002fea0000000f00 */
[----:B------:R-:W-:-:S05]  /*8ca0*/  @P0 BRA `(.L_x_2151) ;  /* 0xffffce3000000947 */ /* 0x000fca000383ffff */
.L_x_2150:
[----:B------:R-:W-:-:S13]  /*8cb0*/  ISETP.GE.AND P0, PT, R248, R233, PT ;  /* 0x000000e9f800720c */ /* 0x000fda0003f06270 */
[----:B------:R-:W-:Y:S05]  /*8cc0*/  @!P0 BRA `(.L_x_2152) ;  /* 0x00002ce000008947 */ /* 0x000fea0003800000 */
[----:B------:R-:W-:Y:S02]  /*8cd0*/  MOV R3, R0 ;  /* 0x0000000000037202 */ /* 0x000fe40000000f00 */
[----:B------:R-:W-:Y:S02]  /*8ce0*/  MOV R132, R2 ;  /* 0x0000000200847202 */ /* 0x000fe40000000f00 */
.L_x_2153:
        /* <DEDUP_REMOVED lines=10> */
[C---:B------:R-:W-:Y:S01]  /*8d90*/  @!P6 IMAD.WIDE.U32 R20, R243.reuse, c[0x0][0x208], RZ ;  /* 0x00008200f314ea25 */ /* 0x040fe200078e00ff */
        /* <DEDUP_REMOVED lines=10> */
[----:B-1----:R-:W1:Y:S01]  /*8e40*/  LDSM.16.M88.4 R8, [R194] ;  /* 0x00000000c208783b */ /* 0x002e620000000200 */
[----:B------:R-:W-:Y:S02]  /*8e50*/  @!P6 LEA R156, P5, R157, c[0x0][0x1f8], 0x1 ;  /* 0x00007e009d9cea11 */ /* 0x000fe400078a08ff */
[----:B------:R-:W-:Y:S02]  /*8e60*/  @!P6 IADD3 R159, P4, R159, R236, RZ ;  /* 0x000000ec9f9fe210 */ /* 0x000fe40007f9e0ff */
[----:B------:R-:W-:Y:S03]  /*8e70*/  @!P6 SHF.L.U64.HI R0, R20, 0x6, R0 ;  /* 0x000000061400e819 */ /* 0x000fe60000010200 */
        /* <DEDUP_REMOVED lines=16> */
[----:B------:R-:W-:Y:S02]  /*8f80*/  @!P6 IADD3.X R0, R0, R198, RZ, P3, !PT ;  /* 0x000000c60000e210 */ /* 0x000fe40001ffe4ff */
[----:B------:R-:W-:Y:S02]  /*8f90*/  @!P6 LEA R158, P3, R159, c[0x0][0x1f8], 0x1 ;  /* 0x00007e009f9eea11 */ /* 0x000fe400078608ff */
[----:B------:R-:W-:Y:S01]  /*8fa0*/  @!P6 LEA.HI.X R157, R157, c[0x0][0x1fc], R0, 0x1, P5 ;  /* 0x00007f009d9dea11 */ /* 0x000fe200028f0c00 */
[C---:B----4-:R-:W-:Y:S01]  /*8fb0*/  HMMA.16816.F32.BF16 R28, R32.reuse, R136, RZ ;  /* 0x00000088201c723c */ /* 0x050fe200000418ff */
[----:B------:R-:W-:Y:S06]  /*8fc0*/  IADD3 R0, R134, R194, RZ ;  /* 0x000000c286007210 */ /* 0x000fec0007ffe0ff */
[----:B------:R-:W-:Y:S01]  /*8fd0*/  @!P6 IADD3.X R136, R2, R198, RZ, P4, !PT ;  /* 0x000000c60288e210 */ /* 0x000fe200027fe4ff */
[----:B------:R-:W-:Y:S01]  /*8fe0*/  HMMA.16816.F32.BF16 R32, R32, R138, RZ ;  /* 0x0000008a2020723c */ /* 0x000fe200000418ff */
[C---:B------:R-:W-:Y:S03]  /*8ff0*/  @!P6 IMAD R2, R238.reuse, 0x6000, R211 ;  /* 0x00006000ee02e824 */ /* 0x040fe600078e02d3 */
[----:B------:R-:W-:Y:S02]  /*9000*/  @!P6 LEA.HI.X R159, R159, c[0x0][0x1fc], R136, 0x1, P3 ;  /* 0x00007f009f9fea11 */ /* 0x000fe400018f0c88 */
[----:B------:R-:W3:Y:S02]  /*9010*/  LDSM.16.M88.4 R136, [R193+0x1800] ;  /* 0x00180000c188783b */ /* 0x000ee40000000200 */
[C---:B-1----:R-:W-:Y:S06]  /*9020*/  HMMA.16816.F32.BF16 R4, R140.reuse, R144, R4 ;  /* 0x000000908c04723c */ /* 0x042fec0000041804 */
[----:B------:R-:W-:Y:S01]  /*9030*/  @!PT LDS RZ, [RZ] ;  /* 0x00000000fffff984 */ /* 0x000fe20000000800 */
[----:B------:R-:W-:Y:S01]  /*9040*/  @!PT LDS RZ, [RZ] ;  /* 0x00000000fffff984 */ /* 0x000fe20000000800 */
[----:B------:R-:W-:Y:S01]  /*9050*/  @!PT LDS RZ, [RZ] ;  /* 0x00000000fffff984 */ /* 0x000fe20000000800 */
[----:B------:R1:W-:Y:S02]  /*9060*/  @!P6 LDGSTS.E.BYPASS.LTC128B.128 [R2], [R156.64], !P2 ;  /* 0x000000009c02efae */ /* 0x0003e4000d101d48 */
[C---:B------:R-:W-:Y:S06]  /*9070*/  HMMA.16816.F32.BF16 R8, R140.reuse, R146, R8 ;  /* 0x000000928c08723c */ /* 0x040fec0000041808 */
[----:B------:R1:W-:Y:S02]  /*9080*/  @!P6 LDGSTS.E.BYPASS.LTC128B.128 [R2+0x2000], [R156.64+0x80], !P1 ;  /* 0x020000809c02efae */ /* 0x0003e4000c901d48 */
[C---:B-----5:R-:W-:Y:S06]  /*9090*/  HMMA.16816.F32.BF16 R12, R140.reuse, R148, R12 ;  /* 0x000000948c0c723c */ /* 0x060fec000004180c */
[----:B------:R1:W-:Y:S02]  /*90a0*/  @!P6 LDGSTS.E.BYPASS.LTC128B.128 [R2+0x4000], [R156.64+0x100], !P0 ;  /* 0x040001009c02efae */ /* 0x0003e4000c101d48 */
[C---:B------:R-:W-:Y:S06]  /*90b0*/  HMMA.16816.F32.BF16 R16, R140.reuse, R150, R16 ;  /* 0x000000968c10723c */ /* 0x040fec0000041810 */
[----:B------:R1:W-:Y:S02]  /*90c0*/  @!P6 LDGSTS.E.BYPASS.LTC128B.128 [R2+0x1000], [R158.64], !P2 ;  /* 0x010000009e02efae */ /* 0x0003e4000d101d48 */
[C---:B--2---:R-:W-:Y:S06]  /*90d0*/  HMMA.16816.F32.BF16 R20, R140.reuse, R152, R20 ;  /* 0x000000988c14723c */ /* 0x044fec0000041814 */
[----:B------:R1:W-:Y:S02]  /*90e0*/  @!P6 LDGSTS.E.BYPASS.LTC128B.128 [R2+0x3000], [R158.64+0x80], !P1 ;  /* 0x030000809e02efae */ /* 0x0003e4000c901d48 */
[C---:B------:R-:W-:Y:S06]  /*90f0*/  HMMA.16816.F32.BF16 R24, R140.reuse, R154, R24 ;  /* 0x0000009a8c18723c */ /* 0x040fec0000041818 */
[----:B------:R1:W-:Y:S01]  /*9100*/  @!P6 LDGSTS.E.BYPASS.LTC128B.128 [R2+0x5000], [R158.64+0x100], !P0 ;  /* 0x050001009e02efae */ /* 0x0003e2000c101d48 */
[C---:B------:R-:W-:Y:S01]  /*9110*/  ISETP.GE.AND P6, PT, R238.reuse, 0x1, PT ;  /* 0x00000001ee00780c */ /* 0x040fe20003fc6270 */
[C---:B---3--:R-:W-:Y:S04]  /*9120*/  HMMA.16816.F32.BF16 R28, R140.reuse, R136, R28 ;  /* 0x000000888c1c723c */ /* 0x048fe8000004181c */
[----:B------:R-:W-:Y:S02]  /*9130*/  IADD3 R238, R238, 0x1, RZ ;  /* 0x00000001eeee7810 */ /* 0x000fe40007ffe0ff */
[----:B------:R-:W-:Y:S02]  /*9140*/  LDSM.16.M88.4 R160, [R0] ;  /* 0x0000000000a0783b */ /* 0x000fe40000000200 */
[----:B------:R-:W-:Y:S04]  /*9150*/  HMMA.16816.F32.BF16 R32, R140, R138, R32 ;  /* 0x0000008a8c20723c */ /* 0x000fe80000041820 */
[----:B------:R-:W-:Y:S02]  /*9160*/  SEL R238, R238, RZ, !P6 ;  /* 0x000000ffeeee7207 */ /* 0x000fe40007000000 */
        /* <DEDUP_REMOVED lines=154> */
[----:B------:R2:W5:Y:S01]  /*9b10*/  MUFU.TANH R163, R11 ;  /* 0x0000000b00a37308 */ /* 0x0005620000002400 */
[----:B---3--:R-:W-:Y:S09]  /*9b20*/  FMNMX.FTZ R2, R166, R2, !PT ;  /* 0x00000002a6027209 */ /* 0x008ff20007810000 */
[----:B------:R-:W3:Y:S01]  /*9b30*/  MUFU.TANH R143, R12 ;  /* 0x0000000c008f7308 */ /* 0x000ee20000002400 */
[----:B----4-:R-:W-:Y:S09]  /*9b40*/  FMNMX.FTZ R0, R165, R0, !PT ;  /* 0x00000000a5007209 */ /* 0x010ff20007810000 */
[----:B------:R-:W4:Y:S01]  /*9b50*/  MUFU.TANH R142, R13 ;  /* 0x0000000d008e7308 */ /* 0x000f220000002400 */
[C---:B-1----:R-:W-:Y:S01]  /*9b60*/  HMMA.16816.F32.BF16 R20, R172.reuse, R4, R20 ;  /* 0x00000004ac14723c */ /* 0x042fe20000041814 */
[----:B--2---:R-:W1:Y:S01]  /*9b70*/  LDSM.16.M88.4 R8, [R195+0x5800] ;  /* 0x00580000c308783b */ /* 0x004e620000000200 */
[----:B------:R-:W-:Y:S07]  /*9b80*/  DEPBAR.LE SB0, 0x2 ;  /* 0x000080800000791a */ /* 0x000fee0000000000 */
[----:B------:R-:W2:Y:S03]  /*9b90*/  MUFU.TANH R139, R14 ;  /* 0x0000000e008b7308 */ /* 0x000ea60000002400 */
[----:B-----5:R-:W-:Y:S01]  /*9ba0*/  FMNMX.FTZ R0, R163, R0, !PT ;  /* 0x00000000a3007209 */ /* 0x020fe20007810000 */
[C---:B------:R-:W-:Y:S01]  /*9bb0*/  HMMA.16816.F32.BF16 R24, R172.reuse, R6, R24 ;  /* 0x00000006ac18723c */ /* 0x040fe20000041818 */
[----:B------:R-:W-:Y:S04]  /*9bc0*/  BAR.SYNC.DEFER_BLOCKING 0x0 ;  /* 0x0000000000007b1d */ /* 0x000fe80000010000 */
[----:B---3--:R-:W-:Y:S04]  /*9bd0*/  FMNMX.FTZ R2, R143, R2, !PT ;  /* 0x000000028f027209 */ /* 0x008fe80007810000 */
[----:B----4-:R-:W-:Y:S03]  /*9be0*/  FMNMX.FTZ R2, R142, R2, !PT ;  /* 0x000000028e027209 */ /* 0x010fe60007810000 */
[----:B------:R-:W-:Y:S02]  /*9bf0*/  FMUL.FTZ R20, R20, c[0x0][0x320] ;  /* 0x0000c80014147a20 */ /* 0x000fe40000410000 */
[----:B------:R-:W-:Y:S02]  /*9c00*/  FMUL.FTZ R21, R21, c[0x0][0x320] ;  /* 0x0000c80015157a20 */ /* 0x000fe40000410000 */
[----:B------:R-:W-:Y:S02]  /*9c10*/  FMUL.FTZ R22, R22, c[0x0][0x320] ;  /* 0x0000c80016167a20 */ /* 0x000fe40000410000 */
[----:B------:R-:W-:Y:S01]  /*9c20*/  FMUL.FTZ R23, R23, c[0x0][0x320] ;  /* 0x0000c80017177a20 */ /* 0x000fe20000410000 */
[----:B--2---:R-:W-:Y:S05]  /*9c30*/  FMNMX.FTZ R0, R139, R0, !PT ;  /* 0x000000008b007209 */ /* 0x004fea0007810000 */
[----:B------:R-:W-:Y:S01]  /*9c40*/  FMUL.FTZ R24, R24, c[0x0][0x320] ;  /* 0x0000c80018187a20 */ /* 0x000fe20000410000 */
[----:B------:R-:W2:Y:S01]  /*9c50*/  MUFU.TANH R141, R16 ;  /* 0x00000010008d7308 */ /* 0x000ea20000002400 */
[----:B------:R-:W-:Y:S02]  /*9c60*/  FMUL.FTZ R25, R25, c[0x0][0x320] ;  /* 0x0000c80019197a20 */ /* 0x000fe40000410000 */
[----:B------:R-:W-:Y:S02]  /*9c70*/  FMUL.FTZ R26, R26, c[0x0][0x320] ;  /* 0x0000c8001a1a7a20 */ /* 0x000fe40000410000 */
[----:B------:R-:W-:Y:S01]  /*9c80*/  FMUL.FTZ R27, R27, c[0x0][0x320] ;  /* 0x0000c8001b1b7a20 */ /* 0x000fe20000410000 */
[C---:B-1----:R-:W-:Y:S04]  /*9c90*/  HMMA.16816.F32.BF16 R28, R172.reuse, R8, R28 ;  /* 0x00000008ac1c723c */ /* 0x042fe8000004181c */
[----:B------:R-:W1:Y:S04]  /*9ca0*/  MUFU.TANH R137, R15 ;  /* 0x0000000f00897308 */ /* 0x000e680000002400 */
[----:B------:R-:W-:Y:S06]  /*9cb0*/  HMMA.16816.F32.BF16 R32, R172, R10, R32 ;  /* 0x0000000aac20723c */ /* 0x000fec0000041820 */
[----:B------:R-:W3:Y:S01]  /*9cc0*/  MUFU.TANH R140, R17 ;  /* 0x00000011008c7308 */ /* 0x000ee20000002400 */
[----:B--2---:R-:W-:Y:S09]  /*9cd0*/  FMNMX.FTZ R2, R141, R2, !PT ;  /* 0x000000028d027209 */ /* 0x004ff20007810000 */
[----:B------:R-:W2:Y:S01]  /*9ce0*/  MUFU.TANH R138, R18 ;  /* 0x00000012008a7308 */ /* 0x000ea20000002400 */
[----:B------:R-:W-:Y:S02]  /*9cf0*/  FMUL.FTZ R28, R28, c[0x0][0x320] ;  /* 0x0000c8001c1c7a20 */ /* 0x000fe40000410000 */
[----:B------:R-:W-:Y:S01]  /*9d00*/  FMUL.FTZ R29, R29, c[0x0][0x320] ;  /* 0x0000c8001d1d7a20 */ /* 0x000fe20000410000 */
[----:B-1----:R-:W-:Y:S01]  /*9d10*/  FMNMX.FTZ R0, R137, R0, !PT ;  /* 0x0000000089007209 */ /* 0x002fe20007810000 */
[----:B------:R-:W-:Y:S02]  /*9d20*/  FMUL.FTZ R30, R30, c[0x0][0x320] ;  /* 0x0000c8001e1e7a20 */ /* 0x000fe40000410000 */
[----:B------:R-:W-:Y:S03]  /*9d30*/  FMUL.FTZ R31, R31, c[0x0][0x320] ;  /* 0x0000c8001f1f7a20 */ /* 0x000fe60000410000 */
[----:B------:R-:W1:Y:S01]  /*9d40*/  MUFU.TANH R181, R20 ;  /* 0x0000001400b57308 */ /* 0x000e620000002400 */
[----:B------:R-:W-:Y:S02]  /*9d50*/  FMUL.FTZ R32, R32, c[0x0][0x320] ;  /* 0x0000c80020207a20 */ /* 0x000fe40000410000 */
[----:B------:R-:W-:Y:S01]  /*9d60*/  FMUL.FTZ R33, R33, c[0x0][0x320] ;  /* 0x0000c80021217a20 */ /* 0x000fe20000410000 */
[----:B---3--:R-:W-:Y:S01]  /*9d70*/  FMNMX.FTZ R2, R140, R2, !PT ;  /* 0x000000028c027209 */ /* 0x008fe20007810000 */
[----:B------:R-:W-:Y:S02]  /*9d80*/  FMUL.FTZ R34, R34, c[0x0][0x320] ;  /* 0x0000c80022227a20 */ /* 0x000fe40000410000 */
[----:B------:R-:W-:Y:S03]  /*9d90*/  FMUL.FTZ R35, R35, c[0x0][0x320] ;  /* 0x0000c80023237a20 */ /* 0x000fe60000410000 */
        /* <DEDUP_REMOVED lines=31> */
[----:B--2---:R-:W-:Y:S05]  /*9f90*/  FMNMX.FTZ R2, R149, R2, !PT ;  /* 0x0000000295027209 */ /* 0x004fea0007810000 */
[----:B------:R-:W2:Y:S01]  /*9fa0*/  SHFL.BFLY PT, R4, R2, 0x2, 0x1f ;  /* 0x0c401f0002047f89 */ /* 0x000ea200000e0000 */
[----:B-1----:R-:W-:Y:S04]  /*9fb0*/  FMNMX.FTZ R0, R146, R0, !PT ;  /* 0x0000000092007209 */ /* 0x002fe80007810000 */
[----:B---3--:R-:W-:Y:S05]  /*9fc0*/  FMNMX.FTZ R0, R144, R0, !PT ;  /* 0x0000000090007209 */ /* 0x008fea0007810000 */
[----:B------:R-:W1:Y:S01]  /*9fd0*/  SHFL.BFLY PT, R5, R0, 0x2, 0x1f ;  /* 0x0c401f0000057f89 */ /* 0x000e6200000e0000 */
[----:B--2---:R-:W-:Y:S07]  /*9fe0*/  FMNMX.FTZ R4, R2, R4, !PT ;  /* 0x0000000402047209 */ /* 0x004fee0007810000 */
[----:B------:R-:W2:Y:S01]  /*9ff0*/  SHFL.BFLY PT, R2, R4, 0x1, 0x1f ;  /* 0x0c201f0004027f89 */ /* 0x000ea200000e0000 */
[----:B-1----:R-:W-:Y:S07]  /*a000*/  FMNMX.FTZ R5, R0, R5, !PT ;  /* 0x0000000500057209 */ /* 0x002fee0007810000 */
[----:B------:R-:W1:Y:S01]  /*a010*/  SHFL.BFLY PT, R0, R5, 0x1, 0x1f ;  /* 0x0c201f0005007f89 */ /* 0x000e6200000e0000 */
[----:B--2---:R-:W-:Y:S05]  /*a020*/  FMNMX.FTZ R2, R4, R2, !PT ;  /* 0x0000000204027209 */ /* 0x004fea0007810000 */
[C---:B------:R-:W-:Y:S02]  /*a030*/  FMUL.FTZ R151, R2.reuse, c[0x0][0x2d0] ;  /* 0x0000b40002977a20 */ /* 0x040fe40000410000 */
[----:B------:R-:W-:Y:S02]  /*a040*/  FADD.FTZ R4, -R2, R132 ;  /* 0x0000008402047221 */ /* 0x000fe40000010100 */
[--C-:B------:R-:W-:Y:S01]  /*a050*/  FFMA.FTZ R171, R162, c[0x0][0x2d0], -R151.reuse ;  /* 0x0000b400a2ab7a23 */ /* 0x100fe20000010897 */
[----:B------:R-:W-:Y:S01]  /*a060*/  IADD3 R162, R185, R192, RZ ;  /* 0x000000c0b9a27210 */ /* 0x000fe20007ffe0ff */
[--C-:B------:R-:W-:Y:S02]  /*a070*/  FFMA.FTZ R170, R145, c[0x0][0x2d0], -R151.reuse ;  /* 0x0000b40091aa7a23 */ /* 0x100fe40000010897 */
[--C-:B------:R-:W-:Y:S02]  /*a080*/  FFMA.FTZ R169, R164, c[0x0][0x2d0], -R151.reuse ;  /* 0x0000b400a4a97a23 */ /* 0x100fe40000010897 */
[----:B------:R-:W2:Y:S01]  /*a090*/  LDSM.16.MT88.4 R12, [R162] ;  /* 0x00000000a20c783b */ /* 0x000ea20000004200 */
[--C-:B------:R-:W-:Y:S01]  /*a0a0*/  FFMA.FTZ R168, R166, c[0x0][0x2d0], -R151.reuse ;  /* 0x0000b400a6a87a23 */ /* 0x100fe20000010897 */
[----:B------:R-:W-:Y:S01]  /*a0b0*/  MUFU.EX2 R171, R171 ;  /* 0x000000ab00ab7308 */ /* 0x000fe20000000800 */
[----:B------:R-:W-:Y:S01]  /*a0c0*/  FMUL.FTZ R4, R4, c[0x0][0x2d0] ;  /* 0x0000b40004047a20 */ /* 0x000fe20000410000 */
[----:B-1----:R-:W-:Y:S01]  /*a0d0*/  FMNMX.FTZ R0, R5, R0, !PT ;  /* 0x0000000005007209 */ /* 0x002fe20007810000 */
[--C-:B------:R-:W-:Y:S02]  /*a0e0*/  FFMA.FTZ R172, R143, c[0x0][0x2d0], -R151.reuse ;  /* 0x0000b4008fac7a23 */ /* 0x100fe40000010897 */
[----:B------:R-:W-:Y:S02]  /*a0f0*/  FFMA.FTZ R173, R142, c[0x0][0x2d0], -R151 ;  /* 0x0000b4008ead7a23 */ /* 0x000fe40000010897 */
[C---:B------:R-:W-:Y:S02]  /*a100*/  FMUL.FTZ R145, R0.reuse, c[0x0][0x2d0] ;  /* 0x0000b40000917a20 */ /* 0x040fe40000410000 */
[----:B------:R-:W-:Y:S01]  /*a110*/  FADD.FTZ R3, -R0, R3 ;  /* 0x0000000300037221 */ /* 0x000fe20000010100 */
[----:B------:R-:W1:Y:S01]  /*a120*/  MUFU.EX2 R132, R4 ;  /* 0x0000000400847308 */ /* 0x000e620000000800 */
[--C-:B------:R-:W-:Y:S01]  /*a130*/  FFMA.FTZ R167, R161, c[0x0][0x2d0], -R145.reuse ;  /* 0x0000b400a1a77a23 */ /* 0x100fe20000010891 */
[----:B------:R-:W-:Y:S01]  /*a140*/  IADD3 R161, R189, R162, RZ ;  /* 0x000000a2bda17210 */ /* 0x000fe20007ffe0ff */
[--C-:B------:R-:W-:Y:S01]  /*a150*/  FFMA.FTZ R166, R160, c[0x0][0x2d0], -R145.reuse ;  /* 0x0000b400a0a67a23 */ /* 0x100fe20000010891 */
[----:B------:R-:W-:Y:S01]  /*a160*/  IADD3 R160, R184, R192, RZ ;  /* 0x000000c0b8a07210 */ /* 0x000fe20007ffe0ff */
[--C-:B------:R-:W-:Y:S02]  /*a170*/  FFMA.FTZ R165, R165, c[0x0][0x2d0], -R145.reuse ;  /* 0x0000b400a5a57a23 */ /* 0x100fe40000010891 */
[----:B------:R-:W-:Y:S01]  /*a180*/  FFMA.FTZ R164, R163, c[0x0][0x2d0], -R145 ;  /* 0x0000b400a3a47a23 */ /* 0x000fe20000010891 */
[----:B------:R-:W3:Y:S01]  /*a190*/  LDSM.16.MT88.4 R20, [R161] ;  /* 0x00000000a114783b */ /* 0x000ee20000004200 */
[----:B------:R-:W-:Y:S01]  /*a1a0*/  FMUL.FTZ R3, R3, c[0x0][0x2d0] ;  /* 0x0000b40003037a20 */ /* 0x000fe20000410000 */
[----:B------:R-:W4:Y:S01]  /*a1b0*/  MUFU.EX2 R170, R170 ;  /* 0x000000aa00aa7308 */ /* 0x000f220000000800 */
[----:B------:R-:W-:Y:S01]  /*a1c0*/  IADD3 R163, R189, R160, RZ ;  /* 0x000000a0bda37210 */ /* 0x000fe20007ffe0ff */
[--C-:B------:R-:W-:Y:S02]  /*a1d0*/  FFMA.FTZ R174, R141, c[0x0][0x2d0], -R151.reuse ;  /* 0x0000b4008dae7a23 */ /* 0x100fe40000010897 */
[----:B------:R-:W-:Y:S02]  /*a1e0*/  FFMA.FTZ R175, R140, c[0x0][0x2d0], -R151 ;  /* 0x0000b4008caf7a23 */ /* 0x000fe40000010897 */
[----:B------:R-:W5:Y:S01]  /*a1f0*/  LDSM.16.MT88.4 R28, [R160] ;  /* 0x00000000a01c783b */ /* 0x000f620000004200 */
[--C-:B------:R-:W-:Y:S02]  /*a200*/  FFMA.FTZ R176, R139, c[0x0][0x2d0], -R145.reuse ;  /* 0x0000b4008bb07a23 */ /* 0x100fe40000010891 */
[--C-:B------:R-:W-:Y:S01]  /*a210*/  FFMA.FTZ R177, R137, c[0x0][0x2d0], -R145.reuse ;  /* 0x0000b40089b17a23 */ /* 0x100fe20000010891 */
[----:B------:R-:W2:Y:S01]  /*a220*/  MUFU.EX2 R3, R3 ;  /* 0x0000000300037308 */ /* 0x000ea20000000800 */
[--C-:B------:R-:W-:Y:S02]  /*a230*/  FFMA.FTZ R178, R138, c[0x0][0x2d0], -R145.reuse ;  /* 0x0000b4008ab27a23 */ /* 0x100fe40000010891 */
[----:B------:R-:W-:Y:S01]  /*a240*/  FFMA.FTZ R179, R136, c[0x0][0x2d0], -R145 ;  /* 0x0000b40088b37a23 */ /* 0x000fe20000010891 */
[----:B------:R-:W-:Y:S01]  /*a250*/  LDSM.16.MT88.4 R140, [R160+0x2800] ;  /* 0x00280000a08c783b */ /* 0x000fe20000004200 */
[C---:B-1----:R-:W-:Y:S02]  /*a260*/  FMUL.FTZ R4, R132.reuse, R128 ;  /* 0x0000008084047220 */ /* 0x042fe40000410000 */
[C---:B------:R-:W-:Y:S02]  /*a270*/  FMUL.FTZ R5, R132.reuse, R129 ;  /* 0x0000008184057220 */ /* 0x040fe40000410000 */
[C---:B------:R-:W-:Y:S01]  /*a280*/  FMUL.FTZ R8, R132.reuse, R124 ;  /* 0x0000007c84087220 */ /* 0x040fe20000410000 */
[----:B------:R-:W-:Y:S01]  /*a290*/  MUFU.EX2 R169, R169 ;  /* 0x000000a900a97308 */ /* 0x000fe20000000800 */
[C---:B------:R-:W-:Y:S01]  /*a2a0*/  FMUL.FTZ R9, R132.reuse, R125 ;  /* 0x0000007d84097220 */ /* 0x040fe20000410000 */
[----:B------:R-:W-:Y:S01]  /*a2b0*/  LDSM.16.MT88.4 R136, [R161+0x2800] ;  /* 0x00280000a188783b */ /* 0x000fe20000004200 */
[----:B------:R-:W-:Y:S01]  /*a2c0*/  FMUL.FTZ R16, R132, R116 ;  /* 0x0000007484107220 */ /* 0x000fe20000410000 */
[----:B----4-:R-:W-:Y:S01]  /*a2d0*/  F2FP.BF16.PACK_AB R128, R170, R171 ;  /* 0x000000abaa80723e */ /* 0x010fe200000010ff */
[C---:B------:R-:W-:Y:S02]  /*a2e0*/  FMUL.FTZ R17, R132.reuse, R117 ;  /* 0x0000007584117220 */ /* 0x040fe40000410000 */
[C---:B------:R-:W-:Y:S02]  /*a2f0*/  FMUL.FTZ R24, R132.reuse, R108 ;  /* 0x0000006c84187220 */ /* 0x040fe40000410000 */
[C---:B------:R-:W-:Y:S01]  /*a300*/  FMUL.FTZ R25, R132.reuse, R109 ;  /* 0x0000006d84197220 */ /* 0x040fe20000410000 */
[----:B------:R-:W1:Y:S01]  /*a310*/  MUFU.EX2 R168, R168 ;  /* 0x000000a800a87308 */ /* 0x000e620000000800 */
[C---:B------:R-:W-:Y:S02]  /*a320*/  FMUL.FTZ R32, R132.reuse, R100 ;  /* 0x0000006484207220 */ /* 0x040fe40000410000 */
[----:B------:R-:W-:Y:S02]  /*a330*/  FMUL.FTZ R33, R132, R101 ;  /* 0x0000006584217220 */ /* 0x000fe40000410000 */
[C---:B--2---:R-:W-:Y:S02]  /*a340*/  FMUL.FTZ R6, R3.reuse, R130 ;  /* 0x0000008203067220 */ /* 0x044fe40000410000 */
        /* <DEDUP_REMOVED lines=16> */
[C---:B------:R-:W-:Y:S01]  /*a450*/  FMUL.FTZ R38, R3.reuse, R38 ;  /* 0x0000002603267220 */ /* 0x040fe20000410000 */
[----:B------:R-:W-:Y:S01]  /*a460*/  MUFU.EX2 R165, R165 ;  /* 0x000000a500a57308 */ /* 0x000fe20000000800 */
[----:B------:R-:W-:Y:S01]  /*a470*/  LDSM.16.MT88.4 R100, [R160+0x2000] ;  /* 0x00200000a064783b */ /* 0x000fe20000004200 */
[----:B------:R-:W-:Y:S02]  /*a480*/  FMUL.FTZ R39, R3, R39 ;  /* 0x0000002703277220 */ /* 0x000fe40000410000 */
[--C-:B------:R-:W-:Y:S02]  /*a490*/  FFMA.FTZ R182, R159, c[0x0][0x2d0], -R151.reuse ;  /* 0x0000b4009fb67a23 */ /* 0x100fe40000010897 */
[----:B------:R-:W-:Y:S02]  /*a4a0*/  FFMA.FTZ R183, R158, c[0x0][0x2d0], -R151 ;  /* 0x0000b4009eb77a23 */ /* 0x000fe40000010897 */
[--C-:B------:R-:W-:Y:S01]  /*a4b0*/  FFMA.FTZ R192, R156, c[0x0][0x2d0], -R145.reuse ;  /* 0x0000b4009cc07a23 */ /* 0x100fe20000010891 */
[----:B------:R-:W-:Y:S01]  /*a4c0*/  LDSM.16.MT88.4 R116, [R160+0x800] ;  /* 0x00080000a074783b */ /* 0x000fe20000004200 */
[----:B------:R-:W1:Y:S01]  /*a4d0*/  MUFU.EX2 R164, R164 ;  /* 0x000000a400a47308 */ /* 0x000e620000000800 */
[--C-:B------:R-:W-:Y:S02]  /*a4e0*/  FFMA.FTZ R193, R155, c[0x0][0x2d0], -R145.reuse ;  /* 0x0000b4009bc17a23 */ /* 0x100fe40000010891 */
[--C-:B------:R-:W-:Y:S01]  /*a4f0*/  FFMA.FTZ R194, R157, c[0x0][0x2d0], -R145.reuse ;  /* 0x0000b4009dc27a23 */ /* 0x100fe20000010891 */
[----:B--2---:R-:W-:Y:S01]  /*a500*/  F2FP.BF16.PACK_AB R129, R166, R167 ;  /* 0x000000a7a681723e */ /* 0x004fe200000010ff */
[----:B------:R-:W-:Y:S02]  /*a510*/  FFMA.FTZ R195, R154, c[0x0][0x2d0], -R145 ;  /* 0x0000b4009ac37a23 */ /* 0x000fe40000010891 */
[----:B------:R-:W-:Y:S01]  /*a520*/  LDSM.16.MT88.4 R156, [R163+0x3800] ;  /* 0x00380000a39c783b */ /* 0x000fe20000004200 */
[--C-:B------:R-:W-:Y:S02]  /*a530*/  FFMA.FTZ R244, R153, c[0x0][0x2d0], -R151.reuse ;  /* 0x0000b40099f47a23 */ /* 0x100fe40000010897 */
[--C-:B------:R-:W-:Y:S01]  /*a540*/  FFMA.FTZ R245, R152, c[0x0][0x2d0], -R151.reuse ;  /* 0x0000b40098f57a23 */ /* 0x100fe20000010897 */
[----:B------:R-:W-:Y:S01]  /*a550*/  MUFU.EX2 R172, R172 ;  /* 0x000000ac00ac7308 */ /* 0x000fe20000000800 */
[----:B------:R-:W-:Y:S02]  /*a560*/  FFMA.FTZ R246, R150, c[0x0][0x2d0], -R151 ;  /* 0x0000b40096f67a23 */ /* 0x000fe40000010897 */
[--C-:B------:R-:W-:Y:S01]  /*a570*/  FFMA.FTZ R249, R148, c[0x0][0x2d0], -R145.reuse ;  /* 0x0000b40094f97a23 */ /* 0x100fe20000010891 */
[----:B------:R-:W-:Y:S01]  /*a580*/  LDSM.16.MT88.4 R152, [R160+0x3800] ;  /* 0x00380000a098783b */ /* 0x000fe20000004200 */
[--C-:B------:R-:W-:Y:S02]  /*a590*/  FFMA.FTZ R250, R147, c[0x0][0x2d0], -R145.reuse ;  /* 0x0000b40093fa7a23 */ /* 0x100fe40000010891 */
[--C-:B------:R-:W-:Y:S02]  /*a5a0*/  FFMA.FTZ R251, R146, c[0x0][0x2d0], -R145.reuse ;  /* 0x0000b40092fb7a23 */ /* 0x100fe40000010891 */
[----:B------:R-:W-:Y:S01]  /*a5b0*/  FFMA.FTZ R145, R144, c[0x0][0x2d0], -R145 ;  /* 0x0000b40090917a23 */ /* 0x000fe20000010891 */
[----:B------:R-:W2:Y:S01]  /*a5c0*/  MUFU.EX2 R173, R173 ;  /* 0x000000ad00ad7308 */ /* 0x000ea20000000800 */
[----:B------:R-:W-:Y:S01]  /*a5d0*/  FMUL.FTZ R40, R132, R40 ;  /* 0x0000002884287220 */ /* 0x000fe20000410000 */
[----:B-1----:R-:W-:Y:S01]  /*a5e0*/  F2FP.BF16.PACK_AB R131, R164, R165 ;  /* 0x000000a5a483723e */ /* 0x002fe200000010ff */
[C---:B------:R-:W-:Y:S02]  /*a5f0*/  FMUL.FTZ R41, R132.reuse, R41 ;  /* 0x0000002984297220 */ /* 0x040fe40000410000 */
[C---:B------:R-:W-:Y:S02]  /*a600*/  FMUL.FTZ R42, R3.reuse, R42 ;  /* 0x0000002a032a7220 */ /* 0x040fe40000410000 */
[C---:B------:R-:W-:Y:S02]  /*a610*/  FMUL.FTZ R43, R3.reuse, R43 ;  /* 0x0000002b032b7220 */ /* 0x040fe40000410000 */
[C---:B------:R-:W-:Y:S01]  /*a620*/  HMMA.16816.F32.BF16 R4, R128.reuse, R12, R4 ;  /* 0x0000000c8004723c */ /* 0x040fe20000041804 */
[----:B------:R1:W-:Y:S04]  /*a630*/  MUFU.EX2 R252, R145 ;  /* 0x0000009100fc7308 */ /* 0x0003e80000000800 */
        /* <DEDUP_REMOVED lines=9> */
[----:B------:R-:W4:Y:S01]  /*a6d0*/  LDSM.16.MT88.4 R120, [R163] ;  /* 0x00000000a378783b */ /* 0x000f220000004200 */
[C---:B------:R-:W-:Y:S02]  /*a6e0*/  FMUL.FTZ R46, R3.reuse, R46 ;  /* 0x0000002e032e7220 */ /* 0x040fe40000410000 */
[C---:B------:R-:W-:Y:S02]  /*a6f0*/  FMUL.FTZ R47, R3.reuse, R47 ;  /* 0x0000002f032f7220 */ /* 0x040fe40000410000 */
[C---:B---3--:R-:W-:Y:S03]  /*a700*/  HMMA.16816.F32.BF16 R12, R128.reuse, R20, R12 ;  /* 0x00000014800c723c */ /* 0x048fe6000004180c */
[----:B-1----:R-:W-:Y:S01]  /*a710*/  LDSM.16.MT88.4 R144, [R162+0x3800] ;  /* 0x00380000a290783b */ /* 0x002fe20000004200 */
[C---:B------:R-:W-:Y:S01]  /*a720*/  FMUL.FTZ R48, R132.reuse, R48 ;  /* 0x0000003084307220 */ /* 0x040fe20000410000 */
[----:B------:R-:W-:Y:S01]  /*a730*/  MUFU.EX2 R176, R176 ;  /* 0x000000b000b07308 */ /* 0x000fe20000000800 */
[C---:B------:R-:W-:Y:S02]  /*a740*/  FMUL.FTZ R49, R132.reuse, R49 ;  /* 0x0000003184317220 */ /* 0x040fe40000410000 */
[C---:B------:R-:W-:Y:S04]  /*a750*/  HMMA.16816.F32.BF16 R16, R128.reuse, R22, R16 ;  /* 0x000000168010723c */ /* 0x040fe80000041810 */
[C---:B------:R-:W-:Y:S02]  /*a760*/  FMUL.FTZ R20, R132.reuse, R112 ;  /* 0x0000007084147220 */ /* 0x040fe40000410000 */
[C---:B------:R-:W-:Y:S01]  /*a770*/  FMUL.FTZ R21, R132.reuse, R113 ;  /* 0x0000007184157220 */ /* 0x040fe20000410000 */
[----:B------:R-:W1:Y:S01]  /*a780*/  MUFU.EX2 R177, R177 ;  /* 0x000000b100b17308 */ /* 0x000e620000000800 */
[C---:B------:R-:W-:Y:S04]  /*a790*/  FMUL.FTZ R22, R3.reuse, R114 ;  /* 0x0000007203167220 */ /* 0x040fe80000410000 */
[C---:B------:R-:W-:Y:S02]  /*a7a0*/  FMUL.FTZ R23, R3.reuse, R115 ;  /* 0x0000007303177220 */ /* 0x040fe40000410000 */
[----:B------:R-:W3:Y:S01]  /*a7b0*/  LDSM.16.MT88.4 R112, [R162+0x2000] ;  /* 0x00200000a270783b */ /* 0x000ee20000004200 */
[C---:B------:R-:W-:Y:S02]  /*a7c0*/  FMUL.FTZ R50, R3.reuse, R50 ;  /* 0x0000003203327220 */ /* 0x040fe40000410000 */
[C---:B------:R-:W-:Y:S01]  /*a7d0*/  FMUL.FTZ R51, R3.reuse, R51 ;  /* 0x0000003303337220 */ /* 0x040fe20000410000 */
[----:B------:R-:W-:Y:S01]  /*a7e0*/  MUFU.EX2 R178, R178 ;  /* 0x000000b200b27308 */ /* 0x000fe20000000800 */
[C---:B-----5:R-:W-:Y:S03]  /*a7f0*/  HMMA.16816.F32.BF16 R20, R128.reuse, R28, R20 ;  /* 0x0000001c8014723c */ /* 0x060fe60000041814 */
[C---:B------:R-:W-:Y:S02]  /*a800*/  FMUL.FTZ R52, R132.reuse, R52 ;  /* 0x0000003484347220 */ /* 0x040fe40000410000 */
[C---:B------:R-:W-:Y:S02]  /*a810*/  FMUL.FTZ R53, R132.reuse, R53 ;  /* 0x0000003584357220 */ /* 0x040fe40000410000 */
[C---:B------:R-:W-:Y:S01]  /*a820*/  FMUL.FTZ R28, R132.reuse, R104 ;  /* 0x00000068841c7220 */ /* 0x040fe20000410000 */
[C---:B------:R-:W-:Y:S01]  /*a830*/  HMMA.16816.F32.BF16 R24, R128.reuse, R30, R24 ;  /* 0x0000001e8018723c */ /* 0x040fe20000041818 */
[----:B------:R-:W5:Y:S03]  /*a840*/  MUFU.EX2 R179, R179 ;  /* 0x000000b300b37308 */ /* 0x000f660000000800 */
[C---:B------:R-:W-:Y:S02]  /*a850*/  FMUL.FTZ R29, R132.reuse, R105 ;  /* 0x00000069841d7220 */ /* 0x040fe40000410000 */
[C---:B------:R-:W-:Y:S02]  /*a860*/  FMUL.FTZ R54, R3.reuse, R54 ;  /* 0x0000003603367220 */ /* 0x040fe40000410000 */
[C---:B------:R-:W-:Y:S03]  /*a870*/  FMUL.FTZ R30, R3.reuse, R106 ;  /* 0x0000006a031e7220 */ /* 0x040fe60000410000 */
[----:B------:R-:W-:Y:S01]  /*a880*/  MUFU.EX2 R182, R182 ;  /* 0x000000b600b67308 */ /* 0x000fe20000000800 */
[C---:B------:R-:W-:Y:S02]  /*a890*/  FMUL.FTZ R31, R3.reuse, R107 ;  /* 0x0000006b031f7220 */ /* 0x040fe40000410000 */
[----:B------:R-:W1:Y:S01]  /*a8a0*/  LDSM.16.MT88.4 R104, [R161+0x2000] ;  /* 0x00200000a168783b */ /* 0x000e620000004200 */
[C---:B------:R-:W-:Y:S02]  /*a8b0*/  FMUL.FTZ R55, R3.reuse, R55 ;  /* 0x0000003703377220 */ /* 0x040fe40000410000 */
[C---:B------:R-:W-:Y:S02]  /*a8c0*/  FMUL.FTZ R56, R132.reuse, R56 ;  /* 0x0000003884387220 */ /* 0x040fe40000410000 */
[C---:B----4-:R-:W-:Y:S02]  /*a8d0*/  HMMA.16816.F32.BF16 R28, R128.reuse, R120, R28 ;  /* 0x00000078801c723c */ /* 0x050fe4000004181c */
        /* <DEDUP_REMOVED lines=19> */
[C---:B-1----:R-:W-:Y:S03]  /*aa10*/  HMMA.16816.F32.BF16 R44, R128.reuse, R104, R44 ;  /* 0x00000068802c723c */ /* 0x042fe6000004182c */
        /* <DEDUP_REMOVED lines=13> */
[----:B------:R-:W3:Y:S03]  /*aaf0*/  LDSM.16.MT88.4 R100, [R161+0x4000] ;  /* 0x00400000a164783b */ /* 0x000ee60000004200 */
[C---:B------:R-:W-:Y:S02]  /*ab00*/  FMUL.FTZ R74, R3.reuse, R74 ;  /* 0x0000004a034a7220 */ /* 0x040fe40000410000 */
[C---:B------:R-:W-:Y:S01]  /*ab10*/  FMUL.FTZ R75, R3.reuse, R75 ;  /* 0x0000004b034b7220 */ /* 0x040fe20000410000 */
[----:B------:R-:W-:Y:S01]  /*ab20*/  MUFU.EX2 R245, R245 ;  /* 0x000000f500f57308 */ /* 0x000fe20000000800 */
[C---:B------:R-:W-:Y:S04]  /*ab30*/  HMMA.16816.F32.BF16 R60, R128.reuse, R108, R60 ;  /* 0x0000006c803c723c */ /* 0x040fe8000004183c */
[C---:B------:R-:W-:Y:S02]  /*ab40*/  FMUL.FTZ R84, R132.reuse, R84 ;  /* 0x0000005484547220 */ /* 0x040fe40000410000 */
[C---:B------:R-:W-:Y:S02]  /*ab50*/  FMUL.FTZ R85, R132.reuse, R85 ;  /* 0x0000005584557220 */ /* 0x040fe40000410000 */
[C---:B------:R-:W-:Y:S01]  /*ab60*/  HMMA.16816.F32.BF16 R64, R128.reuse, R110, R64 ;  /* 0x0000006e8040723c */ /* 0x040fe20000041840 */
[----:B------:R-:W4:Y:S01]  /*ab70*/  LDSM.16.MT88.4 R108, [R160+0x4000] ;  /* 0x00400000a06c783b */ /* 0x000f220000004200 */
[----:B------:R-:W-:Y:S02]  /*ab80*/  MUFU.EX2 R246, R246 ;  /* 0x000000f600f67308 */ /* 0x000fe40000000800 */
[C---:B------:R-:W-:Y:S02]  /*ab90*/  FMUL.FTZ R86, R3.reuse, R86 ;  /* 0x0000005603567220 */ /* 0x040fe40000410000 */
[C---:B------:R-:W-:Y:S02]  /*aba0*/  FMUL.FTZ R87, R3.reuse, R87 ;  /* 0x0000005703577220 */ /* 0x040fe40000410000 */
[C---:B------:R-:W-:Y:S01]  /*abb0*/  FMUL.FTZ R88, R132.reuse, R88 ;  /* 0x0000005884587220 */ /* 0x040fe20000410000 */
[C---:B-1----:R-:W-:Y:S03]  /*abc0*/  HMMA.16816.F32.BF16 R68, R128.reuse, R104, R68 ;  /* 0x000000688044723c */ /* 0x042fe60000041844 */
[C---:B------:R-:W-:Y:S01]  /*abd0*/  FMUL.FTZ R89, R132.reuse, R89 ;  /* 0x0000005984597220 */ /* 0x040fe20000410000 */
[----:B------:R-:W-:Y:S01]  /*abe0*/  MUFU.EX2 R249, R249 ;  /* 0x000000f900f97308 */ /* 0x000fe20000000800 */
[C---:B------:R-:W-:Y:S02]  /*abf0*/  FMUL.FTZ R90, R3.reuse, R90 ;  /* 0x0000005a035a7220 */ /* 0x040fe40000410000 */
[C---:B------:R-:W-:Y:S01]  /*ac00*/  FMUL.FTZ R91, R3.reuse, R91 ;  /* 0x0000005b035b7220 */ /* 0x040fe20000410000 */
[C---:B------:R-:W-:Y:S01]  /*ac10*/  HMMA.16816.F32.BF16 R72, R128.reuse, R106, R72 ;  /* 0x0000006a8048723c */ /* 0x040fe20000041848 */
[----:B------:R-:W1:Y:S03]  /*ac20*/  LDSM.16.MT88.4 R104, [R163+0x4000] ;  /* 0x00400000a368783b */ /* 0x000e660000004200 */
[C---:B------:R-:W-:Y:S02]  /*ac30*/  FMUL.FTZ R76, R132.reuse, R76 ;  /* 0x0000004c844c7220 */ /* 0x040fe40000410000 */
[C---:B------:R-:W-:Y:S01]  /*ac40*/  FMUL.FTZ R77, R132.reuse, R77 ;  /* 0x0000004d844d7220 */ /* 0x040fe20000410000 */
[----:B------:R-:W-:Y:S01]  /*ac50*/  MUFU.EX2 R250, R250 ;  /* 0x000000fa00fa7308 */ /* 0x000fe20000000800 */
[C---:B------:R-:W-:Y:S04]  /*ac60*/  FMUL.FTZ R78, R3.reuse, R78 ;  /* 0x0000004e034e7220 */ /* 0x040fe80000410000 */
[C---:B------:R-:W-:Y:S02]  /*ac70*/  FMUL.FTZ R79, R3.reuse, R79 ;  /* 0x0000004f034f7220 */ /* 0x040fe40000410000 */
[C---:B------:R-:W-:Y:S02]  /*ac80*/  FMUL.FTZ R92, R132.reuse, R92 ;  /* 0x0000005c845c7220 */ /* 0x040fe40000410000 */
[C---:B------:R-:W-:Y:S01]  /*ac90*/  FMUL.FTZ R93, R132.reuse, R93 ;  /* 0x0000005d845d7220 */ /* 0x040fe20000410000 */
[----:B------:R-:W-:Y:S01]  /*aca0*/  MUFU.EX2 R251, R251 ;  /* 0x000000fb00fb7308 */ /* 0x000fe20000000800 */
[C---:B------:R-:W-:Y:S01]  /*acb0*/  FMUL.FTZ R94, R3.reuse, R94 ;  /* 0x0000005e035e7220 */ /* 0x040fe20000410000 */
[C---:B---3--:R-:W-:Y:S03]  /*acc0*/  HMMA.16816.F32.BF16 R76, R128.reuse, R100, R76 ;  /* 0x00000064804c723c */ /* 0x048fe6000004184c */
[C---:B------:R-:W-:Y:S02]  /*acd0*/  FMUL.FTZ R80, R132.reuse, R80 ;  /* 0x0000005084507220 */ /* 0x040fe40000410000 */
[C---:B------:R-:W-:Y:S02]  /*ace0*/  FMUL.FTZ R81, R132.reuse, R81 ;  /* 0x0000005184517220 */ /* 0x040fe40000410000 */
[----:B------:R-:W-:Y:S01]  /*acf0*/  FMUL.FTZ R82, R3, R82 ;  /* 0x0000005203527220 */ /* 0x000fe20000410000 */
[----:B--2---:R-:W-:Y:S01]  /*ad00*/  F2FP.BF16.PACK_AB R100, R173, R172 ;  /* 0x000000acad64723e */ /* 0x004fe200000010ff */
[C---:B------:R-:W-:Y:S03]  /*ad10*/  FMUL.FTZ R83, R3.reuse, R83 ;  /* 0x0000005303537220 */ /* 0x040fe60000410000 */
[----:B------:R-:W-:Y:S01]  /*ad20*/  FMUL.FTZ R95, R3, R95 ;  /* 0x0000005f035f7220 */ /* 0x000fe20000410000 */
[----:B------:R-:W-:Y:S01]  /*ad30*/  F2FP.BF16.PACK_AB R101, R177, R176 ;  /* 0x000000b0b165723e */ /* 0x000fe200000010ff */
[C---:B------:R-:W-:Y:S02]  /*ad40*/  FMUL.FTZ R96, R132.reuse, R96 ;  /* 0x0000006084607220 */ /* 0x040fe40000410000 */
[C---:B------:R-:W-:Y:S03]  /*ad50*/  HMMA.16816.F32.BF16 R80, R128.reuse, R102, R80 ;  /* 0x000000668050723c */ /* 0x040fe60000041850 */
[----:B------:R-:W-:Y:S02]  /*ad60*/  FMUL.FTZ R97, R132, R97 ;  /* 0x0000006184617220 */ /* 0x000fe40000410000 */
[C---:B------:R-:W-:Y:S02]  /*ad70*/  FMUL.FTZ R98, R3.reuse, R98 ;  /* 0x0000006203627220 */ /* 0x040fe40000410000 */
[----:B------:R-:W-:Y:S01]  /*ad80*/  FMUL.FTZ R99, R3, R99 ;  /* 0x0000006303637220 */ /* 0x000fe20000410000 */
[C---:B----4-:R-:W-:Y:S04]  /*ad90*/  HMMA.16816.F32.BF16 R84, R128.reuse, R108, R84 ;  /* 0x0000006c8054723c */ /* 0x050fe80000041854 */
[----:B------:R-:W-:Y:S01]  /*ada0*/  F2FP.BF16.PACK_AB R102, R175, R174 ;  /* 0x000000aeaf66723e */ /* 0x000fe200000010ff */
[--C-:B------:R-:W-:Y:S01]  /*adb0*/  FFMA.FTZ R181, R181, c[0x0][0x2d0], -R151.reuse ;  /* 0x0000b400b5b57a23 */ /* 0x100fe20000010897 */
[----:B-----5:R-:W-:Y:S01]  /*adc0*/  F2FP.BF16.PACK_AB R103, R179, R178 ;  /* 0x000000b2b367723e */ /* 0x020fe200000010ff */
[--C-:B------:R-:W-:Y:S01]  /*add0*/  FFMA.FTZ R180, R180, c[0x0][0x2d0], -R151.reuse ;  /* 0x0000b400b4b47a23 */ /* 0x100fe20000010897 */
[C---:B------:R-:W-:Y:S01]  /*ade0*/  HMMA.16816.F32.BF16 R88, R128.reuse, R110, R88 ;  /* 0x0000006e8058723c */ /* 0x040fe20000041858 */
[----:B------:R-:W2:Y:S02]  /*adf0*/  LDSM.16.MT88.4 R108, [R161+0x800] ;  /* 0x00080000a16c783b */ /* 0x000ea40000004200 */
[----:B------:R-:W3:Y:S01]  /*ae00*/  MUFU.EX2 R181, R181 ;  /* 0x000000b500b57308 */ /* 0x000ee20000000800 */
[----:B------:R-:W-:Y:S02]  /*ae10*/  FFMA.FTZ R151, R149, c[0x0][0x2d0], -R151 ;  /* 0x0000b40095977a23 */ /* 0x000fe40000010897 */
[----:B------:R-:W-:Y:S02]  /*ae20*/  FFMA.FTZ R167, R3, R239, R167 ;  /* 0x000000ef03a77223 */ /* 0x000fe400000100a7 */
[C---:B-1----:R-:W-:Y:S04]  /*ae30*/  HMMA.16816.F32.BF16 R92, R128.reuse, R104, R92 ;  /* 0x00000068805c723c */ /* 0x042fe8000004185c */
[----:B------:R-:W-:Y:S01]  /*ae40*/  FFMA.FTZ R171, R132, R242, R171 ;  /* 0x000000f284ab7223 */ /* 0x000fe200000100ab */
[----:B------:R1:W-:Y:S01]  /*ae50*/  MUFU.EX2 R247, R151 ;  /* 0x0000009700f77308 */ /* 0x0003e20000000800 */
[----:B------:R-:W-:Y:S01]  /*ae60*/  MOV R132, R2 ;  /* 0x0000000200847202 */ /* 0x000fe20000000f00 */
[----:B------:R-:W-:Y:S01]  /*ae70*/  FADD.FTZ R167, R166, R167 ;  /* 0x000000a7a6a77221 */ /* 0x000fe20000010000 */
[----:B------:R-:W-:Y:S01]  /*ae80*/  HMMA.16816.F32.BF16 R96, R128, R106, R96 ;  /* 0x0000006a8060723c */ /* 0x000fe20000041860 */
[----:B------:R-:W4:Y:S03]  /*ae90*/  LDSM.16.MT88.4 R104, [R163+0x2800] ;  /* 0x00280000a368783b */ /* 0x000f260000004200 */
[----:B------:R-:W-:Y:S02]  /*aea0*/  FADD.FTZ R171, R170, R171 ;  /* 0x000000abaaab7221 */ /* 0x000fe40000010000 */
[----:B------:R-:W-:Y:S01]  /*aeb0*/  FADD.FTZ R165, R165, R167 ;  /* 0x000000a7a5a57221 */ /* 0x000fe20000010000 */
[----:B------:R-:W5:Y:S01]  /*aec0*/  MUFU.EX2 R180, R180 ;  /* 0x000000b400b47308 */ /* 0x000f620000000800 */
[C---:B------:R-:W-:Y:S05]  /*aed0*/  HMMA.16816.F32.BF16 R4, R100.reuse, R112, R4 ;  /* 0x000000706404723c */ /* 0x040fea0000041804 */
[----:B------:R-:W-:Y:S02]  /*aee0*/  FADD.FTZ R171, R169, R171 ;  /* 0x000000aba9ab7221 */ /* 0x000fe40000010000 */
[----:B------:R-:W-:Y:S01]  /*aef0*/  FADD.FTZ R165, R164, R165 ;  /* 0x000000a5a4a57221 */ /* 0x000fe20000010000 */
[C---:B------:R-:W-:Y:S01]  /*af00*/  HMMA.16816.F32.BF16 R8, R100.reuse, R114, R8 ;  /* 0x000000726408723c */ /* 0x040fe20000041808 */
[----:B------:R-:W-:Y:S03]  /*af10*/  LDSM.16.MT88.4 R112, [R161+0x4800] ;  /* 0x00480000a170783b */ /* 0x000fe60000004200 */
[----:B------:R-:W-:Y:S02]  /*af20*/  FADD.FTZ R171, R168, R171 ;  /* 0x000000aba8ab7221 */ /* 0x000fe40000010000 */
[----:B------:R-:W-:Y:S02]  /*af30*/  FADD.FTZ R176, R176, R165 ;  /* 0x000000a5b0b07221 */ /* 0x000fe40000010000 */
[----:B------:R-:W-:Y:S01]  /*af40*/  FADD.FTZ R172, R172, R171 ;  /* 0x000000abacac7221 */ /* 0x000fe20000010000 */
[C---:B--2---:R-:W-:Y:S01]  /*af50*/  HMMA.16816.F32.BF16 R12, R100.reuse, R108, R12 ;  /* 0x0000006c640c723c */ /* 0x044fe2000004180c */
[----:B-1----:R-:W-:Y:S02]  /*af60*/  LDSM.16.MT88.4 R148, [R161+0x3800] ;  /* 0x00380000a194783b */ /* 0x002fe40000004200 */
[----:B------:R-:W-:Y:S02]  /*af70*/  FADD.FTZ R172, R173, R172 ;  /* 0x000000acadac7221 */ /* 0x000fe40000010000 */
        /* <DEDUP_REMOVED lines=8> */
[----:B---3--:R-:W-:Y:S02]  /*b000*/  FADD.FTZ R172, R181, R172 ;  /* 0x000000acb5ac7221 */ /* 0x008fe40000010000 */
[C---:B------:R-:W-:Y:S01]  /*b010*/  HMMA.16816.F32.BF16 R24, R100.reuse, R118, R24 ;  /* 0x000000766418723c */ /* 0x040fe20000041818 */
[----:B------:R-:W2:Y:S03]  /*b020*/  LDSM.16.MT88.4 R116, [R160+0x4800] ;  /* 0x00480000a074783b */ /* 0x000ea60000004200 */
[----:B------:R-:W-:Y:S02]  /*b030*/  FADD.FTZ R176, R192, R176 ;  /* 0x000000b0c0b07221 */ /* 0x000fe40000010000 */
[----:B------:R-:W-:Y:S02]  /*b040*/  FADD.FTZ R172, R182, R172 ;  /* 0x000000acb6ac7221 */ /* 0x000fe40000010000 */
[C---:B------:R-:W-:Y:S04]  /*b050*/  HMMA.16816.F32.BF16 R28, R100.reuse, R120, R28 ;  /* 0x00000078641c723c */ /* 0x040fe8000004181c */
[----:B------:R-:W-:Y:S02]  /*b060*/  FADD.FTZ R176, R193, R176 ;  /* 0x000000b0c1b07221 */ /* 0x000fe40000010000 */
[----:B-----5:R-:W-:Y:S02]  /*b070*/  FADD.FTZ R172, R180, R172 ;  /* 0x000000acb4ac7221 */ /* 0x020fe40000010000 */
[C---:B------:R-:W-:Y:S01]  /*b080*/  HMMA.16816.F32.BF16 R32, R100.reuse, R122, R32 ;  /* 0x0000007a6420723c */ /* 0x040fe20000041820 */
[----:B------:R-:W-:Y:S03]  /*b090*/  LDSM.16.MT88.4 R120, [R163+0x1000] ;  /* 0x00100000a378783b */ /* 0x000fe60000004200 */
        /* <DEDUP_REMOVED lines=8> */
[C---:B------:R-:W-:Y:S02]  /*b120*/  FADD.FTZ R172, R245.reuse, R172 ;  /* 0x000000acf5ac7221 */ /* 0x040fe40000010000 */
[C---:B------:R-:W-:Y:S04]  /*b130*/  HMMA.16816.F32.BF16 R44, R100.reuse, R136, R44 ;  /* 0x00000088642c723c */ /* 0x040fe8000004182c */
[----:B------:R-:W-:Y:S02]  /*b140*/  FADD.FTZ R176, R250, R176 ;  /* 0x000000b0fab07221 */ /* 0x000fe40000010000 */
[----:B------:R-:W-:Y:S01]  /*b150*/  FADD.FTZ R172, R246, R172 ;  /* 0x000000acf6ac7221 */ /* 0x000fe20000010000 */
[----:B------:R-:W-:Y:S01]  /*b160*/  F2FP.BF16.PACK_AB R136, R245, R244 ;  /* 0x000000f4f588723e */ /* 0x000fe200000010ff */
[C---:B------:R-:W-:Y:S04]  /*b170*/  HMMA.16816.F32.BF16 R48, R100.reuse, R138, R48 ;  /* 0x0000008a6430723c */ /* 0x040fe80000041830 */
[----:B------:R-:W-:Y:S01]  /*b180*/  F2FP.BF16.PACK_AB R137, R250, R249 ;  /* 0x000000f9fa89723e */ /* 0x000fe200000010ff */
[----:B------:R-:W-:Y:S02]  /*b190*/  FADD.FTZ R176, R251, R176 ;  /* 0x000000b0fbb07221 */ /* 0x000fe40000010000 */
[C---:B------:R-:W-:Y:S01]  /*b1a0*/  F2FP.BF16.PACK_AB R138, R247.reuse, R246 ;  /* 0x000000f6f78a723e */ /* 0x040fe200000010ff */
[C---:B------:R-:W-:Y:S04]  /*b1b0*/  HMMA.16816.F32.BF16 R52, R100.reuse, R140, R52 ;  /* 0x0000008c6434723c */ /* 0x040fe80000041834 */
[C---:B------:R-:W-:Y:S01]  /*b1c0*/  F2FP.BF16.PACK_AB R139, R252.reuse, R251 ;  /* 0x000000fbfc8b723e */ /* 0x040fe200000010ff */
[----:B------:R-:W-:Y:S02]  /*b1d0*/  FADD.FTZ R242, R247, R172 ;  /* 0x000000acf7f27221 */ /* 0x000fe40000010000 */
[----:B------:R-:W-:Y:S01]  /*b1e0*/  FADD.FTZ R239, R252, R176 ;  /* 0x000000b0fcef7221 */ /* 0x000fe20000010000 */
[C---:B------:R-:W-:Y:S01]  /*b1f0*/  HMMA.16816.F32.BF16 R56, R100.reuse, R142, R56 ;  /* 0x0000008e6438723c */ /* 0x040fe20000041838 */
[----:B------:R-:W-:Y:S07]  /*b200*/  LDSM.16.MT88.4 R140, [R163+0x1800] ;  /* 0x00180000a38c783b */ /* 0x000fee0000004200 */
[C---:B----4-:R-:W-:Y:S08]  /*b210*/  HMMA.16816.F32.BF16 R60, R100.reuse, R104, R60 ;  /* 0x00000068643c723c */ /* 0x050ff0000004183c */
        /* <DEDUP_REMOVED lines=48> */
[C---:B------:R-:W-:Y:S08]  /*b520*/  HMMA.16816.F32.BF16 R88, R100.reuse, R110, R88 ;  /* 0x0000006e6458723c */ /* 0x040ff00000041858 */
[C---:B----4-:R-:W-:Y:S08]  /*b530*/  HMMA.16816.F32.BF16 R92, R100.reuse, R112, R92 ;  /* 0x00000070645c723c */ /* 0x050ff0000004185c */
[----:B------:R-:W-:Y:S08]  /*b540*/  HMMA.16816.F32.BF16 R96, R100, R114, R96 ;  /* 0x000000726460723c */ /* 0x000ff00000041860 */
[C---:B------:R-:W-:Y:S01]  /*b550*/  HMMA.16816.F32.BF16 R128, R136.reuse, R124, R4 ;  /* 0x0000007c8880723c */ /* 0x040fe20000041804 */
[----:B------:R-:W1:Y:S07]  /*b560*/  LDSM.16.MT88.4 R4, [R162+0x5800] ;  /* 0x00580000a204783b */ /* 0x000e6e0000004200 */
[C---:B------:R-:W-:Y:S01]  /*b570*/  HMMA.16816.F32.BF16 R124, R136.reuse, R126, R8 ;  /* 0x0000007e887c723c */ /* 0x040fe20000041808 */
[----:B------:R-:W4:Y:S07]  /*b580*/  LDSM.16.MT88.4 R8, [R161+0x5800] ;  /* 0x00580000a108783b */ /* 0x000f2e0000004200 */
[C---:B--2---:R-:W-:Y:S01]  /*b590*/  HMMA.16816.F32.BF16 R120, R136.reuse, R116, R12 ;  /* 0x000000748878723c */ /* 0x044fe2000004180c */
[----:B------:R-:W2:Y:S07]  /*b5a0*/  LDSM.16.MT88.4 R12, [R160+0x5800] ;  /* 0x00580000a00c783b */ /* 0x000eae0000004200 */
[C---:B------:R-:W-:Y:S07]  /*b5b0*/  HMMA.16816.F32.BF16 R116, R136.reuse, R118, R16 ;  /* 0x000000768874723c */ /* 0x040fee0000041810 */
[----:B------:R-:W-:Y:S01]  /*b5c0*/  IADD3 R16, R248, -0x2, RZ ;  /* 0xfffffffef8107810 */ /* 0x000fe20007ffe0ff */
[C---:B---3--:R-:W-:Y:S03]  /*b5d0*/  HMMA.16816.F32.BF16 R112, R136.reuse, R104, R20 ;  /* 0x000000688870723c */ /* 0x048fe60000041814 */
[----:B------:R-:W-:Y:S05]  /*b5e0*/  ISETP.GE.AND P5, PT, R16, R233, PT ;  /* 0x000000e91000720c */ /* 0x000fea0003fa6270 */
[C---:B------:R-:W-:Y:S08]  /*b5f0*/  HMMA.16816.F32.BF16 R108, R136.reuse, R106, R24 ;  /* 0x0000006a886c723c */ /* 0x040ff00000041818 */
[C---:B------:R-:W-:Y:S03]  /*b600*/  HMMA.16816.F32.BF16 R104, R136.reuse, R140, R28 ;  /* 0x0000008c8868723c */ /* 0x040fe6000004181c */
[----:B------:R-:W-:Y:S02]  /*b610*/  @P5 ISETP.GE.AND P2, PT, R222, c[0x0][0x1d4], PT ;  /* 0x00007500de005a0c */ /* 0x000fe40003f46270 */
[----:B------:R-:W-:Y:S02]  /*b620*/  @P5 ISETP.GE.AND P1, PT, R208, c[0x0][0x1d4], PT ;  /* 0x00007500d0005a0c */ /* 0x000fe40003f26270 */
[----:B------:R-:W-:Y:S01]  /*b630*/  @P5 SHF.R.S32.HI R3, RZ, 0x1f, R16 ;  /* 0x0000001fff035819 */ /* 0x000fe20000011410 */
[C---:B------:R-:W-:Y:S04]  /*b640*/  HMMA.16816.F32.BF16 R100, R136.reuse, R142, R32 ;  /* 0x0000008e8864723c */ /* 0x040fe80000041820 */
[----:B------:R-:W-:Y:S04]  /*b650*/  @P5 IMAD R3, R3, c[0x0][0x1e0], RZ ;  /* 0x0000780003035a24 */ /* 0x000fe800078e02ff */
[C---:B------:R-:W-:Y:S04]  /*b660*/  HMMA.16816.F32.BF16 R36, R136.reuse, R144, R36 ;  /* 0x000000908824723c */ /* 0x040fe80000041824 */
[C---:B------:R-:W-:Y:S02]  /*b670*/  @P5 IMAD R3, R16.reuse, c[0x0][0x1e4], R3 ;  /* 0x0000790010035a24 */ /* 0x040fe400078e0203 */
[----:B------:R-:W-:Y:S02]  /*b680*/  @P5 IMAD.WIDE.U32 R16, R16, c[0x0][0x1e0], RZ ;  /* 0x0000780010105a25 */ /* 0x000fe400078e00ff */
        /* <DEDUP_REMOVED lines=11> */
[----:B------:R-:W-:Y:S01]  /*b740*/  @P5 IADD3 R8, R17, R3, RZ ;  /* 0x0000000311085210 */ /* 0x000fe20007ffe0ff */
[C---:B------:R-:W-:Y:S04]  /*b750*/  HMMA.16816.F32.BF16 R80, R136.reuse, R10, R80 ;  /* 0x0000000a8850723c */ /* 0x040fe80000041850 */
[C---:B------:R-:W-:Y:S02]  /*b760*/  @P5 SHF.L.U32 R3, R16.reuse, 0x6, RZ ;  /* 0x0000000610035819 */ /* 0x040fe400000006ff */
[----:B------:R-:W-:Y:S02]  /*b770*/  @P5 SHF.L.U64.HI R16, R16, 0x6, R8 ;  /* 0x0000000610105819 */ /* 0x000fe40000010208 */
[----:B------:R-:W-:Y:S01]  /*b780*/  @P5 MOV R8, c[0x0][0x1e0] ;  /* 0x0000780000085a02 */ /* 0x000fe20000000f00 */
[C---:B--2---:R-:W-:Y:S03]  /*b790*/  HMMA.16816.F32.BF16 R84, R136.reuse, R12, R84 ;  /* 0x0000000c8854723c */ /* 0x044fe60000041854 */
[C---:B------:R-:W-:Y:S02]  /*b7a0*/  @P5 LEA R9, P0, R8.reuse, R3, 0x5 ;  /* 0x0000000308095211 */ /* 0x040fe400078028ff */
[----:B------:R-:W-:Y:S02]  /*b7b0*/  @P5 IADD3 R3, P3, R3, R240, RZ ;  /* 0x000000f003035210 */ /* 0x000fe40007f7e0ff */
[----:B------:R-:W-:Y:S01]  /*b7c0*/  @P5 MOV R10, c[0x0][0x1e4] ;  /* 0x00007900000a5a02 */ /* 0x000fe20000000f00 */
[C---:B------:R-:W-:Y:S04]  /*b7d0*/  HMMA.16816.F32.BF16 R88, R136.reuse, R14, R88 ;  /* 0x0000000e8858723c */ /* 0x040fe80000041858 */
[C---:B------:R-:W-:Y:S02]  /*b7e0*/  @P5 LEA R12, P4, R3.reuse, c[0x0][0x1c8], 0x1 ;  /* 0x00007200030c5a11 */ /* 0x040fe400078808ff */
[----:B------:R-:W-:Y:S02]  /*b7f0*/  @P5 LEA.HI.X R10, R8, R16, R10, 0x5, P0 ;  /* 0x00000010080a5211 */ /* 0x000fe400000f2c0a */
[----:B------:R-:W-:Y:S01]  /*b800*/  @P5 IADD3.X R16, R16, R232, RZ, P3, !PT ;  /* 0x000000e810105210 */ /* 0x000fe20001ffe4ff */
[C---:B-1----:R-:W-:Y:S03]  /*b810*/  HMMA.16816.F32.BF16 R92, R136.reuse, R4, R92 ;  /* 0x00000004885c723c */ /* 0x042fe6000004185c */
[----:B------:R-:W-:Y:S01]  /*b820*/  @P5 LEA.HI.X R13, R3, c[0x0][0x1cc], R16, 0x1, P4 ;  /* 0x00007300030d5a11 */ /* 0x000fe200020f0c10 */
[----:B------:R-:W-:Y:S01]  /*b830*/  @P5 IMAD R3, R238, 0x6000, R210 ;  /* 0x00006000ee035824 */ /* 0x000fe200078e02d2 */
[----:B------:R-:W-:Y:S03]  /*b840*/  @P5 IADD3 R9, P0, R9, R240, RZ ;  /* 0x000000f009095210 */ /* 0x000fe60007f1e0ff */
[----:B------:R-:W-:Y:S01]  /*b850*/  HMMA.16816.F32.BF16 R96, R136, R6, R96 ;  /* 0x000000068860723c */ /* 0x000fe20000041860 */
[----:B------:R-:W-:Y:S01]  /*b860*/  @!PT LDS RZ, [RZ] ;  /* 0x00000000fffff984 */ /* 0x000fe20000000800 */
[----:B------:R-:W-:Y:S01]  /*b870*/  @!PT LDS RZ, [RZ] ;  /* 0x00000000fffff984 */ /* 0x000fe20000000800 */
[----:B------:R-:W-:Y:S01]  /*b880*/  @!PT LDS RZ, [RZ] ;  /* 0x00000000fffff984 */ /* 0x000fe20000000800 */
[----:B------:R1:W-:Y:S03]  /*b890*/  @P5 LDGSTS.E.BYPASS.LTC128B.128 [R3], [R12.64], !P2 ;  /* 0x000000000c035fae */ /* 0x0003e6000d101d48 */
[----:B------:R-:W-:Y:S02]  /*b8a0*/  @P5 IADD3.X R10, R10, R232, RZ, P0, !PT ;  /* 0x000000e80a0a5210 */ /* 0x000fe400007fe4ff */
[----:B------:R-:W-:Y:S02]  /*b8b0*/  @P5 ISETP.GE.AND P0, PT, R207, c[0x0][0x1d4], PT ;  /* 0x00007500cf005a0c */ /* 0x000fe40003f06270 */
[C---:B------:R-:W-:Y:S01]  /*b8c0*/  @P5 LEA R8, P3, R9.reuse, c[0x0][0x1c8], 0x1 ;  /* 0x0000720009085a11 */ /* 0x040fe200078608ff */
[----:B------:R1:W-:Y:S03]  /*b8d0*/  @P5 LDGSTS.E.BYPASS.LTC128B.128 [R3+0x2000], [R12.64+0x80], !P1 ;  /* 0x020000800c035fae */ /* 0x0003e6000c901d48 */
[----:B------:R-:W-:Y:S07]  /*b8e0*/  @P5 LEA.HI.X R9, R9, c[0x0][0x1cc], R10, 0x1, P3 ;  /* 0x0000730009095a11 */ /* 0x000fee00018f0c0a */
[----:B------:R1:W-:Y:S08]  /*b8f0*/  @P5 LDGSTS.E.BYPASS.LTC128B.128 [R3+0x4000], [R12.64+0x100], !P0 ;  /* 0x040001000c035fae */ /* 0x0003f0000c101d48 */
[----:B------:R1:W-:Y:S08]  /*b900*/  @P5 LDGSTS.E.BYPASS.LTC128B.128 [R3+0x1000], [R8.64], !P2 ;  /* 0x0100000008035fae */ /* 0x0003f0000d101d48 */
[----:B------:R1:W-:Y:S01]  /*b910*/  @P5 LDGSTS.E.BYPASS.LTC128B.128 [R3+0x3000], [R8.64+0x80], !P1 ;  /* 0x0300008008035fae */ /* 0x0003e2000c901d48 */
[C---:B------:R-:W-:Y:S02]  /*b920*/  ISETP.GE.AND P1, PT, R133.reuse, 0x1, PT ;  /* 0x000000018500780c */ /* 0x040fe40003f26270 */
[----:B------:R-:W-:Y:S04]  /*b930*/  IADD3 R133, R133, 0x1, RZ ;  /* 0x0000000185857810 */ /* 0x000fe80007ffe0ff */
[----:B------:R-:W-:Y:S01]  /*b940*/  SEL R133, R133, RZ, !P1 ;  /* 0x000000ff85857207 */ /* 0x000fe20004800000 */
[----:B------:R1:W-:Y:S01]  /*b950*/  @P5 LDGSTS.E.BYPASS.LTC128B.128 [R3+0x5000], [R8.64+0x100], !P0 ;  /* 0x0500010008035fae */ /* 0x0003e2000c101d48 */
[----:B------:R-:W-:Y:S02]  /*b960*/  ISETP.GE.AND P0, PT, R233, R248, PT ;  /* 0x000000f8e900720c */ /* 0x000fe40003f06270 */
[----:B------:R-:W-:Y:S05]  /*b970*/  MOV R248, R243 ;  /* 0x000000f300f87202 */ /* 0x000fea0000000f00 */
[----:B------:R-:W0:Y:S01]  /*b980*/  LDGDEPBAR ;  /* 0x00000000000079af */ /* 0x000e220000000000 */
[----:B-1----:R-:W-:Y:S05]  /*b990*/  MOV R3, R0 ;  /* 0x0000000000037202 */ /* 0x002fea0000000f00 */
[----:B------:R-:W-:-:S05]  /*b9a0*/  @!P0 BRA `(.L_x_2153) ;  /* 0xffffd34000008947 */ /* 0x000fca000383ffff */
.L_x_2152:
[----:B------:R-:W-:Y:S02]  /*b9b0*/  MOV R5, 0x1f ;  /* 0x0000001f00057802 */ /* 0x000fe40000000f00 */
[----:B------:R-:W-:Y:S01]  /*b9c0*/  MOV R4, 0xffffffff ;  /* 0xffffffff00047802 */ /* 0x000fe20000000f00 */
[----:B------:R-:W-:Y:S05]  /*b9d0*/  BRA.DIV ~URZ, `(.L_x_2154) ;  /* 0x00004ff27f007947 */ /* 0x000fea000b800000 */
[----:B------:R2:W3:Y:S02]  /*b9e0*/  SHFL.BFLY PT, R3, R242, 0x2, 0x1f ;  /* 0x0c401f00f2037f89 */ /* 0x0004e400000e0000 */
.L_x_2227:
[----:B---3--:R-:W-:Y:S01]  /*b9f0*/  FADD.FTZ R3, R3, R242 ;  /* 0x000000f203037221 */ /* 0x008fe20000010000 */
[----:B------:R-:W-:Y:S05]  /*ba00*/  BRA.DIV ~URZ, `(.L_x_2155) ;  /* 0x000050227f007947 */ /* 0x000fea000b800000 */
[----:B------:R-:W3:Y:S04]  /*ba10*/  SHFL.BFLY PT, R5, R239, 0x2, 0x1f ;  /* 0x0c401f00ef057f89 */ /* 0x000ee800000e0000 */
[----:B------:R-:W4:Y:S01]  /*ba20*/  SHFL.BFLY PT, R4, R3, 0x1, 0x1f ;  /* 0x0c201f0003047f89 */ /* 0x000f2200000e0000 */
[----:B---3--:R-:W-:-:S02]  /*ba30*/  FADD.FTZ R239, R5, R239 ;  /* 0x000000ef05ef7221 */ /* 0x008fc40000010000 */
[----:B----4-:R-:W-:-:S03]  /*ba40*/  FADD.FTZ R3, R3, R4 ;  /* 0x0000000403037221 */ /* 0x010fc60000010000 */
[----:B------:R3:W4:Y:S04]  /*ba50*/  SHFL.BFLY PT, R5, R239, 0x1, 0x1f ;  /* 0x0c201f00ef057f89 */ /* 0x00072800000e0000 */
.L_x_2228:
[----:B------:R-:W-:Y:S01]  /*ba60*/  FSETP.NE.FTZ.AND P1, PT, R3, RZ, PT ;  /* 0x000000ff0300720b */ /* 0x000fe20003f35000 */
[----:B----4-:R-:W-:Y:S01]  /*ba70*/  FADD.FTZ R5, R5, R239 ;  /* 0x000000ef05057221 */ /* 0x010fe20000010000 */
[----:B-1----:R-:W-:Y:S02]  /*ba80*/  MOV R6, RZ ;  /* 0x000000ff00067202 */ /* 0x002fe40000000f00 */
[----:B------:R-:W-:Y:S02]  /*ba90*/  MOV R4, 0xff800000 ;  /* 0xff80000000047802 */ /* 0x000fe40000000f00 */
[----:B------:R-:W-:-:S07]  /*baa0*/  FSETP.NE.FTZ.AND P0, PT, R5, RZ, PT ;  /* 0x000000ff0500720b */ /* 0x000fce0003f15000 */
[----:B------:R-:W1:Y:S01]  /*bab0*/  @P1 MUFU.LG2 R7, R3 ;  /* 0x0000000300071308 */ /* 0x000e620000000c00 */
[----:B------:R-:W-:-:S05]  /*bac0*/  @P1 MOV R8, 0x3f317218 ;  /* 0x3f31721800081802 */ /* 0x000fca0000000f00 */
[----:B------:R-:W-:Y:S02]  /*bad0*/  @P1 FMUL.FTZ R8, R8, c[0x0][0x2d0] ;  /* 0x0000b40008081a20 */ /* 0x000fe40000410000 */
[----:B------:R-:W4:Y:S01]  /*bae0*/  @P1 MUFU.RCP R6, R3 ;  /* 0x0000000300061308 */ /* 0x000f220000001000 */
[----:B-1----:R-:W-:-:S04]  /*baf0*/  @P1 FMUL.FTZ R7, R7, 0.69314718246459960938 ;  /* 0x3f31721807071820 */ /* 0x002fc80000410000 */
[----:B------:R-:W-:Y:S01]  /*bb00*/  @P1 FFMA.FTZ R4, R8, R2, R7 ;  /* 0x0000000208041223 */ /* 0x000fe20000010007 */
[----:B------:R-:W-:Y:S02]  /*bb10*/  @P0 MOV R7, 0x3f317218 ;  /* 0x3f31721800070802 */ /* 0x000fe40000000f00 */
[----:B------:R-:W-:Y:S01]  /*bb20*/  MOV R2, 0xff800000 ;  /* 0xff80000000027802 */ /* 0x000fe20000000f00 */
[C---:B----4-:R-:W-:Y:S01]  /*bb30*/  FMUL.FTZ R128, R6.reuse, R128 ;  /* 0x0000008006807220 */ /* 0x050fe20000410000 */
[----:B------:R-:W-:Y:S01]  /*bb40*/  MOV R3, RZ ;  /* 0x000000ff00037202 */ /* 0x000fe20000000f00 */
[C---:B------:R-:W-:Y:S01]  /*bb50*/  FMUL.FTZ R129, R6.reuse, R129 ;  /* 0x0000008106817220 */ /* 0x040fe20000410000 */
[----:B------:R-:W-:Y:S01]  /*bb60*/  MOV R8, 0x1 ;  /* 0x0000000100087802 */ /* 0x000fe20000000f00 */
[C---:B------:R-:W-:Y:S02]  /*bb70*/  FMUL.FTZ R124, R6.reuse, R124 ;  /* 0x0000007c067c7220 */ /* 0x040fe40000410000 */
[C---:B------:R-:W-:Y:S01]  /*bb80*/  FMUL.FTZ R125, R6.reuse, R125 ;  /* 0x0000007d067d7220 */ /* 0x040fe20000410000 */
[----:B------:R-:W-:Y:S01]  /*bb90*/  @P0 MUFU.RCP R3, R5 ;  /* 0x0000000500030308 */ /* 0x000fe20000001000 */
[----:B------:R-:W-:-:S02]  /*bba0*/  FMUL.FTZ R120, R6, R120 ;  /* 0x0000007806787220 */ /* 0x000fc40000410000 */
        /* <DEDUP_REMOVED lines=44> */
[----:B-1----:R-:W-:Y:S02]  /*be70*/  @P0 FMUL.FTZ R6, R5, 0.69314718246459960938 ;  /* 0x3f31721805060820 */ /* 0x002fe40000410000 */
[----:B------:R-:W-:Y:S02]  /*be80*/  @P0 FMUL.FTZ R5, R7, c[0x0][0x2d0] ;  /* 0x0000b40007050a20 */ /* 0x000fe40000410000 */
        /* <DEDUP_REMOVED lines=47> */
[----:B------:R-:W-:Y:S02]  /*c180*/  FMUL.FTZ R99, R3, R99 ;  /* 0x0000006303637220 */ /* 0x000fe40000410000 */
[----:B------:R-:W-:Y:S02]  /*c190*/  @P0 FFMA.FTZ R2, R5, R0, R6 ;  /* 0x0000000005020223 */ /* 0x000fe40000010006 */
.L_x_2131:
[----:B------:R-:W-:Y:S01]  /*c1a0*/  LOP3.LUT P0, RZ, R206, 0xff, RZ, 0xc0, !PT ;  /* 0x000000ffceff7812 */ /* 0x000fe2000780c0ff */
[----:B------:R-:W-:-:S12]  /*c1b0*/  BSSY B0, `(.L_x_2156) ;  /* 0x000000f000007945 */ /* 0x000fd80003800000 */
[----:B------:R-:W-:Y:S05]  /*c1c0*/  @P0 BRA `(.L_x_2157) ;  /* 0x000000d000000947 */ /* 0x000fea0003800000 */
[----:B------:R-:W4:Y:S01]  /*c1d0*/  S2R R0, SR_LANEID ;  /* 0x0000000000007919 */ /* 0x000f220000000000 */
[----:B------:R-:W-:Y:S01]  /*c1e0*/  VOTEU.ANY UR4, UPT, PT ;  /* 0x0000000000047886 */ /* 0x000fe200038e0100 */
[----:B------:R-:W-:Y:S01]  /*c1f0*/  IMAD.MOV.U32 R6, RZ, RZ, c[0x0][0x560] ;  /* 0x00015800ff067624 */ /* 0x000fe200078e00ff */
[----:B------:R-:W4:Y:S01]  /*c200*/  FLO.U32 R5, UR4 ;  /* 0x0000000400057d00 */ /* 0x000f2200080e0000 */
[----:B------:R-:W-:-:S07]  /*c210*/  IMAD.MOV.U32 R7, RZ, RZ, c[0x0][0x564] ;  /* 0x00015900ff077624 */ /* 0x000fce00078e00ff */
[----:B------:R-:W5:Y:S01]  /*c220*/  POPC R3, UR4 ;  /* 0x0000000400037d09 */ /* 0x000f620008000000 */
[----:B----4-:R-:W-:-:S13]  /*c230*/  ISETP.EQ.U32.AND P0, PT, R5, R0, PT ;  /* 0x000000000500720c */ /* 0x010fda0003f02070 */
[----:B-----5:R-:W4:Y:S04]  /*c240*/  @P0 ATOMG.E.ADD.STRONG.GPU PT, R3, [R6.64], R3 ;  /* 0x00000003060309a8 */ /* 0x020f2800081ee1c8 */
[----:B------:R-:W5:Y:S02]  /*c250*/  S2R R0, SR_LTMASK ;  /* 0x0000000000007919 */ /* 0x000f640000003900 */
[----:B-----5:R-:W-:-:S04]  /*c260*/  LOP3.LUT R0, R0, UR4, RZ, 0xc0, !PT ;  /* 0x0000000400007c12 */ /* 0x020fc8000f8ec0ff */
[----:B------:R-:W5:Y:S01]  /*c270*/  POPC R196, R0 ;  /* 0x0000000000c47309 */ /* 0x000f620000000000 */
[----:B----4-:R-:W5:Y:S02]  /*c280*/  SHFL.IDX PT, R3, R3, R5, 0x1f ;  /* 0x00001f0503037589 */ /* 0x010f6400000e0000 */
[----:B-----5:R-:W-:-:S05]  /*c290*/  IADD3 R196, R3, c[0x0][0xc], R196 ;  /* 0x0000030003c47a10 */ /* 0x020fca0007ffe0c4 */
.L_x_2157:
[----:B------:R-:W-:Y:S05]  /*c2a0*/  BSYNC B0 ;  /* 0x0000000000007941 */ /* 0x000fea0003800000 */
.L_x_2156:
[----:B------:R-:W-:Y:S01]  /*c2b0*/  PRMT R8, R8, 0x9910, RZ ;  /* 0x0000991008087816 */ /* 0x000fe200000000ff */
[----:B------:R-:W-:Y:S01]  /*c2c0*/  BSSY B1, `(.L_x_2158) ;  /* 0x000030e000017945 */ /* 0x000fe20003800000 */
[----:B------:R-:W-:Y:S01]  /*c2d0*/  IMAD.MOV.U32 R3, RZ, RZ, R196 ;  /* 0x000000ffff037224 */ /* 0x000fe200078e00c4 */
[----:B------:R-:W-:Y:S02]  /*c2e0*/  SHF.R.S32.HI R7, RZ, 0x1f, R230 ;  /* 0x0000001fff077819 */ /* 0x000fe400000114e6 */
[----:B------:R-:W-:-:S13]  /*c2f0*/  ISETP.NE.AND P0, PT, R8, RZ, PT ;  /* 0x000000ff0800720c */ /* 0x000fda0003f05270 */
[----:B------:R-:W-:Y:S05]  /*c300*/  @!P0 BRA `(.L_x_2159) ;  /* 0x000024d000008947 */ /* 0x000fea0003800000 */
[----:B------:R-:W-:Y:S01]  /*c310*/  WARPSYNC 0xffffffff ;  /* 0xffffffff00007948 */ /* 0x000fe20003800000 */
[----:B------:R-:W-:Y:S01]  /*c320*/  BAR.SYNC.DEFER_BLOCKING 0x1, 0x100 ;  /* 0x0044000000007b1d */ /* 0x000fe20000010000 */
[----:B------:R-:W-:Y:S02]  /*c330*/  F2FP.BF16.PACK_AB R5, R129, R128 ;  /* 0x000000808105723e */ /* 0x000fe400000010ff */
[----:B------:R-:W-:Y:S02]  /*c340*/  F2FP.BF16.PACK_AB R6, R131, R130 ;  /* 0x000000828306723e */ /* 0x000fe400000010ff */
[----:B------:R-:W-:Y:S02]  /*c350*/  F2FP.BF16.PACK_AB R0, R125, R124 ;  /* 0x0000007c7d00723e */ /* 0x000fe400000010ff */
[----:B------:R-:W-:Y:S02]  /*c360*/  F2FP.BF16.PACK_AB R8, R99, R98 ;  /* 0x000000626308723e */ /* 0x000fe400000010ff */
[----:B------:R-:W-:-:S02]  /*c370*/  ISETP.NE.U32.AND P2, PT, RZ, c[0x0][0x508], PT ;  /* 0x00014200ff007a0c */ /* 0x000fc40003f45070 */
[----:B------:R-:W-:Y:S02]  /*c380*/  ISETP.NE.U32.AND P1, PT, RZ, c[0x0][0x500], PT ;  /* 0x00014000ff007a0c */ /* 0x000fe40003f25070 */
[----:B------:R-:W-:Y:S02]  /*c390*/  ISETP.NE.AND.EX P2, PT, RZ, c[0x0][0x50c], PT, P2 ;  /* 0x00014300ff007a0c */ /* 0x000fe40003f45320 */
[----:B------:R-:W-:Y:S01]  /*c3a0*/  ISETP.NE.AND.EX P1, PT, RZ, c[0x0][0x504], PT, P1 ;  /* 0x00014100ff007a0c */ /* 0x000fe20003f25310 */
[----:B------:R4:W-:Y:S10]  /*c3b0*/  STS [R217], R5 ;  /* 0x00000005d9007388 */ /* 0x0009f40000000800 */
[C---:B------:R-:W-:Y:S01]  /*c3c0*/  @P2 LEA R10, P0, R230.reuse, c[0x0][0x508], 0x2 ;  /* 0x00014200e60a2a11 */ /* 0x040fe200078010ff */
[----:B------:R1:W-:Y:S03]  /*c3d0*/  STS [R217+0x400], R6 ;  /* 0x00040006d9007388 */ /* 0x0003e60000000800 */
[----:B------:R-:W-:Y:S01]  /*c3e0*/  @P2 LEA.HI.X R11, R230, c[0x0][0x50c], R7, 0x2, P0 ;  /* 0x00014300e60b2a11 */ /* 0x000fe200000f1407 */
[----:B------:R2:W-:Y:S01]  /*c3f0*/  STS [R209], R0 ;  /* 0x00000000d1007388 */ /* 0x0005e20000000800 */
[----:B----4-:R-:W-:-:S02]  /*c400*/  F2FP.BF16.PACK_AB R5, R127, R126 ;  /* 0x0000007e7f05723e */ /* 0x010fc400000010ff */
[----:B-1----:R-:W-:-:S03]  /*c410*/  F2FP.BF16.PACK_AB R6, R121, R120 ;  /* 0x000000787906723e */ /* 0x002fc600000010ff */
[----:B------:R1:W-:Y:S01]  /*c420*/  STS [R209+0x400], R5 ;  /* 0x00040005d1007388 */ /* 0x0003e20000000800 */
[----:B--2---:R-:W-:-:S03]  /*c430*/  F2FP.BF16.PACK_AB R0, R123, R122 ;  /* 0x0000007a7b00723e */ /* 0x004fc600000010ff */
[----:B------:R2:W-:Y:S04]  /*c440*/  STS [R226], R6 ;  /* 0x00000006e2007388 */ /* 0x0005e80000000800 */
[----:B------:R4:W-:Y:S01]  /*c450*/  STS [R226+0x400], R0 ;  /* 0x00040000e2007388 */ /* 0x0009e20000000800 */
[----:B-1----:R-:W-:Y:S02]  /*c460*/  F2FP.BF16.PACK_AB R5, R117, R116 ;  /* 0x000000747505723e */ /* 0x002fe400000010ff */
[----:B--2---:R-:W-:-:S03]  /*c470*/  F2FP.BF16.PACK_AB R6, R119, R118 ;  /* 0x000000767706723e */ /* 0x004fc600000010ff */
[----:B------:R1:W-:Y:S01]  /*c480*/  STS [R221], R5 ;  /* 0x00000005dd007388 */ /* 0x0003e20000000800 */
[----:B----4-:R-:W-:-:S03]  /*c490*/  F2FP.BF16.PACK_AB R0, R113, R112 ;  /* 0x000000707100723e */ /* 0x010fc600000010ff */
[----:B------:R2:W-:Y:S04]  /*c4a0*/  STS [R221+0x400], R6 ;  /* 0x00040006dd007388 */ /* 0x0005e80000000800 */
[----:B------:R4:W-:Y:S01]  /*c4b0*/  STS [R225], R0 ;  /* 0x00000000e1007388 */ /* 0x0009e20000000800 */
[----:B-1----:R-:W-:Y:S02]  /*c4c0*/  F2FP.BF16.PACK_AB R5, R115, R114 ;  /* 0x000000727305723e */ /* 0x002fe400000010ff */
[----:B--2---:R-:W-:-:S03]  /*c4d0*/  F2FP.BF16.PACK_AB R6, R109, R108 ;  /* 0x0000006c6d06723e */ /* 0x004fc600000010ff */
[----:B------:R1:W-:Y:S01]  /*c4e0*/  STS [R225+0x400], R5 ;  /* 0x00040005e1007388 */ /* 0x0003e20000000800 */
[----:B----4-:R-:W-:-:S03]  /*c4f0*/  F2FP.BF16.PACK_AB R0, R111, R110 ;  /* 0x0000006e6f00723e */ /* 0x010fc600000010ff */
        /* <DEDUP_REMOVED lines=12> */
[----:B------:R2:W-:Y:S04]  /*c5c0*/  STS [R217+0x4000], R6 ;  /* 0x00400006d9007388 */ /* 0x0005e80000000800 */
[----:B------:R4:W-:Y:S01]  /*c5d0*/  STS [R217+0x4400], R0 ;  /* 0x00440000d9007388 */ /* 0x0009e20000000800 */
        /* <DEDUP_REMOVED lines=51> */
[----:B----4-:R-:W-:-:S05]  /*c910*/  F2FP.BF16.PACK_AB R0, R91, R90 ;  /* 0x0000005a5b00723e */ /* 0x010fca00000010ff */
[----:B------:R2:W-:Y:S04]  /*c920*/  STS [R228+0x8400], R0 ;  /* 0x00840000e4007388 */ /* 0x0005e80000000800 */
[----:B------:R4:W-:Y:S01]  /*c930*/  STS [R224+0x8000], R6 ;  /* 0x00800006e0007388 */ /* 0x0009e20000000800 */
[----:B-1----:R-:W-:-:S05]  /*c940*/  F2FP.BF16.PACK_AB R5, R95, R94 ;  /* 0x0000005e5f05723e */ /* 0x002fca00000010ff */
[----:B------:R1:W-:Y:S01]  /*c950*/  STS [R224+0x8400], R5 ;  /* 0x00840005e0007388 */ /* 0x0003e20000000800 */
[----:B--2---:R-:W-:-:S03]  /*c960*/  F2FP.BF16.PACK_AB R0, R97, R96 ;  /* 0x000000606100723e */ /* 0x004fc600000010ff */
[----:B------:R-:W-:Y:S01]  /*c970*/  STS [R227+0x8400], R8 ;  /* 0x00840008e3007388 */ /* 0x000fe20000000800 */
[----:B----4-:R-:W-:-:S03]  /*c980*/  IMAD.MOV.U32 R6, RZ, RZ, c[0x0][0x388] ;  /* 0x0000e200ff067624 */ /* 0x010fc600078e00ff */
[----:B------:R2:W-:Y:S04]  /*c990*/  STS [R227+0x8000], R0 ;  /* 0x00800000e3007388 */ /* 0x0005e80000000800 */
[----:B------:R-:W-:Y:S01]  /*c9a0*/  BAR.SYNC.DEFER_BLOCKING 0x1, 0x100 ;  /* 0x0044000000007b1d */ /* 0x000fe20000010000 */
[----:B-1----:R-:W-:-:S04]  /*c9b0*/  IMAD.MOV.U32 R5, RZ, RZ, 0x4 ;  /* 0x00000004ff057424 */ /* 0x002fc800078e00ff */
[----:B------:R-:W-:-:S04]  /*c9c0*/  IMAD.WIDE R12, R230, R5, c[0x0][0x500] ;  /* 0x00014000e60c7625 */ /* 0x000fc800078e0205 */
[----:B--2---:R-:W-:Y:S01]  /*c9d0*/  IMAD.MOV.U32 R0, RZ, RZ, RZ ;  /* 0x000000ffff007224 */ /* 0x004fe200078e00ff */
[----:B------:R1:W5:Y:S05]  /*c9e0*/  @P2 LDG.E R6, [R10.64] ;  /* 0x000000080a062981 */ /* 0x00036a000c1e1900 */
[----:B------:R1:W5:Y:S01]  /*c9f0*/  @P1 LDG.E R0, [R12.64] ;  /* 0x000000080c001981 */ /* 0x000362000c1e1900 */
[----:B------:R-:W-:-:S04]  /*ca00*/  ISETP.NE.AND P0, PT, R234, RZ, PT ;  /* 0x000000ffea00720c */ /* 0x000fc80003f05270 */
[----:B------:R-:W-:Y:S01]  /*ca10*/  SEL R234, R234, c[0x0][0x3d4], P0 ;  /* 0x0000f500eaea7a07 */ /* 0x000fe20000000000 */
[----:B------:R-:W-:Y:S05]  /*ca20*/  @P2 BRA `(.L_x_2160) ;  /* 0x0000004000002947 */ /* 0x000fea0003800000 */
[----:B------:R-:W-:Y:S05]  /*ca30*/  @!P1 BRA `(.L_x_2160) ;  /* 0x0000003000009947 */ /* 0x000fea0003800000 */
[----:B-----5:R2:W4:Y:S04]  /*ca40*/  LDG.E R6, [R12.64] ;  /* 0x000000080c067981 */ /* 0x020528000c1e1900 */
[----:B-12---:R-:W4:Y:S02]  /*ca50*/  LDG.E R12, [R12.64+0x4] ;  /* 0x000004080c0c7981 */ /* 0x006f24000c1e1900 */
[----:B----4-:R-:W-:Y:S02]  /*ca60*/  IADD3 R6, -R6, R12, RZ ;  /* 0x0000000c06067210 */ /* 0x010fe40007ffe1ff */
.L_x_2160:
[----:B------:R-:W-:Y:S01]  /*ca70*/  IMAD.MOV.U32 R22, RZ, RZ, 0x368 ;  /* 0x00000368ff167424 */ /* 0x000fe200078e00ff */
[----:B------:R-:W-:Y:S01]  /*ca80*/  ISETP.GT.AND P3, PT, R234, 0x1, PT ;  /* 0x00000001ea00780c */ /* 0x000fe20003f64270 */
[----:B------:R-:W-:Y:S01]  /*ca90*/  IMAD.MOV.U32 R5, RZ, RZ, c[0x0][0x4e8] ;  /* 0x00013a00ff057624 */ /* 0x000fe200078e00ff */
[----:B------:R-:W-:Y:S01]  /*caa0*/  ISETP.NE.U32.AND P0, PT, RZ, c[0x0][0x500], PT ;  /* 0x00014000ff007a0c */ /* 0x000fe20003f05070 */
[----:B-----5:R-:W-:Y:S01]  /*cab0*/  IMAD R6, R6, c[0x0][0x4e8], RZ ;  /* 0x00013a0006067a24 */ /* 0x020fe200078e02ff */
[----:B------:R-:W-:-:S02]  /*cac0*/  SEL R22, R22, 0x328, P3 ;  /* 0x0000032816167807 */ /* 0x000fc40001800000 */
[----:B------:R-:W-:Y:S02]  /*cad0*/  ISETP.NE.AND.EX P0, PT, RZ, c[0x0][0x504], PT, P0 ;  /* 0x00014100ff007a0c */ /* 0x000fe40003f05300 */
[----:B------:R-:W2:Y:S01]  /*cae0*/  LDC.64 R20, c[0x0][R22+0x170] ;  /* 0x00005c0016147b82 */ /* 0x000ea20000000a00 */
[----:B------:R-:W-:Y:S01]  /*caf0*/  ISETP.NE.AND P2, PT, R5, 0x1, PT ;  /* 0x000000010500780c */ /* 0x000fe20003f45270 */
[----:B------:R-:W-:Y:S01]  /*cb00*/  IMAD.IADD R5, R214, 0x1, R197 ;  /* 0x00000001d6057824 */ /* 0x000fe200078e02c5 */
[----:B------:R-:W-:Y:S02]  /*cb10*/  SEL R230, R230, RZ, !P0 ;  /* 0x000000ffe6e67207 */ /* 0x000fe40004000000 */
[----:B------:R-:W-:Y:S01]  /*cb20*/  SEL R7, R7, RZ, !P0 ;  /* 0x000000ff07077207 */ /* 0x000fe20004000000 */
[----:B-1----:R-:W-:Y:S02]  /*cb30*/  IMAD.MOV.U32 R13, RZ, RZ, R5 ;  /* 0x000000ffff0d7224 */ /* 0x002fe400078e0005 */
[----:B------:R-:W1:Y:S08]  /*cb40*/  LDC.64 R16, c[0x0][R22+0x168] ;  /* 0x00005a0016107b82 */ /* 0x000e700000000a00 */
[----:B------:R-:W4:Y:S08]  /*cb50*/  LDC.64 R18, c[0x0][R22+0x178] ;  /* 0x00005e0016127b82 */ /* 0x000f300000000a00 */
[----:B------:R-:W3:Y:S01]  /*cb60*/  LDC.64 R14, c[0x0][R22+0x160] ;  /* 0x00005800160e7b82 */ /* 0x000ee20000000a00 */
[----:B--2---:R-:W-:-:S04]  /*cb70*/  IMAD R8, R21, R230, RZ ;  /* 0x000000e615087224 */ /* 0x004fc800078e02ff */
[----:B------:R-:W-:Y:S02]  /*cb80*/  IMAD R8, R20, R7, R8 ;  /* 0x0000000714087224 */ /* 0x000fe400078e0208 */
[----:B------:R-:W-:-:S04]  /*cb90*/  @P2 IMAD.HI.U32 R7, R5, c[0x0][0x4ec], RZ ;  /* 0x00013b0005072a27 */ /* 0x000fc800078e00ff */
[-C--:B-1----:R-:W-:Y:S01]  /*cba0*/  IMAD.WIDE.U32 R10, R16, R231.reuse, RZ ;  /* 0x000000e7100a7225 */ /* 0x082fe200078e00ff */
[----:B------:R-:W-:Y:S02]  /*cbb0*/  SEL R16, R235, RZ, P3 ;  /* 0x000000ffeb107207 */ /* 0x000fe40001800000 */
[----:B------:R-:W-:Y:S01]  /*cbc0*/  @P2 SHF.R.U32.HI R13, RZ, c[0x0][0x4f0], R7 ;  /* 0x00013c00ff0d2a19 */ /* 0x000fe20000011607 */
[----:B------:R-:W-:Y:S01]  /*cbd0*/  IMAD R9, R17, R231, RZ ;  /* 0x000000e711097224 */ /* 0x000fe200078e02ff */
[----:B------:R-:W-:Y:S01]  /*cbe0*/  SHF.R.S32.HI R7, RZ, 0x1f, R0 ;  /* 0x0000001fff077819 */ /* 0x000fe20000011400 */
[----:B------:R-:W-:-:S04]  /*cbf0*/  IMAD.WIDE.U32 R20, R20, R230, RZ ;  /* 0x000000e614147225 */ /* 0x000fc800078e00ff */
[----:B------:R-:W-:Y:S01]  /*cc00*/  IMAD.IADD R9, R11, 0x1, R9 ;  /* 0x000000010b097824 */ /* 0x000fe200078e0209 */
[----:B------:R-:W-:Y:S01]  /*cc10*/  IADD3 R12, P1, P0, R20, R10, R0 ;  /* 0x0000000a140c7210 */ /* 0x000fe2000783e000 */
[----:B------:R-:W-:Y:S02]  /*cc20*/  IMAD.IADD R8, R21, 0x1, R8 ;  /* 0x0000000115087824 */ /* 0x000fe400078e0208 */
[-C--:B----4-:R-:W-:Y:S02]  /*cc30*/  IMAD R11, R19, R16.reuse, RZ ;  /* 0x00000010130b7224 */ /* 0x090fe400078e02ff */
        /* <DEDUP_REMOVED lines=8> */
[-C--:B---3--:R-:W-:Y:S01]  /*ccc0*/  IMAD R9, R15, R10.reuse, RZ ;  /* 0x0000000a0f097224 */ /* 0x088fe200078e02ff */
[----:B------:R-:W-:Y:S01]  /*ccd0*/  SHF.R.S32.HI R13, RZ, 0x1f, R10 ;  /* 0x0000001fff0d7819 */ /* 0x000fe2000001140a */
[----:B------:R-:W-:Y:S02]  /*cce0*/  IMAD.MOV.U32 R8, RZ, RZ, c[0x0][0x4a8] ;  /* 0x00012a00ff087624 */ /* 0x000fe400078e00ff */
[----:B------:R-:W-:-:S03]  /*ccf0*/  IMAD.WIDE.U32 R16, R14, R10, R16 ;  /* 0x0000000a0e107225 */ /* 0x000fc600078e0010 */
[----:B------:R-:W-:Y:S01]  /*cd00*/  SEL R8, R8, c[0x0][0x450], P3 ;  /* 0x0001140008087a07 */ /* 0x000fe20001800000 */
[----:B------:R-:W-:Y:S02]  /*cd10*/  IMAD R9, R14, R13, R9 ;  /* 0x0000000d0e097224 */ /* 0x000fe400078e0209 */
[----:B------:R-:W-:Y:S01]  /*cd20*/  IMAD.MOV.U32 R10, RZ, RZ, c[0x0][0x4ac] ;  /* 0x00012b00ff0a7624 */ /* 0x000fe200078e00ff */
[----:B------:R-:W-:Y:S01]  /*cd30*/  LEA R8, P0, R16, R8, 0x2 ;  /* 0x0000000810087211 */ /* 0x000fe200078010ff */
[----:B------:R-:W-:-:S03]  /*cd40*/  IMAD.IADD R9, R17, 0x1, R9 ;  /* 0x0000000111097824 */ /* 0x000fc600078e0209 */
[----:B------:R-:W-:Y:S01]  /*cd50*/  SEL R10, R10, c[0x0][0x454], P3 ;  /* 0x000115000a0a7a07 */ /* 0x000fe20001800000 */
[----:B------:R-:W-:Y:S03]  /*cd60*/  SHFL.IDX PT, R12, R8, 0x1, 0x1c1f ;  /* 0x003c1f00080c7f89 */ /* 0x000fe600000e0000 */
[----:B------:R-:W-:Y:S02]  /*cd70*/  LEA.HI.X R9, R16, R10, R9, 0x2, P0 ;  /* 0x0000000a10097211 */ /* 0x000fe400000f1409 */
[----:B------:R1:W-:Y:S01]  /*cd80*/  SHFL.IDX PT, R10, R8, RZ, 0x1c1f ;  /* 0x001c1fff080a7589 */ /* 0x0003e200000e0000 */
[----:B------:R-:W-:-:S03]  /*cd90*/  LOP3.LUT P0, RZ, R216, 0x3, RZ, 0xc0, !PT ;  /* 0x00000003d8ff7812 */ /* 0x000fc6000780c0ff */
[----:B------:R-:W2:Y:S04]  /*cda0*/  SHFL.IDX PT, R11, R9, RZ, 0x1c1f ;  /* 0x001c1fff090b7589 */ /* 0x000ea800000e0000 */
[----:B------:R3:W4:Y:S01]  /*cdb0*/  SHFL.IDX PT, R13, R9, 0x1, 0x1c1f ;  /* 0x003c1f00090d7f89 */ /* 0x00072200000e0000 */
[----:B-1----:R-:W-:-:S05]  /*cdc0*/  IMAD.IADD R8, R215, 0x1, R197 ;  /* 0x00000001d7087824 */ /* 0x002fca00078e02c5 */
[C---:B------:R-:W-:Y:S02]  /*cdd0*/  ISETP.GE.OR P1, PT, R8.reuse, R6, P0 ;  /* 0x000000060800720c */ /* 0x040fe40000726670 */
[----:B---3--:R-:W-:-:S04]  /*cde0*/  IADD3 R9, R8, 0x8, RZ ;  /* 0x0000000808097810 */ /* 0x008fc80007ffe0ff */
[----:B------:R-:W-:-:S07]  /*cdf0*/  ISETP.GE.OR P0, PT, R9, R6, P0 ;  /* 0x000000060900720c */ /* 0x000fce0000706670 */
[----:B--2---:R1:W-:Y:S01]  /*ce00*/  @!P1 ST.E [R10.64], R4 ;  /* 0x000000040a009985 */ /* 0x0043e2000c101908 */
[----:B------:R-:W-:-:S05]  /*ce10*/  ISETP.GE.AND P1, PT, R8, R6, PT ;  /* 0x000000060800720c */ /* 0x000fca0003f26270 */
[----:B----4-:R1:W-:Y:S01]  /*ce20*/  @!P0 ST.E [R12.64], R2 ;  /* 0x000000020c008985 */ /* 0x0103e2000c101908 */
[----:B------:R-:W-:Y:S01]  /*ce30*/  ISETP.GE.AND P0, PT, R9, R6, PT ;  /* 0x000000060900720c */ /* 0x000fe20003f06270 */
[----:B------:R-:W-:Y:S05]  /*ce40*/  @P3 BRA `(.L_x_2161) ;  /* 0x000007c000003947 */ /* 0x000fea0003800000 */
[----:B-1----:R-:W-:Y:S01]  /*ce50*/  IMAD R2, R7, c[0x0][0x3a0], RZ ;  /* 0x0000e80007027a24 */ /* 0x002fe200078e02ff */
[----:B------:R-:W-:Y:S01]  /*ce60*/  SHF.R.S32.HI R4, RZ, 0x1f, R230 ;  /* 0x0000001fff047819 */ /* 0x000fe200000114e6 */
[C---:B------:R-:W-:Y:S01]  /*ce70*/  IMAD.WIDE.U32 R8, R0.reuse, c[0x0][0x3a0], RZ ;  /* 0x0000e80000087a25 */ /* 0x040fe200078e00ff */
[----:B------:R1:W2:Y:S03]  /*ce80*/  LDS.128 R52, [R212+0x80] ;  /* 0x00008000d4347984 */ /* 0x0002a60000000c00 */
[----:B------:R-:W-:Y:S01]  /*ce90*/  IMAD R2, R0, c[0x0][0x3a4], R2 ;  /* 0x0000e90000027a24 */ /* 0x000fe200078e0202 */
[----:B------:R-:W-:Y:S01]  /*cea0*/  LEA R0, R218, R219, 0x5 ;  /* 0x000000dbda007211 */ /* 0x000fe200078e28ff */
[----:B------:R1:W3:Y:S01]  /*ceb0*/  LDS.128 R48, [R212+0x1080] ;  /* 0x00108000d4307984 */ /* 0x0002e20000000c00 */
[----:B------:R-:W-:-:S02]  /*cec0*/  IMAD R4, R4, c[0x0][0x3f0], RZ ;  /* 0x0000fc0004047a24 */ /* 0x000fc400078e02ff */
[----:B------:R-:W-:Y:S01]  /*ced0*/  IADD3 R9, R9, R2, RZ ;  /* 0x0000000209097210 */ /* 0x000fe20007ffe0ff */
[----:B------:R1:W4:Y:S01]  /*cee0*/  LDS.128 R44, [R212+0x2080] ;  /* 0x00208000d42c7984 */ /* 0x0003220000000c00 */
[----:B------:R-:W-:Y:S01]  /*cef0*/  IADD3 R0, R197, R0, RZ ;  /* 0x00000000c5007210 */ /* 0x000fe20007ffe0ff */
[----:B------:R-:W-:Y:S01]  /*cf00*/  IMAD R4, R230, c[0x0][0x3f4], R4 ;  /* 0x0000fd00e6047a24 */ /* 0x000fe200078e0204 */
[----:B------:R-:W-:Y:S01]  /*cf10*/  IADD3 R197, R219, R197, RZ ;  /* 0x000000c5dbc57210 */ /* 0x000fe20007ffe0ff */
[C---:B------:R-:W-:Y:S01]  /*cf20*/  IMAD.WIDE.U32 R8, R231.reuse, c[0x0][0x3e8], R8 ;  /* 0x0000fa00e7087a25 */ /* 0x040fe200078e0008 */
[----:B------:R1:W1:Y:S01]  /*cf30*/  LDS.128 R40, [R212+0x3080] ;  /* 0x00308000d4287984 */ /* 0x0002620000000c00 */
[----:B------:R-:W-:Y:S02]  /*cf40*/  MOV R2, R0 ;  /* 0x0000000000027202 */ /* 0x000fe40000000f00 */
[----:B------:R-:W-:Y:S01]  /*cf50*/  IMAD R9, R231, c[0x0][0x3ec], R9 ;  /* 0x0000fb00e7097a24 */ /* 0x000fe200078e0209 */
[----:B------:R1:W1:Y:S01]  /*cf60*/  LDS.128 R36, [R212+0x4080] ;  /* 0x00408000d4247984 */ /* 0x0002620000000c00 */
[----:B------:R-:W-:-:S03]  /*cf70*/  @P2 IMAD.HI.U32 R5, R0, c[0x0][0x4ec], RZ ;  /* 0x00013b0000052a27 */ /* 0x000fc600078e00ff */
[----:B------:R1:W1:Y:S01]  /*cf80*/  LDS.128 R32, [R212+0x5080] ;  /* 0x00508000d4207984 */ /* 0x0002620000000c00 */
[----:B------:R-:W-:Y:S01]  /*cf90*/  IMAD.WIDE.U32 R56, R230, c[0x0][0x3f0], R8 ;  /* 0x0000fc00e6387a25 */ /* 0x000fe200078e0008 */
[----:B------:R-:W-:Y:S02]  /*cfa0*/  @P2 SHF.R.U32.HI R2, RZ, c[0x0][0x4f0], R5 ;  /* 0x00013c00ff022a19 */ /* 0x000fe40000011605 */
[----:B------:R1:W1:Y:S02]  /*cfb0*/  LDS.128 R28, [R212+0x6080] ;  /* 0x00608000d41c7984 */ /* 0x0002640000000c00 */
[----:B------:R-:W-:Y:S02]  /*cfc0*/  SHF.R.S32.HI R7, RZ, 0x1f, R2 ;  /* 0x0000001fff077819 */ /* 0x000fe40000011402 */
[----:B------:R1:W1:Y:S01]  /*cfd0*/  LDS.128 R24, [R212+0x7080] ;  /* 0x00708000d4187984 */ /* 0x0002620000000c00 */
[----:B------:R-:W-:Y:S02]  /*cfe0*/  IADD3 R5, -R2, RZ, RZ ;  /* 0x000000ff02057210 */ /* 0x000fe40007ffe1ff */
[----:B------:R-:W-:Y:S01]  /*cff0*/  IADD3 R57, R57, R4, RZ ;  /* 0x0000000439397210 */ /* 0x000fe20007ffe0ff */
[----:B------:R1:W1:Y:S01]  /*d000*/  LDS.128 R20, [R212+0x8080] ;  /* 0x00808000d4147984 */ /* 0x0002620000000c00 */
[----:B------:R-:W-:-:S02]  /*d010*/  IMAD R7, R7, c[0x0][0x3e0], RZ ;  /* 0x0000f80007077a24 */ /* 0x000fc400078e02ff */
        /* <DEDUP_REMOVED lines=15> */
[----:B--234-:R2:W3:Y:S02]  /*d110*/  SHFL.IDX PT, R57, R7, RZ, 0x181f ;  /* 0x00181fff07397589 */ /* 0x01c4e400000e0000 */
.L_x_2229:
[----:B------:R-:W-:Y:S05]  /*d120*/  BRA.DIV ~URZ, `(.L_x_2163) ;  /* 0x00003a727f007947 */ /* 0x000fea000b800000 */
[----:B------:R4:W2:Y:S02]  /*d130*/  SHFL.IDX PT, R0, R56, RZ, 0x181f ;  /* 0x00181fff38007589 */ /* 0x0008a400000e0000 */
.L_x_2230:
[----:B------:R-:W-:Y:S01]  /*d140*/  ISETP.GE.AND P0, PT, R197, R6, PT ;  /* 0x00000006c500720c */ /* 0x000fe20003f06270 */
[----:B------:R-:W-:-:S12]  /*d150*/  BSSY B0, `(.L_x_2164) ;  /* 0x000000e000007945 */ /* 0x000fd80003800000 */
[----:B------:R-:W-:Y:S05]  /*d160*/  @P0 BRA `(.L_x_2165) ;  /* 0x000000c000000947 */ /* 0x000fea0003800000 */
[----:B------:R-:W-:Y:S02]  /*d170*/  ISETP.GE.AND P5, PT, R222, c[0x0][0x3c8], PT ;  /* 0x0000f200de007a0c */ /* 0x000fe40003fa6270 */
[----:B------:R-:W-:Y:S02]  /*d180*/  ISETP.GE.AND P4, PT, R208, c[0x0][0x3c8], PT ;  /* 0x0000f200d0007a0c */ /* 0x000fe40003f86270 */
[----:B------:R-:W-:-:S09]  /*d190*/  ISETP.GE.AND P3, PT, R207, c[0x0][0x3c8], PT ;  /* 0x0000f200cf007a0c */ /* 0x000fd20003f66270 */
[-C--:B--2---:R-:W-:Y:S02]  /*d1a0*/  @!P5 LEA R58, P2, R222, R0.reuse, 0x1 ;  /* 0x00000000de3ad211 */ /* 0x084fe400078408ff */
[-C--:B------:R-:W-:Y:S02]  /*d1b0*/  @!P4 LEA R4, P1, R208, R0.reuse, 0x1 ;  /* 0x00000000d004c211 */ /* 0x080fe400078208ff */
[C---:B------:R-:W-:Y:S02]  /*d1c0*/  @!P3 LEA R60, P0, R207.reuse, R0, 0x1 ;  /* 0x00000000cf3cb211 */ /* 0x040fe400078008ff */
[-C--:B---3--:R-:W-:Y:S02]  /*d1d0*/  @!P5 LEA.HI.X R59, R222, R57.reuse, R223, 0x1, P2 ;  /* 0x00000039de3bd211 */ /* 0x088fe400010f0cdf */
[-C--:B------:R-:W-:Y:S02]  /*d1e0*/  @!P4 LEA.HI.X R5, R208, R57.reuse, R203, 0x1, P1 ;  /* 0x00000039d005c211 */ /* 0x080fe400008f0ccb */
[----:B------:R-:W-:Y:S01]  /*d1f0*/  @!P3 LEA.HI.X R61, R207, R57, R202, 0x1, P0 ;  /* 0x00000039cf3db211 */ /* 0x000fe200000f0cca */
[----:B------:R2:W-:Y:S04]  /*d200*/  @!P5 ST.E.128 [R58.64], R52 ;  /* 0x000000343a00d985 */ /* 0x0005e8000c101d08 */
[----:B-1----:R2:W-:Y:S04]  /*d210*/  @!P4 ST.E.128 [R4.64], R36 ;  /* 0x000000240400c985 */ /* 0x0025e8000c101d08 */
[----:B------:R2:W-:Y:S02]  /*d220*/  @!P3 ST.E.128 [R60.64], R20 ;  /* 0x000000143c00b985 */ /* 0x0005e4000c101d08 */
.L_x_2165:
[----:B------:R-:W-:Y:S05]  /*d230*/  BSYNC B0 ;  /* 0x0000000000007941 */ /* 0x000fea0003800000 */
.L_x_2164:
[----:B------:R-:W-:Y:S05]  /*d240*/  BRA.DIV ~URZ, `(.L_x_2166) ;  /* 0x000039c27f007947 */ /* 0x000fea000b800000 */
[----:B-12---:R1:W2:Y:S04]  /*d250*/  SHFL.IDX PT, R20, R7, 0x1, 0x181f ;  /* 0x00381f0007147f89 */ /* 0x0062a800000e0000 */
[----:B------:R1:W4:Y:S02]  /*d260*/  SHFL.IDX PT, R2, R56, 0x1, 0x181f ;  /* 0x00381f0038027f89 */ /* 0x00032400000e0000 */
.L_x_2231:
        /* <DEDUP_REMOVED lines=13> */
[----:B------:R2:W-:Y:S04]  /*d340*/  @!P2 ST.E.128 [R22.64], R48 ;  /* 0x000000301600a985 */ /* 0x0005e8000c101d08 */
[----:B------:R2:W-:Y:S04]  /*d350*/  @!P1 ST.E.128 [R4.64], R32 ;  /* 0x0000002004009985 */ /* 0x0005e8000c101d08 */
[----:B------:R2:W-:Y:S02]  /*d360*/  @!P0 ST.E.128 [R36.64], R16 ;  /* 0x0000001024008985 */ /* 0x0005e4000c101d08 */
.L_x_2168:
[----:B------:R-:W-:Y:S05]  /*d370*/  BSYNC B0 ;  /* 0x0000000000007941 */ /* 0x000fea0003800000 */
.L_x_2167:
[----:B------:R-:W-:Y:S05]  /*d380*/  BRA.DIV ~URZ, `(.L_x_2169) ;  /* 0x000039427f007947 */ /* 0x000fea000b800000 */
[----:B--2---:R2:W1:Y:S02]  /*d390*/  SHFL.IDX PT, R16, R7, 0x2, 0x181f ;  /* 0x00581f0007107f89 */ /* 0x00446400000e0000 */
.L_x_2232:
[----:B------:R-:W-:Y:S05]  /*d3a0*/  BRA.DIV ~URZ, `(.L_x_2170) ;  /* 0x000039927f007947 */ /* 0x000fea000b800000 */
[----:B----4-:R4:W2:Y:S02]  /*d3b0*/  SHFL.IDX PT, R2, R56, 0x2, 0x181f ;  /* 0x00581f0038027f89 */ /* 0x0108a400000e0000 */
.L_x_2233:
        /* <DEDUP_REMOVED lines=9> */
[C---:B------:R-:W-:Y:S02]  /*d450*/  @!P0 LEA R20, P3, R207.reuse, R2, 0x1 ;  /* 0x00000002cf148211 */ /* 0x040fe400078608ff */
[-C--:B-1----:R-:W-:Y:S02]  /*d460*/  @!P2 LEA.HI.X R19, R222, R16.reuse, R223, 0x1, P5 ;  /* 0x00000010de13a211 */ /* 0x082fe400028f0cdf */
[-C--:B------:R-:W-:Y:S02]  /*d470*/  @!P1 LEA.HI.X R5, R208, R16.reuse, R203, 0x1, P4 ;  /* 0x00000010d0059211 */ /* 0x080fe400020f0ccb */
[----:B------:R-:W-:Y:S01]  /*d480*/  @!P0 LEA.HI.X R21, R207, R16, R202, 0x1, P3 ;  /* 0x00000010cf158211 */ /* 0x000fe200018f0cca */
[----:B------:R1:W-:Y:S04]  /*d490*/  @!P2 ST.E.128 [R18.64], R44 ;  /* 0x0000002c1200a985 */ /* 0x0003e8000c101d08 */
[----:B------:R1:W-:Y:S04]  /*d4a0*/  @!P1 ST.E.128 [R4.64], R28 ;  /* 0x0000001c04009985 */ /* 0x0003e8000c101d08 */
[----:B------:R1:W-:Y:S02]  /*d4b0*/  @!P0 ST.E.128 [R20.64], R12 ;  /* 0x0000000c14008985 */ /* 0x0003e4000c101d08 */
.L_x_2172:
[----:B------:R-:W-:Y:S05]  /*d4c0*/  BSYNC B0 ;  /* 0x0000000000007941 */ /* 0x000fea0003800000 */
.L_x_2171:
[----:B------:R-:W-:Y:S05]  /*d4d0*/  BRA.DIV ~URZ, `(.L_x_2173) ;  /* 0x000038c27f007947 */ /* 0x000fea000b800000 */
[----:B-12---:R-:W1:Y:S04]  /*d4e0*/  SHFL.IDX PT, R7, R7, 0x3, 0x181f ;  /* 0x00781f0007077f89 */ /* 0x006e6800000e0000 */
[----:B----4-:R-:W2:Y:S02]  /*d4f0*/  SHFL.IDX PT, R56, R56, 0x3, 0x181f ;  /* 0x00781f0038387f89 */ /* 0x010ea400000e0000 */
.L_x_2234:
[----:B------:R-:W-:-:S04]  /*d500*/  IADD3 R197, R197, 0x60, RZ ;  /* 0x00000060c5c57810 */ /* 0x000fc80007ffe0ff */
[----:B------:R-:W-:-:S13]  /*d510*/  ISETP.GE.AND P0, PT, R197, R6, PT ;  /* 0x00000006c500720c */ /* 0x000fda0003f06270 */
[----:B------:R-:W-:Y:S05]  /*d520*/  @P0 BRA `(.L_x_2174) ;  /* 0x00001e7000000947 */ /* 0x000fea0003800000 */
[----:B------:R-:W-:Y:S02]  /*d530*/  ISETP.GE.AND P1, PT, R222, c[0x0][0x3c8], PT ;  /* 0x0000f200de007a0c */ /* 0x000fe40003f26270 */
[----:B------:R-:W-:-:S11]  /*d540*/  ISETP.GE.AND P0, PT, R208, c[0x0][0x3c8], PT ;  /* 0x0000f200d0007a0c */ /* 0x000fd60003f06270 */
[-C--:B--2---:R-:W-:Y:S02]  /*d550*/  @!P1 LEA R12, P3, R222, R56.reuse, 0x1 ;  /* 0x00000038de0c9211 */ /* 0x084fe400078608ff */
[----:B------:R-:W-:Y:S02]  /*d560*/  @!P0 LEA R4, P2, R208, R56, 0x1 ;  /* 0x00000038d0048211 */ /* 0x000fe400078408ff */
[-C--:B-1----:R-:W-:Y:S02]  /*d570*/  @!P1 LEA.HI.X R13, R222, R7.reuse, R223, 0x1, P3 ;  /* 0x00000007de0d9211 */ /* 0x082fe400018f0cdf */
[----:B------:R-:W-:-:S03]  /*d580*/  @!P0 LEA.HI.X R5, R208, R7, R203, 0x1, P2 ;  /* 0x00000007d0058211 */ /* 0x000fc600010f0ccb */
[----:B------:R1:W-:Y:S04]  /*d590*/  @!P1 ST.E.128 [R12.64], R40 ;  /* 0x000000280c009985 */ /* 0x0003e8000c101d08 */
[----:B------:R1:W-:Y:S01]  /*d5a0*/  @!P0 ST.E.128 [R4.64], R24 ;  /* 0x0000001804008985 */ /* 0x0003e2000c101d08 */
[----:B------:R-:W-:-:S13]  /*d5b0*/  ISETP.GE.AND P0, PT, R207, c[0x0][0x3c8], PT ;  /* 0x0000f200cf007a0c */ /* 0x000fda0003f06270 */
[----:B------:R-:W-:Y:S05]  /*d5c0*/  @P0 BRA `(.L_x_2174) ;  /* 0x00001dd000000947 */ /* 0x000fea0003800000 */
[----:B------:R-:W-:-:S04]  /*d5d0*/  LEA R56, P0, R207, R56, 0x1 ;  /* 0x00000038cf387211 */ /* 0x000fc800078008ff */
[----:B---3--:R-:W-:-:S05]  /*d5e0*/  LEA.HI.X R57, R207, R7, R202, 0x1, P0 ;  /* 0x00000007cf397211 */ /* 0x008fca00000f0cca */
[----:B------:R2:W-:Y:S01]  /*d5f0*/  ST.E.128 [R56.64], R8 ;  /* 0x0000000838007985 */ /* 0x0005e2000c101d08 */
[----:B------:R-:W-:Y:S05]  /*d600*/  BRA `(.L_x_2174) ;  /* 0x00001d9000007947 */ /* 0x000fea0003800000 */
.L_x_2161:
[----:B------:R-:W-:Y:S01]  /*d610*/  IMAD R7, R7, c[0x0][0x408], RZ ;  /* 0x0001020007077a24 */ /* 0x000fe200078e02ff */
[----:B-1----:R-:W-:Y:S01]  /*d620*/  MOV R4, R5 ;  /* 0x0000000500047202 */ /* 0x002fe20000000f00 */
[----:B------:R-:W-:-:S04]  /*d630*/  IMAD.WIDE.U32 R8, R0, c[0x0][0x408], RZ ;  /* 0x0001020000087a25 */ /* 0x000fc800078e00ff */
[----:B------:R-:W-:Y:S01]  /*d640*/  IMAD R7, R0, c[0x0][0x40c], R7 ;  /* 0x0001030000077a24 */ /* 0x000fe200078e0207 */
[----:B------:R-:W-:Y:S01]  /*d650*/  MOV R6, R8 ;  /* 0x0000000800067202 */ /* 0x000fe20000000f00 */
[----:B------:R-:W-:Y:S01]  /*d660*/  @P2 IMAD.HI.U32 R2, R5, c[0x0][0x4ec], RZ ;  /* 0x00013b0005022a27 */ /* 0x000fe200078e00ff */
[----:B------:R-:W-:Y:S02]  /*d670*/  SHF.R.S32.HI R0, RZ, 0x1f, R230 ;  /* 0x0000001fff007819 */ /* 0x000fe400000114e6 */
[----:B------:R-:W-:Y:S02]  /*d680*/  IADD3 R7, R9, R7, RZ ;  /* 0x0000000709077210 */ /* 0x000fe40007ffe0ff */
[----:B------:R-:W-:Y:S01]  /*d690*/  @P2 SHF.R.U32.HI R4, RZ, c[0x0][0x4f0], R2 ;  /* 0x00013c00ff042a19 */ /* 0x000fe20000011602 */
[----:B------:R-:W-:Y:S02]  /*d6a0*/  IMAD R0, R0, c[0x0][0x440], RZ ;  /* 0x0001100000007a24 */ /* 0x000fe400078e02ff */
[----:B------:R-:W-:Y:S01]  /*d6b0*/  IMAD.WIDE.U32 R6, R231, c[0x0][0x438], R6 ;  /* 0x00010e00e7067a25 */ /* 0x000fe200078e0006 */
[----:B------:R-:W-:-:S03]  /*d6c0*/  SHF.R.S32.HI R2, RZ, 0x1f, R4 ;  /* 0x0000001fff027819 */ /* 0x000fc60000011404 */
        /* <DEDUP_REMOVED lines=13> */
[----:B------:R-:W-:Y:S01]  /*d7a0*/  IMAD R2, R4, c[0x0][0x428], RZ ;  /* 0x00010a0004027a24 */ /* 0x000fe200078e02ff */
[----:B------:R-:W-:-:S05]  /*d7b0*/  MOV R4, R6 ;  /* 0x0000000600047202 */ /* 0x000fca0000000f00 */
[----:B------:R-:W-:-:S04]  /*d7c0*/  IMAD.WIDE.U32 R4, R0, c[0x0][0x428], R4 ;  /* 0x00010a0000047a25 */ /* 0x000fc800078e0004 */
[----:B------:R-:W-:Y:S01]  /*d7d0*/  IMAD R0, R0, c[0x0][0x42c], R2 ;  /* 0x00010b0000007a24 */ /* 0x000fe200078e0202 */
[----:B------:R-:W-:-:S04]  /*d7e0*/  LEA R149, P2, R4, c[0x0][0x400], 0x2 ;  /* 0x0001000004957a11 */ /* 0x000fc800078410ff */
[----:B------:R-:W-:-:S04]  /*d7f0*/  IADD3 R0, R5, R0, RZ ;  /* 0x0000000005007210 */ /* 0x000fc80007ffe0ff */
[----:B------:R-:W-:Y:S01]  /*d800*/  LEA.HI.X R148, R4, c[0x0][0x404], R0, 0x2, P2 ;  /* 0x0001010004947a11 */ /* 0x000fe200010f1400 */
[----:B------:R-:W-:Y:S05]  /*d810*/  BRA.DIV ~URZ, `(.L_x_2175) ;  /* 0x000036527f007947 */ /* 0x000fea000b800000 */
[----:B------:R1:W2:Y:S02]  /*d820*/  SHFL.IDX PT, R150, R148, RZ, 0x1c1f ;  /* 0x001c1fff94967589 */ /* 0x0002a400000e0000 */
.L_x_2235:
[----:B------:R-:W-:Y:S05]  /*d830*/  BRA.DIV ~URZ, `(.L_x_2176) ;  /* 0x000036a27f007947 */ /* 0x000fea000b800000 */
[----:B------:R3:W4:Y:S02]  /*d840*/  SHFL.IDX PT, R0, R149, RZ, 0x1c1f ;  /* 0x001c1fff95007589 */ /* 0x00072400000e0000 */
.L_x_2236:
        /* <DEDUP_REMOVED lines=57> */
[----:B------:R-:W-:-:S04]  /*dbe0*/  @!P2 LEA.HI.X R5, R147, R150, R6, 0x2, P3 ;  /* 0x000000969305a211 */ /* 0x000fc800018f1406 */
[----:B------:R2:W-:Y:S04]  /*dbf0*/  @!P4 ST.E.64 [R152.64], R128 ;  /* 0x000000809800c985 */ /* 0x0005e8000c101b08 */
[----:B------:R4:W-:Y:S01]  /*dc00*/  @!P2 ST.E.64 [R4.64], R124 ;  /* 0x0000007c0400a985 */ /* 0x0009e2000c101b08 */
[----:B------:R-:W-:Y:S02]  /*dc10*/  ISETP.GE.AND P2, PT, R140, c[0x0][0x3c8], PT ;  /* 0x0000f2008c007a0c */ /* 0x000fe40003f46270 */
[-C--:B--2---:R-:W-:Y:S02]  /*dc20*/  @!P5 LEA R128, P4, R146, R0.reuse, 0x2 ;  /* 0x000000009280d211 */ /* 0x084fe400078810ff */
[----:B----4-:R-:W-:Y:S02]  /*dc30*/  @!P1 LEA R4, P3, R144, R0, 0x2 ;  /* 0x0000000090049211 */ /* 0x010fe400078610ff */
[----:B------:R-:W-:-:S02]  /*dc40*/  @!P5 LEA.HI.X R129, R146, R150, R145, 0x2, P4 ;  /* 0x000000969281d211 */ /* 0x000fc400020f1491 */
        /* <DEDUP_REMOVED lines=40> */
[----:B------:R-:W-:Y:S02]  /*ded0*/  @!P2 LEA.HI.X R5, R28, R150, R27, 0x2, P3 ;  /* 0x000000961c05a211 */ /* 0x000fe400018f141b */
[----:B------:R-:W-:Y:S01]  /*dee0*/  ISETP.GE.AND P4, PT, R20, c[0x0][0x3c8], PT ;  /* 0x0000f20014007a0c */ /* 0x000fe20003f86270 */
[----:B------:R2:W-:Y:S01]  /*def0*/  @!P6 ST.E.64 [R36.64], R52 ;  /* 0x000000342400e985 */ /* 0x0005e2000c101b08 */
[----:B------:R-:W-:-:S03]  /*df00*/  ISETP.GE.AND P6, PT, R22, c[0x0][0x3c8], PT ;  /* 0x0000f20016007a0c */ /* 0x000fc60003fc6270 */
[----:B------:R4:W-:Y:S01]  /*df10*/  @!P2 ST.E.64 [R4.64], R56 ;  /* 0x000000380400a985 */ /* 0x0009e2000c101b08 */
[-C--:B--2---:R-:W-:Y:S02]  /*df20*/  @!P5 LEA R36, P3, R26, R0.reuse, 0x2 ;  /* 0x000000001a24d211 */ /* 0x084fe400078610ff */
[----:B----4-:R-:W-:Y:S02]  /*df30*/  @!P1 LEA R4, P2, R24, R0, 0x2 ;  /* 0x0000000018049211 */ /* 0x010fe400078410ff */
[-C--:B------:R-:W-:Y:S02]  /*df40*/  @!P5 LEA.HI.X R37, R26, R150.reuse, R25, 0x2, P3 ;  /* 0x000000961a25d211 */ /* 0x080fe400018f1419 */
[----:B------:R-:W-:Y:S02]  /*df50*/  ISETP.GE.AND P3, PT, R18, c[0x0][0x3c8], PT ;  /* 0x0000f20012007a0c */ /* 0x000fe40003f66270 */
[----:B------:R-:W-:Y:S01]  /*df60*/  @!P1 LEA.HI.X R5, R24, R150, R23, 0x2, P2 ;  /* 0x0000009618059211 */ /* 0x000fe200010f1417 */
[----:B------:R2:W-:Y:S01]  /*df70*/  @!P5 ST.E.64 [R36.64], R60 ;  /* 0x0000003c2400d985 */ /* 0x0005e2000c101b08 */
[----:B------:R-:W-:-:S03]  /*df80*/  @!P4 LEA R40, P5, R20, R0, 0x2 ;  /* 0x000000001428c211 */ /* 0x000fc600078a10ff */
[----:B------:R4:W-:Y:S01]  /*df90*/  @!P1 ST.E.64 [R4.64], R64 ;  /* 0x0000004004009985 */ /* 0x0009e2000c101b08 */
[----:B------:R-:W-:Y:S02]  /*dfa0*/  ISETP.GE.AND P1, PT, R16, c[0x0][0x3c8], PT ;  /* 0x0000f20010007a0c */ /* 0x000fe40003f26270 */
[----:B------:R-:W-:Y:S02]  /*dfb0*/  @!P4 LEA.HI.X R41, R20, R150, R19, 0x2, P5 ;  /* 0x000000961429c211 */ /* 0x000fe400028f1413 */
[----:B------:R-:W-:Y:S02]  /*dfc0*/  ISETP.GE.AND P5, PT, R12, c[0x0][0x3c8], PT ;  /* 0x0000f2000c007a0c */ /* 0x000fe40003fa6270 */
[----:B--2---:R-:W-:-:S04]  /*dfd0*/  @!P6 LEA R36, P2, R22, R0, 0x2 ;  /* 0x000000001624e211 */ /* 0x004fc800078410ff */
[----:B------:R-:W-:Y:S02]  /*dfe0*/  @!P6 LEA.HI.X R37, R22, R150, R21, 0x2, P2 ;  /* 0x000000961625e211 */ /* 0x000fe400010f1415 */
[----:B----4-:R-:W-:-:S03]  /*dff0*/  @!P3 LEA R4, P2, R18, R0, 0x2 ;  /* 0x000000001204b211 */ /* 0x010fc600078410ff */
[----:B------:R2:W-:Y:S01]  /*e000*/  @!P6 ST.E.64 [R36.64], R68 ;  /* 0x000000442400e985 */ /* 0x0005e2000c101b08 */
[----:B------:R-:W-:Y:S02]  /*e010*/  ISETP.GE.AND P6, PT, R14, c[0x0][0x3c8], PT ;  /* 0x0000f2000e007a0c */ /* 0x000fe40003fc6270 */
[----:B------:R-:W-:Y:S01]  /*e020*/  @!P3 LEA.HI.X R5, R18, R150, R17, 0x2, P2 ;  /* 0x000000961205b211 */ /* 0x000fe200010f1411 */
[----:B------:R-:W-:Y:S01]  /*e030*/  @!P4 ST.E.64 [R40.64], R72 ;  /* 0x000000482800c985 */ /* 0x000fe2000c101b08 */
[----:B------:R-:W-:-:S03]  /*e040*/  ISETP.GE.AND P4, PT, R10, c[0x0][0x3c8], PT ;  /* 0x0000f2000a007a0c */ /* 0x000fc60003f86270 */
[----:B------:R4:W-:Y:S01]  /*e050*/  @!P3 ST.E.64 [R4.64], R76 ;  /* 0x0000004c0400b985 */ /* 0x0009e2000c101b08 */
[----:B------:R-:W-:Y:S02]  /*e060*/  ISETP.GE.AND P3, PT, R8, c[0x0][0x3c8], PT ;  /* 0x0000f20008007a0c */ /* 0x000fe40003f66270 */
[----:B--2---:R-:W-:-:S04]  /*e070*/  @!P1 LEA R36, P2, R16, R0, 0x2 ;  /* 0x0000000010249211 */ /* 0x004fc800078410ff */
[----:B------:R-:W-:Y:S02]  /*e080*/  @!P1 LEA.HI.X R37, R16, R150, R15, 0x2, P2 ;  /* 0x0000009610259211 */ /* 0x000fe400010f140f */
[----:B----4-:R-:W-:-:S03]  /*e090*/  @!P6 LEA R4, P2, R14, R0, 0x2 ;  /* 0x000000000e04e211 */ /* 0x010fc600078410ff */
[----:B------:R2:W-:Y:S01]  /*e0a0*/  @!P1 ST.E.64 [R36.64], R80 ;  /* 0x0000005024009985 */ /* 0x0005e2000c101b08 */
[----:B------:R-:W-:Y:S02]  /*e0b0*/  @!P5 LEA R40, P1, R12, R0, 0x2 ;  /* 0x000000000c28d211 */ /* 0x000fe400078210ff */
[-C--:B------:R-:W-:Y:S02]  /*e0c0*/  @!P6 LEA.HI.X R5, R14, R150.reuse, R13, 0x2, P2 ;  /* 0x000000960e05e211 */ /* 0x080fe400010f140d */
[----:B------:R-:W-:Y:S02]  /*e0d0*/  @!P5 LEA.HI.X R41, R12, R150, R11, 0x2, P1 ;  /* 0x000000960c29d211 */ /* 0x000fe400008f140b */
[C---:B------:R-:W-:Y:S01]  /*e0e0*/  @!P3 LEA R44, P1, R8.reuse, R0, 0x2 ;  /* 0x00000000082cb211 */ /* 0x040fe200078210ff */
[----:B------:R4:W-:Y:S03]  /*e0f0*/  @!P6 ST.E.64 [R4.64], R84 ;  /* 0x000000540400e985 */ /* 0x0009e6000c101b08 */
[----:B------:R-:W-:Y:S01]  /*e100*/  @!P3 LEA.HI.X R45, R8, R150, R7, 0x2, P1 ;  /* 0x00000096082db211 */ /* 0x000fe200008f1407 */
[----:B------:R4:W-:Y:S01]  /*e110*/  @!P5 ST.E.64 [R40.64], R88 ;  /* 0x000000582800d985 */ /* 0x0009e2000c101b08 */
[----:B--2---:R-:W-:-:S04]  /*e120*/  @!P4 LEA R36, P2, R10, R0, 0x2 ;  /* 0x000000000a24c211 */ /* 0x004fc800078410ff */
[----:B------:R-:W-:-:S05]  /*e130*/  @!P4 LEA.HI.X R37, R10, R150, R9, 0x2, P2 ;  /* 0x000000960a25c211 */ /* 0x000fca00010f1409 */
[----:B------:R4:W-:Y:S04]  /*e140*/  @!P4 ST.E.64 [R36.64], R92 ;  /* 0x0000005c2400c985 */ /* 0x0009e8000c101b08 */
[----:B------:R4:W-:Y:S02]  /*e150*/  @!P3 ST.E.64 [R44.64], R96 ;  /* 0x000000602c00b985 */ /* 0x0009e4000c101b08 */
.L_x_2178:
[----:B------:R-:W-:Y:S05]  /*e160*/  BSYNC B0 ;  /* 0x0000000000007941 */ /* 0x000fea0003800000 */
.L_x_2177:
[----:B------:R-:W-:Y:S05]  /*e170*/  BRA.DIV ~URZ, `(.L_x_2179) ;  /* 0x00002dd27f007947 */ /* 0x000fea000b800000 */
[----:B-1----:R-:W1:Y:S04]  /*e180*/  SHFL.IDX PT, R148, R148, 0x1, 0x1c1f ;  /* 0x003c1f0094947f89 */ /* 0x002e6800000e0000 */
[----:B---3--:R-:W3:Y:S02]  /*e190*/  SHFL.IDX PT, R149, R149, 0x1, 0x1c1f ;  /* 0x003c1f0095957f89 */ /* 0x008ee400000e0000 */
.L_x_2237:
[----:B------:R-:W-:Y:S05]  /*e1a0*/  @P0 BRA `(.L_x_2174) ;  /* 0x000011f000000947 */ /* 0x000fea0003800000 */
[----:B------:R-:W-:Y:S02]  /*e1b0*/  ISETP.GE.AND P2, PT, R146, c[0x0][0x3c8], PT ;  /* 0x0000f20092007a0c */ /* 0x000fe40003f46270 */
[----:B------:R-:W-:-:S02]  /*e1c0*/  ISETP.GE.AND P4, PT, R213, c[0x0][0x3c8], PT ;  /* 0x0000f200d5007a0c */ /* 0x000fc40003f86270 */
[----:B------:R-:W-:Y:S02]  /*e1d0*/  ISETP.GE.AND P3, PT, R147, c[0x0][0x3c8], PT ;  /* 0x0000f20093007a0c */ /* 0x000fe40003f66270 */
[----:B------:R-:W-:Y:S02]  /*e1e0*/  ISETP.GE.AND P0, PT, R142, c[0x0][0x3c8], PT ;  /* 0x0000f2008e007a0c */ /* 0x000fe40003f06270 */
[----:B------:R-:W-:-:S05]  /*e1f0*/  ISETP.GE.AND P1, PT, R144, c[0x0][0x3c8], PT ;  /* 0x0000f20090007a0c */ /* 0x000fca0003f26270 */
[CC--:B---34-:R-:W-:Y:S02]  /*e200*/  @!P2 LEA R4, P5, R146.reuse, R149.reuse, 0x2 ;  /* 0x000000959204a211 */ /* 0x0d8fe400078a10ff */
[----:B------:R-:W-:Y:S02]  /*e210*/  @!P4 IMAD.MOV.U32 R48, RZ, RZ, R149 ;  /* 0x000000ffff30c224 */ /* 0x000fe400078e0095 */
[----:B-1----:R-:W-:Y:S01]  /*e220*/  @!P4 IMAD.MOV.U32 R49, RZ, RZ, R148 ;  /* 0x000000ffff31c224 */ /* 0x002fe200078e0094 */
[-C--:B------:R-:W-:Y:S02]  /*e230*/  @!P2 LEA.HI.X R5, R146, R148.reuse, R145, 0x2, P5 ;  /* 0x000000949205a211 */ /* 0x080fe400028f1491 */
[-C--:B------:R-:W-:Y:S01]  /*e240*/  @!P3 LEA R36, P6, R147, R149.reuse, 0x2 ;  /* 0x000000959324b211 */ /* 0x080fe200078c10ff */
[----:B------:R-:W-:Y:S01]  /*e250*/  @!P4 IMAD.WIDE R48, R213, 0x4, R48 ;  /* 0x00000004d530c825 */ /* 0x000fe200078e0230 */
[----:B------:R-:W-:Y:S02]  /*e260*/  @!P0 LEA R40, P5, R142, R149, 0x2 ;  /* 0x000000958e288211 */ /* 0x000fe400078a10ff */
[----:B------:R-:W-:-:S02]  /*e270*/  @!P3 LEA.HI.X R37, R147, R148, R6, 0x2, P6 ;  /* 0x000000949325b211 */ /* 0x000fc400030f1406 */
[-C--:B------:R-:W-:Y:S01]  /*e280*/  @!P0 LEA.HI.X R41, R142, R148.reuse, R141, 0x2, P5 ;  /* 0x000000948e298211 */ /* 0x080fe200028f148d */
[----:B------:R-:W-:Y:S01]  /*e290*/  @!P4 ST.E.64 [R48.64], R130 ;  /* 0x000000823000c985 */ /* 0x000fe2000c101b08 */
[----:B------:R-:W-:Y:S02]  /*e2a0*/  ISETP.GE.AND P5, PT, R140, c[0x0][0x3c8], PT ;  /* 0x0000f2008c007a0c */ /* 0x000fe40003fa6270 */
[----:B------:R-:W-:Y:S01]  /*e2b0*/  ISETP.GE.AND P4, PT, R138, c[0x0][0x3c8], PT ;  /* 0x0000f2008a007a0c */ /* 0x000fe20003f86270 */
[----:B------:R1:W-:Y:S01]  /*e2c0*/  @!P3 ST.E.64 [R36.64], R126 ;  /* 0x0000007e2400b985 */ /* 0x0003e2000c101b08 */
[----:B------:R-:W-:Y:S02]  /*e2d0*/  @!P1 LEA R44, P6, R144, R149, 0x2 ;  /* 0x00000095902c9211 */ /* 0x000fe400078c10ff */
[----:B------:R-:W-:Y:S01]  /*e2e0*/  ISETP.GE.AND P3, PT, R136, c[0x0][0x3c8], PT ;  /* 0x0000f20088007a0c */ /* 0x000fe20003f66270 */
[----:B------:R3:W-:Y:S01]  /*e2f0*/  @!P2 ST.E.64 [R4.64], R122 ;  /* 0x0000007a0400a985 */ /* 0x0007e2000c101b08 */
[----:B------:R-:W-:-:S02]  /*e300*/  @!P1 LEA.HI.X R45, R144, R148, R143, 0x2, P6 ;  /* 0x00000094902d9211 */ /* 0x000fc400030f148f */
[----:B------:R-:W-:-:S03]  /*e310*/  ISETP.GE.AND P2, PT, R134, c[0x0][0x3c8], PT ;  /* 0x0000f20086007a0c */ /* 0x000fc60003f46270 */
[----:B------:R-:W-:Y:S01]  /*e320*/  @!P1 ST.E.64 [R44.64], R118 ;  /* 0x000000762c009985 */ /* 0x000fe2000c101b08 */
[----:B------:R-:W-:-:S03]  /*e330*/  ISETP.GE.AND P1, PT, R132, c[0x0][0x3c8], PT ;  /* 0x0000f20084007a0c */ /* 0x000fc60003f26270 */
[----:B------:R4:W-:Y:S01]  /*e340*/  @!P0 ST.E.64 [R40.64], R114 ;  /* 0x0000007228008985 */ /* 0x0009e2000c101b08 */
[-C--:B-1----:R-:W-:Y:S02]  /*e350*/  @!P5 LEA R36, P6, R140, R149.reuse, 0x2 ;  /* 0x000000958c24d211 */ /* 0x082fe400078c10ff */
[----:B---3--:R-:W-:Y:S02]  /*e360*/  @!P4 LEA R4, P0, R138, R149, 0x2 ;  /* 0x000000958a04c211 */ /* 0x008fe400078010ff */
[-C--:B------:R-:W-:Y:S02]  /*e370*/  @!P5 LEA.HI.X R37, R140, R148.reuse, R139, 0x2, P6 ;  /* 0x000000948c25d211 */ /* 0x080fe400030f148b */
[----:B------:R-:W-:Y:S02]  /*e380*/  @!P4 LEA.HI.X R5, R138, R148, R137, 0x2, P0 ;  /* 0x000000948a05c211 */ /* 0x000fe400000f1489 */
[----:B------:R-:W-:Y:S01]  /*e390*/  ISETP.GE.AND P0, PT, R34, c[0x0][0x3c8], PT ;  /* 0x0000f20022007a0c */ /* 0x000fe20003f06270 */
[----:B------:R-:W-:Y:S01]  /*e3a0*/  @!P5 ST.E.64 [R36.64], R110 ;  /* 0x0000006e2400d985 */ /* 0x000fe2000c101b08 */
[----:B------:R-:W-:-:S02]  /*e3b0*/  ISETP.GE.AND P5, PT, R32, c[0x0][0x3c8], PT ;  /* 0x0000f20020007a0c */ /* 0x000fc40003fa6270 */
[-C--:B----4-:R-:W-:Y:S01]  /*e3c0*/  @!P3 LEA R40, P6, R136, R149.reuse, 0x2 ;  /* 0x000000958828b211 */ /* 0x090fe200078c10ff */
[----:B------:R1:W-:Y:S01]  /*e3d0*/  @!P4 ST.E.64 [R4.64], R106 ;  /* 0x0000006a0400c985 */ /* 0x0003e2000c101b08 */
[----:B------:R-:W-:Y:S02]  /*e3e0*/  ISETP.GE.AND P4, PT, R30, c[0x0][0x3c8], PT ;  /* 0x0000f2001e007a0c */ /* 0x000fe40003f86270 */
[----:B------:R-:W-:Y:S02]  /*e3f0*/  @!P3 LEA.HI.X R41, R136, R148, R135, 0x2, P6 ;  /* 0x000000948829b211 */ /* 0x000fe400030f1487 */
[----:B------:R-:W-:-:S03]  /*e400*/  @!P2 LEA R44, P6, R134, R149, 0x2 ;  /* 0x00000095862ca211 */ /* 0x000fc600078c10ff */
[----:B------:R-:W-:Y:S01]  /*e410*/  @!P3 ST.E.64 [R40.64], R102 ;  /* 0x000000662800b985 */ /* 0x000fe2000c101b08 */
[-C--:B------:R-:W-:Y:S02]  /*e420*/  @!P2 LEA.HI.X R45, R134, R148.reuse, R133, 0x2, P6 ;  /* 0x00000094862da211 */ /* 0x080fe400030f1485 */
[-C--:B------:R-:W-:Y:S02]  /*e430*/  @!P1 LEA R48, P6, R132, R149.reuse, 0x2 ;  /* 0x0000009584309211 */ /* 0x080fe400078c10ff */
[----:B------:R-:W-:Y:S01]  /*e440*/  ISETP.GE.AND P3, PT, R28, c[0x0][0x3c8], PT ;  /* 0x0000f2001c007a0c */ /* 0x000fe20003f66270 */
[----:B------:R-:W-:Y:S01]  /*e450*/  @!P2 ST.E.64 [R44.64], R38 ;  /* 0x000000262c00a985 */ /* 0x000fe2000c101b08 */
[-C--:B------:R-:W-:Y:S02]  /*e460*/  @!P1 LEA.HI.X R49, R132, R148.reuse, R35, 0x2, P6 ;  /* 0x0000009484319211 */ /* 0x080fe400030f1423 */
[----:B------:R-:W-:Y:S02]  /*e470*/  @!P0 LEA R52, P6, R34, R149, 0x2 ;  /* 0x0000009522348211 */ /* 0x000fe400078c10ff */
[----:B------:R-:W-:Y:S01]  /*e480*/  ISETP.GE.AND P2, PT, R26, c[0x0][0x3c8], PT ;  /* 0x0000f2001a007a0c */ /* 0x000fe20003f46270 */
[----:B------:R-:W-:Y:S01]  /*e490*/  @!P1 ST.E.64 [R48.64], R42 ;  /* 0x0000002a30009985 */ /* 0x000fe2000c101b08 */
[----:B------:R-:W-:-:S02]  /*e4a0*/  @!P0 LEA.HI.X R53, R34, R148, R33, 0x2, P6 ;  /* 0x0000009422358211 */ /* 0x000fc400030f1421 */
[-C--:B------:R-:W-:Y:S02]  /*e4b0*/  @!P5 LEA R34, P6, R32, R149.reuse, 0x2 ;  /* 0x000000952022d211 */ /* 0x080fe400078c10ff */
[----:B------:R-:W-:Y:S01]  /*e4c0*/  ISETP.GE.AND P1, PT, R24, c[0x0][0x3c8], PT ;  /* 0x0000f20018007a0c */ /* 0x000fe20003f26270 */
[----:B------:R-:W-:Y:S01]  /*e4d0*/  @!P0 ST.E.64 [R52.64], R46 ;  /* 0x0000002e34008985 */ /* 0x000fe2000c101b08 */
[-C--:B------:R-:W-:Y:S02]  /*e4e0*/  @!P5 LEA.HI.X R35, R32, R148.reuse, R31, 0x2, P6 ;  /* 0x000000942023d211 */ /* 0x080fe400030f141f */
[-C--:B-1----:R-:W-:Y:S02]  /*e4f0*/  @!P4 LEA R4, P0, R30, R149.reuse, 0x2 ;  /* 0x000000951e04c211 */ /* 0x082fe400078010ff */
[----:B------:R-:W-:Y:S01]  /*e500*/  @!P3 LEA R32, P6, R28, R149, 0x2 ;  /* 0x000000951c20b211 */ /* 0x000fe200078c10ff */
[----:B------:R-:W-:Y:S01]  /*e510*/  @!P5 ST.E.64 [R34.64], R50 ;  /* 0x000000322200d985 */ /* 0x000fe2000c101b08 */
[----:B------:R-:W-:-:S02]  /*e520*/  @!P4 LEA.HI.X R5, R30, R148, R29, 0x2, P0 ;  /* 0x000000941e05c211 */ /* 0x000fc400000f141d */
[----:B------:R-:W-:Y:S02]  /*e530*/  ISETP.GE.AND P0, PT, R22, c[0x0][0x3c8], PT ;  /* 0x0000f20016007a0c */ /* 0x000fe40003f06270 */
[-C--:B------:R-:W-:Y:S01]  /*e540*/  @!P3 LEA.HI.X R33, R28, R148.reuse, R27, 0x2, P6 ;  /* 0x000000941c21b211 */ /* 0x080fe200030f141b */
[----:B------:R1:W-:Y:S01]  /*e550*/  @!P4 ST.E.64 [R4.64], R54 ;  /* 0x000000360400c985 */ /* 0x0003e2000c101b08 */
[-C--:B------:R-:W-:Y:S02]  /*e560*/  @!P2 LEA R28, P6, R26, R149.reuse, 0x2 ;  /* 0x000000951a1ca211 */ /* 0x080fe400078c10ff */
[----:B------:R-:W-:Y:S01]  /*e570*/  ISETP.GE.AND P5, PT, R20, c[0x0][0x3c8], PT ;  /* 0x0000f20014007a0c */ /* 0x000fe20003fa6270 */
[----:B------:R3:W-:Y:S01]  /*e580*/  @!P3 ST.E.64 [R32.64], R58 ;  /* 0x0000003a2000b985 */ /* 0x0007e2000c101b08 */
[----:B------:R-:W-:Y:S02]  /*e590*/  @!P2 LEA.HI.X R29, R26, R148, R25, 0x2, P6 ;  /* 0x000000941a1da211 */ /* 0x000fe400030f1419 */
[----:B------:R-:W-:-:S02]  /*e5a0*/  @!P1 LEA R26, P6, R24, R149, 0x2 ;  /* 0x00000095181a9211 */ /* 0x000fc400078c10ff */
[----:B------:R-:W-:Y:S01]  /*e5b0*/  ISETP.GE.AND P4, PT, R18, c[0x0][0x3c8], PT ;  /* 0x0000f20012007a0c */ /* 0x000fe20003f86270 */
[----:B------:R3:W-:Y:S01]  /*e5c0*/  @!P2 ST.E.64 [R28.64], R62 ;  /* 0x0000003e1c00a985 */ /* 0x0007e2000c101b08 */
[-C--:B------:R-:W-:Y:S02]  /*e5d0*/  @!P1 LEA.HI.X R27, R24, R148.reuse, R23, 0x2, P6 ;  /* 0x00000094181b9211 */ /* 0x080fe400030f1417 */
[----:B------:R-:W-:Y:S02]  /*e5e0*/  @!P0 LEA R24, P6, R22, R149, 0x2 ;  /* 0x0000009516188211 */ /* 0x000fe400078c10ff */
[----:B------:R-:W-:Y:S01]  /*e5f0*/  ISETP.GE.AND P3, PT, R16, c[0x0][0x3c8], PT ;  /* 0x0000f20010007a0c */ /* 0x000fe20003f66270 */
[----:B------:R3:W-:Y:S01]  /*e600*/  @!P1 ST.E.64 [R26.64], R66 ;  /* 0x000000421a009985 */ /* 0x0007e2000c101b08 */
[----:B------:R-:W-:Y:S02]  /*e610*/  @!P0 LEA.HI.X R25, R22, R148, R21, 0x2, P6 ;  /* 0x0000009416198211 */ /* 0x000fe400030f1415 */
[----:B------:R-:W-:-:S02]  /*e620*/  ISETP.GE.AND P2, PT, R14, c[0x0][0x3c8], PT ;  /* 0x0000f2000e007a0c */ /* 0x000fc40003f46270 */
[----:B------:R-:W-:Y:S01]  /*e630*/  @!P5 LEA R22, P6, R20, R149, 0x2 ;  /* 0x000000951416d211 */ /* 0x000fe200078c10ff */
[----:B------:R3:W-:Y:S01]  /*e640*/  @!P0 ST.E.64 [R24.64], R70 ;  /* 0x0000004618008985 */ /* 0x0007e2000c101b08 */
[----:B------:R-:W-:Y:S02]  /*e650*/  ISETP.GE.AND P1, PT, R12, c[0x0][0x3c8], PT ;  /* 0x0000f2000c007a0c */ /* 0x000fe40003f26270 */
[----:B------:R-:W-:-:S03]  /*e660*/  @!P5 LEA.HI.X R23, R20, R148, R19, 0x2, P6 ;  /* 0x000000941417d211 */ /* 0x000fc600030f1413 */
[-C--:B------:R-:W-:Y:S02]  /*e670*/  @!P3 LEA R20, P6, R16, R149.reuse, 0x2 ;  /* 0x000000951014b211 */ /* 0x080fe400078c10ff */
[-C--:B-1----:R-:W-:Y:S01]  /*e680*/  @!P4 LEA R4, P0, R18, R149.reuse, 0x2 ;  /* 0x000000951204c211 */ /* 0x082fe200078010ff */
[----:B------:R3:W-:Y:S01]  /*e690*/  @!P5 ST.E.64 [R22.64], R74 ;  /* 0x0000004a1600d985 */ /* 0x0007e2000c101b08 */
[-C--:B------:R-:W-:Y:S02]  /*e6a0*/  @!P3 LEA.HI.X R21, R16, R148.reuse, R15, 0x2, P6 ;  /* 0x000000941015b211 */ /* 0x080fe400030f140f */
[-C--:B------:R-:W-:Y:S02]  /*e6b0*/  @!P4 LEA.HI.X R5, R18, R148.reuse, R17, 0x2, P0 ;  /* 0x000000941205c211 */ /* 0x080fe400000f1411 */
[----:B------:R-:W-:Y:S02]  /*e6c0*/  ISETP.GE.AND P0, PT, R10, c[0x0][0x3c8], PT ;  /* 0x0000f2000a007a0c */ /* 0x000fe40003f06270 */
[CC--:B------:R-:W-:Y:S01]  /*e6d0*/  @!P2 LEA R16, P6, R14.reuse, R149.reuse, 0x2 ;  /* 0x000000950e10a211 */ /* 0x0c0fe200078c10ff */
[----:B------:R3:W-:Y:S03]  /*e6e0*/  @!P4 ST.E.64 [R4.64], R78 ;  /* 0x0000004e0400c985 */ /* 0x0007e6000c101b08 */
[----:B------:R-:W-:Y:S01]  /*e6f0*/  @!P2 LEA.HI.X R17, R14, R148, R13, 0x2, P6 ;  /* 0x000000940e11a211 */ /* 0x000fe200030f140d */
[----:B------:R3:W-:Y:S01]  /*e700*/  @!P3 ST.E.64 [R20.64], R82 ;  /* 0x000000521400b985 */ /* 0x0007e2000c101b08 */
        /* <DEDUP_REMOVED lines=9> */
[----:B---3--:R-:W-:-:S04]  /*e7a0*/  LEA R4, P0, R8, R149, 0x2 ;  /* 0x0000009508047211 */ /* 0x008fc800078010ff */
[----:B------:R-:W-:-:S05]  /*e7b0*/  LEA.HI.X R5, R8, R148, R7, 0x2, P0 ;  /* 0x0000009408057211 */ /* 0x000fca00000f1407 */
[----:B------:R1:W-:Y:S01]  /*e7c0*/  ST.E.64 [R4.64], R98 ;  /* 0x0000006204007985 */ /* 0x0003e2000c101b08 */
[----:B------:R-:W-:Y:S05]  /*e7d0*/  BRA `(.L_x_2174) ;  /* 0x00000bc000007947 */ /* 0x000fea0003800000 */
.L_x_2159:
        /* <DEDUP_REMOVED lines=16> */
[----:B--2--5:R1:W2:Y:S04]  /*e8e0*/  LDG.E R6, [R4.64] ;  /* 0x0000000804067981 */ /* 0x0242a8000c1e1900 */
[----:B-1--4-:R-:W2:Y:S02]  /*e8f0*/  LDG.E R4, [R4.64+0x4] ;  /* 0x0000040804047981 */ /* 0x012ea4000c1e1900 */
[----:B--2---:R-:W-:Y:S02]  /*e900*/  IADD3 R6, -R6, R4, RZ ;  /* 0x0000000406067210 */ /* 0x004fe40007ffe1ff */
.L_x_2180:
[----:B------:R-:W-:Y:S01]  /*e910*/  ISETP.GT.AND P0, PT, R206, 0x7f, PT ;  /* 0x0000007fce00780c */ /* 0x000fe20003f04270 */
[----:B------:R-:W-:Y:S01]  /*e920*/  BSSY B0, `(.L_x_2181) ;  /* 0x0000034000007945 */ /* 0x000fe20003800000 */
[----:B------:R-:W-:Y:S02]  /*e930*/  SEL R230, R230, RZ, !P2 ;  /* 0x000000ffe6e67207 */ /* 0x000fe40005000000 */
[----:B------:R-:W-:-:S02]  /*e940*/  SEL R7, R7, RZ, !P2 ;  /* 0x000000ff07077207 */ /* 0x000fc40005000000 */
[----:B----45:R-:W-:-:S07]  /*e950*/  SHF.R.S32.HI R4, RZ, 0x1f, R0 ;  /* 0x0000001fff047819 */ /* 0x030fce0000011400 */
[----:B------:R-:W-:Y:S05]  /*e960*/  @P0 BRA `(.L_x_2182) ;  /* 0x000002f000000947 */ /* 0x000fea0003800000 */
[----:B------:R-:W-:Y:S01]  /*e970*/  IMAD R5, R6, c[0x0][0x4e8], RZ ;  /* 0x00013a0006057a24 */ /* 0x000fe200078e02ff */
[----:B------:R-:W-:-:S04]  /*e980*/  IADD3 R2, R197, R206, RZ ;  /* 0x000000cec5027210 */ /* 0x000fc80007ffe0ff */
[----:B------:R-:W-:-:S13]  /*e990*/  ISETP.GE.AND P0, PT, R2, R5, PT ;  /* 0x000000050200720c */ /* 0x000fda0003f06270 */
[----:B------:R-:W-:Y:S05]  /*e9a0*/  @P0 BRA `(.L_x_2182) ;  /* 0x000002b000000947 */ /* 0x000fea0003800000 */
[----:B------:R-:W-:Y:S01]  /*e9b0*/  IMAD.MOV.U32 R22, RZ, RZ, 0x368 ;  /* 0x00000368ff167424 */ /* 0x000fe200078e00ff */
[----:B------:R-:W-:Y:S01]  /*e9c0*/  ISETP.GT.AND P2, PT, R234, 0x1, PT ;  /* 0x00000001ea00780c */ /* 0x000fe20003f44270 */
[----:B------:R-:W-:Y:S01]  /*e9d0*/  IMAD.MOV.U32 R5, RZ, RZ, c[0x0][0x4e8] ;  /* 0x00013a00ff057624 */ /* 0x000fe200078e00ff */
[----:B------:R-:W-:Y:S02]  /*e9e0*/  MOV R10, R2 ;  /* 0x00000002000a7202 */ /* 0x000fe40000000f00 */
[----:B------:R-:W-:Y:S02]  /*e9f0*/  SEL R22, R22, 0x328, P2 ;  /* 0x0000032816167807 */ /* 0x000fe40001000000 */
[----:B------:R-:W-:Y:S02]  /*ea00*/  ISETP.NE.AND P0, PT, R5, 0x1, PT ;  /* 0x000000010500780c */ /* 0x000fe40003f05270 */
[----:B------:R-:W4:Y:S01]  /*ea10*/  LDC.64 R20, c[0x0][R22+0x170] ;  /* 0x00005c0016147b82 */ /* 0x000f220000000a00 */
[----:B------:R-:W-:-:S07]  /*ea20*/  SEL R235, R235, RZ, P2 ;  /* 0x000000ffebeb7207 */ /* 0x000fce0001000000 */
[----:B------:R-:W5:Y:S03]  /*ea30*/  LDC.64 R14, c[0x0][R22+0x168] ;  /* 0x00005a00160e7b82 */ /* 0x000f660000000a00 */
[----:B------:R-:W-:-:S05]  /*ea40*/  @P0 IMAD.HI.U32 R9, R2, c[0x0][0x4ec], RZ ;  /* 0x00013b0002090a27 */ /* 0x000fca00078e00ff */
[----:B------:R-:W1:Y:S01]  /*ea50*/  LDC.64 R18, c[0x0][R22+0x178] ;  /* 0x00005e0016127b82 */ /* 0x000e620000000a00 */
[----:B------:R-:W-:-:S05]  /*ea60*/  @P0 SHF.R.U32.HI R10, RZ, c[0x0][0x4f0], R9 ;  /* 0x00013c00ff0a0a19 */ /* 0x000fca0000011609 */
[----:B------:R-:W-:Y:S02]  /*ea70*/  IMAD.MOV R9, RZ, RZ, -R10 ;  /* 0x000000ffff097224 */ /* 0x000fe400078e0a0a */
[----:B------:R-:W2:Y:S02]  /*ea80*/  LDC.64 R16, c[0x0][R22+0x160] ;  /* 0x0000580016107b82 */ /* 0x000ea40000000a00 */
[----:B------:R-:W-:Y:S02]  /*ea90*/  IMAD R9, R9, c[0x0][0x4e8], R2 ;  /* 0x00013a0009097a24 */ /* 0x000fe400078e0202 */
[-C--:B----4-:R-:W-:Y:S02]  /*eaa0*/  IMAD R5, R21, R230.reuse, RZ ;  /* 0x000000e615057224 */ /* 0x090fe400078e02ff */
[----:B------:R-:W-:-:S04]  /*eab0*/  IMAD.WIDE.U32 R12, R20, R230, RZ ;  /* 0x000000e6140c7225 */ /* 0x000fc800078e00ff */
[----:B------:R-:W-:Y:S02]  /*eac0*/  IMAD R5, R20, R7, R5 ;  /* 0x0000000714057224 */ /* 0x000fe400078e0205 */
[-C--:B-----5:R-:W-:Y:S02]  /*ead0*/  IMAD R8, R15, R231.reuse, RZ ;  /* 0x000000e70f087224 */ /* 0x0a0fe400078e02ff */
[----:B------:R-:W-:Y:S01]  /*eae0*/  IMAD.WIDE.U32 R14, R14, R231, RZ ;  /* 0x000000e70e0e7225 */ /* 0x000fe200078e00ff */
[----:B------:R-:W-:-:S03]  /*eaf0*/  IADD3 R5, R13, R5, RZ ;  /* 0x000000050d057210 */ /* 0x000fc60007ffe0ff */
[----:B------:R-:W-:Y:S01]  /*eb00*/  IMAD.IADD R8, R15, 0x1, R8 ;  /* 0x000000010f087824 */ /* 0x000fe200078e0208 */
[----:B------:R-:W-:Y:S01]  /*eb10*/  IADD3 R14, P1, P0, R12, R14, R0 ;  /* 0x0000000e0c0e7210 */ /* 0x000fe2000783e000 */
[-C--:B-1----:R-:W-:Y:S02]  /*eb20*/  IMAD R11, R19, R235.reuse, RZ ;  /* 0x000000eb130b7224 */ /* 0x082fe400078e02ff */
[----:B------:R-:W-:Y:S01]  /*eb30*/  IMAD.WIDE.U32 R18, R18, R235, RZ ;  /* 0x000000eb12127225 */ /* 0x000fe200078e00ff */
[----:B------:R-:W-:Y:S02]  /*eb40*/  IADD3.X R5, R5, R8, R4, P1, P0 ;  /* 0x0000000805057210 */ /* 0x000fe40000fe0404 */
[----:B------:R-:W-:Y:S02]  /*eb50*/  SHF.R.S32.HI R8, RZ, 0x1f, R9 ;  /* 0x0000001fff087819 */ /* 0x000fe40000011409 */
[----:B------:R-:W-:Y:S01]  /*eb60*/  IADD3 R14, P1, P0, R10, R14, R18 ;  /* 0x0000000e0a0e7210 */ /* 0x000fe2000783e012 */
[----:B--2---:R-:W-:Y:S01]  /*eb70*/  IMAD R2, R17, R9, RZ ;  /* 0x0000000911027224 */ /* 0x004fe200078e02ff */
[----:B------:R-:W-:-:S02]  /*eb80*/  IADD3 R11, R19, R11, RZ ;  /* 0x0000000b130b7210 */ /* 0x000fc40007ffe0ff */
[----:B------:R-:W-:Y:S01]  /*eb90*/  SHF.R.S32.HI R10, RZ, 0x1f, R10 ;  /* 0x0000001fff0a7819 */ /* 0x000fe2000001140a */
[----:B------:R-:W-:Y:S01]  /*eba0*/  IMAD R2, R16, R8, R2 ;  /* 0x0000000810027224 */ /* 0x000fe200078e0202 */
[----:B------:R-:W-:Y:S02]  /*ebb0*/  MOV R8, c[0x0][0x4ac] ;  /* 0x00012b0000087a02 */ /* 0x000fe40000000f00 */
[----:B------:R-:W-:Y:S01]  /*ebc0*/  IADD3.X R15, R10, R5, R11, P1, P0 ;  /* 0x000000050a0f7210 */ /* 0x000fe20000fe040b */
[----:B------:R-:W-:Y:S01]  /*ebd0*/  IMAD.MOV.U32 R5, RZ, RZ, c[0x0][0x4a8] ;  /* 0x00012a00ff057624 */ /* 0x000fe200078e00ff */
[----:B------:R-:W-:-:S03]  /*ebe0*/  SEL R8, R8, c[0x0][0x454], P2 ;  /* 0x0001150008087a07 */ /* 0x000fc60001000000 */
[----:B------:R-:W-:Y:S01]  /*ebf0*/  IMAD.WIDE.U32 R14, R16, R9, R14 ;  /* 0x00000009100e7225 */ /* 0x000fe200078e000e */
[----:B------:R-:W-:-:S03]  /*ec00*/  SEL R5, R5, c[0x0][0x450], P2 ;  /* 0x0001140005057a07 */ /* 0x000fc60001000000 */
[----:B------:R-:W-:Y:S01]  /*ec10*/  IMAD.IADD R2, R15, 0x1, R2 ;  /* 0x000000010f027824 */ /* 0x000fe200078e0202 */
[----:B------:R-:W-:-:S04]  /*ec20*/  LEA R10, P0, R14, R5, 0x2 ;  /* 0x000000050e0a7211 */ /* 0x000fc800078010ff */
[----:B------:R-:W-:Y:S02]  /*ec30*/  LEA.HI.X R11, R14, R8, R2, 0x2, P0 ;  /* 0x000000080e0b7211 */ /* 0x000fe400000f1402 */
[----:B------:R-:W-:-:S05]  /*ec40*/  MOV R2, 0xff800000 ;  /* 0xff80000000027802 */ /* 0x000fca0000000f00 */
[----:B------:R1:W-:Y:S02]  /*ec50*/  STG.E [R10.64], R2 ;  /* 0x000000020a007986 */ /* 0x0003e4000c101908 */
.L_x_2182:
[----:B------:R-:W-:Y:S05]  /*ec60*/  BSYNC B0 ;  /* 0x0000000000007941 */ /* 0x000fea0003800000 */
.L_x_2181:
[----:B------:R-:W-:-:S13]  /*ec70*/  ISETP.GT.AND P0, PT, R234, 0x1, PT ;  /* 0x00000001ea00780c */ /* 0x000fda0003f04270 */
[----:B------:R-:W-:Y:S05]  /*ec80*/  @P0 BRA `(.L_x_2174) ;  /* 0x0000071000000947 */ /* 0x000fea0003800000 */
[----:B-1----:R-:W-:Y:S01]  /*ec90*/  MOV R2, c[0x0][0x4e8] ;  /* 0x00013a0000027a02 */ /* 0x002fe20000000f00 */
[----:B------:R-:W-:Y:S02]  /*eca0*/  IMAD R4, R4, c[0x0][0x3a0], RZ ;  /* 0x0000e80004047a24 */ /* 0x000fe400078e02ff */
[----:B------:R-:W-:Y:S01]  /*ecb0*/  IMAD.WIDE.U32 R8, R0, c[0x0][0x3a0], RZ ;  /* 0x0000e80000087a25 */ /* 0x000fe200078e00ff */
[----:B------:R-:W-:-:S03]  /*ecc0*/  ISETP.NE.AND P0, PT, R2, 0x1, PT ;  /* 0x000000010200780c */ /* 0x000fc60003f05270 */
[----:B------:R-:W-:Y:S01]  /*ecd0*/  IMAD R4, R0, c[0x0][0x3a4], R4 ;  /* 0x0000e90000047a24 */ /* 0x000fe200078e0204 */
[----:B------:R-:W-:Y:S01]  /*ece0*/  LEA R0, R218, R219, 0x5 ;  /* 0x000000dbda007211 */ /* 0x000fe200078e28ff */
[----:B------:R-:W-:-:S03]  /*ecf0*/  IMAD R7, R7, c[0x0][0x3f0], RZ ;  /* 0x0000fc0007077a24 */ /* 0x000fc600078e02ff */
[----:B------:R-:W-:Y:S01]  /*ed00*/  IADD3 R0, R197, R0, RZ ;  /* 0x00000000c5007210 */ /* 0x000fe20007ffe0ff */
[----:B------:R-:W-:Y:S01]  /*ed10*/  IMAD R7, R230, c[0x0][0x3f4], R7 ;  /* 0x0000fd00e6077a24 */ /* 0x000fe200078e0207 */
[----:B------:R-:W-:Y:S02]  /*ed20*/  IADD3 R9, R9, R4, RZ ;  /* 0x0000000409097210 */ /* 0x000fe40007ffe0ff */
[----:B------:R-:W-:Y:S01]  /*ed30*/  MOV R4, R0 ;  /* 0x0000000000047202 */ /* 0x000fe20000000f00 */
[----:B------:R-:W-:Y:S01]  /*ed40*/  @P0 IMAD.HI.U32 R2, R0, c[0x0][0x4ec], RZ ;  /* 0x00013b0000020a27 */ /* 0x000fe200078e00ff */
[----:B------:R-:W-:-:S03]  /*ed50*/  IADD3 R197, R219, R197, RZ ;  /* 0x000000c5dbc57210 */ /* 0x000fc60007ffe0ff */
        /* <DEDUP_REMOVED lines=13> */
[----:B------:R-:W-:Y:S01]  /*ee30*/  IMAD R8, R8, c[0x0][0x3d8], RZ ;  /* 0x0000f60008087a24 */ /* 0x000fe200078e02ff */
[----:B------:R-:W-:-:S03]  /*ee40*/  MOV R10, R230 ;  /* 0x000000e6000a7202 */ /* 0x000fc60000000f00 */
[C---:B------:R-:W-:Y:S02]  /*ee50*/  IMAD R8, R5.reuse, c[0x0][0x3dc], R8 ;  /* 0x0000f70005087a24 */ /* 0x040fe400078e0208 */
[----:B------:R-:W-:-:S05]  /*ee60*/  IMAD.WIDE.U32 R10, R5, c[0x0][0x3d8], R10 ;  /* 0x0000f600050a7a25 */ /* 0x000fca00078e000a */
[----:B------:R-:W-:Y:S02]  /*ee70*/  LEA R7, P0, R10, c[0x0][0x380], 0x1 ;  /* 0x0000e0000a077a11 */ /* 0x000fe400078008ff */
[----:B------:R-:W-:-:S04]  /*ee80*/  IADD3 R8, R11, R8, RZ ;  /* 0x000000080b087210 */ /* 0x000fc80007ffe0ff */
[----:B------:R-:W-:Y:S01]  /*ee90*/  LEA.HI.X R8, R10, c[0x0][0x384], R8, 0x1, P0 ;  /* 0x0000e1000a087a11 */ /* 0x000fe200000f0c08 */
[----:B------:R-:W-:Y:S05]  /*eea0*/  BRA.DIV ~URZ, `(.L_x_2183) ;  /* 0x000021727f007947 */ /* 0x000fea000b800000 */
[----:B------:R1:W4:Y:S02]  /*eeb0*/  SHFL.IDX PT, R9, R8, RZ, 0x181f ;  /* 0x00181fff08097589 */ /* 0x00032400000e0000 */
.L_x_2238:
[----:B------:R-:W-:Y:S05]  /*eec0*/  BRA.DIV ~URZ, `(.L_x_2184) ;  /* 0x000021c27f007947 */ /* 0x000fea000b800000 */
[----:B------:R1:W2:Y:S02]  /*eed0*/  SHFL.IDX PT, R0, R7, RZ, 0x181f ;  /* 0x00181fff07007589 */ /* 0x0002a400000e0000 */
.L_x_2239:
        /* <DEDUP_REMOVED lines=10> */
[-C--:B----4-:R-:W-:Y:S02]  /*ef80*/  @!P2 LEA.HI.X R11, R222, R9.reuse, R223, 0x1, P5 ;  /* 0x00000009de0ba211 */ /* 0x090fe400028f0cdf */
[-C--:B------:R-:W-:Y:S02]  /*ef90*/  @!P1 LEA.HI.X R5, R208, R9.reuse, R203, 0x1, P4 ;  /* 0x00000009d0059211 */ /* 0x080fe400020f0ccb */
[----:B------:R-:W-:Y:S01]  /*efa0*/  @!P0 LEA.HI.X R13, R207, R9, R202, 0x1, P3 ;  /* 0x00000009cf0d8211 */ /* 0x000fe200018f0cca */
[----:B------:R2:W-:Y:S04]  /*efb0*/  @!P2 ST.E.128 [R10.64], RZ ;  /* 0x000000ff0a00a985 */ /* 0x0005e8000c101d08 */
[----:B------:R2:W-:Y:S04]  /*efc0*/  @!P1 ST.E.128 [R4.64], RZ ;  /* 0x000000ff04009985 */ /* 0x0005e8000c101d08 */
[----:B------:R2:W-:Y:S02]  /*efd0*/  @!P0 ST.E.128 [R12.64], RZ ;  /* 0x000000ff0c008985 */ /* 0x0005e4000c101d08 */
.L_x_2186:
[----:B------:R-:W-:Y:S05]  /*efe0*/  BSYNC B0 ;  /* 0x0000000000007941 */ /* 0x000fea0003800000 */
.L_x_2185:
[----:B------:R-:W-:Y:S05]  /*eff0*/  BRA.DIV ~URZ, `(.L_x_2187) ;  /* 0x000021027f007947 */ /* 0x000fea000b800000 */
[----:B----4-:R4:W1:Y:S04]  /*f000*/  SHFL.IDX PT, R9, R8, 0x1, 0x181f ;  /* 0x00381f0008097f89 */ /* 0x01086800000e0000 */
[----:B--2---:R4:W2:Y:S02]  /*f010*/  SHFL.IDX PT, R0, R7, 0x1, 0x181f ;  /* 0x00381f0007007f89 */ /* 0x0048a400000e0000 */
.L_x_2240:
        /* <DEDUP_REMOVED lines=16> */
.L_x_2189:
[----:B------:R-:W-:Y:S05]  /*f120*/  BSYNC B0 ;  /* 0x0000000000007941 */ /* 0x000fea0003800000 */
.L_x_2188:
[----:B------:R-:W-:Y:S05]  /*f130*/  BRA.DIV ~URZ, `(.L_x_2190) ;  /* 0x000020927f007947 */ /* 0x000fea000b800000 */
[----:B-1----:R1:W3:Y:S02]  /*f140*/  SHFL.IDX PT, R9, R8, 0x2, 0x181f ;  /* 0x00581f0008097f89 */ /* 0x0022e400000e0000 */
.L_x_2241:
[----:B------:R-:W-:Y:S05]  /*f150*/  BRA.DIV ~URZ, `(.L_x_2191) ;  /* 0x000020e27f007947 */ /* 0x000fea000b800000 */
[----:B--2---:R2:W1:Y:S02]  /*f160*/  SHFL.IDX PT, R0, R7, 0x2, 0x181f ;  /* 0x00581f0007007f89 */ /* 0x00446400000e0000 */
.L_x_2242:
        /* <DEDUP_REMOVED lines=10> */
[-C--:B---3--:R-:W-:Y:S02]  /*f210*/  @!P2 LEA.HI.X R11, R222, R9.reuse, R223, 0x1, P5 ;  /* 0x00000009de0ba211 */ /* 0x088fe400028f0cdf */
[-C--:B------:R-:W-:Y:S02]  /*f220*/  @!P1 LEA.HI.X R5, R208, R9.reuse, R203, 0x1, P4 ;  /* 0x00000009d0059211 */ /* 0x080fe400020f0ccb */
[----:B------:R-:W-:Y:S01]  /*f230*/  @!P0 LEA.HI.X R13, R207, R9, R202, 0x1, P3 ;  /* 0x00000009cf0d8211 */ /* 0x000fe200018f0cca */
[----:B------:R1:W-:Y:S04]  /*f240*/  @!P2 ST.E.128 [R10.64], RZ ;  /* 0x000000ff0a00a985 */ /* 0x0003e8000c101d08 */
[----:B------:R1:W-:Y:S04]  /*f250*/  @!P1 ST.E.128 [R4.64], RZ ;  /* 0x000000ff04009985 */ /* 0x0003e8000c101d08 */
[----:B------:R1:W-:Y:S02]  /*f260*/  @!P0 ST.E.128 [R12.64], RZ ;  /* 0x000000ff0c008985 */ /* 0x0003e4000c101d08 */
.L_x_2193:
[----:B------:R-:W-:Y:S05]  /*f270*/  BSYNC B0 ;  /* 0x0000000000007941 */ /* 0x000fea0003800000 */
.L_x_2192:
[----:B------:R-:W-:Y:S05]  /*f280*/  BRA.DIV ~URZ, `(.L_x_2194) ;  /* 0x000020227f007947 */ /* 0x000fea000b800000 */
[----:B-1--4-:R-:W1:Y:S04]  /*f290*/  SHFL.IDX PT, R8, R8, 0x3, 0x181f ;  /* 0x00781f0008087f89 */ /* 0x012e6800000e0000 */
[----:B--2---:R-:W2:Y:S02]  /*f2a0*/  SHFL.IDX PT, R7, R7, 0x3, 0x181f ;  /* 0x00781f0007077f89 */ /* 0x004ea400000e0000 */
.L_x_2243:
        /* <DEDUP_REMOVED lines=15> */
.L_x_2174:
[----:B------:R-:W-:Y:S05]  /*f3a0*/  BSYNC B1 ;  /* 0x0000000000017941 */ /* 0x000fea0003800000 */
.L_x_2158:
[----:B------:R-:W-:-:S13]  /*f3b0*/  ISETP.NE.AND P0, PT, R220, RZ, PT ;  /* 0x000000ffdc00720c */ /* 0x000fda0003f05270 */
[----:B------:R-:W-:Y:S01]  /*f3c0*/  @P0 WARPSYNC 0xffffffff ;  /* 0xffffffff00000948 */ /* 0x000fe20003800000 */
[----:B------:R-:W-:Y:S06]  /*f3d0*/  @P0 BAR.SYNC.DEFER_BLOCKING 0x5, 0x100 ;  /* 0x0144000000000b1d */ /* 0x000fec0000010000 */
[----:B------:R-:W4:Y:S04]  /*f3e0*/  @P0 LDS.128 R196, [0x24100] ;  /* 0x02410000ffc40984 */ /* 0x000f280000000c00 */
[----:B------:R-:W-:Y:S06]  /*f3f0*/  @P0 BAR.ARV 0x4, 0x100 ;  /* 0x0104000000000b1d */ /* 0x000fec0000002000 */
[----:B------:R-:W-:Y:S05]  /*f400*/  @P0 BRA `(.L_x_2195) ;  /* 0x00000ea000000947 */ /* 0x000fea0003800000 */
[----:B-1----:R-:W-:Y:S01]  /*f410*/  LOP3.LUT R6, R206, 0x1f, RZ, 0xc0, !PT ;  /* 0x0000001fce067812 */ /* 0x002fe200078ec0ff */
[----:B--2---:R-:W-:-:S03]  /*f420*/  IMAD.MOV.U32 R11, RZ, RZ, RZ ;  /* 0x000000ffff0b7224 */ /* 0x004fc600078e00ff */
[----:B------:R-:W-:Y:S01]  /*f430*/  ISETP.NE.AND P5, PT, R6, 0x1f, PT ;  /* 0x0000001f0600780c */ /* 0x000fe20003fa5270 */
[----:B------:R-:W-:Y:S10]  /*f440*/  BRA.DIV ~URZ, `(.L_x_2196) ;  /* 0x00001f327f007947 */ /* 0x000ff4000b800000 */
[----:B------:R1:W2:Y:S02]  /*f450*/  SHFL.IDX PT, R7, R3, RZ, 0x1f ;  /* 0x00001fff03077589 */ /* 0x0002a400000e0000 */
.L_x_2244:
[----:B------:R-:W-:Y:S05]  /*f460*/  BRA.DIV ~URZ, `(.L_x_2197) ;  /* 0x00001f827f007947 */ /* 0x000fea000b800000 */
[----:B-1----:R-:W1:Y:S02]  /*f470*/  SHFL.IDX PT, R3, R3, 0x1, 0x1f ;  /* 0x00201f0003037f89 */ /* 0x002e6400000e0000 */
.L_x_2245:
[----:B---34-:R-:W-:Y:S02]  /*f480*/  IMAD.IADD R4, R199, 0x1, R6 ;  /* 0x00000001c7047824 */ /* 0x018fe400078e0206 */
        /* <DEDUP_REMOVED lines=17> */
.L_x_2246:
        /* <DEDUP_REMOVED lines=16> */
.L_x_2247:
[----:B----4-:R-:W-:Y:S01]  /*f6a0*/  IMAD R0, R0, c[0x0][0x538], RZ ;  /* 0x00014e0000007a24 */ /* 0x010fe200078e02ff */
[----:B------:R-:W-:Y:S04]  /*f6b0*/  BSSY B1, `(.L_x_2200) ;  /* 0x00000ba000017945 */ /* 0x000fe80003800000 */
[----:B-1----:R-:W-:-:S04]  /*f6c0*/  IADD3 R196, R0, R3, RZ ;  /* 0x0000000300c47210 */ /* 0x002fc80007ffe0ff */
[----:B--2---:R-:W-:-:S13]  /*f6d0*/  ISETP.GT.AND P6, PT, R196, R7, PT ;  /* 0x00000007c400720c */ /* 0x004fda0003fc4270 */
[----:B------:R-:W-:Y:S05]  /*f6e0*/  @P6 BRA `(.L_x_2201) ;  /* 0x0000024000006947 */ /* 0x000fea0003800000 */
.L_x_2205:
        /* <DEDUP_REMOVED lines=16> */
.L_x_2248:
        /* <DEDUP_REMOVED lines=16> */
.L_x_2249:
[----:B--2---:R-:W-:-:S05]  /*f8f0*/  IMAD R0, R0, c[0x0][0x538], RZ ;  /* 0x00014e0000007a24 */ /* 0x004fca00078e02ff */
[----:B------:R-:W-:-:S04]  /*f900*/  IADD3 R196, R0, R196, RZ ;  /* 0x000000c400c47210 */ /* 0x000fc80007ffe0ff */
[----:B------:R-:W-:-:S13]  /*f910*/  ISETP.GT.AND P6, PT, R196, R7, PT ;  /* 0x00000007c400720c */ /* 0x000fda0003fc4270 */
[----:B-1----:R-:W-:Y:S05]  /*f920*/  @!P6 BRA `(.L_x_2205) ;  /* 0xfffffdc00000e947 */ /* 0x002fea000383ffff */
.L_x_2201:
[----:B------:R-:W-:-:S05]  /*f930*/  IADD3 R196, -R0, R196, RZ ;  /* 0x000000c400c47210 */ /* 0x000fca0007ffe1ff */
[----:B------:R-:W-:-:S05]  /*f940*/  IMAD R0, R9, c[0x0][0x538], R196 ;  /* 0x00014e0009007a24 */ /* 0x000fca00078e02c4 */
[----:B------:R-:W-:Y:S01]  /*f950*/  ISETP.GT.AND P0, PT, R0, R7, PT ;  /* 0x000000070000720c */ /* 0x000fe20003f04270 */
[----:B------:R-:W-:-:S12]  /*f960*/  BRA.DIV ~URZ, `(.L_x_2206) ;  /* 0x00001f127f007947 */ /* 0x000fd8000b800000 */
[----:B------:R-:W-:-:S04]  /*f970*/  VOTE.ANY R8, PT, !P0 ;  /* 0x0000000000087806 */ /* 0x000fc800040e0100 */
.L_x_2250:
[----:B------:R-:W1:Y:S02]  /*f980*/  POPC R12, R8 ;  /* 0x00000008000c7309 */ /* 0x000e640000000000 */
[----:B-1----:R-:W-:Y:S01]  /*f990*/  IADD3 R199, R12, R199, RZ ;  /* 0x000000c70cc77210 */ /* 0x002fe20007ffe0ff */
[----:B------:R-:W-:Y:S05]  /*f9a0*/  BRA.DIV ~URZ, `(.L_x_2207) ;  /* 0x00001f127f007947 */ /* 0x000fea000b800000 */
[----:B------:R1:W2:Y:S04]  /*f9b0*/  SHFL.IDX PT, R197, R197, R12, 0x1f ;  /* 0x00001f0cc5c57589 */ /* 0x0002a800000e0000 */
[----:B------:R1:W4:Y:S02]  /*f9c0*/  SHFL.IDX PT, R3, R11, R12, 0x1f ;  /* 0x00001f0c0b037589 */ /* 0x00032400000e0000 */
.L_x_2251:
[----:B------:R-:W-:Y:S01]  /*f9d0*/  ISETP.NE.AND P0, PT, R8, RZ, PT ;  /* 0x000000ff0800720c */ /* 0x000fe20003f05270 */
[----:B------:R-:W-:-:S12]  /*f9e0*/  BSSY B0, `(.L_x_2208) ;  /* 0x0000005000007945 */ /* 0x000fd80003800000 */
[----:B------:R-:W-:Y:S05]  /*f9f0*/  @!P0 BRA `(.L_x_2209) ;  /* 0x0000003000008947 */ /* 0x000fea0003800000 */
[----:B------:R-:W-:Y:S01]  /*fa00*/  IADD3 R4, R12, -0x1, RZ ;  /* 0xffffffff0c047810 */ /* 0x000fe20007ffe0ff */
[----:B------:R-:W-:Y:S05]  /*fa10*/  BRA.DIV ~URZ, `(.L_x_2210) ;  /* 0x00001f727f007947 */ /* 0x000fea000b800000 */
[----:B------:R1:W3:Y:S02]  /*fa20*/  SHFL.IDX PT, R10, R9, R4, 0x1f ;  /* 0x00001f04090a7589 */ /* 0x0002e400000e0000 */
.L_x_2209:
[----:B------:R-:W-:Y:S05]  /*fa30*/  BSYNC B0 ;  /* 0x0000000000007941 */ /* 0x000fea0003800000 */
.L_x_2208:
[----:B----4-:R-:W-:Y:S01]  /*fa40*/  ISETP.NE.AND P0, PT, R3, 0x1, PT ;  /* 0x000000010300780c */ /* 0x010fe20003f05270 */
[----:B---3--:R-:W-:Y:S01]  /*fa50*/  IMAD R196, R10, c[0x0][0x538], R196 ;  /* 0x00014e000ac47a24 */ /* 0x008fe200078e02c4 */
[----:B------:R-:W-:Y:S04]  /*fa60*/  BSSY B0, `(.L_x_2211) ;  /* 0x0000077000007945 */ /* 0x000fe80003800000 */
[----:B------:R-:W-:-:S07]  /*fa70*/  IADD3 R5, -R196, R7, RZ ;  /* 0x00000007c4057210 */ /* 0x000fce0007ffe1ff */
        /* <DEDUP_REMOVED lines=56> */
.L_x_2212:
[----:B------:R-:W-:-:S04]  /*fe00*/  IMAD.MOV.U32 R0, RZ, RZ, 0x4 ;  /* 0x00000004ff007424 */ /* 0x000fc800078e00ff */
[----:B------:R-:W-:-:S06]  /*fe10*/  IMAD.WIDE R2, R199, R0, c[0x0][0x590] ;  /* 0x00016400c7027625 */ /* 0x000fcc00078e0200 */
[----:B------:R-:W3:Y:S01]  /*fe20*/  LDG.E R3, [R2.64] ;  /* 0x0000000802037981 */ /* 0x000ee2000c1e1900 */
        /* <DEDUP_REMOVED lines=31> */
[----:B------:R-:W-:Y:S01]  /*10020*/  IABS R8, R3 ;  /* 0x0000000300087213 */ /* 0x000fe20000000000 */
[----:B------:R-:W-:Y:S01]  /*10030*/  IMAD.MOV R198, RZ, RZ, -R3 ;  /* 0x000000ffffc67224 */ /* 0x000fe200078e0a03 */
[----:B------:R-:W-:Y:S02]  /*10040*/  IADD3 R4, R4, 0x1000000, R5 ;  /* 0x0100000004047810 */ /* 0x000fe40007ffe005 */
[----:B------:R-:W1:Y:S08]  /*10050*/  I2F.RP R10, R8 ;  /* 0x00000008000a7306 */ /* 0x000e700000209400 */
[----:B-1----:R-:W1:Y:S02]  /*10060*/  MUFU.RCP R10, R10 ;  /* 0x0000000a000a7308 */ /* 0x002e640000001000 */
[----:B-1----:R-:W-:-:S06]  /*10070*/  IADD3 R10, R10, 0xffffffe, RZ ;  /* 0x0ffffffe0a0a7810 */ /* 0x002fcc0007ffe0ff */
[----:B------:R-:W1:Y:S02]  /*10080*/  F2I.FTZ.U32.TRUNC.NTZ R11, R10 ;  /* 0x0000000a000b7305 */ /* 0x000e64000021f000 */
[----:B-1----:R-:W-:Y:S02]  /*10090*/  IMAD.MOV R0, RZ, RZ, -R11 ;  /* 0x000000ffff007224 */ /* 0x002fe400078e0a0b */
[----:B------:R-:W-:Y:S02]  /*100a0*/  IMAD.MOV.U32 R10, RZ, RZ, RZ ;  /* 0x000000ffff0a7224 */ /* 0x000fe400078e00ff */
        /* <DEDUP_REMOVED lines=16> */
[----:B------:R-:W-:Y:S02]  /*101b0*/  IMAD R198, R7, R198, R4 ;  /* 0x000000c607c67224 */ /* 0x000fe400078e0204 */
[----:B------:R-:W-:Y:S02]  /*101c0*/  IMAD.MOV.U32 R2, RZ, RZ, R7 ;  /* 0x000000ffff027224 */ /* 0x000fe400078e0007 */
.L_x_2213:
[----:B------:R-:W-:Y:S05]  /*101d0*/  BSYNC B0 ;  /* 0x0000000000007941 */ /* 0x000fea0003800000 */
.L_x_2211:
[----:B------:R-:W-:-:S04]  /*101e0*/  LOP3.LUT R2, RZ, R2, RZ, 0x33, !PT ;  /* 0x00000002ff027212 */ /* 0x000fc800078e33ff */
[----:B------:R-:W-:Y:S01]  /*101f0*/  IADD3 R197, R2, R197, RZ ;  /* 0x000000c502c57210 */ /* 0x000fe20007ffe0ff */
[----:B------:R-:W-:Y:S05]  /*10200*/  BRA `(.L_x_2214) ;  /* 0x0000004000007947 */ /* 0x000fea0003800000 */
.L_x_2202:
[----:B------:R-:W-:Y:S01]  /*10210*/  IMAD.MOV.U32 R196, RZ, RZ, R7 ;  /* 0x000000ffffc47224 */ /* 0x000fe200078e0007 */
[----:B------:R-:W-:Y:S01]  /*10220*/  MOV R198, RZ ;  /* 0x000000ff00c67202 */ /* 0x000fe20000000f00 */
[----:B------:R-:W-:Y:S01]  /*10230*/  IMAD.MOV.U32 R197, RZ, RZ, RZ ;  /* 0x000000ffffc57224 */ /* 0x000fe200078e00ff */
[----:B------:R-:W-:Y:S02]  /*10240*/  MOV R199, c[0x0][0x53c] ;  /* 0x00014f0000c77a02 */ /* 0x000fe40000000f00 */
.L_x_2214:
[----:B------:R-:W-:Y:S05]  /*10250*/  BSYNC B1 ;  /* 0x0000000000017941 */ /* 0x000fea0003800000 */
.L_x_2200:
[----:B------:R-:W-:Y:S01]  /*10260*/  WARPSYNC 0xffffffff ;  /* 0xffffffff00007948 */ /* 0x000fe20003800000 */
[----:B------:R-:W-:Y:S01]  /*10270*/  BAR.SYNC.DEFER_BLOCKING 0x4, 0x100 ;  /* 0x0104000000007b1d */ /* 0x000fe20000010000 */
[----:B------:R-:W-:-:S13]  /*10280*/  ISETP.NE.AND P0, PT, R6, RZ, PT ;  /* 0x000000ff0600720c */ /* 0x000fda0003f05270 */
[----:B------:R1:W-:Y:S04]  /*10290*/  @!P0 STS.128 [0x24100], R196 ;  /* 0x024100c4ff008388 */ /* 0x0003e80000000c00 */
[----:B------:R-:W-:Y:S06]  /*102a0*/  BAR.ARV 0x5, 0x100 ;  /* 0x0144000000007b1d */ /* 0x000fec0000002000 */
.L_x_2195:
[----:B----4-:R-:W-:-:S13]  /*102b0*/  ISETP.GE.AND P0, PT, R199, c[0x0][0x53c], PT ;  /* 0x00014f00c7007a0c */ /* 0x010fda0003f06270 */
[----:B-123--:R-:W-:Y:S01]  /*102c0*/  @P0 CALL.REL.NOINC `(.L_x_2215) ;  /* 0x0000001000000944 */ /* 0x00efe20003c00000 */
[----:B------:R-:W-:Y:S05]  /*102d0*/  BRA `(.L_x_2216) ;  /* 0xffff136000007947 */ /* 0x000fea000383ffff */
.L_x_2215:
[----:B------:R-:W-:Y:S05]  /*102e0*/  EXIT ;  /* 0x000000000000794d */ /* 0x000fea0003800000 */
.L_x_2114:
[----:B------:R-:W-:Y:S01]  /*102f0*/  IMAD.MOV.U32 R9, RZ, RZ, R8 ;  /* 0x000000ffff097224 */ /* 0x000fe200078e0008 */
[----:B------:R-:W-:Y:S02]  /*10300*/  MOV R2, 0x1 ;  /* 0x0000000100027802 */ /* 0x000fe40000000f00 */
[----:B------:R-:W-:Y:S02]  /*10310*/  MOV R0, 0x10330 ;  /* 0x0001033000007802 */ /* 0x000fe40000000f00 */
[----:B------:R-:W-:Y:S05]  /*10320*/  CALL.REL.NOINC `($__internal_46_$__cuda_sm70_shflsync_up_p) ;  /* 0x0000176000007944 */ /* 0x000fea0003c00000 */
[----:B--2---:R-:W-:Y:S01]  /*10330*/  MOV R0, R2 ;  /* 0x0000000200007202 */ /* 0x004fe20000000f00 */
[----:B-1----:R-:W-:Y:S05]  /*10340*/  BRA `(.L_x_2217) ;  /* 0xffff012000007947 */ /* 0x002fea000383ffff */
.L_x_2115:
[----:B------:R-:W-:Y:S01]  /*10350*/  IMAD.MOV.U32 R9, RZ, RZ, R8 ;  /* 0x000000ffff097224 */ /* 0x000fe200078e0008 */
[----:B------:R-:W-:Y:S02]  /*10360*/  MOV R2, 0x2 ;  /* 0x0000000200027802 */ /* 0x000fe40000000f00 */
[----:B------:R-:W-:Y:S02]  /*10370*/  MOV R0, 0x10390 ;  /* 0x0001039000007802 */ /* 0x000fe40000000f00 */
[----:B------:R-:W-:Y:S05]  /*10380*/  CALL.REL.NOINC `($__internal_46_$__cuda_sm70_shflsync_up_p) ;  /* 0x0000170000007944 */ /* 0x000fea0003c00000 */
[----:B-12---:R-:W-:Y:S01]  /*10390*/  SEL R9, R2, RZ, P4 ;  /* 0x000000ff02097207 */ /* 0x006fe20002000000 */
[----:B------:R-:W-:Y:S01]  /*103a0*/  IMAD.MOV.U32 R2, RZ, RZ, 0x4 ;  /* 0x00000004ff027424 */ /* 0x000fe200078e00ff */
[----:B------:R-:W-:-:S03]  /*103b0*/  MOV R0, 0x103e0 ;  /* 0x000103e000007802 */ /* 0x000fc60000000f00 */
[----:B------:R-:W-:Y:S02]  /*103c0*/  IMAD.IADD R9, R8, 0x1, R9 ;  /* 0x0000000108097824 */ /* 0x000fe400078e0209 */
[----:B------:R-:W-:Y:S05]  /*103d0*/  CALL.REL.NOINC `($__internal_46_$__cuda_sm70_shflsync_up_p) ;  /* 0x000016b000007944 */ /* 0x000fea0003c00000 */
[----:B--2---:R-:W-:Y:S02]  /*103e0*/  SEL R2, R2, RZ, P3 ;  /* 0x000000ff02027207 */ /* 0x004fe40001800000 */
[----:B------:R-:W-:-:S03]  /*103f0*/  MOV R0, 0x10430 ;  /* 0x0001043000007802 */ /* 0x000fc60000000f00 */
[----:B-1----:R-:W-:Y:S02]  /*10400*/  IMAD.IADD R9, R9, 0x1, R2 ;  /* 0x0000000109097824 */ /* 0x002fe400078e0202 */
[----:B------:R-:W-:Y:S02]  /*10410*/  IMAD.MOV.U32 R2, RZ, RZ, 0x8 ;  /* 0x00000008ff027424 */ /* 0x000fe400078e00ff */
[----:B------:R-:W-:Y:S05]  /*10420*/  CALL.REL.NOINC `($__internal_46_$__cuda_sm70_shflsync_up_p) ;  /* 0x0000166000007944 */ /* 0x000fea0003c00000 */
[----:B--2---:R-:W-:Y:S02]  /*10430*/  SEL R2, R2, RZ, P2 ;  /* 0x000000ff02027207 */ /* 0x004fe40001000000 */
[----:B------:R-:W-:-:S03]  /*10440*/  MOV R0, 0x10480 ;  /* 0x0001048000007802 */ /* 0x000fc60000000f00 */
[----:B-1----:R-:W-:Y:S02]  /*10450*/  IMAD.IADD R9, R9, 0x1, R2 ;  /* 0x0000000109097824 */ /* 0x002fe400078e0202 */
[----:B------:R-:W-:Y:S02]  /*10460*/  IMAD.MOV.U32 R2, RZ, RZ, 0x10 ;  /* 0x00000010ff027424 */ /* 0x000fe400078e00ff */
[----:B------:R-:W-:Y:S05]  /*10470*/  CALL.REL.NOINC `($__internal_46_$__cuda_sm70_shflsync_up_p) ;  /* 0x0000161000007944 */ /* 0x000fea0003c00000 */
[----:B--2---:R-:W-:Y:S01]  /*10480*/  SEL R2, R2, RZ, P1 ;  /* 0x000000ff02027207 */ /* 0x004fe20000800000 */
[----:B------:R-:W-:Y:S01]  /*10490*/  IMAD.MOV.U32 R4, RZ, RZ, 0x1f ;  /* 0x0000001fff047424 */ /* 0x000fe200078e00ff */
[----:B------:R-:W-:-:S03]  /*104a0*/  MOV R0, 0x104f0 ;  /* 0x000104f000007802 */ /* 0x000fc60000000f00 */
[----:B-1----:R-:W-:Y:S01]  /*104b0*/  IMAD.IADD R9, R9, 0x1, R2 ;  /* 0x0000000109097824 */ /* 0x002fe200078e0202 */
[----:B------:R-:W-:-:S03]  /*104c0*/  MOV R2, 0x1f ;  /* 0x0000001f00027802 */ /* 0x000fc60000000f00 */
[----:B------:R-:W-:Y:S02]  /*104d0*/  IMAD.MOV.U32 R5, RZ, RZ, R9 ;  /* 0x000000ffff057224 */ /* 0x000fe400078e0009 */
[----:B------:R-:W-:Y:S05]  /*104e0*/  CALL.REL.NOINC `($__internal_45_$__cuda_sm70_shflsync_idx_p) ;  /* 0x0000155000007944 */ /* 0x000fea0003c00000 */
[----:B------:R-:W-:Y:S05]  /*104f0*/  BRA `(.L_x_2218) ;  /* 0xffff007000007947 */ /* 0x000fea000383ffff */
.L_x_2117:
[----:B------:R-:W-:Y:S02]  /*10500*/  SEL R2, RZ, 0x1, P0 ;  /* 0x00000001ff027807 */ /* 0x000fe40000000000 */
[----:B------:R-:W-:Y:S02]  /*10510*/  MOV R0, 0x10530 ;  /* 0x0001053000007802 */ /* 0x000fe40000000f00 */
[----:B------:R-:W-:Y:S05]  /*10520*/  CALL.REL.NOINC `($__internal_47_$__cuda_sm70_votesync_ballot) ;  /* 0x000015b000007944 */ /* 0x000fea0003c00000 */
[----:B------:R-:W-:Y:S05]  /*10530*/  BRA `(.L_x_2219) ;  /* 0xffff00c000007947 */ /* 0x000fea000383ffff */
.L_x_2118:
[----:B------:R-:W-:Y:S01]  /*10540*/  IMAD.MOV.U32 R5, RZ, RZ, R10 ;  /* 0x000000ffff057224 */ /* 0x000fe200078e000a */
[----:B------:R-:W-:Y:S01]  /*10550*/  MOV R4, R3 ;  /* 0x0000000300047202 */ /* 0x000fe20000000f00 */
[----:B------:R-:W-:Y:S01]  /*10560*/  IMAD.MOV.U32 R2, RZ, RZ, 0x1f ;  /* 0x0000001fff027424 */ /* 0x000fe200078e00ff */
[----:B------:R-:W-:Y:S02]  /*10570*/  MOV R0, 0x10590 ;  /* 0x0001059000007802 */ /* 0x000fe40000000f00 */
[----:B------:R-:W-:Y:S05]  /*10580*/  CALL.REL.NOINC `($__internal_45_$__cuda_sm70_shflsync_idx_p) ;  /* 0x000014b000007944 */ /* 0x000fea0003c00000 */
[----:B------:R-:W-:Y:S01]  /*10590*/  IMAD.MOV.U32 R10, RZ, RZ, R2 ;  /* 0x000000ffff0a7224 */ /* 0x000fe200078e0002 */
[----:B------:R-:W-:Y:S01]  /*105a0*/  MOV R5, R7 ;  /* 0x0000000700057202 */ /* 0x000fe20000000f00 */
[----:B------:R-:W-:Y:S01]  /*105b0*/  IMAD.MOV.U32 R11, RZ, RZ, RZ ;  /* 0x000000ffff0b7224 */ /* 0x000fe200078e00ff */
[----:B------:R-:W-:Y:S01]  /*105c0*/  MOV R4, R3 ;  /* 0x0000000300047202 */ /* 0x000fe20000000f00 */
[----:B------:R-:W-:Y:S01]  /*105d0*/  IMAD.MOV.U32 R2, RZ, RZ, 0x1f ;  /* 0x0000001fff027424 */ /* 0x000fe200078e00ff */
[----:B------:R-:W-:-:S02]  /*105e0*/  MOV R0, 0x10600 ;  /* 0x0001060000007802 */ /* 0x000fc40000000f00 */
[----:B------:R-:W-:Y:S05]  /*105f0*/  CALL.REL.NOINC `($__internal_45_$__cuda_sm70_shflsync_idx_p) ;  /* 0x0000144000007944 */ /* 0x000fea0003c00000 */
[----:B------:R-:W-:Y:S01]  /*10600*/  MOV R7, R2 ;  /* 0x0000000200077202 */ /* 0x000fe20000000f00 */
[----:B------:R-:W-:Y:S05]  /*10610*/  BRA `(.L_x_2220) ;  /* 0xffff004000007947 */ /* 0x000fea000383ffff */
.L_x_2121:
[----:B------:R-:W-:Y:S01]  /*10620*/  IMAD.MOV.U32 R5, RZ, RZ, R9 ;  /* 0x000000ffff057224 */ /* 0x000fe200078e0009 */
[----:B------:R-:W-:Y:S01]  /*10630*/  MOV R4, R3 ;  /* 0x0000000300047202 */ /* 0x000fe20000000f00 */
[----:B------:R-:W-:Y:S01]  /*10640*/  IMAD.MOV.U32 R2, RZ, RZ, 0x1f ;  /* 0x0000001fff027424 */ /* 0x000fe200078e00ff */
[----:B------:R-:W-:-:S02]  /*10650*/  MOV R0, 0x10670 ;  /* 0x0001067000007802 */ /* 0x000fc40000000f00 */
[----:B--23--:R-:W-:Y:S05]  /*10660*/  CALL.REL.NOINC `($__internal_45_$__cuda_sm70_shflsync_idx_p) ;  /* 0x000013d000007944 */ /* 0x00cfea0003c00000 */
[----:B------:R-:W-:Y:S01]  /*10670*/  MOV R11, R2 ;  /* 0x00000002000b7202 */ /* 0x000fe20000000f00 */
[----:B------:R-:W-:Y:S05]  /*10680*/  BRA `(.L_x_2120) ;  /* 0xffff003000007947 */ /* 0x000fea000383ffff */
.L_x_2132:
[----:B------:R-:W-:Y:S01]  /*10690*/  IMAD.MOV.U32 R5, RZ, RZ, R8 ;  /* 0x000000ffff057224 */ /* 0x000fe200078e0008 */
[----:B------:R-:W-:Y:S01]  /*106a0*/  MOV R4, RZ ;  /* 0x000000ff00047202 */ /* 0x000fe20000000f00 */
[----:B------:R-:W-:Y:S01]  /*106b0*/  IMAD.MOV.U32 R2, RZ, RZ, 0x181f ;  /* 0x0000181fff027424 */ /* 0x000fe200078e00ff */
[----:B------:R-:W-:-:S02]  /*106c0*/  MOV R0, 0x106e0 ;  /* 0x000106e000007802 */ /* 0x000fc40000000f00 */
[----:B-1----:R-:W-:Y:S05]  /*106d0*/  CALL.REL.NOINC `($__internal_45_$__cuda_sm70_shflsync_idx_p) ;  /* 0x0000136000007944 */ /* 0x002fea0003c00000 */
[----:B------:R-:W-:Y:S01]  /*106e0*/  MOV R10, R2 ;  /* 0x00000002000a7202 */ /* 0x000fe20000000f00 */
[----:B------:R-:W-:Y:S05]  /*106f0*/  BRA `(.L_x_2221) ;  /* 0xffff1de000007947 */ /* 0x000fea000383ffff */
.L_x_2133:
[----:B------:R-:W-:Y:S01]  /*10700*/  IMAD.MOV.U32 R5, RZ, RZ, R9 ;  /* 0x000000ffff057224 */ /* 0x000fe200078e0009 */
[----:B------:R-:W-:Y:S01]  /*10710*/  MOV R4, RZ ;  /* 0x000000ff00047202 */ /* 0x000fe20000000f00 */
[----:B------:R-:W-:Y:S01]  /*10720*/  IMAD.MOV.U32 R2, RZ, RZ, 0x181f ;  /* 0x0000181fff027424 */ /* 0x000fe200078e00ff */
[----:B------:R-:W-:-:S02]  /*10730*/  MOV R0, 0x10750 ;  /* 0x0001075000007802 */ /* 0x000fc40000000f00 */
[----:B-123--:R-:W-:Y:S05]  /*10740*/  CALL.REL.NOINC `($__internal_45_$__cuda_sm70_shflsync_idx_p) ;  /* 0x000012f000007944 */ /* 0x00efea0003c00000 */
[----:B------:R-:W-:Y:S01]  /*10750*/  MOV R0, R2 ;  /* 0x0000000200007202 */ /* 0x000fe20000000f00 */
[----:B------:R-:W-:Y:S05]  /*10760*/  BRA `(.L_x_2222) ;  /* 0xffff1d9000007947 */ /* 0x000fea000383ffff */
.L_x_2136:
[----:B-1----:R-:W-:Y:S01]  /*10770*/  IMAD.MOV.U32 R5, RZ, RZ, R8 ;  /* 0x000000ffff057224 */ /* 0x002fe200078e0008 */
[----:B------:R-:W-:Y:S01]  /*10780*/  MOV R4, 0x1 ;  /* 0x0000000100047802 */ /* 0x000fe20000000f00 */
[----:B------:R-:W-:Y:S01]  /*10790*/  IMAD.MOV.U32 R2, RZ, RZ, 0x181f ;  /* 0x0000181fff027424 */ /* 0x000fe200078e00ff */
[----:B------:R-:W-:-:S02]  /*107a0*/  MOV R0, 0x107c0 ;  /* 0x000107c000007802 */ /* 0x000fc40000000f00 */
[----:B--234-:R-:W-:Y:S05]  /*107b0*/  CALL.REL.NOINC `($__internal_45_$__cuda_sm70_shflsync_idx_p) ;  /* 0x0000128000007944 */ /* 0x01cfea0003c00000 */
[----:B------:R-:W-:Y:S01]  /*107c0*/  IMAD.MOV.U32 R10, RZ, RZ, R2 ;  /* 0x000000ffff0a7224 */ /* 0x000fe200078e0002 */
[----:B------:R-:W-:Y:S01]  /*107d0*/  MOV R4, 0x1 ;  /* 0x0000000100047802 */ /* 0x000fe20000000f00 */
[----:B------:R-:W-:Y:S01]  /*107e0*/  IMAD.MOV.U32 R5, RZ, RZ, R9 ;  /* 0x000000ffff057224 */ /* 0x000fe200078e0009 */
[----:B------:R-:W-:-:S02]  /*107f0*/  MOV R2, 0x181f ;  /* 0x0000181f00027802 */ /* 0x000fc40000000f00 */
[----:B------:R-:W-:Y:S02]  /*10800*/  MOV R0, 0x10820 ;  /* 0x0001082000007802 */ /* 0x000fe40000000f00 */
[----:B------:R-:W-:Y:S05]  /*10810*/  CALL.REL.NOINC `($__internal_45_$__cuda_sm70_shflsync_idx_p) ;  /* 0x0000122000007944 */ /* 0x000fea0003c00000 */
[----:B------:R-:W-:Y:S05]  /*10820*/  BRA `(.L_x_2223) ;  /* 0xffff1e1000007947 */ /* 0x000fea000383ffff */
.L_x_2139:
[----:B-1----:R-:W-:Y:S01]  /*10830*/  IMAD.MOV.U32 R5, RZ, RZ, R8 ;  /* 0x000000ffff057224 */ /* 0x002fe200078e0008 */
[----:B------:R-:W-:Y:S01]  /*10840*/  MOV R4, 0x2 ;  /* 0x0000000200047802 */ /* 0x000fe20000000f00 */
[----:B----4-:R-:W-:Y:S01]  /*10850*/  IMAD.MOV.U32 R2, RZ, RZ, 0x181f ;  /* 0x0000181fff027424 */ /* 0x010fe200078e00ff */
[----:B------:R-:W-:Y:S02]  /*10860*/  MOV R0, 0x10880 ;  /* 0x0001088000007802 */ /* 0x000fe40000000f00 */
[----:B--23--:R-:W-:Y:S05]  /*10870*/  CALL.REL.NOINC `($__internal_45_$__cuda_sm70_shflsync_idx_p) ;  /* 0x000011c000007944 */ /* 0x00cfea0003c00000 */
[----:B------:R-:W-:Y:S01]  /*10880*/  MOV R10, R2 ;  /* 0x00000002000a7202 */ /* 0x000fe20000000f00 */
[----:B------:R-:W-:Y:S05]  /*10890*/  BRA `(.L_x_2224) ;  /* 0xffff1ed000007947 */ /* 0x000fea000383ffff */
.L_x_2140:
[----:B-1----:R-:W-:Y:S01]  /*108a0*/  IMAD.MOV.U32 R5, RZ, RZ, R9 ;  /* 0x000000ffff057224 */ /* 0x002fe200078e0009 */
[----:B------:R-:W-:Y:S01]  /*108b0*/  MOV R4, 0x2 ;  /* 0x0000000200047802 */ /* 0x000fe20000000f00 */
[----:B----4-:R-:W-:Y:S01]  /*108c0*/  IMAD.MOV.U32 R2, RZ, RZ, 0x181f ;  /* 0x0000181fff027424 */ /* 0x010fe200078e00ff */
[----:B------:R-:W-:Y:S02]  /*108d0*/  MOV R0, 0x108f0 ;  /* 0x000108f000007802 */ /* 0x000fe40000000f00 */
[----:B--23--:R-:W-:Y:S05]  /*108e0*/  CALL.REL.NOINC `($__internal_45_$__cuda_sm70_shflsync_idx_p) ;  /* 0x0000115000007944 */ /* 0x00cfea0003c00000 */
[----:B------:R-:W-:Y:S05]  /*108f0*/  BRA `(.L_x_2225) ;  /* 0xffff1e9000007947 */ /* 0x000fea000383ffff */
.L_x_2143:
[----:B-1----:R-:W-:Y:S01]  /*10900*/  IMAD.MOV.U32 R5, RZ, RZ, R8 ;  /* 0x000000ffff057224 */ /* 0x002fe200078e0008 */
[----:B------:R-:W-:Y:S01]  /*10910*/  MOV R4, 0x3 ;  /* 0x0000000300047802 */ /* 0x000fe20000000f00 */
[----:B--2---:R-:W-:Y:S01]  /*10920*/  IMAD.MOV.U32 R2, RZ, RZ, 0x181f ;  /* 0x0000181fff027424 */ /* 0x004fe200078e00ff */
[----:B------:R-:W-:-:S02]  /*10930*/  MOV R0, 0x10950 ;  /* 0x0001095000007802 */ /* 0x000fc40000000f00 */
[----:B---34-:R-:W-:Y:S05]  /*10940*/  CALL.REL.NOINC `($__internal_45_$__cuda_sm70_shflsync_idx_p) ;  /* 0x000010f000007944 */ /* 0x018fea0003c00000 */
[----:B------:R-:W-:Y:S01]  /*10950*/  IMAD.MOV.U32 R8, RZ, RZ, R2 ;  /* 0x000000ffff087224 */ /* 0x000fe200078e0002 */
[----:B------:R-:W-:Y:S01]  /*10960*/  MOV R4, 0x3 ;  /* 0x0000000300047802 */ /* 0x000fe20000000f00 */
[----:B------:R-:W-:Y:S01]  /*10970*/  IMAD.MOV.U32 R5, RZ, RZ, R9 ;  /* 0x000000ffff057224 */ /* 0x000fe200078e0009 */
[----:B------:R-:W-:-:S02]  /*10980*/  MOV R2, 0x181f ;  /* 0x0000181f00027802 */ /* 0x000fc40000000f00 */
[----:B------:R-:W-:Y:S02]  /*10990*/  MOV R0, 0x109b0 ;  /* 0x000109b000007802 */ /* 0x000fe40000000f00 */
[----:B------:R-:W-:Y:S05]  /*109a0*/  CALL.REL.NOINC `($__internal_45_$__cuda_sm70_shflsync_idx_p) ;  /* 0x0000109000007944 */ /* 0x000fea0003c00000 */
[----:B------:R-:W-:Y:S01]  /*109b0*/  MOV R9, R2 ;  /* 0x0000000200097202 */ /* 0x000fe20000000f00 */
[----:B------:R-:W-:Y:S05]  /*109c0*/  BRA `(.L_x_2226) ;  /* 0xffff1f0000007947 */ /* 0x000fea000383ffff */
.L_x_2154:
[----:B-1----:R-:W-:Y:S01]  /*109d0*/  IMAD.MOV.U32 R8, RZ, RZ, R242 ;  /* 0x000000ffff087224 */ /* 0x002fe200078e00f2 */
[----:B------:R-:W-:Y:S02]  /*109e0*/  MOV R7, 0x2 ;  /* 0x0000000200077802 */ /* 0x000fe40000000f00 */
[----:B------:R-:W-:Y:S02]  /*109f0*/  MOV R6, 0x10a10 ;  /* 0x00010a1000067802 */ /* 0x000fe40000000f00 */
[----:B------:R-:W-:Y:S05]  /*10a00*/  CALL.REL.NOINC `($__internal_44_$__cuda_sm70_shflsync_bfly_p) ;  /* 0x00000fe000007944 */ /* 0x000fea0003c00000 */
[----:B------:R-:W-:Y:S01]  /*10a10*/  MOV R3, R7 ;  /* 0x0000000700037202 */ /* 0x000fe20000000f00 */
[----:B------:R-:W-:Y:S05]  /*10a20*/  BRA `(.L_x_2227) ;  /* 0xffffafc000007947 */ /* 0x000fea000383ffff */
.L_x_2155:
[----:B-1----:R-:W-:Y:S01]  /*10a30*/  IMAD.MOV.U32 R8, RZ, RZ, R3 ;  /* 0x000000ffff087224 */ /* 0x002fe200078e0003 */
[----:B------:R-:W-:Y:S02]  /*10a40*/  MOV R7, 0x1 ;  /* 0x0000000100077802 */ /* 0x000fe40000000f00 */
[----:B------:R-:W-:Y:S02]  /*10a50*/  MOV R6, 0x10a70 ;  /* 0x00010a7000067802 */ /* 0x000fe40000000f00 */
[----:B--2---:R-:W-:Y:S05]  /*10a60*/  CALL.REL.NOINC `($__internal_44_$__cuda_sm70_shflsync_bfly_p) ;  /* 0x00000f8000007944 */ /* 0x004fea0003c00000 */
[----:B------:R-:W-:Y:S01]  /*10a70*/  FADD.FTZ R3, R3, R7 ;  /* 0x0000000703037221 */ /* 0x000fe20000010000 */
[----:B------:R-:W-:Y:S02]  /*10a80*/  MOV R8, R239 ;  /* 0x000000ef00087202 */ /* 0x000fe40000000f00 */
[----:B------:R-:W-:-:S02]  /*10a90*/  MOV R7, 0x2 ;  /* 0x0000000200077802 */ /* 0x000fc40000000f00 */
[----:B------:R-:W-:Y:S02]  /*10aa0*/  MOV R6, 0x10ac0 ;  /* 0x00010ac000067802 */ /* 0x000fe40000000f00 */
[----:B------:R-:W-:Y:S05]  /*10ab0*/  CALL.REL.NOINC `($__internal_44_$__cuda_sm70_shflsync_bfly_p) ;  /* 0x00000f3000007944 */ /* 0x000fea0003c00000 */
[----:B------:R-:W-:Y:S01]  /*10ac0*/  FADD.FTZ R239, R239, R7 ;  /* 0x00000007efef7221 */ /* 0x000fe20000010000 */
[----:B------:R-:W-:Y:S02]  /*10ad0*/  MOV R7, 0x1 ;  /* 0x0000000100077802 */ /* 0x000fe40000000f00 */
[----:B------:R-:W-:Y:S02]  /*10ae0*/  MOV R6, 0x10b10 ;  /* 0x00010b1000067802 */ /* 0x000fe40000000f00 */
[----:B------:R-:W-:Y:S02]  /*10af0*/  MOV R8, R239 ;  /* 0x000000ef00087202 */ /* 0x000fe40000000f00 */
[----:B------:R-:W-:Y:S05]  /*10b00*/  CALL.REL.NOINC `($__internal_44_$__cuda_sm70_shflsync_bfly_p) ;  /* 0x00000ee000007944 */ /* 0x000fea0003c00000 */
[----:B------:R-:W-:Y:S01]  /*10b10*/  MOV R5, R7 ;  /* 0x0000000700057202 */ /* 0x000fe20000000f00 */
[----:B------:R-:W-:Y:S05]  /*10b20*/  BRA `(.L_x_2228) ;  /* 0xffffaf3000007947 */ /* 0x000fea000383ffff */
.L_x_2162:
[----:B--234-:R-:W-:Y:S01]  /*10b30*/  IMAD.MOV.U32 R5, RZ, RZ, R7 ;  /* 0x000000ffff057224 */ /* 0x01cfe200078e0007 */
[----:B------:R-:W-:Y:S01]  /*10b40*/  MOV R4, RZ ;  /* 0x000000ff00047202 */ /* 0x000fe20000000f00 */
[----:B------:R-:W-:Y:S01]  /*10b50*/  IMAD.MOV.U32 R2, RZ, RZ, 0x181f ;  /* 0x0000181fff027424 */ /* 0x000fe200078e00ff */
[----:B------:R-:W-:Y:S02]  /*10b60*/  MOV R0, 0x10b80 ;  /* 0x00010b8000007802 */ /* 0x000fe40000000f00 */
[----:B-1----:R-:W-:Y:S05]  /*10b70*/  CALL.REL.NOINC `($__internal_45_$__cuda_sm70_shflsync_idx_p) ;  /* 0x00000ec000007944 */ /* 0x002fea0003c00000 */
[----:B------:R-:W-:Y:S01]  /*10b80*/  MOV R57, R2 ;  /* 0x0000000200397202 */ /* 0x000fe20000000f00 */
[----:B------:R-:W-:Y:S05]  /*10b90*/  BRA `(.L_x_2229) ;  /* 0xffffc58000007947 */ /* 0x000fea000383ffff */
.L_x_2163:
[----:B------:R-:W-:Y:S01]  /*10ba0*/  IMAD.MOV.U32 R5, RZ, RZ, R56 ;  /* 0x000000ffff057224 */ /* 0x000fe200078e0038 */
[----:B------:R-:W-:Y:S01]  /*10bb0*/  MOV R4, RZ ;  /* 0x000000ff00047202 */ /* 0x000fe20000000f00 */
[----:B------:R-:W-:Y:S01]  /*10bc0*/  IMAD.MOV.U32 R2, RZ, RZ, 0x181f ;  /* 0x0000181fff027424 */ /* 0x000fe200078e00ff */
[----:B------:R-:W-:-:S02]  /*10bd0*/  MOV R0, 0x10bf0 ;  /* 0x00010bf000007802 */ /* 0x000fc40000000f00 */
[----:B-123--:R-:W-:Y:S05]  /*10be0*/  CALL.REL.NOINC `($__internal_45_$__cuda_sm70_shflsync_idx_p) ;  /* 0x00000e5000007944 */ /* 0x00efea0003c00000 */
[----:B------:R-:W-:Y:S01]  /*10bf0*/  MOV R0, R2 ;  /* 0x0000000200007202 */ /* 0x000fe20000000f00 */
[----:B------:R-:W-:Y:S05]  /*10c00*/  BRA `(.L_x_2230) ;  /* 0xffffc53000007947 */ /* 0x000fea000383ffff */
.L_x_2166:
[----:B--2---:R-:W-:Y:S01]  /*10c10*/  IMAD.MOV.U32 R5, RZ, RZ, R7 ;  /* 0x000000ffff057224 */ /* 0x004fe200078e0007 */
[----:B------:R-:W-:Y:S01]  /*10c20*/  MOV R4, 0x1 ;  /* 0x0000000100047802 */ /* 0x000fe20000000f00 */
[----:B------:R-:W-:Y:S01]  /*10c30*/  IMAD.MOV.U32 R2, RZ, RZ, 0x181f ;  /* 0x0000181fff027424 */ /* 0x000fe200078e00ff */
[----:B------:R-:W-:-:S02]  /*10c40*/  MOV R0, 0x10c60 ;  /* 0x00010c6000007802 */ /* 0x000fc40000000f00 */
[----:B-1-34-:R-:W-:Y:S05]  /*10c50*/  CALL.REL.NOINC `($__internal_45_$__cuda_sm70_shflsync_idx_p) ;  /* 0x00000de000007944 */ /* 0x01afea0003c00000 */
[----:B------:R-:W-:Y:S01]  /*10c60*/  IMAD.MOV.U32 R20, RZ, RZ, R2 ;  /* 0x000000ffff147224 */ /* 0x000fe200078e0002 */
[----:B------:R-:W-:Y:S01]  /*10c70*/  MOV R4, 0x1 ;  /* 0x0000000100047802 */ /* 0x000fe20000000f00 */
[----:B------:R-:W-:Y:S01]  /*10c80*/  IMAD.MOV.U32 R5, RZ, RZ, R56 ;  /* 0x000000ffff057224 */ /* 0x000fe200078e0038 */
[----:B------:R-:W-:-:S02]  /*10c90*/  MOV R2, 0x181f ;  /* 0x0000181f00027802 */ /* 0x000fc40000000f00 */
[----:B------:R-:W-:Y:S02]  /*10ca0*/  MOV R0, 0x10cc0 ;  /* 0x00010cc000007802 */ /* 0x000fe40000000f00 */
[----:B------:R-:W-:Y:S05]  /*10cb0*/  CALL.REL.NOINC `($__internal_45_$__cuda_sm70_shflsync_idx_p) ;  /* 0x00000d8000007944 */ /* 0x000fea0003c00000 */
[----:B------:R-:W-:Y:S05]  /*10cc0*/  BRA `(.L_x_2231) ;  /* 0xffffc5a000007947 */ /* 0x000fea000383ffff */
.L_x_2169:
[----:B--2---:R-:W-:Y:S01]  /*10cd0*/  IMAD.MOV.U32 R5, RZ, RZ, R7 ;  /* 0x000000ffff057224 */ /* 0x004fe200078e0007 */
[----:B------:R-:W-:Y:S01]  /*10ce0*/  MOV R4, 0x2 ;  /* 0x0000000200047802 */ /* 0x000fe20000000f00 */
[----:B----4-:R-:W-:Y:S01]  /*10cf0*/  IMAD.MOV.U32 R2, RZ, RZ, 0x181f ;  /* 0x0000181fff027424 */ /* 0x010fe200078e00ff */
[----:B------:R-:W-:Y:S02]  /*10d00*/  MOV R0, 0x10d20 ;  /* 0x00010d2000007802 */ /* 0x000fe40000000f00 */
[----:B-1-3--:R-:W-:Y:S05]  /*10d10*/  CALL.REL.NOINC `($__internal_45_$__cuda_sm70_shflsync_idx_p) ;  /* 0x00000d2000007944 */ /* 0x00afea0003c00000 */
[----:B------:R-:W-:Y:S01]  /*10d20*/  MOV R16, R2 ;  /* 0x0000000200107202 */ /* 0x000fe20000000f00 */
[----:B------:R-:W-:Y:S05]  /*10d30*/  BRA `(.L_x_2232) ;  /* 0xffffc66000007947 */ /* 0x000fea000383ffff */
.L_x_2170:
[----:B------:R-:W-:Y:S01]  /*10d40*/  IMAD.MOV.U32 R5, RZ, RZ, R56 ;  /* 0x000000ffff057224 */ /* 0x000fe200078e0038 */
[----:B------:R-:W-:Y:S01]  /*10d50*/  MOV R4, 0x2 ;  /* 0x0000000200047802 */ /* 0x000fe20000000f00 */
[----:B----4-:R-:W-:Y:S01]  /*10d60*/  IMAD.MOV.U32 R2, RZ, RZ, 0x181f ;  /* 0x0000181fff027424 */ /* 0x010fe200078e00ff */
[----:B------:R-:W-:Y:S02]  /*10d70*/  MOV R0, 0x10d90 ;  /* 0x00010d9000007802 */ /* 0x000fe40000000f00 */
[----:B-123--:R-:W-:Y:S05]  /*10d80*/  CALL.REL.NOINC `($__internal_45_$__cuda_sm70_shflsync_idx_p) ;  /* 0x00000cb000007944 */ /* 0x00efea0003c00000 */
[----:B------:R-:W-:Y:S05]  /*10d90*/  BRA `(.L_x_2233) ;  /* 0xffffc62000007947 */ /* 0x000fea000383ffff */
.L_x_2173:
        /* <DEDUP_REMOVED lines=13> */
.L_x_2175:
[----:B------:R-:W-:Y:S01]  /*10e70*/  IMAD.MOV.U32 R5, RZ, RZ, R148 ;  /* 0x000000ffff057224 */ /* 0x000fe200078e0094 */
[----:B------:R-:W-:Y:S01]  /*10e80*/  MOV R4, RZ ;  /* 0x000000ff00047202 */ /* 0x000fe20000000f00 */
[----:B------:R-:W-:Y:S01]  /*10e90*/  IMAD.MOV.U32 R2, RZ, RZ, 0x1c1f ;  /* 0x00001c1fff027424 */ /* 0x000fe200078e00ff */
[----:B------:R-:W-:Y:S02]  /*10ea0*/  MOV R0, 0x10ec0 ;  /* 0x00010ec000007802 */ /* 0x000fe40000000f00 */
[----:B------:R-:W-:Y:S05]  /*10eb0*/  CALL.REL.NOINC `($__internal_45_$__cuda_sm70_shflsync_idx_p) ;  /* 0x00000b8000007944 */ /* 0x000fea0003c00000 */
[----:B------:R-:W-:Y:S01]  /*10ec0*/  MOV R150, R2 ;  /* 0x0000000200967202 */ /* 0x000fe20000000f00 */
[----:B------:R-:W-:Y:S05]  /*10ed0*/  BRA `(.L_x_2235) ;  /* 0xffffc95000007947 */ /* 0x000fea000383ffff */
.L_x_2176:
[----:B------:R-:W-:Y:S01]  /*10ee0*/  IMAD.MOV.U32 R5, RZ, RZ, R149 ;  /* 0x000000ffff057224 */ /* 0x000fe200078e0095 */
[----:B------:R-:W-:Y:S01]  /*10ef0*/  MOV R4, RZ ;  /* 0x000000ff00047202 */ /* 0x000fe20000000f00 */
[----:B------:R-:W-:Y:S01]  /*10f00*/  IMAD.MOV.U32 R2, RZ, RZ, 0x1c1f ;  /* 0x00001c1fff027424 */ /* 0x000fe200078e00ff */
[----:B------:R-:W-:Y:S02]  /*10f10*/  MOV R0, 0x10f30 ;  /* 0x00010f3000007802 */ /* 0x000fe40000000f00 */
[----:B-12---:R-:W-:Y:S05]  /*10f20*/  CALL.REL.NOINC `($__internal_45_$__cuda_sm70_shflsync_idx_p) ;  /* 0x00000b1000007944 */ /* 0x006fea0003c00000 */
[----:B------:R-:W-:Y:S01]  /*10f30*/  MOV R0, R2 ;  /* 0x0000000200007202 */ /* 0x000fe20000000f00 */
[----:B------:R-:W-:Y:S05]  /*10f40*/  BRA `(.L_x_2236) ;  /* 0xffffc90000007947 */ /* 0x000fea000383ffff */
.L_x_2179:
[----:B----4-:R-:W-:Y:S01]  /*10f50*/  IMAD.MOV.U32 R5, RZ, RZ, R148 ;  /* 0x000000ffff057224 */ /* 0x010fe200078e0094 */
[----:B------:R-:W-:Y:S01]  /*10f60*/  MOV R4, 0x1 ;  /* 0x0000000100047802 */ /* 0x000fe20000000f00 */
[----:B------:R-:W-:Y:S01]  /*10f70*/  IMAD.MOV.U32 R2, RZ, RZ, 0x1c1f ;  /* 0x00001c1fff027424 */ /* 0x000fe200078e00ff */
[----:B------:R-:W-:-:S02]  /*10f80*/  MOV R0, 0x10fa0 ;  /* 0x00010fa000007802 */ /* 0x000fc40000000f00 */
[----:B-123--:R-:W-:Y:S05]  /*10f90*/  CALL.REL.NOINC `($__internal_45_$__cuda_sm70_shflsync_idx_p) ;  /* 0x00000aa000007944 */ /* 0x00efea0003c00000 */
        /* <DEDUP_REMOVED lines=8> */
.L_x_2183:
[----:B------:R-:W-:Y:S01]  /*11020*/  IMAD.MOV.U32 R5, RZ, RZ, R8 ;  /* 0x000000ffff057224 */ /* 0x000fe200078e0008 */
[----:B------:R-:W-:Y:S01]  /*11030*/  MOV R4, RZ ;  /* 0x000000ff00047202 */ /* 0x000fe20000000f00 */
[----:B------:R-:W-:Y:S01]  /*11040*/  IMAD.MOV.U32 R2, RZ, RZ, 0x181f ;  /* 0x0000181fff027424 */ /* 0x000fe200078e00ff */
[----:B------:R-:W-:Y:S02]  /*11050*/  MOV R0, 0x11070 ;  /* 0x0001107000007802 */ /* 0x000fe40000000f00 */
[----:B--23--:R-:W-:Y:S05]  /*11060*/  CALL.REL.NOINC `($__internal_45_$__cuda_sm70_shflsync_idx_p) ;  /* 0x000009d000007944 */ /* 0x00cfea0003c00000 */
[----:B------:R-:W-:Y:S01]  /*11070*/  MOV R9, R2 ;  /* 0x0000000200097202 */ /* 0x000fe20000000f00 */
[----:B------:R-:W-:Y:S05]  /*11080*/  BRA `(.L_x_2238) ;  /* 0xffffde3000007947 */ /* 0x000fea000383ffff */
.L_x_2184:
[----:B------:R-:W-:Y:S01]  /*11090*/  IMAD.MOV.U32 R5, RZ, RZ, R7 ;  /* 0x000000ffff057224 */ /* 0x000fe200078e0007 */
[----:B------:R-:W-:Y:S01]  /*110a0*/  MOV R4, RZ ;  /* 0x000000ff00047202 */ /* 0x000fe20000000f00 */
[----:B------:R-:W-:Y:S01]  /*110b0*/  IMAD.MOV.U32 R2, RZ, RZ, 0x181f ;  /* 0x0000181fff027424 */ /* 0x000fe200078e00ff */
[----:B------:R-:W-:Y:S02]  /*110c0*/  MOV R0, 0x110e0 ;  /* 0x000110e000007802 */ /* 0x000fe40000000f00 */
[----:B-1234-:R-:W-:Y:S05]  /*110d0*/  CALL.REL.NOINC `($__internal_45_$__cuda_sm70_shflsync_idx_p) ;  /* 0x0000096000007944 */ /* 0x01efea0003c00000 */
[----:B------:R-:W-:Y:S01]  /*110e0*/  MOV R0, R2 ;  /* 0x0000000200007202 */ /* 0x000fe20000000f00 */
[----:B------:R-:W-:Y:S05]  /*110f0*/  BRA `(.L_x_2239) ;  /* 0xffffdde000007947 */ /* 0x000fea000383ffff */
.L_x_2187:
        /* <DEDUP_REMOVED lines=13> */
.L_x_2190:
[----:B-1----:R-:W-:Y:S01]  /*111d0*/  IMAD.MOV.U32 R5, RZ, RZ, R8 ;  /* 0x000000ffff057224 */ /* 0x002fe200078e0008 */
[----:B------:R-:W-:Y:S01]  /*111e0*/  MOV R4, 0x2 ;  /* 0x0000000200047802 */ /* 0x000fe20000000f00 */
[----:B------:R-:W-:Y:S01]  /*111f0*/  IMAD.MOV.U32 R2, RZ, RZ, 0x181f ;  /* 0x0000181fff027424 */ /* 0x000fe200078e00ff */
[----:B--2---:R-:W-:Y:S02]  /*11200*/  MOV R0, 0x11220 ;  /* 0x0001122000007802 */ /* 0x004fe40000000f00 */
[----:B---34-:R-:W-:Y:S05]  /*11210*/  CALL.REL.NOINC `($__internal_45_$__cuda_sm70_shflsync_idx_p) ;  /* 0x0000082000007944 */ /* 0x018fea0003c00000 */
[----:B------:R-:W-:Y:S01]  /*11220*/  MOV R9, R2 ;  /* 0x0000000200097202 */ /* 0x000fe20000000f00 */
[----:B------:R-:W-:Y:S05]  /*11230*/  BRA `(.L_x_2241) ;  /* 0xffffdf1000007947 */ /* 0x000fea000383ffff */
.L_x_2191:
[----:B------:R-:W-:Y:S01]  /*11240*/  IMAD.MOV.U32 R5, RZ, RZ, R7 ;  /* 0x000000ffff057224 */ /* 0x000fe200078e0007 */
[----:B------:R-:W-:Y:S01]  /*11250*/  MOV R4, 0x2 ;  /* 0x0000000200047802 */ /* 0x000fe20000000f00 */
[----:B------:R-:W-:Y:S01]  /*11260*/  IMAD.MOV.U32 R2, RZ, RZ, 0x181f ;  /* 0x0000181fff027424 */ /* 0x000fe200078e00ff */
[----:B--2---:R-:W-:Y:S02]  /*11270*/  MOV R0, 0x11290 ;  /* 0x0001129000007802 */ /* 0x004fe40000000f00 */
[----:B-1-34-:R-:W-:Y:S05]  /*11280*/  CALL.REL.NOINC `($__internal_45_$__cuda_sm70_shflsync_idx_p) ;  /* 0x000007b000007944 */ /* 0x01afea0003c00000 */
[----:B------:R-:W-:Y:S01]  /*11290*/  MOV R0, R2 ;  /* 0x0000000200007202 */ /* 0x000fe20000000f00 */
[----:B------:R-:W-:Y:S05]  /*112a0*/  BRA `(.L_x_2242) ;  /* 0xffffdec000007947 */ /* 0x000fea000383ffff */
.L_x_2194:
        /* <DEDUP_REMOVED lines=13> */
.L_x_2196:
[----:B---34-:R-:W-:Y:S01]  /*11380*/  IMAD.MOV.U32 R5, RZ, RZ, R3 ;  /* 0x000000ffff057224 */ /* 0x018fe200078e0003 */
[----:B------:R-:W-:Y:S01]  /*11390*/  MOV R4, RZ ;  /* 0x000000ff00047202 */ /* 0x000fe20000000f00 */
[----:B------:R-:W-:Y:S01]  /*113a0*/  IMAD.MOV.U32 R2, RZ, RZ, 0x1f ;  /* 0x0000001fff027424 */ /* 0x000fe200078e00ff */
[----:B------:R-:W-:Y:S02]  /*113b0*/  MOV R0, 0x113d0 ;  /* 0x000113d000007802 */ /* 0x000fe40000000f00 */
[----:B------:R-:W-:Y:S05]  /*113c0*/  CALL.REL.NOINC `($__internal_45_$__cuda_sm70_shflsync_idx_p) ;  /* 0x0000067000007944 */ /* 0x000fea0003c00000 */
[----:B------:R-:W-:Y:S01]  /*113d0*/  MOV R7, R2 ;  /* 0x0000000200077202 */ /* 0x000fe20000000f00 */
[----:B------:R-:W-:Y:S05]  /*113e0*/  BRA `(.L_x_2244) ;  /* 0xffffe07000007947 */ /* 0x000fea000383ffff */
.L_x_2197:
[----:B---34-:R-:W-:Y:S01]  /*113f0*/  IMAD.MOV.U32 R5, RZ, RZ, R3 ;  /* 0x000000ffff057224 */ /* 0x018fe200078e0003 */
[----:B------:R-:W-:Y:S01]  /*11400*/  MOV R4, 0x1 ;  /* 0x0000000100047802 */ /* 0x000fe20000000f00 */
[----:B------:R-:W-:Y:S01]  /*11410*/  IMAD.MOV.U32 R2, RZ, RZ, 0x1f ;  /* 0x0000001fff027424 */ /* 0x000fe200078e00ff */
[----:B------:R-:W-:Y:S02]  /*11420*/  MOV R0, 0x11440 ;  /* 0x0001144000007802 */ /* 0x000fe40000000f00 */
[----:B-12---:R-:W-:Y:S05]  /*11430*/  CALL.REL.NOINC `($__internal_45_$__cuda_sm70_shflsync_idx_p) ;  /* 0x0000060000007944 */ /* 0x006fea0003c00000 */
[----:B------:R-:W-:Y:S01]  /*11440*/  MOV R3, R2 ;  /* 0x0000000200037202 */ /* 0x000fe20000000f00 */
[----:B------:R-:W-:Y:S05]  /*11450*/  BRA `(.L_x_2245) ;  /* 0xffffe02000007947 */ /* 0x000fea000383ffff */
.L_x_2198:
[----:B------:R-:W-:Y:S02]  /*11460*/  MOV R2, 0x1 ;  /* 0x0000000100027802 */ /* 0x000fe40000000f00 */
[----:B------:R-:W-:-:S02]  /*11470*/  MOV R0, 0x11490 ;  /* 0x0001149000007802 */ /* 0x000fc40000000f00 */
[----:B-12---:R-:W-:Y:S05]  /*11480*/  CALL.REL.NOINC `($__internal_46_$__cuda_sm70_shflsync_up_p) ;  /* 0x0000060000007944 */ /* 0x006fea0003c00000 */
[----:B--2---:R-:W-:Y:S01]  /*11490*/  MOV R0, R2 ;  /* 0x0000000200007202 */ /* 0x004fe20000000f00 */
[----:B-1----:R-:W-:Y:S05]  /*114a0*/  BRA `(.L_x_2246) ;  /* 0xffffe0f000007947 */ /* 0x002fea000383ffff */
.L_x_2199:
[----:B------:R-:W-:Y:S02]  /*114b0*/  MOV R2, 0x2 ;  /* 0x0000000200027802 */ /* 0x000fe40000000f00 */
[----:B------:R-:W-:-:S02]  /*114c0*/  MOV R0, 0x114e0 ;  /* 0x000114e000007802 */ /* 0x000fc40000000f00 */
[----:B-12---:R-:W-:Y:S05]  /*114d0*/  CALL.REL.NOINC `($__internal_46_$__cuda_sm70_shflsync_up_p) ;  /* 0x000005b000007944 */ /* 0x006fea0003c00000 */
        /* <DEDUP_REMOVED lines=22> */
[----:B------:R-:W-:Y:S01]  /*11640*/  MOV R0, R2 ;  /* 0x0000000200007202 */ /* 0x000fe20000000f00 */
[----:B------:R-:W-:Y:S05]  /*11650*/  BRA `(.L_x_2247) ;  /* 0xffffe04000007947 */ /* 0x000fea000383ffff */
.L_x_2203:
[----:B---3--:R-:W-:Y:S01]  /*11660*/  IMAD.MOV.U32 R9, RZ, RZ, R3 ;  /* 0x000000ffff097224 */ /* 0x008fe200078e0003 */
[----:B------:R-:W-:Y:S02]  /*11670*/  MOV R2, 0x1 ;  /* 0x0000000100027802 */ /* 0x000fe40000000f00 */
[----:B------:R-:W-:Y:S02]  /*11680*/  MOV R0, 0x116a0 ;  /* 0x000116a000007802 */ /* 0x000fe40000000f00 */
[----:B------:R-:W-:Y:S05]  /*11690*/  CALL.REL.NOINC `($__internal_46_$__cuda_sm70_shflsync_up_p) ;  /* 0x000003f000007944 */ /* 0x000fea0003c00000 */
[----:B--2---:R-:W-:Y:S01]  /*116a0*/  MOV R0, R2 ;  /* 0x0000000200007202 */ /* 0x004fe20000000f00 */
[----:B-1----:R-:W-:Y:S05]  /*116b0*/  BRA `(.L_x_2248) ;  /* 0xffffe13000007947 */ /* 0x002fea000383ffff */
.L_x_2204:
[----:B---3--:R-:W-:Y:S01]  /*116c0*/  IMAD.MOV.U32 R9, RZ, RZ, R3 ;  /* 0x000000ffff097224 */ /* 0x008fe200078e0003 */
        /* <DEDUP_REMOVED lines=27> */
.L_x_2206:
[----:B------:R-:W-:Y:S02]  /*11880*/  SEL R2, RZ, 0x1, P0 ;  /* 0x00000001ff027807 */ /* 0x000fe40000000000 */
[----:B------:R-:W-:Y:S02]  /*11890*/  MOV R0, 0x118b0 ;  /* 0x000118b000007802 */ /* 0x000fe40000000f00 */
[----:B---3--:R-:W-:Y:S05]  /*118a0*/  CALL.REL.NOINC `($__internal_47_$__cuda_sm70_votesync_ballot) ;  /* 0x0000023000007944 */ /* 0x008fea0003c00000 */
[----:B------:R-:W-:Y:S05]  /*118b0*/  BRA `(.L_x_2250) ;  /* 0xffffe0c000007947 */ /* 0x000fea000383ffff */
.L_x_2207:
[----:B------:R-:W-:Y:S01]  /*118c0*/  IMAD.MOV.U32 R5, RZ, RZ, R197 ;  /* 0x000000ffff057224 */ /* 0x000fe200078e00c5 */
[----:B------:R-:W-:Y:S01]  /*118d0*/  MOV R4, R12 ;  /* 0x0000000c00047202 */ /* 0x000fe20000000f00 */
[----:B------:R-:W-:Y:S01]  /*118e0*/  IMAD.MOV.U32 R2, RZ, RZ, 0x1f ;  /* 0x0000001fff027424 */ /* 0x000fe200078e00ff */
[----:B------:R-:W-:Y:S02]  /*118f0*/  MOV R0, 0x11910 ;  /* 0x0001191000007802 */ /* 0x000fe40000000f00 */
[----:B---3--:R-:W-:Y:S05]  /*11900*/  CALL.REL.NOINC `($__internal_45_$__cuda_sm70_shflsync_idx_p) ;  /* 0x0000013000007944 */ /* 0x008fea0003c00000 */
[----:B------:R-:W-:Y:S01]  /*11910*/  IMAD.MOV.U32 R197, RZ, RZ, R2 ;  /* 0x000000ffffc57224 */ /* 0x000fe200078e0002 */
[----:B------:R-:W-:Y:S01]  /*11920*/  MOV R4, R12 ;  /* 0x0000000c00047202 */ /* 0x000fe20000000f00 */
[----:B------:R-:W-:Y:S01]  /*11930*/  IMAD.MOV.U32 R5, RZ, RZ, R11 ;  /* 0x000000ffff057224 */ /* 0x000fe200078e000b */
[----:B------:R-:W-:Y:S02]  /*11940*/  MOV R2, 0x1f ;  /* 0x0000001f00027802 */ /* 0x000fe40000000f00 */
[----:B------:R-:W-:-:S02]  /*11950*/  MOV R0, 0x11970 ;  /* 0x0001197000007802 */ /* 0x000fc40000000f00 */
[----:B------:R-:W-:Y:S05]  /*11960*/  CALL.REL.NOINC `($__internal_45_$__cuda_sm70_shflsync_idx_p) ;  /* 0x000000d000007944 */ /* 0x000fea0003c00000 */
[----:B------:R-:W-:Y:S01]  /*11970*/  MOV R3, R2 ;  /* 0x0000000200037202 */ /* 0x000fe20000000f00 */
[----:B------:R-:W-:Y:S05]  /*11980*/  BRA `(.L_x_2251) ;  /* 0xffffe04000007947 */ /* 0x000fea000383ffff */
.L_x_2210:
[----:B------:R-:W-:Y:S01]  /*11990*/  IMAD.MOV.U32 R5, RZ, RZ, R9 ;  /* 0x000000ffff057224 */ /* 0x000fe200078e0009 */
[----:B------:R-:W-:-:S02]  /*119a0*/  MOV R2, 0x1f ;  /* 0x0000001f00027802 */ /* 0x000fc40000000f00 */
[----:B------:R-:W-:Y:S02]  /*119b0*/  MOV R0, 0x119d0 ;  /* 0x000119d000007802 */ /* 0x000fe40000000f00 */
[----:B-1234-:R-:W-:Y:S05]  /*119c0*/  CALL.REL.NOINC `($__internal_45_$__cuda_sm70_shflsync_idx_p) ;  /* 0x0000007000007944 */ /* 0x01efea0003c00000 */
[----:B------:R-:W-:Y:S01]  /*119d0*/  MOV R10, R2 ;  /* 0x00000002000a7202 */ /* 0x000fe20000000f00 */
[----:B------:R-:W-:Y:S05]  /*119e0*/  BRA `(.L_x_2209) ;  /* 0xffffe04000007947 */ /* 0x000fea000383ffff */
        .weak           $__internal_44_$__cuda_sm70_shflsync_bfly_p
        .type           $__internal_44_$__cuda_sm70_shflsync_bfly_p,@function
        .size           $__internal_44_$__cuda_sm70_shflsync_bfly_p,($__internal_45_$__cuda_sm70_shflsync_idx_p - $__internal_44_$__cuda_sm70_shflsync_bfly_p)
$__internal_44_$__cuda_sm70_shflsync_bfly_p:
[----:B------:R-:W-:Y:S04]  /*119f0*/  WARPSYNC R4 ;  /* 0x0000000400007348 */ /* 0x000fe80003800000 */
[----:B------:R1:W2:Y:S01]  /*11a00*/  SHFL.BFLY PT, R7, R8, R7, R5 ;  /* 0x0c00000708077389 */ /* 0x0002a200000e0005 */
[----:B------:R-:W-:Y:S02]  /*11a10*/  MOV R9, 0x0 ;  /* 0x0000000000097802 */ /* 0x000fe40000000f00 */
[----:B-1----:R-:W-:-:S04]  /*11a20*/  MOV R8, R6 ;  /* 0x0000000600087202 */ /* 0x002fc80000000f00 */
[----:B--2---:R-:W-:Y:S05]  /*11a30*/  RET.REL.NODEC R8 `(_ZN7cutlass13device_kernelIN5flash19enable_sm80_to_sm89INS1_16FlashAttnFwdSm80INS1_25CollectiveMainloopFwdSm80ILi8ELi2ELb0EN4cute5tupleIJNS5_1CILi128EEENS7_ILi64EEENS7_ILi192EEEEEELi192ENS_10bfloat16_tEfNS_4arch4Sm80ELb1ELb0ELb1ELb1ELb0ELb0ELb1ELb1EEENS1_21CollectiveEpilogueFwdINS6_IJS8_SA_S9_EEENS6_IJNS7_ILi1EEESI_SI_EEESC_SE_Li256ELb1ELb1ELb1ELb0EEENS1_36VarlenDynamicPersistentTileSchedulerILi128ELi64ELi256ELi256ELb1ELb1ELb0ELb1ELb1ELb1EEEEEEEEEvNT_6ParamsE) ;  /* 0xfffee5c008007950 */ /* 0x004fea0003c3ffff */
        .weak           $__internal_45_$__cuda_sm70_shflsync_idx_p
        .type           $__internal_45_$__cuda_sm70_shflsync_idx_p,@function
        .size           $__internal_45_$__cuda_sm70_shflsync_idx_p,($__internal_46_$__cuda_sm70_shflsync_up_p - $__internal_45_$__cuda_sm70_shflsync_idx_p)
$__internal_45_$__cuda_sm70_shflsync_idx_p:
[----:B------:R-:W-:Y:S04]  /*11a40*/  WARPSYNC R201 ;  /* 0x000000c900007348 */ /* 0x000fe80003800000 */
[----:B------:R1:W2:Y:S02]  /*11a50*/  SHFL.IDX PT, R2, R5, R4, R2 ;  /* 0x0000000405027389 */ /* 0x0002a400000e0002 */
[----:B-1----:R-:W-:Y:S02]  /*11a60*/  MOV R4, R0 ;  /* 0x0000000000047202 */ /* 0x002fe40000000f00 */
[----:B------:R-:W-:-:S04]  /*11a70*/  MOV R5, 0x0 ;  /* 0x0000000000057802 */ /* 0x000fc80000000f00 */
[----:B--2---:R-:W-:Y:S05]  /*11a80*/  RET.REL.NODEC R4 `(_ZN7cutlass13device_kernelIN5flash19enable_sm80_to_sm89INS1_16FlashAttnFwdSm80INS1_25CollectiveMainloopFwdSm80ILi8ELi2ELb0EN4cute5tupleIJNS5_1CILi128EEENS7_ILi64EEENS7_ILi192EEEEEELi192ENS_10bfloat16_tEfNS_4arch4Sm80ELb1ELb0ELb1ELb1ELb0ELb0ELb1ELb1EEENS1_21CollectiveEpilogueFwdINS6_IJS8_SA_S9_EEENS6_IJNS7_ILi1EEESI_SI_EEESC_SE_Li256ELb1ELb1ELb1ELb0EEENS1_36VarlenDynamicPersistentTileSchedulerILi128ELi64ELi256ELi256ELb1ELb1ELb0ELb1ELb1ELb1EEEEEEEEEvNT_6ParamsE) ;  /* 0xfffee57004007950 */ /* 0x004fea0003c3ffff */
        .weak           $__internal_46_$__cuda_sm70_shflsync_up_p
        .type           $__internal_46_$__cuda_sm70_shflsync_up_p,@function
        .size           $__internal_46_$__cuda_sm70_shflsync_up_p,($__internal_47_$__cuda_sm70_votesync_ballot - $__internal_46_$__cuda_sm70_shflsync_up_p)
$__internal_46_$__cuda_sm70_shflsync_up_p:
[----:B------:R-:W-:Y:S01]  /*11a90*/  MOV R4, R0 ;  /* 0x0000000000047202 */ /* 0x000fe20000000f00 */
[----:B------:R-:W-:Y:S04]  /*11aa0*/  WARPSYNC R204 ;  /* 0x000000cc00007348 */ /* 0x000fe80003800000 */
[----:B------:R-:W-:Y:S01]  /*11ab0*/  MOV R5, 0x0 ;  /* 0x0000000000057802 */ /* 0x000fe20000000f00 */
[----:B------:R1:W2:Y:S03]  /*11ac0*/  SHFL.UP PT, R2, R9, R2, R205 ;  /* 0x0400000209027389 */ /* 0x0002a600000e00cd */
[----:B------:R-:W-:Y:S05]  /*11ad0*/  RET.REL.NODEC R4 `(_ZN7cutlass13device_kernelIN5flash19enable_sm80_to_sm89INS1_16FlashAttnFwdSm80INS1_25CollectiveMainloopFwdSm80ILi8ELi2ELb0EN4cute5tupleIJNS5_1CILi128EEENS7_ILi64EEENS7_ILi192EEEEEELi192ENS_10bfloat16_tEfNS_4arch4Sm80ELb1ELb0ELb1ELb1ELb0ELb0ELb1ELb1EEENS1_21CollectiveEpilogueFwdINS6_IJS8_SA_S9_EEENS6_IJNS7_ILi1EEESI_SI_EEESC_SE_Li256ELb1ELb1ELb1ELb0EEENS1_36VarlenDynamicPersistentTileSchedulerILi128ELi64ELi256ELi256ELb1ELb1ELb0ELb1ELb1ELb1EEEEEEEEEvNT_6ParamsE) ;  /* 0xfffee52004007950 */ /* 0x000fea0003c3ffff */
        .weak           $__internal_47_$__cuda_sm70_votesync_ballot
        .type           $__internal_47_$__cuda_sm70_votesync_ballot,@function
        .size           $__internal_47_$__cuda_sm70_votesync_ballot,(.L_x_2528 - $__internal_47_$__cuda_sm70_votesync_ballot)
$__internal_47_$__cuda_sm70_votesync_ballot:
[----:B------:R-:W-:Y:S01]  /*11ae0*/  ISETP.NE.U32.AND P0, PT, R2, 0x1, PT ;  /* 0x000000010200780c */ /* 0x000fe20003f05070 */
[----:B------:R-:W-:Y:S01]  /*11af0*/  IMAD.MOV.U32 R2, RZ, RZ, R0 ;  /* 0x000000ffff027224 */ /* 0x000fe200078e0000 */
[----:B------:R-:W-:Y:S04]  /*11b00*/  WARPSYNC R200 ;  /* 0x000000c800007348 */ /* 0x000fe80003800000 */
[----:B------:R-:W-:-:S07]  /*11b10*/  IMAD.MOV.U32 R3, RZ, RZ, 0x0 ;  /* 0x00000000ff037424 */ /* 0x000fce00078e00ff */
[----:B------:R-:W-:-:S04]  /*11b20*/  VOTE.ANY R8, PT, !P0 ;  /* 0x0000000000087806 */ /* 0x000fc800040e0100 */
[----:B------:R-:W-:Y:S01]  /*11b30*/  LOP3.LUT R8, R8, R200, RZ, 0xc0, !PT ;  /* 0x000000c808087212 */ /* 0x000fe200078ec0ff */
[----:B------:R-:W-:Y:S06]  /*11b40*/  RET.REL.NODEC R2 `(_ZN7cutlass13device_kernelIN5flash19enable_sm80_to_sm89INS1_16FlashAttnFwdSm80INS1_25CollectiveMainloopFwdSm80ILi8ELi2ELb0EN4cute5tupleIJNS5_1CILi128EEENS7_ILi64EEENS7_ILi192EEEEEELi192ENS_10bfloat16_tEfNS_4arch4Sm80ELb1ELb0ELb1ELb1ELb0ELb0ELb1ELb1EEENS1_21CollectiveEpilogueFwdINS6_IJS8_SA_S9_EEENS6_IJNS7_ILi1EEESI_SI_EEESC_SE_Li256ELb1ELb1ELb1ELb0EEENS1_36VarlenDynamicPersistentTileSchedulerILi128ELi64ELi256ELi256ELb1ELb1ELb0ELb1ELb1ELb1EEEEEEEEEvNT_6ParamsE) ;  /* 0xfffee4b002007950 */ /* 0x000fec0003c3ffff */
.L_x_2252:
        /* <DEDUP_REMOVED lines=11> */
.L_x_2528:


//--------------------- .text._ZN7cutlass13device_kernelIN5flash19enable_sm80_to_sm89INS1_16FlashAttnFwdSm80INS1_25CollectiveMainloopFwdSm80ILi8ELi2ELb0EN4cute5tupleIJNS5_1CILi128EEENS7_ILi64EEENS7_ILi192EEEEEELi192ENS_10bfloat16_tEfNS_4arch4Sm80ELb1ELb0ELb1ELb1ELb0ELb1ELb1ELb1EEENS1_21CollectiveEpilogueFwdINS6_IJS8_SA_S9_EEENS6_IJNS7_ILi1EEESI_SI_EEESC_SE_Li256ELb1ELb1ELb1ELb0EEENS1_36VarlenDynamicPersistentTileSchedulerILi128ELi64ELi256ELi256ELb1ELb1ELb0ELb1ELb1ELb1EEEEEEEEEvNT_6ParamsE --------------------------
	.section	.text._ZN7cutlass13device_kernelIN5flash19enable_sm80_to_sm89INS1_16FlashAttnFwdSm80INS1_25CollectiveMainloopFwdSm80ILi8ELi2ELb0EN4cute5tupleIJNS5_1CILi128EEENS7_ILi64EEENS7_ILi192EEEEEELi192ENS_10bfloat16_tEfNS_4arch4Sm80ELb1ELb0ELb1ELb1ELb0ELb1ELb1ELb1EEENS1_21CollectiveEpilogueFwdINS6_IJS8_SA_S9_EEENS6_IJNS7_ILi1EEESI_SI_EEESC_SE_Li256ELb1ELb1ELb1ELb0EEENS1_36VarlenDynamicPersistentTileSchedulerILi128ELi64ELi256ELi256ELb1ELb1ELb0ELb1ELb1ELb1EEEEEEEEEvNT_6ParamsE,"ax",@progbits
	.sectioninfo	@"SHI_REGISTERS=255"
	.align	128
.text._ZN7cutlass13device_kernelIN5flash19enable_sm80_to_sm89INS1_16FlashAttnFwdSm80INS1_25CollectiveMainloopFwdSm80ILi8ELi2ELb0EN4cute5tupleIJNS5_1CILi128EEENS7_ILi64EEENS7_ILi192EEEEEELi192ENS_10bfloat16_tEfNS_4arch4Sm80ELb1ELb0ELb1ELb1ELb0ELb1ELb1ELb1EEENS1_21CollectiveEpilogueFwdINS6_IJS8_SA_S9_EEENS6_IJNS7_ILi1EEESI_SI_EEESC_SE_Li256ELb1ELb1ELb1ELb0EEENS1_36VarlenDynamicPersistentTileSchedulerILi128ELi64ELi256ELi256ELb1ELb1ELb0ELb1ELb1ELb1EEEEEEEEEvNT_6ParamsE:
        .type           _ZN7cutlass13device_kernelIN5flash19enable_sm80_to_sm89INS1_16FlashAttnFwdSm80INS1_25CollectiveMainloopFwdSm80ILi8ELi2ELb0EN4cute5tupleIJNS5_1CILi128EEENS7_ILi64EEENS7_ILi192EEEEEELi192ENS_10bfloat16_tEfNS_4arch4Sm80ELb1ELb0ELb1ELb1ELb0ELb1ELb1ELb1EEENS1_21CollectiveEpilogueFwdINS6_IJS8_SA_S9_EEENS6_IJNS7_ILi1EEESI_SI_EEESC_SE_Li256ELb1ELb1ELb1ELb0EEENS1_36VarlenDynamicPersistentTileSchedulerILi128ELi64ELi256ELi256ELb1ELb1ELb0ELb1ELb1ELb1EEEEEEEEEvNT_6ParamsE,@function
        .size           _ZN7cutlass13device_kernelIN5flash19enable_sm80_to_sm89INS1_16FlashAttnFwdSm80INS1_25CollectiveMainloopFwdSm80ILi8ELi2ELb0EN4cute5tupleIJNS5_1CILi128EEENS7_ILi64EEENS7_ILi192EEEEEELi192ENS_10bfloat16_tEfNS_4arch4Sm80ELb1ELb0ELb1ELb1ELb0ELb1ELb1ELb1EEENS1_21CollectiveEpilogueFwdINS6_IJS8_SA_S9_EEENS6_IJNS7_ILi1EEESI_SI_EEESC_SE_Li256ELb1ELb1ELb1ELb0EEENS1_36VarlenDynamicPersistentTileSchedulerILi128ELi64ELi256ELi256ELb1ELb1ELb0ELb1ELb1ELb1EEEEEEEEEvNT_6ParamsE,(.L_x_2533 - _ZN7cutlass13device_kernelIN5flash19enable_sm80_to_sm89INS1_16FlashAttnFwdSm80INS1_25CollectiveMainloopFwdSm80ILi8ELi2ELb0EN4cute5tupleIJNS5_1CILi128EEENS7_ILi64EEENS7_ILi192EEEEEELi192ENS_10bfloat16_tEfNS_4arch4Sm80ELb1ELb0ELb1ELb1ELb0ELb1ELb1ELb1EEENS1_21CollectiveEpilogueFwdINS6_IJS8_SA_S9_EEENS6_IJNS7_ILi1EEESI_SI_EEESC_SE_Li256ELb1ELb1ELb1ELb0EEENS1_36VarlenDynamicPersistentTileSchedulerILi128ELi64ELi256ELi256ELb1ELb1ELb0ELb1ELb1ELb1EEEEEEEEEvNT_6ParamsE)
        .other          _ZN7cutlass13device_kernelIN5flash19enable_sm80_to_sm89INS1_16FlashAttnFwdSm80INS1_25CollectiveMainloopFwdSm80ILi8ELi2ELb0EN4cute5tupleIJNS5_1CILi128EEENS7_ILi64EEENS7_ILi192EEEEEELi192ENS_10bfloat16_tEfNS_4arch4Sm80ELb1ELb0ELb1ELb1ELb0ELb1ELb1ELb1EEENS1_21CollectiveEpilogueFwdINS6_IJS8_SA_S9_EEENS6_IJNS7_ILi1EEESI_SI_EEESC_SE_Li256ELb1ELb1ELb1ELb0EEENS1_36VarlenDynamicPersistentTileSchedulerILi128ELi64ELi256ELi256ELb1ELb1ELb0ELb1ELb1ELb1EEEEEEEEEvNT_6ParamsE,@"STO_CUDA_ENTRY STV_DEFAULT"
_ZN7cutlass13device_kernelIN5flash19enable_sm80_to_sm89INS1_16FlashAttnFwdSm80INS1_25CollectiveMainloopFwdSm80ILi8ELi2ELb0EN4cute5tupleIJNS5_1CILi128EEENS7_ILi64EEENS7_ILi192EEEEEELi192ENS_10bfloat16_tEfNS_4arch4Sm80ELb1ELb0ELb1ELb1ELb0ELb1ELb1ELb1EEENS1_21CollectiveEpilogueFwdINS6_IJS8_SA_S9_EEENS6_IJNS7_ILi1EEESI_SI_EEESC_SE_Li256ELb1ELb1ELb1ELb0EEENS1_36VarlenDynamicPersistentTileSchedulerILi128ELi64ELi256ELi256ELb1ELb1ELb0ELb1ELb1ELb1EEEEEEEEEvNT_6ParamsE:
        /* <DEDUP_REMOVED lines=55> */
.L_x_2258:
        /* <DEDUP_REMOVED lines=16> */
.L_x_2431:
        /* <DEDUP_REMOVED lines=16> */
.L_x_2432:
[----:B--2---:R-:W-:-:S05]  /*0570*/  IMAD R2, R2, c[0x0][0x538], RZ ;  /* 0x00014e0002027a24 */ /* 0x004fca00078e02ff */
[----:B------:R-:W-:-:S04]  /*0580*/  IADD3 R3, R2, R3, RZ ;  /* 0x0000000302037210 */ /* 0x000fc80007ffe0ff */
[----:B------:R-:W-:-:S13]  /*0590*/  ISETP.GT.AND P0, PT, R3, UR4, PT ;  /* 0x0000000403007c0c */ /* 0x000fda000bf04270 */
[----:B-1----:R-:W-:Y:S05]  /*05a0*/  @!P0 BRA `(.L_x_2258) ;  /* 0xfffffdc000008947 */ /* 0x002fea000383ffff */
.L_x_2254:
[----:B------:R-:W-:-:S05]  /*05b0*/  IADD3 R208, -R2, R3, RZ ;  /* 0x0000000302d07210 */ /* 0x000fca0007ffe1ff */
[----:B------:R-:W-:-:S05]  /*05c0*/  IMAD R0, R7, c[0x0][0x538], R208 ;  /* 0x00014e0007007a24 */ /* 0x000fca00078e02d0 */
[----:B------:R-:W-:Y:S01]  /*05d0*/  ISETP.GT.AND P0, PT, R0, UR4, PT ;  /* 0x0000000400007c0c */ /* 0x000fe2000bf04270 */
[----:B------:R-:W-:-:S12]  /*05e0*/  BRA.DIV ~URZ, `(.L_x_2259) ;  /* 0x0001cc227f007947 */ /* 0x000fd8000b800000 */
[----:B------:R-:W-:-:S04]  /*05f0*/  VOTE.ANY R6, PT, !P0 ;  /* 0x0000000000067806 */ /* 0x000fc800040e0100 */
.L_x_2433:
[----:B------:R-:W1:Y:S02]  /*0600*/  POPC R10, R6 ;  /* 0x00000006000a7309 */ /* 0x000e640000000000 */
[----:B-1----:R-:W-:Y:S01]  /*0610*/  IADD3 R211, R10, R211, RZ ;  /* 0x000000d30ad37210 */ /* 0x002fe20007ffe0ff */
[----:B------:R-:W-:Y:S05]  /*0620*/  BRA.DIV ~URZ, `(.L_x_2260) ;  /* 0x0001cc227f007947 */ /* 0x000fea000b800000 */
[----:B------:R1:W2:Y:S01]  /*0630*/  SHFL.IDX PT, R8, R8, R10, 0x1f ;  /* 0x00001f0a08087589 */ /* 0x0002a200000e0000 */
[----:B------:R-:W-:-:S03]  /*0640*/  MOV R3, RZ ;  /* 0x000000ff00037202 */ /* 0x000fc60000000f00 */
[----:B------:R1:W3:Y:S04]  /*0650*/  SHFL.IDX PT, R5, R5, R10, 0x1f ;  /* 0x00001f0a05057589 */ /* 0x0002e800000e0000 */
.L_x_2434:
[----:B------:R-:W-:Y:S01]  /*0660*/  ISETP.NE.AND P0, PT, R6, RZ, PT ;  /* 0x000000ff0600720c */ /* 0x000fe20003f05270 */
[----:B------:R-:W-:-:S12]  /*0670*/  BSSY B0, `(.L_x_2261) ;  /* 0x0000005000007945 */ /* 0x000fd80003800000 */
[----:B------:R-:W-:Y:S05]  /*0680*/  @!P0 BRA `(.L_x_2262) ;  /* 0x0000003000008947 */ /* 0x000fea0003800000 */
[----:B------:R-:W-:Y:S01]  /*0690*/  IADD3 R2, R10, -0x1, RZ ;  /* 0xffffffff0a027810 */ /* 0x000fe20007ffe0ff */
[----:B------:R-:W-:Y:S05]  /*06a0*/  BRA.DIV ~URZ, `(.L_x_2263) ;  /* 0x0001cc827f007947 */ /* 0x000fea000b800000 */
[----:B------:R4:W1:Y:S02]  /*06b0*/  SHFL.IDX PT, R3, R7, R2, 0x1f ;  /* 0x00001f0207037589 */ /* 0x00086400000e0000 */
.L_x_2262:
[----:B------:R-:W-:Y:S05]  /*06c0*/  BSYNC B0 ;  /* 0x0000000000007941 */ /* 0x000fea0003800000 */
.L_x_2261:
[----:B---3--:R-:W-:Y:S01]  /*06d0*/  ISETP.NE.AND P0, PT, R5, 0x1, PT ;  /* 0x000000010500780c */ /* 0x008fe20003f05270 */
[----:B-1----:R-:W-:Y:S01]  /*06e0*/  IMAD R208, R3, c[0x0][0x538], R208 ;  /* 0x00014e0003d07a24 */ /* 0x002fe200078e02d0 */
[----:B------:R-:W-:Y:S04]  /*06f0*/  BSSY B0, `(.L_x_2264) ;  /* 0x0000077000007945 */ /* 0x000fe80003800000 */
[----:B------:R-:W-:-:S07]  /*0700*/  IADD3 R3, -R208, UR4, RZ ;  /* 0x00000004d0037c10 */ /* 0x000fce000fffe1ff */
[----:B------:R-:W-:Y:S05]  /*0710*/  @!P0 BRA `(.L_x_2265) ;  /* 0x0000037000008947 */ /* 0x000fea0003800000 */
[-C--:B--2-4-:R-:W-:Y:S02]  /*0720*/  IABS R7, R8.reuse ;  /* 0x0000000800077213 */ /* 0x094fe40000000000 */
[----:B------:R-:W-:Y:S02]  /*0730*/  IABS R9, R5 ;  /* 0x0000000500097213 */ /* 0x000fe40000000000 */
[----:B------:R-:W1:Y:S01]  /*0740*/  I2F.RP R13, R7 ;  /* 0x00000007000d7306 */ /* 0x000e620000209400 */
[----:B------:R-:W-:Y:S02]  /*0750*/  IABS R2, R3 ;  /* 0x0000000300027213 */ /* 0x000fe40000000000 */
[----:B------:R-:W-:-:S05]  /*0760*/  IABS R0, R8 ;  /* 0x0000000800007213 */ /* 0x000fca0000000000 */
[----:B------:R-:W-:Y:S08]  /*0770*/  I2F.RP R12, R9 ;  /* 0x00000009000c7306 */ /* 0x000ff00000209400 */
[----:B-1----:R-:W1:Y:S02]  /*0780*/  MUFU.RCP R10, R13 ;  /* 0x0000000d000a7308 */ /* 0x002e640000001000 */
[----:B-1----:R-:W-:Y:S01]  /*0790*/  IADD3 R10, R10, 0xffffffe, RZ ;  /* 0x0ffffffe0a0a7810 */ /* 0x002fe20007ffe0ff */
[----:B------:R-:W-:Y:S01]  /*07a0*/  IMAD.MOV R13, RZ, RZ, -R0 ;  /* 0x000000ffff0d7224 */ /* 0x000fe200078e0a00 */
[----:B------:R-:W-:-:S04]  /*07b0*/  LOP3.LUT R0, R3, R8, RZ, 0x3c, !PT ;  /* 0x0000000803007212 */ /* 0x000fc800078e3cff */
[----:B------:R-:W1:Y:S01]  /*07c0*/  F2I.FTZ.U32.TRUNC.NTZ R11, R10 ;  /* 0x0000000a000b7305 */ /* 0x000e62000021f000 */
[----:B------:R-:W-:Y:S02]  /*07d0*/  ISETP.GE.AND P1, PT, R0, RZ, PT ;  /* 0x000000ff0000720c */ /* 0x000fe40003f26270 */
[----:B------:R-:W-:-:S05]  /*07e0*/  IABS R0, R5 ;  /* 0x0000000500007213 */ /* 0x000fca0000000000 */
[----:B------:R-:W-:Y:S02]  /*07f0*/  IMAD.MOV R0, RZ, RZ, -R0 ;  /* 0x000000ffff007224 */ /* 0x000fe400078e0a00 */
        /* <DEDUP_REMOVED lines=13> */
[----:B------:R-:W-:Y:S01]  /*08d0*/  ISETP.GE.U32.AND P2, PT, R2, R7, PT ;  /* 0x000000070200720c */ /* 0x000fe20003f46070 */
[----:B-1----:R-:W-:Y:S02]  /*08e0*/  IMAD.MOV R2, RZ, RZ, -R11 ;  /* 0x000000ffff027224 */ /* 0x002fe400078e0a0b */
[----:B------:R-:W-:Y:S02]  /*08f0*/  IMAD.MOV.U32 R10, RZ, RZ, RZ ;  /* 0x000000ffff0a7224 */ /* 0x000fe400078e00ff */
[----:B------:R-:W-:-:S08]  /*0900*/  IMAD R7, R2, R9, RZ ;  /* 0x0000000902077224 */ /* 0x000fd000078e02ff */
[----:B------:R-:W-:Y:S01]  /*0910*/  @P2 IADD3 R6, R6, 0x1, RZ ;  /* 0x0000000106062810 */ /* 0x000fe20007ffe0ff */
[----:B------:R-:W-:-:S04]  /*0920*/  IMAD.HI.U32 R7, R11, R7, R10 ;  /* 0x000000070b077227 */ /* 0x000fc800078e000a */
[----:B------:R-:W-:Y:S01]  /*0930*/  @!P1 IMAD.MOV R6, RZ, RZ, -R6 ;  /* 0x000000ffff069224 */ /* 0x000fe200078e0a06 */
[----:B------:R-:W-:-:S04]  /*0940*/  @!P0 LOP3.LUT R6, RZ, R8, RZ, 0x33, !PT ;  /* 0x00000008ff068212 */ /* 0x000fc800078e33ff */
[----:B------:R-:W-:-:S05]  /*0950*/  IABS R2, R6 ;  /* 0x0000000600027213 */ /* 0x000fca0000000000 */
[----:B------:R-:W-:-:S04]  /*0960*/  IMAD.HI.U32 R7, R7, R2, RZ ;  /* 0x0000000207077227 */ /* 0x000fc800078e00ff */
[----:B------:R-:W-:Y:S02]  /*0970*/  IMAD R0, R7, R0, R2 ;  /* 0x0000000007007224 */ /* 0x000fe400078e0202 */
[----:B------:R-:W-:-:S03]  /*0980*/  IMAD.MOV R2, RZ, RZ, -R6 ;  /* 0x000000ffff027224 */ /* 0x000fc600078e0a06 */
[----:B------:R-:W-:-:S13]  /*0990*/  ISETP.GT.U32.AND P0, PT, R9, R0, PT ;  /* 0x000000000900720c */ /* 0x000fda0003f04070 */
[----:B------:R-:W-:Y:S01]  /*09a0*/  @!P0 IMAD.IADD R0, R0, 0x1, -R9 ;  /* 0x0000000100008824 */ /* 0x000fe200078e0a09 */
[----:B------:R-:W-:Y:S02]  /*09b0*/  @!P0 IADD3 R7, R7, 0x1, RZ ;  /* 0x0000000107078810 */ /* 0x000fe40007ffe0ff */
[----:B------:R-:W-:Y:S02]  /*09c0*/  ISETP.NE.AND P0, PT, R5, RZ, PT ;  /* 0x000000ff0500720c */ /* 0x000fe40003f05270 */
[----:B------:R-:W-:Y:S01]  /*09d0*/  ISETP.GE.U32.AND P2, PT, R0, R9, PT ;  /* 0x000000090000720c */ /* 0x000fe20003f46070 */
[----:B------:R-:W-:Y:S01]  /*09e0*/  IMAD R9, R8, R2, R3 ;  /* 0x0000000208097224 */ /* 0x000fe200078e0203 */
        /* <DEDUP_REMOVED lines=10> */
.L_x_2265:
[----:B------:R-:W-:-:S04]  /*0a90*/  IMAD.MOV.U32 R0, RZ, RZ, 0x4 ;  /* 0x00000004ff007424 */ /* 0x000fc800078e00ff */
[----:B------:R-:W-:-:S05]  /*0aa0*/  IMAD.WIDE R14, R211, R0, c[0x0][0x590] ;  /* 0x00016400d30e7625 */ /* 0x000fca00078e0200 */
[----:B------:R-:W3:Y:S01]  /*0ab0*/  LDG.E R5, [R14.64] ;  /* 0x000000080e057981 */ /* 0x000ee2000c1e1900 */
[----:B----4-:R-:W-:Y:S01]  /*0ac0*/  IABS R2, R3 ;  /* 0x0000000300027213 */ /* 0x010fe20000000000 */
[----:B--23--:R-:W-:-:S05]  /*0ad0*/  IMAD R6, R5, R8, RZ ;  /* 0x0000000805067224 */ /* 0x00cfca00078e02ff */
[----:B------:R-:W-:-:S04]  /*0ae0*/  IABS R9, R6 ;  /* 0x0000000600097213 */ /* 0x000fc80000000000 */
        /* <DEDUP_REMOVED lines=55> */
.L_x_2266:
[----:B------:R-:W-:Y:S05]  /*0e60*/  BSYNC B0 ;  /* 0x0000000000007941 */ /* 0x000fea0003800000 */
.L_x_2264:
[----:B------:R-:W-:-:S04]  /*0e70*/  LOP3.LUT R9, RZ, R9, RZ, 0x33, !PT ;  /* 0x00000009ff097212 */ /* 0x000fc800078e33ff */
[----:B------:R-:W-:Y:S01]  /*0e80*/  IADD3 R209, R9, R8, RZ ;  /* 0x0000000809d17210 */ /* 0x000fe20007ffe0ff */
[----:B------:R-:W-:Y:S05]  /*0e90*/  BRA `(.L_x_2267) ;  /* 0x0000004000007947 */ /* 0x000fea0003800000 */
.L_x_2255:
[----:B------:R-:W-:Y:S01]  /*0ea0*/  IMAD.MOV.U32 R209, RZ, RZ, RZ ;  /* 0x000000ffffd17224 */ /* 0x000fe200078e00ff */
[----:B------:R-:W-:Y:S01]  /*0eb0*/  MOV R210, RZ ;  /* 0x000000ff00d27202 */ /* 0x000fe20000000f00 */
[----:B------:R-:W-:Y:S01]  /*0ec0*/  IMAD.U32 R208, RZ, RZ, UR4 ;  /* 0x00000004ffd07e24 */ /* 0x000fe2000f8e00ff */
[----:B------:R-:W-:Y:S02]  /*0ed0*/  MOV R211, c[0x0][0x53c] ;  /* 0x00014f0000d37a02 */ /* 0x000fe40000000f00 */
.L_x_2267:
[----:B------:R-:W-:Y:S01]  /*0ee0*/  ISETP.NE.AND P0, PT, R4, RZ, PT ;  /* 0x000000ff0400720c */ /* 0x000fe20003f05270 */
[----:B------:R-:W-:-:S12]  /*0ef0*/  WARPSYNC 0xffffffff ;  /* 0xffffffff00007948 */ /* 0x000fd80003800000 */
[----:B------:R1:W-:Y:S04]  /*0f00*/  @!P0 STS.128 [0x24100], R208 ;  /* 0x024100d0ff008388 */ /* 0x0003e80000000c00 */
[----:B------:R-:W-:Y:S06]  /*0f10*/  BAR.ARV 0x5, 0x100 ;  /* 0x0144000000007b1d */ /* 0x000fec0000002000 */
.L_x_2253:
[----:B-1----:R-:W-:-:S13]  /*0f20*/  ISETP.GE.AND P0, PT, R211, c[0x0][0x53c], PT ;  /* 0x00014f00d3007a0c */ /* 0x002fda0003f06270 */
[----:B------:R-:W-:Y:S05]  /*0f30*/  @P0 EXIT ;  /* 0x000000000000094d */ /* 0x000fea0003800000 */
[----:B------:R-:W-:-:S04]  /*0f40*/  SHF.R.S32.HI R10, RZ, 0x1f, R213 ;  /* 0x0000001fff0a7819 */ /* 0x000fc800000114d5 */
[CC--:B------:R-:W-:Y:S02]  /*0f50*/  LEA.HI R11, R10.reuse, R213.reuse, RZ, 0x3 ;  /* 0x000000d50a0b7211 */ /* 0x0c0fe400078f18ff */
[CC--:B------:R-:W-:Y:S02]  /*0f60*/  LEA.HI R5, R10.reuse, R213.reuse, RZ, 0x4 ;  /* 0x000000d50a057211 */ /* 0x0c0fe400078f20ff */
[----:B------:R-:W-:Y:S02]  /*0f70*/  SHF.R.S32.HI R9, RZ, 0x3, R11 ;  /* 0x00000003ff097819 */ /* 0x000fe4000001140b */
[----:B------:R-:W-:Y:S02]  /*0f80*/  LOP3.LUT R0, R11, 0xfffffff8, RZ, 0xc0, !PT ;  /* 0xfffffff80b007812 */ /* 0x000fe400078ec0ff */
[-C--:B------:R-:W-:Y:S01]  /*0f90*/  LEA.HI R3, R10, R213.reuse, RZ, 0x6 ;  /* 0x000000d50a037211 */ /* 0x080fe200078f30ff */
[----:B------:R-:W-:Y:S01]  /*0fa0*/  IMAD.SHL.U32 R9, R9, 0x40, RZ ;  /* 0x0000004009097824 */ /* 0x000fe200078e00ff */
[----:B------:R-:W-:Y:S01]  /*0fb0*/  LOP3.LUT R2, R5, 0xfffffff0, RZ, 0xc0, !PT ;  /* 0xfffffff005027812 */ /* 0x000fe200078ec0ff */
[----:B------:R-:W-:Y:S01]  /*0fc0*/  IMAD.IADD R0, R213, 0x1, -R0 ;  /* 0x00000001d5007824 */ /* 0x000fe200078e0a00 */
[----:B------:R-:W-:Y:S01]  /*0fd0*/  SHF.R.S32.HI R8, RZ, 0x4, R5 ;  /* 0x00000004ff087819 */ /* 0x000fe20000011405 */
[----:B------:R-:W-:Y:S01]  /*0fe0*/  IMAD.SHL.U32 R3, R3, 0x8, RZ ;  /* 0x0000000803037824 */ /* 0x000fe200078e00ff */
[----:B------:R-:W-:Y:S01]  /*0ff0*/  LOP3.LUT R9, R9, 0x1c0, RZ, 0xc0, !PT ;  /* 0x000001c009097812 */ /* 0x000fe200078ec0ff */
[----:B------:R-:W-:Y:S01]  /*1000*/  IMAD.SHL.U32 R228, R0, 0x8, RZ ;  /* 0x0000000800e47824 */ /* 0x000fe200078e00ff */
[----:B------:R-:W-:Y:S01]  /*1010*/  LEA.HI R4, R10, R213, RZ, 0x5 ;  /* 0x000000d50a047211 */ /* 0x000fe200078f28ff */
[----:B------:R-:W-:Y:S01]  /*1020*/  IMAD.IADD R7, R213, 0x1, -R2 ;  /* 0x00000001d5077824 */ /* 0x000fe200078e0a02 */
[----:B------:R-:W-:Y:S01]  /*1030*/  LOP3.LUT R3, R3, 0x7ffffe00, RZ, 0xc0, !PT ;  /* 0x7ffffe0003037812 */ /* 0x000fe200078ec0ff */
[----:B------:R-:W-:Y:S01]  /*1040*/  IMAD.SHL.U32 R0, R0, 0x40, RZ ;  /* 0x0000004000007824 */ /* 0x000fe200078e00ff */
[----:B------:R-:W-:-:S02]  /*1050*/  SHF.R.U32.HI R138, RZ, 0x3, R9 ;  /* 0x00000003ff8a7819 */ /* 0x000fc40000011609 */
[----:B------:R-:W-:Y:S02]  /*1060*/  LOP3.LUT R2, R9, 0x38, R228, 0xf8, !PT ;  /* 0x0000003809027812 */ /* 0x000fe400078ef8e4 */
[----:B------:R-:W-:Y:S02]  /*1070*/  SHF.R.S32.HI R6, RZ, 0x1f, R7 ;  /* 0x0000001fff067819 */ /* 0x000fe40000011407 */
[----:B------:R-:W-:Y:S02]  /*1080*/  LOP3.LUT R138, R3, R2, R138, 0xf6, !PT ;  /* 0x00000002038a7212 */ /* 0x000fe400078ef68a */
[----:B------:R-:W-:Y:S02]  /*1090*/  LEA.HI R3, R6, R7, RZ, 0x3 ;  /* 0x0000000706037211 */ /* 0x000fe400078f18ff */
[----:B------:R-:W-:Y:S01]  /*10a0*/  LEA.HI R5, R5, R8, RZ, 0x1 ;  /* 0x0000000805057211 */ /* 0x000fe200078f08ff */
[----:B------:R-:W-:Y:S01]  /*10b0*/  IMAD.SHL.U32 R138, R138, 0x2, RZ ;  /* 0x000000028a8a7824 */ /* 0x000fe200078e00ff */
[C---:B------:R-:W-:Y:S01]  /*10c0*/  LOP3.LUT R6, R3.reuse, 0xfffffff8, RZ, 0xc0, !PT ;  /* 0xfffffff803067812 */ /* 0x040fe200078ec0ff */
[----:B------:R-:W-:Y:S01]  /*10d0*/  IMAD.SHL.U32 R3, R3, 0x40, RZ ;  /* 0x0000004003037824 */ /* 0x000fe200078e00ff */
[----:B------:R-:W-:-:S02]  /*10e0*/  SHF.R.S32.HI R2, RZ, 0x5, R4 ;  /* 0x00000005ff027819 */ /* 0x000fc40000011404 */
[----:B------:R-:W-:Y:S01]  /*10f0*/  SHF.R.S32.HI R9, RZ, 0x1f, R4 ;  /* 0x0000001fff097819 */ /* 0x000fe20000011404 */
[----:B------:R-:W-:Y:S01]  /*1100*/  IMAD.IADD R6, R7, 0x1, -R6 ;  /* 0x0000000107067824 */ /* 0x000fe200078e0a06 */
[----:B------:R-:W-:Y:S02]  /*1110*/  LOP3.LUT R4, R4, 0xffffffe0, RZ, 0xc0, !PT ;  /* 0xffffffe004047812 */ /* 0x000fe400078ec0ff */
[----:B------:R-:W-:Y:S02]  /*1120*/  LOP3.LUT R5, R5, 0xfffffffe, RZ, 0xc0, !PT ;  /* 0xfffffffe05057812 */ /* 0x000fe400078ec0ff */
[----:B------:R-:W-:Y:S01]  /*1130*/  LEA.HI R9, R9, R2, RZ, 0x3 ;  /* 0x0000000209097211 */ /* 0x000fe200078f18ff */
[----:B------:R-:W-:Y:S01]  /*1140*/  IMAD.IADD R217, R213, 0x1, -R4 ;  /* 0x00000001d5d97824 */ /* 0x000fe200078e0a04 */
[----:B------:R-:W-:Y:S01]  /*1150*/  LEA.HI R219, R10, R213, RZ, 0x2 ;  /* 0x000000d50adb7211 */ /* 0x000fe200078f10ff */
[----:B------:R-:W-:Y:S01]  /*1160*/  IMAD.IADD R5, R8, 0x1, -R5 ;  /* 0x0000000108057824 */ /* 0x000fe200078e0a05 */
[----:B------:R-:W-:Y:S01]  /*1170*/  LOP3.LUT R9, R9, 0xffffff8, RZ, 0xc0, !PT ;  /* 0x0ffffff809097812 */ /* 0x000fe200078ec0ff */
[----:B------:R-:W-:Y:S01]  /*1180*/  IMAD.SHL.U32 R4, R6, 0x40, RZ ;  /* 0x0000004006047824 */ /* 0x000fe200078e00ff */
[----:B------:R-:W-:Y:S01]  /*1190*/  SHF.R.S32.HI R8, RZ, 0x1f, R217 ;  /* 0x0000001fff087819 */ /* 0x000fe200000114d9 */
[----:B------:R-:W-:Y:S01]  /*11a0*/  IMAD.SHL.U32 R7, R5, 0x8, RZ ;  /* 0x0000000805077824 */ /* 0x000fe200078e00ff */
[----:B------:R-:W-:Y:S01]  /*11b0*/  LOP3.LUT R218, R219, 0xfffffffc, RZ, 0xc0, !PT ;  /* 0xfffffffcdbda7812 */ /* 0x000fe200078ec0ff */
[----:B------:R-:W-:Y:S01]  /*11c0*/  IMAD.IADD R9, R2, 0x1, -R9 ;  /* 0x0000000102097824 */ /* 0x000fe200078e0a09 */
[----:B------:R-:W-:Y:S01]  /*11d0*/  LOP3.LUT R4, R4, 0x1c0, RZ, 0xc0, !PT ;  /* 0x000001c004047812 */ /* 0x000fe200078ec0ff */
[----:B------:R-:W-:Y:S01]  /*11e0*/  IMAD.SHL.U32 R2, R2, 0x400, RZ ;  /* 0x0000040002027824 */ /* 0x000fe200078e00ff */
[----:B------:R-:W-:Y:S01]  /*11f0*/  LOP3.LUT R0, R0, 0x1c0, RZ, 0xc0, !PT ;  /* 0x000001c000007812 */ /* 0x000fe200078ec0ff */
[----:B------:R-:W-:Y:S01]  /*1200*/  IMAD.IADD R218, R213, 0x1, -R218 ;  /* 0x00000001d5da7824 */ /* 0x000fe200078e0ada */
[----:B------:R-:W-:-:S02]  /*1210*/  LEA.HI R8, R8, R217, RZ, 0x2 ;  /* 0x000000d908087211 */ /* 0x000fc400078f10ff */
[----:B------:R-:W-:Y:S01]  /*1220*/  LOP3.LUT R7, R4, 0x8, R7, 0xf8, !PT ;  /* 0x0000000804077812 */ /* 0x000fe200078ef807 */
[C---:B------:R-:W-:Y:S01]  /*1230*/  IMAD.SHL.U32 R140, R218.reuse, 0x4, RZ ;  /* 0x00000004da8c7824 */ /* 0x040fe200078e00ff */
[----:B------:R-:W-:Y:S01]  /*1240*/  SHF.R.U32.HI R4, RZ, 0x3, R4 ;  /* 0x00000003ff047819 */ /* 0x000fe20000011604 */
[----:B------:R-:W-:Y:S01]  /*1250*/  IMAD.SHL.U32 R142, R218, 0x8, RZ ;  /* 0x00000008da8e7824 */ /* 0x000fe200078e00ff */
[----:B------:R-:W-:Y:S02]  /*1260*/  LOP3.LUT R11, R0, 0x8, R11, 0xf8, !PT ;  /* 0x00000008000b7812 */ /* 0x000fe400078ef80b */
[----:B------:R-:W-:Y:S02]  /*1270*/  SHF.R.U32.HI R0, RZ, 0x3, R0 ;  /* 0x00000003ff007819 */ /* 0x000fe40000011600 */
[----:B------:R-:W-:Y:S02]  /*1280*/  SHF.R.S32.HI R216, RZ, 0x2, R8 ;  /* 0x00000002ffd87819 */ /* 0x000fe40000011408 */
[----:B------:R-:W-:Y:S01]  /*1290*/  LOP3.LUT R4, R7, R4, RZ, 0x3c, !PT ;  /* 0x0000000407047212 */ /* 0x000fe200078e3cff */
[----:B------:R-:W-:Y:S01]  /*12a0*/  IMAD.MOV.U32 R7, RZ, RZ, 0x40 ;  /* 0x00000040ff077424 */ /* 0x000fe200078e00ff */
[----:B------:R-:W-:Y:S01]  /*12b0*/  LOP3.LUT R3, R3, 0xfffffe00, RZ, 0xc0, !PT ;  /* 0xfffffe0003037812 */ /* 0x000fe200078ec0ff */
[----:B------:R-:W-:Y:S01]  /*12c0*/  IMAD R216, R9, 0x10, R216 ;  /* 0x0000001009d87824 */ /* 0x000fe200078e02d8 */
[----:B------:R-:W-:-:S02]  /*12d0*/  LOP3.LUT R0, R11, R0, RZ, 0x3c, !PT ;  /* 0x000000000b007212 */ /* 0x000fc400078e3cff */
[----:B------:R-:W-:Y:S01]  /*12e0*/  R2P PR, R6, 0x6 ;  /* 0x0000000606007804 */ /* 0x000fe20000000000 */
[----:B------:R-:W-:Y:S01]  /*12f0*/  IMAD.MOV.U32 R6, RZ, RZ, 0x20 ;  /* 0x00000020ff067424 */ /* 0x000fe200078e00ff */
[CC--:B------:R-:W-:Y:S01]  /*1300*/  IADD3 R2, R4.reuse, R3.reuse, R2 ;  /* 0x0000000304027210 */ /* 0x0c0fe20007ffe002 */
[----:B------:R-:W-:Y:S01]  /*1310*/  IMAD R0, R5, 0x200, R0 ;  /* 0x0000020005007824 */ /* 0x000fe200078e0200 */
[----:B------:R-:W-:Y:S02]  /*1320*/  LOP3.LUT R4, R4, R3, RZ, 0xfc, !PT ;  /* 0x0000000304047212 */ /* 0x000fe400078efcff */
[----:B------:R-:W-:Y:S02]  /*1330*/  LEA.HI R9, R218, R218, RZ, 0x1 ;  /* 0x000000dada097211 */ /* 0x000fe400078f08ff */
[----:B------:R-:W-:Y:S02]  /*1340*/  IADD3 R3, R140, 0x40, RZ ;  /* 0x000000408c037810 */ /* 0x000fe40007ffe0ff */
[----:B------:R-:W-:-:S02]  /*1350*/  LOP3.LUT R9, R9, 0x1ffffffe, RZ, 0xc0, !PT ;  /* 0x1ffffffe09097812 */ /* 0x000fc400078ec0ff */
[----:B------:R-:W-:Y:S01]  /*1360*/  LOP3.LUT R8, R8, 0x7ffffffc, RZ, 0xc0, !PT ;  /* 0x7ffffffc08087812 */ /* 0x000fe200078ec0ff */
[----:B------:R-:W-:Y:S01]  /*1370*/  IMAD.IADD R136, R140, 0x1, R3 ;  /* 0x000000018c887824 */ /* 0x000fe200078e0203 */
[----:B------:R-:W-:Y:S01]  /*1380*/  SEL R197, R6, 0xffffffe0, !P1 ;  /* 0xffffffe006c57807 */ /* 0x000fe20004800000 */
[----:B------:R-:W-:Y:S01]  /*1390*/  IMAD.IADD R9, R218, 0x1, -R9 ;  /* 0x00000001da097824 */ /* 0x000fe200078e0a09 */
[----:B------:R-:W-:Y:S01]  /*13a0*/  LEA R192, R4, 0x100, 0x1 ;  /* 0x0000010004c07811 */ /* 0x000fe200078e08ff */
[----:B------:R-:W-:Y:S01]  /*13b0*/  IMAD.IADD R221, R217, 0x1, -R8 ;  /* 0x00000001d9dd7824 */ /* 0x000fe200078e0a08 */
[----:B------:R-:W-:Y:S01]  /*13c0*/  LEA R198, R2, 0x18100, 0x1 ;  /* 0x0001810002c67811 */ /* 0x000fe200078e08ff */
[----:B------:R-:W-:Y:S01]  /*13d0*/  IMAD R222, R9, 0x8, R216 ;  /* 0x0000000809de7824 */ /* 0x000fe200078e02d8 */
[----:B------:R-:W-:Y:S01]  /*13e0*/  IADD3 R5, R140, 0x20, RZ ;  /* 0x000000208c057810 */ /* 0x000fe20007ffe0ff */
[----:B------:R-:W-:Y:S01]  /*13f0*/  IMAD.SHL.U32 R221, R221, 0x2, RZ ;  /* 0x00000002dddd7824 */ /* 0x000fe200078e00ff */
[----:B------:R-:W-:Y:S01]  /*1400*/  SEL R3, R7, 0xffffffc0, !P2 ;  /* 0xffffffc007037807 */ /* 0x000fe20005000000 */
[----:B------:R-:W-:Y:S01]  /*1410*/  IMAD.IADD R195, R198, 0x1, R197 ;  /* 0x00000001c6c37824 */ /* 0x000fe200078e02c5 */
[----:B------:R-:W-:Y:S01]  /*1420*/  LEA R196, R0, 0xc100, 0x1 ;  /* 0x0000c10000c47811 */ /* 0x000fe200078e08ff */
[--C-:B------:R-:W-:Y:S01]  /*1430*/  IMAD.IADD R0, R197, 0x1, R192.reuse ;  /* 0x00000001c5007824 */ /* 0x100fe200078e02c0 */
[----:B------:R-:W-:Y:S01]  /*1440*/  SHF.R.S32.HI R219, RZ, 0x2, R219 ;  /* 0x00000002ffdb7819 */ /* 0x000fe200000114db */
[----:B------:R-:W-:Y:S01]  /*1450*/  IMAD.IADD R137, R140, 0x1, R5 ;  /* 0x000000018c897824 */ /* 0x000fe200078e0205 */
[----:B------:R-:W-:Y:S01]  /*1460*/  IADD3 R215, R228, 0x40, RZ ;  /* 0x00000040e4d77810 */ /* 0x000fe20007ffe0ff */
[--C-:B------:R-:W-:Y:S01]  /*1470*/  IMAD.IADD R194, R198, 0x1, R3.reuse ;  /* 0x00000001c6c27824 */ /* 0x100fe200078e0203 */
[----:B------:R-:W-:Y:S01]  /*1480*/  IADD3 R214, R228, 0x80, RZ ;  /* 0x00000080e4d67810 */ /* 0x000fe20007ffe0ff */
[C---:B------:R-:W-:Y:S01]  /*1490*/  IMAD.IADD R139, R3.reuse, 0x1, R192 ;  /* 0x00000001038b7824 */ /* 0x040fe200078e02c0 */
[C---:B------:R-:W-:Y:S01]  /*14a0*/  IADD3 R10, R138.reuse, 0x100, RZ ;  /* 0x000001008a0a7810 */ /* 0x040fe20007ffe0ff */
[----:B------:R-:W-:Y:S01]  /*14b0*/  IMAD.IADD R223, R3, 0x1, R0 ;  /* 0x0000000103df7824 */ /* 0x000fe200078e0200 */
[----:B------:R-:W-:Y:S01]  /*14c0*/  IADD3 R11, R138, 0xc100, RZ ;  /* 0x0000c1008a0b7810 */ /* 0x000fe20007ffe0ff */
[----:B------:R-:W-:-:S02]  /*14d0*/  IMAD.IADD R193, R195, 0x1, R3 ;  /* 0x00000001c3c17824 */ /* 0x000fc400078e0203 */
.L_x_2430:
[----:B------:R-:W-:-:S04]  /*14e0*/  IMAD.MOV.U32 R6, RZ, RZ, 0x4 ;  /* 0x00000004ff067424 */ /* 0x000fc800078e00ff */
[----:B------:R-:W-:-:S06]  /*14f0*/  IMAD.WIDE R224, R211, R6, c[0x0][0x588] ;  /* 0x00016200d3e07625 */ /* 0x000fcc00078e0206 */
        /* <DEDUP_REMOVED lines=10> */
[----:B------:R-:W-:Y:S01]  /*15a0*/  IMAD.MOV.U32 R84, RZ, RZ, RZ ;  /* 0x000000ffff547224 */ /* 0x000fe200078e00ff */
[----:B--2---:R-:W-:Y:S02]  /*15b0*/  SHF.R.S32.HI R85, RZ, 0x1f, R224 ;  /* 0x0000001fff557819 */ /* 0x004fe400000114e0 */
[C---:B------:R-:W-:Y:S02]  /*15c0*/  @P4 LEA R2, P0, R224.reuse, c[0x0][0x360], 0x2 ;  /* 0x0000d800e0024a11 */ /* 0x040fe400078010ff */
[C---:B------:R-:W-:Y:S02]  /*15d0*/  @P2 LEA R4, P1, R224.reuse, c[0x0][0x370], 0x2 ;  /* 0x0000dc00e0042a11 */ /* 0x040fe400078210ff */
[----:B------:R-:W-:-:S02]  /*15e0*/  @P4 LEA.HI.X R3, R224, c[0x0][0x364], R85, 0x2, P0 ;  /* 0x0000d900e0034a11 */ /* 0x000fc400000f1455 */
[----:B------:R-:W-:Y:S02]  /*15f0*/  ISETP.NE.U32.AND P0, PT, RZ, c[0x0][0x350], PT ;  /* 0x0000d400ff007a0c */ /* 0x000fe40003f05070 */
[C---:B------:R-:W-:Y:S01]  /*1600*/  @P2 LEA.HI.X R5, R224.reuse, c[0x0][0x374], R85, 0x2, P1 ;  /* 0x0000dd00e0052a11 */ /* 0x040fe200008f1455 */
[----:B------:R-:W-:Y:S01]  /*1610*/  YIELD ;  /* 0x0000000000007946 */ /* 0x000fe20003800000 */
[----:B------:R-:W-:Y:S01]  /*1620*/  ISETP.NE.AND.EX P6, PT, RZ, c[0x0][0x354], PT, P0 ;  /* 0x0000d500ff007a0c */ /* 0x000fe20003fc5300 */
[----:B------:R1:W5:Y:S01]  /*1630*/  @P4 LDG.E R241, [R2.64] ;  /* 0x0000000802f14981 */ /* 0x000362000c1e1900 */
[C---:B------:R-:W-:Y:S02]  /*1640*/  LEA R8, P1, R224.reuse, c[0x0][0x350], 0x2 ;  /* 0x0000d400e0087a11 */ /* 0x040fe400078210ff */
[C---:B------:R-:W-:Y:S01]  /*1650*/  LEA R12, P0, R224.reuse, c[0x0][0x358], 0x2 ;  /* 0x0000d600e00c7a11 */ /* 0x040fe200078010ff */
[----:B------:R2:W5:Y:S01]  /*1660*/  @P2 LDG.E R87, [R4.64] ;  /* 0x0000000804572981 */ /* 0x000562000c1e1900 */
[----:B------:R-:W-:-:S02]  /*1670*/  LEA R14, P2, R224, c[0x0][0x348], 0x2 ;  /* 0x0000d200e00e7a11 */ /* 0x000fc400078410ff */
[C-C-:B------:R-:W-:Y:S02]  /*1680*/  LEA.HI.X R9, R224.reuse, c[0x0][0x354], R85.reuse, 0x2, P1 ;  /* 0x0000d500e0097a11 */ /* 0x140fe400008f1455 */
[C-C-:B------:R-:W-:Y:S02]  /*1690*/  LEA.HI.X R15, R224.reuse, c[0x0][0x34c], R85.reuse, 0x2, P2 ;  /* 0x0000d300e00f7a11 */ /* 0x140fe400010f1455 */
[----:B------:R-:W-:Y:S01]  /*16a0*/  LEA.HI.X R13, R224, c[0x0][0x35c], R85, 0x2, P0 ;  /* 0x0000d700e00d7a11 */ /* 0x000fe200000f1455 */
[----:B------:R3:W5:Y:S04]  /*16b0*/  @P6 LDG.E R86, [R8.64] ;  /* 0x0000000808566981 */ /* 0x000768000c1e1900 */
[----:B------:R3:W5:Y:S01]  /*16c0*/  @P3 LDG.E R84, [R14.64] ;  /* 0x000000080e543981 */ /* 0x000762000c1e1900 */
[----:B--2---:R-:W-:-:S06]  /*16d0*/  IMAD.MOV.U32 R4, RZ, RZ, RZ ;  /* 0x000000ffff047224 */ /* 0x004fcc00078e00ff */
[----:B------:R3:W5:Y:S01]  /*16e0*/  @P5 LDG.E R4, [R12.64] ;  /* 0x000000080c045981 */ /* 0x000762000c1e1900 */
[----:B-1----:R-:W-:Y:S02]  /*16f0*/  P2R R2, PR, RZ, 0x40 ;  /* 0x00000040ff027803 */ /* 0x002fe40000000000 */
[----:B------:R-:W-:Y:S01]  /*1700*/  LOP3.LUT R225, R210, 0xffff, RZ, 0xc0, !PT ;  /* 0x0000ffffd2e17812 */ /* 0x000fe200078ec0ff */
[----:B------:R-:W-:Y:S05]  /*1710*/  @P4 BRA `(.L_x_2268) ;  /* 0x0000005000004947 */ /* 0x000fea0003800000 */
[----:B-----5:R-:W-:Y:S01]  /*1720*/  MOV R241, c[0x0][0x168] ;  /* 0x00005a0000f17a02 */ /* 0x020fe20000000f00 */
[----:B------:R-:W-:Y:S05]  /*1730*/  @!P3 BRA `(.L_x_2268) ;  /* 0x000000300000b947 */ /* 0x000fea0003800000 */
[----:B------:R-:W2:Y:S04]  /*1740*/  LDG.E R241, [R14.64] ;  /* 0x000000080ef17981 */ /* 0x000ea8000c1e1900 */
[----:B------:R-:W2:Y:S02]  /*1750*/  LDG.E R0, [R14.64+0x4] ;  /* 0x000004080e007981 */ /* 0x000ea4000c1e1900 */
[----:B--2---:R-:W-:-:S02]  /*1760*/  IADD3 R241, -R241, R0, RZ ;  /* 0x00000000f1f17210 */ /* 0x004fc40007ffe1ff */
.L_x_2268:
[----:B------:R-:W-:-:S04]  /*1770*/  ISETP.NE.U32.AND P0, PT, RZ, c[0x0][0x368], PT ;  /* 0x0000da00ff007a0c */ /* 0x000fc80003f05070 */
[----:B------:R-:W-:-:S13]  /*1780*/  ISETP.NE.AND.EX P0, PT, RZ, c[0x0][0x36c], PT, P0 ;  /* 0x0000db00ff007a0c */ /* 0x000fda0003f05300 */
[----:B------:R-:W-:Y:S05]  /*1790*/  @!P0 BRA `(.L_x_2269) ;  /* 0x0000004000008947 */ /* 0x000fea0003800000 */
[----:B---3--:R-:W-:-:S04]  /*17a0*/  LEA R8, P0, R224, c[0x0][0x368], 0x2 ;  /* 0x0000da00e0087a11 */ /* 0x008fc800078010ff */
[----:B------:R-:W-:-:S05]  /*17b0*/  LEA.HI.X R9, R224, c[0x0][0x36c], R85, 0x2, P0 ;  /* 0x0000db00e0097a11 */ /* 0x000fca00000f1455 */
[----:B------:R1:W5:Y:S01]  /*17c0*/  LDG.E R3, [R8.64] ;  /* 0x0000000808037981 */ /* 0x000362000c1e1900 */
[----:B------:R-:W-:Y:S05]  /*17d0*/  BRA `(.L_x_2270) ;  /* 0x0000005000007947 */ /* 0x000fea0003800000 */
.L_x_2269:
[----:B------:R-:W-:Y:S01]  /*17e0*/  MOV R3, c[0x0][0x1d0] ;  /* 0x0000740000037a02 */ /* 0x000fe20000000f00 */
[----:B------:R-:W-:Y:S05]  /*17f0*/  @!P6 BRA `(.L_x_2270) ;  /* 0x000000300000e947 */ /* 0x000fea0003800000 */
[----:B------:R-:W2:Y:S04]  /*1800*/  LDG.E R3, [R8.64] ;  /* 0x0000000808037981 */ /* 0x000ea8000c1e1900 */
[----:B------:R-:W2:Y:S02]  /*1810*/  LDG.E R0, [R8.64+0x4] ;  /* 0x0000040808007981 */ /* 0x000ea4000c1e1900 */
[----:B--2---:R-:W-:Y:S02]  /*1820*/  IADD3 R3, -R3, R0, RZ ;  /* 0x0000000003037210 */ /* 0x004fe40007ffe1ff */
.L_x_2270:
[----:B------:R-:W2:Y:S04]  /*1830*/  @P5 LDG.E R5, [R12.64] ;  /* 0x000000080c055981 */ /* 0x000ea8000c1e1900 */
[----:B-1-3--:R-:W2:Y:S01]  /*1840*/  @P5 LDG.E R8, [R12.64+0x4] ;  /* 0x000004080c085981 */ /* 0x00aea2000c1e1900 */
[----:B------:R-:W-:Y:S01]  /*1850*/  ISETP.NE.U32.AND P0, PT, RZ, c[0x0][0x378], PT ;  /* 0x0000de00ff007a0c */ /* 0x000fe20003f05070 */
[----:B-----5:R-:W-:-:S03]  /*1860*/  IMAD.MOV.U32 R81, RZ, RZ, R3 ;  /* 0x000000ffff517224 */ /* 0x020fc600078e0003 */
[----:B------:R-:W-:Y:S01]  /*1870*/  ISETP.NE.AND.EX P1, PT, RZ, c[0x0][0x37c], PT, P0 ;  /* 0x0000df00ff007a0c */ /* 0x000fe20003f25300 */
[----:B------:R-:W-:Y:S02]  /*1880*/  IMAD.MOV.U32 R240, RZ, RZ, c[0x0][0x2c4] ;  /* 0x0000b100fff07624 */ /* 0x000fe400078e00ff */
[----:B------:R-:W-:-:S10]  /*1890*/  IMAD.SHL.U32 R209, R209, 0x80, RZ ;  /* 0x00000080d1d17824 */ /* 0x000fd400078e00ff */
[----:B------:R-:W-:-:S04]  /*18a0*/  @P1 LEA R14, P0, R224, c[0x0][0x378], 0x2 ;  /* 0x0000de00e00e1a11 */ /* 0x000fc800078010ff */
[----:B------:R-:W-:Y:S02]  /*18b0*/  @P1 LEA.HI.X R15, R224, c[0x0][0x37c], R85, 0x2, P0 ;  /* 0x0000df00e00f1a11 */ /* 0x000fe400000f1455 */
[----:B------:R-:W-:Y:S01]  /*18c0*/  ISETP.NE.AND P0, PT, R240, 0x1, PT ;  /* 0x00000001f000780c */ /* 0x000fe20003f05270 */
[----:B------:R-:W-:Y:S01]  /*18d0*/  IMAD.MOV.U32 R90, RZ, RZ, c[0x0][0x228] ;  /* 0x00008a00ff5a7624 */ /* 0x000fe200078e00ff */
[----:B------:R-:W-:Y:S01]  /*18e0*/  IADD3 R0, R209, 0x7f, RZ ;  /* 0x0000007fd1007810 */ /* 0x000fe20007ffe0ff */
[----:B------:R1:W5:Y:S01]  /*18f0*/  @P1 LDG.E R81, [R14.64] ;  /* 0x000000080e511981 */ /* 0x000362000c1e1900 */
[----:B------:R-:W-:Y:S09]  /*1900*/  BSSY B0, `(.L_x_2271) ;  /* 0x0000035000007945 */ /* 0x000ff20003800000 */
[----:B------:R-:W-:-:S05]  /*1910*/  @P0 IMAD.HI.U32 R7, R0, c[0x0][0x2c8], RZ ;  /* 0x0000b20000070a27 */ /* 0x000fca00078e00ff */
[----:B------:R-:W-:Y:S01]  /*1920*/  @P0 SHF.R.U32.HI R0, RZ, c[0x0][0x2cc], R7 ;  /* 0x0000b300ff000a19 */ /* 0x000fe20000011607 */
[----:B--2---:R-:W-:Y:S01]  /*1930*/  @P5 IMAD.IADD R90, R8, 0x1, -R5 ;  /* 0x00000001085a5824 */ /* 0x004fe200078e0a05 */
[C---:B------:R-:W-:Y:S01]  /*1940*/  LOP3.LUT R8, R210.reuse, 0xff000000, RZ, 0xc0, !PT ;  /* 0xff000000d2087812 */ /* 0x040fe200078ec0ff */
[----:B------:R-:W-:Y:S01]  /*1950*/  IMAD.IADD R5, R3, 0x1, -R87 ;  /* 0x0000000103057824 */ /* 0x000fe200078e0a57 */
[----:B------:R-:W-:Y:S02]  /*1960*/  LOP3.LUT R210, R210, 0xff0000, RZ, 0xc0, !PT ;  /* 0x00ff0000d2d27812 */ /* 0x000fe400078ec0ff */
[----:B------:R-:W-:Y:S01]  /*1970*/  SHF.R.U32.HI R13, RZ, 0x8, R8 ;  /* 0x00000008ff0d7819 */ /* 0x000fe20000011608 */
[----:B------:R-:W-:-:S03]  /*1980*/  IMAD.IADD R242, R5, 0x1, R90 ;  /* 0x0000000105f27824 */ /* 0x000fc600078e025a */
[----:B------:R-:W-:Y:S02]  /*1990*/  LEA.HI R13, R210, R13, RZ, 0x10 ;  /* 0x0000000dd20d7211 */ /* 0x000fe400078f80ff */
[C---:B------:R-:W-:Y:S02]  /*19a0*/  IADD3 R89, R242.reuse, 0x40, -R241 ;  /* 0x00000040f2597810 */ /* 0x040fe40007ffe8f1 */
[----:B------:R-:W-:Y:S02]  /*19b0*/  IADD3 R12, R242, 0x3f, RZ ;  /* 0x0000003ff20c7810 */ /* 0x000fe40007ffe0ff */
[----:B------:R-:W-:Y:S01]  /*19c0*/  SHF.R.U32.HI R210, RZ, 0x10, R13 ;  /* 0x00000010ffd27819 */ /* 0x000fe2000001160d */
[----:B------:R-:W-:Y:S01]  /*19d0*/  IMAD.IADD R7, R89, 0x1, R0 ;  /* 0x0000000159077824 */ /* 0x000fe200078e0200 */
[----:B------:R-:W-:Y:S02]  /*19e0*/  SHF.R.S32.HI R9, RZ, 0x1f, R12 ;  /* 0x0000001fff097819 */ /* 0x000fe4000001140c */
[----:B------:R-:W-:-:S02]  /*19f0*/  ISETP.NE.AND P1, PT, R210, RZ, PT ;  /* 0x000000ffd200720c */ /* 0x000fc40003f25270 */
        /* <DEDUP_REMOVED lines=8> */
[----:B------:R-:W-:Y:S02]  /*1a80*/  SEL R91, R210, c[0x0][0x338], P1 ;  /* 0x0000ce00d25b7a07 */ /* 0x000fe40000800000 */
[----:B------:R-:W-:-:S13]  /*1a90*/  ISETP.GE.AND P0, PT, R8, 0x1, PT ;  /* 0x000000010800780c */ /* 0x000fda0003f06270 */
        /* <DEDUP_REMOVED lines=27> */
.L_x_2272:
[----:B-1----:R-:W-:Y:S05]  /*1c50*/  BSYNC B0 ;  /* 0x0000000000007941 */ /* 0x002fea0003800000 */
.L_x_2271:
[----:B------:R-:W-:Y:S01]  /*1c60*/  IMAD R0, R227, R7, RZ ;  /* 0x00000007e3007224 */ /* 0x000fe200078e02ff */
[----:B------:R-:W-:-:S03]  /*1c70*/  SHF.R.S32.HI R88, RZ, 0x1f, R213 ;  /* 0x0000001fff587819 */ /* 0x000fc600000114d5 */
[----:B------:R-:W-:Y:S01]  /*1c80*/  IMAD.IADD R7, R0, 0x1, R7 ;  /* 0x0000000100077824 */ /* 0x000fe200078e0207 */
[-C--:B------:R-:W-:Y:S01]  /*1c90*/  LEA.HI R82, R88, R213.reuse, RZ, 0x2 ;  /* 0x000000d558527211 */ /* 0x080fe200078f10ff */
[--C-:B------:R-:W-:Y:S01]  /*1ca0*/  IMAD R0, R0, 0x40, -R5.reuse ;  /* 0x0000004000007824 */ /* 0x100fe200078e0a05 */
[----:B------:R-:W-:Y:S02]  /*1cb0*/  LEA.HI R12, R88, R213, RZ, 0x5 ;  /* 0x000000d5580c7211 */ /* 0x000fe400078f28ff */
[----:B------:R-:W-:Y:S02]  /*1cc0*/  IMNMX R8, R8, R7, PT ;  /* 0x0000000708087217 */ /* 0x000fe40003800200 */
[----:B------:R-:W-:Y:S02]  /*1cd0*/  IMNMX R0, RZ, R0, !PT ;  /* 0x00000000ff007217 */ /* 0x000fe40007800200 */
[----:B------:R-:W-:Y:S01]  /*1ce0*/  SHF.R.S32.HI R82, RZ, 0x1f, R82 ;  /* 0x0000001fff527819 */ /* 0x000fe20000011452 */
[----:B------:R-:W-:Y:S01]  /*1cf0*/  IMAD R7, R8, 0x40, -R5 ;  /* 0x0000004008077824 */ /* 0x000fe200078e0a05 */
[----:B------:R-:W-:-:S02]  /*1d00*/  SHF.R.U32.HI R14, RZ, 0x6, R0 ;  /* 0x00000006ff0e7819 */ /* 0x000fc40000011600 */
[----:B------:R-:W-:Y:S02]  /*1d10*/  LEA.HI R82, R82, R219, RZ, 0x3 ;  /* 0x000000db52527211 */ /* 0x000fe400078f18ff */
[----:B------:R-:W-:Y:S01]  /*1d20*/  IMNMX R7, R7, R90, PT ;  /* 0x0000005a07077217 */ /* 0x000fe20003800200 */
[----:B------:R-:W-:Y:S01]  /*1d30*/  IMAD.MOV.U32 R5, RZ, RZ, R14 ;  /* 0x000000ffff057224 */ /* 0x000fe200078e000e */
[----:B------:R-:W-:Y:S02]  /*1d40*/  LOP3.LUT R82, R82, 0xfffffff8, RZ, 0xc0, !PT ;  /* 0xfffffff852527812 */ /* 0x000fe400078ec0ff */
[----:B------:R-:W-:Y:S02]  /*1d50*/  ISETP.GT.AND P0, PT, R7, R0, PT ;  /* 0x000000000700720c */ /* 0x000fe40003f04270 */
[----:B------:R-:W-:Y:S01]  /*1d60*/  SHF.R.S32.HI R12, RZ, 0x5, R12 ;  /* 0x00000005ff0c7819 */ /* 0x000fe2000001140c */
[----:B------:R-:W-:-:S04]  /*1d70*/  IMAD.IADD R82, R219, 0x1, -R82 ;  /* 0x00000001db527824 */ /* 0x000fc800078e0a52 */
[----:B------:R-:W-:Y:S02]  /*1d80*/  IMAD.SHL.U32 R83, R82, 0x40, RZ ;  /* 0x0000004052537824 */ /* 0x000fe400078e00ff */
[----:B------:R-:W-:-:S03]  /*1d90*/  IMAD.SHL.U32 R12, R12, 0x200, RZ ;  /* 0x000002000c0c7824 */ /* 0x000fc600078e00ff */
[----:B------:R-:W-:Y:S02]  /*1da0*/  LOP3.LUT R83, R83, 0x1c0, RZ, 0xc0, !PT ;  /* 0x000001c053537812 */ /* 0x000fe400078ec0ff */
[----:B------:R-:W-:Y:S02]  /*1db0*/  @P0 IADD3 R7, R7, 0x3f, RZ ;  /* 0x0000003f07070810 */ /* 0x000fe40007ffe0ff */
[----:B------:R-:W-:Y:S02]  /*1dc0*/  SHF.R.U32.HI R13, RZ, 0x3, R83 ;  /* 0x00000003ff0d7819 */ /* 0x000fe40000011653 */
        /* <DEDUP_REMOVED lines=9> */
[----:B------:R-:W-:Y:S01]  /*1e60*/  LEA.HI R7, R88, R213, RZ, 0x3 ;  /* 0x000000d558077211 */ /* 0x000fe200078f18ff */
[----:B------:R-:W-:Y:S01]  /*1e70*/  IMAD.MOV.U32 R107, RZ, RZ, 0x5 ;  /* 0x00000005ff6b7424 */ /* 0x000fe200078e00ff */
[----:B------:R-:W-:Y:S01]  /*1e80*/  SHF.R.S32.HI R8, RZ, 0x1f, R4 ;  /* 0x0000001fff087819 */ /* 0x000fe20000011404 */
[----:B------:R-:W-:Y:S01]  /*1e90*/  IMAD.MOV.U32 R100, RZ, RZ, c[0x0][0x1e0] ;  /* 0x00007800ff647624 */ /* 0x000fe200078e00ff */
[----:B------:R-:W-:Y:S01]  /*1ea0*/  SHF.R.S32.HI R7, RZ, 0x3, R7 ;  /* 0x00000003ff077819 */ /* 0x000fe20000011407 */
[----:B------:R-:W-:Y:S01]  /*1eb0*/  IMAD.WIDE.U32 R160, R219, c[0x0][0x1e0], RZ ;  /* 0x00007800dba07a25 */ /* 0x000fe200078e00ff */
[----:B------:R-:W-:Y:S02]  /*1ec0*/  SHF.R.S32.HI R229, RZ, 0x1f, R228 ;  /* 0x0000001fffe57819 */ /* 0x000fe400000114e4 */
[----:B------:R-:W-:Y:S02]  /*1ed0*/  IADD3 R17, P0, R7, R4, RZ ;  /* 0x0000000407117210 */ /* 0x000fe40007f1e0ff */
[----:B------:R-:W-:-:S02]  /*1ee0*/  SEL R6, R85, RZ, !P5 ;  /* 0x000000ff55067207 */ /* 0x000fc40006800000 */
[----:B------:R-:W-:Y:S01]  /*1ef0*/  LEA.HI.X.SX32 R8, R7, R8, 0x1, P0 ;  /* 0x0000000807087211 */ /* 0x000fe200000f0eff */
[----:B------:R-:W-:Y:S01]  /*1f00*/  IMAD.WIDE.U32 R18, R17, c[0x0][0x238], R228 ;  /* 0x00008e0011127a25 */ /* 0x000fe200078e00e4 */
[----:B------:R-:W-:Y:S02]  /*1f10*/  IADD3 R15, R5, -0x1, RZ ;  /* 0xffffffff050f7810 */ /* 0x000fe40007ffe0ff */
[----:B------:R-:W-:Y:S01]  /*1f20*/  IADD3 R156, R3, R86, RZ ;  /* 0x00000056039c7210 */ /* 0x000fe20007ffe0ff */
[----:B------:R-:W-:Y:S01]  /*1f30*/  IMAD R0, R8, c[0x0][0x238], RZ ;  /* 0x00008e0008007a24 */ /* 0x000fe200078e02ff */
[----:B------:R-:W-:Y:S01]  /*1f40*/  SEL R152, R224, RZ, !P5 ;  /* 0x000000ffe0987207 */ /* 0x000fe20006800000 */
[----:B------:R-:W-:Y:S01]  /*1f50*/  IMAD.MOV.U32 R3, RZ, RZ, 0x6 ;  /* 0x00000006ff037424 */ /* 0x000fe200078e00ff */
[----:B------:R-:W-:Y:S01]  /*1f60*/  MOV R16, c[0x0][0x238] ;  /* 0x00008e0000107a02 */ /* 0x000fe20000000f00 */
[----:B------:R-:W-:Y:S01]  /*1f70*/  IMAD R0, R17, c[0x0][0x23c], R0 ;  /* 0x00008f0011007a24 */ /* 0x000fe200078e0200 */
[----:B------:R-:W-:Y:S01]  /*1f80*/  SHF.R.S32.HI R4, RZ, 0x1f, R15 ;  /* 0x0000001fff047819 */ /* 0x000fe2000001140f */
[----:B------:R-:W-:Y:S01]  /*1f90*/  IMAD R159, R6, c[0x0][0x248], RZ ;  /* 0x00009200069f7a24 */ /* 0x000fe200078e02ff */
[C---:B------:R-:W-:Y:S01]  /*1fa0*/  SHF.L.U64.HI R102, R16.reuse, R3, c[0x0][0x23c] ;  /* 0x00008f0010667619 */ /* 0x040fe20000010203 */
[----:B------:R-:W-:Y:S01]  /*1fb0*/  IMAD.IADD R19, R19, 0x1, R0 ;  /* 0x0000000113137824 */ /* 0x000fe200078e0200 */
[----:B------:R-:W-:Y:S01]  /*1fc0*/  SHF.L.U32 R104, R16, 0x6, RZ ;  /* 0x0000000610687819 */ /* 0x000fe200000006ff */
[----:B------:R-:W-:Y:S01]  /*1fd0*/  IMAD.IADD R0, R90, 0x1, -R7 ;  /* 0x000000015a007824 */ /* 0x000fe200078e0a07 */
[----:B------:R-:W-:Y:S01]  /*1fe0*/  SHF.L.U64.HI R105, R16, R107, c[0x0][0x23c] ;  /* 0x00008f0010697619 */ /* 0x000fe2000001026b */
[----:B------:R-:W-:Y:S01]  /*1ff0*/  IMAD.WIDE.U32 R150, R225, c[0x0][0x240], R18 ;  /* 0x00009000e1967a25 */ /* 0x000fe200078e0012 */
[----:B------:R-:W-:-:S02]  /*2000*/  ISETP.GE.AND P5, PT, R228, c[0x0][0x1d4], PT ;  /* 0x00007500e4007a0c */ /* 0x000fc40003fa6270 */
[----:B------:R-:W-:Y:S01]  /*2010*/  ISETP.GE.AND P4, PT, R215, c[0x0][0x1d4], PT ;  /* 0x00007500d7007a0c */ /* 0x000fe20003f86270 */
[----:B------:R-:W-:Y:S01]  /*2020*/  IMAD R151, R225, c[0x0][0x244], R151 ;  /* 0x00009100e1977a24 */ /* 0x000fe200078e0297 */
[----:B------:R-:W-:Y:S01]  /*2030*/  MOV R108, c[0x0][0x258] ;  /* 0x00009600006c7a02 */ /* 0x000fe20000000f00 */
[----:B------:R-:W-:Y:S01]  /*2040*/  IMAD R0, R15, -0x40, R0 ;  /* 0xffffffc00f007824 */ /* 0x000fe200078e0200 */
[----:B------:R-:W-:Y:S01]  /*2050*/  SHF.L.U64.HI R98, R100, R3, c[0x0][0x1e4] ;  /* 0x0000790064627619 */ /* 0x000fe20000010203 */
[----:B------:R-:W-:Y:S01]  /*2060*/  IMAD R159, R152, c[0x0][0x24c], R159 ;  /* 0x00009300989f7a24 */ /* 0x000fe200078e029f */
[----:B------:R-:W-:Y:S01]  /*2070*/  SHF.L.U64.HI R107, R108, R107, c[0x0][0x25c] ;  /* 0x000097006c6b7619 */ /* 0x000fe2000001026b */
[----:B------:R-:W-:Y:S01]  /*2080*/  IMAD.WIDE.U32 R150, R152, c[0x0][0x248], R150 ;  /* 0x0000920098967a25 */ /* 0x000fe200078e0096 */
[C---:B------:R-:W-:Y:S02]  /*2090*/  ISETP.GE.AND P1, PT, R0.reuse, 0x21, PT ;  /* 0x000000210000780c */ /* 0x040fe40003f26270 */
[----:B------:R-:W-:Y:S01]  /*20a0*/  ISETP.GE.AND P2, PT, R0, 0x1, PT ;  /* 0x000000010000780c */ /* 0x000fe20003f46270 */
[----:B------:R-:W-:Y:S01]  /*20b0*/  IMAD R7, R102, R15, RZ ;  /* 0x0000000f66077224 */ /* 0x000fe200078e02ff */
[----:B------:R-:W-:Y:S01]  /*20c0*/  IADD3 R159, R151, R159, RZ ;  /* 0x0000009f979f7210 */ /* 0x000fe20007ffe0ff */
[----:B------:R-:W-:Y:S01]  /*20d0*/  IMAD.MOV.U32 R158, RZ, RZ, R150 ;  /* 0x000000ffff9e7224 */ /* 0x000fe200078e0096 */
[----:B------:R-:W-:Y:S01]  /*20e0*/  SHF.R.S32.HI R0, RZ, 0x1f, R156 ;  /* 0x0000001fff007819 */ /* 0x000fe2000001149c */
[-C--:B------:R-:W-:Y:S01]  /*20f0*/  IMAD R7, R4, R104.reuse, R7 ;  /* 0x0000006804077224 */ /* 0x080fe200078e0207 */
[C---:B------:R-:W-:Y:S01]  /*2100*/  SHF.L.U64.HI R99, R108.reuse, R3, c[0x0][0x25c] ;  /* 0x000097006c637619 */ /* 0x040fe20000010203 */
[----:B------:R-:W-:Y:S01]  /*2110*/  IMAD.WIDE.U32 R18, R15, R104, R158 ;  /* 0x000000680f127225 */ /* 0x000fe200078e009e */
[----:B------:R-:W-:-:S02]  /*2120*/  SHF.L.U32 R101, R108, 0x6, RZ ;  /* 0x000000066c657819 */ /* 0x000fc400000006ff */
[----:B------:R-:W-:Y:S01]  /*2130*/  SHF.R.S32.HI R143, RZ, 0x1f, R142 ;  /* 0x0000001fff8f7819 */ /* 0x000fe2000001148e */
[----:B------:R-:W-:Y:S01]  /*2140*/  IMAD.SHL.U32 R106, R16, 0x20, RZ ;  /* 0x00000020106a7824 */ /* 0x000fe200078e00ff */
[----:B------:R-:W-:Y:S01]  /*2150*/  IADD3 R16, R19, R7, RZ ;  /* 0x0000000713107210 */ /* 0x000fe20007ffe0ff */
[----:B------:R-:W-:Y:S01]  /*2160*/  IMAD R8, R8, c[0x0][0x258], RZ ;  /* 0x0000960008087a24 */ /* 0x000fe200078e02ff */
[----:B------:R-:W-:Y:S01]  /*2170*/  @P2 LEA R26, P3, R18, c[0x0][0x220], 0x1 ;  /* 0x00008800121a2a11 */ /* 0x000fe200078608ff */
[C---:B------:R-:W-:Y:S01]  /*2180*/  IMAD.WIDE.U32 R20, R17.reuse, c[0x0][0x258], R228 ;  /* 0x0000960011147a25 */ /* 0x040fe200078e00e4 */
[----:B------:R-:W-:Y:S02]  /*2190*/  @P1 IADD3 R7, P0, R106, R18, RZ ;  /* 0x000000126a071210 */ /* 0x000fe40007f1e0ff */
[----:B------:R-:W-:Y:S01]  /*21a0*/  @P2 LEA.HI.X R27, R18, c[0x0][0x224], R16, 0x1, P3 ;  /* 0x00008900121b2a11 */ /* 0x000fe200018f0c10 */
[----:B------:R-:W-:Y:S01]  /*21b0*/  IMAD R8, R17, c[0x0][0x25c], R8 ;  /* 0x0000970011087a24 */ /* 0x000fe200078e0208 */
[----:B------:R-:W-:Y:S01]  /*21c0*/  ISETP.GE.AND P3, PT, R214, c[0x0][0x1d4], PT ;  /* 0x00007500d6007a0c */ /* 0x000fe20003f66270 */
[----:B------:R-:W-:Y:S01]  /*21d0*/  IMAD R9, R0, c[0x0][0x1e0], RZ ;  /* 0x0000780000097a24 */ /* 0x000fe200078e02ff */
[----:B------:R-:W-:Y:S01]  /*21e0*/  SHF.R.S32.HI R141, RZ, 0x1f, R140 ;  /* 0x0000001fff8d7819 */ /* 0x000fe2000001148c */
[----:B------:R-:W-:Y:S01]  /*21f0*/  IMAD.WIDE.U32 R22, R156, c[0x0][0x1e0], RZ ;  /* 0x000078009c167a25 */ /* 0x000fe200078e00ff */
[----:B------:R-:W-:Y:S01]  /*2200*/  IADD3 R21, R21, R8, RZ ;  /* 0x0000000815157210 */ /* 0x000fe20007ffe0ff */
[----:B------:R-:W-:Y:S01]  /*2210*/  @!PT LDS RZ, [RZ] ;  /* 0x00000000fffff984 */ /* 0x000fe20000000800 */
[----:B------:R-:W-:Y:S01]  /*2220*/  @!PT LDS RZ, [RZ] ;  /* 0x00000000fffff984 */ /* 0x000fe20000000800 */
[----:B------:R-:W-:Y:S01]  /*2230*/  @!PT LDS RZ, [RZ] ;  /* 0x00000000fffff984 */ /* 0x000fe20000000800 */
[----:B------:R1:W-:Y:S02]  /*2240*/  @P2 LDGSTS.E.BYPASS.LTC128B.128 [R138+0xc100], [R26.64], !P5 ;  /* 0x0c1000001a8a2fae */ /* 0x0003e4000e901d48 */
[----:B------:R-:W-:Y:S01]  /*2250*/  @P1 IMAD.X R8, R16, 0x1, R105, P0 ;  /* 0x0000000110081824 */ /* 0x000fe200000e0669 */
[----:B------:R-:W-:Y:S01]  /*2260*/  @P1 LEA R24, P0, R7, c[0x0][0x220], 0x1 ;  /* 0x0000880007181a11 */ /* 0x000fe200078008ff */
[----:B------:R-:W-:Y:S01]  /*2270*/  IMAD R9, R156, c[0x0][0x1e4], R9 ;  /* 0x000079009c097a24 */ /* 0x000fe200078e0209 */
[----:B------:R1:W-:Y:S01]  /*2280*/  @P2 LDGSTS.E.BYPASS.LTC128B.128 [R138+0xe100], [R26.64+0x80], !P4 ;  /* 0x0e1000801a8a2fae */ /* 0x0003e2000e101d48 */
[----:B------:R-:W-:Y:S01]  /*2290*/  IMAD.WIDE.U32 R20, R225, c[0x0][0x260], R20 ;  /* 0x00009800e1147a25 */ /* 0x000fe200078e0014 */
[----:B------:R-:W-:-:S02]  /*22a0*/  @P1 LEA.HI.X R25, R7, c[0x0][0x224], R8, 0x1, P0 ;  /* 0x0000890007191a11 */ /* 0x000fc400000f0c08 */
[----:B------:R-:W-:Y:S01]  /*22b0*/  ISETP.NE.AND P0, PT, R2, RZ, PT ;  /* 0x000000ff0200720c */ /* 0x000fe20003f05270 */
[----:B------:R-:W-:Y:S01]  /*22c0*/  IMAD.IADD R23, R23, 0x1, R9 ;  /* 0x0000000117177824 */ /* 0x000fe200078e0209 */
[----:B------:R-:W-:Y:S01]  /*22d0*/  SHF.R.S32.HI R9, RZ, 0x1f, R219 ;  /* 0x0000001fff097819 */ /* 0x000fe200000114db */
[----:B------:R-:W-:Y:S01]  /*22e0*/  IMAD R95, R6, c[0x0][0x268], RZ ;  /* 0x00009a00065f7a24 */ /* 0x000fe200078e02ff */
[----:B------:R-:W-:Y:S01]  /*22f0*/  MOV R6, R20 ;  /* 0x0000001400067202 */ /* 0x000fe20000000f00 */
[C---:B------:R-:W-:Y:S01]  /*2300*/  IMAD.WIDE.U32 R154, R225.reuse, c[0x0][0x1e8], R22 ;  /* 0x00007a00e19a7a25 */ /* 0x040fe200078e0016 */
[----:B------:R1:W-:Y:S03]  /*2310*/  @P2 LDGSTS.E.BYPASS.LTC128B.128 [R138+0x10100], [R26.64+0x100], !P3 ;  /* 0x101001001a8a2fae */ /* 0x0003e6000d901d48 */
[----:B------:R-:W-:Y:S01]  /*2320*/  IMAD R7, R225, c[0x0][0x264], R21 ;  /* 0x00009900e1077a24 */ /* 0x000fe200078e0215 */
[----:B------:R1:W-:Y:S01]  /*2330*/  @P1 LDGSTS.E.BYPASS.LTC128B.128 [R138+0xd100], [R24.64], !P5 ;  /* 0x0d100000188a1fae */ /* 0x0003e2000e901d48 */
[----:B------:R-:W-:-:S02]  /*2340*/  IMAD R2, R9, c[0x0][0x1e0], RZ ;  /* 0x0000780009027a24 */ /* 0x000fc400078e02ff */
[----:B------:R-:W-:Y:S01]  /*2350*/  IMAD R155, R225, c[0x0][0x1ec], R155 ;  /* 0x00007b00e19b7a24 */ /* 0x000fe200078e029b */
[----:B------:R1:W-:Y:S01]  /*2360*/  @P1 LDGSTS.E.BYPASS.LTC128B.128 [R138+0xf100], [R24.64+0x80], !P4 ;  /* 0x0f100080188a1fae */ /* 0x0003e2000e101d48 */
[C---:B------:R-:W-:Y:S02]  /*2370*/  IMAD R95, R152.reuse, c[0x0][0x26c], R95 ;  /* 0x00009b00985f7a24 */ /* 0x040fe400078e025f */
[----:B------:R-:W-:Y:S01]  /*2380*/  IMAD.WIDE.U32 R152, R152, c[0x0][0x268], R6 ;  /* 0x00009a0098987a25 */ /* 0x000fe200078e0006 */
[----:B------:R1:W-:Y:S03]  /*2390*/  @P1 LDGSTS.E.BYPASS.LTC128B.128 [R138+0x11100], [R24.64+0x100], !P3 ;  /* 0x11100100188a1fae */ /* 0x0003e6000d901d48 */
[----:B------:R-:W-:Y:S01]  /*23a0*/  IMAD R103, R219, c[0x0][0x1e4], R2 ;  /* 0x00007900db677a24 */ /* 0x000fe200078e0202 */
[----:B------:R-:W0:Y:S01]  /*23b0*/  LDGDEPBAR ;  /* 0x00000000000079af */ /* 0x000e220000000000 */
[----:B------:R-:W-:Y:S01]  /*23c0*/  WARPSYNC 0xffffffff ;  /* 0xffffffff00007948 */ /* 0x000fe20003800000 */
[----:B------:R-:W-:Y:S01]  /*23d0*/  IMAD.SHL.U32 R100, R100, 0x40, RZ ;  /* 0x0000004064647824 */ /* 0x000fe200078e00ff */
[----:B------:R-:W-:Y:S01]  /*23e0*/  IADD3 R95, R153, R95, RZ ;  /* 0x0000005f995f7210 */ /* 0x000fe20007ffe0ff */
[----:B------:R-:W-:Y:S01]  /*23f0*/  IMAD.SHL.U32 R108, R108, 0x20, RZ ;  /* 0x000000206c6c7824 */ /* 0x000fe200078e00ff */
[----:B------:R-:W-:-:S02]  /*2400*/  IADD3 R103, R161, R103, RZ ;  /* 0x00000067a1677210 */ /* 0x000fc40007ffe0ff */
        /* <DEDUP_REMOVED lines=11> */
[----:B------:R-:W-:Y:S02]  /*24c0*/  IMAD R2, R99, R15, RZ ;  /* 0x0000000f63027224 */ /* 0x000fe400078e02ff */
[----:B------:R-:W-:Y:S02]  /*24d0*/  IMAD.MOV.U32 R94, RZ, RZ, R152 ;  /* 0x000000ffff5e7224 */ /* 0x000fe400078e0098 */
[-C--:B------:R-:W-:Y:S01]  /*24e0*/  IMAD R4, R4, R101.reuse, R2 ;  /* 0x0000006504047224 */ /* 0x080fe200078e0202 */
[----:B------:R-:W-:Y:S01]  /*24f0*/  ULDC.U8 UR4, c[0x0][0x298] ;  /* 0x0000a60000047ab9 */ /* 0x000fe20000000000 */
[----:B------:R-:W-:-:S04]  /*2500*/  IMAD.WIDE.U32 R6, R15, R101, R94 ;  /* 0x000000650f067225 */ /* 0x000fc800078e005e */
[----:B------:R-:W-:Y:S01]  /*2510*/  IMAD.IADD R4, R7, 0x1, R4 ;  /* 0x0000000107047824 */ /* 0x000fe200078e0204 */
[----:B------:R-:W-:Y:S01]  /*2520*/  @P0 IADD3 R17, R5, -0x2, RZ ;  /* 0xfffffffe05110810 */ /* 0x000fe20007ffe0ff */
[----:B------:R-:W-:Y:S01]  /*2530*/  IMAD.MOV.U32 R96, RZ, RZ, 0x1 ;  /* 0x00000001ff607424 */ /* 0x000fe200078e00ff */
[----:B------:R-:W-:Y:S01]  /*2540*/  @P2 LEA R18, P6, R6, c[0x0][0x250], 0x1 ;  /* 0x0000940006122a11 */ /* 0x000fe200078c08ff */
[----:B------:R-:W-:Y:S01]  /*2550*/  IMAD R162, R9, c[0x0][0x280], RZ ;  /* 0x0000a00009a27a24 */ /* 0x000fe200078e02ff */
[----:B------:R-:W-:Y:S01]  /*2560*/  @P0 SHF.R.S32.HI R2, RZ, 0x1f, R17 ;  /* 0x0000001fff020819 */ /* 0x000fe20000011411 */
[----:B------:R-:W-:Y:S01]  /*2570*/  @P0 IMAD R7, R102, R17, RZ ;  /* 0x0000001166070224 */ /* 0x000fe200078e02ff */
[----:B------:R-:W-:Y:S01]  /*2580*/  @P2 LEA.HI.X R19, R6, c[0x0][0x254], R4, 0x1, P6 ;  /* 0x0000950006132a11 */ /* 0x000fe200030f0c04 */
[----:B------:R-:W-:Y:S01]  /*2590*/  @P0 IMAD.WIDE.U32 R16, R17, R104, R158 ;  /* 0x0000006811100225 */ /* 0x000fe200078e009e */
[----:B------:R-:W-:-:S03]  /*25a0*/  @P1 IADD3 R5, P6, R108, R6, RZ ;  /* 0x000000066c051210 */ /* 0x000fc60007fde0ff */
[----:B------:R-:W-:Y:S01]  /*25b0*/  @P0 IMAD R2, R2, R104, R7 ;  /* 0x0000006802020224 */ /* 0x000fe200078e0207 */
[----:B------:R-:W-:Y:S01]  /*25c0*/  @!PT LDS RZ, [RZ] ;  /* 0x00000000fffff984 */ /* 0x000fe20000000800 */
[----:B------:R-:W-:Y:S01]  /*25d0*/  @!PT LDS RZ, [RZ] ;  /* 0x00000000fffff984 */ /* 0x000fe20000000800 */
[----:B------:R-:W-:Y:S01]  /*25e0*/  @!PT LDS RZ, [RZ] ;  /* 0x00000000fffff984 */ /* 0x000fe20000000800 */
[----:B------:R1:W-:Y:S01]  /*25f0*/  @P2 LDGSTS.E.BYPASS.LTC128B.128 [R138+0x100], [R18.64], !P5 ;  /* 0x00100000128a2fae */ /* 0x0003e2000e901d48 */
[----:B------:R-:W-:Y:S02]  /*2600*/  IMAD.MOV.U32 R7, RZ, RZ, c[0x0][0x27c] ;  /* 0x00009f00ff077624 */ /* 0x000fe400078e00ff */
[----:B------:R-:W-:Y:S01]  /*2610*/  @P1 IMAD.X R4, R4, 0x1, R107, P6 ;  /* 0x0000000104041824 */ /* 0x000fe200030e066b */
[----:B------:R1:W-:Y:S01]  /*2620*/  @P2 LDGSTS.E.BYPASS.LTC128B.128 [R138+0x2100], [R18.64+0x80], !P4 ;  /* 0x02100080128a2fae */ /* 0x0003e2000e101d48 */
[----:B------:R-:W-:Y:S01]  /*2630*/  IMAD.SHL.U32 R7, R7, 0x2, RZ ;  /* 0x0000000207077824 */ /* 0x000fe200078e00ff */
[----:B------:R-:W-:Y:S01]  /*2640*/  @P0 LEA R20, P6, R16, c[0x0][0x220], 0x1 ;  /* 0x0000880010140a11 */ /* 0x000fe200078c08ff */
[----:B------:R-:W-:Y:S01]  /*2650*/  @P0 IMAD.IADD R2, R17, 0x1, R2 ;  /* 0x0000000111020824 */ /* 0x000fe200078e0202 */
[----:B------:R1:W-:Y:S01]  /*2660*/  @P2 LDGSTS.E.BYPASS.LTC128B.128 [R138+0x4100], [R18.64+0x100], !P3 ;  /* 0x04100100128a2fae */ /* 0x0003e2000d901d48 */
[----:B------:R-:W-:Y:S01]  /*2670*/  @P1 LEA R24, P2, R5, c[0x0][0x250], 0x1 ;  /* 0x0000940005181a11 */ /* 0x000fe200078408ff */
[----:B------:R-:W-:Y:S01]  /*2680*/  IMAD.WIDE.U32 R22, R225, c[0x0][0x210], R142 ;  /* 0x00008400e1167a25 */ /* 0x000fe200078e008e */
[----:B------:R-:W-:-:S02]  /*2690*/  IADD3 R8, -R7, c[0x0][0x1d4], RZ ;  /* 0x0000750007087a10 */ /* 0x000fc40007ffe1ff */
[----:B------:R-:W-:Y:S01]  /*26a0*/  @P1 LEA.HI.X R25, R5, c[0x0][0x254], R4, 0x1, P2 ;  /* 0x0000950005191a11 */ /* 0x000fe200010f0c04 */
[----:B------:R-:W-:Y:S01]  /*26b0*/  IMAD R162, R219, c[0x0][0x284], R162 ;  /* 0x0000a100dba27a24 */ /* 0x000fe200078e02a2 */
[----:B------:R-:W-:Y:S01]  /*26c0*/  ISETP.GE.AND P2, PT, R142, c[0x0][0x27c], PT ;  /* 0x00009f008e007a0c */ /* 0x000fe20003f46270 */
[----:B------:R-:W-:Y:S01]  /*26d0*/  IMAD R127, R127, c[0x0][0x218], RZ ;  /* 0x000086007f7f7a24 */ /* 0x000fe200078e02ff */
[----:B------:R-:W-:Y:S01]  /*26e0*/  @P0 LEA.HI.X R21, R16, c[0x0][0x224], R2, 0x1, P6 ;  /* 0x0000890010150a11 */ /* 0x000fe200030f0c02 */
[----:B------:R-:W-:Y:S01]  /*26f0*/  IMAD.WIDE.U32 R16, R219, c[0x0][0x280], R140 ;  /* 0x0000a000db107a25 */ /* 0x000fe200078e008c */
[----:B------:R-:W-:Y:S01]  /*2700*/  ISETP.GE.AND P6, PT, R137, c[0x0][0x27c], PT ;  /* 0x00009f0089007a0c */ /* 0x000fe20003fc6270 */
[----:B------:R2:W-:Y:S01]  /*2710*/  @P1 LDGSTS.E.BYPASS.LTC128B.128 [R138+0x1100], [R24.64], !P5 ;  /* 0x01100000188a1fae */ /* 0x0005e2000e901d48 */
[----:B------:R-:W-:Y:S01]  /*2720*/  SEL R5, RZ, c[0x0][0x27c], !P2 ;  /* 0x00009f00ff057a07 */ /* 0x000fe20005000000 */
[----:B------:R-:W-:Y:S01]  /*2730*/  IMAD.WIDE.U32 R166, R219, c[0x0][0x280], R142 ;  /* 0x0000a000dba67a25 */ /* 0x000fe200078e008e */
[----:B------:R-:W-:Y:S01]  /*2740*/  SEL R2, RZ, c[0x0][0x27c], !P6 ;  /* 0x00009f00ff027a07 */ /* 0x000fe20007000000 */
[----:B------:R2:W-:Y:S02]  /*2750*/  @P1 LDGSTS.E.BYPASS.LTC128B.128 [R138+0x3100], [R24.64+0x80], !P4 ;  /* 0x03100080188a1fae */ /* 0x0005e4000e101d48 */
[----:B------:R-:W-:-:S02]  /*2760*/  IMAD R23, R225, c[0x0][0x214], R23 ;  /* 0x00008500e1177a24 */ /* 0x000fc400078e0217 */
[----:B------:R-:W-:Y:S01]  /*2770*/  IMAD.IADD R163, R162, 0x1, R17 ;  /* 0x00000001a2a37824 */ /* 0x000fe200078e0211 */
[----:B------:R2:W-:Y:S01]  /*2780*/  @P1 LDGSTS.E.BYPASS.LTC128B.128 [R138+0x5100], [R24.64+0x100], !P3 ;  /* 0x05100100188a1fae */ /* 0x0005e2000d901d48 */
[C---:B------:R-:W-:Y:S02]  /*2790*/  IMAD R127, R148.reuse, c[0x0][0x21c], R127 ;  /* 0x00008700947f7a24 */ /* 0x040fe400078e027f */
[----:B------:R-:W-:Y:S01]  /*27a0*/  IMAD.IADD R167, R167, 0x1, R162 ;  /* 0x00000001a7a77824 */ /* 0x000fe200078e02a2 */
[----:B------:R-:W0:Y:S01]  /*27b0*/  LDGDEPBAR ;  /* 0x00000000000079af */ /* 0x000e220000000000 */
[----:B------:R-:W-:Y:S01]  /*27c0*/  IMAD.WIDE.U32 R148, R148, c[0x0][0x218], R22 ;  /* 0x0000860094947a25 */ /* 0x000fe200078e0016 */
[CC--:B-1----:R-:W-:Y:S02]  /*27d0*/  SEL R18, R7.reuse, R8.reuse, !P2 ;  /* 0x0000000807127207 */ /* 0x0c2fe40005000000 */
[----:B------:R-:W-:Y:S01]  /*27e0*/  ISETP.GE.AND P2, PT, R136, c[0x0][0x27c], PT ;  /* 0x00009f0088007a0c */ /* 0x000fe20003f46270 */
[----:B------:R-:W-:Y:S01]  /*27f0*/  IMAD.MOV.U32 R162, RZ, RZ, R16 ;  /* 0x000000ffffa27224 */ /* 0x000fe200078e0010 */
[-C--:B------:R-:W-:Y:S01]  /*2800*/  SEL R19, R7, R8.reuse, !P6 ;  /* 0x0000000807137207 */ /* 0x080fe20007000000 */
[----:B------:R-:W-:Y:S01]  /*2810*/  IMAD R164, R9, c[0x0][0x290], RZ ;  /* 0x0000a40009a47a24 */ /* 0x000fe200078e02ff */
[----:B------:R-:W-:Y:S01]  /*2820*/  SEL R8, R7, R8, !P2 ;  /* 0x0000000807087207 */ /* 0x000fe20005000000 */
[C---:B------:R-:W-:Y:S01]  /*2830*/  IMAD.WIDE.U32 R168, R219.reuse, c[0x0][0x290], R142 ;  /* 0x0000a400dba87a25 */ /* 0x040fe200078e008e */
[C---:B------:R-:W-:Y:S01]  /*2840*/  IADD3 R156, P6, R219.reuse, R156, RZ ;  /* 0x0000009cdb9c7210 */ /* 0x040fe20007fde0ff */
[----:B------:R2:W-:Y:S01]  /*2850*/  @P0 LDGSTS.E.BYPASS.LTC128B.128 [R138+0x12100], [R20.64], !P5 ;  /* 0x12100000148a0fae */ /* 0x0005e2000e901d48 */
[----:B------:R-:W-:Y:S01]  /*2860*/  SEL R7, RZ, c[0x0][0x27c], !P2 ;  /* 0x00009f00ff077a07 */ /* 0x000fe20005000000 */
[----:B------:R-:W-:Y:S01]  /*2870*/  IMAD R164, R219, c[0x0][0x294], R164 ;  /* 0x0000a500dba47a24 */ /* 0x000fe200078e02a4 */
[----:B------:R-:W-:Y:S01]  /*2880*/  ISETP.LE.AND P2, PT, R96, c[0x0][0x27c], PT ;  /* 0x00009f0060007a0c */ /* 0x000fe20003f43270 */
[----:B------:R-:W-:Y:S01]  /*2890*/  IMAD.X R157, R0, 0x1, R9, P6 ;  /* 0x00000001009d7824 */ /* 0x000fe200030e0609 */
[----:B------:R2:W-:Y:S01]  /*28a0*/  @P0 LDGSTS.E.BYPASS.LTC128B.128 [R138+0x14100], [R20.64+0x80], !P4 ;  /* 0x14100080148a0fae */ /* 0x0005e2000e101d48 */
[----:B------:R-:W-:Y:S01]  /*28b0*/  IMAD.IADD R22, R136, 0x1, R7 ;  /* 0x0000000188167824 */ /* 0x000fe200078e0207 */
[----:B------:R-:W-:Y:S01]  /*28c0*/  P2R R0, PR, RZ, 0x4 ;  /* 0x00000004ff007803 */ /* 0x000fe20000000000 */
[----:B------:R-:W-:Y:S01]  /*28d0*/  IMAD.IADD R0, R142, 0x1, R5 ;  /* 0x000000018e007824 */ /* 0x000fe200078e0205 */
[----:B------:R-:W-:Y:S01]  /*28e0*/  SHF.R.S32.HI R7, RZ, 0x1f, R8 ;  /* 0x0000001fff077819 */ /* 0x000fe20000011408 */
[----:B------:R-:W-:Y:S01]  /*28f0*/  IMAD.IADD R5, R137, 0x1, R2 ;  /* 0x0000000189057824 */ /* 0x000fe200078e0202 */
[----:B------:R-:W-:Y:S01]  /*2900*/  SHF.R.S32.HI R9, RZ, 0x1f, R22 ;  /* 0x0000001fff097819 */ /* 0x000fe20000011416 */
[----:B------:R-:W-:Y:S01]  /*2910*/  IMAD.WIDE.U32 R26, R219, c[0x0][0x290], R140 ;  /* 0x0000a400db1a7a25 */ /* 0x000fe200078e008c */
[----:B------:R-:W-:Y:S01]  /*2920*/  SHF.R.S32.HI R17, RZ, 0x1f, R0 ;  /* 0x0000001fff117819 */ /* 0x000fe20000011400 */
[----:B------:R2:W-:Y:S01]  /*2930*/  @P0 LDGSTS.E.BYPASS.LTC128B.128 [R138+0x16100], [R20.64+0x100], !P3 ;  /* 0x16100100148a0fae */ /* 0x0005e2000d901d48 */
[----:B------:R-:W-:Y:S01]  /*2940*/  SHF.R.S32.HI R16, RZ, 0x1f, R5 ;  /* 0x0000001fff107819 */ /* 0x000fe20000011405 */
[----:B------:R-:W-:Y:S01]  /*2950*/  IMAD.IADD R169, R169, 0x1, R164 ;  /* 0x00000001a9a97824 */ /* 0x000fe200078e02a4 */
[CC--:B------:R-:W-:Y:S01]  /*2960*/  LEA.HI R6, R17.reuse, R0.reuse, RZ, 0x3 ;  /* 0x0000000011067211 */ /* 0x0c0fe200078f18ff */
[----:B------:R-:W-:Y:S01]  /*2970*/  IMAD.IADD R165, R164, 0x1, R27 ;  /* 0x00000001a4a57824 */ /* 0x000fe200078e021b */
[----:B------:R-:W-:Y:S01]  /*2980*/  LEA.HI R17, R17, R0, RZ, 0x6 ;  /* 0x0000000011117211 */ /* 0x000fe200078f30ff */
[----:B------:R-:W-:Y:S01]  /*2990*/  IMAD.MOV.U32 R164, RZ, RZ, R26 ;  /* 0x000000ffffa47224 */ /* 0x000fe200078e001a */
[CC--:B------:R-:W-:Y:S01]  /*29a0*/  LEA.HI R4, R16.reuse, R5.reuse, RZ, 0x3 ;  /* 0x0000000510047211 */ /* 0x0c0fe200078f18ff */
[----:B------:R-:W-:Y:S01]  /*29b0*/  IMAD.MOV.U32 R112, RZ, RZ, c[0x0][0x290] ;  /* 0x0000a400ff707624 */ /* 0x000fe200078e00ff */
[----:B------:R-:W-:Y:S01]  /*29c0*/  SHF.R.S32.HI R0, RZ, 0x1f, R19 ;  /* 0x0000001fff007819 */ /* 0x000fe20000011413 */
[----:B------:R-:W-:Y:S01]  /*29d0*/  IMAD.MOV.U32 R116, RZ, RZ, c[0x0][0x280] ;  /* 0x0000a000ff747624 */ /* 0x000fe200078e00ff */
[----:B------:R-:W-:Y:S01]  /*29e0*/  LEA.HI R16, R16, R5, RZ, 0x6 ;  /* 0x0000000510107211 */ /* 0x000fe200078f30ff */
[----:B-----5:R-:W-:Y:S01]  /*29f0*/  IMAD.WIDE.U32 R168, R81, c[0x0][0x290], R168 ;  /* 0x0000a40051a87a25 */ /* 0x020fe200078e00a8 */
[----:B------:R-:W-:-:S02]  /*2a00*/  LEA.HI R2, R9, R22, RZ, 0x3 ;  /* 0x0000001609027211 */ /* 0x000fc400078f18ff */
[----:B------:R-:W-:Y:S01]  /*2a10*/  LEA.HI R0, R0, R19, RZ, 0x4 ;  /* 0x0000001300007211 */ /* 0x000fe200078f20ff */
[----:B------:R-:W-:Y:S01]  /*2a20*/  IMAD.SHL.U32 R19, R17, 0x40, RZ ;  /* 0x0000004011137824 */ /* 0x000fe200078e00ff */
[----:B------:R-:W-:Y:S01]  /*2a30*/  LEA.HI R9, R9, R22, RZ, 0x6 ;  /* 0x0000001609097211 */ /* 0x000fe200078f30ff */
[----:B------:R-:W-:Y:S01]  /*2a40*/  IMAD.SHL.U32 R17, R16, 0x40, RZ ;  /* 0x0000004010117824 */ /* 0x000fe200078e00ff */
[----:B------:R-:W-:Y:S01]  /*2a50*/  LOP3.LUT R22, R83, 0x38, R4, 0xf8, !PT ;  /* 0x0000003853167812 */ /* 0x000fe200078ef804 */
[----:B------:R-:W-:Y:S01]  /*2a60*/  IMAD.WIDE.U32 R166, R81, c[0x0][0x280], R166 ;  /* 0x0000a00051a67a25 */ /* 0x000fe200078e00a6 */
[----:B------:R-:W-:Y:S02]  /*2a70*/  LEA.HI R7, R7, R8, RZ, 0x4 ;  /* 0x0000000807077211 */ /* 0x000fe400078f20ff */
[----:B------:R-:W-:Y:S01]  /*2a80*/  SHF.R.S32.HI R5, RZ, 0x1f, R18 ;  /* 0x0000001fff057819 */ /* 0x000fe20000011412 */
[----:B------:R-:W-:Y:S01]  /*2a90*/  IMAD.SHL.U32 R8, R9, 0x40, RZ ;  /* 0x0000004009087824 */ /* 0x000fe200078e00ff */
[----:B------:R-:W-:Y:S01]  /*2aa0*/  LOP3.LUT R9, R17, 0xfffff000, RZ, 0xc0, !PT ;  /* 0xfffff00011097812 */ /* 0x000fe200078ec0ff */
[----:B------:R-:W-:Y:S01]  /*2ab0*/  IMAD.WIDE.U32 R164, R81, c[0x0][0x290], R164 ;  /* 0x0000a40051a47a25 */ /* 0x000fe200078e00a4 */
[----:B------:R-:W-:-:S02]  /*2ac0*/  LOP3.LUT R117, R22, R13, RZ, 0x3c, !PT ;  /* 0x0000000d16757212 */ /* 0x000fc400078e3cff */
[----:B------:R-:W-:Y:S01]  /*2ad0*/  LEA.HI R5, R5, R18, RZ, 0x4 ;  /* 0x0000001205057211 */ /* 0x000fe200078f20ff */
[----:B------:R-:W-:Y:S01]  /*2ae0*/  IMAD.WIDE.U32 R162, R81, c[0x0][0x280], R162 ;  /* 0x0000a00051a27a25 */ /* 0x000fe200078e00a2 */
[----:B------:R-:W-:Y:S02]  /*2af0*/  IADD3 R117, R117, R9, R12 ;  /* 0x0000000975757210 */ /* 0x000fe40007ffe00c */
[----:B------:R-:W-:Y:S01]  /*2b00*/  SHF.R.S32.HI R9, RZ, 0x4, R0 ;  /* 0x00000004ff097819 */ /* 0x000fe20000011400 */
[----:B------:R-:W-:Y:S01]  /*2b10*/  IMAD.MOV.U32 R59, RZ, RZ, 0x1 ;  /* 0x00000001ff3b7424 */ /* 0x000fe200078e00ff */
[----:B------:R-:W-:Y:S01]  /*2b20*/  SHF.R.S32.HI R5, RZ, 0x4, R5 ;  /* 0x00000004ff057819 */ /* 0x000fe20000011405 */
[----:B------:R-:W-:Y:S01]  /*2b30*/  IMAD.MOV.U32 R47, RZ, RZ, RZ ;  /* 0x000000ffff2f7224 */ /* 0x000fe200078e00ff */
[----:B------:R-:W-:Y:S01]  /*2b40*/  LEA.HI.SX32 R120, R4, R9, 0x1d ;  /* 0x0000000904787211 */ /* 0x000fe200078feaff */
[----:B------:R-:W-:Y:S01]  /*2b50*/  IMAD.IADD R127, R149, 0x1, R127 ;  /* 0x00000001957f7824 */ /* 0x000fe200078e027f */
[----:B------:R-:W-:-:S02]  /*2b60*/  LEA.HI.SX32 R122, R6, R5, 0x1d ;  /* 0x00000005067a7211 */ /* 0x000fc400078feaff */
[----:B------:R-:W-:Y:S02]  /*2b70*/  SHF.R.S32.HI R5, RZ, 0x1f, R120 ;  /* 0x0000001fff057819 */ /* 0x000fe40000011478 */
[----:B------:R-:W-:Y:S02]  /*2b80*/  LOP3.LUT R26, R83, 0x38, R6, 0xf8, !PT ;  /* 0x00000038531a7812 */ /* 0x000fe400078ef806 */
[----:B------:R-:W-:Y:S01]  /*2b90*/  LEA.HI R5, R5, R120, RZ, 0x3 ;  /* 0x0000007805057211 */ /* 0x000fe200078f18ff */
[----:B------:R-:W-:Y:S01]  /*2ba0*/  IMAD.SHL.U32 R120, R120, 0x8, RZ ;  /* 0x0000000878787824 */ /* 0x000fe200078e00ff */
[----:B------:R-:W-:Y:S02]  /*2bb0*/  LOP3.LUT R16, R19, 0xfffff000, RZ, 0xc0, !PT ;  /* 0xfffff00013107812 */ /* 0x000fe400078ec0ff */
[----:B------:R-:W-:Y:S01]  /*2bc0*/  LOP3.LUT R119, R26, R13, RZ, 0x3c, !PT ;  /* 0x0000000d1a777212 */ /* 0x000fe200078e3cff */
[----:B------:R-:W-:Y:S01]  /*2bd0*/  IMAD.SHL.U32 R5, R5, 0x200, RZ ;  /* 0x0000020005057824 */ /* 0x000fe200078e00ff */
[----:B------:R-:W-:-:S02]  /*2be0*/  SHF.R.S32.HI R7, RZ, 0x4, R7 ;  /* 0x00000004ff077819 */ /* 0x000fc40000011407 */
[----:B------:R-:W-:Y:S02]  /*2bf0*/  IADD3 R119, R119, R16, R12 ;  /* 0x0000001077777210 */ /* 0x000fe40007ffe00c */
[----:B------:R-:W-:Y:S02]  /*2c00*/  LOP3.LUT R16, R83, 0x38, R120, 0xf8, !PT ;  /* 0x0000003853107812 */ /* 0x000fe400078ef878 */
[----:B------:R-:W-:Y:S02]  /*2c10*/  LEA.HI.SX32 R118, R2, R7, 0x1d ;  /* 0x0000000702767211 */ /* 0x000fe400078feaff */
[----:B------:R-:W-:Y:S02]  /*2c20*/  LOP3.LUT R111, R16, R13, RZ, 0x3c, !PT ;  /* 0x0000000d106f7212 */ /* 0x000fe400078e3cff */
[----:B------:R-:W-:Y:S02]  /*2c30*/  @P0 LEA R16, P1, R106, R20, 0x1 ;  /* 0x000000146a100211 */ /* 0x000fe400078208ff */
[----:B------:R-:W-:-:S02]  /*2c40*/  SHF.R.S32.HI R9, RZ, 0x1f, R118 ;  /* 0x0000001fff097819 */ /* 0x000fc40000011476 */
[----:B------:R-:W-:Y:S02]  /*2c50*/  LOP3.LUT R18, R83, 0x38, R2, 0xf8, !PT ;  /* 0x0000003853127812 */ /* 0x000fe400078ef802 */
[----:B------:R-:W-:Y:S02]  /*2c60*/  @P0 LEA.HI.X R17, R106, R21, R105, 0x1, P1 ;  /* 0x000000156a110211 */ /* 0x000fe400008f0c69 */
[----:B------:R-:W-:Y:S01]  /*2c70*/  LEA.HI R0, R9, R118, RZ, 0x3 ;  /* 0x0000007609007211 */ /* 0x000fe200078f18ff */
[----:B------:R-:W-:Y:S01]  /*2c80*/  IMAD.SHL.U32 R118, R118, 0x8, RZ ;  /* 0x0000000876767824 */ /* 0x000fe200078e00ff */
[----:B------:R-:W-:Y:S01]  /*2c90*/  LOP3.LUT R8, R8, 0xfffff000, RZ, 0xc0, !PT ;  /* 0xfffff00008087812 */ /* 0x000fe200078ec0ff */
[----:B------:R1:W-:Y:S01]  /*2ca0*/  @P0 LDGSTS.E.BYPASS.LTC128B.128 [R138+0x13100], [R16.64], !P5 ;  /* 0x13100000108a0fae */ /* 0x0003e2000e901d48 */
[----:B------:R-:W-:Y:S01]  /*2cb0*/  LOP3.LUT R115, R18, R13, RZ, 0x3c, !PT ;  /* 0x0000000d12737212 */ /* 0x000fe200078e3cff */
[----:B------:R-:W-:Y:S01]  /*2cc0*/  IMAD.SHL.U32 R0, R0, 0x200, RZ ;  /* 0x0000020000007824 */ /* 0x000fe200078e00ff */
[----:B------:R-:W-:Y:S01]  /*2cd0*/  SHF.R.S32.HI R7, RZ, 0x1f, R122 ;  /* 0x0000001fff077819 */ /* 0x000fe2000001147a */
[----:B------:R1:W-:Y:S01]  /*2ce0*/  @P0 LDGSTS.E.BYPASS.LTC128B.128 [R138+0x15100], [R16.64+0x80], !P4 ;  /* 0x15100080108a0fae */ /* 0x0003e2000e101d48 */
[----:B------:R-:W-:-:S02]  /*2cf0*/  IADD3 R115, R115, R8, R12 ;  /* 0x0000000873737210 */ /* 0x000fc40007ffe00c */
[----:B------:R-:W-:Y:S01]  /*2d00*/  LOP3.LUT R8, R83, 0x38, R118, 0xf8, !PT ;  /* 0x0000003853087812 */ /* 0x000fe200078ef876 */
[----:B------:R1:W-:Y:S01]  /*2d10*/  @P0 LDGSTS.E.BYPASS.LTC128B.128 [R138+0x17100], [R16.64+0x100], !P3 ;  /* 0x17100100108a0fae */ /* 0x0003e2000d901d48 */
[----:B------:R-:W-:Y:S01]  /*2d20*/  LEA.HI R7, R7, R122, RZ, 0x3 ;  /* 0x0000007a07077211 */ /* 0x000fe200078f18ff */
[----:B------:R-:W-:Y:S01]  /*2d30*/  IMAD.SHL.U32 R122, R122, 0x8, RZ ;  /* 0x000000087a7a7824 */ /* 0x000fe200078e00ff */
[----:B------:R-:W-:Y:S01]  /*2d40*/  LOP3.LUT R109, R8, R13, RZ, 0x3c, !PT ;  /* 0x0000000d086d7212 */ /* 0x000fe200078e3cff */
[----:B------:R-:W0:Y:S01]  /*2d50*/  LDGDEPBAR ;  /* 0x00000000000079af */ /* 0x000e220000000000 */
[----:B------:R-:W-:Y:S01]  /*2d60*/  SHF.R.S32.HI R8, RZ, 0x1f, R81 ;  /* 0x0000001fff087819 */ /* 0x000fe20000011451 */
[----:B------:R-:W-:Y:S01]  /*2d70*/  IMAD.SHL.U32 R7, R7, 0x200, RZ ;  /* 0x0000020007077824 */ /* 0x000fe200078e00ff */
[----:B------:R-:W-:Y:S02]  /*2d80*/  LOP3.LUT R0, R0, 0xfffff000, RZ, 0xc0, !PT ;  /* 0xfffff00000007812 */ /* 0x000fe400078ec0ff */
[----:B------:R-:W-:-:S02]  /*2d90*/  IADD3 R94, P1, P0, R154, R160, R142 ;  /* 0x000000a09a5e7210 */ /* 0x000fc4000783e08e */
[----:B------:R-:W-:Y:S02]  /*2da0*/  LOP3.LUT R18, R83, 0x38, R122, 0xf8, !PT ;  /* 0x0000003853127812 */ /* 0x000fe400078ef87a */
[----:B------:R-:W-:Y:S02]  /*2db0*/  IADD3 R109, R109, R0, R12 ;  /* 0x000000006d6d7210 */ /* 0x000fe40007ffe00c */
[----:B------:R-:W-:Y:S02]  /*2dc0*/  IADD3.X R93, R97, R103, R143, P1, P0 ;  /* 0x00000067615d7210 */ /* 0x000fe40000fe048f */
[----:B------:R-:W-:Y:S02]  /*2dd0*/  LOP3.LUT R113, R18, R13, RZ, 0x3c, !PT ;  /* 0x0000000d12717212 */ /* 0x000fe400078e3cff */
[----:B------:R-:W-:Y:S02]  /*2de0*/  LOP3.LUT R7, R7, 0xfffff000, RZ, 0xc0, !PT ;  /* 0xfffff00007077812 */ /* 0x000fe400078ec0ff */
[----:B------:R-:W-:-:S02]  /*2df0*/  LOP3.LUT R5, R5, 0xfffff000, RZ, 0xc0, !PT ;  /* 0xfffff00005057812 */ /* 0x000fc400078ec0ff */
[----:B------:R-:W-:Y:S02]  /*2e00*/  LOP3.LUT R0, R83, 0x18, R142, 0xf8, !PT ;  /* 0x0000001853007812 */ /* 0x000fe400078ef88e */
[----:B------:R-:W-:Y:S01]  /*2e10*/  ISETP.NE.AND P0, PT, RZ, UR4, PT ;  /* 0x00000004ff007c0c */ /* 0x000fe2000bf05270 */
[----:B-1----:R-:W-:Y:S01]  /*2e20*/  IMAD R16, R8, c[0x0][0x290], RZ ;  /* 0x0000a40008107a24 */ /* 0x002fe200078e02ff */
[----:B------:R-:W-:Y:S01]  /*2e30*/  LOP3.LUT R133, R6, 0xfffffff8, RZ, 0xc0, !PT ;  /* 0xfffffff806857812 */ /* 0x000fe200078ec0ff */
[----:B------:R-:W-:Y:S01]  /*2e40*/  IMAD R8, R8, c[0x0][0x280], RZ ;  /* 0x0000a00008087a24 */ /* 0x000fe200078e02ff */
[----:B------:R-:W-:Y:S01]  /*2e50*/  LOP3.LUT R131, R4, 0xfffffff8, RZ, 0xc0, !PT ;  /* 0xfffffff804837812 */ /* 0x000fe200078ec0ff */
[C---:B------:R-:W-:Y:S01]  /*2e60*/  IMAD R123, R81.reuse, c[0x0][0x294], R16 ;  /* 0x0000a500517b7a24 */ /* 0x040fe200078e0210 */
[----:B------:R-:W-:Y:S01]  /*2e70*/  LOP3.LUT R129, R2, 0xfffffff8, RZ, 0xc0, !PT ;  /* 0xfffffff802817812 */ /* 0x000fe200078ec0ff */
[----:B------:R-:W-:Y:S01]  /*2e80*/  IMAD R121, R81, c[0x0][0x284], R8 ;  /* 0x0000a10051797a24 */ /* 0x000fe200078e0208 */
[-C--:B------:R-:W-:Y:S01]  /*2e90*/  SHF.L.U64.HI R110, R112, R3.reuse, c[0x0][0x294] ;  /* 0x0000a500706e7619 */ /* 0x080fe20000010203 */
[----:B------:R-:W-:Y:S01]  /*2ea0*/  IMAD.IADD R125, R169, 0x1, R123 ;  /* 0x00000001a97d7824 */ /* 0x000fe200078e027b */
[----:B------:R-:W-:Y:S01]  /*2eb0*/  SHF.L.U64.HI R114, R116, R3, c[0x0][0x284] ;  /* 0x0000a10074727619 */ /* 0x000fe20000010203 */
[----:B------:R-:W-:Y:S01]  /*2ec0*/  IMAD.IADD R124, R167, 0x1, R121 ;  /* 0x00000001a77c7824 */ /* 0x000fe200078e0279 */
[--C-:B------:R-:W-:Y:S01]  /*2ed0*/  IADD3 R113, R113, R7, R12.reuse ;  /* 0x0000000771717210 */ /* 0x100fe20007ffe00c */
[----:B------:R-:W-:Y:S01]  /*2ee0*/  IMAD.SHL.U32 R112, R112, 0x40, RZ ;  /* 0x0000004070707824 */ /* 0x000fe200078e00ff */
[----:B------:R-:W-:Y:S01]  /*2ef0*/  IADD3 R111, R111, R5, R12 ;  /* 0x000000056f6f7210 */ /* 0x000fe20007ffe00c */
[----:B------:R-:W-:Y:S01]  /*2f00*/  IMAD.SHL.U32 R116, R116, 0x40, RZ ;  /* 0x0000004074747824 */ /* 0x000fe200078e00ff */
[----:B------:R-:W-:Y:S01]  /*2f10*/  LOP3.LUT P6, RZ, R82, 0x4, RZ, 0xc0, !PT ;  /* 0x0000000452ff7812 */ /* 0x000fe200078cc0ff */
[----:B------:R-:W-:Y:S01]  /*2f20*/  IMAD.IADD R123, R123, 0x1, R165 ;  /* 0x000000017b7b7824 */ /* 0x000fe200078e02a5 */
[----:B------:R-:W-:Y:S01]  /*2f30*/  LOP3.LUT R0, R12, R0, R13, 0xf6, !PT ;  /* 0x000000000c007212 */ /* 0x000fe200078ef60d */
[----:B------:R-:W-:Y:S01]  /*2f40*/  IMAD.IADD R121, R121, 0x1, R163 ;  /* 0x0000000179797824 */ /* 0x000fe200078e02a3 */
[----:B------:R-:W-:-:S02]  /*2f50*/  P2R R135, PR, RZ, 0x1 ;  /* 0x00000001ff877803 */ /* 0x000fc40000000000 */
[----:B------:R-:W-:Y:S02]  /*2f60*/  SHF.R.S32.HI R146, RZ, 0x1f, R133 ;  /* 0x0000001fff927819 */ /* 0x000fe40000011485 */
[----:B------:R-:W-:Y:S02]  /*2f70*/  SHF.R.S32.HI R144, RZ, 0x1f, R131 ;  /* 0x0000001fff907819 */ /* 0x000fe40000011483 */
[----:B------:R-:W-:Y:S02]  /*2f80*/  SHF.R.S32.HI R134, RZ, 0x1f, R129 ;  /* 0x0000001fff867819 */ /* 0x000fe40000011481 */
[----:B------:R-:W-:Y:S02]  /*2f90*/  SHF.R.S32.HI R132, RZ, 0x1f, R122 ;  /* 0x0000001fff847819 */ /* 0x000fe4000001147a */
[----:B------:R-:W-:Y:S02]  /*2fa0*/  SHF.R.S32.HI R130, RZ, 0x1f, R120 ;  /* 0x0000001fff827819 */ /* 0x000fe40000011478 */
[----:B--2---:R-:W-:-:S02]  /*2fb0*/  SHF.R.S32.HI R128, RZ, 0x1f, R118 ;  /* 0x0000001fff807819 */ /* 0x004fc40000011476 */
.L_x_2298:
        /* <DEDUP_REMOVED lines=36> */
[C---:B------:R-:W-:Y:S01]  /*3200*/  IADD3 R31, R140.reuse, 0x20, RZ ;  /* 0x000000208c1f7810 */ /* 0x040fe20007ffe0ff */
[----:B------:R-:W-:Y:S01]  /*3210*/  CS2R R28, SRZ ;  /* 0x00000000001c7805 */ /* 0x000fe2000001ff00 */
[C---:B------:R-:W-:Y:S01]  /*3220*/  IADD3 R21, R140.reuse, 0x40, RZ ;  /* 0x000000408c157810 */ /* 0x040fe20007ffe0ff */
[----:B------:R-:W-:Y:S01]  /*3230*/  CS2R R32, SRZ ;  /* 0x0000000000207805 */ /* 0x000fe2000001ff00 */
        /* <DEDUP_REMOVED lines=50> */
.L_x_2278:
[----:B------:R-:W-:Y:S05]  /*3560*/  BSYNC B0 ;  /* 0x0000000000007941 */ /* 0x000fea0003800000 */
.L_x_2277:
        /* <DEDUP_REMOVED lines=99> */
.L_x_2281:
[----:B------:R-:W-:Y:S05]  /*3ba0*/  BSYNC B0 ;  /* 0x0000000000007941 */ /* 0x000fea0003800000 */
.L_x_2280:
        /* <DEDUP_REMOVED lines=54> */
.L_x_2283:
[----:B------:R-:W-:Y:S05]  /*3f10*/  BSYNC B0 ;  /* 0x0000000000007941 */ /* 0x000fea0003800000 */
.L_x_2282:
        /* <DEDUP_REMOVED lines=14> */
[----:B------:R-:W-:Y:S01]  /*4000*/  @!P0 LOP3.LUT R40, R67, 0xffff0000, RZ, 0xc0, !PT ;  /* 0xffff000043288812 */ /* 0x000fe200078ec0ff */
[C---:B------:R-:W-:Y:S01]  /*4010*/  @!P0 IMAD.U32 R31, R30.reuse, 0x10000, RZ ;  /* 0x000100001e1f8824 */ /* 0x040fe200078e00ff */
        /* <DEDUP_REMOVED lines=38> */
.L_x_2285:
[----:B------:R-:W-:Y:S05]  /*4280*/  BSYNC B0 ;  /* 0x0000000000007941 */ /* 0x000fea0003800000 */
.L_x_2284:
        /* <DEDUP_REMOVED lines=55> */
.L_x_2287:
[----:B------:R-:W-:Y:S05]  /*4600*/  BSYNC B0 ;  /* 0x0000000000007941 */ /* 0x000fea0003800000 */
.L_x_2286:
        /* <DEDUP_REMOVED lines=10> */
[----:B------:R-:W-:Y:S02]  /*46b0*/  @!P0 PRMT R20, R20, 0x5410, R21 ;  /* 0x0000541014148816 */ /* 0x000fe40000000015 */
[----:B------:R-:W-:Y:S01]  /*46c0*/  @!P0 SHF.R.U32.HI R24, RZ, 0x10, R61 ;  /* 0x00000010ff188819 */ /* 0x000fe2000001163d */
[----:B------:R-:W-:Y:S01]  /*46d0*/  @!P0 IMAD.U32 R25, R58, 0x10000, RZ ;  /* 0x000100003a198824 */ /* 0x000fe200078e00ff */
[----:B------:R-:W-:Y:S01]  /*46e0*/  @!P0 PRMT R9, R9, 0x5410, R22 ;  /* 0x0000541009098816 */ /* 0x000fe20000000016 */
[----:B------:R-:W-:Y:S01]  /*46f0*/  @!P0 IMAD.U32 R21, R20, 0x10000, RZ ;  /* 0x0001000014158824 */ /* 0x000fe200078e00ff */
[----:B------:R-:W-:Y:S02]  /*4700*/  @!P0 LOP3.LUT R30, R58, 0xffff0000, RZ, 0xc0, !PT ;  /* 0xffff00003a1e8812 */ /* 0x000fe400078ec0ff */
[----:B------:R-:W-:Y:S02]  /*4710*/  @!P0 PRMT R55, R55, 0x5410, R24 ;  /* 0x0000541037378816 */ /* 0x000fe40000000018 */
        /* <DEDUP_REMOVED lines=38> */
.L_x_2289:
[----:B------:R-:W-:Y:S05]  /*4980*/  BSYNC B0 ;  /* 0x0000000000007941 */ /* 0x000fea0003800000 */
.L_x_2288:
        /* <DEDUP_REMOVED lines=55> */
.L_x_2276:
        /* <DEDUP_REMOVED lines=44> */
.L_x_2291:
[----:B------:R-:W-:Y:S05]  /*4fc0*/  BSYNC B0 ;  /* 0x0000000000007941 */ /* 0x000fea0003800000 */
.L_x_2290:
        /* <DEDUP_REMOVED lines=45> */
[CC--:B------:R-:W-:Y:S01]  /*52a0*/  IADD3.X R174, R97.reuse, R170.reuse, R146, P1, P0 ;  /* 0x000000aa61ae7210 */ /* 0x0c0fe20000fe0492 */
        /* <DEDUP_REMOVED lines=115> */
.L_x_2293:
[----:B------:R-:W-:Y:S05]  /*59e0*/  BSYNC B0 ;  /* 0x0000000000007941 */ /* 0x000fea0003800000 */
.L_x_2292:
[----:B------:R-:W-:Y:S01]  /*59f0*/  ISETP.GE.AND P0, PT, R137, c[0x0][0x1d4], PT ;  /* 0x0000750089007a0c */ /* 0x000fe20003f06270 */
[----:B------:R-:W-:-:S12]  /*5a00*/  BSSY B0, `(.L_x_2294) ;  /* 0x0000074000007945 */ /* 0x000fd80003800000 */
[----:B------:R-:W-:-:S05]  /*5a10*/  @P0 BRA `(.L_x_2295) ;  /* 0x0000072000000947 */ /* 0x000fca0003800000 */
[----:B------:R-:W-:Y:S01]  /*5a20*/  ISETP.GE.AND P2, PT, R120, c[0x0][0x1d4], PT ;  /* 0x0000750078007a0c */ /* 0x000fe20003f46270 */
[----:B------:R-:W-:Y:S01]  /*5a30*/  IMAD.IADD R60, R111, 0x1, R172 ;  /* 0x000000016f3c7824 */ /* 0x000fe200078e02ac */
[-C--:B------:R-:W-:Y:S03]  /*5a40*/  IADD3 R57, P1, P0, R154, R171.reuse, R131 ;  /* 0x000000ab9a397210 */ /* 0x080fe6000783e083 */
[----:B------:R-:W-:Y:S01]  /*5a50*/  IMAD.SHL.U32 R58, R60, 0x2, RZ ;  /* 0x000000023c3a7824 */ /* 0x000fe200078e00ff */
[CC--:B------:R-:W-:Y:S04]  /*5a60*/  IADD3.X R50, R97.reuse, R170.reuse, R144, P1, P0 ;  /* 0x000000aa61327210 */ /* 0x0c0fe80000fe0490 */
[----:B-1----:R-:W1:Y:S03]  /*5a70*/  LDS.128 R20, [R58+0xc100] ;  /* 0x00c100003a147984 */ /* 0x002e660000000c00 */
        /* <DEDUP_REMOVED lines=11> */
[----:B------:R-:W-:Y:S02]  /*5b30*/  @!P0 SHF.R.U32.HI R32, RZ, 0x10, R69 ;  /* 0x00000010ff208819 */ /* 0x000fe40000011645 */
[----:B------:R-:W-:Y:S01]  /*5b40*/  @!P0 PRMT R39, R39, 0x5410, R26 ;  /* 0x0000541027278816 */ /* 0x000fe2000000001a */
[C---:B-1----:R-:W-:Y:S01]  /*5b50*/  @!P0 IMAD.U32 R26, R20.reuse, 0x10000, RZ ;  /* 0x00010000141a8824 */ /* 0x042fe200078e00ff */
[----:B------:R-:W-:Y:S02]  /*5b60*/  @!P0 SHF.R.U32.HI R41, RZ, 0x10, R71 ;  /* 0x00000010ff298819 */ /* 0x000fe40000011647 */
[----:B------:R-:W-:Y:S02]  /*5b70*/  @!P0 SHF.R.U32.HI R33, RZ, 0x10, R27 ;  /* 0x00000010ff218819 */ /* 0x000fe4000001161b */
[----:B------:R-:W-:Y:S02]  /*5b80*/  @!P0 LOP3.LUT R27, R20, 0xffff0000, RZ, 0xc0, !PT ;  /* 0xffff0000141b8812 */ /* 0x000fe400078ec0ff */
[----:B------:R-:W-:Y:S02]  /*5b90*/  @!P0 PRMT R79, R79, 0x5410, R32 ;  /* 0x000054104f4f8816 */ /* 0x000fe40000000020 */
[----:B------:R-:W-:Y:S02]  /*5ba0*/  @!P0 PRMT R78, R78, 0x5410, R41 ;  /* 0x000054104e4e8816 */ /* 0x000fe40000000029 */
[----:B------:R-:W-:Y:S02]  /*5bb0*/  @!P0 LOP3.LUT R40, R79, 0xffff0000, RZ, 0xc0, !PT ;  /* 0xffff00004f288812 */ /* 0x000fe400078ec0ff */
[C---:B------:R-:W-:Y:S01]  /*5bc0*/  @!P0 LOP3.LUT R48, R78.reuse, 0xffff0000, RZ, 0xc0, !PT ;  /* 0xffff00004e308812 */ /* 0x040fe200078ec0ff */
[----:B------:R-:W-:Y:S01]  /*5bd0*/  @!P0 IMAD.U32 R51, R78, 0x10000, RZ ;  /* 0x000100004e338824 */ /* 0x000fe200078e00ff */
[----:B------:R-:W-:Y:S02]  /*5be0*/  @!P0 SHF.R.U64 R24, R24, 0x10, R25 ;  /* 0x0000001018188819 */ /* 0x000fe40000001219 */
[----:B------:R-:W-:Y:S02]  /*5bf0*/  @!P0 SHF.R.U64 R35, R68, 0x10, R69 ;  /* 0x0000001044238819 */ /* 0x000fe40000001245 */
[----:B------:R-:W-:Y:S02]  /*5c00*/  @!P0 PRMT R37, R37, 0x5410, R24 ;  /* 0x0000541025258816 */ /* 0x000fe40000000018 */
[----:B------:R-:W-:Y:S02]  /*5c10*/  @!P0 SHF.R.U32.HI R25, RZ, 0x10, R25 ;  /* 0x00000010ff198819 */ /* 0x000fe40000011619 */
[----:B------:R-:W-:Y:S02]  /*5c20*/  @!P0 LOP3.LUT R24, R37, 0xffff0000, RZ, 0xc0, !PT ;  /* 0xffff000025188812 */ /* 0x000fe400078ec0ff */
[----:B------:R-:W-:Y:S02]  /*5c30*/  @!P0 SHF.R.U64 R34, R70, 0x10, R71 ;  /* 0x0000001046228819 */ /* 0x000fe40000001247 */
[----:B------:R-:W-:Y:S01]  /*5c40*/  @!P0 PRMT R80, R80, 0x5410, R35 ;  /* 0x0000541050508816 */ /* 0x000fe20000000023 */
[----:B------:R-:W-:Y:S01]  /*5c50*/  @!P0 FMUL.FTZ R3, R27, R24 ;  /* 0x000000181b038220 */ /* 0x000fe20000410000 */
[C---:B--2---:R-:W-:Y:S01]  /*5c60*/  @!P0 LOP3.LUT R41, R72.reuse, 0xffff0000, RZ, 0xc0, !PT ;  /* 0xffff000048298812 */ /* 0x044fe200078ec0ff */
[----:B------:R-:W-:Y:S01]  /*5c70*/  @!P0 IMAD.U32 R32, R72, 0x10000, RZ ;  /* 0x0001000048208824 */ /* 0x000fe200078e00ff */
[----:B------:R-:W-:Y:S01]  /*5c80*/  @!P0 LOP3.LUT R43, R73, 0xffff0000, RZ, 0xc0, !PT ;  /* 0xffff0000492b8812 */ /* 0x000fe200078ec0ff */
[C---:B------:R-:W-:Y:S01]  /*5c90*/  @!P0 IMAD.U32 R46, R75.reuse, 0x10000, RZ ;  /* 0x000100004b2e8824 */ /* 0x040fe200078e00ff */
[----:B------:R-:W-:Y:S01]  /*5ca0*/  @!P0 LOP3.LUT R53, R75, 0xffff0000, RZ, 0xc0, !PT ;  /* 0xffff00004b358812 */ /* 0x000fe200078ec0ff */
[C---:B------:R-:W-:Y:S01]  /*5cb0*/  @!P0 IMAD.U32 R42, R74.reuse, 0x10000, RZ ;  /* 0x000100004a2a8824 */ /* 0x040fe200078e00ff */
[----:B------:R-:W-:Y:S02]  /*5cc0*/  @!P0 LOP3.LUT R49, R74, 0xffff0000, RZ, 0xc0, !PT ;  /* 0xffff00004a318812 */ /* 0x000fe400078ec0ff */
[----:B------:R-:W-:Y:S02]  /*5cd0*/  @!P0 SHF.L.U32 R35, R80, 0x10, RZ ;  /* 0x0000001050238819 */ /* 0x000fe400000006ff */
[----:B------:R-:W-:Y:S01]  /*5ce0*/  @!P0 PRMT R36, R36, 0x5410, R25 ;  /* 0x0000541024248816 */ /* 0x000fe20000000019 */
[----:B------:R-:W-:Y:S01]  /*5cf0*/  @!P0 IMAD.U32 R25, R37, 0x10000, RZ ;  /* 0x0001000025198824 */ /* 0x000fe200078e00ff */
[----:B------:R-:W-:Y:S01]  /*5d00*/  @!P0 PRMT R77, R77, 0x5410, R34 ;  /* 0x000054104d4d8816 */ /* 0x000fe20000000022 */
[----:B------:R-:W-:Y:S01]  /*5d10*/  @!P0 FMUL.FTZ R50, R26, R35 ;  /* 0x000000231a328220 */ /* 0x000fe20000410000 */
[----:B------:R-:W-:Y:S01]  /*5d20*/  @!P0 LOP3.LUT R34, R80, 0xffff0000, RZ, 0xc0, !PT ;  /* 0xffff000050228812 */ /* 0x000fe200078ec0ff */
[-C--:B------:R-:W-:Y:S01]  /*5d30*/  @!P0 FMUL.FTZ R2, R26, R25.reuse ;  /* 0x000000191a028220 */ /* 0x080fe20000410000 */
[----:B------:R-:W-:Y:S01]  /*5d40*/  @!P0 SHF.L.U32 R26, R21, 0x10, RZ ;  /* 0x00000010151a8819 */ /* 0x000fe200000006ff */
[----:B------:R-:W-:Y:S01]  /*5d50*/  @!P0 FFMA.FTZ R50, R32, R25, -R50 ;  /* 0x0000001920328223 */ /* 0x000fe20000010832 */
[----:B------:R-:W-:Y:S01]  /*5d60*/  @!P0 LOP3.LUT R44, R77, 0xffff0000, RZ, 0xc0, !PT ;  /* 0xffff00004d2c8812 */ /* 0x000fe200078ec0ff */
[----:B------:R-:W-:Y:S01]  /*5d70*/  @!P0 FMUL.FTZ R173, R27, R34 ;  /* 0x000000221bad8220 */ /* 0x000fe20000410000 */
[----:B------:R-:W-:Y:S01]  /*5d80*/  @!P0 LOP3.LUT R27, R21, 0xffff0000, RZ, 0xc0, !PT ;  /* 0xffff0000151b8812 */ /* 0x000fe200078ec0ff */
[----:B------:R-:W-:Y:S01]  /*5d90*/  @!P0 FFMA.FTZ R2, R35, R32, R2 ;  /* 0x0000002023028223 */ /* 0x000fe20000010002 */
[----:B------:R-:W-:Y:S01]  /*5da0*/  @!P0 PRMT R38, R38, 0x5410, R33 ;  /* 0x0000541026268816 */ /* 0x000fe20000000021 */
[----:B------:R-:W-:Y:S02]  /*5db0*/  @!P0 IMAD.U32 R35, R79, 0x10000, RZ ;  /* 0x000100004f238824 */ /* 0x000fe400078e00ff */
[----:B------:R-:W-:Y:S01]  /*5dc0*/  @!P0 FFMA.FTZ R173, R41, R24, -R173 ;  /* 0x0000001829ad8223 */ /* 0x000fe200000108ad */
[C---:B------:R-:W-:Y:S01]  /*5dd0*/  @!P0 LOP3.LUT R24, R36.reuse, 0xffff0000, RZ, 0xc0, !PT ;  /* 0xffff000024188812 */ /* 0x040fe200078ec0ff */
[----:B------:R-:W-:Y:S02]  /*5de0*/  @!P0 IMAD.U32 R25, R36, 0x10000, RZ ;  /* 0x0001000024198824 */ /* 0x000fe400078e00ff */
[----:B------:R-:W-:Y:S01]  /*5df0*/  @!P0 FMUL.FTZ R175, R27, R40 ;  /* 0x000000281baf8220 */ /* 0x000fe20000410000 */
[----:B------:R-:W-:Y:S01]  /*5e00*/  @!P0 F2FP.BF16.PACK_AB R50, R173, R50 ;  /* 0x00000032ad32823e */ /* 0x000fe200000010ff */
[----:B------:R-:W-:Y:S02]  /*5e10*/  @!P0 IMAD.U32 R32, R73, 0x10000, RZ ;  /* 0x0001000049208824 */ /* 0x000fe400078e00ff */
[C---:B------:R-:W-:Y:S02]  /*5e20*/  @!P0 FMUL.FTZ R52, R26.reuse, R35 ;  /* 0x000000231a348220 */ /* 0x040fe40000410000 */
[-C--:B------:R-:W-:Y:S01]  /*5e30*/  @!P0 FMUL.FTZ R4, R26, R25.reuse ;  /* 0x000000191a048220 */ /* 0x080fe20000410000 */
[----:B------:R-:W-:Y:S01]  /*5e40*/  @!P0 SHF.L.U32 R26, R23, 0x10, RZ ;  /* 0x00000010171a8819 */ /* 0x000fe200000006ff */
[-C--:B------:R-:W-:Y:S01]  /*5e50*/  @!P0 FMUL.FTZ R5, R27, R24.reuse ;  /* 0x000000181b058220 */ /* 0x080fe20000410000 */
[----:B------:R-:W-:Y:S01]  /*5e60*/  @!P0 LOP3.LUT R27, R23, 0xffff0000, RZ, 0xc0, !PT ;  /* 0xffff0000171b8812 */ /* 0x000fe200078ec0ff */
[----:B------:R-:W-:Y:S01]  /*5e70*/  @!P0 FFMA.FTZ R175, R43, R24, -R175 ;  /* 0x000000182baf8223 */ /* 0x000fe200000108af */
[----:B------:R-:W-:Y:S01]  /*5e80*/  @!P0 LOP3.LUT R24, R38, 0xffff0000, RZ, 0xc0, !PT ;  /* 0xffff000026188812 */ /* 0x000fe200078ec0ff */
[----:B------:R-:W-:Y:S02]  /*5e90*/  @!P0 FFMA.FTZ R52, R32, R25, -R52 ;  /* 0x0000001920348223 */ /* 0x000fe40000010834 */
[----:B------:R-:W-:Y:S02]  /*5ea0*/  @!P0 IMAD.U32 R25, R38, 0x10000, RZ ;  /* 0x0001000026198824 */ /* 0x000fe400078e00ff */
[C---:B------:R-:W-:Y:S01]  /*5eb0*/  @!P0 FMUL.FTZ R58, R26.reuse, R51 ;  /* 0x000000331a3a8220 */ /* 0x040fe20000410000 */
[----:B------:R-:W-:Y:S01]  /*5ec0*/  @!P0 F2FP.BF16.PACK_AB R175, R175, R52 ;  /* 0x00000034afaf823e */ /* 0x000fe200000010ff */
[C---:B------:R-:W-:Y:S02]  /*5ed0*/  @!P0 FMUL.FTZ R177, R27.reuse, R48 ;  /* 0x000000301bb18220 */ /* 0x040fe40000410000 */
[----:B------:R-:W-:Y:S01]  /*5ee0*/  @!P0 FMUL.FTZ R8, R26, R25 ;  /* 0x000000191a088220 */ /* 0x000fe20000410000 */
[----:B------:R-:W-:Y:S01]  /*5ef0*/  @!P0 MOV R73, R175 ;  /* 0x000000af00498202 */ /* 0x000fe20000000f00 */
[-C--:B------:R-:W-:Y:S01]  /*5f00*/  @!P0 FMUL.FTZ R9, R27, R24.reuse ;  /* 0x000000181b098220 */ /* 0x080fe20000410000 */
[C---:B------:R-:W-:Y:S01]  /*5f10*/  @!P0 SHF.L.U32 R26, R22.reuse, 0x10, RZ ;  /* 0x00000010161a8819 */ /* 0x040fe200000006ff */
[----:B------:R-:W-:Y:S01]  /*5f20*/  @!P0 IMAD.U32 R45, R77, 0x10000, RZ ;  /* 0x000100004d2d8824 */ /* 0x000fe200078e00ff */
[----:B------:R-:W-:Y:S01]  /*5f30*/  @!P0 LOP3.LUT R27, R22, 0xffff0000, RZ, 0xc0, !PT ;  /* 0xffff0000161b8812 */ /* 0x000fe200078ec0ff */
[----:B------:R-:W-:Y:S02]  /*5f40*/  @!P0 FFMA.FTZ R58, R46, R25, -R58 ;  /* 0x000000192e3a8223 */ /* 0x000fe4000001083a */
[----:B------:R-:W-:Y:S02]  /*5f50*/  @!P0 IMAD.U32 R25, R39, 0x10000, RZ ;  /* 0x0001000027198824 */ /* 0x000fe400078e00ff */
[----:B------:R-:W-:Y:S01]  /*5f60*/  @!P0 FFMA.FTZ R177, R53, R24, -R177 ;  /* 0x0000001835b18223 */ /* 0x000fe200000108b1 */
[----:B------:R-:W-:Y:S01]  /*5f70*/  @!P0 LOP3.LUT R24, R39, 0xffff0000, RZ, 0xc0, !PT ;  /* 0xffff000027188812 */ /* 0x000fe200078ec0ff */
[----:B------:R-:W-:Y:S02]  /*5f80*/  @!P0 FMUL.FTZ R60, R26, R45 ;  /* 0x0000002d1a3c8220 */ /* 0x000fe40000410000 */
[----:B------:R-:W-:Y:S01]  /*5f90*/  @!P0 FMUL.FTZ R179, R27, R44 ;  /* 0x0000002c1bb38220 */ /* 0x000fe20000410000 */
[----:B------:R-:W-:Y:S01]  /*5fa0*/  @!P0 F2FP.BF16.PACK_AB R58, R177, R58 ;  /* 0x0000003ab13a823e */ /* 0x000fe200000010ff */
        /* <DEDUP_REMOVED lines=25> */
.L_x_2295:
[----:B------:R-:W-:Y:S05]  /*6140*/  BSYNC B0 ;  /* 0x0000000000007941 */ /* 0x000fea0003800000 */
.L_x_2294:
        /* <DEDUP_REMOVED lines=13> */
[--C-:B------:R-:W-:Y:S02]  /*6220*/  @!P0 SHF.R.U32.HI R26, RZ, 0x10, R65.reuse ;  /* 0x00000010ff1a8819 */ /* 0x100fe40000011641 */
[----:B------:R-:W-:Y:S02]  /*6230*/  @!P0 SHF.R.U64 R27, R64, 0x10, R65 ;  /* 0x00000010401b8819 */ /* 0x000fe40000001241 */
[----:B------:R-:W-:Y:S02]  /*6240*/  @!P0 PRMT R63, R63, 0x5410, R26 ;  /* 0x000054103f3f8816 */ /* 0x000fe4000000001a */
[--C-:B------:R-:W-:Y:S02]  /*6250*/  @!P0 SHF.R.U64 R16, R16, 0x10, R17.reuse ;  /* 0x0000001010108819 */ /* 0x100fe40000001211 */
[----:B------:R-:W-:Y:S02]  /*6260*/  @!P0 SHF.R.U32.HI R17, RZ, 0x10, R17 ;  /* 0x00000010ff118819 */ /* 0x000fe40000011611 */
[----:B------:R-:W-:Y:S02]  /*6270*/  @!P0 PRMT R29, R29, 0x5410, R16 ;  /* 0x000054101d1d8816 */ /* 0x000fe40000000010 */
[----:B------:R-:W-:Y:S02]  /*6280*/  @!P0 PRMT R28, R28, 0x5410, R17 ;  /* 0x000054101c1c8816 */ /* 0x000fe40000000011 */
[----:B------:R-:W-:Y:S01]  /*6290*/  @!P0 LOP3.LUT R36, R63, 0xffff0000, RZ, 0xc0, !PT ;  /* 0xffff00003f248812 */ /* 0x000fe200078ec0ff */
[----:B------:R-:W-:Y:S01]  /*62a0*/  @!P0 IMAD.U32 R17, R29, 0x10000, RZ ;  /* 0x000100001d118824 */ /* 0x000fe200078e00ff */
[----:B------:R-:W-:Y:S02]  /*62b0*/  @!P0 PRMT R76, R76, 0x5410, R27 ;  /* 0x000054104c4c8816 */ /* 0x000fe4000000001b */
[----:B------:R-:W-:Y:S02]  /*62c0*/  @!P0 SHF.R.U64 R33, R66, 0x10, R67 ;  /* 0x0000001042218819 */ /* 0x000fe40000001243 */
[--C-:B------:R-:W-:Y:S01]  /*62d0*/  @!P0 SHF.R.U64 R18, R18, 0x10, R19.reuse ;  /* 0x0000001012128819 */ /* 0x100fe20000001213 */
[----:B------:R-:W-:Y:S01]  /*62e0*/  @!P0 IMAD.U32 R27, R76, 0x10000, RZ ;  /* 0x000100004c1b8824 */ /* 0x000fe200078e00ff */
[----:B------:R-:W-:Y:S02]  /*62f0*/  @!P0 SHF.R.U32.HI R19, RZ, 0x10, R19 ;  /* 0x00000010ff138819 */ /* 0x000fe40000011613 */
[----:B------:R-:W-:Y:S01]  /*6300*/  @!P0 PRMT R31, R31, 0x5410, R18 ;  /* 0x000054101f1f8816 */ /* 0x000fe20000000012 */
[----:B-1----:R-:W-:Y:S01]  /*6310*/  @!P0 IMAD.U32 R16, R20, 0x10000, RZ ;  /* 0x0001000014108824 */ /* 0x002fe200078e00ff */
[----:B------:R-:W-:Y:S01]  /*6320*/  @!P0 PRMT R30, R30, 0x5410, R19 ;  /* 0x000054101e1e8816 */ /* 0x000fe20000000013 */
[----:B------:R-:W-:Y:S01]  /*6330*/  @!P0 IMAD.U32 R19, R21, 0x10000, RZ ;  /* 0x0001000015138824 */ /* 0x000fe200078e00ff */
[----:B------:R-:W-:Y:S01]  /*6340*/  @!P0 LOP3.LUT R18, R20, 0xffff0000, RZ, 0xc0, !PT ;  /* 0xffff000014128812 */ /* 0x000fe200078ec0ff */
[----:B------:R-:W-:Y:S01]  /*6350*/  @!P0 FMUL.FTZ R46, R16, R27 ;  /* 0x0000001b102e8220 */ /* 0x000fe20000410000 */
[----:B------:R-:W-:Y:S01]  /*6360*/  @!P0 LOP3.LUT R25, R22, 0xffff0000, RZ, 0xc0, !PT ;  /* 0xffff000016198812 */ /* 0x000fe200078ec0ff */
        /* <DEDUP_REMOVED lines=10> */
[----:B------:R-:W-:Y:S01]  /*6410*/  @!P0 IMAD.U32 R24, R23, 0x10000, RZ ;  /* 0x0001000017188824 */ /* 0x000fe200078e00ff */
[----:B------:R-:W-:Y:S01]  /*6420*/  @!P0 LOP3.LUT R41, R50, 0xffff0000, RZ, 0xc0, !PT ;  /* 0xffff000032298812 */ /* 0x000fe200078ec0ff */
[----:B------:R-:W-:Y:S01]  /*6430*/  @!P0 FFMA.FTZ R2, R27, R26, R2 ;  /* 0x0000001a1b028223 */ /* 0x000fe20000010002 */
[C---:B------:R-:W-:Y:S01]  /*6440*/  @!P0 LOP3.LUT R45, R51.reuse, 0xffff0000, RZ, 0xc0, !PT ;  /* 0xffff0000332d8812 */ /* 0x040fe200078ec0ff */
[----:B------:R-:W-:Y:S01]  /*6450*/  @!P0 IMAD.U32 R42, R51, 0x10000, RZ ;  /* 0x00010000332a8824 */ /* 0x000fe200078e00ff */
[----:B------:R-:W-:Y:S02]  /*6460*/  @!P0 LOP3.LUT R17, R29, 0xffff0000, RZ, 0xc0, !PT ;  /* 0xffff00001d118812 */ /* 0x000fe400078ec0ff */
[----:B------:R-:W-:Y:S01]  /*6470*/  @!P0 PRMT R62, R62, 0x5410, R33 ;  /* 0x000054103e3e8816 */ /* 0x000fe20000000021 */
[----:B------:R-:W-:Y:S01]  /*6480*/  @!P0 IMAD.U32 R33, R63, 0x10000, RZ ;  /* 0x000100003f218824 */ /* 0x000fe200078e00ff */
[----:B------:R-:W-:Y:S01]  /*6490*/  @!P0 PRMT R61, R61, 0x5410, R32 ;  /* 0x000054103d3d8816 */ /* 0x000fe20000000020 */
[----:B------:R-:W-:Y:S01]  /*64a0*/  @!P0 FMUL.FTZ R3, R18, R17 ;  /* 0x0000001112038220 */ /* 0x000fe20000410000 */
[----:B------:R-:W-:Y:S01]  /*64b0*/  @!P0 LOP3.LUT R32, R76, 0xffff0000, RZ, 0xc0, !PT ;  /* 0xffff00004c208812 */ /* 0x000fe200078ec0ff */
[----:B------:R-:W-:Y:S01]  /*64c0*/  @!P0 FMUL.FTZ R54, R19, R33 ;  /* 0x0000002113368220 */ /* 0x000fe20000410000 */
[C---:B------:R-:W-:Y:S01]  /*64d0*/  @!P0 LOP3.LUT R40, R62.reuse, 0xffff0000, RZ, 0xc0, !PT ;  /* 0xffff00003e288812 */ /* 0x040fe200078ec0ff */
[----:B------:R-:W-:Y:S01]  /*64e0*/  @!P0 IMAD.U32 R37, R62, 0x10000, RZ ;  /* 0x000100003e258824 */ /* 0x000fe200078e00ff */
[----:B------:R-:W-:Y:S01]  /*64f0*/  @!P0 LOP3.LUT R44, R61, 0xffff0000, RZ, 0xc0, !PT ;  /* 0xffff00003d2c8812 */ /* 0x000fe200078ec0ff */
[----:B------:R-:W-:Y:S01]  /*6500*/  @!P0 FMUL.FTZ R55, R18, R32 ;  /* 0x0000002012378220 */ /* 0x000fe20000410000 */
[----:B------:R-:W-:Y:S01]  /*6510*/  @!P0 LOP3.LUT R18, R21, 0xffff0000, RZ, 0xc0, !PT ;  /* 0xffff000015128812 */ /* 0x000fe200078ec0ff */
[----:B------:R-:W-:Y:S01]  /*6520*/  @!P0 FFMA.FTZ R54, R35, R16, -R54 ;  /* 0x0000001023368223 */ /* 0x000fe20000010836 */
[----:B------:R-:W-:Y:S01]  /*6530*/  @!P0 SHF.L.U32 R16, R31, 0x10, RZ ;  /* 0x000000101f108819 */ /* 0x000fe200000006ff */
[----:B------:R-:W-:Y:S02]  /*6540*/  @!P0 IMAD.U32 R19, R22, 0x10000, RZ ;  /* 0x0001000016138824 */ /* 0x000fe400078e00ff */
[----:B------:R-:W-:Y:S01]  /*6550*/  @!P0 FFMA.FTZ R55, R34, R17, -R55 ;  /* 0x0000001122378223 */ /* 0x000fe20000010837 */
[----:B------:R-:W-:Y:S01]  /*6560*/  @!P0 LOP3.LUT R17, R28, 0xffff0000, RZ, 0xc0, !PT ;  /* 0xffff00001c118812 */ /* 0x000fe200078ec0ff */
[C---:B------:R-:W-:Y:S02]  /*6570*/  @!P0 FMUL.FTZ R57, R18.reuse, R36 ;  /* 0x0000002412398220 */ /* 0x040fe40000410000 */
        /* <DEDUP_REMOVED lines=51> */
.L_x_2275:
        /* <DEDUP_REMOVED lines=25> */
.L_x_2279:
[----:B------:R-:W-:Y:S05]  /*6a40*/  BSYNC B1 ;  /* 0x0000000000017941 */ /* 0x000fea0003800000 */
.L_x_2274:
[----:B------:R-:W-:Y:S01]  /*6a50*/  ISETP.GT.AND P0, PT, R15, R14, PT ;  /* 0x0000000e0f00720c */ /* 0x000fe20003f04270 */
[----:B------:R-:W-:-:S12]  /*6a60*/  BSSY B0, `(.L_x_2296) ;  /* 0x000003d000007945 */ /* 0x000fd80003800000 */
[----:B-1----:R-:W-:Y:S01]  /*6a70*/  @P0 IADD3 R6, R15, -0x1, RZ ;  /* 0xffffffff0f060810 */ /* 0x002fe20007ffe0ff */
[----:B------:R-:W-:Y:S02]  /*6a80*/  @P0 IMAD.MOV.U32 R8, RZ, RZ, R152 ;  /* 0x000000ffff080224 */ /* 0x000fe400078e0098 */
[----:B------:R-:W-:Y:S01]  /*6a90*/  @P0 IMAD.MOV.U32 R9, RZ, RZ, R95 ;  /* 0x000000ffff090224 */ /* 0x000fe200078e005f */
[----:B--2---:R-:W-:Y:S01]  /*6aa0*/  @P0 SHF.R.S32.HI R3, RZ, 0x1f, R6 ;  /* 0x0000001fff030819 */ /* 0x004fe20000011406 */
[----:B------:R-:W-:Y:S02]  /*6ab0*/  @P0 IMAD R4, R99, R6, RZ ;  /* 0x0000000663040224 */ /* 0x000fe400078e02ff */
        /* <DEDUP_REMOVED lines=26> */
[----:B------:R-:W-:Y:S03]  /*6c60*/  IMAD.MOV.U32 R126, RZ, RZ, R148 ;  /* 0x000000ffff7e7224 */ /* 0x000fe600078e0094 */
[----:B------:R-:W-:Y:S01]  /*6c70*/  LEA.HI.X.SX32 R7, R15, R157, 0x6, P0 ;  /* 0x0000009d0f077211 */ /* 0x000fe200000f36ff */
        /* <DEDUP_REMOVED lines=27> */
.L_x_2297:
[----:B-1----:R-:W-:Y:S05]  /*6e30*/  BSYNC B0 ;  /* 0x0000000000007941 */ /* 0x002fea0003800000 */
.L_x_2296:
        /* <DEDUP_REMOVED lines=32> */
.L_x_2273:
[----:B------:R-:W-:Y:S01]  /*7040*/  ISETP.NE.AND P3, PT, R240, 0x1, PT ;  /* 0x00000001f000780c */ /* 0x000fe20003f65270 */
[----:B------:R-:W-:Y:S01]  /*7050*/  BSSY B0, `(.L_x_2299) ;  /* 0x0000029000007945 */ /* 0x000fe20003800000 */
[----:B-1----:R-:W-:-:S02]  /*7060*/  IADD3 R2, R209, 0x7f, RZ ;  /* 0x0000007fd1027810 */ /* 0x002fc40007ffe0ff */
[----:B------:R-:W-:-:S09]  /*7070*/  LOP3.LUT R226, R226, 0xfffffffd, RZ, 0xc0, !PT ;  /* 0xfffffffde2e27812 */ /* 0x000fd200078ec0ff */
[----:B------:R-:W-:Y:S01]  /*7080*/  @P3 IMAD.HI.U32 R0, R2, c[0x0][0x2c8], RZ ;  /* 0x0000b20002003a27 */ /* 0x000fe200078e00ff */
[----:B------:R-:W-:-:S04]  /*7090*/  @P3 LOP3.LUT R226, R226, 0x2, RZ, 0xfc, !PT ;  /* 0x00000002e2e23812 */ /* 0x000fc800078efcff */
[----:B------:R-:W-:-:S05]  /*70a0*/  @P3 SHF.R.U32.HI R2, RZ, c[0x0][0x2cc], R0 ;  /* 0x0000b300ff023a19 */ /* 0x000fca0000011600 */
[----:B------:R-:W-:-:S05]  /*70b0*/  IMAD.IADD R89, R89, 0x1, R2 ;  /* 0x0000000159597824 */ /* 0x000fca00078e0202 */
[----:B------:R-:W-:-:S04]  /*70c0*/  SHF.R.S32.HI R0, RZ, 0x1f, R89 ;  /* 0x0000001fff007819 */ /* 0x000fc80000011459 */
[----:B------:R-:W-:-:S04]  /*70d0*/  LEA.HI R0, R0, R89, RZ, 0x6 ;  /* 0x0000005900007211 */ /* 0x000fc800078f30ff */
[----:B------:R-:W-:Y:S01]  /*70e0*/  SHF.R.S32.HI R3, RZ, 0x6, R0 ;  /* 0x00000006ff037819 */ /* 0x000fe20000011400 */
[----:B------:R-:W-:-:S03]  /*70f0*/  IMAD.IADD R0, R86, 0x1, R87 ;  /* 0x0000000156007824 */ /* 0x000fc600078e0257 */
[----:B------:R-:W-:Y:S01]  /*7100*/  IMNMX R92, R92, R3, PT ;  /* 0x000000035c5c7217 */ /* 0x000fe20003800200 */
[----:B------:R-:W-:-:S03]  /*7110*/  IMAD.MOV.U32 R3, RZ, RZ, RZ ;  /* 0x000000ffff037224 */ /* 0x000fc600078e00ff */
[----:B------:R-:W-:-:S13]  /*7120*/  ISETP.GE.AND P0, PT, R92, 0x1, PT ;  /* 0x000000015c00780c */ /* 0x000fda0003f06270 */
        /* <DEDUP_REMOVED lines=27> */
.L_x_2300:
[----:B------:R-:W-:Y:S05]  /*72e0*/  BSYNC B0 ;  /* 0x0000000000007941 */ /* 0x000fea0003800000 */
.L_x_2299:
        /* <DEDUP_REMOVED lines=58> */
[----:B------:R-:W-:-:S05]  /*7690*/  @P1 MOV R5, 0x4 ;  /* 0x0000000400051802 */ /* 0x000fca0000000f00 */
[----:B------:R-:W-:-:S06]  /*76a0*/  @P1 IMAD.WIDE R234, R224, R5, c[0x0][0x340] ;  /* 0x0000d000e0ea1625 */ /* 0x000fcc00078e0205 */
[----:B------:R-:W2:Y:S01]  /*76b0*/  @P1 LDG.E R234, [R234.64] ;  /* 0x00000008eaea1981 */ /* 0x000ea2000c1e1900 */
[----:B------:R-:W-:Y:S01]  /*76c0*/  SHF.R.S32.HI R5, RZ, 0x1f, R84 ;  /* 0x0000001fff057819 */ /* 0x000fe20000011454 */
[----:B------:R-:W-:Y:S01]  /*76d0*/  IMAD.WIDE.U32 R6, R84, c[0x0][0x178], RZ ;  /* 0x00005e0054067a25 */ /* 0x000fe200078e00ff */
[----:B------:R-:W-:Y:S02]  /*76e0*/  LEA.HI R8, R88, R213, RZ, 0x3 ;  /* 0x000000d558087211 */ /* 0x000fe400078f18ff */
[----:B------:R-:W-:Y:S01]  /*76f0*/  SHF.R.S32.HI R2, RZ, 0x1f, R0 ;  /* 0x0000001fff027819 */ /* 0x000fe20000011400 */
[----:B------:R-:W-:Y:S01]  /*7700*/  IMAD R5, R5, c[0x0][0x178], RZ ;  /* 0x00005e0005057a24 */ /* 0x000fe200078e02ff */
[----:B------:R-:W-:Y:S02]  /*7710*/  ISETP.NE.U32.AND P2, PT, RZ, c[0x0][0x348], PT ;  /* 0x0000d200ff007a0c */ /* 0x000fe40003f45070 */
[----:B------:R-:W-:Y:S01]  /*7720*/  SHF.R.S32.HI R25, RZ, 0x1f, R228 ;  /* 0x0000001fff197819 */ /* 0x000fe200000114e4 */
[----:B------:R-:W-:Y:S01]  /*7730*/  IMAD R14, R84, c[0x0][0x17c], R5 ;  /* 0x00005f00540e7a24 */ /* 0x000fe200078e0205 */
[----:B------:R-:W-:-:S02]  /*7740*/  SHF.R.S32.HI R5, RZ, 0x3, R8 ;  /* 0x00000003ff057819 */ /* 0x000fc40000011408 */
[----:B------:R-:W-:Y:S01]  /*7750*/  LOP3.LUT R8, R8, 0xfffffff8, RZ, 0xc0, !PT ;  /* 0xfffffff808087812 */ /* 0x000fe200078ec0ff */
[----:B------:R-:W-:Y:S01]  /*7760*/  IMAD.IADD R15, R7, 0x1, R14 ;  /* 0x00000001070f7824 */ /* 0x000fe200078e020e */
[----:B------:R-:W-:Y:S02]  /*7770*/  IADD3 R9, P0, R5, R0, RZ ;  /* 0x0000000005097210 */ /* 0x000fe40007f1e0ff */
[----:B------:R-:W-:Y:S01]  /*7780*/  MOV R24, R228 ;  /* 0x000000e400187202 */ /* 0x000fe20000000f00 */
[----:B------:R-:W-:Y:S01]  /*7790*/  IMAD.IADD R8, R213, 0x1, -R8 ;  /* 0x00000001d5087824 */ /* 0x000fe200078e0a08 */
[----:B------:R-:W-:Y:S02]  /*77a0*/  LEA.HI.X.SX32 R7, R5, R2, 0x1, P0 ;  /* 0x0000000205077211 */ /* 0x000fe400000f0eff */
[----:B------:R-:W-:Y:S01]  /*77b0*/  ISETP.NE.AND.EX P0, PT, RZ, c[0x0][0x34c], PT, P2 ;  /* 0x0000d300ff007a0c */ /* 0x000fe20003f05320 */
[----:B------:R-:W-:Y:S01]  /*77c0*/  IMAD R4, R8, 0x20, R5 ;  /* 0x0000002008047824 */ /* 0x000fe200078e0205 */
[----:B------:R-:W-:Y:S01]  /*77d0*/  MOV R14, R6 ;  /* 0x00000006000e7202 */ /* 0x000fe20000000f00 */
[----:B------:R-:W-:Y:S01]  /*77e0*/  IMAD R0, R7, c[0x0][0x1e0], RZ ;  /* 0x0000780007007a24 */ /* 0x000fe200078e02ff */
[----:B------:R-:W-:Y:S01]  /*77f0*/  SEL R6, R85, RZ, !P0 ;  /* 0x000000ff55067207 */ /* 0x000fe20004000000 */
[----:B------:R-:W-:Y:S01]  /*7800*/  IMAD R7, R7, c[0x0][0x208], RZ ;  /* 0x0000820007077a24 */ /* 0x000fe200078e02ff */
[----:B------:R-:W-:Y:S01]  /*7810*/  IADD3 R4, R209, R4, RZ ;  /* 0x00000004d1047210 */ /* 0x000fe20007ffe0ff */
[----:B------:R-:W-:Y:S01]  /*7820*/  IMAD.WIDE.U32 R20, R9, c[0x0][0x1e0], R24 ;  /* 0x0000780009147a25 */ /* 0x000fe200078e0018 */
[----:B------:R-:W-:-:S02]  /*7830*/  ISETP.GE.AND P5, PT, R228, c[0x0][0x198], PT ;  /* 0x00006600e4007a0c */ /* 0x000fc40003fa6270 */
[----:B------:R-:W-:Y:S01]  /*7840*/  MOV R2, R4 ;  /* 0x0000000400027202 */ /* 0x000fe20000000f00 */
[----:B------:R-:W-:Y:S01]  /*7850*/  IMAD R0, R9, c[0x0][0x1e4], R0 ;  /* 0x0000790009007a24 */ /* 0x000fe200078e0200 */
[----:B------:R-:W-:Y:S01]  /*7860*/  ISETP.GE.AND P4, PT, R215, c[0x0][0x198], PT ;  /* 0x00006600d7007a0c */ /* 0x000fe20003f86270 */
[----:B------:R-:W-:-:S04]  /*7870*/  IMAD.WIDE.U32 R16, R9, c[0x0][0x208], R24 ;  /* 0x0000820009107a25 */ /* 0x000fc800078e0018 */
[----:B------:R-:W-:Y:S02]  /*7880*/  IMAD R7, R9, c[0x0][0x20c], R7 ;  /* 0x0000830009077a24 */ /* 0x000fe400078e0207 */
[----:B------:R-:W-:-:S04]  /*7890*/  @P3 IMAD.HI.U32 R9, R4, c[0x0][0x2c8], RZ ;  /* 0x0000b20004093a27 */ /* 0x000fc800078e00ff */
[----:B------:R-:W-:Y:S01]  /*78a0*/  IMAD.WIDE.U32 R18, R225, c[0x0][0x1b8], R14 ;  /* 0x00006e00e1127a25 */ /* 0x000fe200078e000e */
[----:B------:R-:W-:Y:S02]  /*78b0*/  @P3 SHF.R.U32.HI R2, RZ, c[0x0][0x2cc], R9 ;  /* 0x0000b300ff023a19 */ /* 0x000fe40000011609 */
[----:B------:R-:W-:Y:S01]  /*78c0*/  MOV R14, R16 ;  /* 0x00000010000e7202 */ /* 0x000fe20000000f00 */
[----:B------:R-:W-:Y:S01]  /*78d0*/  IMAD.IADD R21, R21, 0x1, R0 ;  /* 0x0000000115157824 */ /* 0x000fe200078e0200 */
[----:B------:R-:W-:Y:S01]  /*78e0*/  SEL R0, R224, RZ, !P0 ;  /* 0x000000ffe0007207 */ /* 0x000fe20004000000 */
[----:B------:R-:W-:Y:S01]  /*78f0*/  IMAD R15, R6, c[0x0][0x1c0], RZ ;  /* 0x00007000060f7a24 */ /* 0x000fe200078e02ff */
[----:B------:R-:W-:Y:S01]  /*7900*/  ISETP.NE.U32.AND P0, PT, RZ, c[0x0][0x350], PT ;  /* 0x0000d400ff007a0c */ /* 0x000fe20003f05070 */
[----:B------:R-:W-:Y:S01]  /*7910*/  IMAD R19, R225, c[0x0][0x1bc], R19 ;  /* 0x00006f00e1137a24 */ /* 0x000fe200078e0213 */
[----:B------:R-:W-:Y:S01]  /*7920*/  ISETP.GE.AND P3, PT, R214, c[0x0][0x198], PT ;  /* 0x00006600d6007a0c */ /* 0x000fe20003f66270 */
[C---:B------:R-:W-:Y:S01]  /*7930*/  IMAD R6, R0.reuse, c[0x0][0x1c4], R15 ;  /* 0x0000710000067a24 */ /* 0x040fe200078e020f */
[----:B------:R-:W-:Y:S01]  /*7940*/  IADD3 R15, R17, R7, RZ ;  /* 0x00000007110f7210 */ /* 0x000fe20007ffe0ff */
[----:B------:R-:W-:Y:S01]  /*7950*/  IMAD.WIDE.U32 R18, R0, c[0x0][0x1c0], R18 ;  /* 0x0000700000127a25 */ /* 0x000fe200078e0012 */
[----:B------:R-:W-:-:S02]  /*7960*/  IADD3 R7, -R2, RZ, RZ ;  /* 0x000000ff02077210 */ /* 0x000fc40007ffe1ff */
[----:B------:R-:W-:Y:S01]  /*7970*/  SHF.R.S32.HI R0, RZ, 0x1f, R2 ;  /* 0x0000001fff007819 */ /* 0x000fe20000011402 */
[----:B------:R-:W-:Y:S01]  /*7980*/  IMAD.IADD R19, R19, 0x1, R6 ;  /* 0x0000000113137824 */ /* 0x000fe200078e0206 */
[----:B------:R-:W-:Y:S01]  /*7990*/  ISETP.NE.AND.EX P0, PT, RZ, c[0x0][0x354], PT, P0 ;  /* 0x0000d500ff007a0c */ /* 0x000fe20003f05300 */
[----:B------:R-:W-:Y:S02]  /*79a0*/  IMAD R16, R7, c[0x0][0x2c4], R4 ;  /* 0x0000b10007107a24 */ /* 0x000fe400078e0204 */
[----:B------:R-:W-:Y:S02]  /*79b0*/  IMAD R7, R0, c[0x0][0x1b0], RZ ;  /* 0x00006c0000077a24 */ /* 0x000fe400078e02ff */
[----:B------:R-:W-:-:S04]  /*79c0*/  IMAD.WIDE.U32 R18, R2, c[0x0][0x1b0], R18 ;  /* 0x00006c0002127a25 */ /* 0x000fc800078e0012 */
[----:B------:R-:W-:Y:S01]  /*79d0*/  IMAD R0, R2, c[0x0][0x1b4], R7 ;  /* 0x00006d0002007a24 */ /* 0x000fe200078e0207 */
[----:B------:R-:W-:Y:S01]  /*79e0*/  SHF.R.S32.HI R2, RZ, 0x1f, R16 ;  /* 0x0000001fff027819 */ /* 0x000fe20000011410 */
[----:B------:R-:W-:-:S03]  /*79f0*/  IMAD.WIDE.U32 R236, R225, c[0x0][0x1e8], R20 ;  /* 0x00007a00e1ec7a25 */ /* 0x000fc600078e0014 */
[----:B------:R-:W-:Y:S01]  /*7a00*/  IADD3 R19, R19, R0, RZ ;  /* 0x0000000013137210 */ /* 0x000fe20007ffe0ff */
[----:B------:R-:W-:Y:S02]  /*7a10*/  IMAD R9, R2, c[0x0][0x1a8], RZ ;  /* 0x00006a0002097a24 */ /* 0x000fe400078e02ff */
[----:B------:R-:W-:-:S04]  /*7a20*/  IMAD.WIDE.U32 R20, R225, c[0x0][0x210], R14 ;  /* 0x00008400e1147a25 */ /* 0x000fc800078e000e */
[----:B------:R-:W-:Y:S02]  /*7a30*/  IMAD R237, R225, c[0x0][0x1ec], R237 ;  /* 0x00007b00e1ed7a24 */ /* 0x000fe400078e02ed */
[C---:B------:R-:W-:Y:S01]  /*7a40*/  IMAD R14, R16.reuse, c[0x0][0x1ac], R9 ;  /* 0x00006b00100e7a24 */ /* 0x040fe200078e0209 */
[----:B------:R-:W-:Y:S01]  /*7a50*/  IADD3 R9, R3, -0x1, RZ ;  /* 0xffffffff03097810 */ /* 0x000fe20007ffe0ff */
[----:B------:R-:W-:Y:S02]  /*7a60*/  IMAD R21, R225, c[0x0][0x214], R21 ;  /* 0x00008500e1157a24 */ /* 0x000fe400078e0215 */
[----:B------:R-:W-:-:S04]  /*7a70*/  IMAD.WIDE.U32 R16, R16, c[0x0][0x1a8], R18 ;  /* 0x00006a0010107a25 */ /* 0x000fc800078e0012 */
[----:B------:R-:W-:Y:S01]  /*7a80*/  IMAD.IADD R15, R5, 0x1, R209 ;  /* 0x00000001050f7824 */ /* 0x000fe200078e02d1 */
[----:B------:R-:W-:Y:S02]  /*7a90*/  IADD3 R14, R17, R14, RZ ;  /* 0x0000000e110e7210 */ /* 0x000fe40007ffe0ff */
[----:B--2---:R-:W-:Y:S01]  /*7aa0*/  @P1 SHF.R.S32.HI R7, RZ, 0x1f, R234 ;  /* 0x0000001fff071819 */ /* 0x004fe200000114ea */
[----:B------:R-:W-:Y:S01]  /*7ab0*/  @!P1 IMAD.MOV.U32 R7, RZ, RZ, R85 ;  /* 0x000000ffff079224 */ /* 0x000fe200078e0055 */
[----:B------:R-:W-:-:S04]  /*7ac0*/  @!P1 MOV R234, R224 ;  /* 0x000000e000ea9202 */ /* 0x000fc80000000f00 */
[----:B------:R-:W-:Y:S02]  /*7ad0*/  SEL R7, R7, RZ, !P0 ;  /* 0x000000ff07077207 */ /* 0x000fe40004000000 */
[----:B------:R-:W-:Y:S02]  /*7ae0*/  SEL R234, R234, RZ, !P0 ;  /* 0x000000ffeaea7207 */ /* 0x000fe40004000000 */
[C---:B------:R-:W-:Y:S01]  /*7af0*/  LEA R18, P0, R16.reuse, c[0x0][0x160], 0x1 ;  /* 0x0000580010127a11 */ /* 0x040fe200078008ff */
[C---:B------:R-:W-:Y:S02]  /*7b00*/  IMAD R231, R7.reuse, c[0x0][0x1f0], RZ ;  /* 0x00007c0007e77a24 */ /* 0x040fe400078e02ff */
[----:B------:R-:W-:Y:S01]  /*7b10*/  IMAD R7, R7, c[0x0][0x218], RZ ;  /* 0x0000860007077a24 */ /* 0x000fe200078e02ff */
[----:B------:R-:W-:Y:S01]  /*7b20*/  LEA.HI.X R14, R16, c[0x0][0x164], R14, 0x1, P0 ;  /* 0x00005900100e7a11 */ /* 0x000fe200000f0c0e */
[C---:B------:R-:W-:Y:S02]  /*7b30*/  IMAD R231, R234.reuse, c[0x0][0x1f4], R231 ;  /* 0x00007d00eae77a24 */ /* 0x040fe400078e02e7 */
[----:B------:R-:W-:-:S02]  /*7b40*/  IMAD R7, R234, c[0x0][0x21c], R7 ;  /* 0x00008700ea077a24 */ /* 0x000fc400078e0207 */
[----:B------:R-:W-:-:S04]  /*7b50*/  IMAD.WIDE.U32 R236, R234, c[0x0][0x1f0], R236 ;  /* 0x00007c00eaec7a25 */ /* 0x000fc800078e00ec */
[----:B------:R-:W-:Y:S01]  /*7b60*/  IMAD.WIDE.U32 R234, R234, c[0x0][0x218], R20 ;  /* 0x00008600eaea7a25 */ /* 0x000fe200078e0014 */
[----:B------:R-:W-:-:S04]  /*7b70*/  IADD3 R231, R237, R231, RZ ;  /* 0x000000e7ede77210 */ /* 0x000fc80007ffe0ff */
[----:B------:R-:W-:Y:S01]  /*7b80*/  IADD3 R230, R235, R7, RZ ;  /* 0x00000007ebe67210 */ /* 0x000fe20007ffe0ff */
[----:B------:R-:W-:Y:S05]  /*7b90*/  BRA.DIV ~URZ, `(.L_x_2302) ;  /* 0x000157f27f007947 */ /* 0x000fea000b800000 */
[----:B------:R1:W2:Y:S02]  /*7ba0*/  SHFL.IDX PT, R23, R14, RZ, 0x181f ;  /* 0x00181fff0e177589 */ /* 0x0002a400000e0000 */
.L_x_2435:
[----:B------:R-:W-:Y:S05]  /*7bb0*/  BRA.DIV ~URZ, `(.L_x_2303) ;  /* 0x000158427f007947 */ /* 0x000fea000b800000 */
[----:B------:R3:W4:Y:S02]  /*7bc0*/  SHFL.IDX PT, R2, R18, RZ, 0x181f ;  /* 0x00181fff12027589 */ /* 0x00072400000e0000 */
.L_x_2436:
[----:B------:R-:W-:Y:S01]  /*7bd0*/  IMAD R4, R241, c[0x0][0x2c4], RZ ;  /* 0x0000b100f1047a24 */ /* 0x000fe200078e02ff */
[----:B------:R-:W-:Y:S01]  /*7be0*/  BSSY B0, `(.L_x_2304) ;  /* 0x0000011000007945 */ /* 0x000fe20003800000 */
[----:B------:R-:W-:Y:S02]  /*7bf0*/  SHF.R.S32.HI R6, RZ, 0x1f, R215 ;  /* 0x0000001fff067819 */ /* 0x000fe400000114d7 */
[----:B------:R-:W-:Y:S02]  /*7c00*/  SHF.R.S32.HI R7, RZ, 0x1f, R214 ;  /* 0x0000001fff077819 */ /* 0x000fe400000114d6 */
[----:B------:R-:W-:-:S13]  /*7c10*/  ISETP.GE.AND P0, PT, R15, R4, PT ;  /* 0x000000040f00720c */ /* 0x000fda0003f06270 */
[----:B------:R-:W-:Y:S05]  /*7c20*/  @P0 BRA `(.L_x_2305) ;  /* 0x000000c000000947 */ /* 0x000fea0003800000 */
[-C--:B----4-:R-:W-:Y:S02]  /*7c30*/  LEA R20, P2, R228, R2.reuse, 0x1 ;  /* 0x00000002e4147211 */ /* 0x090fe400078408ff */
[CC--:B------:R-:W-:Y:S02]  /*7c40*/  LEA R16, P1, R215.reuse, R2.reuse, 0x1 ;  /* 0x00000002d7107211 */ /* 0x0c0fe400078208ff */
        /* <DEDUP_REMOVED lines=10> */
.L_x_2305:
[----:B------:R-:W-:Y:S05]  /*7cf0*/  BSYNC B0 ;  /* 0x0000000000007941 */ /* 0x000fea0003800000 */
.L_x_2304:
[----:B------:R-:W-:Y:S05]  /*7d00*/  BRA.DIV ~URZ, `(.L_x_2306) ;  /* 0x000157527f007947 */ /* 0x000fea000b800000 */
[----:B--2---:R2:W1:Y:S04]  /*7d10*/  SHFL.IDX PT, R23, R14, 0x1, 0x181f ;  /* 0x00381f000e177f89 */ /* 0x00446800000e0000 */
[----:B----4-:R2:W4:Y:S02]  /*7d20*/  SHFL.IDX PT, R2, R18, 0x1, 0x181f ;  /* 0x00381f0012027f89 */ /* 0x01052400000e0000 */
.L_x_2437:
[----:B------:R-:W-:Y:S01]  /*7d30*/  IADD3 R17, R15, 0x20, RZ ;  /* 0x000000200f117810 */ /* 0x000fe20007ffe0ff */
[----:B------:R-:W-:Y:S03]  /*7d40*/  BSSY B0, `(.L_x_2307) ;  /* 0x000000f000007945 */ /* 0x000fe60003800000 */
[----:B------:R-:W-:-:S13]  /*7d50*/  ISETP.GE.AND P0, PT, R17, R4, PT ;  /* 0x000000041100720c */ /* 0x000fda0003f06270 */
[----:B------:R-:W-:Y:S05]  /*7d60*/  @P0 BRA `(.L_x_2308) ;  /* 0x000000c000000947 */ /* 0x000fea0003800000 */
[-C--:B----4-:R-:W-:Y:S02]  /*7d70*/  LEA R20, P2, R228, R2.reuse, 0x1 ;  /* 0x00000002e4147211 */ /* 0x090fe400078408ff */
[CC--:B------:R-:W-:Y:S02]  /*7d80*/  LEA R16, P1, R215.reuse, R2.reuse, 0x1 ;  /* 0x00000002d7107211 */ /* 0x0c0fe400078208ff */
        /* <DEDUP_REMOVED lines=10> */
.L_x_2308:
[----:B------:R-:W-:Y:S05]  /*7e30*/  BSYNC B0 ;  /* 0x0000000000007941 */ /* 0x000fea0003800000 */
.L_x_2307:
[----:B------:R-:W-:Y:S05]  /*7e40*/  BRA.DIV ~URZ, `(.L_x_2309) ;  /* 0x000156d27f007947 */ /* 0x000fea000b800000 */
[----:B-1----:R1:W2:Y:S02]  /*7e50*/  SHFL.IDX PT, R23, R14, 0x2, 0x181f ;  /* 0x00581f000e177f89 */ /* 0x0022a400000e0000 */
.L_x_2438:
[----:B------:R-:W-:Y:S05]  /*7e60*/  BRA.DIV ~URZ, `(.L_x_2310) ;  /* 0x000157227f007947 */ /* 0x000fea000b800000 */
[----:B----4-:R4:W1:Y:S02]  /*7e70*/  SHFL.IDX PT, R2, R18, 0x2, 0x181f ;  /* 0x00581f0012027f89 */ /* 0x01086400000e0000 */
.L_x_2439:
[----:B------:R-:W-:Y:S01]  /*7e80*/  IADD3 R17, R15, 0x40, RZ ;  /* 0x000000400f117810 */ /* 0x000fe20007ffe0ff */
[----:B------:R-:W-:Y:S03]  /*7e90*/  BSSY B0, `(.L_x_2311) ;  /* 0x000000f000007945 */ /* 0x000fe60003800000 */
[----:B------:R-:W-:-:S13]  /*7ea0*/  ISETP.GE.AND P0, PT, R17, R4, PT ;  /* 0x000000041100720c */ /* 0x000fda0003f06270 */
[----:B------:R-:W-:Y:S05]  /*7eb0*/  @P0 BRA `(.L_x_2312) ;  /* 0x000000c000000947 */ /* 0x000fea0003800000 */
[-C--:B-1----:R-:W-:Y:S02]  /*7ec0*/  LEA R20, P2, R228, R2.reuse, 0x1 ;  /* 0x00000002e4147211 */ /* 0x082fe400078408ff */
        /* <DEDUP_REMOVED lines=11> */
.L_x_2312:
[----:B------:R-:W-:Y:S05]  /*7f80*/  BSYNC B0 ;  /* 0x0000000000007941 */ /* 0x000fea0003800000 */
.L_x_2311:
[----:B------:R-:W-:Y:S05]  /*7f90*/  BRA.DIV ~URZ, `(.L_x_2313) ;  /* 0x000156527f007947 */ /* 0x000fea000b800000 */
[----:B-12---:R1:W2:Y:S04]  /*7fa0*/  SHFL.IDX PT, R23, R14, 0x3, 0x181f ;  /* 0x00781f000e177f89 */ /* 0x0062a800000e0000 */
[----:B------:R1:W3:Y:S02]  /*7fb0*/  SHFL.IDX PT, R2, R18, 0x3, 0x181f ;  /* 0x00781f0012027f89 */ /* 0x0002e400000e0000 */
.L_x_2440:
[----:B------:R-:W-:-:S04]  /*7fc0*/  IADD3 R15, R15, 0x60, RZ ;  /* 0x000000600f0f7810 */ /* 0x000fc80007ffe0ff */
[----:B------:R-:W-:-:S13]  /*7fd0*/  ISETP.GE.AND P0, PT, R15, R4, PT ;  /* 0x000000040f00720c */ /* 0x000fda0003f06270 */
[CC--:B---3--:R-:W-:Y:S02]  /*7fe0*/  @!P0 LEA R16, P1, R228.reuse, R2.reuse, 0x1 ;  /* 0x00000002e4108211 */ /* 0x0c8fe400078208ff */
[CC--:B-1----:R-:W-:Y:S02]  /*7ff0*/  @!P0 LEA R14, P2, R215.reuse, R2.reuse, 0x1 ;  /* 0x00000002d70e8211 */ /* 0x0c2fe400078408ff */
[-C--:B--2---:R-:W-:Y:S02]  /*8000*/  @!P0 LEA.HI.X R17, R228, R23.reuse, R25, 0x1, P1 ;  /* 0x00000017e4118211 */ /* 0x084fe400008f0c19 */
[C---:B----4-:R-:W-:Y:S02]  /*8010*/  @!P0 LEA R18, P1, R214.reuse, R2, 0x1 ;  /* 0x00000002d6128211 */ /* 0x050fe400078208ff */
        /* <DEDUP_REMOVED lines=10> */
[----:B------:R-:W-:Y:S01]  /*80c0*/  IMAD.IADD R6, R242, 0x1, -R5 ;  /* 0x00000001f2067824 */ /* 0x000fe200078e0a05 */
[----:B-1----:R-:W-:Y:S01]  /*80d0*/  SHF.R.S32.HI R16, RZ, 0x1f, R9 ;  /* 0x0000001fff107819 */ /* 0x002fe20000011409 */
[C---:B------:R-:W-:Y:S01]  /*80e0*/  IMAD.WIDE.U32 R14, R9.reuse, c[0x0][0x1e0], RZ ;  /* 0x00007800090e7a25 */ /* 0x040fe200078e00ff */
[----:B------:R-:W-:Y:S03]  /*80f0*/  BAR.SYNC.DEFER_BLOCKING 0x0 ;  /* 0x0000000000007b1d */ /* 0x000fe60000010000 */
        /* <DEDUP_REMOVED lines=8> */
[C---:B------:R-:W-:Y:S01]  /*8180*/  IMAD.WIDE.U32 R18, R2.reuse, c[0x0][0x1e0], RZ ;  /* 0x0000780002127a25 */ /* 0x040fe200078e00ff */
        /* <DEDUP_REMOVED lines=10> */
[----:B------:R-:W-:Y:S02]  /*8230*/  @P1 LEA R18, P3, R5, c[0x0][0x1c8], 0x1 ;  /* 0x0000720005121a11 */ /* 0x000fe400078608ff */
[----:B------:R-:W-:Y:S01]  /*8240*/  @P0 IADD3.X R14, R0, R19, R7, P2, !PT ;  /* 0x00000013000e0210 */ /* 0x000fe200017fe407 */
[----:B------:R-:W-:Y:S01]  /*8250*/  IMAD R7, R9, c[0x0][0x20c], R16 ;  /* 0x0000830009077a24 */ /* 0x000fe200078e0210 */
[----:B------:R-:W-:Y:S02]  /*8260*/  @P1 ISETP.GE.AND P5, PT, R228, c[0x0][0x1d4], PT ;  /* 0x00007500e4001a0c */ /* 0x000fe40003fa6270 */
[----:B------:R-:W-:Y:S01]  /*8270*/  @P1 LEA.HI.X R19, R5, c[0x0][0x1cc], R0, 0x1, P3 ;  /* 0x0000730005131a11 */ /* 0x000fe200018f0c00 */
[----:B------:R-:W-:Y:S01]  /*8280*/  IMAD.IADD R7, R21, 0x1, R7 ;  /* 0x0000000115077824 */ /* 0x000fe200078e0207 */
[----:B------:R-:W-:-:S02]  /*8290*/  LEA R0, P3, R20, R234, 0x6 ;  /* 0x000000ea14007211 */ /* 0x000fc400078630ff */
[----:B------:R-:W-:Y:S02]  /*82a0*/  @P1 ISETP.GE.AND P2, PT, R215, c[0x0][0x1d4], PT ;  /* 0x00007500d7001a0c */ /* 0x000fe40003f46270 */
[----:B------:R-:W-:Y:S02]  /*82b0*/  LEA.HI.X R7, R20, R230, R7, 0x6, P3 ;  /* 0x000000e614077211 */ /* 0x000fe400018f3407 */
[----:B------:R-:W-:Y:S02]  /*82c0*/  @P1 ISETP.GE.AND P3, PT, R214, c[0x0][0x1d4], PT ;  /* 0x00007500d6001a0c */ /* 0x000fe40003f66270 */
[----:B------:R-:W-:Y:S01]  /*82d0*/  @P0 ISETP.GE.AND P6, PT, R228, c[0x0][0x1d4], PT ;  /* 0x00007500e4000a0c */ /* 0x000fe20003fc6270 */
[----:B------:R-:W-:Y:S01]  /*82e0*/  @!PT LDS RZ, [RZ] ;  /* 0x00000000fffff984 */ /* 0x000fe20000000800 */
[----:B------:R-:W-:Y:S01]  /*82f0*/  @!PT LDS RZ, [RZ] ;  /* 0x00000000fffff984 */ /* 0x000fe20000000800 */
[----:B------:R-:W-:Y:S01]  /*8300*/  @!PT LDS RZ, [RZ] ;  /* 0x00000000fffff984 */ /* 0x000fe20000000800 */
[----:B------:R1:W-:Y:S01]  /*8310*/  @P1 LDGSTS.E.BYPASS.LTC128B.128 [R138+0xc100], [R18.64], !P5 ;  /* 0x0c100000128a1fae */ /* 0x0003e2000e901d48 */
[----:B------:R-:W-:Y:S02]  /*8320*/  @P0 LEA R16, P4, R15, c[0x0][0x1c8], 0x1 ;  /* 0x000072000f100a11 */ /* 0x000fe400078808ff */
[----:B------:R-:W-:-:S02]  /*8330*/  @P0 ISETP.GE.AND P5, PT, R215, c[0x0][0x1d4], PT ;  /* 0x00007500d7000a0c */ /* 0x000fc40003fa6270 */
[----:B------:R-:W-:Y:S01]  /*8340*/  @P0 LEA.HI.X R17, R15, c[0x0][0x1cc], R14, 0x1, P4 ;  /* 0x000073000f110a11 */ /* 0x000fe200020f0c0e */
[----:B------:R1:W-:Y:S01]  /*8350*/  @P1 LDGSTS.E.BYPASS.LTC128B.128 [R138+0xe100], [R18.64+0x80], !P2 ;  /* 0x0e100080128a1fae */ /* 0x0003e2000d101d48 */
[----:B------:R-:W-:Y:S02]  /*8360*/  LEA R14, P2, R0, c[0x0][0x1f8], 0x1 ;  /* 0x00007e00000e7a11 */ /* 0x000fe400078408ff */
[----:B------:R-:W-:Y:S01]  /*8370*/  @P0 ISETP.GE.AND P4, PT, R214, c[0x0][0x1d4], PT ;  /* 0x00007500d6000a0c */ /* 0x000fe20003f86270 */
[----:B------:R1:W-:Y:S01]  /*8380*/  @P1 LDGSTS.E.BYPASS.LTC128B.128 [R138+0x10100], [R18.64+0x100], !P3 ;  /* 0x10100100128a1fae */ /* 0x0003e2000d901d48 */
[----:B------:R-:W-:Y:S01]  /*8390*/  LEA.HI.X R15, R0, c[0x0][0x1fc], R7, 0x1, P2 ;  /* 0x00007f00000f7a11 */ /* 0x000fe200010f0c07 */
[----:B------:R-:W-:Y:S01]  /*83a0*/  IMAD.MOV.U32 R0, RZ, RZ, 0x40 ;  /* 0x00000040ff007424 */ /* 0x000fe200078e00ff */
[----:B------:R-:W-:Y:S01]  /*83b0*/  ISETP.GE.AND P3, PT, R228, c[0x0][0x1d4], PT ;  /* 0x00007500e4007a0c */ /* 0x000fe20003f66270 */
[----:B------:R1:W-:Y:S01]  /*83c0*/  @P0 LDGSTS.E.BYPASS.LTC128B.128 [R138+0xd100], [R16.64], !P6 ;  /* 0x0d100000108a0fae */ /* 0x0003e2000f101d48 */
[----:B------:R-:W-:-:S02]  /*83d0*/  ISETP.GE.AND P2, PT, R215, c[0x0][0x1d4], PT ;  /* 0x00007500d7007a0c */ /* 0x000fc40003f46270 */
[C---:B------:R-:W-:Y:S01]  /*83e0*/  ISETP.LT.OR P6, PT, R6.reuse, 0x1, P3 ;  /* 0x000000010600780c */ /* 0x040fe20001fc1670 */
[----:B------:R1:W-:Y:S01]  /*83f0*/  @P0 LDGSTS.E.BYPASS.LTC128B.128 [R138+0xf100], [R16.64+0x80], !P5 ;  /* 0x0f100080108a0fae */ /* 0x0003e2000e901d48 */
[----:B------:R-:W-:Y:S02]  /*8400*/  ISETP.LT.OR P5, PT, R6, 0x1, P2 ;  /* 0x000000010600780c */ /* 0x000fe400017a1670 */
[----:B------:R-:W-:Y:S01]  /*8410*/  ISETP.GE.AND P1, PT, R214, c[0x0][0x1d4], PT ;  /* 0x00007500d6007a0c */ /* 0x000fe20003f26270 */
[----:B------:R1:W-:Y:S01]  /*8420*/  @P0 LDGSTS.E.BYPASS.LTC128B.128 [R138+0x11100], [R16.64+0x100], !P4 ;  /* 0x11100100108a0fae */ /* 0x0003e2000e101d48 */
[C---:B------:R-:W-:Y:S02]  /*8430*/  ISETP.LT.OR P3, PT, R6.reuse, 0x21, P3 ;  /* 0x000000210600780c */ /* 0x040fe40001f61670 */
[C---:B------:R-:W-:Y:S01]  /*8440*/  ISETP.LT.OR P4, PT, R6.reuse, 0x1, P1 ;  /* 0x000000010600780c */ /* 0x040fe20000f81670 */
[----:B------:R-:W0:Y:S01]  /*8450*/  LDGDEPBAR ;  /* 0x00000000000079af */ /* 0x000e220000000000 */
[----:B------:R-:W-:-:S02]  /*8460*/  ISETP.LT.OR P2, PT, R6, 0x21, P2 ;  /* 0x000000210600780c */ /* 0x000fc40001741670 */
[----:B------:R-:W-:Y:S01]  /*8470*/  ISETP.LT.OR P1, PT, R6, 0x21, P1 ;  /* 0x000000210600780c */ /* 0x000fe20000f21670 */
[----:B------:R1:W-:Y:S01]  /*8480*/  LDGSTS.E.BYPASS.LTC128B.128 [R138+0x100], [R14.64], !P6 ;  /* 0x001000000e8a7fae */ /* 0x0003e2000f101d48 */
[----:B------:R-:W-:-:S03]  /*8490*/  IADD3 R6, P0, R14, UR7, RZ ;  /* 0x000000070e067c10 */ /* 0x000fc6000ff1e0ff */
[----:B------:R1:W-:Y:S01]  /*84a0*/  LDGSTS.E.BYPASS.LTC128B.128 [R138+0x2100], [R14.64+0x80], !P5 ;  /* 0x021000800e8a7fae */ /* 0x0003e2000e901d48 */
[----:B------:R-:W-:Y:S02]  /*84b0*/  ISETP.GT.AND P5, PT, R9, R232, PT ;  /* 0x000000e80900720c */ /* 0x000fe40003fa4270 */
[----:B------:R-:W-:Y:S01]  /*84c0*/  IADD3.X R7, R15, UR5, RZ, P0, !PT ;  /* 0x000000050f077c10 */ /* 0x000fe200087fe4ff */
[----:B------:R1:W-:Y:S04]  /*84d0*/  LDGSTS.E.BYPASS.LTC128B.128 [R138+0x4100], [R14.64+0x100], !P4 ;  /* 0x041001000e8a7fae */ /* 0x0003e8000e101d48 */
[----:B------:R1:W-:Y:S04]  /*84e0*/  LDGSTS.E.BYPASS.LTC128B.128 [R138+0x1100], [R6.64], !P3 ;  /* 0x01100000068a7fae */ /* 0x0003e8000d901d48 */
[----:B------:R1:W-:Y:S04]  /*84f0*/  LDGSTS.E.BYPASS.LTC128B.128 [R138+0x3100], [R6.64+0x80], !P2 ;  /* 0x03100080068a7fae */ /* 0x0003e8000d101d48 */
[----:B------:R1:W-:Y:S04]  /*8500*/  LDGSTS.E.BYPASS.LTC128B.128 [R138+0x5100], [R6.64+0x100], !P1 ;  /* 0x05100100068a7fae */ /* 0x0003e8000c901d48 */
[----:B------:R-:W0:Y:S01]  /*8510*/  LDGDEPBAR ;  /* 0x00000000000079af */ /* 0x000e220000000000 */
        /* <DEDUP_REMOVED lines=18> */
[----:B------:R-:W-:-:S07]  /*8640*/  IADD3.X R7, R19, R15, R5, P3, !PT ;  /* 0x0000000f13077210 */ /* 0x000fce0001ffe405 */
[----:B------:R1:W-:Y:S04]  /*8650*/  LDGSTS.E.BYPASS.LTC128B.128 [R138+0x14100], [R18.64+0x80], !P1 ;  /* 0x14100080128a7fae */ /* 0x0003e8000c901d48 */
[----:B------:R1:W-:Y:S04]  /*8660*/  LDGSTS.E.BYPASS.LTC128B.128 [R138+0x16100], [R18.64+0x100], !P0 ;  /* 0x16100100128a7fae */ /* 0x0003e8000c101d48 */
[----:B------:R1:W-:Y:S04]  /*8670*/  LDGSTS.E.BYPASS.LTC128B.128 [R138+0x13100], [R6.64], !P2 ;  /* 0x13100000068a7fae */ /* 0x0003e8000d101d48 */
[----:B------:R1:W-:Y:S04]  /*8680*/  LDGSTS.E.BYPASS.LTC128B.128 [R138+0x15100], [R6.64+0x80], !P1 ;  /* 0x15100080068a7fae */ /* 0x0003e8000c901d48 */
[----:B------:R1:W-:Y:S02]  /*8690*/  LDGSTS.E.BYPASS.LTC128B.128 [R138+0x17100], [R6.64+0x100], !P0 ;  /* 0x17100100068a7fae */ /* 0x0003e4000c101d48 */
.L_x_2315:
[----:B------:R-:W-:Y:S05]  /*86a0*/  BSYNC B0 ;  /* 0x0000000000007941 */ /* 0x000fea0003800000 */
.L_x_2314:
[----:B------:R-:W-:Y:S01]  /*86b0*/  ISETP.LT.AND P0, PT, RZ, c[0x0][0x27c], PT ;  /* 0x00009f00ff007a0c */ /* 0x000fe20003f01270 */
[----:B------:R-:W0:Y:S01]  /*86c0*/  LDGDEPBAR ;  /* 0x00000000000079af */ /* 0x000e220000000000 */
[----:B------:R-:W-:-:S11]  /*86d0*/  ISETP.NE.AND P6, PT, R240, 0x1, PT ;  /* 0x00000001f000780c */ /* 0x000fd60003fc5270 */
[----:B------:R-:W-:Y:S05]  /*86e0*/  @P0 BRA `(.L_x_2316) ;  /* 0x0000002000000947 */ /* 0x000fea0003800000 */
[----:B------:R-:W-:-:S04]  /*86f0*/  DEPBAR.LE SB0, 0x3 ;  /* 0x000080c00000791a */ /* 0x000fc80000000000 */
[----:B------:R-:W-:Y:S05]  /*8700*/  BRA `(.L_x_2317) ;  /* 0x000072e000007947 */ /* 0x000fea0003800000 */
.L_x_2316:
[----:B------:R-:W-:Y:S01]  /*8710*/  ULDC.U8 UR4, c[0x0][0x298] ;  /* 0x0000a60000047ab9 */ /* 0x000fe20000000000 */
[----:B-1---5:R-:W-:Y:S01]  /*8720*/  SHF.R.S32.HI R14, RZ, 0x1f, R81 ;  /* 0x0000001fff0e7819 */ /* 0x022fe20000011451 */
[----:B------:R-:W-:Y:S01]  /*8730*/  IMAD.WIDE.U32 R18, R81, c[0x0][0x280], RZ ;  /* 0x0000a00051127a25 */ /* 0x000fe200078e00ff */
[----:B------:R-:W-:Y:S01]  /*8740*/  ISETP.NE.AND P0, PT, RZ, UR4, PT ;  /* 0x00000004ff007c0c */ /* 0x000fe2000bf05270 */
[----:B------:R-:W-:Y:S01]  /*8750*/  BSSY B2, `(.L_x_2317) ;  /* 0x0000729000027945 */ /* 0x000fe20003800000 */
[C---:B------:R-:W-:Y:S01]  /*8760*/  IADD3 R15, R219.reuse, R209, RZ ;  /* 0x000000d1db0f7210 */ /* 0x040fe20007ffe0ff */
[C---:B------:R-:W-:Y:S01]  /*8770*/  IMAD R6, R14.reuse, c[0x0][0x280], RZ ;  /* 0x0000a0000e067a24 */ /* 0x040fe200078e02ff */
[----:B------:R-:W-:Y:S01]  /*8780*/  IADD3 R68, R219, 0x40, RZ ;  /* 0x00000040db447810 */ /* 0x000fe20007ffe0ff */
[----:B------:R-:W-:Y:S01]  /*8790*/  IMAD R14, R14, c[0x0][0x290], RZ ;  /* 0x0000a4000e0e7a24 */ /* 0x000fe200078e02ff */
[----:B------:R-:W-:Y:S01]  /*87a0*/  LEA R7, R218, R15, 0x6 ;  /* 0x0000000fda077211 */ /* 0x000fe200078e30ff */
[----:B------:R-:W-:-:S02]  /*87b0*/  IMAD R6, R81, c[0x0][0x284], R6 ;  /* 0x0000a10051067a24 */ /* 0x000fc400078e0206 */
[C---:B------:R-:W-:Y:S02]  /*87c0*/  IMAD R5, R81.reuse, c[0x0][0x294], R14 ;  /* 0x0000a50051057a24 */ /* 0x040fe400078e020e */
[----:B------:R-:W-:Y:S01]  /*87d0*/  IMAD.WIDE.U32 R20, R81, c[0x0][0x290], RZ ;  /* 0x0000a40051147a25 */ /* 0x000fe200078e00ff */
[----:B------:R-:W-:-:S04]  /*87e0*/  IADD3 R17, R6, R19, RZ ;  /* 0x0000001306117210 */ /* 0x000fc80007ffe0ff */
[----:B------:R-:W-:Y:S01]  /*87f0*/  IADD3 R5, R5, R21, RZ ;  /* 0x0000001505057210 */ /* 0x000fe20007ffe0ff */
[----:B------:R-:W-:Y:S05]  /*8800*/  @!P0 BRA `(.L_x_2318) ;  /* 0x0000387000008947 */ /* 0x000fea0003800000 */
[----:B------:R-:W-:Y:S01]  /*8810*/  @P6 IMAD.HI.U32 R6, R7, c[0x0][0x2c8], RZ ;  /* 0x0000b20007066a27 */ /* 0x000fe200078e00ff */
[C---:B------:R-:W-:Y:S01]  /*8820*/  IADD3 R29, R140.reuse, 0x20, RZ ;  /* 0x000000208c1d7810 */ /* 0x040fe20007ffe0ff */
[----:B------:R-:W-:Y:S01]  /*8830*/  BSSY B0, `(.L_x_2319) ;  /* 0x000006c000007945 */ /* 0x000fe20003800000 */
[C---:B------:R-:W-:Y:S01]  /*8840*/  IADD3 R36, R140.reuse, 0x10, RZ ;  /* 0x000000108c247810 */ /* 0x040fe20007ffe0ff */
[----:B------:R-:W-:Y:S01]  /*8850*/  IMAD.MOV.U32 R19, RZ, RZ, R17 ;  /* 0x000000ffff137224 */ /* 0x000fe200078e0011 */
[----:B------:R-:W-:Y:S01]  /*8860*/  @P6 SHF.R.U32.HI R7, RZ, c[0x0][0x2cc], R6 ;  /* 0x0000b300ff076a19 */ /* 0x000fe20000011606 */
[----:B------:R-:W-:Y:S01]  /*8870*/  IMAD.MOV.U32 R16, RZ, RZ, R20 ;  /* 0x000000ffff107224 */ /* 0x000fe200078e0014 */
[----:B------:R-:W-:Y:S01]  /*8880*/  IADD3 R24, R140, 0x30, RZ ;  /* 0x000000308c187810 */ /* 0x000fe20007ffe0ff */
[----:B------:R-:W-:Y:S01]  /*8890*/  IMAD.MOV.U32 R17, RZ, RZ, R5 ;  /* 0x000000ffff117224 */ /* 0x000fe200078e0005 */
[----:B------:R-:W-:Y:S01]  /*88a0*/  SHF.R.S32.HI R6, RZ, 0x1f, R7 ;  /* 0x0000001fff067819 */ /* 0x000fe20000011407 */
[C---:B------:R-:W-:Y:S01]  /*88b0*/  IMAD.WIDE.U32 R18, R7.reuse, c[0x0][0x280], R18 ;  /* 0x0000a00007127a25 */ /* 0x040fe200078e0012 */
[----:B------:R-:W-:Y:S01]  /*88c0*/  CS2R R42, SRZ ;  /* 0x00000000002a7805 */ /* 0x000fe2000001ff00 */
[----:B------:R-:W-:Y:S01]  /*88d0*/  CS2R R90, SRZ ;  /* 0x00000000005a7805 */ /* 0x000fe2000001ff00 */
[----:B------:R-:W-:Y:S01]  /*88e0*/  CS2R R98, SRZ ;  /* 0x0000000000627805 */ /* 0x000fe2000001ff00 */
[----:B------:R-:W-:Y:S01]  /*88f0*/  IMAD R14, R6, c[0x0][0x280], RZ ;  /* 0x0000a000060e7a24 */ /* 0x000fe200078e02ff */
        /* <DEDUP_REMOVED lines=12> */
[----:B------:R-:W-:Y:S01]  /*89c0*/  IADD3 R14, R140, 0x50, RZ ;  /* 0x000000508c0e7810 */ /* 0x000fe20007ffe0ff */
[----:B------:R-:W-:Y:S01]  /*89d0*/  CS2R R88, SRZ ;  /* 0x0000000000587805 */ /* 0x000fe2000001ff00 */
[----:B------:R-:W-:Y:S01]  /*89e0*/  LEA.HI.X R28, R18, c[0x0][0x274], R28, 0x1, P0 ;  /* 0x00009d00121c7a11 */ /* 0x000fe200000f0c1c */
[----:B------:R-:W-:Y:S01]  /*89f0*/  IMAD.IADD R25, R17, 0x1, R25 ;  /* 0x0000000111197824 */ /* 0x000fe200078e0219 */
[----:B------:R-:W-:Y:S01]  /*8a00*/  ISETP.GE.AND P0, PT, R15, R4, PT ;  /* 0x000000040f00720c */ /* 0x000fe20003f06270 */
[----:B------:R1:W3:Y:S01]  /*8a10*/  SHFL.IDX PT, R32, R22, RZ, 0x1c1f ;  /* 0x001c1fff16207589 */ /* 0x0002e200000e0000 */
[----:B------:R-:W-:Y:S01]  /*8a20*/  IADD3 R18, R140, 0x40, RZ ;  /* 0x000000408c127810 */ /* 0x000fe20007ffe0ff */
[----:B------:R-:W-:Y:S01]  /*8a30*/  CS2R R96, SRZ ;  /* 0x0000000000607805 */ /* 0x000fe2000001ff00 */
[----:B------:R-:W-:Y:S01]  /*8a40*/  LEA.HI.X R25, R16, c[0x0][0x28c], R25, 0x1, P1 ;  /* 0x0000a30010197a11 */ /* 0x000fe200008f0c19 */
[----:B------:R1:W4:Y:S01]  /*8a50*/  SHFL.IDX PT, R35, R28, RZ, 0x1c1f ;  /* 0x001c1fff1c237589 */ /* 0x00032200000e0000 */
[----:B------:R-:W-:Y:S01]  /*8a60*/  CS2R R104, SRZ ;  /* 0x0000000000687805 */ /* 0x000fe2000001ff00 */
[----:B------:R-:W-:Y:S01]  /*8a70*/  CS2R R114, SRZ ;  /* 0x0000000000727805 */ /* 0x000fe2000001ff00 */
[----:B------:R-:W-:Y:S01]  /*8a80*/  CS2R R118, SRZ ;  /* 0x0000000000767805 */ /* 0x000fe2000001ff00 */
[----:B------:R1:W1:Y:S01]  /*8a90*/  SHFL.IDX PT, R33, R25, RZ, 0x1c1f ;  /* 0x001c1fff19217589 */ /* 0x00026200000e0000 */
[----:B------:R-:W-:Y:S01]  /*8aa0*/  CS2R R106, SRZ ;  /* 0x00000000006a7805 */ /* 0x000fe2000001ff00 */
[----:B------:R-:W-:-:S02]  /*8ab0*/  SHF.R.S32.HI R6, RZ, 0x1f, R29 ;  /* 0x0000001fff067819 */ /* 0x000fc4000001141d */
[----:B------:R-:W-:Y:S02]  /*8ac0*/  SHF.R.S32.HI R19, RZ, 0x1f, R36 ;  /* 0x0000001fff137819 */ /* 0x000fe40000011424 */
[----:B------:R-:W-:Y:S02]  /*8ad0*/  SHF.R.S32.HI R17, RZ, 0x1f, R14 ;  /* 0x0000001fff117819 */ /* 0x000fe4000001140e */
[----:B------:R-:W-:Y:S02]  /*8ae0*/  SHF.R.S32.HI R7, RZ, 0x1f, R18 ;  /* 0x0000001fff077819 */ /* 0x000fe40000011412 */
[----:B------:R-:W-:Y:S01]  /*8af0*/  SHF.R.S32.HI R5, RZ, 0x1f, R24 ;  /* 0x0000001fff057819 */ /* 0x000fe20000011418 */
[----:B------:R-:W-:Y:S05]  /*8b00*/  @P0 BRA `(.L_x_2320) ;  /* 0x000003e000000947 */ /* 0x000fea0003800000 */
[----:B--2---:R-:W-:Y:S01]  /*8b10*/  ISETP.GE.AND P0, PT, R36, c[0x0][0x27c], PT ;  /* 0x00009f0024007a0c */ /* 0x004fe20003f06270 */
[----:B------:R-:W-:Y:S01]  /*8b20*/  CS2R R120, SRZ ;  /* 0x0000000000787805 */ /* 0x000fe2000001ff00 */
[----:B------:R-:W-:Y:S01]  /*8b30*/  ISETP.GE.AND P3, PT, R29, c[0x0][0x27c], PT ;  /* 0x00009f001d007a0c */ /* 0x000fe20003f66270 */
[----:B------:R-:W-:Y:S01]  /*8b40*/  CS2R R118, SRZ ;  /* 0x0000000000767805 */ /* 0x000fe2000001ff00 */
[----:B------:R-:W-:-:S09]  /*8b50*/  ISETP.GE.AND P2, PT, R24, c[0x0][0x27c], PT ;  /* 0x00009f0018007a0c */ /* 0x000fd20003f46270 */
[C---:B------:R-:W-:Y:S01]  /*8b60*/  @!P0 IMAD.SHL.U32 R23, R36.reuse, 0x2, RZ ;  /* 0x0000000224178824 */ /* 0x040fe200078e00ff */
[----:B------:R-:W-:-:S04]  /*8b70*/  @!P0 SHF.L.U64.HI R21, R36, 0x1, R19 ;  /* 0x0000000124158819 */ /* 0x000fc80000010213 */
[-C--:B------:R-:W-:Y:S02]  /*8b80*/  @!P0 IADD3 R30, P1, R34, R23.reuse, RZ ;  /* 0x00000017221e8210 */ /* 0x080fe40007f3e0ff */
[----:B---3--:R-:W-:Y:S01]  /*8b90*/  @!P0 IADD3 R38, P4, R32, R23, RZ ;  /* 0x0000001720268210 */ /* 0x008fe20007f9e0ff */
[----:B------:R-:W-:Y:S02]  /*8ba0*/  @!P3 IMAD.SHL.U32 R47, R29, 0x2, RZ ;  /* 0x000000021d2fb824 */ /* 0x000fe400078e00ff */
[--C-:B----4-:R-:W-:Y:S01]  /*8bb0*/  @!P0 IMAD.X R31, R35, 0x1, R21.reuse, P1 ;  /* 0x00000001231f8824 */ /* 0x110fe200008e0615 */
[----:B------:R-:W-:Y:S01]  /*8bc0*/  ISETP.GE.AND P1, PT, R18, c[0x0][0x27c], PT ;  /* 0x00009f0012007a0c */ /* 0x000fe20003f26270 */
[----:B-1----:R-:W-:Y:S01]  /*8bd0*/  @!P0 IMAD.X R39, R33, 0x1, R21, P4 ;  /* 0x0000000121278824 */ /* 0x002fe200020e0615 */
[----:B------:R-:W-:Y:S02]  /*8be0*/  @!P3 SHF.L.U64.HI R27, R29, 0x1, R6 ;  /* 0x000000011d1bb819 */ /* 0x000fe40000010206 */
[----:B------:R1:W5:Y:S01]  /*8bf0*/  @!P0 LD.E.64 R120, [R30.64] ;  /* 0x000000081e788980 */ /* 0x000362000c101b00 */
[----:B------:R-:W-:-:S03]  /*8c00*/  @!P2 IMAD.SHL.U32 R37, R24, 0x2, RZ ;  /* 0x000000021825a824 */ /* 0x000fc600078e00ff */
[----:B------:R2:W5:Y:S01]  /*8c10*/  @!P0 LD.E.64 R118, [R38.64] ;  /* 0x0000000826768980 */ /* 0x000562000c101b00 */
[-C--:B------:R-:W-:Y:S01]  /*8c20*/  @!P3 IADD3 R48, P0, R34, R47.reuse, RZ ;  /* 0x0000002f2230b210 */ /* 0x080fe20007f1e0ff */
[----:B------:R-:W-:Y:S01]  /*8c30*/  CS2R R102, SRZ ;  /* 0x0000000000667805 */ /* 0x000fe2000001ff00 */
[----:B------:R-:W-:Y:S01]  /*8c40*/  @!P2 SHF.L.U64.HI R23, R24, 0x1, R5 ;  /* 0x000000011817a819 */ /* 0x000fe20000010205 */
[----:B------:R-:W-:Y:S01]  /*8c50*/  CS2R R106, SRZ ;  /* 0x00000000006a7805 */ /* 0x000fe2000001ff00 */
[----:B------:R-:W-:Y:S01]  /*8c60*/  @!P3 IADD3 R46, P4, R32, R47, RZ ;  /* 0x0000002f202eb210 */ /* 0x000fe20007f9e0ff */
[----:B------:R-:W-:Y:S01]  /*8c70*/  @!P3 IMAD.X R49, R35, 0x1, R27, P0 ;  /* 0x000000012331b824 */ /* 0x000fe200000e061b */
[-C--:B------:R-:W-:Y:S02]  /*8c80*/  @!P2 IADD3 R40, P0, R34, R37.reuse, RZ ;  /* 0x000000252228a210 */ /* 0x080fe40007f1e0ff */
[----:B------:R-:W-:Y:S01]  /*8c90*/  @!P1 SHF.L.U64.HI R21, R18, 0x1, R7 ;  /* 0x0000000112159819 */ /* 0x000fe20000010207 */
[----:B------:R-:W-:Y:S01]  /*8ca0*/  @!P3 IMAD.X R47, R33, 0x1, R27, P4 ;  /* 0x00000001212fb824 */ /* 0x000fe200020e061b */
[----:B------:R-:W-:Y:S01]  /*8cb0*/  @!P2 IADD3 R44, P4, R32, R37, RZ ;  /* 0x00000025202ca210 */ /* 0x000fe20007f9e0ff */
[----:B------:R-:W-:-:S04]  /*8cc0*/  @!P2 IMAD.X R41, R35, 0x1, R23, P0 ;  /* 0x000000012329a824 */ /* 0x000fc800000e0617 */
[----:B------:R-:W-:Y:S01]  /*8cd0*/  @!P2 IMAD.X R45, R33, 0x1, R23, P4 ;  /* 0x00000001212da824 */ /* 0x000fe200020e0617 */
[----:B------:R-:W-:Y:S01]  /*8ce0*/  ISETP.GE.AND P4, PT, R140, c[0x0][0x27c], PT ;  /* 0x00009f008c007a0c */ /* 0x000fe20003f86270 */
[----:B-1----:R-:W-:-:S05]  /*8cf0*/  @!P1 IMAD.SHL.U32 R31, R18, 0x2, RZ ;  /* 0x00000002121f9824 */ /* 0x002fca00078e00ff */
[----:B--2---:R-:W-:-:S07]  /*8d00*/  @!P1 IADD3 R38, P0, R34, R31, RZ ;  /* 0x0000001f22269210 */ /* 0x004fce0007f1e0ff */
[----:B------:R-:W-:-:S04]  /*8d10*/  @!P4 IMAD.WIDE R52, R140, 0x2, R34 ;  /* 0x000000028c34c825 */ /* 0x000fc800078e0222 */
[----:B------:R-:W-:Y:S01]  /*8d20*/  @!P1 IMAD.X R39, R35, 0x1, R21, P0 ;  /* 0x0000000123279824 */ /* 0x000fe200000e0615 */
[----:B------:R-:W-:Y:S01]  /*8d30*/  @!P1 IADD3 R30, P0, R32, R31, RZ ;  /* 0x0000001f201e9210 */ /* 0x000fe20007f1e0ff */
[----:B------:R-:W-:Y:S01]  /*8d40*/  @!P4 IMAD.WIDE R50, R140, 0x2, R32 ;  /* 0x000000028c32c825 */ /* 0x000fe200078e0220 */
[----:B------:R1:W5:Y:S03]  /*8d50*/  @!P4 LD.E.64 R102, [R52.64] ;  /* 0x000000083466c980 */ /* 0x000366000c101b00 */
[----:B------:R-:W-:Y:S01]  /*8d60*/  @!P1 IMAD.X R31, R33, 0x1, R21, P0 ;  /* 0x00000001211f9824 */ /* 0x000fe200000e0615 */
[----:B------:R-:W-:Y:S01]  /*8d70*/  ISETP.GE.AND P0, PT, R14, c[0x0][0x27c], PT ;  /* 0x00009f000e007a0c */ /* 0x000fe20003f06270 */
[----:B------:R1:W5:-:S12]  /*8d80*/  @!P4 LD.E.64 R106, [R50.64] ;  /* 0x00000008326ac980 */ /* 0x000358000c101b00 */
[C---:B------:R-:W-:Y:S01]  /*8d90*/  @!P0 IMAD.SHL.U32 R20, R14.reuse, 0x2, RZ ;  /* 0x000000020e148824 */ /* 0x040fe200078e00ff */
[----:B------:R-:W-:-:S04]  /*8da0*/  @!P0 SHF.L.U64.HI R16, R14, 0x1, R17 ;  /* 0x000000010e108819 */ /* 0x000fc80000010211 */
[----:B------:R-:W-:-:S05]  /*8db0*/  @!P0 IADD3 R34, P4, R34, R20, RZ ;  /* 0x0000001422228210 */ /* 0x000fca0007f9e0ff */
[--C-:B------:R-:W-:Y:S01]  /*8dc0*/  @!P0 IMAD.X R35, R35, 0x1, R16.reuse, P4 ;  /* 0x0000000123238824 */ /* 0x100fe200020e0610 */
[----:B------:R-:W-:Y:S01]  /*8dd0*/  @!P0 IADD3 R20, P4, R32, R20, RZ ;  /* 0x0000001420148210 */ /* 0x000fe20007f9e0ff */
        /* <DEDUP_REMOVED lines=8> */
[----:B------:R-:W-:Y:S01]  /*8e60*/  @!P0 IMAD.X R21, R33, 0x1, R16, P4 ;  /* 0x0000000121158824 */ /* 0x000fe200020e0610 */
[----:B------:R1:W5:Y:S04]  /*8e70*/  @!P3 LD.E.64 R116, [R48.64] ;  /* 0x000000083074b980 */ /* 0x000368000c101b00 */
[----:B------:R1:W5:Y:S04]  /*8e80*/  @!P3 LD.E.64 R114, [R46.64] ;  /* 0x000000082e72b980 */ /* 0x000368000c101b00 */
[----:B------:R1:W5:Y:S04]  /*8e90*/  @!P2 LD.E.64 R110, [R40.64] ;  /* 0x00000008286ea980 */ /* 0x000368000c101b00 */
[----:B------:R1:W5:Y:S04]  /*8ea0*/  @!P2 LD.E.64 R104, [R44.64] ;  /* 0x000000082c68a980 */ /* 0x000368000c101b00 */
[----:B------:R1:W5:Y:S04]  /*8eb0*/  @!P1 LD.E.64 R98, [R38.64] ;  /* 0x0000000826629980 */ /* 0x000368000c101b00 */
[----:B------:R1:W5:Y:S04]  /*8ec0*/  @!P1 LD.E.64 R96, [R30.64] ;  /* 0x000000081e609980 */ /* 0x000368000c101b00 */
[----:B------:R1:W5:Y:S04]  /*8ed0*/  @!P0 LD.E.64 R90, [R34.64] ;  /* 0x00000008225a8980 */ /* 0x000368000c101b00 */
[----:B------:R1:W5:Y:S02]  /*8ee0*/  @!P0 LD.E.64 R88, [R20.64] ;  /* 0x0000000814588980 */ /* 0x000364000c101b00 */
.L_x_2320:
[----:B--2---:R-:W-:Y:S05]  /*8ef0*/  BSYNC B0 ;  /* 0x0000000000007941 */ /* 0x004fea0003800000 */
.L_x_2319:
[----:B------:R-:W-:Y:S01]  /*8f00*/  IADD3 R15, R15, 0x40, RZ ;  /* 0x000000400f0f7810 */ /* 0x000fe20007ffe0ff */
[----:B-1---5:R-:W-:Y:S01]  /*8f10*/  IMAD.MOV.U32 R21, RZ, RZ, R90 ;  /* 0x000000ffff157224 */ /* 0x022fe200078e005a */
[----:B------:R1:W2:Y:S01]  /*8f20*/  SHFL.IDX PT, R27, R28, 0x1, 0x1c1f ;  /* 0x003c1f001c1b7f89 */ /* 0x0002a200000e0000 */
[----:B------:R-:W-:Y:S01]  /*8f30*/  IMAD.MOV.U32 R20, RZ, RZ, R91 ;  /* 0x000000ffff147224 */ /* 0x000fe200078e005b */
[----:B------:R-:W-:Y:S01]  /*8f40*/  ISETP.GE.AND P0, PT, R15, R4, PT ;  /* 0x000000040f00720c */ /* 0x000fe20003f06270 */
        /* <DEDUP_REMOVED lines=41> */
[----:B------:R-:W4:Y:S01]  /*91e0*/  SHFL.IDX PT, R26, R26, 0x1, 0x1c1f ;  /* 0x003c1f001a1a7f89 */ /* 0x000f2200000e0000 */
[----:B------:R-:W-:Y:S01]  /*91f0*/  IMAD.MOV.U32 R15, RZ, RZ, R107 ;  /* 0x000000ffff0f7224 */ /* 0x000fe200078e006b */
[----:B------:R-:W-:Y:S01]  /*9200*/  BSSY B0, `(.L_x_2321) ;  /* 0x0000051000007945 */ /* 0x000fe20003800000 */
[----:B------:R-:W-:Y:S01]  /*9210*/  PRMT R92, R21, 0x7610, R92 ;  /* 0x00007610155c7816 */ /* 0x000fe2000000005c */
[----:B------:R1:W3:Y:S01]  /*9220*/  SHFL.IDX PT, R23, R25, 0x1, 0x1c1f ;  /* 0x003c1f0019177f89 */ /* 0x0002e200000e0000 */
[----:B------:R-:W-:Y:S01]  /*9230*/  PRMT R87, R20, 0x7610, R87 ;  /* 0x0000761014577816 */ /* 0x000fe20000000057 */
[----:B------:R-:W-:Y:S01]  /*9240*/  CS2R R50, SRZ ;  /* 0x0000000000327805 */ /* 0x000fe2000001ff00 */
[----:B------:R-:W-:Y:S01]  /*9250*/  PRMT R16, R16, 0x5410, R16 ;  /* 0x0000541010107816 */ /* 0x000fe20000000010 */
[----:B------:R-:W1:Y:S01]  /*9260*/  SHFL.IDX PT, R22, R22, 0x1, 0x1c1f ;  /* 0x003c1f0016167f89 */ /* 0x000e6200000e0000 */
[----:B------:R-:W-:Y:S01]  /*9270*/  PRMT R15, R15, 0x5410, R15 ;  /* 0x000054100f0f7816 */ /* 0x000fe2000000000f */
        /* <DEDUP_REMOVED lines=18> */
[-C--:B----4-:R-:W-:Y:S02]  /*93a0*/  @!P0 IADD3 R38, P1, R26, R21.reuse, RZ ;  /* 0x000000151a268210 */ /* 0x090fe40007f3e0ff */
[----:B-1----:R-:W-:-:S03]  /*93b0*/  @!P0 IADD3 R30, P4, R22, R21, RZ ;  /* 0x00000015161e8210 */ /* 0x002fc60007f9e0ff */
[--C-:B------:R-:W-:Y:S01]  /*93c0*/  @!P0 IMAD.X R39, R27, 0x1, R19.reuse, P1 ;  /* 0x000000011b278824 */ /* 0x100fe200008e0613 */
[----:B------:R-:W-:Y:S01]  /*93d0*/  ISETP.GE.AND P1, PT, R18, c[0x0][0x27c], PT ;  /* 0x00009f0012007a0c */ /* 0x000fe20003f26270 */
[----:B---3--:R-:W-:Y:S02]  /*93e0*/  @!P0 IMAD.X R31, R23, 0x1, R19, P4 ;  /* 0x00000001171f8824 */ /* 0x008fe400020e0613 */
[C---:B------:R-:W-:Y:S01]  /*93f0*/  @!P3 IMAD.SHL.U32 R19, R29.reuse, 0x2, RZ ;  /* 0x000000021d13b824 */ /* 0x040fe200078e00ff */
[----:B------:R1:W5:Y:S01]  /*9400*/  @!P0 LD.E.64 R72, [R38.64] ;  /* 0x0000000826488980 */ /* 0x000362000c101b00 */
[----:B------:R-:W-:Y:S02]  /*9410*/  @!P3 SHF.L.U64.HI R6, R29, 0x1, R6 ;  /* 0x000000011d06b819 */ /* 0x000fe40000010206 */
[----:B------:R-:W-:Y:S01]  /*9420*/  @!P2 SHF.L.U64.HI R20, R24, 0x1, R5 ;  /* 0x000000011814a819 */ /* 0x000fe20000010205 */
[----:B------:R2:W5:Y:S01]  /*9430*/  @!P0 LD.E.64 R70, [R30.64] ;  /* 0x000000081e468980 */ /* 0x000562000c101b00 */
[-C--:B------:R-:W-:Y:S01]  /*9440*/  @!P3 IADD3 R34, P0, R26, R19.reuse, RZ ;  /* 0x000000131a22b210 */ /* 0x080fe20007f1e0ff */
[----:B------:R-:W-:Y:S01]  /*9450*/  @!P2 IMAD.SHL.U32 R5, R24, 0x2, RZ ;  /* 0x000000021805a824 */ /* 0x000fe200078e00ff */
[----:B------:R-:W-:Y:S01]  /*9460*/  @!P3 IADD3 R44, P4, R22, R19, RZ ;  /* 0x00000013162cb210 */ /* 0x000fe20007f9e0ff */
[----:B------:R-:W-:Y:S01]  /*9470*/  CS2R R80, SRZ ;  /* 0x0000000000507805 */ /* 0x000fe2000001ff00 */
[C---:B------:R-:W-:Y:S01]  /*9480*/  @!P1 IMAD.SHL.U32 R19, R18.reuse, 0x2, RZ ;  /* 0x0000000212139824 */ /* 0x040fe200078e00ff */
[----:B------:R-:W-:Y:S01]  /*9490*/  @!P1 SHF.L.U64.HI R7, R18, 0x1, R7 ;  /* 0x0000000112079819 */ /* 0x000fe20000010207 */
[--C-:B------:R-:W-:Y:S01]  /*94a0*/  @!P3 IMAD.X R35, R27, 0x1, R6.reuse, P0 ;  /* 0x000000011b23b824 */ /* 0x100fe200000e0606 */
[----:B------:R-:W-:Y:S01]  /*94b0*/  @!P2 IADD3 R32, P0, R26, R5, RZ ;  /* 0x000000051a20a210 */ /* 0x000fe20007f1e0ff */
[----:B------:R-:W-:Y:S01]  /*94c0*/  @!P3 IMAD.X R45, R23, 0x1, R6, P4 ;  /* 0x00000001172db824 */ /* 0x000fe200020e0606 */
[----:B------:R-:W-:-:S03]  /*94d0*/  CS2R R78, SRZ ;  /* 0x00000000004e7805 */ /* 0x000fc6000001ff00 */
[----:B------:R-:W-:Y:S01]  /*94e0*/  @!P2 IMAD.X R33, R27, 0x1, R20, P0 ;  /* 0x000000011b21a824 */ /* 0x000fe200000e0614 */
[----:B-1----:R-:W-:Y:S02]  /*94f0*/  @!P2 IADD3 R38, P4, R22, R5, RZ ;  /* 0x000000051626a210 */ /* 0x002fe40007f9e0ff */
[----:B--2---:R-:W-:-:S03]  /*9500*/  @!P1 IADD3 R30, P0, R26, R19, RZ ;  /* 0x000000131a1e9210 */ /* 0x004fc60007f1e0ff */
[----:B------:R-:W-:Y:S01]  /*9510*/  @!P2 IMAD.X R39, R23, 0x1, R20, P4 ;  /* 0x000000011727a824 */ /* 0x000fe200020e0614 */
[----:B------:R-:W-:Y:S01]  /*9520*/  ISETP.GE.AND P4, PT, R140, c[0x0][0x27c], PT ;  /* 0x00009f008c007a0c */ /* 0x000fe20003f86270 */
[----:B------:R-:W-:Y:S01]  /*9530*/  @!P1 IMAD.X R31, R27, 0x1, R7, P0 ;  /* 0x000000011b1f9824 */ /* 0x000fe200000e0607 */
[----:B------:R-:W-:-:S05]  /*9540*/  @!P1 IADD3 R6, P0, R22, R19, RZ ;  /* 0x0000001316069210 */ /* 0x000fca0007f1e0ff */
[----:B------:R-:W-:Y:S01]  /*9550*/  @!P1 IMAD.X R7, R23, 0x1, R7, P0 ;  /* 0x0000000117079824 */ /* 0x000fe200000e0607 */
[----:B------:R-:W-:-:S05]  /*9560*/  ISETP.GE.AND P0, PT, R14, c[0x0][0x27c], PT ;  /* 0x00009f000e007a0c */ /* 0x000fca0003f06270 */
[----:B------:R-:W-:-:S04]  /*9570*/  @!P4 IMAD.WIDE R42, R140, 0x2, R26 ;  /* 0x000000028c2ac825 */ /* 0x000fc800078e021a */
[----:B------:R-:W-:Y:S01]  /*9580*/  @!P4 IMAD.WIDE R40, R140, 0x2, R22 ;  /* 0x000000028c28c825 */ /* 0x000fe200078e0216 */
[----:B------:R1:W5:Y:S04]  /*9590*/  @!P4 LD.E.64 R80, [R42.64] ;  /* 0x000000082a50c980 */ /* 0x000368000c101b00 */
[----:B------:R2:W5:Y:S01]  /*95a0*/  @!P4 LD.E.64 R78, [R40.64] ;  /* 0x00000008284ec980 */ /* 0x000562000c101b00 */
        /* <DEDUP_REMOVED lines=11> */
[----:B------:R-:W-:Y:S01]  /*9660*/  @!P0 IMAD.X R23, R23, 0x1, R17, P4 ;  /* 0x0000000117178824 */ /* 0x000fe200020e0611 */
[----:B------:R3:W5:Y:S01]  /*9670*/  @!P3 LD.E.64 R66, [R34.64] ;  /* 0x000000082242b980 */ /* 0x000762000c101b00 */
[----:B-1----:R-:W-:-:S03]  /*9680*/  CS2R R42, SRZ ;  /* 0x00000000002a7805 */ /* 0x002fc6000001ff00 */
[----:B------:R3:W5:Y:S01]  /*9690*/  @!P3 LD.E.64 R64, [R44.64] ;  /* 0x000000082c40b980 */ /* 0x000762000c101b00 */
[----:B--2---:R-:W-:-:S03]  /*96a0*/  CS2R R40, SRZ ;  /* 0x0000000000287805 */ /* 0x004fc6000001ff00 */
[----:B------:R3:W5:Y:S04]  /*96b0*/  @!P2 LD.E.64 R58, [R32.64] ;  /* 0x00000008203aa980 */ /* 0x000768000c101b00 */
[----:B------:R3:W5:Y:S04]  /*96c0*/  @!P2 LD.E.64 R56, [R38.64] ;  /* 0x000000082638a980 */ /* 0x000768000c101b00 */
[----:B------:R3:W5:Y:S04]  /*96d0*/  @!P1 LD.E.64 R50, [R30.64] ;  /* 0x000000081e329980 */ /* 0x000768000c101b00 */
[----:B------:R3:W5:Y:S04]  /*96e0*/  @!P1 LD.E.64 R46, [R6.64] ;  /* 0x00000008062e9980 */ /* 0x000768000c101b00 */
[----:B------:R3:W5:Y:S04]  /*96f0*/  @!P0 LD.E.64 R42, [R20.64] ;  /* 0x00000008142a8980 */ /* 0x000768000c101b00 */
[----:B------:R3:W5:Y:S02]  /*9700*/  @!P0 LD.E.64 R40, [R22.64] ;  /* 0x0000000816288980 */ /* 0x000764000c101b00 */
.L_x_2322:
[----:B--2---:R-:W-:Y:S05]  /*9710*/  BSYNC B0 ;  /* 0x0000000000007941 */ /* 0x004fea0003800000 */
.L_x_2321:
[----:B---3-5:R-:W-:Y:S01]  /*9720*/  IMAD.MOV.U32 R6, RZ, RZ, R42 ;  /* 0x000000ffff067224 */ /* 0x028fe200078e002a */
[----:B------:R-:W-:Y:S01]  /*9730*/  LOP3.LUT R19, R83, 0x18, R142, 0xf8, !PT ;  /* 0x0000001853137812 */ /* 0x000fe200078ef88e */
[----:B------:R-:W-:Y:S01]  /*9740*/  IMAD.MOV.U32 R5, RZ, RZ, R43 ;  /* 0x000000ffff057224 */ /* 0x000fe200078e002b */
[----:B------:R-:W-:Y:S01]  /*9750*/  LOP3.LUT P0, RZ, R82, 0x4, RZ, 0xc0, !PT ;  /* 0x0000000452ff7812 */ /* 0x000fe2000780c0ff */
[----:B------:R-:W-:Y:S01]  /*9760*/  IMAD.MOV.U32 R7, RZ, RZ, R51 ;  /* 0x000000ffff077224 */ /* 0x000fe200078e0033 */
[----:B------:R-:W-:Y:S01]  /*9770*/  PRMT R17, R6, 0x7610, R17 ;  /* 0x0000761006117816 */ /* 0x000fe20000000011 */
[----:B------:R-:W-:Y:S01]  /*9780*/  IMAD.MOV.U32 R6, RZ, RZ, R58 ;  /* 0x000000ffff067224 */ /* 0x000fe200078e003a */
[----:B------:R-:W-:Y:S01]  /*9790*/  PRMT R16, R5, 0x7610, R16 ;  /* 0x0000761005107816 */ /* 0x000fe20000000010 */
[----:B------:R-:W-:Y:S01]  /*97a0*/  IMAD.MOV.U32 R5, RZ, RZ, R59 ;  /* 0x000000ffff057224 */ /* 0x000fe200078e003b */
[----:B-1----:R-:W-:Y:S01]  /*97b0*/  PRMT R22, R7, 0x7610, R22 ;  /* 0x0000761007167816 */ /* 0x002fe20000000016 */
[----:B------:R-:W-:Y:S01]  /*97c0*/  IMAD.MOV.U32 R7, RZ, RZ, R67 ;  /* 0x000000ffff077224 */ /* 0x000fe200078e0043 */
[----:B------:R-:W-:Y:S01]  /*97d0*/  PRMT R28, R6, 0x7610, R28 ;  /* 0x00007610061c7816 */ /* 0x000fe2000000001c */
[----:B------:R-:W-:Y:S01]  /*97e0*/  IMAD.MOV.U32 R6, RZ, RZ, R72 ;  /* 0x000000ffff067224 */ /* 0x000fe200078e0048 */
[----:B------:R-:W-:Y:S01]  /*97f0*/  PRMT R27, R5, 0x7610, R27 ;  /* 0x00007610051b7816 */ /* 0x000fe2000000001b */
[----:B------:R-:W-:Y:S01]  /*9800*/  IMAD.MOV.U32 R5, RZ, RZ, R73 ;  /* 0x000000ffff057224 */ /* 0x000fe200078e0049 */
[----:B------:R-:W-:Y:S01]  /*9810*/  LOP3.LUT R19, R12, R19, R13, 0xf6, !PT ;  /* 0x000000130c137212 */ /* 0x000fe200078ef60d */
[----:B------:R-:W-:Y:S01]  /*9820*/  IMAD.MOV.U32 R12, RZ, RZ, R50 ;  /* 0x000000ffff0c7224 */ /* 0x000fe200078e0032 */
[----:B------:R-:W-:Y:S01]  /*9830*/  PRMT R31, R7, 0x7610, R31 ;  /* 0x00007610071f7816 */ /* 0x000fe2000000001f */
[----:B------:R-:W-:Y:S01]  /*9840*/  IMAD.IADD R55, R4, 0x1, -R209 ;  /* 0x0000000104377824 */ /* 0x000fe200078e0ad1 */
[----:B----4-:R-:W-:Y:S01]  /*9850*/  PRMT R35, R6, 0x7610, R35 ;  /* 0x0000761006237816 */ /* 0x010fe20000000023 */
[----:B------:R-:W-:Y:S01]  /*9860*/  IMAD.MOV.U32 R7, RZ, RZ, R81 ;  /* 0x000000ffff077224 */ /* 0x000fe200078e0051 */
[----:B------:R-:W-:Y:S01]  /*9870*/  PRMT R34, R5, 0x7610, R34 ;  /* 0x0000761005227816 */ /* 0x000fe20000000022 */
[----:B------:R-:W-:Y:S01]  /*9880*/  IMAD.MOV.U32 R6, RZ, RZ, R40 ;  /* 0x000000ffff067224 */ /* 0x000fe200078e0028 */
[----:B------:R-:W-:Y:S01]  /*9890*/  PRMT R23, R12, 0x7610, R23 ;  /* 0x000076100c177816 */ /* 0x000fe20000000017 */
[----:B------:R-:W-:Y:S01]  /*98a0*/  IMAD.MOV.U32 R5, RZ, RZ, R41 ;  /* 0x000000ffff057224 */ /* 0x000fe200078e0029 */
[----:B------:R-:W-:Y:S01]  /*98b0*/  IMNMX R55, R55, 0x80, PT ;  /* 0x0000008037377817 */ /* 0x000fe20003800200 */
[----:B------:R-:W-:Y:S01]  /*98c0*/  IMAD.MOV.U32 R12, RZ, RZ, R66 ;  /* 0x000000ffff0c7224 */ /* 0x000fe200078e0042 */
[----:B------:R-:W-:Y:S01]  /*98d0*/  PRMT R39, R7, 0x7610, R39 ;  /* 0x0000761007277816 */ /* 0x000fe20000000027 */
[----:B------:R-:W-:Y:S01]  /*98e0*/  IMAD.MOV.U32 R7, RZ, RZ, R47 ;  /* 0x000000ffff077224 */ /* 0x000fe200078e002f */
[----:B------:R-:W-:Y:S01]  /*98f0*/  PRMT R15, R6, 0x7610, R15 ;  /* 0x00007610060f7816 */ /* 0x000fe2000000000f */
[----:B------:R-:W-:Y:S01]  /*9900*/  IMAD.MOV.U32 R6, RZ, RZ, R56 ;  /* 0x000000ffff067224 */ /* 0x000fe200078e0038 */
[----:B------:R-:W-:Y:S01]  /*9910*/  PRMT R13, R5, 0x7610, R13 ;  /* 0x00007610050d7816 */ /* 0x000fe2000000000d */
[----:B------:R-:W-:Y:S01]  /*9920*/  IMAD.MOV.U32 R5, RZ, RZ, R57 ;  /* 0x000000ffff057224 */ /* 0x000fe200078e0039 */
[----:B------:R-:W-:Y:S01]  /*9930*/  ISETP.GE.AND P1, PT, R219, R55, PT ;  /* 0x00000037db00720c */ /* 0x000fe20003f26270 */
[----:B------:R-:W-:Y:S01]  /*9940*/  IMAD.SHL.U32 R19, R19, 0x2, RZ ;  /* 0x0000000213137824 */ /* 0x000fe200078e00ff */
        /* <DEDUP_REMOVED lines=16> */
[----:B------:R-:W-:-:S04]  /*9a50*/  DEPBAR.LE SB0, 0x3 ;  /* 0x000080c00000791a */ /* 0x000fc80000000000 */
[C---:B------:R-:W-:Y:S01]  /*9a60*/  IADD3 R4, R19.reuse, 0x18100, RZ ;  /* 0x0001810013047810 */ /* 0x040fe20007ffe0ff */
[----:B------:R-:W-:Y:S01]  /*9a70*/  BSSY B1, `(.L_x_2323) ;  /* 0x0000133000017945 */ /* 0x000fe20003800000 */
[----:B------:R-:W-:Y:S02]  /*9a80*/  PRMT R21, R12, 0x7610, R21 ;  /* 0x000076100c157816 */ /* 0x000fe40000000015 */
[----:B------:R-:W-:Y:S02]  /*9a90*/  IADD3 R12, R19, 0x18140, RZ ;  /* 0x00018140130c7810 */ /* 0x000fe40007ffe0ff */
[----:B------:R-:W-:Y:S02]  /*9aa0*/  PRMT R37, R7, 0x7610, R37 ;  /* 0x0000761007257816 */ /* 0x000fe40000000025 */
[----:B------:R-:W-:Y:S02]  /*9ab0*/  PRMT R48, R6, 0x7610, R48 ;  /* 0x0000761006307816 */ /* 0x000fe40000000030 */
[----:B------:R-:W-:-:S02]  /*9ac0*/  PRMT R45, R5, 0x7610, R45 ;  /* 0x00007610052d7816 */ /* 0x000fc4000000002d */
[----:B------:R-:W-:Y:S01]  /*9ad0*/  @P0 IADD3 R12, R4, -0x40, RZ ;  /* 0xffffffc0040c0810 */ /* 0x000fe20007ffe0ff */
[----:B------:R-:W-:Y:S06]  /*9ae0*/  BAR.SYNC.DEFER_BLOCKING 0x0 ;  /* 0x0000000000007b1d */ /* 0x000fec0000010000 */
[----:B------:R-:W-:Y:S05]  /*9af0*/  @P1 BRA `(.L_x_2324) ;  /* 0x000012a000001947 */ /* 0x000fea0003800000 */
[----:B------:R-:W-:Y:S01]  /*9b00*/  ISETP.GE.AND P0, PT, R140, c[0x0][0x27c], PT ;  /* 0x00009f008c007a0c */ /* 0x000fe20003f06270 */
[----:B------:R-:W-:-:S12]  /*9b10*/  BSSY B0, `(.L_x_2325) ;  /* 0x0000030000007945 */ /* 0x000fd80003800000 */
[----:B------:R-:W-:Y:S05]  /*9b20*/  @P0 BRA `(.L_x_2326) ;  /* 0x000002e000000947 */ /* 0x000fea0003800000 */
[----:B------:R-:W1:Y:S01]  /*9b30*/  LDS.128 R4, [R19+0x18100] ;  /* 0x0181000013047984 */ /* 0x000e620000000c00 */
[----:B------:R-:W-:Y:S02]  /*9b40*/  SHF.R.U32.HI R82, RZ, 0x10, R107 ;  /* 0x00000010ff527819 */ /* 0x000fe4000001166b */
[--C-:B------:R-:W-:Y:S02]  /*9b50*/  SHF.R.U64 R101, R102, 0x10, R103.reuse ;  /* 0x0000001066657819 */ /* 0x100fe40000001267 */
[----:B------:R-:W-:Y:S02]  /*9b60*/  SHF.R.U32.HI R102, RZ, 0x10, R103 ;  /* 0x00000010ff667819 */ /* 0x000fe40000011667 */
[----:B------:R-:W-:Y:S02]  /*9b70*/  PRMT R82, R15, 0x5432, R82 ;  /* 0x000054320f527816 */ /* 0x000fe40000000052 */
[----:B------:R-:W-:Y:S02]  /*9b80*/  PRMT R95, R95, 0x5410, R102 ;  /* 0x000054105f5f7816 */ /* 0x000fe40000000066 */
[----:B------:R-:W-:-:S02]  /*9b90*/  SHF.R.U64 R83, R106, 0x10, R107 ;  /* 0x000000106a537819 */ /* 0x000fc4000000126b */
[----:B------:R-:W-:Y:S02]  /*9ba0*/  PRMT R100, R100, 0x5410, R101 ;  /* 0x0000541064647816 */ /* 0x000fe40000000065 */
[----:B------:R-:W-:Y:S02]  /*9bb0*/  LOP3.LUT R109, R95, 0xffff0000, RZ, 0xc0, !PT ;  /* 0xffff00005f6d7812 */ /* 0x000fe400078ec0ff */
[----:B------:R-:W-:Y:S02]  /*9bc0*/  PRMT R83, R16, 0x5432, R83 ;  /* 0x0000543210537816 */ /* 0x000fe40000000053 */
[C---:B-1----:R-:W-:Y:S01]  /*9bd0*/  LOP3.LUT R101, R6.reuse, 0xffff0000, RZ, 0xc0, !PT ;  /* 0xffff000006657812 */ /* 0x042fe200078ec0ff */
[----:B------:R-:W-:Y:S01]  /*9be0*/  IMAD.U32 R102, R6, 0x10000, RZ ;  /* 0x0001000006667824 */ /* 0x000fe200078e00ff */
[C---:B------:R-:W-:Y:S01]  /*9bf0*/  SHF.L.U32 R108, R4.reuse, 0x10, RZ ;  /* 0x00000010046c7819 */ /* 0x040fe200000006ff */
[C---:B------:R-:W-:Y:S01]  /*9c00*/  IMAD.U32 R6, R7.reuse, 0x10000, RZ ;  /* 0x0001000007067824 */ /* 0x040fe200078e00ff */
[----:B------:R-:W-:Y:S01]  /*9c10*/  LOP3.LUT R107, R4, 0xffff0000, RZ, 0xc0, !PT ;  /* 0xffff0000046b7812 */ /* 0x000fe200078ec0ff */
[C---:B------:R-:W-:Y:S01]  /*9c20*/  IMAD.U32 R4, R82.reuse, 0x10000, RZ ;  /* 0x0001000052047824 */ /* 0x040fe200078e00ff */
[----:B------:R-:W-:Y:S01]  /*9c30*/  LOP3.LUT R103, R7, 0xffff0000, RZ, 0xc0, !PT ;  /* 0xffff000007677812 */ /* 0x000fe200078ec0ff */
[----:B------:R-:W-:Y:S01]  /*9c40*/  IMAD.U32 R7, R95, 0x10000, RZ ;  /* 0x000100005f077824 */ /* 0x000fe200078e00ff */
[----:B------:R-:W-:Y:S01]  /*9c50*/  LOP3.LUT R82, R82, 0xffff0000, RZ, 0xc0, !PT ;  /* 0xffff000052527812 */ /* 0x000fe200078ec0ff */
[----:B------:R-:W-:Y:S01]  /*9c60*/  FMUL.FTZ R95, R101, R4 ;  /* 0x00000004655f7220 */ /* 0x000fe20000410000 */
[----:B------:R-:W-:Y:S01]  /*9c70*/  SHF.L.U32 R106, R5, 0x10, RZ ;  /* 0x00000010056a7819 */ /* 0x000fe200000006ff */
[----:B------:R-:W-:Y:S01]  /*9c80*/  FMUL.FTZ R101, R101, R7 ;  /* 0x0000000765657220 */ /* 0x000fe20000410000 */
[----:B------:R-:W-:Y:S01]  /*9c90*/  LOP3.LUT R112, R5, 0xffff0000, RZ, 0xc0, !PT ;  /* 0xffff000005707812 */ /* 0x000fe200078ec0ff */
[----:B------:R-:W-:-:S02]  /*9ca0*/  FMUL.FTZ R5, R103, R82 ;  /* 0x0000005267057220 */ /* 0x000fc40000410000 */
[C---:B------:R-:W-:Y:S02]  /*9cb0*/  FFMA.FTZ R95, R102.reuse, R7, -R95 ;  /* 0x00000007665f7223 */ /* 0x040fe4000001085f */
[C---:B------:R-:W-:Y:S01]  /*9cc0*/  IMAD.U32 R7, R83.reuse, 0x10000, RZ ;  /* 0x0001000053077824 */ /* 0x040fe200078e00ff */
[----:B------:R-:W-:Y:S01]  /*9cd0*/  LOP3.LUT R83, R83, 0xffff0000, RZ, 0xc0, !PT ;  /* 0xffff000053537812 */ /* 0x000fe200078ec0ff */
[----:B------:R-:W-:Y:S01]  /*9ce0*/  FFMA.FTZ R4, R102, R4, R101 ;  /* 0x0000000466047223 */ /* 0x000fe20000010065 */
[----:B------:R-:W-:Y:S01]  /*9cf0*/  SHF.L.U32 R101, R100, 0x10, RZ ;  /* 0x0000001064657819 */ /* 0x000fe200000006ff */
[-C--:B------:R-:W-:Y:S02]  /*9d00*/  FMUL.FTZ R103, R103, R109.reuse ;  /* 0x0000006d67677220 */ /* 0x080fe40000410000 */
[----:B------:R-:W-:Y:S01]  /*9d10*/  FFMA.FTZ R5, R6, R109, -R5 ;  /* 0x0000006d06057223 */ /* 0x000fe20000010805 */
[----:B------:R-:W-:Y:S01]  /*9d20*/  LOP3.LUT R109, R100, 0xffff0000, RZ, 0xc0, !PT ;  /* 0xffff0000646d7812 */ /* 0x000fe200078ec0ff */
[----:B------:R-:W-:-:S02]  /*9d30*/  FFMA.FTZ R82, R6, R82, R103 ;  /* 0x0000005206527223 */ /* 0x000fc40000010067 */
[C---:B------:R-:W-:Y:S02]  /*9d40*/  FMUL.FTZ R6, R107.reuse, R7 ;  /* 0x000000076b067220 */ /* 0x040fe40000410000 */
[C---:B------:R-:W-:Y:S02]  /*9d50*/  FMUL.FTZ R100, R112.reuse, R83 ;  /* 0x0000005370647220 */ /* 0x040fe40000410000 */
[----:B------:R-:W-:Y:S02]  /*9d60*/  FMUL.FTZ R107, R107, R101 ;  /* 0x000000656b6b7220 */ /* 0x000fe40000410000 */
        /* <DEDUP_REMOVED lines=10> */
.L_x_2326:
[----:B------:R-:W-:Y:S05]  /*9e10*/  BSYNC B0 ;  /* 0x0000000000007941 */ /* 0x000fea0003800000 */
.L_x_2325:
[----:B------:R-:W-:Y:S01]  /*9e20*/  ISETP.GE.AND P0, PT, R36, c[0x0][0x27c], PT ;  /* 0x00009f0024007a0c */ /* 0x000fe20003f06270 */
[----:B------:R-:W-:-:S12]  /*9e30*/  BSSY B0, `(.L_x_2327) ;  /* 0x0000030000007945 */ /* 0x000fd80003800000 */
[----:B------:R-:W-:Y:S05]  /*9e40*/  @P0 BRA `(.L_x_2328) ;  /* 0x000002e000000947 */ /* 0x000fea0003800000 */
[----:B-1----:R-:W1:Y:S01]  /*9e50*/  LDS.128 R4, [R12] ;  /* 0x000000000c047984 */ /* 0x002e620000000c00 */
[----:B------:R-:W-:Y:S02]  /*9e60*/  SHF.R.U64 R95, R118, 0x10, R119 ;  /* 0x00000010765f7819 */ /* 0x000fe40000001277 */
[----:B------:R-:W-:Y:S02]  /*9e70*/  SHF.R.U64 R83, R120, 0x10, R121 ;  /* 0x0000001078537819 */ /* 0x000fe40000001279 */
[----:B------:R-:W-:Y:S02]  /*9e80*/  SHF.R.U32.HI R118, RZ, 0x10, R119 ;  /* 0x00000010ff767819 */ /* 0x000fe40000011677 */
[----:B------:R-:W-:Y:S02]  /*9e90*/  SHF.R.U32.HI R120, RZ, 0x10, R121 ;  /* 0x00000010ff787819 */ /* 0x000fe40000011679 */
[----:B------:R-:W-:Y:S02]  /*9ea0*/  PRMT R87, R87, 0x5410, R118 ;  /* 0x0000541057577816 */ /* 0x000fe40000000076 */
[----:B------:R-:W-:-:S02]  /*9eb0*/  PRMT R93, R93, 0x5410, R120 ;  /* 0x000054105d5d7816 */ /* 0x000fc40000000078 */
[----:B------:R-:W-:Y:S02]  /*9ec0*/  PRMT R94, R94, 0x5410, R83 ;  /* 0x000054105e5e7816 */ /* 0x000fe40000000053 */
[----:B------:R-:W-:Y:S01]  /*9ed0*/  PRMT R92, R92, 0x5410, R95 ;  /* 0x000054105c5c7816 */ /* 0x000fe2000000005f */
[C---:B-1----:R-:W-:Y:S01]  /*9ee0*/  IMAD.U32 R83, R6.reuse, 0x10000, RZ ;  /* 0x0001000006537824 */ /* 0x042fe200078e00ff */
[----:B------:R-:W-:Y:S01]  /*9ef0*/  LOP3.LUT R82, R6, 0xffff0000, RZ, 0xc0, !PT ;  /* 0xffff000006527812 */ /* 0x000fe200078ec0ff */
[----:B------:R-:W-:Y:S01]  /*9f00*/  IMAD.U32 R6, R7, 0x10000, RZ ;  /* 0x0001000007067824 */ /* 0x000fe200078e00ff */
[C---:B------:R-:W-:Y:S02]  /*9f10*/  SHF.L.U32 R102, R4.reuse, 0x10, RZ ;  /* 0x0000001004667819 */ /* 0x040fe400000006ff */
[----:B------:R-:W-:Y:S01]  /*9f20*/  LOP3.LUT R101, R4, 0xffff0000, RZ, 0xc0, !PT ;  /* 0xffff000004657812 */ /* 0x000fe200078ec0ff */
[----:B------:R-:W-:Y:S01]  /*9f30*/  IMAD.U32 R4, R87, 0x10000, RZ ;  /* 0x0001000057047824 */ /* 0x000fe200078e00ff */
[----:B------:R-:W-:Y:S01]  /*9f40*/  LOP3.LUT R95, R7, 0xffff0000, RZ, 0xc0, !PT ;  /* 0xffff0000075f7812 */ /* 0x000fe200078ec0ff */
[----:B------:R-:W-:Y:S01]  /*9f50*/  IMAD.U32 R7, R93, 0x10000, RZ ;  /* 0x000100005d077824 */ /* 0x000fe200078e00ff */
[----:B------:R-:W-:Y:S01]  /*9f60*/  LOP3.LUT R87, R87, 0xffff0000, RZ, 0xc0, !PT ;  /* 0xffff000057577812 */ /* 0x000fe200078ec0ff */
[CC--:B------:R-:W-:Y:S01]  /*9f70*/  FMUL.FTZ R106, R82.reuse, R4.reuse ;  /* 0x00000004526a7220 */ /* 0x0c0fe20000410000 */
[----:B------:R-:W-:Y:S01]  /*9f80*/  LOP3.LUT R93, R93, 0xffff0000, RZ, 0xc0, !PT ;  /* 0xffff00005d5d7812 */ /* 0x000fe200078ec0ff */
[-C--:B------:R-:W-:Y:S01]  /*9f90*/  FMUL.FTZ R82, R82, R7.reuse ;  /* 0x0000000752527220 */ /* 0x080fe20000410000 */
[----:B------:R-:W-:Y:S01]  /*9fa0*/  SHF.L.U32 R100, R5, 0x10, RZ ;  /* 0x0000001005647819 */ /* 0x000fe200000006ff */
[----:B------:R-:W-:Y:S01]  /*9fb0*/  FFMA.FTZ R106, R83, R7, -R106 ;  /* 0x00000007536a7223 */ /* 0x000fe2000001086a */
[----:B------:R-:W-:Y:S01]  /*9fc0*/  LOP3.LUT R103, R5, 0xffff0000, RZ, 0xc0, !PT ;  /* 0xffff000005677812 */ /* 0x000fe200078ec0ff */
[----:B------:R-:W-:Y:S01]  /*9fd0*/  FFMA.FTZ R83, R83, R4, R82 ;  /* 0x0000000453537223 */ /* 0x000fe20000010052 */
[C---:B------:R-:W-:Y:S01]  /*9fe0*/  SHF.L.U32 R7, R94.reuse, 0x10, RZ ;  /* 0x000000105e077819 */ /* 0x040fe200000006ff */
[C---:B------:R-:W-:Y:S01]  /*9ff0*/  FMUL.FTZ R5, R95.reuse, R87 ;  /* 0x000000575f057220 */ /* 0x040fe20000410000 */
[----:B------:R-:W-:Y:S01]  /*a000*/  LOP3.LUT R94, R94, 0xffff0000, RZ, 0xc0, !PT ;  /* 0xffff00005e5e7812 */ /* 0x000fe200078ec0ff */
[C---:B------:R-:W-:Y:S01]  /*a010*/  IMAD.U32 R4, R92.reuse, 0x10000, RZ ;  /* 0x000100005c047824 */ /* 0x040fe200078e00ff */
[----:B------:R-:W-:Y:S01]  /*a020*/  LOP3.LUT R92, R92, 0xffff0000, RZ, 0xc0, !PT ;  /* 0xffff00005c5c7812 */ /* 0x000fe200078ec0ff */
[----:B------:R-:W-:-:S02]  /*a030*/  FMUL.FTZ R95, R95, R93 ;  /* 0x0000005d5f5f7220 */ /* 0x000fc40000410000 */
[C---:B------:R-:W-:Y:S02]  /*a040*/  FFMA.FTZ R5, R6.reuse, R93, -R5 ;  /* 0x0000005d06057223 */ /* 0x040fe40000010805 */
[----:B------:R-:W-:Y:S02]  /*a050*/  FFMA.FTZ R82, R6, R87, R95 ;  /* 0x0000005706527223 */ /* 0x000fe4000001005f */
[----:B------:R-:W-:Y:S02]  /*a060*/  FMUL.FTZ R6, R101, R4 ;  /* 0x0000000465067220 */ /* 0x000fe40000410000 */
[----:B------:R-:W-:Y:S02]  /*a070*/  FMUL.FTZ R87, R103, R92 ;  /* 0x0000005c67577220 */ /* 0x000fe40000410000 */
[----:B------:R-:W-:Y:S02]  /*a080*/  FMUL.FTZ R101, R101, R7 ;  /* 0x0000000765657220 */ /* 0x000fe40000410000 */
[----:B------:R-:W-:-:S02]  /*a090*/  FMUL.FTZ R103, R103, R94 ;  /* 0x0000005e67677220 */ /* 0x000fc40000410000 */
[----:B------:R-:W-:Y:S01]  /*a0a0*/  FFMA.FTZ R93, R102, R7, -R6 ;  /* 0x00000007665d7223 */ /* 0x000fe20000010806 */
[----:B------:R-:W-:Y:S01]  /*a0b0*/  F2FP.BF16.PACK_AB R7, R82, R5 ;  /* 0x000000055207723e */ /* 0x000fe200000010ff */
[----:B------:R-:W-:Y:S01]  /*a0c0*/  FFMA.FTZ R4, R102, R4, R101 ;  /* 0x0000000466047223 */ /* 0x000fe20000010065 */
[----:B------:R-:W-:Y:S01]  /*a0d0*/  F2FP.BF16.PACK_AB R6, R83, R106 ;  /* 0x0000006a5306723e */ /* 0x000fe200000010ff */
[C---:B------:R-:W-:Y:S02]  /*a0e0*/  FFMA.FTZ R87, R100.reuse, R94, -R87 ;  /* 0x0000005e64577223 */ /* 0x040fe40000010857 */
[----:B------:R-:W-:Y:S01]  /*a0f0*/  FFMA.FTZ R92, R100, R92, R103 ;  /* 0x0000005c645c7223 */ /* 0x000fe20000010067 */
[----:B------:R-:W-:-:S04]  /*a100*/  F2FP.BF16.PACK_AB R4, R4, R93 ;  /* 0x0000005d0404723e */ /* 0x000fc800000010ff */
[----:B------:R-:W-:-:S05]  /*a110*/  F2FP.BF16.PACK_AB R5, R92, R87 ;  /* 0x000000575c05723e */ /* 0x000fca00000010ff */
[----:B------:R1:W-:Y:S02]  /*a120*/  STS.128 [R12], R4 ;  /* 0x000000040c007388 */ /* 0x0003e40000000c00 */
.L_x_2328:
[----:B------:R-:W-:Y:S05]  /*a130*/  BSYNC B0 ;  /* 0x0000000000007941 */ /* 0x000fea0003800000 */
.L_x_2327:
[----:B------:R-:W-:Y:S01]  /*a140*/  ISETP.GE.AND P0, PT, R29, c[0x0][0x27c], PT ;  /* 0x00009f001d007a0c */ /* 0x000fe20003f06270 */
[----:B------:R-:W-:-:S12]  /*a150*/  BSSY B0, `(.L_x_2329) ;  /* 0x0000030000007945 */ /* 0x000fd80003800000 */
[----:B------:R-:W-:Y:S05]  /*a160*/  @P0 BRA `(.L_x_2330) ;  /* 0x000002e000000947 */ /* 0x000fea0003800000 */
[----:B-1----:R-:W1:Y:S01]  /*a170*/  LDS.128 R4, [R19+0x1c100] ;  /* 0x01c1000013047984 */ /* 0x002e620000000c00 */
        /* <DEDUP_REMOVED lines=44> */
[----:B------:R1:W-:Y:S02]  /*a440*/  STS.128 [R19+0x1c100], R4 ;  /* 0x01c1000413007388 */ /* 0x0003e40000000c00 */
.L_x_2330:
[----:B------:R-:W-:Y:S05]  /*a450*/  BSYNC B0 ;  /* 0x0000000000007941 */ /* 0x000fea0003800000 */
.L_x_2329:
[----:B------:R-:W-:Y:S01]  /*a460*/  ISETP.GE.AND P0, PT, R24, c[0x0][0x27c], PT ;  /* 0x00009f0018007a0c */ /* 0x000fe20003f06270 */
[----:B------:R-:W-:-:S12]  /*a470*/  BSSY B0, `(.L_x_2331) ;  /* 0x0000030000007945 */ /* 0x000fd80003800000 */
[----:B------:R-:W-:Y:S05]  /*a480*/  @P0 BRA `(.L_x_2332) ;  /* 0x000002e000000947 */ /* 0x000fea0003800000 */
[----:B-1----:R-:W1:Y:S01]  /*a490*/  LDS.128 R4, [R12+0x4000] ;  /* 0x004000000c047984 */ /* 0x002e620000000c00 */
[--C-:B------:R-:W-:Y:S02]  /*a4a0*/  SHF.R.U64 R83, R104, 0x10, R105.reuse ;  /* 0x0000001068537819 */ /* 0x100fe40000001269 */
[----:B------:R-:W-:Y:S02]  /*a4b0*/  SHF.R.U32.HI R104, RZ, 0x10, R105 ;  /* 0x00000010ff687819 */ /* 0x000fe40000011669 */
[--C-:B------:R-:W-:Y:S02]  /*a4c0*/  SHF.R.U64 R77, R110, 0x10, R111.reuse ;  /* 0x000000106e4d7819 */ /* 0x100fe4000000126f */
[----:B------:R-:W-:Y:S02]  /*a4d0*/  SHF.R.U32.HI R110, RZ, 0x10, R111 ;  /* 0x00000010ff6e7819 */ /* 0x000fe4000001166f */
[----:B------:R-:W-:Y:S02]  /*a4e0*/  PRMT R69, R69, 0x5410, R104 ;  /* 0x0000541045457816 */ /* 0x000fe40000000068 */
[----:B------:R-:W-:-:S02]  /*a4f0*/  PRMT R75, R75, 0x5410, R110 ;  /* 0x000054104b4b7816 */ /* 0x000fc4000000006e */
[----:B------:R-:W-:Y:S02]  /*a500*/  PRMT R76, R76, 0x5410, R77 ;  /* 0x000054104c4c7816 */ /* 0x000fe4000000004d */
[----:B------:R-:W-:Y:S02]  /*a510*/  PRMT R74, R74, 0x5410, R83 ;  /* 0x000054104a4a7816 */ /* 0x000fe40000000053 */
[----:B------:R-:W-:Y:S02]  /*a520*/  LOP3.LUT R87, R75, 0xffff0000, RZ, 0xc0, !PT ;  /* 0xffff00004b577812 */ /* 0x000fe400078ec0ff */
[----:B------:R-:W-:Y:S02]  /*a530*/  LOP3.LUT R93, R76, 0xffff0000, RZ, 0xc0, !PT ;  /* 0xffff00004c5d7812 */ /* 0x000fe400078ec0ff */
[----:B-1----:R-:W-:Y:S01]  /*a540*/  SHF.L.U32 R86, R4, 0x10, RZ ;  /* 0x0000001004567819 */ /* 0x002fe200000006ff */
[----:B------:R-:W-:Y:S01]  /*a550*/  IMAD.U32 R82, R6, 0x10000, RZ ;  /* 0x0001000006527824 */ /* 0x000fe200078e00ff */
[----:B------:R-:W-:Y:S01]  /*a560*/  LOP3.LUT R85, R4, 0xffff0000, RZ, 0xc0, !PT ;  /* 0xffff000004557812 */ /* 0x000fe200078ec0ff */
[----:B------:R-:W-:Y:S01]  /*a570*/  IMAD.U32 R4, R69, 0x10000, RZ ;  /* 0x0001000045047824 */ /* 0x000fe200078e00ff */
        /* <DEDUP_REMOVED lines=10> */
[-C--:B------:R-:W-:Y:S02]  /*a620*/  FMUL.FTZ R83, R83, R87.reuse ;  /* 0x0000005753537220 */ /* 0x080fe40000410000 */
[----:B------:R-:W-:Y:S01]  /*a630*/  FFMA.FTZ R5, R6, R87, -R5 ;  /* 0x0000005706057223 */ /* 0x000fe20000010805 */
[----:B------:R-:W-:Y:S01]  /*a640*/  LOP3.LUT R87, R74, 0xffff0000, RZ, 0xc0, !PT ;  /* 0xffff00004a577812 */ /* 0x000fe200078ec0ff */
[C---:B------:R-:W-:Y:S02]  /*a650*/  FFMA.FTZ R75, R82.reuse, R7, -R75 ;  /* 0x00000007524b7223 */ /* 0x040fe4000001084b */
[----:B------:R-:W-:Y:S01]  /*a660*/  FFMA.FTZ R4, R82, R4, R77 ;  /* 0x0000000452047223 */ /* 0x000fe2000001004d */
[----:B------:R-:W-:Y:S01]  /*a670*/  SHF.L.U32 R77, R76, 0x10, RZ ;  /* 0x000000104c4d7819 */ /* 0x000fe200000006ff */
[----:B------:R-:W-:Y:S02]  /*a680*/  IMAD.U32 R7, R74, 0x10000, RZ ;  /* 0x000100004a077824 */ /* 0x000fe400078e00ff */
        /* <DEDUP_REMOVED lines=14> */
.L_x_2332:
[----:B------:R-:W-:Y:S05]  /*a770*/  BSYNC B0 ;  /* 0x0000000000007941 */ /* 0x000fea0003800000 */
.L_x_2331:
        /* <DEDUP_REMOVED lines=11> */
[----:B------:R-:W-:Y:S02]  /*a830*/  LOP3.LUT R83, R62, 0xffff0000, RZ, 0xc0, !PT ;  /* 0xffff00003e537812 */ /* 0x000fe400078ec0ff */
[----:B------:R-:W-:Y:S01]  /*a840*/  PRMT R61, R61, 0x5410, R76 ;  /* 0x000054103d3d7816 */ /* 0x000fe2000000004c */
[C---:B-1----:R-:W-:Y:S01]  /*a850*/  IMAD.U32 R74, R6.reuse, 0x10000, RZ ;  /* 0x00010000064a7824 */ /* 0x042fe200078e00ff */
[----:B------:R-:W-:Y:S01]  /*a860*/  LOP3.LUT R69, R6, 0xffff0000, RZ, 0xc0, !PT ;  /* 0xffff000006457812 */ /* 0x000fe200078ec0ff */
[C---:B------:R-:W-:Y:S01]  /*a870*/  IMAD.U32 R6, R7.reuse, 0x10000, RZ ;  /* 0x0001000007067824 */ /* 0x040fe200078e00ff */
[C---:B------:R-:W-:Y:S02]  /*a880*/  SHF.L.U32 R82, R4.reuse, 0x10, RZ ;  /* 0x0000001004527819 */ /* 0x040fe400000006ff */
[----:B------:R-:W-:Y:S01]  /*a890*/  LOP3.LUT R77, R4, 0xffff0000, RZ, 0xc0, !PT ;  /* 0xffff0000044d7812 */ /* 0x000fe200078ec0ff */
[----:B------:R-:W-:Y:S01]  /*a8a0*/  IMAD.U32 R4, R60, 0x10000, RZ ;  /* 0x000100003c047824 */ /* 0x000fe200078e00ff */
        /* <DEDUP_REMOVED lines=8> */
[C---:B------:R-:W-:Y:S02]  /*a930*/  FFMA.FTZ R69, R74.reuse, R4, R69 ;  /* 0x000000044a457223 */ /* 0x040fe40000010045 */
[----:B------:R-:W-:Y:S01]  /*a940*/  FFMA.FTZ R62, R74, R7, -R62 ;  /* 0x000000074a3e7223 */ /* 0x000fe2000001083e */
[----:B------:R-:W-:Y:S01]  /*a950*/  SHF.L.U32 R7, R63, 0x10, RZ ;  /* 0x000000103f077819 */ /* 0x000fe200000006ff */
[C---:B------:R-:W-:Y:S01]  /*a960*/  IMAD.U32 R4, R61.reuse, 0x10000, RZ ;  /* 0x000100003d047824 */ /* 0x040fe200078e00ff */
[----:B------:R-:W-:Y:S01]  /*a970*/  LOP3.LUT R61, R61, 0xffff0000, RZ, 0xc0, !PT ;  /* 0xffff00003d3d7812 */ /* 0x000fe200078ec0ff */
[-C--:B------:R-:W-:Y:S01]  /*a980*/  FMUL.FTZ R75, R75, R83.reuse ;  /* 0x000000534b4b7220 */ /* 0x080fe20000410000 */
[----:B------:R-:W-:Y:S01]  /*a990*/  LOP3.LUT R63, R63, 0xffff0000, RZ, 0xc0, !PT ;  /* 0xffff00003f3f7812 */ /* 0x000fe200078ec0ff */
[C---:B------:R-:W-:Y:S02]  /*a9a0*/  FFMA.FTZ R5, R6.reuse, R83, -R5 ;  /* 0x0000005306057223 */ /* 0x040fe40000010805 */
[----:B------:R-:W-:-:S02]  /*a9b0*/  FFMA.FTZ R60, R6, R60, R75 ;  /* 0x0000003c063c7223 */ /* 0x000fc4000001004b */
[CC--:B------:R-:W-:Y:S02]  /*a9c0*/  FMUL.FTZ R6, R77.reuse, R4.reuse ;  /* 0x000000044d067220 */ /* 0x0c0fe40000410000 */
        /* <DEDUP_REMOVED lines=12> */
.L_x_2334:
[----:B------:R-:W-:Y:S05]  /*aa90*/  BSYNC B0 ;  /* 0x0000000000007941 */ /* 0x000fea0003800000 */
.L_x_2333:
[----:B------:R-:W-:-:S13]  /*aaa0*/  ISETP.GE.AND P0, PT, R14, c[0x0][0x27c], PT ;  /* 0x00009f000e007a0c */ /* 0x000fda0003f06270 */
        /* <DEDUP_REMOVED lines=47> */
.L_x_2324:
[----:B------:R-:W-:Y:S05]  /*ada0*/  BSYNC B1 ;  /* 0x0000000000017941 */ /* 0x000fea0003800000 */
.L_x_2323:
        /* <DEDUP_REMOVED lines=51> */
.L_x_2337:
[----:B------:R-:W-:Y:S05]  /*b0e0*/  BSYNC B0 ;  /* 0x0000000000007941 */ /* 0x000fea0003800000 */
.L_x_2336:
        /* <DEDUP_REMOVED lines=11> */
[----:B------:R-:W-:Y:S02]  /*b1a0*/  PRMT R38, R38, 0x5410, R39 ;  /* 0x0000541026267816 */ /* 0x000fe40000000027 */
[----:B------:R-:W-:Y:S01]  /*b1b0*/  LOP3.LUT R53, R34, 0xffff0000, RZ, 0xc0, !PT ;  /* 0xffff000022357812 */ /* 0x000fe200078ec0ff */
        /* <DEDUP_REMOVED lines=10> */
[C---:B------:R-:W-:Y:S01]  /*b260*/  SHF.L.U32 R45, R5.reuse, 0x10, RZ ;  /* 0x00000010052d7819 */ /* 0x040fe200000006ff */
[-C--:B------:R-:W-:Y:S01]  /*b270*/  FMUL.FTZ R36, R36, R7.reuse ;  /* 0x0000000724247220 */ /* 0x080fe20000410000 */
[----:B------:R-:W-:Y:S01]  /*b280*/  LOP3.LUT R52, R5, 0xffff0000, RZ, 0xc0, !PT ;  /* 0xffff000005347812 */ /* 0x000fe200078ec0ff */
[----:B------:R-:W-:Y:S01]  /*b290*/  FFMA.FTZ R34, R39, R7, -R34 ;  /* 0x0000000727227223 */ /* 0x000fe20000010822 */
[----:B------:R-:W-:Y:S01]  /*b2a0*/  SHF.L.U32 R7, R35, 0x10, RZ ;  /* 0x0000001023077819 */ /* 0x000fe200000006ff */
[----:B------:R-:W-:Y:S01]  /*b2b0*/  FFMA.FTZ R39, R39, R4, R36 ;  /* 0x0000000427277223 */ /* 0x000fe20000010024 */
[----:B------:R-:W-:Y:S01]  /*b2c0*/  LOP3.LUT R35, R35, 0xffff0000, RZ, 0xc0, !PT ;  /* 0xffff000023237812 */ /* 0x000fe200078ec0ff */
[----:B------:R-:W-:-:S02]  /*b2d0*/  FMUL.FTZ R5, R44, R37 ;  /* 0x000000252c057220 */ /* 0x000fc40000410000 */
[C---:B------:R-:W-:Y:S01]  /*b2e0*/  IMAD.U32 R4, R38.reuse, 0x10000, RZ ;  /* 0x0001000026047824 */ /* 0x040fe200078e00ff */
[----:B------:R-:W-:Y:S01]  /*b2f0*/  LOP3.LUT R38, R38, 0xffff0000, RZ, 0xc0, !PT ;  /* 0xffff000026267812 */ /* 0x000fe200078ec0ff */
[-C--:B------:R-:W-:Y:S02]  /*b300*/  FMUL.FTZ R44, R44, R53.reuse ;  /* 0x000000352c2c7220 */ /* 0x080fe40000410000 */
[C---:B------:R-:W-:Y:S02]  /*b310*/  FFMA.FTZ R5, R6.reuse, R53, -R5 ;  /* 0x0000003506057223 */ /* 0x040fe40000010805 */
[----:B------:R-:W-:Y:S02]  /*b320*/  FFMA.FTZ R44, R6, R37, R44 ;  /* 0x00000025062c7223 */ /* 0x000fe4000001002c */
[----:B------:R-:W-:Y:S02]  /*b330*/  FMUL.FTZ R6, R48, R4 ;  /* 0x0000000430067220 */ /* 0x000fe40000410000 */
[----:B------:R-:W-:-:S02]  /*b340*/  FMUL.FTZ R36, R52, R38 ;  /* 0x0000002634247220 */ /* 0x000fc40000410000 */
[----:B------:R-:W-:Y:S02]  /*b350*/  FMUL.FTZ R48, R48, R7 ;  /* 0x0000000730307220 */ /* 0x000fe40000410000 */
[-C--:B------:R-:W-:Y:S02]  /*b360*/  FMUL.FTZ R52, R52, R35.reuse ;  /* 0x0000002334347220 */ /* 0x080fe40000410000 */
[----:B------:R-:W-:Y:S02]  /*b370*/  FFMA.FTZ R36, R45, R35, -R36 ;  /* 0x000000232d247223 */ /* 0x000fe40000010824 */
[C---:B------:R-:W-:Y:S01]  /*b380*/  FFMA.FTZ R37, R49.reuse, R7, -R6 ;  /* 0x0000000731257223 */ /* 0x040fe20000010806 */
[----:B------:R-:W-:Y:S01]  /*b390*/  F2FP.BF16.PACK_AB R7, R44, R5 ;  /* 0x000000052c07723e */ /* 0x000fe200000010ff */
[----:B------:R-:W-:Y:S01]  /*b3a0*/  FFMA.FTZ R4, R49, R4, R48 ;  /* 0x0000000431047223 */ /* 0x000fe20000010030 */
[----:B------:R-:W-:Y:S01]  /*b3b0*/  F2FP.BF16.PACK_AB R6, R39, R34 ;  /* 0x000000222706723e */ /* 0x000fe200000010ff */
[----:B------:R-:W-:-:S03]  /*b3c0*/  FFMA.FTZ R45, R45, R38, R52 ;  /* 0x000000262d2d7223 */ /* 0x000fc60000010034 */
[----:B------:R-:W-:Y:S02]  /*b3d0*/  F2FP.BF16.PACK_AB R4, R4, R37 ;  /* 0x000000250404723e */ /* 0x000fe400000010ff */
[----:B------:R-:W-:-:S05]  /*b3e0*/  F2FP.BF16.PACK_AB R5, R45, R36 ;  /* 0x000000242d05723e */ /* 0x000fca00000010ff */
[----:B------:R1:W-:Y:S02]  /*b3f0*/  STS.128 [R12+0x2000], R4 ;  /* 0x002000040c007388 */ /* 0x0003e40000000c00 */
.L_x_2339:
[----:B------:R-:W-:Y:S05]  /*b400*/  BSYNC B0 ;  /* 0x0000000000007941 */ /* 0x000fea0003800000 */
.L_x_2338:
        /* <DEDUP_REMOVED lines=49> */
.L_x_2341:
[----:B------:R-:W-:Y:S05]  /*b720*/  BSYNC B0 ;  /* 0x0000000000007941 */ /* 0x000fea0003800000 */
.L_x_2340:
        /* <DEDUP_REMOVED lines=36> */
[C---:B------:R-:W-:Y:S02]  /*b970*/  FMUL.FTZ R6, R32.reuse, R4 ;  /* 0x0000000420067220 */ /* 0x040fe40000410000 */
[C---:B------:R-:W-:Y:S02]  /*b980*/  FMUL.FTZ R24, R35.reuse, R26 ;  /* 0x0000001a23187220 */ /* 0x040fe40000410000 */
[----:B------:R-:W-:Y:S02]  /*b990*/  FMUL.FTZ R32, R32, R7 ;  /* 0x0000000720207220 */ /* 0x000fe40000410000 */
[----:B------:R-:W-:-:S02]  /*b9a0*/  FMUL.FTZ R35, R35, R28 ;  /* 0x0000001c23237220 */ /* 0x000fc40000410000 */
[C---:B------:R-:W-:Y:S01]  /*b9b0*/  FFMA.FTZ R25, R33.reuse, R7, -R6 ;  /* 0x0000000721197223 */ /* 0x040fe20000010806 */
        /* <DEDUP_REMOVED lines=8> */
.L_x_2343:
[----:B------:R-:W-:Y:S05]  /*ba40*/  BSYNC B0 ;  /* 0x0000000000007941 */ /* 0x000fea0003800000 */
.L_x_2342:
        /* <DEDUP_REMOVED lines=12> */
[----:B------:R-:W-:Y:S01]  /*bb10*/  IMAD.U32 R25, R22, 0x10000, RZ ;  /* 0x0001000016197824 */ /* 0x000fe200078e00ff */
[----:B------:R-:W-:Y:S02]  /*bb20*/  LOP3.LUT R29, R20, 0xffff0000, RZ, 0xc0, !PT ;  /* 0xffff0000141d7812 */ /* 0x000fe400078ec0ff */
[----:B------:R-:W-:Y:S01]  /*bb30*/  LOP3.LUT R31, R22, 0xffff0000, RZ, 0xc0, !PT ;  /* 0xffff0000161f7812 */ /* 0x000fe200078ec0ff */
[C---:B-1----:R-:W-:Y:S01]  /*bb40*/  IMAD.U32 R24, R6.reuse, 0x10000, RZ ;  /* 0x0001000006187824 */ /* 0x042fe200078e00ff */
[----:B------:R-:W-:Y:S01]  /*bb50*/  LOP3.LUT R18, R6, 0xffff0000, RZ, 0xc0, !PT ;  /* 0xffff000006127812 */ /* 0x000fe200078ec0ff */
[C---:B------:R-:W-:Y:S01]  /*bb60*/  IMAD.U32 R6, R7.reuse, 0x10000, RZ ;  /* 0x0001000007067824 */ /* 0x040fe200078e00ff */
[----:B------:R-:W-:Y:S01]  /*bb70*/  LOP3.LUT R26, R7, 0xffff0000, RZ, 0xc0, !PT ;  /* 0xffff0000071a7812 */ /* 0x000fe200078ec0ff */
[----:B------:R-:W-:Y:S01]  /*bb80*/  IMAD.U32 R7, R20, 0x10000, RZ ;  /* 0x0001000014077824 */ /* 0x000fe200078e00ff */
[----:B------:R-:W-:-:S02]  /*bb90*/  SHF.L.U32 R28, R4, 0x10, RZ ;  /* 0x00000010041c7819 */ /* 0x000fc400000006ff */
[----:B------:R-:W-:Y:S01]  /*bba0*/  LOP3.LUT R27, R4, 0xffff0000, RZ, 0xc0, !PT ;  /* 0xffff0000041b7812 */ /* 0x000fe200078ec0ff */
[C---:B------:R-:W-:Y:S01]  /*bbb0*/  FMUL.FTZ R20, R18.reuse, R7 ;  /* 0x0000000712147220 */ /* 0x040fe20000410000 */
[C---:B------:R-:W-:Y:S01]  /*bbc0*/  SHF.L.U32 R4, R5.reuse, 0x10, RZ ;  /* 0x0000001005047819 */ /* 0x040fe200000006ff */
[----:B------:R-:W-:Y:S01]  /*bbd0*/  FMUL.FTZ R18, R18, R25 ;  /* 0x0000001912127220 */ /* 0x000fe20000410000 */
[----:B------:R-:W-:Y:S01]  /*bbe0*/  LOP3.LUT R22, R5, 0xffff0000, RZ, 0xc0, !PT ;  /* 0xffff000005167812 */ /* 0x000fe200078ec0ff */
[----:B------:R-:W-:Y:S02]  /*bbf0*/  FMUL.FTZ R5, R26, R29 ;  /* 0x0000001d1a057220 */ /* 0x000fe40000410000 */
[C---:B------:R-:W-:Y:S02]  /*bc00*/  FFMA.FTZ R7, R24.reuse, R7, R18 ;  /* 0x0000000718077223 */ /* 0x040fe40000010012 */
[----:B------:R-:W-:Y:S01]  /*bc10*/  FFMA.FTZ R20, R24, R25, -R20 ;  /* 0x0000001918147223 */ /* 0x000fe20000010814 */
[----:B------:R-:W-:Y:S01]  /*bc20*/  SHF.L.U32 R24, R23, 0x10, RZ ;  /* 0x0000001017187819 */ /* 0x000fe200000006ff */
[C---:B------:R-:W-:Y:S01]  /*bc30*/  IMAD.U32 R18, R21.reuse, 0x10000, RZ ;  /* 0x0001000015127824 */ /* 0x040fe200078e00ff */
[----:B------:R-:W-:Y:S01]  /*bc40*/  LOP3.LUT R21, R21, 0xffff0000, RZ, 0xc0, !PT ;  /* 0xffff000015157812 */ /* 0x000fe200078ec0ff */
[-C--:B------:R-:W-:Y:S01]  /*bc50*/  FMUL.FTZ R26, R26, R31.reuse ;  /* 0x0000001f1a1a7220 */ /* 0x080fe20000410000 */
[----:B------:R-:W-:Y:S01]  /*bc60*/  LOP3.LUT R23, R23, 0xffff0000, RZ, 0xc0, !PT ;  /* 0xffff000017177812 */ /* 0x000fe200078ec0ff */
[----:B------:R-:W-:-:S02]  /*bc70*/  FFMA.FTZ R5, R6, R31, -R5 ;  /* 0x0000001f06057223 */ /* 0x000fc40000010805 */
[----:B------:R-:W-:Y:S02]  /*bc80*/  FFMA.FTZ R26, R6, R29, R26 ;  /* 0x0000001d061a7223 */ /* 0x000fe4000001001a */
[C---:B------:R-:W-:Y:S02]  /*bc90*/  FMUL.FTZ R25, R27.reuse, R18 ;  /* 0x000000121b197220 */ /* 0x040fe40000410000 */
[C---:B------:R-:W-:Y:S02]  /*bca0*/  FMUL.FTZ R6, R22.reuse, R21 ;  /* 0x0000001516067220 */ /* 0x040fe40000410000 */
[-C--:B------:R-:W-:Y:S02]  /*bcb0*/  FMUL.FTZ R27, R27, R24.reuse ;  /* 0x000000181b1b7220 */ /* 0x080fe40000410000 */
[----:B------:R-:W-:Y:S02]  /*bcc0*/  FMUL.FTZ R22, R22, R23 ;  /* 0x0000001716167220 */ /* 0x000fe40000410000 */
[----:B------:R-:W-:-:S02]  /*bcd0*/  FFMA.FTZ R25, R28, R24, -R25 ;  /* 0x000000181c197223 */ /* 0x000fc40000010819 */
[----:B------:R-:W-:Y:S02]  /*bce0*/  FFMA.FTZ R18, R28, R18, R27 ;  /* 0x000000121c127223 */ /* 0x000fe4000001001b */
[C---:B------:R-:W-:Y:S01]  /*bcf0*/  FFMA.FTZ R23, R4.reuse, R23, -R6 ;  /* 0x0000001704177223 */ /* 0x040fe20000010806 */
[----:B------:R-:W-:Y:S01]  /*bd00*/  F2FP.BF16.PACK_AB R6, R7, R20 ;  /* 0x000000140706723e */ /* 0x000fe200000010ff */
[----:B------:R-:W-:Y:S01]  /*bd10*/  FFMA.FTZ R22, R4, R21, R22 ;  /* 0x0000001504167223 */ /* 0x000fe20000010016 */
[----:B------:R-:W-:Y:S02]  /*bd20*/  F2FP.BF16.PACK_AB R7, R26, R5 ;  /* 0x000000051a07723e */ /* 0x000fe400000010ff */
[----:B------:R-:W-:Y:S02]  /*bd30*/  F2FP.BF16.PACK_AB R4, R18, R25 ;  /* 0x000000191204723e */ /* 0x000fe400000010ff */
[----:B------:R-:W-:-:S05]  /*bd40*/  F2FP.BF16.PACK_AB R5, R22, R23 ;  /* 0x000000171605723e */ /* 0x000fca00000010ff */
[----:B------:R1:W-:Y:S02]  /*bd50*/  STS.128 [R19+0x22100], R4 ;  /* 0x0221000413007388 */ /* 0x0003e40000000c00 */
.L_x_2345:
[----:B------:R-:W-:Y:S05]  /*bd60*/  BSYNC B0 ;  /* 0x0000000000007941 */ /* 0x000fea0003800000 */
.L_x_2344:
        /* <DEDUP_REMOVED lines=11> */
[C---:B------:R-:W-:Y:S01]  /*be20*/  IMAD.U32 R19, R16.reuse, 0x10000, RZ ;  /* 0x0001000010137824 */ /* 0x040fe200078e00ff */
[----:B------:R-:W-:Y:S01]  /*be30*/  LOP3.LUT R23, R16, 0xffff0000, RZ, 0xc0, !PT ;  /* 0xffff000010177812 */ /* 0x000fe200078ec0ff */
[C---:B-1----:R-:W-:Y:S01]  /*be40*/  IMAD.U32 R18, R6.reuse, 0x10000, RZ ;  /* 0x0001000006127824 */ /* 0x042fe200078e00ff */
[----:B------:R-:W-:Y:S01]  /*be50*/  LOP3.LUT R14, R6, 0xffff0000, RZ, 0xc0, !PT ;  /* 0xffff0000060e7812 */ /* 0x000fe200078ec0ff */
[C---:B------:R-:W-:Y:S01]  /*be60*/  IMAD.U32 R6, R7.reuse, 0x10000, RZ ;  /* 0x0001000007067824 */ /* 0x040fe200078e00ff */
[----:B------:R-:W-:Y:S01]  /*be70*/  LOP3.LUT R20, R7, 0xffff0000, RZ, 0xc0, !PT ;  /* 0xffff000007147812 */ /* 0x000fe200078ec0ff */
[C---:B------:R-:W-:Y:S01]  /*be80*/  IMAD.U32 R7, R13.reuse, 0x10000, RZ ;  /* 0x000100000d077824 */ /* 0x040fe200078e00ff */
[----:B------:R-:W-:-:S02]  /*be90*/  LOP3.LUT R13, R13, 0xffff0000, RZ, 0xc0, !PT ;  /* 0xffff00000d0d7812 */ /* 0x000fc400078ec0ff */
[----:B------:R-:W-:Y:S01]  /*bea0*/  SHF.L.U32 R22, R4, 0x10, RZ ;  /* 0x0000001004167819 */ /* 0x000fe200000006ff */
[----:B------:R-:W-:Y:S01]  /*beb0*/  FMUL.FTZ R16, R14, R7 ;  /* 0x000000070e107220 */ /* 0x000fe20000410000 */
[----:B------:R-:W-:Y:S01]  /*bec0*/  LOP3.LUT R21, R4, 0xffff0000, RZ, 0xc0, !PT ;  /* 0xffff000004157812 */ /* 0x000fe200078ec0ff */
[-C--:B------:R-:W-:Y:S01]  /*bed0*/  FMUL.FTZ R14, R14, R19.reuse ;  /* 0x000000130e0e7220 */ /* 0x080fe20000410000 */
[C---:B------:R-:W-:Y:S01]  /*bee0*/  SHF.L.U32 R4, R5.reuse, 0x10, RZ ;  /* 0x0000001005047819 */ /* 0x040fe200000006ff */
[C---:B------:R-:W-:Y:S01]  /*bef0*/  FFMA.FTZ R16, R18.reuse, R19, -R16 ;  /* 0x0000001312107223 */ /* 0x040fe20000010810 */
        /* <DEDUP_REMOVED lines=14> */
[C---:B------:R-:W-:Y:S02]  /*bfe0*/  FFMA.FTZ R13, R22.reuse, R18, -R13 ;  /* 0x00000012160d7223 */ /* 0x040fe4000001080d */
[----:B------:R-:W-:Y:S02]  /*bff0*/  FFMA.FTZ R14, R22, R14, R21 ;  /* 0x0000000e160e7223 */ /* 0x000fe40000010015 */
[C---:B------:R-:W-:Y:S01]  /*c000*/  FFMA.FTZ R17, R4.reuse, R17, -R6 ;  /* 0x0000001104117223 */ /* 0x040fe20000010806 */
[----:B------:R-:W-:Y:S01]  /*c010*/  F2FP.BF16.PACK_AB R6, R7, R16 ;  /* 0x000000100706723e */ /* 0x000fe200000010ff */
[----:B------:R-:W-:Y:S01]  /*c020*/  FFMA.FTZ R24, R4, R15, R24 ;  /* 0x0000000f04187223 */ /* 0x000fe20000010018 */
[----:B------:R-:W-:Y:S02]  /*c030*/  F2FP.BF16.PACK_AB R7, R20, R5 ;  /* 0x000000051407723e */ /* 0x000fe400000010ff */
[----:B------:R-:W-:Y:S02]  /*c040*/  F2FP.BF16.PACK_AB R4, R14, R13 ;  /* 0x0000000d0e04723e */ /* 0x000fe400000010ff */
[----:B------:R-:W-:-:S05]  /*c050*/  F2FP.BF16.PACK_AB R5, R24, R17 ;  /* 0x000000111805723e */ /* 0x000fca00000010ff */
[----:B------:R1:W-:Y:S01]  /*c060*/  STS.128 [R12+0xa000], R4 ;  /* 0x00a000040c007388 */ /* 0x0003e20000000c00 */
[----:B------:R-:W-:Y:S05]  /*c070*/  BRA `(.L_x_2335) ;  /* 0x0000396000007947 */ /* 0x000fea0003800000 */
.L_x_2318:
        /* <DEDUP_REMOVED lines=10> */
[C---:B------:R-:W-:Y:S01]  /*c120*/  IMAD.WIDE.U32 R24, R7.reuse, c[0x0][0x280], R24 ;  /* 0x0000a00007187a25 */ /* 0x040fe200078e0018 */
[----:B------:R-:W-:Y:S01]  /*c130*/  LEA.HI R90, R92, R137, RZ, 0x3 ;  /* 0x000000895c5a7211 */ /* 0x000fe200078f18ff */
[----:B------:R-:W-:Y:S01]  /*c140*/  CS2R R26, SRZ ;  /* 0x00000000001a7805 */ /* 0x000fe2000001ff00 */
[----:B------:R-:W-:Y:S01]  /*c150*/  CS2R R50, SRZ ;  /* 0x0000000000327805 */ /* 0x000fe2000001ff00 */
[----:B------:R-:W-:Y:S01]  /*c160*/  IMAD R14, R6, c[0x0][0x280], RZ ;  /* 0x0000a000060e7a24 */ /* 0x000fe200078e02ff */
[----:B------:R-:W-:Y:S01]  /*c170*/  LEA R21, P0, R24, c[0x0][0x270], 0x1 ;  /* 0x00009c0018157a11 */ /* 0x000fe200078008ff */
[----:B------:R-:W-:Y:S01]  /*c180*/  IMAD.MOV.U32 R17, RZ, RZ, R5 ;  /* 0x000000ffff117224 */ /* 0x000fe200078e0005 */
[----:B------:R-:W-:Y:S01]  /*c190*/  SHF.R.S32.HI R5, RZ, 0x1f, R142 ;  /* 0x0000001fff057819 */ /* 0x000fe2000001148e */
[----:B------:R-:W-:Y:S01]  /*c1a0*/  IMAD R14, R7, c[0x0][0x284], R14 ;  /* 0x0000a100070e7a24 */ /* 0x000fe200078e020e */
[----:B------:R-:W-:Y:S01]  /*c1b0*/  CS2R R48, SRZ ;  /* 0x0000000000307805 */ /* 0x000fe2000001ff00 */
[----:B------:R-:W-:Y:S01]  /*c1c0*/  IMAD R20, R6, c[0x0][0x290], RZ ;  /* 0x0000a40006147a24 */ /* 0x000fe200078e02ff */
[----:B------:R-:W-:Y:S01]  /*c1d0*/  CS2R R58, SRZ ;  /* 0x00000000003a7805 */ /* 0x000fe2000001ff00 */
[----:B------:R-:W-:Y:S01]  /*c1e0*/  IMAD.IADD R22, R25, 0x1, R14 ;  /* 0x0000000119167824 */ /* 0x000fe200078e020e */
[----:B------:R-:W-:Y:S01]  /*c1f0*/  CS2R R56, SRZ ;  /* 0x0000000000387805 */ /* 0x000fe2000001ff00 */
[C---:B------:R-:W-:Y:S01]  /*c200*/  IMAD.WIDE.U32 R16, R7.reuse, c[0x0][0x290], R16 ;  /* 0x0000a40007107a25 */ /* 0x040fe200078e0010 */
[----:B------:R-:W-:Y:S01]  /*c210*/  CS2R R66, SRZ ;  /* 0x0000000000427805 */ /* 0x000fe2000001ff00 */
[----:B------:R-:W-:Y:S01]  /*c220*/  CS2R R64, SRZ ;  /* 0x0000000000407805 */ /* 0x000fe2000001ff00 */
[----:B------:R-:W-:Y:S01]  /*c230*/  LEA.HI.X R22, R24, c[0x0][0x274], R22, 0x1, P0 ;  /* 0x00009d0018167a11 */ /* 0x000fe200000f0c16 */
[----:B------:R-:W-:Y:S01]  /*c240*/  IMAD R20, R7, c[0x0][0x294], R20 ;  /* 0x0000a50007147a24 */ /* 0x000fe200078e0214 */
[----:B------:R-:W-:Y:S01]  /*c250*/  ISETP.GE.AND P0, PT, R15, R4, PT ;  /* 0x000000040f00720c */ /* 0x000fe20003f06270 */
[----:B------:R-:W-:Y:S01]  /*c260*/  CS2R R46, SRZ ;  /* 0x00000000002e7805 */ /* 0x000fe2000001ff00 */
[C---:B------:R-:W-:Y:S01]  /*c270*/  LEA R18, P1, R16.reuse, c[0x0][0x288], 0x1 ;  /* 0x0000a20010127a11 */ /* 0x040fe200078208ff */
[----:B------:R-:W-:Y:S01]  /*c280*/  IMAD.IADD R20, R17, 0x1, R20 ;  /* 0x0000000111147824 */ /* 0x000fe200078e0214 */
[----:B------:R-:W-:Y:S01]  /*c290*/  CS2R R44, SRZ ;  /* 0x00000000002c7805 */ /* 0x000fe2000001ff00 */
[----:B------:R1:W2:Y:S01]  /*c2a0*/  SHFL.IDX PT, R17, R22, RZ, 0x1c1f ;  /* 0x001c1fff16117589 */ /* 0x0002a200000e0000 */
[----:B------:R-:W-:Y:S01]  /*c2b0*/  CS2R R54, SRZ ;  /* 0x0000000000367805 */ /* 0x000fe2000001ff00 */
[----:B------:R-:W-:Y:S01]  /*c2c0*/  CS2R R52, SRZ ;  /* 0x0000000000347805 */ /* 0x000fe2000001ff00 */
[----:B------:R-:W-:Y:S01]  /*c2d0*/  LEA.HI.X R20, R16, c[0x0][0x28c], R20, 0x1, P1 ;  /* 0x0000a30010147a11 */ /* 0x000fe200008f0c14 */
[----:B------:R1:W3:Y:S01]  /*c2e0*/  SHFL.IDX PT, R6, R18, RZ, 0x1c1f ;  /* 0x001c1fff12067589 */ /* 0x0002e200000e0000 */
[----:B------:R-:W-:Y:S01]  /*c2f0*/  CS2R R62, SRZ ;  /* 0x00000000003e7805 */ /* 0x000fe2000001ff00 */
[----:B------:R-:W-:Y:S01]  /*c300*/  CS2R R60, SRZ ;  /* 0x00000000003c7805 */ /* 0x000fe2000001ff00 */
[----:B------:R-:W-:Y:S01]  /*c310*/  SHF.R.S32.HI R77, RZ, 0x3, R78 ;  /* 0x00000003ff4d7819 */ /* 0x000fe2000001144e */
[----:B------:R1:W4:Y:S01]  /*c320*/  SHFL.IDX PT, R16, R21, RZ, 0x1c1f ;  /* 0x001c1fff15107589 */ /* 0x00032200000e0000 */
[----:B------:R-:W-:-:S03]  /*c330*/  SHF.R.S32.HI R89, RZ, 0x3, R90 ;  /* 0x00000003ff597819 */ /* 0x000fc6000001145a */
[----:B------:R1:W1:Y:S01]  /*c340*/  SHFL.IDX PT, R7, R20, RZ, 0x1c1f ;  /* 0x001c1fff14077589 */ /* 0x00026200000e0000 */
[----:B------:R-:W-:Y:S05]  /*c350*/  @P0 BRA `(.L_x_2347) ;  /* 0x0000021000000947 */ /* 0x000fea0003800000 */
[----:B------:R-:W-:Y:S01]  /*c360*/  ISETP.GE.AND P0, PT, R142, c[0x0][0x27c], PT ;  /* 0x00009f008e007a0c */ /* 0x000fe20003f06270 */
[----:B------:R-:W-:Y:S01]  /*c370*/  CS2R R58, SRZ ;  /* 0x00000000003a7805 */ /* 0x000fe2000001ff00 */
[----:B------:R-:W-:Y:S01]  /*c380*/  ISETP.GE.AND P2, PT, R137, c[0x0][0x27c], PT ;  /* 0x00009f0089007a0c */ /* 0x000fe20003f46270 */
[----:B------:R-:W-:Y:S01]  /*c390*/  CS2R R56, SRZ ;  /* 0x0000000000387805 */ /* 0x000fe2000001ff00 */
[----:B------:R-:W-:Y:S01]  /*c3a0*/  ISETP.GE.AND P1, PT, R136, c[0x0][0x27c], PT ;  /* 0x00009f0088007a0c */ /* 0x000fe20003f26270 */
[----:B------:R-:W-:Y:S01]  /*c3b0*/  CS2R R54, SRZ ;  /* 0x0000000000367805 */ /* 0x000fe2000001ff00 */
[----:B------:R-:W-:Y:S01]  /*c3c0*/  CS2R R52, SRZ ;  /* 0x0000000000347805 */ /* 0x000fe2000001ff00 */
[----:B------:R-:W-:Y:S01]  /*c3d0*/  CS2R R50, SRZ ;  /* 0x0000000000327805 */ /* 0x000fe2000001ff00 */
[----:B------:R-:W-:-:S05]  /*c3e0*/  CS2R R48, SRZ ;  /* 0x0000000000307805 */ /* 0x000fca000001ff00 */
[----:B------:R-:W-:Y:S02]  /*c3f0*/  @!P0 IMAD.SHL.U32 R25, R142, 0x2, RZ ;  /* 0x000000028e198824 */ /* 0x000fe400078e00ff */
[----:B------:R-:W-:Y:S02]  /*c400*/  @!P2 SHF.L.U32 R19, R89, 0x3, RZ ;  /* 0x000000035913a819 */ /* 0x000fe400000006ff */
[----:B------:R-:W-:Y:S01]  /*c410*/  @!P1 IMAD.SHL.U32 R31, R77, 0x8, RZ ;  /* 0x000000084d1f9824 */ /* 0x000fe200078e00ff */
[-C--:B---3--:R-:W-:Y:S02]  /*c420*/  @!P0 IADD3 R24, P3, R6, R25.reuse, RZ ;  /* 0x0000001906188210 */ /* 0x088fe40007f7e0ff */
[----:B-1----:R-:W-:Y:S01]  /*c430*/  @!P2 IMAD.WIDE R36, R19, 0x2, R6 ;  /* 0x000000021324a825 */ /* 0x002fe200078e0206 */
[----:B----4-:R-:W-:-:S03]  /*c440*/  @!P0 IADD3 R28, P4, R16, R25, RZ ;  /* 0x00000019101c8210 */ /* 0x010fc60007f9e0ff */
[C---:B--2---:R-:W-:Y:S01]  /*c450*/  @!P1 IMAD.WIDE R32, R31.reuse, 0x2, R16 ;  /* 0x000000021f209825 */ /* 0x044fe200078e0210 */
[----:B------:R-:W-:Y:S01]  /*c460*/  CS2R R46, SRZ ;  /* 0x00000000002e7805 */ /* 0x000fe2000001ff00 */
[----:B------:R-:W-:Y:S01]  /*c470*/  CS2R R44, SRZ ;  /* 0x00000000002c7805 */ /* 0x000fe2000001ff00 */
[----:B------:R-:W-:Y:S01]  /*c480*/  CS2R R66, SRZ ;  /* 0x0000000000427805 */ /* 0x000fe2000001ff00 */
[----:B------:R-:W-:Y:S01]  /*c490*/  @!P1 IMAD.WIDE R30, R31, 0x2, R6 ;  /* 0x000000021f1e9825 */ /* 0x000fe200078e0206 */
[----:B------:R-:W-:Y:S01]  /*c4a0*/  @!P0 SHF.L.U64.HI R6, R142, 0x1, R5 ;  /* 0x000000018e068819 */ /* 0x000fe20000010205 */
[----:B------:R-:W-:Y:S01]  /*c4b0*/  CS2R R64, SRZ ;  /* 0x0000000000407805 */ /* 0x000fe2000001ff00 */
[----:B------:R-:W-:Y:S01]  /*c4c0*/  CS2R R62, SRZ ;  /* 0x00000000003e7805 */ /* 0x000fe2000001ff00 */
[----:B------:R-:W-:Y:S01]  /*c4d0*/  CS2R R60, SRZ ;  /* 0x00000000003c7805 */ /* 0x000fe2000001ff00 */
[----:B------:R-:W-:Y:S01]  /*c4e0*/  @!P2 IMAD.WIDE R34, R19, 0x2, R16 ;  /* 0x000000021322a825 */ /* 0x000fe200078e0210 */
[----:B------:R-:W-:Y:S01]  /*c4f0*/  @!P0 IADD3.X R29, R17, R6, RZ, P4, !PT ;  /* 0x00000006111d8210 */ /* 0x000fe200027fe4ff */
[----:B------:R1:W5:Y:S02]  /*c500*/  @!P2 LD.E.128 R52, [R36.64] ;  /* 0x000000082434a980 */ /* 0x000364000c101d00 */
[----:B------:R-:W-:-:S02]  /*c510*/  @!P0 IMAD.X R25, R7, 0x1, R6, P3 ;  /* 0x0000000107198824 */ /* 0x000fc400018e0606 */
[----:B------:R1:W5:Y:S04]  /*c520*/  @!P2 LD.E.128 R56, [R34.64] ;  /* 0x000000082238a980 */ /* 0x000368000c101d00 */
[----:B------:R1:W5:Y:S04]  /*c530*/  @!P1 LD.E.128 R48, [R32.64] ;  /* 0x0000000820309980 */ /* 0x000368000c101d00 */
[----:B------:R1:W5:Y:S04]  /*c540*/  @!P1 LD.E.128 R44, [R30.64] ;  /* 0x000000081e2c9980 */ /* 0x000368000c101d00 */
[----:B------:R1:W5:Y:S04]  /*c550*/  @!P0 LD.E.128 R64, [R28.64] ;  /* 0x000000081c408980 */ /* 0x000368000c101d00 */
[----:B------:R1:W5:Y:S02]  /*c560*/  @!P0 LD.E.128 R60, [R24.64] ;  /* 0x00000008183c8980 */ /* 0x000364000c101d00 */
.L_x_2347:
[----:B------:R-:W-:Y:S05]  /*c570*/  BSYNC B0 ;  /* 0x0000000000007941 */ /* 0x000fea0003800000 */
.L_x_2346:
[----:B-1----:R-:W-:Y:S01]  /*c580*/  IADD3 R7, R15, 0x40, RZ ;  /* 0x000000400f077810 */ /* 0x002fe20007ffe0ff */
[----:B-----5:R-:W-:Y:S01]  /*c590*/  IMAD.MOV.U32 R15, RZ, RZ, R50 ;  /* 0x000000ffff0f7224 */ /* 0x020fe200078e0032 */
[----:B------:R1:W4:Y:S01]  /*c5a0*/  SHFL.IDX PT, R71, R22, 0x1, 0x1c1f ;  /* 0x003c1f0016477f89 */ /* 0x00032200000e0000 */
[----:B------:R-:W-:Y:S01]  /*c5b0*/  IMAD.MOV.U32 R14, RZ, RZ, R51 ;  /* 0x000000ffff0e7224 */ /* 0x000fe200078e0033 */
[----:B------:R-:W-:Y:S01]  /*c5c0*/  ISETP.GE.AND P0, PT, R7, R4, PT ;  /* 0x000000040700720c */ /* 0x000fe20003f06270 */
[----:B------:R-:W-:Y:S01]  /*c5d0*/  IMAD.MOV.U32 R7, RZ, RZ, R48 ;  /* 0x000000ffff077224 */ /* 0x000fe200078e0030 */
[----:B------:R-:W-:Y:S01]  /*c5e0*/  PRMT R108, R15, 0x7610, R108 ;  /* 0x000076100f6c7816 */ /* 0x000fe2000000006c */
[----:B---3--:R-:W-:Y:S01]  /*c5f0*/  IMAD.MOV.U32 R6, RZ, RZ, R49 ;  /* 0x000000ffff067224 */ /* 0x008fe200078e0031 */
        /* <DEDUP_REMOVED lines=33> */
[----:B--2---:R-:W-:Y:S01]  /*c810*/  IMAD.MOV.U32 R17, RZ, RZ, R62 ;  /* 0x000000ffff117224 */ /* 0x004fe200078e003e */
[----:B------:R-:W-:Y:S01]  /*c820*/  PRMT R15, R7, 0x7610, R15 ;  /* 0x00007610070f7816 */ /* 0x000fe2000000000f */
[----:B----4-:R-:W-:Y:S01]  /*c830*/  IMAD.MOV.U32 R16, RZ, RZ, R63 ;  /* 0x000000ffff107224 */ /* 0x010fe200078e003f */
[----:B------:R-:W-:Y:S01]  /*c840*/  PRMT R14, R6, 0x7610, R14 ;  /* 0x00007610060e7816 */ /* 0x000fe2000000000e */
[----:B------:R-:W-:Y:S01]  /*c850*/  IMAD.MOV.U32 R7, RZ, RZ, R60 ;  /* 0x000000ffff077224 */ /* 0x000fe200078e003c */
[----:B------:R-:W2:Y:S01]  /*c860*/  SHFL.IDX PT, R70, R21, 0x1, 0x1c1f ;  /* 0x003c1f0015467f89 */ /* 0x000ea200000e0000 */
[----:B------:R-:W-:Y:S01]  /*c870*/  IMAD.MOV.U32 R6, RZ, RZ, R61 ;  /* 0x000000ffff067224 */ /* 0x000fe200078e003d */
[----:B------:R-:W-:Y:S01]  /*c880*/  BSSY B0, `(.L_x_2348) ;  /* 0x0000034000007945 */ /* 0x000fe20003800000 */
[----:B------:R-:W-:Y:S01]  /*c890*/  PRMT R120, R17, 0x7610, R120 ;  /* 0x0000761011787816 */ /* 0x000fe20000000078 */
[----:B------:R3:W4:Y:S01]  /*c8a0*/  SHFL.IDX PT, R19, R20, 0x1, 0x1c1f ;  /* 0x003c1f0014137f89 */ /* 0x00072200000e0000 */
[----:B------:R-:W-:Y:S01]  /*c8b0*/  PRMT R119, R16, 0x7610, R119 ;  /* 0x0000761010777816 */ /* 0x000fe20000000077 */
[----:B------:R-:W-:Y:S01]  /*c8c0*/  CS2R R24, SRZ ;  /* 0x0000000000187805 */ /* 0x000fe2000001ff00 */
[----:B------:R-:W-:Y:S01]  /*c8d0*/  PRMT R118, R7, 0x7610, R118 ;  /* 0x0000761007767816 */ /* 0x000fe20000000076 */
[----:B------:R-:W2:Y:S01]  /*c8e0*/  SHFL.IDX PT, R18, R18, 0x1, 0x1c1f ;  /* 0x003c1f0012127f89 */ /* 0x000ea200000e0000 */
[----:B------:R-:W-:Y:S01]  /*c8f0*/  PRMT R117, R6, 0x7610, R117 ;  /* 0x0000761006757816 */ /* 0x000fe20000000075 */
[----:B------:R-:W-:Y:S01]  /*c900*/  CS2R R34, SRZ ;  /* 0x0000000000227805 */ /* 0x000fe2000001ff00 */
[----:B------:R-:W-:Y:S01]  /*c910*/  CS2R R32, SRZ ;  /* 0x0000000000207805 */ /* 0x000fe2000001ff00 */
[----:B------:R-:W-:Y:S01]  /*c920*/  CS2R R42, SRZ ;  /* 0x00000000002a7805 */ /* 0x000fe2000001ff00 */
[----:B------:R-:W-:Y:S01]  /*c930*/  CS2R R40, SRZ ;  /* 0x0000000000287805 */ /* 0x000fe2000001ff00 */
[----:B-1----:R-:W-:Y:S01]  /*c940*/  CS2R R22, SRZ ;  /* 0x0000000000167805 */ /* 0x002fe2000001ff00 */
[----:B------:R-:W-:Y:S01]  /*c950*/  CS2R R30, SRZ ;  /* 0x00000000001e7805 */ /* 0x000fe2000001ff00 */
[----:B------:R-:W-:Y:S01]  /*c960*/  CS2R R28, SRZ ;  /* 0x00000000001c7805 */ /* 0x000fe2000001ff00 */
[----:B------:R-:W-:Y:S01]  /*c970*/  CS2R R38, SRZ ;  /* 0x0000000000267805 */ /* 0x000fe2000001ff00 */
[----:B------:R-:W-:Y:S01]  /*c980*/  CS2R R36, SRZ ;  /* 0x0000000000247805 */ /* 0x000fe2000001ff00 */
[----:B---3--:R-:W-:Y:S01]  /*c990*/  CS2R R20, SRZ ;  /* 0x0000000000147805 */ /* 0x008fe2000001ff00 */
[----:B------:R-:W-:Y:S05]  /*c9a0*/  @P0 BRA `(.L_x_2349) ;  /* 0x0000021000000947 */ /* 0x000fea0003800000 */
[----:B----4-:R-:W-:Y:S01]  /*c9b0*/  ISETP.GE.AND P0, PT, R142, c[0x0][0x27c], PT ;  /* 0x00009f008e007a0c */ /* 0x010fe20003f06270 */
        /* <DEDUP_REMOVED lines=8> */
[C---:B------:R-:W-:Y:S01]  /*ca40*/  @!P0 IMAD.SHL.U32 R16, R142.reuse, 0x2, RZ ;  /* 0x000000028e108824 */ /* 0x040fe200078e00ff */
[----:B------:R-:W-:Y:S02]  /*ca50*/  @!P0 SHF.L.U64.HI R5, R142, 0x1, R5 ;  /* 0x000000018e058819 */ /* 0x000fe40000010205 */
[----:B------:R-:W-:Y:S01]  /*ca60*/  @!P2 SHF.L.U32 R7, R89, 0x3, RZ ;  /* 0x000000035907a819 */ /* 0x000fe200000006ff */
[----:B------:R-:W-:Y:S01]  /*ca70*/  @!P1 IMAD.SHL.U32 R6, R77, 0x8, RZ ;  /* 0x000000084d069824 */ /* 0x000fe200078e00ff */
[-C--:B--2---:R-:W-:Y:S02]  /*ca80*/  @!P0 IADD3 R72, P4, R70, R16.reuse, RZ ;  /* 0x0000001046488210 */ /* 0x084fe40007f9e0ff */
[----:B------:R-:W-:Y:S01]  /*ca90*/  @!P0 IADD3 R16, P3, R18, R16, RZ ;  /* 0x0000001012108210 */ /* 0x000fe20007f7e0ff */
[C-C-:B------:R-:W-:Y:S01]  /*caa0*/  @!P2 IMAD.WIDE R80, R7.reuse, 0x2, R70.reuse ;  /* 0x000000020750a825 */ /* 0x140fe200078e0246 */
[----:B------:R-:W-:Y:S01]  /*cab0*/  CS2R R22, SRZ ;  /* 0x0000000000167805 */ /* 0x000fe2000001ff00 */
[----:B------:R-:W-:Y:S01]  /*cac0*/  CS2R R20, SRZ ;  /* 0x0000000000147805 */ /* 0x000fe2000001ff00 */
[----:B------:R-:W-:Y:S01]  /*cad0*/  CS2R R42, SRZ ;  /* 0x00000000002a7805 */ /* 0x000fe2000001ff00 */
[C---:B------:R-:W-:Y:S01]  /*cae0*/  @!P1 IMAD.WIDE R74, R6.reuse, 0x2, R70 ;  /* 0x00000002064a9825 */ /* 0x040fe200078e0246 */
[----:B------:R-:W-:Y:S01]  /*caf0*/  CS2R R40, SRZ ;  /* 0x0000000000287805 */ /* 0x000fe2000001ff00 */
[----:B------:R-:W-:Y:S01]  /*cb00*/  CS2R R38, SRZ ;  /* 0x0000000000267805 */ /* 0x000fe2000001ff00 */
[----:B------:R-:W-:Y:S01]  /*cb10*/  CS2R R36, SRZ ;  /* 0x0000000000247805 */ /* 0x000fe2000001ff00 */
[--C-:B------:R-:W-:Y:S01]  /*cb20*/  @!P2 IMAD.WIDE R84, R7, 0x2, R18.reuse ;  /* 0x000000020754a825 */ /* 0x100fe200078e0212 */
[----:B------:R-:W-:Y:S01]  /*cb30*/  @!P0 IADD3.X R73, R71, R5, RZ, P4, !PT ;  /* 0x0000000547498210 */ /* 0x000fe200027fe4ff */
[----:B------:R1:W5:Y:S02]  /*cb40*/  @!P2 LD.E.128 R32, [R80.64] ;  /* 0x000000085020a980 */ /* 0x000364000c101d00 */
[----:B------:R-:W-:-:S02]  /*cb50*/  @!P1 IMAD.WIDE R6, R6, 0x2, R18 ;  /* 0x0000000206069825 */ /* 0x000fc400078e0212 */
[----:B------:R1:W5:Y:S02]  /*cb60*/  @!P2 LD.E.128 R28, [R84.64] ;  /* 0x00000008541ca980 */ /* 0x000364000c101d00 */
[----:B------:R-:W-:Y:S02]  /*cb70*/  @!P0 IMAD.X R17, R19, 0x1, R5, P3 ;  /* 0x0000000113118824 */ /* 0x000fe400018e0605 */
[----:B------:R1:W5:Y:S04]  /*cb80*/  @!P1 LD.E.128 R24, [R74.64] ;  /* 0x000000084a189980 */ /* 0x000368000c101d00 */
[----:B------:R1:W5:Y:S04]  /*cb90*/  @!P1 LD.E.128 R20, [R6.64] ;  /* 0x0000000806149980 */ /* 0x000368000c101d00 */
[----:B------:R1:W5:Y:S04]  /*cba0*/  @!P0 LD.E.128 R40, [R72.64] ;  /* 0x0000000848288980 */ /* 0x000368000c101d00 */
[----:B------:R1:W5:Y:S02]  /*cbb0*/  @!P0 LD.E.128 R36, [R16.64] ;  /* 0x0000000810248980 */ /* 0x000364000c101d00 */
.L_x_2349:
[----:B----4-:R-:W-:Y:S05]  /*cbc0*/  BSYNC B0 ;  /* 0x0000000000007941 */ /* 0x010fea0003800000 */
.L_x_2348:
[----:B-----5:R-:W-:Y:S01]  /*cbd0*/  IMAD.MOV.U32 R5, RZ, RZ, R26 ;  /* 0x000000ffff057224 */ /* 0x020fe200078e001a */
[----:B------:R-:W-:-:S04]  /*cbe0*/  DEPBAR.LE SB0, 0x3 ;  /* 0x000080c00000791a */ /* 0x000fc80000000000 */
[----:B------:R-:W-:Y:S01]  /*cbf0*/  PRMT R76, R5, 0x7610, R76 ;  /* 0x00007610054c7816 */ /* 0x000fe2000000004c */
[----:B-1----:R-:W-:Y:S01]  /*cc00*/  IMAD.MOV.U32 R6, RZ, RZ, R25 ;  /* 0x000000ffff067224 */ /* 0x002fe200078e0019 */
        /* <DEDUP_REMOVED lines=8> */
[----:B------:R-:W-:Y:S01]  /*cc90*/  IMAD.IADD R100, R4, 0x1, -R209 ;  /* 0x0000000104647824 */ /* 0x000fe200078e0ad1 */
        /* <DEDUP_REMOVED lines=14> */
[----:B------:R-:W-:Y:S01]  /*cd80*/  BAR.SYNC.DEFER_BLOCKING 0x0 ;  /* 0x0000000000007b1d */ /* 0x000fe20000010000 */
        /* <DEDUP_REMOVED lines=13> */
[----:B--2---:R-:W-:Y:S01]  /*ce60*/  PRMT R70, R7, 0x7610, R70 ;  /* 0x0000761007467816 */ /* 0x004fe20000000046 */
[----:B------:R-:W-:Y:S01]  /*ce70*/  IMAD.MOV.U32 R7, RZ, RZ, R38 ;  /* 0x000000ffff077224 */ /* 0x000fe200078e0026 */
[----:B------:R-:W-:Y:S01]  /*ce80*/  PRMT R82, R6, 0x7610, R82 ;  /* 0x0000761006527816 */ /* 0x000fe20000000052 */
[----:B------:R-:W-:Y:S01]  /*ce90*/  IMAD.MOV.U32 R6, RZ, RZ, R39 ;  /* 0x000000ffff067224 */ /* 0x000fe200078e0027 */
[----:B------:R-:W-:Y:S01]  /*cea0*/  PRMT R81, R5, 0x7610, R81 ;  /* 0x0000761005517816 */ /* 0x000fe20000000051 */
[----:B------:R-:W-:Y:S01]  /*ceb0*/  IMAD.MOV.U32 R5, RZ, RZ, R36 ;  /* 0x000000ffff057224 */ /* 0x000fe200078e0024 */
[----:B------:R-:W-:Y:S01]  /*cec0*/  PRMT R80, R4, 0x7610, R80 ;  /* 0x0000761004507816 */ /* 0x000fe20000000050 */
[----:B------:R-:W-:Y:S01]  /*ced0*/  IMAD.MOV.U32 R4, RZ, RZ, R37 ;  /* 0x000000ffff047224 */ /* 0x000fe200078e0025 */
[----:B------:R-:W-:-:S02]  /*cee0*/  PRMT R71, R16, 0x7610, R71 ;  /* 0x0000761010477816 */ /* 0x000fc40000000047 */
[----:B------:R-:W-:Y:S02]  /*cef0*/  PRMT R95, R7, 0x7610, R95 ;  /* 0x00007610075f7816 */ /* 0x000fe4000000005f */
[----:B------:R-:W-:Y:S02]  /*cf00*/  PRMT R94, R6, 0x7610, R94 ;  /* 0x00007610065e7816 */ /* 0x000fe4000000005e */
[----:B------:R-:W-:Y:S02]  /*cf10*/  PRMT R93, R5, 0x7610, R93 ;  /* 0x00007610055d7816 */ /* 0x000fe4000000005d */
[----:B------:R-:W-:Y:S01]  /*cf20*/  PRMT R91, R4, 0x7610, R91 ;  /* 0x00007610045b7816 */ /* 0x000fe2000000005b */
[----:B------:R-:W-:Y:S05]  /*cf30*/  @P0 BRA `(.L_x_2351) ;  /* 0x0000150000000947 */ /* 0x000fea0003800000 */
[----:B------:R-:W-:Y:S01]  /*cf40*/  ISETP.GE.AND P0, PT, R142, c[0x0][0x27c], PT ;  /* 0x00009f008e007a0c */ /* 0x000fe20003f06270 */
[----:B------:R-:W-:-:S12]  /*cf50*/  BSSY B0, `(.L_x_2352) ;  /* 0x000006c000007945 */ /* 0x000fd80003800000 */
        /* <DEDUP_REMOVED lines=8> */
[----:B------:R-:W-:Y:S01]  /*cfe0*/  SHF.R.U32.HI R64, RZ, 0x10, R65 ;  /* 0x00000010ff407819 */ /* 0x000fe20000011641 */
[----:B------:R-:W-:Y:S01]  /*cff0*/  IMAD.SHL.U32 R116, R116, 0x2, RZ ;  /* 0x0000000274747824 */ /* 0x000fe200078e00ff */
[----:B------:R-:W-:-:S02]  /*d000*/  LEA.HI R4, R4, R5, RZ, 0x3 ;  /* 0x0000000504047211 */ /* 0x000fc400078f18ff */
[----:B------:R-:W-:Y:S02]  /*d010*/  LOP3.LUT R6, R83, 0x38, R6, 0xf8, !PT ;  /* 0x0000003853067812 */ /* 0x000fe400078ef806 */
[----:B------:R-:W1:Y:S01]  /*d020*/  LDS.128 R16, [R116+0x18100] ;  /* 0x0181000074107984 */ /* 0x000e620000000c00 */
[----:B------:R-:W-:Y:S01]  /*d030*/  IMAD.SHL.U32 R4, R4, 0x400, RZ ;  /* 0x0000040004047824 */ /* 0x000fe200078e00ff */
[----:B------:R-:W-:Y:S02]  /*d040*/  LOP3.LUT R115, R6, R13, RZ, 0x3c, !PT ;  /* 0x0000000d06737212 */ /* 0x000fe400078e3cff */
[--C-:B------:R-:W-:Y:S02]  /*d050*/  SHF.R.U64 R65, R66, 0x10, R67.reuse ;  /* 0x0000001042417819 */ /* 0x100fe40000001243 */
[----:B------:R-:W-:Y:S02]  /*d060*/  LOP3.LUT R4, R4, 0x7fffe000, RZ, 0xc0, !PT ;  /* 0x7fffe00004047812 */ /* 0x000fe400078ec0ff */
[----:B------:R-:W-:-:S02]  /*d070*/  SHF.R.U32.HI R66, RZ, 0x10, R67 ;  /* 0x00000010ff427819 */ /* 0x000fc40000011643 */
[----:B------:R-:W-:Y:S02]  /*d080*/  IADD3 R115, R115, R4, R12 ;  /* 0x0000000473737210 */ /* 0x000fe40007ffe00c */
[--C-:B------:R-:W-:Y:S02]  /*d090*/  SHF.R.U64 R67, R60, 0x10, R61.reuse ;  /* 0x000000103c437819 */ /* 0x100fe4000000123d */
[----:B------:R-:W-:Y:S01]  /*d0a0*/  SHF.R.U32.HI R60, RZ, 0x10, R61 ;  /* 0x00000010ff3c7819 */ /* 0x000fe2000001163d */
[----:B------:R-:W-:Y:S01]  /*d0b0*/  IMAD.SHL.U32 R115, R115, 0x2, RZ ;  /* 0x0000000273737824 */ /* 0x000fe200078e00ff */
[----:B------:R-:W-:Y:S02]  /*d0c0*/  PRMT R118, R118, 0x5410, R67 ;  /* 0x0000541076767816 */ /* 0x000fe40000000043 */
[----:B------:R-:W-:Y:S02]  /*d0d0*/  PRMT R122, R122, 0x5410, R125 ;  /* 0x000054107a7a7816 */ /* 0x000fe4000000007d */
[----:B------:R-:W2:Y:S01]  /*d0e0*/  LDS.128 R4, [R115+0x18100] ;  /* 0x0181000073047984 */ /* 0x000ea20000000c00 */
[--C-:B------:R-:W-:Y:S01]  /*d0f0*/  SHF.R.U64 R61, R62, 0x10, R63.reuse ;  /* 0x000000103e3d7819 */ /* 0x100fe2000000123f */
[----:B------:R-:W-:Y:S01]  /*d100*/  IMAD.U32 R128, R118, 0x10000, RZ ;  /* 0x0001000076807824 */ /* 0x000fe200078e00ff */
[----:B------:R-:W-:-:S02]  /*d110*/  SHF.R.U32.HI R62, RZ, 0x10, R63 ;  /* 0x00000010ff3e7819 */ /* 0x000fc4000001163f */
[----:B------:R-:W-:Y:S02]  /*d120*/  PRMT R117, R117, 0x5410, R60 ;  /* 0x0000541075757816 */ /* 0x000fe4000000003c */
[----:B------:R-:W-:Y:S02]  /*d130*/  PRMT R121, R121, 0x5410, R64 ;  /* 0x0000541079797816 */ /* 0x000fe40000000040 */
[----:B------:R-:W-:Y:S01]  /*d140*/  PRMT R123, R123, 0x5410, R66 ;  /* 0x000054107b7b7816 */ /* 0x000fe20000000042 */
[----:B------:R-:W-:Y:S01]  /*d150*/  IMAD.U32 R127, R117, 0x10000, RZ ;  /* 0x00010000757f7824 */ /* 0x000fe200078e00ff */
[----:B------:R-:W-:Y:S02]  /*d160*/  SHF.L.U32 R126, R122, 0x10, RZ ;  /* 0x000000107a7e7819 */ /* 0x000fe400000006ff */
[----:B------:R-:W-:Y:S02]  /*d170*/  PRMT R124, R124, 0x5410, R65 ;  /* 0x000054107c7c7816 */ /* 0x000fe40000000041 */
[----:B------:R-:W-:-:S02]  /*d180*/  PRMT R120, R120, 0x5410, R61 ;  /* 0x0000541078787816 */ /* 0x000fc4000000003d */
[----:B------:R-:W-:Y:S02]  /*d190*/  PRMT R119, R119, 0x5410, R62 ;  /* 0x0000541077777816 */ /* 0x000fe4000000003e */
[----:B------:R-:W-:Y:S01]  /*d1a0*/  LOP3.LUT R117, R117, 0xffff0000, RZ, 0xc0, !PT ;  /* 0xffff000075757812 */ /* 0x000fe200078ec0ff */
[C---:B-1----:R-:W-:Y:S01]  /*d1b0*/  IMAD.U32 R60, R17.reuse, 0x10000, RZ ;  /* 0x00010000113c7824 */ /* 0x042fe200078e00ff */
[----:B------:R-:W-:Y:S01]  /*d1c0*/  LOP3.LUT R63, R17, 0xffff0000, RZ, 0xc0, !PT ;  /* 0xffff0000113f7812 */ /* 0x000fe200078ec0ff */
[----:B------:R-:W-:Y:S01]  /*d1d0*/  IMAD.U32 R61, R16, 0x10000, RZ ;  /* 0x00010000103d7824 */ /* 0x000fe200078e00ff */
[C---:B------:R-:W-:Y:S01]  /*d1e0*/  SHF.L.U32 R17, R19.reuse, 0x10, RZ ;  /* 0x0000001013117819 */ /* 0x040fe200000006ff */
[----:B------:R-:W-:Y:S01]  /*d1f0*/  IMAD.U32 R62, R18, 0x10000, RZ ;  /* 0x00010000123e7824 */ /* 0x000fe200078e00ff */
[----:B------:R-:W-:Y:S02]  /*d200*/  LOP3.LUT R64, R19, 0xffff0000, RZ, 0xc0, !PT ;  /* 0xffff000013407812 */ /* 0x000fe400078ec0ff */
[----:B------:R-:W-:-:S02]  /*d210*/  LOP3.LUT R16, R16, 0xffff0000, RZ, 0xc0, !PT ;  /* 0xffff000010107812 */ /* 0x000fc400078ec0ff */
[----:B------:R-:W-:Y:S01]  /*d220*/  LOP3.LUT R18, R18, 0xffff0000, RZ, 0xc0, !PT ;  /* 0xffff000012127812 */ /* 0x000fe200078ec0ff */
[----:B--2---:R-:W-:Y:S01]  /*d230*/  IMAD.U32 R129, R4, 0x10000, RZ ;  /* 0x0001000004817824 */ /* 0x004fe200078e00ff */
[C---:B------:R-:W-:Y:S01]  /*d240*/  LOP3.LUT R66, R5.reuse, 0xffff0000, RZ, 0xc0, !PT ;  /* 0xffff000005427812 */ /* 0x040fe200078ec0ff */
[----:B------:R-:W-:Y:S01]  /*d250*/  IMAD.U32 R19, R5, 0x10000, RZ ;  /* 0x0001000005137824 */ /* 0x000fe200078e00ff */
[C---:B------:R-:W-:Y:S01]  /*d260*/  LOP3.LUT R5, R6.reuse, 0xffff0000, RZ, 0xc0, !PT ;  /* 0xffff000006057812 */ /* 0x040fe200078ec0ff */
[----:B------:R-:W-:Y:S01]  /*d270*/  IMAD.U32 R65, R6, 0x10000, RZ ;  /* 0x0001000006417824 */ /* 0x000fe200078e00ff */
[----:B------:R-:W-:Y:S01]  /*d280*/  LOP3.LUT R125, R7, 0xffff0000, RZ, 0xc0, !PT ;  /* 0xffff0000077d7812 */ /* 0x000fe200078ec0ff */
[C---:B------:R-:W-:Y:S01]  /*d290*/  FMUL.FTZ R6, R129.reuse, R128 ;  /* 0x0000008081067220 */ /* 0x040fe20000410000 */
[----:B------:R-:W-:Y:S01]  /*d2a0*/  LOP3.LUT R4, R4, 0xffff0000, RZ, 0xc0, !PT ;  /* 0xffff000004047812 */ /* 0x000fe200078ec0ff */
[----:B------:R-:W-:Y:S02]  /*d2b0*/  FMUL.FTZ R130, R129, R126 ;  /* 0x0000007e81827220 */ /* 0x000fe40000410000 */
[----:B------:R-:W-:-:S02]  /*d2c0*/  IMAD.U32 R67, R7, 0x10000, RZ ;  /* 0x0001000007437824 */ /* 0x000fc400078e00ff */
[----:B------:R-:W-:Y:S01]  /*d2d0*/  FFMA.FTZ R7, R61, R126, -R6 ;  /* 0x0000007e3d077223 */ /* 0x000fe20000010806 */
[----:B------:R-:W-:Y:S01]  /*d2e0*/  SHF.L.U32 R126, R119, 0x10, RZ ;  /* 0x00000010777e7819 */ /* 0x000fe200000006ff */
[----:B------:R-:W-:Y:S01]  /*d2f0*/  IMAD.U32 R6, R121, 0x10000, RZ ;  /* 0x0001000079067824 */ /* 0x000fe200078e00ff */
[----:B------:R-:W-:Y:S01]  /*d300*/  LOP3.LUT R119, R119, 0xffff0000, RZ, 0xc0, !PT ;  /* 0xffff000077777812 */ /* 0x000fe200078ec0ff */
[----:B------:R-:W-:Y:S01]  /*d310*/  FMUL.FTZ R129, R19, R127 ;  /* 0x0000007f13817220 */ /* 0x000fe20000410000 */
[----:B------:R-:W-:Y:S01]  /*d320*/  LOP3.LUT R121, R121, 0xffff0000, RZ, 0xc0, !PT ;  /* 0xffff000079797812 */ /* 0x000fe200078ec0ff */
[----:B------:R-:W-:Y:S02]  /*d330*/  FFMA.FTZ R61, R61, R128, R130 ;  /* 0x000000803d3d7223 */ /* 0x000fe40000010082 */
[C---:B------:R-:W-:Y:S01]  /*d340*/  IMAD.U32 R128, R123.reuse, 0x10000, RZ ;  /* 0x000100007b807824 */ /* 0x040fe200078e00ff */
[----:B------:R-:W-:Y:S01]  /*d350*/  LOP3.LUT R123, R123, 0xffff0000, RZ, 0xc0, !PT ;  /* 0xffff00007b7b7812 */ /* 0x000fe200078ec0ff */
[----:B------:R-:W-:-:S02]  /*d360*/  FMUL.FTZ R130, R19, R6 ;  /* 0x0000000613827220 */ /* 0x000fc40000410000 */
[----:B------:R-:W-:Y:S01]  /*d370*/  FFMA.FTZ R6, R60, R6, -R129 ;  /* 0x000000063c067223 */ /* 0x000fe20000010881 */
[----:B------:R-:W-:Y:S01]  /*d380*/  LOP3.LUT R129, R118, 0xffff0000, RZ, 0xc0, !PT ;  /* 0xffff000076817812 */ /* 0x000fe200078ec0ff */
[C---:B------:R-:W-:Y:S02]  /*d390*/  FMUL.FTZ R19, R67.reuse, R126 ;  /* 0x0000007e43137220 */ /* 0x040fe40000410000 */
[-C--:B------:R-:W-:Y:S02]  /*d3a0*/  FMUL.FTZ R67, R67, R128.reuse ;  /* 0x0000008043437220 */ /* 0x080fe40000410000 */
[----:B------:R-:W-:Y:S01]  /*d3b0*/  FFMA.FTZ R60, R60, R127, R130 ;  /* 0x0000007f3c3c7223 */ /* 0x000fe20000010082 */
[----:B------:R-:W-:Y:S01]  /*d3c0*/  LOP3.LUT R127, R122, 0xffff0000, RZ, 0xc0, !PT ;  /* 0xffff00007a7f7812 */ /* 0x000fe200078ec0ff */
[C---:B------:R-:W-:Y:S02]  /*d3d0*/  FFMA.FTZ R19, R17.reuse, R128, -R19 ;  /* 0x0000008011137223 */ /* 0x040fe40000010813 */
[----:B------:R-:W-:-:S02]  /*d3e0*/  FFMA.FTZ R67, R17, R126, R67 ;  /* 0x0000007e11437223 */ /* 0x000fc40000010043 */
[----:B------:R-:W-:Y:S02]  /*d3f0*/  FMUL.FTZ R17, R4, R129 ;  /* 0x0000008104117220 */ /* 0x000fe40000410000 */
[C---:B------:R-:W-:Y:S01]  /*d400*/  IMAD.U32 R126, R124.reuse, 0x10000, RZ ;  /* 0x000100007c7e7824 */ /* 0x040fe200078e00ff */
[----:B------:R-:W-:Y:S01]  /*d410*/  LOP3.LUT R124, R124, 0xffff0000, RZ, 0xc0, !PT ;  /* 0xffff00007c7c7812 */ /* 0x000fe200078ec0ff */
[-C--:B------:R-:W-:Y:S02]  /*d420*/  FFMA.FTZ R122, R16, R127.reuse, -R17 ;  /* 0x0000007f107a7223 */ /* 0x080fe40000010811 */
[C---:B------:R-:W-:Y:S01]  /*d430*/  IMAD.U32 R17, R120.reuse, 0x10000, RZ ;  /* 0x0001000078117824 */ /* 0x040fe200078e00ff */
[----:B------:R-:W-:Y:S01]  /*d440*/  LOP3.LUT R120, R120, 0xffff0000, RZ, 0xc0, !PT ;  /* 0xffff000078787812 */ /* 0x000fe200078ec0ff */
[----:B------:R-:W-:Y:S02]  /*d450*/  FMUL.FTZ R4, R4, R127 ;  /* 0x0000007f04047220 */ /* 0x000fe40000410000 */
[----:B------:R-:W-:-:S02]  /*d460*/  FMUL.FTZ R127, R65, R17 ;  /* 0x00000011417f7220 */ /* 0x000fc40000410000 */
[-C--:B------:R-:W-:Y:S02]  /*d470*/  FMUL.FTZ R65, R65, R126.reuse ;  /* 0x0000007e41417220 */ /* 0x080fe40000410000 */
[C---:B------:R-:W-:Y:S02]  /*d480*/  FFMA.FTZ R127, R62.reuse, R126, -R127 ;  /* 0x0000007e3e7f7223 */ /* 0x040fe4000001087f */
[----:B------:R-:W-:Y:S02]  /*d490*/  FFMA.FTZ R65, R62, R17, R65 ;  /* 0x000000113e417223 */ /* 0x000fe40000010041 */
[----:B------:R-:W-:Y:S02]  /*d4a0*/  FMUL.FTZ R118, R66, R117 ;  /* 0x0000007542767220 */ /* 0x000fe40000410000 */
[----:B------:R-:W-:Y:S02]  /*d4b0*/  FMUL.FTZ R17, R5, R120 ;  /* 0x0000007805117220 */ /* 0x000fe40000410000 */
[----:B------:R-:W-:-:S02]  /*d4c0*/  FMUL.FTZ R62, R125, R119 ;  /* 0x000000777d3e7220 */ /* 0x000fc40000410000 */
[----:B------:R-:W-:Y:S02]  /*d4d0*/  FMUL.FTZ R66, R66, R121 ;  /* 0x0000007942427220 */ /* 0x000fe40000410000 */
[-C--:B------:R-:W-:Y:S02]  /*d4e0*/  FMUL.FTZ R5, R5, R124.reuse ;  /* 0x0000007c05057220 */ /* 0x080fe40000410000 */
[----:B------:R-:W-:Y:S02]  /*d4f0*/  FMUL.FTZ R125, R125, R123 ;  /* 0x0000007b7d7d7220 */ /* 0x000fe40000410000 */
        /* <DEDUP_REMOVED lines=9> */
[----:B------:R-:W-:Y:S01]  /*d590*/  F2FP.BF16.PACK_AB R18, R124, R127 ;  /* 0x0000007f7c12723e */ /* 0x000fe200000010ff */
[----:B------:R-:W-:Y:S01]  /*d5a0*/  FFMA.FTZ R64, R64, R119, R125 ;  /* 0x0000007740407223 */ /* 0x000fe2000001007d */
[----:B------:R-:W-:-:S02]  /*d5b0*/  F2FP.BF16.PACK_AB R4, R4, R61 ;  /* 0x0000003d0404723e */ /* 0x000fc400000010ff */
[----:B------:R-:W-:Y:S01]  /*d5c0*/  F2FP.BF16.PACK_AB R5, R63, R60 ;  /* 0x0000003c3f05723e */ /* 0x000fe200000010ff */
[----:B------:R1:W-:Y:S01]  /*d5d0*/  STS.128 [R116+0x18100], R16 ;  /* 0x0181001074007388 */ /* 0x0003e20000000c00 */
[----:B------:R-:W-:Y:S02]  /*d5e0*/  F2FP.BF16.PACK_AB R6, R120, R65 ;  /* 0x000000417806723e */ /* 0x000fe400000010ff */
[----:B------:R-:W-:-:S05]  /*d5f0*/  F2FP.BF16.PACK_AB R7, R64, R67 ;  /* 0x000000434007723e */ /* 0x000fca00000010ff */
[----:B------:R1:W-:Y:S02]  /*d600*/  STS.128 [R115+0x18100], R4 ;  /* 0x0181000473007388 */ /* 0x0003e40000000c00 */
.L_x_2353:
[----:B------:R-:W-:Y:S05]  /*d610*/  BSYNC B0 ;  /* 0x0000000000007941 */ /* 0x000fea0003800000 */
.L_x_2352:
[----:B------:R-:W-:Y:S01]  /*d620*/  ISETP.GE.AND P0, PT, R137, c[0x0][0x27c], PT ;  /* 0x00009f0089007a0c */ /* 0x000fe20003f06270 */
[----:B------:R-:W-:-:S12]  /*d630*/  BSSY B0, `(.L_x_2354) ;  /* 0x0000070000007945 */ /* 0x000fd80003800000 */
[----:B------:R-:W-:Y:S05]  /*d640*/  @P0 BRA `(.L_x_2355) ;  /* 0x000006e000000947 */ /* 0x000fea0003800000 */
[----:B-1----:R-:W-:Y:S01]  /*d650*/  IMAD.MOV.U32 R6, RZ, RZ, c[0x0][0x27c] ;  /* 0x00009f00ff067624 */ /* 0x002fe200078e00ff */
[----:B------:R-:W-:Y:S02]  /*d660*/  LOP3.LUT R16, R83, 0x38, R90, 0xf8, !PT ;  /* 0x0000003853107812 */ /* 0x000fe400078ef85a */
[----:B------:R-:W-:Y:S02]  /*d670*/  LEA.HI R4, R92, R137, RZ, 0x6 ;  /* 0x000000895c047211 */ /* 0x000fe400078f30ff */
[----:B------:R-:W-:Y:S02]  /*d680*/  LEA.HI R7, R6, R89, RZ, 0x1d ;  /* 0x0000005906077211 */ /* 0x000fe400078fe8ff */
[----:B------:R-:W-:Y:S01]  /*d690*/  LOP3.LUT R5, R16, R13, RZ, 0x3c, !PT ;  /* 0x0000000d10057212 */ /* 0x000fe200078e3cff */
[----:B------:R-:W-:Y:S01]  /*d6a0*/  IMAD.SHL.U32 R4, R4, 0x80, RZ ;  /* 0x0000008004047824 */ /* 0x000fe200078e00ff */
[----:B------:R-:W-:Y:S01]  /*d6b0*/  SHF.R.S32.HI R6, RZ, 0x1f, R7 ;  /* 0x0000001fff067819 */ /* 0x000fe20000011407 */
[----:B------:R-:W-:Y:S01]  /*d6c0*/  IMAD.SHL.U32 R16, R7, 0x8, RZ ;  /* 0x0000000807107824 */ /* 0x000fe200078e00ff */
[----:B------:R-:W-:-:S02]  /*d6d0*/  SHF.R.U64 R52, R52, 0x10, R53 ;  /* 0x0000001034347819 */ /* 0x000fc40000001235 */
        /* <DEDUP_REMOVED lines=9> */
[--C-:B------:R-:W-:Y:S01]  /*d770*/  SHF.R.U64 R63, R56, 0x10, R57.reuse ;  /* 0x00000010383f7819 */ /* 0x100fe20000001239 */
[----:B------:R-:W1:Y:S01]  /*d780*/  LDS.128 R16, [R60] ;  /* 0x000000003c107984 */ /* 0x000e620000000c00 */
[----:B------:R-:W-:Y:S01]  /*d790*/  SHF.R.U32.HI R56, RZ, 0x10, R57 ;  /* 0x00000010ff387819 */ /* 0x000fe20000011639 */
[----:B------:R-:W-:Y:S01]  /*d7a0*/  IMAD.SHL.U32 R61, R61, 0x2, RZ ;  /* 0x000000023d3d7824 */ /* 0x000fe200078e00ff */
[----:B------:R-:W-:Y:S02]  /*d7b0*/  PRMT R15, R15, 0x5410, R52 ;  /* 0x000054100f0f7816 */ /* 0x000fe40000000034 */
[----:B------:R-:W-:-:S02]  /*d7c0*/  SHF.R.U64 R57, R58, 0x10, R59 ;  /* 0x000000103a397819 */ /* 0x000fc4000000123b */
[----:B------:R-:W2:Y:S01]  /*d7d0*/  LDS.128 R4, [R61+0x18100] ;  /* 0x018100003d047984 */ /* 0x000ea20000000c00 */
[----:B------:R-:W-:Y:S01]  /*d7e0*/  SHF.R.U32.HI R58, RZ, 0x10, R59 ;  /* 0x00000010ff3a7819 */ /* 0x000fe2000001163b */
[----:B------:R-:W-:Y:S01]  /*d7f0*/  IMAD.U32 R66, R15, 0x10000, RZ ;  /* 0x000100000f427824 */ /* 0x000fe200078e00ff */
[----:B------:R-:W-:Y:S02]  /*d800*/  PRMT R112, R112, 0x5410, R63 ;  /* 0x0000541070707816 */ /* 0x000fe4000000003f */
[----:B------:R-:W-:Y:S02]  /*d810*/  SHF.R.U64 R59, R54, 0x10, R55 ;  /* 0x00000010363b7819 */ /* 0x000fe40000001237 */
[----:B------:R-:W-:Y:S01]  /*d820*/  SHF.R.U32.HI R53, RZ, 0x10, R53 ;  /* 0x00000010ff357819 */ /* 0x000fe20000011635 */
[----:B------:R-:W-:Y:S01]  /*d830*/  IMAD.U32 R62, R112, 0x10000, RZ ;  /* 0x00010000703e7824 */ /* 0x000fe200078e00ff */
[----:B------:R-:W-:Y:S02]  /*d840*/  SHF.R.U32.HI R54, RZ, 0x10, R55 ;  /* 0x00000010ff367819 */ /* 0x000fe40000011637 */
[----:B------:R-:W-:-:S02]  /*d850*/  PRMT R111, R111, 0x5410, R56 ;  /* 0x000054106f6f7816 */ /* 0x000fc40000000038 */
[----:B------:R-:W-:Y:S02]  /*d860*/  PRMT R113, R113, 0x5410, R58 ;  /* 0x0000541071717816 */ /* 0x000fe4000000003a */
[----:B------:R-:W-:Y:S02]  /*d870*/  PRMT R114, R114, 0x5410, R57 ;  /* 0x0000541072727816 */ /* 0x000fe40000000039 */
[----:B------:R-:W-:Y:S02]  /*d880*/  PRMT R14, R14, 0x5410, R53 ;  /* 0x000054100e0e7816 */ /* 0x000fe40000000035 */
[----:B------:R-:W-:Y:S02]  /*d890*/  PRMT R109, R109, 0x5410, R54 ;  /* 0x000054106d6d7816 */ /* 0x000fe40000000036 */
[----:B------:R-:W-:Y:S01]  /*d8a0*/  PRMT R110, R110, 0x5410, R59 ;  /* 0x000054106e6e7816 */ /* 0x000fe2000000003b */
[----:B------:R-:W-:Y:S01]  /*d8b0*/  IMAD.U32 R64, R14, 0x10000, RZ ;  /* 0x000100000e407824 */ /* 0x000fe200078e00ff */
[----:B------:R-:W-:-:S02]  /*d8c0*/  LOP3.LUT R15, R15, 0xffff0000, RZ, 0xc0, !PT ;  /* 0xffff00000f0f7812 */ /* 0x000fc400078ec0ff */
[----:B------:R-:W-:Y:S01]  /*d8d0*/  LOP3.LUT R14, R14, 0xffff0000, RZ, 0xc0, !PT ;  /* 0xffff00000e0e7812 */ /* 0x000fe200078ec0ff */
[C---:B-1----:R-:W-:Y:S01]  /*d8e0*/  IMAD.U32 R52, R17.reuse, 0x10000, RZ ;  /* 0x0001000011347824 */ /* 0x042fe200078e00ff */
[----:B------:R-:W-:Y:S01]  /*d8f0*/  LOP3.LUT R55, R17, 0xffff0000, RZ, 0xc0, !PT ;  /* 0xffff000011377812 */ /* 0x000fe200078ec0ff */
[C---:B------:R-:W-:Y:S01]  /*d900*/  IMAD.U32 R17, R19.reuse, 0x10000, RZ ;  /* 0x0001000013117824 */ /* 0x040fe200078e00ff */
[----:B------:R-:W-:Y:S01]  /*d910*/  LOP3.LUT R56, R19, 0xffff0000, RZ, 0xc0, !PT ;  /* 0xffff000013387812 */ /* 0x000fe200078ec0ff */
[C---:B------:R-:W-:Y:S01]  /*d920*/  IMAD.U32 R53, R16.reuse, 0x10000, RZ ;  /* 0x0001000010357824 */ /* 0x040fe200078e00ff */
[----:B------:R-:W-:Y:S01]  /*d930*/  LOP3.LUT R16, R16, 0xffff0000, RZ, 0xc0, !PT ;  /* 0xffff000010107812 */ /* 0x000fe200078ec0ff */
[----:B------:R-:W-:Y:S01]  /*d940*/  IMAD.U32 R54, R18, 0x10000, RZ ;  /* 0x0001000012367824 */ /* 0x000fe200078e00ff */
[----:B--2---:R-:W-:Y:S01]  /*d950*/  LOP3.LUT R58, R5, 0xffff0000, RZ, 0xc0, !PT ;  /* 0xffff0000053a7812 */ /* 0x004fe200078ec0ff */
[----:B------:R-:W-:Y:S01]  /*d960*/  IMAD.U32 R65, R4, 0x10000, RZ ;  /* 0x0001000004417824 */ /* 0x000fe200078e00ff */
[----:B------:R-:W-:Y:S01]  /*d970*/  LOP3.LUT R63, R7, 0xffff0000, RZ, 0xc0, !PT ;  /* 0xffff0000073f7812 */ /* 0x000fe200078ec0ff */
[----:B------:R-:W-:Y:S01]  /*d980*/  IMAD.U32 R19, R5, 0x10000, RZ ;  /* 0x0001000005137824 */ /* 0x000fe200078e00ff */
[C---:B------:R-:W-:Y:S01]  /*d990*/  LOP3.LUT R5, R6.reuse, 0xffff0000, RZ, 0xc0, !PT ;  /* 0xffff000006057812 */ /* 0x040fe200078ec0ff */
[----:B------:R-:W-:Y:S01]  /*d9a0*/  IMAD.U32 R57, R6, 0x10000, RZ ;  /* 0x0001000006397824 */ /* 0x000fe200078e00ff */
[----:B------:R-:W-:Y:S01]  /*d9b0*/  LOP3.LUT R4, R4, 0xffff0000, RZ, 0xc0, !PT ;  /* 0xffff000004047812 */ /* 0x000fe200078ec0ff */
[C---:B------:R-:W-:Y:S01]  /*d9c0*/  FMUL.FTZ R6, R65.reuse, R66 ;  /* 0x0000004241067220 */ /* 0x040fe20000410000 */
[----:B------:R-:W-:Y:S01]  /*d9d0*/  LOP3.LUT R18, R18, 0xffff0000, RZ, 0xc0, !PT ;  /* 0xffff000012127812 */ /* 0x000fe200078ec0ff */
[----:B------:R-:W-:-:S02]  /*d9e0*/  FMUL.FTZ R65, R65, R62 ;  /* 0x0000003e41417220 */ /* 0x000fc40000410000 */
[----:B------:R-:W-:Y:S02]  /*d9f0*/  IMAD.U32 R59, R7, 0x10000, RZ ;  /* 0x00010000073b7824 */ /* 0x000fe400078e00ff */
[----:B------:R-:W-:Y:S02]  /*da00*/  FFMA.FTZ R7, R53, R62, -R6 ;  /* 0x0000003e35077223 */ /* 0x000fe40000010806 */
[C---:B------:R-:W-:Y:S01]  /*da10*/  IMAD.U32 R6, R111.reuse, 0x10000, RZ ;  /* 0x000100006f067824 */ /* 0x040fe200078e00ff */
[----:B------:R-:W-:Y:S01]  /*da20*/  LOP3.LUT R111, R111, 0xffff0000, RZ, 0xc0, !PT ;  /* 0xffff00006f6f7812 */ /* 0x000fe200078ec0ff */
[C---:B------:R-:W-:Y:S01]  /*da30*/  IMAD.U32 R62, R109.reuse, 0x10000, RZ ;  /* 0x000100006d3e7824 */ /* 0x040fe200078e00ff */
[----:B------:R-:W-:Y:S01]  /*da40*/  LOP3.LUT R109, R109, 0xffff0000, RZ, 0xc0, !PT ;  /* 0xffff00006d6d7812 */ /* 0x000fe200078ec0ff */
[----:B------:R-:W-:Y:S02]  /*da50*/  FFMA.FTZ R53, R53, R66, R65 ;  /* 0x0000004235357223 */ /* 0x000fe40000010041 */
[C---:B------:R-:W-:Y:S01]  /*da60*/  IMAD.U32 R66, R113.reuse, 0x10000, RZ ;  /* 0x0001000071427824 */ /* 0x040fe200078e00ff */
[----:B------:R-:W-:Y:S01]  /*da70*/  LOP3.LUT R113, R113, 0xffff0000, RZ, 0xc0, !PT ;  /* 0xffff000071717812 */ /* 0x000fe200078ec0ff */
[----:B------:R-:W-:-:S02]  /*da80*/  FMUL.FTZ R67, R19, R64 ;  /* 0x0000004013437220 */ /* 0x000fc40000410000 */
[----:B------:R-:W-:Y:S02]  /*da90*/  FMUL.FTZ R65, R19, R6 ;  /* 0x0000000613417220 */ /* 0x000fe40000410000 */
[C---:B------:R-:W-:Y:S02]  /*daa0*/  FMUL.FTZ R19, R59.reuse, R62 ;  /* 0x0000003e3b137220 */ /* 0x040fe40000410000 */
[----:B------:R-:W-:Y:S02]  /*dab0*/  FMUL.FTZ R59, R59, R66 ;  /* 0x000000423b3b7220 */ /* 0x000fe40000410000 */
[C---:B------:R-:W-:Y:S02]  /*dac0*/  FFMA.FTZ R6, R52.reuse, R6, -R67 ;  /* 0x0000000634067223 */ /* 0x040fe40000010843 */
[----:B------:R-:W-:Y:S01]  /*dad0*/  FFMA.FTZ R52, R52, R64, R65 ;  /* 0x0000004034347223 */ /* 0x000fe20000010041 */
[----:B------:R-:W-:Y:S01]  /*dae0*/  LOP3.LUT R65, R112, 0xffff0000, RZ, 0xc0, !PT ;  /* 0xffff000070417812 */ /* 0x000fe200078ec0ff */
[----:B------:R-:W-:-:S02]  /*daf0*/  FFMA.FTZ R19, R17, R66, -R19 ;  /* 0x0000004211137223 */ /* 0x000fc40000010813 */
[----:B------:R-:W-:Y:S02]  /*db00*/  FFMA.FTZ R59, R17, R62, R59 ;  /* 0x0000003e113b7223 */ /* 0x000fe4000001003b */
[C---:B------:R-:W-:Y:S02]  /*db10*/  FMUL.FTZ R17, R4.reuse, R15 ;  /* 0x0000000f04117220 */ /* 0x040fe40000410000 */
[-C--:B------:R-:W-:Y:S02]  /*db20*/  FMUL.FTZ R4, R4, R65.reuse ;  /* 0x0000004104047220 */ /* 0x080fe40000410000 */
[----:B------:R-:W-:Y:S02]  /*db30*/  FFMA.FTZ R64, R16, R65, -R17 ;  /* 0x0000004110407223 */ /* 0x000fe40000010811 */
[C---:B------:R-:W-:Y:S01]  /*db40*/  IMAD.U32 R17, R110.reuse, 0x10000, RZ ;  /* 0x000100006e117824 */ /* 0x040fe200078e00ff */
[----:B------:R-:W-:Y:S01]  /*db50*/  LOP3.LUT R110, R110, 0xffff0000, RZ, 0xc0, !PT ;  /* 0xffff00006e6e7812 */ /* 0x000fe200078ec0ff */
[C---:B------:R-:W-:Y:S01]  /*db60*/  IMAD.U32 R65, R114.reuse, 0x10000, RZ ;  /* 0x0001000072417824 */ /* 0x040fe200078e00ff */
[----:B------:R-:W-:Y:S01]  /*db70*/  LOP3.LUT R114, R114, 0xffff0000, RZ, 0xc0, !PT ;  /* 0xffff000072727812 */ /* 0x000fe200078ec0ff */
[----:B------:R-:W-:Y:S01]  /*db80*/  FFMA.FTZ R4, R16, R15, R4 ;  /* 0x0000000f10047223 */ /* 0x000fe20000010004 */
[----:B------:R-:W-:Y:S01]  /*db90*/  F2FP.BF16.PACK_AB R16, R64, R7 ;  /* 0x000000074010723e */ /* 0x000fe200000010ff */
[----:B------:R-:W-:-:S02]  /*dba0*/  FMUL.FTZ R62, R58, R14 ;  /* 0x0000000e3a3e7220 */ /* 0x000fc40000410000 */
[C---:B------:R-:W-:Y:S01]  /*dbb0*/  FMUL.FTZ R15, R57.reuse, R17 ;  /* 0x00000011390f7220 */ /* 0x040fe20000410000 */
[----:B------:R-:W-:Y:S01]  /*dbc0*/  F2FP.BF16.PACK_AB R4, R4, R53 ;  /* 0x000000350404723e */ /* 0x000fe200000010ff */
[----:B------:R-:W-:Y:S02]  /*dbd0*/  FMUL.FTZ R58, R58, R111 ;  /* 0x0000006f3a3a7220 */ /* 0x000fe40000410000 */
[----:B------:R-:W-:Y:S02]  /*dbe0*/  FMUL.FTZ R57, R57, R65 ;  /* 0x0000004139397220 */ /* 0x000fe40000410000 */
[C---:B------:R-:W-:Y:S02]  /*dbf0*/  FFMA.FTZ R111, R55.reuse, R111, -R62 ;  /* 0x0000006f376f7223 */ /* 0x040fe4000001083e */
[----:B------:R-:W-:Y:S02]  /*dc00*/  FFMA.FTZ R55, R55, R14, R58 ;  /* 0x0000000e37377223 */ /* 0x000fe4000001003a */
[----:B------:R-:W-:-:S02]  /*dc10*/  FFMA.FTZ R57, R54, R17, R57 ;  /* 0x0000001136397223 */ /* 0x000fc40000010039 */
[----:B------:R-:W-:Y:S02]  /*dc20*/  FMUL.FTZ R17, R5, R110 ;  /* 0x0000006e05117220 */ /* 0x000fe40000410000 */
[----:B------:R-:W-:Y:S02]  /*dc30*/  FMUL.FTZ R14, R63, R109 ;  /* 0x0000006d3f0e7220 */ /* 0x000fe40000410000 */
[-C--:B------:R-:W-:Y:S02]  /*dc40*/  FMUL.FTZ R5, R5, R114.reuse ;  /* 0x0000007205057220 */ /* 0x080fe40000410000 */
[----:B------:R-:W-:Y:S02]  /*dc50*/  FMUL.FTZ R63, R63, R113 ;  /* 0x000000713f3f7220 */ /* 0x000fe40000410000 */
[----:B------:R-:W-:Y:S02]  /*dc60*/  FFMA.FTZ R15, R54, R65, -R15 ;  /* 0x00000041360f7223 */ /* 0x000fe4000001080f */
[----:B------:R-:W-:Y:S01]  /*dc70*/  FFMA.FTZ R114, R18, R114, -R17 ;  /* 0x0000007212727223 */ /* 0x000fe20000010811 */
[----:B------:R-:W-:Y:S01]  /*dc80*/  F2FP.BF16.PACK_AB R17, R111, R6 ;  /* 0x000000066f11723e */ /* 0x000fe200000010ff */
[----:B------:R-:W-:-:S02]  /*dc90*/  FFMA.FTZ R14, R56, R113, -R14 ;  /* 0x00000071380e7223 */ /* 0x000fc4000001080e */
[----:B------:R-:W-:Y:S01]  /*dca0*/  FFMA.FTZ R110, R18, R110, R5 ;  /* 0x0000006e126e7223 */ /* 0x000fe20000010005 */
[----:B------:R-:W-:Y:S01]  /*dcb0*/  F2FP.BF16.PACK_AB R18, R114, R15 ;  /* 0x0000000f7212723e */ /* 0x000fe200000010ff */
[----:B------:R-:W-:Y:S01]  /*dcc0*/  FFMA.FTZ R56, R56, R109, R63 ;  /* 0x0000006d38387223 */ /* 0x000fe2000001003f */
[----:B------:R-:W-:Y:S02]  /*dcd0*/  F2FP.BF16.PACK_AB R19, R14, R19 ;  /* 0x000000130e13723e */ /* 0x000fe400000010ff */
[----:B------:R-:W-:Y:S02]  /*dce0*/  F2FP.BF16.PACK_AB R5, R55, R52 ;  /* 0x000000343705723e */ /* 0x000fe400000010ff */
[----:B------:R-:W-:Y:S01]  /*dcf0*/  F2FP.BF16.PACK_AB R6, R110, R57 ;  /* 0x000000396e06723e */ /* 0x000fe200000010ff */
[----:B------:R1:W-:Y:S01]  /*dd00*/  STS.128 [R60], R16 ;  /* 0x000000103c007388 */ /* 0x0003e20000000c00 */
[----:B------:R-:W-:-:S05]  /*dd10*/  F2FP.BF16.PACK_AB R7, R56, R59 ;  /* 0x0000003b3807723e */ /* 0x000fca00000010ff */
[----:B------:R1:W-:Y:S02]  /*dd20*/  STS.128 [R61+0x18100], R4 ;  /* 0x018100043d007388 */ /* 0x0003e40000000c00 */
.L_x_2355:
[----:B------:R-:W-:Y:S05]  /*dd30*/  BSYNC B0 ;  /* 0x0000000000007941 */ /* 0x000fea0003800000 */
.L_x_2354:
[----:B------:R-:W-:-:S13]  /*dd40*/  ISETP.GE.AND P0, PT, R136, c[0x0][0x27c], PT ;  /* 0x00009f0088007a0c */ /* 0x000fda0003f06270 */
        /* <DEDUP_REMOVED lines=19> */
[----:B------:R-:W-:Y:S01]  /*de80*/  SHF.R.U32.HI R48, RZ, 0x10, R49 ;  /* 0x00000010ff307819 */ /* 0x000fe20000011631 */
[----:B------:R-:W1:Y:S01]  /*de90*/  LDS.128 R12, [R16] ;  /* 0x00000000100c7984 */ /* 0x000e620000000c00 */
[--C-:B------:R-:W-:Y:S01]  /*dea0*/  SHF.R.U64 R49, R50, 0x10, R51.reuse ;  /* 0x0000001032317819 */ /* 0x100fe20000001233 */
[----:B------:R-:W-:Y:S01]  /*deb0*/  IMAD.SHL.U32 R17, R17, 0x2, RZ ;  /* 0x0000000211117824 */ /* 0x000fe200078e00ff */
[----:B------:R-:W-:Y:S02]  /*dec0*/  SHF.R.U32.HI R50, RZ, 0x10, R51 ;  /* 0x00000010ff327819 */ /* 0x000fe40000011633 */
[----:B------:R-:W-:-:S02]  /*ded0*/  SHF.R.U64 R51, R44, 0x10, R45 ;  /* 0x000000102c337819 */ /* 0x000fc4000000122d */
[----:B------:R-:W2:Y:S01]  /*dee0*/  LDS.128 R4, [R17+0x18100] ;  /* 0x0181000011047984 */ /* 0x000ea20000000c00 */
[----:B------:R-:W-:Y:S02]  /*def0*/  SHF.R.U32.HI R44, RZ, 0x10, R45 ;  /* 0x00000010ff2c7819 */ /* 0x000fe4000001162d */
[--C-:B------:R-:W-:Y:S02]  /*df00*/  SHF.R.U64 R45, R46, 0x10, R47.reuse ;  /* 0x000000102e2d7819 */ /* 0x100fe4000000122f */
[----:B------:R-:W-:Y:S02]  /*df10*/  SHF.R.U32.HI R46, RZ, 0x10, R47 ;  /* 0x00000010ff2e7819 */ /* 0x000fe4000001162f */
[----:B------:R-:W-:Y:S02]  /*df20*/  PRMT R106, R106, 0x5410, R19 ;  /* 0x000054106a6a7816 */ /* 0x000fe40000000013 */
[----:B------:R-:W-:Y:S02]  /*df30*/  PRMT R102, R102, 0x5410, R51 ;  /* 0x0000541066667816 */ /* 0x000fe40000000033 */
[----:B------:R-:W-:-:S02]  /*df40*/  PRMT R104, R104, 0x5410, R45 ;  /* 0x0000541068687816 */ /* 0x000fc4000000002d */
[----:B------:R-:W-:Y:S02]  /*df50*/  PRMT R103, R103, 0x5410, R46 ;  /* 0x0000541067677816 */ /* 0x000fe4000000002e */
[----:B------:R-:W-:Y:S01]  /*df60*/  PRMT R108, R108, 0x5410, R49 ;  /* 0x000054106c6c7816 */ /* 0x000fe20000000031 */
[C---:B------:R-:W-:Y:S01]  /*df70*/  IMAD.U32 R49, R106.reuse, 0x10000, RZ ;  /* 0x000100006a317824 */ /* 0x040fe200078e00ff */
[----:B------:R-:W-:Y:S01]  /*df80*/  PRMT R107, R107, 0x5410, R50 ;  /* 0x000054106b6b7816 */ /* 0x000fe20000000032 */
[----:B------:R-:W-:Y:S01]  /*df90*/  IMAD.U32 R54, R103, 0x10000, RZ ;  /* 0x0001000067367824 */ /* 0x000fe200078e00ff */
[----:B------:R-:W-:Y:S02]  /*dfa0*/  PRMT R101, R101, 0x5410, R44 ;  /* 0x0000541065657816 */ /* 0x000fe4000000002c */
[----:B------:R-:W-:Y:S02]  /*dfb0*/  PRMT R105, R105, 0x5410, R48 ;  /* 0x0000541069697816 */ /* 0x000fe40000000030 */
[----:B------:R-:W-:Y:S01]  /*dfc0*/  LOP3.LUT R106, R106, 0xffff0000, RZ, 0xc0, !PT ;  /* 0xffff00006a6a7812 */ /* 0x000fe200078ec0ff */
[C---:B------:R-:W-:Y:S01]  /*dfd0*/  IMAD.U32 R53, R101.reuse, 0x10000, RZ ;  /* 0x0001000065357824 */ /* 0x040fe200078e00ff */
        /* <DEDUP_REMOVED lines=9> */
[C---:B--2---:R-:W-:Y:S01]  /*e070*/  LOP3.LUT R15, R4.reuse, 0xffff0000, RZ, 0xc0, !PT ;  /* 0xffff0000040f7812 */ /* 0x044fe200078ec0ff */
[----:B------:R-:W-:Y:S01]  /*e080*/  IMAD.U32 R46, R4, 0x10000, RZ ;  /* 0x00010000042e7824 */ /* 0x000fe200078e00ff */
[C---:B------:R-:W-:Y:S01]  /*e090*/  LOP3.LUT R52, R5.reuse, 0xffff0000, RZ, 0xc0, !PT ;  /* 0xffff000005347812 */ /* 0x040fe200078ec0ff */
[----:B------:R-:W-:Y:S01]  /*e0a0*/  IMAD.U32 R4, R5, 0x10000, RZ ;  /* 0x0001000005047824 */ /* 0x000fe200078e00ff */
[----:B------:R-:W-:Y:S01]  /*e0b0*/  LOP3.LUT R50, R6, 0xffff0000, RZ, 0xc0, !PT ;  /* 0xffff000006327812 */ /* 0x000fe200078ec0ff */
[C---:B------:R-:W-:Y:S01]  /*e0c0*/  IMAD.U32 R5, R102.reuse, 0x10000, RZ ;  /* 0x0001000066057824 */ /* 0x040fe200078e00ff */
[----:B------:R-:W-:Y:S01]  /*e0d0*/  LOP3.LUT R102, R102, 0xffff0000, RZ, 0xc0, !PT ;  /* 0xffff000066667812 */ /* 0x000fe200078ec0ff */
[----:B------:R-:W-:Y:S01]  /*e0e0*/  IMAD.U32 R51, R6, 0x10000, RZ ;  /* 0x0001000006337824 */ /* 0x000fe200078e00ff */
[----:B------:R-:W-:Y:S01]  /*e0f0*/  LOP3.LUT R14, R14, 0xffff0000, RZ, 0xc0, !PT ;  /* 0xffff00000e0e7812 */ /* 0x000fe200078ec0ff */
[----:B------:R-:W-:-:S02]  /*e100*/  FMUL.FTZ R6, R46, R5 ;  /* 0x000000052e067220 */ /* 0x000fc40000410000 */
[-C--:B------:R-:W-:Y:S02]  /*e110*/  FMUL.FTZ R46, R46, R49.reuse ;  /* 0x000000312e2e7220 */ /* 0x080fe40000410000 */
[C---:B------:R-:W-:Y:S02]  /*e120*/  FFMA.FTZ R6, R19.reuse, R49, -R6 ;  /* 0x0000003113067223 */ /* 0x040fe40000010806 */
[----:B------:R-:W-:Y:S02]  /*e130*/  FFMA.FTZ R46, R19, R5, R46 ;  /* 0x00000005132e7223 */ /* 0x000fe4000001002e */
[----:B------:R-:W-:Y:S02]  /*e140*/  FMUL.FTZ R49, R15, R102 ;  /* 0x000000660f317220 */ /* 0x000fe40000410000 */
[C---:B------:R-:W-:Y:S01]  /*e150*/  IMAD.U32 R5, R105.reuse, 0x10000, RZ ;  /* 0x0001000069057824 */ /* 0x040fe200078e00ff */
[----:B------:R-:W-:Y:S01]  /*e160*/  LOP3.LUT R105, R105, 0xffff0000, RZ, 0xc0, !PT ;  /* 0xffff000069697812 */ /* 0x000fe200078ec0ff */
[----:B------:R-:W-:-:S02]  /*e170*/  FMUL.FTZ R15, R15, R106 ;  /* 0x0000006a0f0f7220 */ /* 0x000fc40000410000 */
[C---:B------:R-:W-:Y:S02]  /*e180*/  FMUL.FTZ R19, R4.reuse, R53 ;  /* 0x0000003504137220 */ /* 0x040fe40000410000 */
[----:B------:R-:W-:Y:S02]  /*e190*/  FMUL.FTZ R4, R4, R5 ;  /* 0x0000000504047220 */ /* 0x000fe40000410000 */
[C---:B------:R-:W-:Y:S01]  /*e1a0*/  IMAD.U32 R48, R7.reuse, 0x10000, RZ ;  /* 0x0001000007307824 */ /* 0x040fe200078e00ff */
[----:B------:R-:W-:Y:S01]  /*e1b0*/  LOP3.LUT R7, R7, 0xffff0000, RZ, 0xc0, !PT ;  /* 0xffff000007077812 */ /* 0x000fe200078ec0ff */
[C---:B------:R-:W-:Y:S02]  /*e1c0*/  FFMA.FTZ R49, R18.reuse, R106, -R49 ;  /* 0x0000006a12317223 */ /* 0x040fe40000010831 */
[----:B------:R-:W-:Y:S02]  /*e1d0*/  FFMA.FTZ R15, R18, R102, R15 ;  /* 0x00000066120f7223 */ /* 0x000fe4000001000f */
[----:B------:R-:W-:-:S02]  /*e1e0*/  IMAD.U32 R18, R107, 0x10000, RZ ;  /* 0x000100006b127824 */ /* 0x000fc400078e00ff */
[C---:B------:R-:W-:Y:S02]  /*e1f0*/  FFMA.FTZ R19, R12.reuse, R5, -R19 ;  /* 0x000000050c137223 */ /* 0x040fe40000010813 */
[----:B------:R-:W-:Y:S02]  /*e200*/  FFMA.FTZ R5, R12, R53, R4 ;  /* 0x000000350c057223 */ /* 0x000fe40000010004 */
[C---:B------:R-:W-:Y:S02]  /*e210*/  FMUL.FTZ R4, R48.reuse, R54 ;  /* 0x0000003630047220 */ /* 0x040fe40000410000 */
[-C--:B------:R-:W-:Y:S02]  /*e220*/  FMUL.FTZ R48, R48, R18.reuse ;  /* 0x0000001230307220 */ /* 0x080fe40000410000 */
[----:B------:R-:W-:Y:S02]  /*e230*/  IMAD.U32 R12, R104, 0x10000, RZ ;  /* 0x00010000680c7824 */ /* 0x000fe400078e00ff */
[----:B------:R-:W-:-:S02]  /*e240*/  FFMA.FTZ R18, R13, R18, -R4 ;  /* 0x000000120d127223 */ /* 0x000fc40000010804 */
[----:B------:R-:W-:Y:S02]  /*e250*/  IMAD.U32 R53, R108, 0x10000, RZ ;  /* 0x000100006c357824 */ /* 0x000fe400078e00ff */
[----:B------:R-:W-:Y:S02]  /*e260*/  FFMA.FTZ R54, R13, R54, R48 ;  /* 0x000000360d367223 */ /* 0x000fe40000010030 */
[C---:B------:R-:W-:Y:S02]  /*e270*/  FMUL.FTZ R4, R52.reuse, R101 ;  /* 0x0000006534047220 */ /* 0x040fe40000410000 */
[C---:B------:R-:W-:Y:S02]  /*e280*/  FMUL.FTZ R13, R51.reuse, R12 ;  /* 0x0000000c330d7220 */ /* 0x040fe40000410000 */
[----:B------:R-:W-:Y:S02]  /*e290*/  FMUL.FTZ R52, R52, R105 ;  /* 0x0000006934347220 */ /* 0x000fe40000410000 */
[----:B------:R-:W-:-:S02]  /*e2a0*/  FMUL.FTZ R51, R51, R53 ;  /* 0x0000003533337220 */ /* 0x000fc40000410000 */
[----:B------:R-:W-:Y:S01]  /*e2b0*/  FFMA.FTZ R48, R45, R105, -R4 ;  /* 0x000000692d307223 */ /* 0x000fe20000010804 */
[----:B------:R-:W-:Y:S01]  /*e2c0*/  LOP3.LUT R4, R103, 0xffff0000, RZ, 0xc0, !PT ;  /* 0xffff000067047812 */ /* 0x000fe200078ec0ff */
[----:B------:R-:W-:Y:S01]  /*e2d0*/  FFMA.FTZ R53, R44, R53, -R13 ;  /* 0x000000352c357223 */ /* 0x000fe2000001080d */
[----:B------:R-:W-:Y:S01]  /*e2e0*/  LOP3.LUT R13, R104, 0xffff0000, RZ, 0xc0, !PT ;  /* 0xffff0000680d7812 */ /* 0x000fe200078ec0ff */
[----:B------:R-:W-:Y:S01]  /*e2f0*/  FFMA.FTZ R52, R45, R101, R52 ;  /* 0x000000652d347223 */ /* 0x000fe20000010034 */
[----:B------:R-:W-:Y:S01]  /*e300*/  LOP3.LUT R45, R108, 0xffff0000, RZ, 0xc0, !PT ;  /* 0xffff00006c2d7812 */ /* 0x000fe200078ec0ff */
[----:B------:R-:W-:Y:S02]  /*e310*/  FFMA.FTZ R51, R44, R12, R51 ;  /* 0x0000000c2c337223 */ /* 0x000fe40000010033 */
[----:B------:R-:W-:Y:S01]  /*e320*/  FMUL.FTZ R44, R50, R13 ;  /* 0x0000000d322c7220 */ /* 0x000fe20000410000 */
[----:B------:R-:W-:Y:S01]  /*e330*/  F2FP.BF16.PACK_AB R5, R52, R5 ;  /* 0x000000053405723e */ /* 0x000fe200000010ff */
[----:B------:R-:W-:-:S02]  /*e340*/  FMUL.FTZ R55, R7, R4 ;  /* 0x0000000407377220 */ /* 0x000fc40000410000 */
[-C--:B------:R-:W-:Y:S02]  /*e350*/  FMUL.FTZ R50, R50, R45.reuse ;  /* 0x0000002d32327220 */ /* 0x080fe40000410000 */
[-C--:B------:R-:W-:Y:S02]  /*e360*/  FMUL.FTZ R12, R7, R56.reuse ;  /* 0x00000038070c7220 */ /* 0x080fe40000410000 */
[C---:B------:R-:W-:Y:S02]  /*e370*/  FFMA.FTZ R44, R14.reuse, R45, -R44 ;  /* 0x0000002d0e2c7223 */ /* 0x040fe4000001082c */
[C---:B------:R-:W-:Y:S02]  /*e380*/  FFMA.FTZ R7, R47.reuse, R56, -R55 ;  /* 0x000000382f077223 */ /* 0x040fe40000010837 */
[----:B------:R-:W-:Y:S01]  /*e390*/  FFMA.FTZ R50, R14, R13, R50 ;  /* 0x0000000d0e327223 */ /* 0x000fe20000010032 */
        /* <DEDUP_REMOVED lines=8> */
[----:B------:R1:W-:Y:S04]  /*e420*/  STS.128 [R16], R12 ;  /* 0x0000000c10007388 */ /* 0x0003e80000000c00 */
[----:B------:R1:W-:Y:S02]  /*e430*/  STS.128 [R17+0x18100], R4 ;  /* 0x0181000411007388 */ /* 0x0003e40000000c00 */
.L_x_2351:
[----:B------:R-:W-:Y:S05]  /*e440*/  BSYNC B1 ;  /* 0x0000000000017941 */ /* 0x000fea0003800000 */
.L_x_2350:
        /* <DEDUP_REMOVED lines=22> */
[----:B------:R-:W1:Y:S01]  /*e5b0*/  LDS.128 R12, [R18] ;  /* 0x00000000120c7984 */ /* 0x000e620000000c00 */
[----:B------:R-:W-:Y:S01]  /*e5c0*/  SHF.R.U64 R40, R40, 0x10, R41 ;  /* 0x0000001028287819 */ /* 0x000fe20000001229 */
[----:B------:R-:W-:Y:S01]  /*e5d0*/  IMAD.SHL.U32 R4, R4, 0x400, RZ ;  /* 0x0000040004047824 */ /* 0x000fe200078e00ff */
[----:B------:R-:W-:Y:S02]  /*e5e0*/  LOP3.LUT R5, R6, R17, RZ, 0x3c, !PT ;  /* 0x0000001106057212 */ /* 0x000fe400078e3cff */
[----:B------:R-:W-:Y:S02]  /*e5f0*/  SHF.R.U64 R38, R38, 0x10, R39 ;  /* 0x0000001026267819 */ /* 0x000fe40000001227 */
[----:B------:R-:W-:-:S02]  /*e600*/  LOP3.LUT R4, R4, 0x7fffe000, RZ, 0xc0, !PT ;  /* 0x7fffe00004047812 */ /* 0x000fc400078ec0ff */
[----:B------:R-:W-:Y:S02]  /*e610*/  SHF.R.U32.HI R39, RZ, 0x10, R39 ;  /* 0x00000010ff277819 */ /* 0x000fe40000011627 */
[----:B------:R-:W-:Y:S02]  /*e620*/  IADD3 R44, R5, R4, R16 ;  /* 0x00000004052c7210 */ /* 0x000fe40007ffe010 */
[----:B------:R-:W-:Y:S02]  /*e630*/  PRMT R93, R93, 0x5410, R36 ;  /* 0x000054105d5d7816 */ /* 0x000fe40000000024 */
[----:B------:R-:W-:Y:S01]  /*e640*/  SHF.R.U64 R42, R42, 0x10, R43 ;  /* 0x000000102a2a7819 */ /* 0x000fe2000000122b */
[----:B------:R-:W-:Y:S01]  /*e650*/  IMAD.SHL.U32 R44, R44, 0x2, RZ ;  /* 0x000000022c2c7824 */ /* 0x000fe200078e00ff */
[----:B------:R-:W-:Y:S02]  /*e660*/  SHF.R.U32.HI R46, RZ, 0x10, R37 ;  /* 0x00000010ff2e7819 */ /* 0x000fe40000011625 */
[----:B------:R-:W-:-:S02]  /*e670*/  PRMT R97, R97, 0x5410, R40 ;  /* 0x0000541061617816 */ /* 0x000fc40000000028 */
[----:B------:R-:W2:Y:S01]  /*e680*/  LDS.128 R4, [R44+0x18100] ;  /* 0x018100002c047984 */ /* 0x000ea20000000c00 */
[----:B------:R-:W-:Y:S02]  /*e690*/  SHF.R.U32.HI R41, RZ, 0x10, R41 ;  /* 0x00000010ff297819 */ /* 0x000fe40000011629 */
[----:B------:R-:W-:Y:S02]  /*e6a0*/  PRMT R94, R94, 0x5410, R39 ;  /* 0x000054105e5e7816 */ /* 0x000fe40000000027 */
[----:B------:R-:W-:Y:S02]  /*e6b0*/  SHF.L.U32 R48, R93, 0x10, RZ ;  /* 0x000000105d307819 */ /* 0x000fe400000006ff */
[----:B------:R-:W-:Y:S02]  /*e6c0*/  PRMT R99, R99, 0x5410, R42 ;  /* 0x0000541063637816 */ /* 0x000fe4000000002a */
[----:B------:R-:W-:Y:S01]  /*e6d0*/  PRMT R91, R91, 0x5410, R46 ;  /* 0x000054105b5b7816 */ /* 0x000fe2000000002e */
[----:B------:R-:W-:Y:S01]  /*e6e0*/  IMAD.U32 R46, R97, 0x10000, RZ ;  /* 0x00010000612e7824 */ /* 0x000fe200078e00ff */
[----:B------:R-:W-:-:S02]  /*e6f0*/  SHF.R.U32.HI R43, RZ, 0x10, R43 ;  /* 0x00000010ff2b7819 */ /* 0x000fc4000001162b */
[----:B------:R-:W-:Y:S01]  /*e700*/  PRMT R96, R96, 0x5410, R41 ;  /* 0x0000541060607816 */ /* 0x000fe20000000029 */
[----:B------:R-:W-:Y:S01]  /*e710*/  IMAD.U32 R47, R91, 0x10000, RZ ;  /* 0x000100005b2f7824 */ /* 0x000fe200078e00ff */
[----:B------:R-:W-:Y:S02]  /*e720*/  PRMT R98, R98, 0x5410, R43 ;  /* 0x0000541062627816 */ /* 0x000fe4000000002b */
[----:B------:R-:W-:Y:S01]  /*e730*/  LOP3.LUT R93, R93, 0xffff0000, RZ, 0xc0, !PT ;  /* 0xffff00005d5d7812 */ /* 0x000fe200078ec0ff */
[C---:B-1----:R-:W-:Y:S01]  /*e740*/  IMAD.U32 R36, R13.reuse, 0x10000, RZ ;  /* 0x000100000d247824 */ /* 0x042fe200078e00ff */
[----:B------:R-:W-:Y:S01]  /*e750*/  LOP3.LUT R39, R13, 0xffff0000, RZ, 0xc0, !PT ;  /* 0xffff00000d277812 */ /* 0x000fe200078ec0ff */
[C---:B------:R-:W-:Y:S01]  /*e760*/  IMAD.U32 R13, R15.reuse, 0x10000, RZ ;  /* 0x000100000f0d7824 */ /* 0x040fe200078e00ff */
[----:B------:R-:W-:Y:S01]  /*e770*/  LOP3.LUT R40, R15, 0xffff0000, RZ, 0xc0, !PT ;  /* 0xffff00000f287812 */ /* 0x000fe200078ec0ff */
[----:B------:R-:W-:Y:S01]  /*e780*/  IMAD.U32 R37, R12, 0x10000, RZ ;  /* 0x000100000c257824 */ /* 0x000fe200078e00ff */
[----:B------:R-:W-:Y:S01]  /*e790*/  PRMT R95, R95, 0x5410, R38 ;  /* 0x000054105f5f7816 */ /* 0x000fe20000000026 */
[----:B------:R-:W-:Y:S01]  /*e7a0*/  IMAD.U32 R38, R14, 0x10000, RZ ;  /* 0x000100000e267824 */ /* 0x000fe200078e00ff */
[----:B------:R-:W-:-:S02]  /*e7b0*/  LOP3.LUT R12, R12, 0xffff0000, RZ, 0xc0, !PT ;  /* 0xffff00000c0c7812 */ /* 0x000fc400078ec0ff */
[----:B------:R-:W-:Y:S02]  /*e7c0*/  LOP3.LUT R97, R97, 0xffff0000, RZ, 0xc0, !PT ;  /* 0xffff000061617812 */ /* 0x000fe400078ec0ff */
[----:B------:R-:W-:Y:S02]  /*e7d0*/  LOP3.LUT R91, R91, 0xffff0000, RZ, 0xc0, !PT ;  /* 0xffff00005b5b7812 */ /* 0x000fe400078ec0ff */
        /* <DEDUP_REMOVED lines=11> */
[C---:B------:R-:W-:Y:S01]  /*e890*/  FFMA.FTZ R7, R37.reuse, R46, -R6 ;  /* 0x0000002e25077223 */ /* 0x040fe20000010806 */
[----:B------:R-:W-:Y:S01]  /*e8a0*/  SHF.L.U32 R46, R94, 0x10, RZ ;  /* 0x000000105e2e7819 */ /* 0x000fe200000006ff */
[C---:B------:R-:W-:Y:S01]  /*e8b0*/  IMAD.U32 R6, R96.reuse, 0x10000, RZ ;  /* 0x0001000060067824 */ /* 0x040fe200078e00ff */
[----:B------:R-:W-:Y:S01]  /*e8c0*/  LOP3.LUT R96, R96, 0xffff0000, RZ, 0xc0, !PT ;  /* 0xffff000060607812 */ /* 0x000fe200078ec0ff */
[----:B------:R-:W-:Y:S01]  /*e8d0*/  FFMA.FTZ R37, R37, R48, R49 ;  /* 0x0000003025257223 */ /* 0x000fe20000010031 */
[----:B------:R-:W-:Y:S01]  /*e8e0*/  LOP3.LUT R94, R94, 0xffff0000, RZ, 0xc0, !PT ;  /* 0xffff00005e5e7812 */ /* 0x000fe200078ec0ff */
[C---:B------:R-:W-:Y:S01]  /*e8f0*/  IMAD.U32 R48, R98.reuse, 0x10000, RZ ;  /* 0x0001000062307824 */ /* 0x040fe200078e00ff */
[----:B------:R-:W-:Y:S01]  /*e900*/  LOP3.LUT R98, R98, 0xffff0000, RZ, 0xc0, !PT ;  /* 0xffff000062627812 */ /* 0x000fe200078ec0ff */
[----:B------:R-:W-:-:S02]  /*e910*/  FMUL.FTZ R51, R15, R47 ;  /* 0x0000002f0f337220 */ /* 0x000fc40000410000 */
[----:B------:R-:W-:Y:S02]  /*e920*/  FMUL.FTZ R49, R15, R6 ;  /* 0x000000060f317220 */ /* 0x000fe40000410000 */
[C---:B------:R-:W-:Y:S02]  /*e930*/  FMUL.FTZ R15, R43.reuse, R46 ;  /* 0x0000002e2b0f7220 */ /* 0x040fe40000410000 */
[----:B------:R-:W-:Y:S02]  /*e940*/  FMUL.FTZ R43, R43, R48 ;  /* 0x000000302b2b7220 */ /* 0x000fe40000410000 */
[----:B------:R-:W-:Y:S02]  /*e950*/  FFMA.FTZ R6, R36, R6, -R51 ;  /* 0x0000000624067223 */ /* 0x000fe40000010833 */
[C---:B------:R-:W-:Y:S02]  /*e960*/  FFMA.FTZ R15, R13.reuse, R48, -R15 ;  /* 0x000000300d0f7223 */ /* 0x040fe4000001080f */
[----:B------:R-:W-:-:S02]  /*e970*/  FFMA.FTZ R43, R13, R46, R43 ;  /* 0x0000002e0d2b7223 */ /* 0x000fc4000001002b */
[----:B------:R-:W-:Y:S02]  /*e980*/  FFMA.FTZ R36, R36, R47, R49 ;  /* 0x0000002f24247223 */ /* 0x000fe40000010031 */
[----:B------:R-:W-:Y:S02]  /*e990*/  FMUL.FTZ R13, R4, R93 ;  /* 0x0000005d040d7220 */ /* 0x000fe40000410000 */
[C---:B------:R-:W-:Y:S01]  /*e9a0*/  IMAD.U32 R47, R95.reuse, 0x10000, RZ ;  /* 0x000100005f2f7824 */ /* 0x040fe200078e00ff */
[----:B------:R-:W-:Y:S01]  /*e9b0*/  LOP3.LUT R95, R95, 0xffff0000, RZ, 0xc0, !PT ;  /* 0xffff00005f5f7812 */ /* 0x000fe200078ec0ff */
[C---:B------:R-:W-:Y:S01]  /*e9c0*/  IMAD.U32 R48, R99.reuse, 0x10000, RZ ;  /* 0x0001000063307824 */ /* 0x040fe200078e00ff */
[----:B------:R-:W-:Y:S01]  /*e9d0*/  LOP3.LUT R99, R99, 0xffff0000, RZ, 0xc0, !PT ;  /* 0xffff000063637812 */ /* 0x000fe200078ec0ff */
[----:B------:R-:W-:Y:S02]  /*e9e0*/  FFMA.FTZ R46, R12, R97, -R13 ;  /* 0x000000610c2e7223 */ /* 0x000fe4000001080d */
[----:B------:R-:W-:-:S02]  /*e9f0*/  FMUL.FTZ R13, R42, R91 ;  /* 0x0000005b2a0d7220 */ /* 0x000fc40000410000 */
[C---:B------:R-:W-:Y:S02]  /*ea00*/  FMUL.FTZ R49, R41.reuse, R47 ;  /* 0x0000002f29317220 */ /* 0x040fe40000410000 */
[----:B------:R-:W-:Y:S02]  /*ea10*/  FMUL.FTZ R42, R42, R96 ;  /* 0x000000602a2a7220 */ /* 0x000fe40000410000 */
[----:B------:R-:W-:Y:S02]  /*ea20*/  FMUL.FTZ R41, R41, R48 ;  /* 0x0000003029297220 */ /* 0x000fe40000410000 */
[C---:B------:R-:W-:Y:S02]  /*ea30*/  FFMA.FTZ R13, R39.reuse, R96, -R13 ;  /* 0x00000060270d7223 */ /* 0x040fe4000001080d */
[----:B------:R-:W-:Y:S02]  /*ea40*/  FFMA.FTZ R39, R39, R91, R42 ;  /* 0x0000005b27277223 */ /* 0x000fe4000001002a */
[C---:B------:R-:W-:Y:S01]  /*ea50*/  FFMA.FTZ R49, R38.reuse, R48, -R49 ;  /* 0x0000003026317223 */ /* 0x040fe20000010831 */
[----:B------:R-:W-:Y:S01]  /*ea60*/  F2FP.BF16.PACK_AB R13, R13, R6 ;  /* 0x000000060d0d723e */ /* 0x000fe200000010ff */
[----:B------:R-:W-:-:S02]  /*ea70*/  FFMA.FTZ R41, R38, R47, R41 ;  /* 0x0000002f26297223 */ /* 0x000fc40000010029 */
[C---:B------:R-:W-:Y:S02]  /*ea80*/  FMUL.FTZ R38, R5.reuse, R95 ;  /* 0x0000005f05267220 */ /* 0x040fe40000410000 */
[----:B------:R-:W-:Y:S02]  /*ea90*/  FMUL.FTZ R42, R5, R99 ;  /* 0x00000063052a7220 */ /* 0x000fe40000410000 */
[C---:B------:R-:W-:Y:S02]  /*eaa0*/  FMUL.FTZ R5, R45.reuse, R94 ;  /* 0x0000005e2d057220 */ /* 0x040fe40000410000 */
[----:B------:R-:W-:Y:S02]  /*eab0*/  FMUL.FTZ R4, R4, R97 ;  /* 0x0000006104047220 */ /* 0x000fe40000410000 */
[----:B------:R-:W-:Y:S02]  /*eac0*/  FMUL.FTZ R45, R45, R98 ;  /* 0x000000622d2d7220 */ /* 0x000fe40000410000 */
[----:B------:R-:W-:-:S02]  /*ead0*/  FFMA.FTZ R38, R14, R99, -R38 ;  /* 0x000000630e267223 */ /* 0x000fc40000010826 */
[----:B------:R-:W-:Y:S01]  /*eae0*/  FFMA.FTZ R98, R40, R98, -R5 ;  /* 0x0000006228627223 */ /* 0x000fe20000010805 */
[----:B------:R-:W-:Y:S01]  /*eaf0*/  F2FP.BF16.PACK_AB R5, R39, R36 ;  /* 0x000000242705723e */ /* 0x000fe200000010ff */
[----:B------:R-:W-:Y:S01]  /*eb00*/  FFMA.FTZ R4, R12, R93, R4 ;  /* 0x0000005d0c047223 */ /* 0x000fe20000010004 */
[----:B------:R-:W-:Y:S01]  /*eb10*/  F2FP.BF16.PACK_AB R12, R46, R7 ;  /* 0x000000072e0c723e */ /* 0x000fe200000010ff */
        /* <DEDUP_REMOVED lines=9> */
.L_x_2357:
[----:B------:R-:W-:Y:S05]  /*ebb0*/  BSYNC B0 ;  /* 0x0000000000007941 */ /* 0x000fea0003800000 */
.L_x_2356:
[----:B------:R-:W-:Y:S01]  /*ebc0*/  ISETP.GE.AND P0, PT, R137, c[0x0][0x27c], PT ;  /* 0x00009f0089007a0c */ /* 0x000fe20003f06270 */
[----:B------:R-:W-:-:S12]  /*ebd0*/  BSSY B0, `(.L_x_2358) ;  /* 0x0000070000007945 */ /* 0x000fd80003800000 */
[----:B------:R-:W-:Y:S05]  /*ebe0*/  @P0 BRA `(.L_x_2359) ;  /* 0x000006e000000947 */ /* 0x000fea0003800000 */
[----:B-1----:R-:W-:Y:S01]  /*ebf0*/  IMAD.MOV.U32 R4, RZ, RZ, c[0x0][0x27c] ;  /* 0x00009f00ff047624 */ /* 0x002fe200078e00ff */
[----:B------:R-:W-:Y:S02]  /*ec00*/  LEA.HI R92, R92, R137, RZ, 0x6 ;  /* 0x000000895c5c7211 */ /* 0x000fe400078f30ff */
        /* <DEDUP_REMOVED lines=14> */
[----:B------:R-:W1:Y:S01]  /*ecf0*/  LDS.128 R12, [R18] ;  /* 0x00000000120c7984 */ /* 0x000e620000000c00 */
[----:B------:R-:W-:-:S02]  /*ed00*/  SHF.R.U64 R37, R32, 0x10, R33 ;  /* 0x0000001020257819 */ /* 0x000fc40000001221 */
[----:B------:R-:W-:Y:S02]  /*ed10*/  IADD3 R36, R5, R4, R16 ;  /* 0x0000000405247210 */ /* 0x000fe40007ffe010 */
[----:B------:R-:W-:Y:S02]  /*ed20*/  SHF.R.U32.HI R32, RZ, 0x10, R33 ;  /* 0x00000010ff207819 */ /* 0x000fe40000011621 */
[----:B------:R-:W-:Y:S01]  /*ed30*/  SHF.R.U64 R28, R28, 0x10, R29 ;  /* 0x000000101c1c7819 */ /* 0x000fe2000000121d */
[----:B------:R-:W-:Y:S01]  /*ed40*/  IMAD.SHL.U32 R36, R36, 0x2, RZ ;  /* 0x0000000224247824 */ /* 0x000fe200078e00ff */
[--C-:B------:R-:W-:Y:S02]  /*ed50*/  SHF.R.U64 R33, R34, 0x10, R35.reuse ;  /* 0x0000001022217819 */ /* 0x100fe40000001223 */
[----:B------:R-:W-:Y:S02]  /*ed60*/  SHF.R.U32.HI R34, RZ, 0x10, R35 ;  /* 0x00000010ff227819 */ /* 0x000fe40000011623 */
[----:B------:R-:W2:Y:S01]  /*ed70*/  LDS.128 R4, [R36+0x18100] ;  /* 0x0181000024047984 */ /* 0x000ea20000000c00 */
[----:B------:R-:W-:-:S02]  /*ed80*/  SHF.R.U64 R35, R30, 0x10, R31 ;  /* 0x000000101e237819 */ /* 0x000fc4000000121f */
[----:B------:R-:W-:Y:S02]  /*ed90*/  SHF.R.U32.HI R31, RZ, 0x10, R31 ;  /* 0x00000010ff1f7819 */ /* 0x000fe4000001161f */
[----:B------:R-:W-:Y:S02]  /*eda0*/  PRMT R81, R81, 0x5410, R28 ;  /* 0x0000541051517816 */ /* 0x000fe4000000001c */
[----:B------:R-:W-:Y:S02]  /*edb0*/  PRMT R86, R86, 0x5410, R37 ;  /* 0x0000541056567816 */ /* 0x000fe40000000025 */
[----:B------:R-:W-:Y:S01]  /*edc0*/  SHF.R.U32.HI R29, RZ, 0x10, R29 ;  /* 0x00000010ff1d7819 */ /* 0x000fe2000001161d */
[----:B------:R-:W-:Y:S01]  /*edd0*/  IMAD.U32 R40, R81, 0x10000, RZ ;  /* 0x0001000051287824 */ /* 0x000fe200078e00ff */
[----:B------:R-:W-:Y:S01]  /*ede0*/  PRMT R82, R82, 0x5410, R31 ;  /* 0x0000541052527816 */ /* 0x000fe2000000001f */
[----:B------:R-:W-:Y:S01]  /*edf0*/  IMAD.U32 R38, R86, 0x10000, RZ ;  /* 0x0001000056267824 */ /* 0x000fe200078e00ff */
[----:B------:R-:W-:-:S02]  /*ee00*/  PRMT R85, R85, 0x5410, R32 ;  /* 0x0000541055557816 */ /* 0x000fc40000000020 */
[----:B------:R-:W-:Y:S02]  /*ee10*/  PRMT R87, R87, 0x5410, R34 ;  /* 0x0000541057577816 */ /* 0x000fe40000000022 */
[----:B------:R-:W-:Y:S02]  /*ee20*/  PRMT R88, R88, 0x5410, R33 ;  /* 0x0000541058587816 */ /* 0x000fe40000000021 */
[----:B------:R-:W-:Y:S02]  /*ee30*/  PRMT R80, R80, 0x5410, R29 ;  /* 0x0000541050507816 */ /* 0x000fe4000000001d */
[----:B------:R-:W-:Y:S02]  /*ee40*/  PRMT R84, R84, 0x5410, R35 ;  /* 0x0000541054547816 */ /* 0x000fe40000000023 */
[----:B------:R-:W-:Y:S01]  /*ee50*/  LOP3.LUT R81, R81, 0xffff0000, RZ, 0xc0, !PT ;  /* 0xffff000051517812 */ /* 0x000fe200078ec0ff */
[C---:B------:R-:W-:Y:S01]  /*ee60*/  IMAD.U32 R39, R80.reuse, 0x10000, RZ ;  /* 0x0001000050277824 */ /* 0x040fe200078e00ff */
[----:B------:R-:W-:Y:S01]  /*ee70*/  LOP3.LUT R80, R80, 0xffff0000, RZ, 0xc0, !PT ;  /* 0xffff000050507812 */ /* 0x000fe200078ec0ff */
[C---:B-1----:R-:W-:Y:S01]  /*ee80*/  IMAD.U32 R28, R13.reuse, 0x10000, RZ ;  /* 0x000100000d1c7824 */ /* 0x042fe200078e00ff */
[----:B------:R-:W-:Y:S01]  /*ee90*/  LOP3.LUT R31, R13, 0xffff0000, RZ, 0xc0, !PT ;  /* 0xffff00000d1f7812 */ /* 0x000fe200078ec0ff */
[C---:B------:R-:W-:Y:S01]  /*eea0*/  IMAD.U32 R13, R15.reuse, 0x10000, RZ ;  /* 0x000100000f0d7824 */ /* 0x040fe200078e00ff */
[----:B------:R-:W-:Y:S01]  /*eeb0*/  LOP3.LUT R32, R15, 0xffff0000, RZ, 0xc0, !PT ;  /* 0xffff00000f207812 */ /* 0x000fe200078ec0ff */
[C---:B------:R-:W-:Y:S01]  /*eec0*/  IMAD.U32 R29, R12.reuse, 0x10000, RZ ;  /* 0x000100000c1d7824 */ /* 0x040fe200078e00ff */
[----:B------:R-:W-:Y:S01]  /*eed0*/  LOP3.LUT R12, R12, 0xffff0000, RZ, 0xc0, !PT ;  /* 0xffff00000c0c7812 */ /* 0x000fe200078ec0ff */
[C---:B------:R-:W-:Y:S01]  /*eee0*/  IMAD.U32 R30, R14.reuse, 0x10000, RZ ;  /* 0x000100000e1e7824 */ /* 0x040fe200078e00ff */
        /* <DEDUP_REMOVED lines=37> */
[----:B------:R-:W-:Y:S01]  /*f140*/  FMUL.FTZ R33, R33, R39 ;  /* 0x0000002721217220 */ /* 0x000fe20000410000 */
[----:B------:R-:W-:Y:S01]  /*f150*/  F2FP.BF16.PACK_AB R4, R4, R29 ;  /* 0x0000001d0404723e */ /* 0x000fe200000010ff */
[----:B------:R-:W-:Y:S01]  /*f160*/  FFMA.FTZ R39, R30, R39, -R12 ;  /* 0x000000271e277223 */ /* 0x000fe2000001080c */
[----:B------:R-:W-:Y:S01]  /*f170*/  F2FP.BF16.PACK_AB R12, R40, R7 ;  /* 0x00000007280c723e */ /* 0x000fe200000010ff */
[----:B------:R-:W-:Y:S02]  /*f180*/  FFMA.FTZ R33, R30, R13, R33 ;  /* 0x0000000d1e217223 */ /* 0x000fe40000010021 */
[----:B------:R-:W-:Y:S02]  /*f190*/  FMUL.FTZ R38, R34, R80 ;  /* 0x0000005022267220 */ /* 0x000fe40000410000 */
[----:B------:R-:W-:-:S02]  /*f1a0*/  FMUL.FTZ R13, R5, R84 ;  /* 0x00000054050d7220 */ /* 0x000fc40000410000 */
[----:B------:R-:W-:Y:S02]  /*f1b0*/  FMUL.FTZ R30, R37, R82 ;  /* 0x00000052251e7220 */ /* 0x000fe40000410000 */
[----:B------:R-:W-:Y:S02]  /*f1c0*/  FMUL.FTZ R34, R34, R85 ;  /* 0x0000005522227220 */ /* 0x000fe40000410000 */
[-C--:B------:R-:W-:Y:S02]  /*f1d0*/  FMUL.FTZ R5, R5, R88.reuse ;  /* 0x0000005805057220 */ /* 0x080fe40000410000 */
[----:B------:R-:W-:Y:S02]  /*f1e0*/  FMUL.FTZ R37, R37, R87 ;  /* 0x0000005725257220 */ /* 0x000fe40000410000 */
[----:B------:R-:W-:Y:S02]  /*f1f0*/  FFMA.FTZ R85, R31, R85, -R38 ;  /* 0x000000551f557223 */ /* 0x000fe40000010826 */
[----:B------:R-:W-:-:S02]  /*f200*/  FFMA.FTZ R88, R14, R88, -R13 ;  /* 0x000000580e587223 */ /* 0x000fc4000001080d */
[----:B------:R-:W-:Y:S01]  /*f210*/  FFMA.FTZ R30, R32, R87, -R30 ;  /* 0x00000057201e7223 */ /* 0x000fe2000001081e */
[----:B------:R-:W-:Y:S01]  /*f220*/  F2FP.BF16.PACK_AB R13, R85, R6 ;  /* 0x00000006550d723e */ /* 0x000fe200000010ff */
[----:B------:R-:W-:Y:S02]  /*f230*/  FFMA.FTZ R31, R31, R80, R34 ;  /* 0x000000501f1f7223 */ /* 0x000fe40000010022 */
        /* <DEDUP_REMOVED lines=9> */
.L_x_2359:
[----:B------:R-:W-:Y:S05]  /*f2d0*/  BSYNC B0 ;  /* 0x0000000000007941 */ /* 0x000fea0003800000 */
.L_x_2358:
[----:B------:R-:W-:-:S13]  /*f2e0*/  ISETP.GE.AND P0, PT, R136, c[0x0][0x27c], PT ;  /* 0x00009f0088007a0c */ /* 0x000fda0003f06270 */
        /* <DEDUP_REMOVED lines=17> */
[--C-:B------:R-:W-:Y:S01]  /*f400*/  SHF.R.U64 R19, R24, 0x10, R25.reuse ;  /* 0x0000001018137819 */ /* 0x100fe20000001219 */
[----:B------:R-:W1:Y:S01]  /*f410*/  LDS.128 R12, [R17] ;  /* 0x00000000110c7984 */ /* 0x000e620000000c00 */
[----:B------:R-:W-:Y:S02]  /*f420*/  IADD3 R16, R5, R6, R16 ;  /* 0x0000000605107210 */ /* 0x000fe40007ffe010 */
[----:B------:R-:W-:Y:S02]  /*f430*/  SHF.R.U32.HI R24, RZ, 0x10, R25 ;  /* 0x00000010ff187819 */ /* 0x000fe40000011619 */
[--C-:B------:R-:W-:Y:S01]  /*f440*/  SHF.R.U64 R25, R26, 0x10, R27.reuse ;  /* 0x000000101a197819 */ /* 0x100fe2000000121b */
[----:B------:R-:W-:Y:S01]  /*f450*/  IMAD.SHL.U32 R16, R16, 0x2, RZ ;  /* 0x0000000210107824 */ /* 0x000fe200078e00ff */
[----:B------:R-:W-:Y:S02]  /*f460*/  SHF.R.U32.HI R26, RZ, 0x10, R27 ;  /* 0x00000010ff1a7819 */ /* 0x000fe4000001161b */
[----:B------:R-:W-:-:S02]  /*f470*/  SHF.R.U64 R27, R20, 0x10, R21 ;  /* 0x00000010141b7819 */ /* 0x000fc40000001215 */
[----:B------:R-:W2:Y:S01]  /*f480*/  LDS.128 R4, [R16+0x18100] ;  /* 0x0181000010047984 */ /* 0x000ea20000000c00 */
[----:B------:R-:W-:Y:S02]  /*f490*/  SHF.R.U32.HI R20, RZ, 0x10, R21 ;  /* 0x00000010ff147819 */ /* 0x000fe40000011615 */
[----:B------:R-:W-:Y:S02]  /*f4a0*/  SHF.R.U64 R21, R22, 0x10, R23 ;  /* 0x0000001016157819 */ /* 0x000fe40000001217 */
[----:B------:R-:W-:Y:S02]  /*f4b0*/  PRMT R70, R70, 0x5410, R27 ;  /* 0x0000541046467816 */ /* 0x000fe4000000001b */
[----:B------:R-:W-:Y:S02]  /*f4c0*/  SHF.R.U32.HI R22, RZ, 0x10, R23 ;  /* 0x00000010ff167819 */ /* 0x000fe40000011617 */
[----:B------:R-:W-:Y:S01]  /*f4d0*/  PRMT R74, R74, 0x5410, R19 ;  /* 0x000054104a4a7816 */ /* 0x000fe20000000013 */
[----:B------:R-:W-:Y:S01]  /*f4e0*/  IMAD.U32 R30, R70, 0x10000, RZ ;  /* 0x00010000461e7824 */ /* 0x000fe200078e00ff */
[----:B------:R-:W-:-:S02]  /*f4f0*/  PRMT R72, R72, 0x5410, R21 ;  /* 0x0000541048487816 */ /* 0x000fc40000000015 */
[----:B------:R-:W-:Y:S02]  /*f500*/  PRMT R71, R71, 0x5410, R22 ;  /* 0x0000541047477816 */ /* 0x000fe40000000016 */
[----:B------:R-:W-:Y:S02]  /*f510*/  PRMT R73, R73, 0x5410, R24 ;  /* 0x0000541049497816 */ /* 0x000fe40000000018 */
[----:B------:R-:W-:Y:S01]  /*f520*/  PRMT R75, R75, 0x5410, R26 ;  /* 0x000054104b4b7816 */ /* 0x000fe2000000001a */
[----:B------:R-:W-:Y:S01]  /*f530*/  IMAD.U32 R26, R74, 0x10000, RZ ;  /* 0x000100004a1a7824 */ /* 0x000fe200078e00ff */
[----:B------:R-:W-:Y:S02]  /*f540*/  PRMT R69, R69, 0x5410, R20 ;  /* 0x0000541045457816 */ /* 0x000fe40000000014 */
[----:B------:R-:W-:-:S03]  /*f550*/  PRMT R76, R76, 0x5410, R25 ;  /* 0x000054104c4c7816 */ /* 0x000fc60000000019 */
        /* <DEDUP_REMOVED lines=25> */
[----:B------:R-:W-:Y:S02]  /*f6f0*/  FMUL.FTZ R29, R15, R28 ;  /* 0x0000001c0f1d7220 */ /* 0x000fe40000410000 */
[----:B------:R-:W-:-:S02]  /*f700*/  FFMA.FTZ R19, R19, R30, R31 ;  /* 0x0000001e13137223 */ /* 0x000fc4000001001f */
[C---:B------:R-:W-:Y:S01]  /*f710*/  IMAD.U32 R30, R75.reuse, 0x10000, RZ ;  /* 0x000100004b1e7824 */ /* 0x040fe200078e00ff */
[----:B------:R-:W-:Y:S01]  /*f720*/  LOP3.LUT R75, R75, 0xffff0000, RZ, 0xc0, !PT ;  /* 0xffff00004b4b7812 */ /* 0x000fe200078ec0ff */
[-C--:B------:R-:W-:Y:S02]  /*f730*/  FMUL.FTZ R31, R15, R6.reuse ;  /* 0x000000060f1f7220 */ /* 0x080fe40000410000 */
[----:B------:R-:W-:Y:S01]  /*f740*/  FFMA.FTZ R6, R18, R6, -R29 ;  /* 0x0000000612067223 */ /* 0x000fe2000001081d */
[----:B------:R-:W-:Y:S01]  /*f750*/  LOP3.LUT R29, R70, 0xffff0000, RZ, 0xc0, !PT ;  /* 0xffff0000461d7812 */ /* 0x000fe200078ec0ff */
[C---:B------:R-:W-:Y:S02]  /*f760*/  FMUL.FTZ R15, R25.reuse, R26 ;  /* 0x0000001a190f7220 */ /* 0x040fe40000410000 */
[----:B------:R-:W-:Y:S02]  /*f770*/  FMUL.FTZ R25, R25, R30 ;  /* 0x0000001e19197220 */ /* 0x000fe40000410000 */
        /* <DEDUP_REMOVED lines=14> */
[-C--:B------:R-:W-:Y:S01]  /*f860*/  FMUL.FTZ R23, R23, R30.reuse ;  /* 0x0000001e17177220 */ /* 0x080fe20000410000 */
[----:B------:R-:W-:Y:S01]  /*f870*/  F2FP.BF16.PACK_AB R4, R4, R19 ;  /* 0x000000130404723e */ /* 0x000fe200000010ff */
        /* <DEDUP_REMOVED lines=12> */
[----:B------:R-:W-:-:S02]  /*f940*/  FFMA.FTZ R21, R21, R69, R24 ;  /* 0x0000004515157223 */ /* 0x000fc40000010018 */
        /* <DEDUP_REMOVED lines=9> */
.L_x_2335:
[----:B------:R-:W-:Y:S05]  /*f9e0*/  BSYNC B2 ;  /* 0x0000000000027941 */ /* 0x000fea0003800000 */
.L_x_2317:
[----:B------:R-:W-:-:S04]  /*f9f0*/  DEPBAR.LE SB0, 0x2 ;  /* 0x000080800000791a */ /* 0x000fc80000000000 */
[----:B------:R-:W-:Y:S01]  /*fa00*/  BAR.SYNC.DEFER_BLOCKING 0x0 ;  /* 0x0000000000007b1d */ /* 0x000fe20000010000 */
[----:B------:R-:W-:-:S04]  /*fa10*/  LOP3.LUT P0, RZ, R8, 0x2, RZ, 0xc0, !PT ;  /* 0x0000000208ff7812 */ /* 0x000fc8000780c0ff */
[----:B------:R-:W-:Y:S01]  /*fa20*/  SEL R200, R2, 0xffffffe0, !P0 ;  /* 0xffffffe002c87807 */ /* 0x000fe20004000000 */
[----:B------:R-:W-:Y:S04]  /*fa30*/  BSSY B0, `(.L_x_2360) ;  /* 0x0000025000007945 */ /* 0x000fe80003800000 */
[----:B------:R-:W-:Y:S01]  /*fa40*/  IMAD.IADD R2, R196, 0x1, R200 ;  /* 0x00000001c4027824 */ /* 0x000fe200078e02c8 */
[----:B------:R2:W3:Y:S04]  /*fa50*/  LDSM.16.M88.4 R28, [R198] ;  /* 0x00000000c61c783b */ /* 0x0004e80000000200 */
[----:B-1----:R2:W1:Y:S04]  /*fa60*/  LDSM.16.M88.4 R16, [R196] ;  /* 0x00000000c410783b */ /* 0x0024680000000200 */
[----:B------:R2:W4:Y:S04]  /*fa70*/  LDSM.16.M88.4 R60, [R196+0x800] ;  /* 0x00080000c43c783b */ /* 0x0005280000000200 */
[----:B------:R2:W1:Y:S04]  /*fa80*/  LDSM.16.M88.4 R52, [R196+0x1000] ;  /* 0x00100000c434783b */ /* 0x0004680000000200 */
[----:B------:R2:W1:Y:S04]  /*fa90*/  LDSM.16.M88.4 R24, [R196+0x1800] ;  /* 0x00180000c418783b */ /* 0x0004680000000200 */
[----:B------:R2:W1:Y:S04]  /*faa0*/  LDSM.16.M88.4 R44, [R195] ;  /* 0x00000000c32c783b */ /* 0x0004680000000200 */
[----:B------:R2:W1:Y:S04]  /*fab0*/  LDSM.16.M88.4 R12, [R2] ;  /* 0x00000000020c783b */ /* 0x0004680000000200 */
[----:B-----5:R2:W1:Y:S04]  /*fac0*/  LDSM.16.M88.4 R80, [R2+0x800] ;  /* 0x000800000250783b */ /* 0x0204680000000200 */
        /* <DEDUP_REMOVED lines=27> */
.L_x_2361:
[----:B------:R-:W-:Y:S05]  /*fc80*/  BSYNC B0 ;  /* 0x0000000000007941 */ /* 0x000fea0003800000 */
.L_x_2360:
[----:B------:R-:W-:Y:S01]  /*fc90*/  LOP3.LUT P0, RZ, R8, 0x4, RZ, 0xc0, !PT ;  /* 0x0000000408ff7812 */ /* 0x000fe2000780c0ff */
[C---:B-123--:R-:W-:Y:S01]  /*fca0*/  HMMA.16816.F32.BF16 R20, R28.reuse, R16, RZ ;  /* 0x000000101c14723c */ /* 0x04efe200000418ff */
[----:B------:R-:W-:Y:S01]  /*fcb0*/  LDSM.16.M88.4 R36, [R194] ;  /* 0x00000000c224783b */ /* 0x000fe20000000200 */
[C---:B------:R-:W-:Y:S01]  /*fcc0*/  IMAD.IADD R173, R197.reuse, 0x1, R192 ;  /* 0x00000001c5ad7824 */ /* 0x040fe200078e02c0 */
[----:B------:R-:W-:Y:S01]  /*fcd0*/  SEL R201, R0, 0xffffffc0, !P0 ;  /* 0xffffffc000c97807 */ /* 0x000fe20004000000 */
[----:B------:R-:W-:Y:S01]  /*fce0*/  IMAD.IADD R166, R197, 0x1, R139 ;  /* 0x00000001c5a67824 */ /* 0x000fe200078e028b */
[----:B------:R-:W0:Y:S01]  /*fcf0*/  LDGDEPBAR ;  /* 0x00000000000079af */ /* 0x000e220000000000 */
[----:B------:R-:W-:Y:S01]  /*fd00*/  BSSY B0, `(.L_x_2362) ;  /* 0x000026a000007945 */ /* 0x000fe20003800000 */
[----:B------:R-:W-:Y:S01]  /*fd10*/  IADD3 R0, R201, R196, R200 ;  /* 0x000000c4c9007210 */ /* 0x000fe20007ffe0c8 */
[----:B------:R-:W-:Y:S01]  /*fd20*/  HMMA.16816.F32.BF16 R16, R28, R18, RZ ;  /* 0x000000121c10723c */ /* 0x000fe200000418ff */
[----:B------:R-:W-:-:S05]  /*fd30*/  IMAD.IADD R8, R196, 0x1, R201 ;  /* 0x00000001c4087824 */ /* 0x000fca00078e02c9 */
[----:B------:R-:W1:Y:S02]  /*fd40*/  LDSM.16.M88.4 R4, [R8] ;  /* 0x000000000804783b */ /* 0x000e640000000200 */
[C---:B------:R-:W-:Y:S02]  /*fd50*/  HMMA.16816.F32.BF16 R56, R28.reuse, R52, RZ ;  /* 0x000000341c38723c */ /* 0x040fe400000418ff */
[----:B------:R-:W2:Y:S04]  /*fd60*/  LDSM.16.M88.4 R72, [R8+0x1000] ;  /* 0x001000000848783b */ /* 0x000ea80000000200 */
[----:B------:R-:W3:Y:S02]  /*fd70*/  LDSM.16.M88.4 R68, [R8+0x1800] ;  /* 0x001800000844783b */ /* 0x000ee40000000200 */
[C---:B------:R-:W-:Y:S02]  /*fd80*/  HMMA.16816.F32.BF16 R52, R28.reuse, R54, RZ ;  /* 0x000000361c34723c */ /* 0x040fe400000418ff */
[----:B------:R-:W5:Y:S06]  /*fd90*/  LDSM.16.M88.4 R76, [R8+0x800] ;  /* 0x00080000084c783b */ /* 0x000f6c0000000200 */
[C---:B----4-:R-:W-:Y:S08]  /*fda0*/  HMMA.16816.F32.BF16 R64, R28.reuse, R60, RZ ;  /* 0x0000003c1c40723c */ /* 0x050ff000000418ff */
[C---:B------:R-:W-:Y:S08]  /*fdb0*/  HMMA.16816.F32.BF16 R60, R28.reuse, R62, RZ ;  /* 0x0000003e1c3c723c */ /* 0x040ff000000418ff */
[C---:B------:R-:W-:Y:S08]  /*fdc0*/  HMMA.16816.F32.BF16 R48, R28.reuse, R24, RZ ;  /* 0x000000181c30723c */ /* 0x040ff000000418ff */
[----:B------:R-:W-:Y:S01]  /*fdd0*/  HMMA.16816.F32.BF16 R28, R28, R26, RZ ;  /* 0x0000001a1c1c723c */ /* 0x000fe200000418ff */
[----:B------:R-:W-:Y:S07]  /*fde0*/  LDSM.16.M88.4 R24, [R193] ;  /* 0x00000000c118783b */ /* 0x000fee0000000200 */
[C---:B------:R-:W-:Y:S08]  /*fdf0*/  HMMA.16816.F32.BF16 R20, R44.reuse, R12, R20 ;  /* 0x0000000c2c14723c */ /* 0x040ff00000041814 */
[C---:B------:R-:W-:Y:S01]  /*fe00*/  HMMA.16816.F32.BF16 R16, R44.reuse, R14, R16 ;  /* 0x0000000e2c10723c */ /* 0x040fe20000041810 */
[----:B------:R-:W4:Y:S07]  /*fe10*/  LDSM.16.M88.4 R12, [R0] ;  /* 0x00000000000c783b */ /* 0x000f2e0000000200 */
        /* <DEDUP_REMOVED lines=8> */
[----:B------:R-:W4:Y:S04]  /*fea0*/  LDSM.16.M88.4 R32, [R0+0x1000] ;  /* 0x001000000020783b */ /* 0x000f280000000200 */
[----:B------:R-:W4:Y:S03]  /*feb0*/  LDSM.16.M88.4 R28, [R0+0x1800] ;  /* 0x00180000001c783b */ /* 0x000f260000000200 */
[C---:B-1----:R-:W-:Y:S08]  /*fec0*/  HMMA.16816.F32.BF16 R20, R36.reuse, R4, R20 ;  /* 0x000000042414723c */ /* 0x042ff00000041814 */
[C---:B------:R-:W-:Y:S01]  /*fed0*/  HMMA.16816.F32.BF16 R16, R36.reuse, R6, R16 ;  /* 0x000000062410723c */ /* 0x040fe20000041810 */
[----:B------:R-:W1:Y:S07]  /*fee0*/  LDSM.16.M88.4 R4, [R196+0x2000] ;  /* 0x00200000c404783b */ /* 0x000e6e0000000200 */
        /* <DEDUP_REMOVED lines=16> */
[C---:B------:R-:W-:Y:S08]  /*fff0*/  HMMA.16816.F32.BF16 R48, R24.reuse, R28, R48 ;  /* 0x0000001c1830723c */ /* 0x040ff00000041830 */
[C---:B------:R-:W-:Y:S01]  /*10000*/  HMMA.16816.F32.BF16 R44, R24.reuse, R30, R44 ;  /* 0x0000001e182c723c */ /* 0x040fe2000004182c */
[----:B------:R-:W5:Y:S07]  /*10010*/  LDSM.16.M88.4 R28, [R2+0x3000] ;  /* 0x00300000021c783b */ /* 0x000f6e0000000200 */
[C---:B------:R-:W-:Y:S08]  /*10020*/  HMMA.16816.F32.BF16 R64, R24.reuse, R80, R64 ;  /* 0x000000501840723c */ /* 0x040ff00000041840 */
[----:B------:R-:W-:Y:S01]  /*10030*/  HMMA.16816.F32.BF16 R60, R24, R82, R60 ;  /* 0x00000052183c723c */ /* 0x000fe2000004183c */
[----:B------:R-:W-:Y:S04]  /*10040*/  LDSM.16.M88.4 R80, [R194+0x4000] ;  /* 0x00400000c250783b */ /* 0x000fe80000000200 */
[----:B------:R-:W-:Y:S03]  /*10050*/  LDSM.16.M88.4 R24, [R2+0x3800] ;  /* 0x003800000218783b */ /* 0x000fe60000000200 */
        /* <DEDUP_REMOVED lines=10> */
[----:B------:R-:W-:Y:S01]  /*10100*/  HMMA.16816.F32.BF16 R16, R12, R38, R16 ;  /* 0x000000260c10723c */ /* 0x000fe20000041810 */
[----:B------:R-:W-:Y:S07]  /*10110*/  LDSM.16.M88.4 R36, [R0+0x2000] ;  /* 0x002000000024783b */ /* 0x000fee0000000200 */
[C---:B------:R-:W-:Y:S08]  /*10120*/  HMMA.16816.F32.BF16 R48, R40.reuse, R68, R48 ;  /* 0x000000442830723c */ /* 0x040ff00000041830 */
[----:B------:R-:W-:Y:S01]  /*10130*/  HMMA.16816.F32.BF16 R44, R40, R70, R44 ;  /* 0x00000046282c723c */ /* 0x000fe2000004182c */
[----:B------:R-:W4:Y:S04]  /*10140*/  LDSM.16.M88.4 R40, [R193+0x4000] ;  /* 0x00400000c128783b */ /* 0x000f280000000200 */
[----:B------:R-:W2:Y:S03]  /*10150*/  LDSM.16.M88.4 R68, [R8+0x3800] ;  /* 0x003800000844783b */ /* 0x000ea60000000200 */
[C---:B-----5:R-:W-:Y:S08]  /*10160*/  HMMA.16816.F32.BF16 R56, R12.reuse, R28, R56 ;  /* 0x0000001c0c38723c */ /* 0x060ff00000041838 */
[C---:B------:R-:W-:Y:S01]  /*10170*/  HMMA.16816.F32.BF16 R52, R12.reuse, R30, R52 ;  /* 0x0000001e0c34723c */ /* 0x040fe20000041834 */
[----:B------:R-:W5:Y:S07]  /*10180*/  LDSM.16.M88.4 R28, [R0+0x3000] ;  /* 0x00300000001c783b */ /* 0x000f6e0000000200 */
[C---:B------:R-:W-:Y:S08]  /*10190*/  HMMA.16816.F32.BF16 R64, R12.reuse, R32, R64 ;  /* 0x000000200c40723c */ /* 0x040ff00000041840 */
[----:B------:R-:W-:Y:S01]  /*101a0*/  HMMA.16816.F32.BF16 R60, R12, R34, R60 ;  /* 0x000000220c3c723c */ /* 0x000fe2000004183c */
[----:B------:R-:W3:Y:S07]  /*101b0*/  LDSM.16.M88.4 R32, [R0+0x2800] ;  /* 0x002800000020783b */ /* 0x000eee0000000200 */
[C---:B-1----:R-:W-:Y:S08]  /*101c0*/  HMMA.16816.F32.BF16 R20, R80.reuse, R4, R20 ;  /* 0x000000045014723c */ /* 0x042ff00000041814 */
[----:B------:R-:W-:Y:S01]  /*101d0*/  HMMA.16816.F32.BF16 R16, R80, R6, R16 ;  /* 0x000000065010723c */ /* 0x000fe20000041810 */
[----:B------:R-:W-:Y:S07]  /*101e0*/  LDSM.16.M88.4 R4, [R196+0x4000] ;  /* 0x00400000c404783b */ /* 0x000fee0000000200 */
[C---:B------:R-:W-:Y:S08]  /*101f0*/  HMMA.16816.F32.BF16 R48, R12.reuse, R24, R48 ;  /* 0x000000180c30723c */ /* 0x040ff00000041830 */
[----:B------:R-:W-:Y:S01]  /*10200*/  HMMA.16816.F32.BF16 R44, R12, R26, R44 ;  /* 0x0000001a0c2c723c */ /* 0x000fe2000004182c */
[----:B------:R-:W1:Y:S04]  /*10210*/  LDSM.16.M88.4 R12, [R198+0x8000] ;  /* 0x00800000c60c783b */ /* 0x000e680000000200 */
[----:B------:R-:W1:Y:S03]  /*10220*/  LDSM.16.M88.4 R24, [R0+0x3800] ;  /* 0x003800000018783b */ /* 0x000e660000000200 */
[C---:B--2---:R-:W-:Y:S08]  /*10230*/  HMMA.16816.F32.BF16 R56, R80.reuse, R72, R56 ;  /* 0x000000485038723c */ /* 0x044ff00000041838 */
[C---:B------:R-:W-:Y:S08]  /*10240*/  HMMA.16816.F32.BF16 R52, R80.reuse, R74, R52 ;  /* 0x0000004a5034723c */ /* 0x040ff00000041834 */
[C---:B---3--:R-:W-:Y:S08]  /*10250*/  HMMA.16816.F32.BF16 R64, R80.reuse, R76, R64 ;  /* 0x0000004c5040723c */ /* 0x048ff00000041840 */
[----:B------:R-:W-:Y:S08]  /*10260*/  HMMA.16816.F32.BF16 R60, R80, R78, R60 ;  /* 0x0000004e503c723c */ /* 0x000ff0000004183c */
[C---:B----4-:R-:W-:Y:S08]  /*10270*/  HMMA.16816.F32.BF16 R20, R40.reuse, R36, R20 ;  /* 0x000000242814723c */ /* 0x050ff00000041814 */
[----:B------:R-:W-:Y:S01]  /*10280*/  HMMA.16816.F32.BF16 R72, R40, R38, R16 ;  /* 0x000000262848723c */ /* 0x000fe20000041810 */
[----:B------:R-:W-:Y:S04]  /*10290*/  LDSM.16.M88.4 R36, [R195+0x8000] ;  /* 0x00800000c324783b */ /* 0x000fe80000000200 */
[----:B------:R-:W-:Y:S03]  /*102a0*/  LDSM.16.M88.4 R16, [R2+0x4000] ;  /* 0x004000000210783b */ /* 0x000fe60000000200 */
[C---:B------:R-:W-:Y:S08]  /*102b0*/  HMMA.16816.F32.BF16 R48, R80.reuse, R68, R48 ;  /* 0x000000445030723c */ /* 0x040ff00000041830 */
[----:B------:R-:W-:Y:S01]  /*102c0*/  HMMA.16816.F32.BF16 R44, R80, R70, R44 ;  /* 0x00000046502c723c */ /* 0x000fe2000004182c */
[----:B------:R-:W2:Y:S04]  /*102d0*/  LDSM.16.M88.4 R68, [R196+0x4800] ;  /* 0x00480000c444783b */ /* 0x000ea80000000200 */
[----:B------:R-:W-:Y:S03]  /*102e0*/  LDSM.16.M88.4 R80, [R2+0x5000] ;  /* 0x005000000250783b */ /* 0x000fe60000000200 */
[C---:B-----5:R-:W-:Y:S08]  /*102f0*/  HMMA.16816.F32.BF16 R56, R40.reuse, R28, R56 ;  /* 0x0000001c2838723c */ /* 0x060ff00000041838 */
[C---:B------:R-:W-:Y:S01]  /*10300*/  HMMA.16816.F32.BF16 R52, R40.reuse, R30, R52 ;  /* 0x0000001e2834723c */ /* 0x040fe20000041834 */
[----:B------:R-:W3:Y:S07]  /*10310*/  LDSM.16.M88.4 R28, [R196+0x5000] ;  /* 0x00500000c41c783b */ /* 0x000eee0000000200 */
[C---:B------:R-:W-:Y:S08]  /*10320*/  HMMA.16816.F32.BF16 R64, R40.reuse, R32, R64 ;  /* 0x000000202840723c */ /* 0x040ff00000041840 */
[----:B------:R-:W-:Y:S01]  /*10330*/  HMMA.16816.F32.BF16 R60, R40, R34, R60 ;  /* 0x00000022283c723c */ /* 0x000fe2000004183c */
[----:B------:R-:W4:Y:S07]  /*10340*/  LDSM.16.M88.4 R32, [R2+0x4800] ;  /* 0x004800000220783b */ /* 0x000f2e0000000200 */
[C---:B-1----:R-:W-:Y:S08]  /*10350*/  HMMA.16816.F32.BF16 R20, R12.reuse, R4, R20 ;  /* 0x000000040c14723c */ /* 0x042ff00000041814 */
[----:B------:R-:W-:Y:S01]  /*10360*/  HMMA.16816.F32.BF16 R72, R12, R6, R72 ;  /* 0x000000060c48723c */ /* 0x000fe20000041848 */
[----:B------:R-:W-:Y:S07]  /*10370*/  LDSM.16.M88.4 R4, [R8+0x4000] ;  /* 0x004000000804783b */ /* 0x000fee0000000200 */
[C---:B------:R-:W-:Y:S08]  /*10380*/  HMMA.16816.F32.BF16 R48, R40.reuse, R24, R48 ;  /* 0x000000182830723c */ /* 0x040ff00000041830 */
[----:B------:R-:W-:Y:S01]  /*10390*/  HMMA.16816.F32.BF16 R44, R40, R26, R44 ;  /* 0x0000001a282c723c */ /* 0x000fe2000004182c */
[----:B------:R-:W1:Y:S04]  /*103a0*/  LDSM.16.M88.4 R24, [R194+0x8000] ;  /* 0x00800000c218783b */ /* 0x000e680000000200 */
[----:B------:R-:W-:Y:S03]  /*103b0*/  LDSM.16.M88.4 R40, [R0+0x4000] ;  /* 0x004000000028783b */ /* 0x000fe60000000200 */
[----:B--2---:R-:W-:Y:S08]  /*103c0*/  HMMA.16816.F32.BF16 R64, R12, R68, R64 ;  /* 0x000000440c40723c */ /* 0x004ff00000041840 */
[----:B------:R-:W-:Y:S08]  /*103d0*/  HMMA.16816.F32.BF16 R20, R36, R16, R20 ;  /* 0x000000102414723c */ /* 0x000ff00000041814 */
[----:B------:R-:W-:Y:S01]  /*103e0*/  HMMA.16816.F32.BF16 R68, R12, R70, R60 ;  /* 0x000000460c44723c */ /* 0x000fe2000004183c */
[----:B------:R-:W-:Y:S07]  /*103f0*/  LDSM.16.M88.4 R60, [R193+0x8000] ;  /* 0x00800000c13c783b */ /* 0x000fee0000000200 */
[----:B------:R-:W-:Y:S01]  /*10400*/  HMMA.16816.F32.BF16 R72, R36, R18, R72 ;  /* 0x000000122448723c */ /* 0x000fe20000041848 */
[----:B------:R-:W2:Y:S07]  /*10410*/  LDSM.16.M88.4 R16, [R196+0x5800] ;  /* 0x00580000c410783b */ /* 0x000eae0000000200 */
[----:B---3--:R-:W-:Y:S01]  /*10420*/  HMMA.16816.F32.BF16 R76, R12, R28, R56 ;  /* 0x0000001c0c4c723c */ /* 0x008fe20000041838 */
[----:B------:R-:W3:Y:S07]  /*10430*/  LDSM.16.M88.4 R56, [R8+0x4800] ;  /* 0x004800000838783b */ /* 0x000eee0000000200 */
[----:B----4-:R-:W-:Y:S08]  /*10440*/  HMMA.16816.F32.BF16 R64, R36, R32, R64 ;  /* 0x000000202440723c */ /* 0x010ff00000041840 */
[----:B------:R-:W-:Y:S01]  /*10450*/  HMMA.16816.F32.BF16 R52, R12, R30, R52 ;  /* 0x0000001e0c34723c */ /* 0x000fe20000041834 */
[----:B------:R-:W4:Y:S07]  /*10460*/  LDSM.16.M88.4 R28, [R8+0x5000] ;  /* 0x00500000081c783b */ /* 0x000f2e0000000200 */
[----:B------:R-:W-:Y:S01]  /*10470*/  HMMA.16816.F32.BF16 R68, R36, R34, R68 ;  /* 0x000000222444723c */ /* 0x000fe20000041844 */
[----:B------:R-:W5:Y:S07]  /*10480*/  LDSM.16.M88.4 R32, [R2+0x5800] ;  /* 0x005800000220783b */ /* 0x000f6e0000000200 */
[C---:B-1----:R-:W-:Y:S08]  /*10490*/  HMMA.16816.F32.BF16 R20, R24.reuse, R4, R20 ;  /* 0x000000041814723c */ /* 0x042ff00000041814 */
[----:B------:R-:W-:Y:S01]  /*104a0*/  HMMA.16816.F32.BF16 R72, R24, R6, R72 ;  /* 0x000000061848723c */ /* 0x000fe20000041848 */
[----:B------:R-:W1:Y:S07]  /*104b0*/  LDSM.16.M88.4 R4, [R0+0x4800] ;  /* 0x004800000004783b */ /* 0x000e6e0000000200 */
[----:B--2---:R-:W-:Y:S08]  /*104c0*/  HMMA.16816.F32.BF16 R48, R12, R16, R48 ;  /* 0x000000100c30723c */ /* 0x004ff00000041830 */
[----:B------:R-:W-:Y:S08]  /*104d0*/  HMMA.16816.F32.BF16 R76, R36, R80, R76 ;  /* 0x00000050244c723c */ /* 0x000ff0000004184c */
[----:B------:R-:W-:Y:S01]  /*104e0*/  HMMA.16816.F32.BF16 R44, R12, R18, R44 ;  /* 0x000000120c2c723c */ /* 0x000fe2000004182c */
[----:B------:R-:W2:Y:S04]  /*104f0*/  LDSM.16.M88.4 R12, [R0+0x5000] ;  /* 0x00500000000c783b */ /* 0x000ea80000000200 */
[----:B------:R1:W2:Y:S03]  /*10500*/  LDSM.16.M88.4 R16, [R8+0x5800] ;  /* 0x005800000810783b */ /* 0x0002a60000000200 */
[C---:B---3--:R-:W-:Y:S08]  /*10510*/  HMMA.16816.F32.BF16 R64, R24.reuse, R56, R64 ;  /* 0x000000381840723c */ /* 0x048ff00000041840 */
[----:B------:R-:W-:Y:S08]  /*10520*/  HMMA.16816.F32.BF16 R68, R24, R58, R68 ;  /* 0x0000003a1844723c */ /* 0x000ff00000041844 */
[----:B------:R-:W-:Y:S01]  /*10530*/  HMMA.16816.F32.BF16 R52, R36, R82, R52 ;  /* 0x000000522434723c */ /* 0x000fe20000041834 */
[----:B-1----:R-:W-:-:S07]  /*10540*/  IMAD.IADD R8, R222, 0x1, R209 ;  /* 0x00000001de087824 */ /* 0x002fce00078e02d1 */
[----:B----4-:R-:W-:Y:S08]  /*10550*/  HMMA.16816.F32.BF16 R76, R24, R28, R76 ;  /* 0x0000001c184c723c */ /* 0x010ff0000004184c */
[C---:B-----5:R-:W-:Y:S08]  /*10560*/  HMMA.16816.F32.BF16 R48, R36.reuse, R32, R48 ;  /* 0x000000202430723c */ /* 0x060ff00000041830 */
[----:B------:R-:W-:Y:S07]  /*10570*/  HMMA.16816.F32.BF16 R44, R36, R34, R44 ;  /* 0x00000022242c723c */ /* 0x000fee000004182c */
[----:B------:R-:W-:Y:S01]  /*10580*/  IMAD.MOV.U32 R34, RZ, RZ, -0x40 ;  /* 0xffffffc0ff227424 */ /* 0x000fe200078e00ff */
[C---:B------:R-:W-:Y:S08]  /*10590*/  HMMA.16816.F32.BF16 R64, R60.reuse, R4, R64 ;  /* 0x000000043c40723c */ /* 0x040ff00000041840 */
[----:B------:R-:W-:Y:S01]  /*105a0*/  HMMA.16816.F32.BF16 R68, R60, R6, R68 ;  /* 0x000000063c44723c */ /* 0x000fe20000041844 */
[----:B------:R-:W1:Y:S01]  /*105b0*/  LDSM.16.M88.4 R4, [R0+0x5800] ;  /* 0x005800000004783b */ /* 0x000e620000000200 */
[----:B------:R-:W-:-:S04]  /*105c0*/  DEPBAR.LE SB0, 0x2 ;  /* 0x000080800000791a */ /* 0x000fc80000000000 */
[----:B------:R-:W-:Y:S02]  /*105d0*/  BAR.SYNC.DEFER_BLOCKING 0x0 ;  /* 0x0000000000007b1d */ /* 0x000fe40000010000 */
[----:B------:R-:W-:Y:S08]  /*105e0*/  HMMA.16816.F32.BF16 R52, R24, R30, R52 ;  /* 0x0000001e1834723c */ /* 0x000ff00000041834 */
[----:B--2---:R-:W-:Y:S01]  /*105f0*/  HMMA.16816.F32.BF16 R76, R60, R12, R76 ;  /* 0x0000000c3c4c723c */ /* 0x004fe2000004184c */
[----:B------:R-:W-:-:S02]  /*10600*/  FMUL.FTZ R32, R65, c[0x0][0x320] ;  /* 0x0000c80041207a20 */ /* 0x000fc40000410000 */
[----:B------:R-:W-:Y:S02]  /*10610*/  FMUL.FTZ R29, R64, c[0x0][0x320] ;  /* 0x0000c800401d7a20 */ /* 0x000fe40000410000 */
[----:B------:R-:W-:Y:S02]  /*10620*/  FMUL.FTZ R33, R66, c[0x0][0x320] ;  /* 0x0000c80042217a20 */ /* 0x000fe40000410000 */
[----:B------:R-:W-:Y:S01]  /*10630*/  @P6 IMAD.HI.U32 R13, R8, c[0x0][0x2c8], RZ ;  /* 0x0000b200080d6a27 */ /* 0x000fe200078e00ff */
[----:B------:R-:W-:Y:S01]  /*10640*/  HMMA.16816.F32.BF16 R48, R24, R16, R48 ;  /* 0x000000101830723c */ /* 0x000fe20000041830 */
[----:B------:R-:W-:Y:S02]  /*10650*/  MUFU.TANH R32, R32 ;  /* 0x0000002000207308 */ /* 0x000fe40000002400 */
[----:B------:R-:W-:Y:S01]  /*10660*/  FMUL.FTZ R69, R69, c[0x0][0x320] ;  /* 0x0000c80045457a20 */ /* 0x000fe20000410000 */
[----:B------:R-:W-:Y:S01]  /*10670*/  @P6 SHF.R.U32.HI R8, RZ, c[0x0][0x2cc], R13 ;  /* 0x0000b300ff086a19 */ /* 0x000fe2000001160d */
[----:B------:R-:W-:Y:S01]  /*10680*/  FMUL.FTZ R68, R68, c[0x0][0x320] ;  /* 0x0000c80044447a20 */ /* 0x000fe20000410000 */
[----:B------:R-:W-:Y:S01]  /*10690*/  LDSM.16.MT88.4 R128, [R192] ;  /* 0x00000000c080783b */ /* 0x000fe20000004200 */
[----:B------:R-:W-:Y:S01]  /*106a0*/  FMUL.FTZ R30, R67, c[0x0][0x320] ;  /* 0x0000c800431e7a20 */ /* 0x000fe20000410000 */
[----:B------:R-:W-:Y:S01]  /*106b0*/  HMMA.16816.F32.BF16 R20, R60, R40, R20 ;  /* 0x000000283c14723c */ /* 0x000fe20000041814 */
[----:B------:R-:W-:Y:S01]  /*106c0*/  MUFU.TANH R29, R29 ;  /* 0x0000001d001d7308 */ /* 0x000fe20000002400 */
[----:B------:R-:W-:Y:S01]  /*106d0*/  FMUL.FTZ R70, R70, c[0x0][0x320] ;  /* 0x0000c80046467a20 */ /* 0x000fe20000410000 */
[----:B------:R-:W-:Y:S01]  /*106e0*/  LDSM.16.MT88.4 R120, [R173] ;  /* 0x00000000ad78783b */ /* 0x000fe20000004200 */
[----:B------:R-:W-:-:S03]  /*106f0*/  FMUL.FTZ R13, R71, c[0x0][0x320] ;  /* 0x0000c800470d7a20 */ /* 0x000fc60000410000 */
[----:B------:R-:W-:Y:S01]  /*10700*/  LDSM.16.MT88.4 R112, [R139] ;  /* 0x000000008b70783b */ /* 0x000fe20000004200 */
[----:B------:R-:W-:Y:S01]  /*10710*/  HMMA.16816.F32.BF16 R44, R24, R18, R44 ;  /* 0x00000012182c723c */ /* 0x000fe2000004182c */
[----:B------:R-:W-:Y:S01]  /*10720*/  FMUL.FTZ R76, R76, c[0x0][0x320] ;  /* 0x0000c8004c4c7a20 */ /* 0x000fe20000410000 */
[----:B------:R-:W-:Y:S01]  /*10730*/  MUFU.TANH R16, R69 ;  /* 0x0000004500107308 */ /* 0x000fe20000002400 */
[----:B------:R-:W-:Y:S01]  /*10740*/  FMUL.FTZ R77, R77, c[0x0][0x320] ;  /* 0x0000c8004d4d7a20 */ /* 0x000fe20000410000 */
[----:B------:R-:W-:Y:S01]  /*10750*/  LDSM.16.MT88.4 R104, [R223] ;  /* 0x00000000df68783b */ /* 0x000fe20000004200 */
[----:B------:R-:W-:Y:S02]  /*10760*/  FMUL.FTZ R78, R78, c[0x0][0x320] ;  /* 0x0000c8004e4e7a20 */ /* 0x000fe40000410000 */
[C---:B------:R-:W-:Y:S01]  /*10770*/  IMAD R18, R9.reuse, R34, 0x1 ;  /* 0x0000000109127424 */ /* 0x040fe200078e0222 */
[C---:B------:R-:W-:Y:S01]  /*10780*/  HMMA.16816.F32.BF16 R72, R60.reuse, R42, R72 ;  /* 0x0000002a3c48723c */ /* 0x040fe20000041848 */
[--C-:B------:R-:W-:Y:S01]  /*10790*/  IMAD R24, R9, -0x40, R242.reuse ;  /* 0xffffffc009187824 */ /* 0x100fe200078e02f2 */
[----:B------:R-:W-:Y:S01]  /*107a0*/  MUFU.TANH R204, R76 ;  /* 0x0000004c00cc7308 */ /* 0x000fe20000002400 */
[----:B------:R-:W-:Y:S01]  /*107b0*/  FMUL.FTZ R79, R79, c[0x0][0x320] ;  /* 0x0000c8004f4f7a20 */ /* 0x000fe20000410000 */
[----:B------:R-:W-:Y:S01]  /*107c0*/  IADD3 R18, -R221, R18, R242 ;  /* 0x00000012dd127210 */ /* 0x000fe20007ffe1f2 */
[----:B------:R-:W-:Y:S01]  /*107d0*/  IMAD.IADD R24, R24, 0x1, -R221 ;  /* 0x0000000118187824 */ /* 0x000fe200078e0add */
[----:B------:R-:W-:Y:S02]  /*107e0*/  LDSM.16.MT88.4 R84, [R173+0x4000] ;  /* 0x00400000ad54783b */ /* 0x000fe40000004200 */
[C---:B------:R-:W-:Y:S01]  /*107f0*/  HMMA.16816.F32.BF16 R52, R60.reuse, R14, R52 ;  /* 0x0000000e3c34723c */ /* 0x040fe20000041834 */
[----:B------:R-:W-:Y:S01]  /*10800*/  FMUL.FTZ R20, R20, c[0x0][0x320] ;  /* 0x0000c80014147a20 */ /* 0x000fe20000410000 */
[----:B------:R-:W2:Y:S01]  /*10810*/  SHFL.IDX PT, R14, R8, RZ, 0x1c1f ;  /* 0x001c1fff080e7589 */ /* 0x000ea200000e0000 */
[----:B------:R-:W-:Y:S01]  /*10820*/  FMUL.FTZ R40, R21, c[0x0][0x320] ;  /* 0x0000c80015287a20 */ /* 0x000fe20000410000 */
[----:B------:R-:W-:Y:S01]  /*10830*/  MUFU.TANH R12, R68 ;  /* 0x00000044000c7308 */ /* 0x000fe20000002400 */
[----:B------:R-:W-:Y:S01]  /*10840*/  FMUL.FTZ R21, R22, c[0x0][0x320] ;  /* 0x0000c80016157a20 */ /* 0x000fe20000410000 */
[----:B------:R-:W3:Y:S01]  /*10850*/  SHFL.IDX PT, R8, R8, 0x1, 0x1c1f ;  /* 0x003c1f0008087f89 */ /* 0x000ee200000e0000 */
[----:B------:R-:W-:Y:S01]  /*10860*/  FMUL.FTZ R22, R23, c[0x0][0x320] ;  /* 0x0000c80017167a20 */ /* 0x000fe20000410000 */
[C---:B-1----:R-:W-:Y:S02]  /*10870*/  HMMA.16816.F32.BF16 R48, R60.reuse, R4, R48 ;  /* 0x000000043c30723c */ /* 0x042fe40000041830 */
[----:B------:R-:W-:Y:S02]  /*10880*/  LDSM.16.MT88.4 R92, [R139+0x4000] ;  /* 0x004000008b5c783b */ /* 0x000fe40000004200 */
[----:B------:R-:W1:Y:S02]  /*10890*/  MUFU.TANH R20, R20 ;  /* 0x0000001400147308 */ /* 0x000e640000002400 */
[----:B------:R-:W-:Y:S01]  /*108a0*/  LDSM.16.MT88.4 R144, [R173+0x800] ;  /* 0x00080000ad90783b */ /* 0x000fe20000004200 */
[----:B------:R-:W-:Y:S01]  /*108b0*/  IMAD.IADD R5, R18, 0x1, -R241 ;  /* 0x0000000112057824 */ /* 0x000fe200078e0af1 */
[----:B------:R-:W-:Y:S01]  /*108c0*/  HMMA.16816.F32.BF16 R44, R60, R6, R44 ;  /* 0x000000063c2c723c */ /* 0x000fe2000004182c */
[----:B------:R-:W-:Y:S01]  /*108d0*/  FMUL.FTZ R23, R72, c[0x0][0x320] ;  /* 0x0000c80048177a20 */ /* 0x000fe20000410000 */
[----:B------:R-:W-:Y:S01]  /*108e0*/  LDSM.16.MT88.4 R60, [R139+0x2000] ;  /* 0x002000008b3c783b */ /* 0x000fe20000004200 */
[----:B------:R-:W-:Y:S01]  /*108f0*/  FMUL.FTZ R41, R73, c[0x0][0x320] ;  /* 0x0000c80049297a20 */ /* 0x000fe20000410000 */
[----:B------:R-:W4:Y:S01]  /*10900*/  MUFU.TANH R40, R40 ;  /* 0x0000002800287308 */ /* 0x000f220000002400 */
[----:B------:R-:W-:Y:S01]  /*10910*/  FMUL.FTZ R2, R74, c[0x0][0x320] ;  /* 0x0000c8004a027a20 */ /* 0x000fe20000410000 */
[----:B------:R-:W-:Y:S01]  /*10920*/  LDSM.16.MT88.4 R36, [R139+0x800] ;  /* 0x000800008b24783b */ /* 0x000fe20000004200 */
[----:B------:R-:W-:-:S02]  /*10930*/  FMUL.FTZ R28, R75, c[0x0][0x320] ;  /* 0x0000c8004b1c7a20 */ /* 0x000fc40000410000 */
[----:B------:R-:W-:Y:S02]  /*10940*/  FMUL.FTZ R52, R52, c[0x0][0x320] ;  /* 0x0000c80034347a20 */ /* 0x000fe40000410000 */
[----:B--2---:R-:W-:Y:S01]  /*10950*/  IMAD.IADD R9, R5, 0x1, R14 ;  /* 0x0000000105097824 */ /* 0x004fe200078e020e */
[----:B------:R-:W2:Y:S01]  /*10960*/  MUFU.TANH R23, R23 ;  /* 0x0000001700177308 */ /* 0x000ea20000002400 */
[----:B------:R-:W-:Y:S02]  /*10970*/  FMUL.FTZ R53, R53, c[0x0][0x320] ;  /* 0x0000c80035357a20 */ /* 0x000fe40000410000 */
[----:B---3--:R-:W-:Y:S01]  /*10980*/  IMAD.IADD R5, R5, 0x1, R8 ;  /* 0x0000000105057824 */ /* 0x008fe200078e0208 */
[----:B------:R-:W-:Y:S01]  /*10990*/  IMNMX R9, R24, R9, PT ;  /* 0x0000000918097217 */ /* 0x000fe20003800200 */
[----:B------:R-:W-:Y:S02]  /*109a0*/  FMUL.FTZ R49, R49, c[0x0][0x320] ;  /* 0x0000c80031317a20 */ /* 0x000fe40000410000 */
[----:B------:R-:W-:Y:S01]  /*109b0*/  FMUL.FTZ R48, R48, c[0x0][0x320] ;  /* 0x0000c80030307a20 */ /* 0x000fe20000410000 */
[----:B------:R-:W3:Y:S01]  /*109c0*/  MUFU.TANH R41, R41 ;  /* 0x0000002900297308 */ /* 0x000ee20000002400 */
[C---:B------:R-:W-:Y:S01]  /*109d0*/  ISETP.GT.AND P2, PT, R9.reuse, RZ, PT ;  /* 0x000000ff0900720c */ /* 0x040fe20003f44270 */
[----:B------:R-:W-:Y:S01]  /*109e0*/  FMUL.FTZ R54, R54, c[0x0][0x320] ;  /* 0x0000c80036367a20 */ /* 0x000fe20000410000 */
[C---:B------:R-:W-:Y:S01]  /*109f0*/  ISETP.GT.AND P1, PT, R9.reuse, 0x1, PT ;  /* 0x000000010900780c */ /* 0x040fe20003f24270 */
[----:B------:R-:W-:Y:S01]  /*10a00*/  FMUL.FTZ R44, R44, c[0x0][0x320] ;  /* 0x0000c8002c2c7a20 */ /* 0x000fe20000410000 */
[----:B------:R-:W-:Y:S01]  /*10a10*/  ISETP.GT.AND P0, PT, R9, 0x8, PT ;  /* 0x000000080900780c */ /* 0x000fe20003f04270 */
[----:B------:R-:W-:Y:S01]  /*10a20*/  FMUL.FTZ R45, R45, c[0x0][0x320] ;  /* 0x0000c8002d2d7a20 */ /* 0x000fe20000410000 */
[----:B-1----:R-:W-:Y:S01]  /*10a30*/  FSEL R7, R20, -INF , P2 ;  /* 0xff80000014077808 */ /* 0x002fe20001000000 */
[----:B------:R-:W1:Y:S01]  /*10a40*/  MUFU.TANH R168, R52 ;  /* 0x0000003400a87308 */ /* 0x000e620000002400 */
[----:B----4-:R-:W-:Y:S01]  /*10a50*/  FSEL R40, R40, -INF , P1 ;  /* 0xff80000028287808 */ /* 0x010fe20000800000 */
[----:B------:R-:W-:Y:S01]  /*10a60*/  FMUL.FTZ R55, R55, c[0x0][0x320] ;  /* 0x0000c80037377a20 */ /* 0x000fe20000410000 */
[----:B------:R-:W-:Y:S01]  /*10a70*/  ISETP.GT.AND P3, PT, R9, 0x9, PT ;  /* 0x000000090900780c */ /* 0x000fe20003f64270 */
[----:B------:R-:W-:Y:S01]  /*10a80*/  FMUL.FTZ R50, R50, c[0x0][0x320] ;  /* 0x0000c80032327a20 */ /* 0x000fe20000410000 */
[----:B--2---:R-:W-:Y:S01]  /*10a90*/  FSEL R26, R23, -INF , P0 ;  /* 0xff800000171a7808 */ /* 0x004fe20000000000 */
[----:B------:R-:W-:Y:S01]  /*10aa0*/  FMUL.FTZ R51, R51, c[0x0][0x320] ;  /* 0x0000c80033337a20 */ /* 0x000fe20000410000 */
[----:B------:R-:W-:Y:S01]  /*10ab0*/  FMNMX.FTZ R15, R7, R40, !PT ;  /* 0x00000028070f7209 */ /* 0x000fe20007810000 */
[----:B------:R-:W2:Y:S01]  /*10ac0*/  MUFU.TANH R202, R53 ;  /* 0x0000003500ca7308 */ /* 0x000ea20000002400 */
[----:B------:R-:W-:Y:S01]  /*10ad0*/  IMNMX R5, R24, R5, PT ;  /* 0x0000000518057217 */ /* 0x000fe20003800200 */
[----:B------:R-:W-:Y:S01]  /*10ae0*/  FMUL.FTZ R46, R46, c[0x0][0x320] ;  /* 0x0000c8002e2e7a20 */ /* 0x000fe20000410000 */
[----:B---3--:R-:W-:Y:S01]  /*10af0*/  FSEL R24, R41, -INF , P3 ;  /* 0xff80000029187808 */ /* 0x008fe20001800000 */
[----:B------:R-:W-:Y:S01]  /*10b00*/  FMUL.FTZ R47, R47, c[0x0][0x320] ;  /* 0x0000c8002f2f7a20 */ /* 0x000fe20000410000 */
[----:B------:R-:W-:-:S02]  /*10b10*/  ISETP.GT.AND P3, PT, R9, 0x11, PT ;  /* 0x000000110900780c */ /* 0x000fc40003f64270 */
[C---:B------:R-:W-:Y:S01]  /*10b20*/  ISETP.GT.AND P5, PT, R9.reuse, 0x10, PT ;  /* 0x000000100900780c */ /* 0x040fe20003fa4270 */
[----:B------:R-:W3:Y:S01]  /*10b30*/  MUFU.TANH R21, R21 ;  /* 0x0000001500157308 */ /* 0x000ee20000002400 */
[C---:B------:R-:W-:Y:S02]  /*10b40*/  ISETP.GT.AND P2, PT, R9.reuse, 0x20, PT ;  /* 0x000000200900780c */ /* 0x040fe40003f44270 */
[----:B------:R-:W-:Y:S02]  /*10b50*/  ISETP.GT.AND P0, PT, R9, 0x28, PT ;  /* 0x000000280900780c */ /* 0x000fe40003f04270 */
[----:B------:R-:W-:Y:S02]  /*10b60*/  FMNMX.FTZ R15, R26, R15, !PT ;  /* 0x0000000f1a0f7209 */ /* 0x000fe40007810000 */
[----:B------:R-:W-:Y:S01]  /*10b70*/  FSEL R8, R32, -INF , P3 ;  /* 0xff80000020087808 */ /* 0x000fe20001800000 */
[----:B------:R-:W4:Y:S01]  /*10b80*/  MUFU.TANH R22, R22 ;  /* 0x0000001600167308 */ /* 0x000f220000002400 */
[----:B------:R-:W-:-:S02]  /*10b90*/  FSEL R20, R29, -INF , P5 ;  /* 0xff8000001d147808 */ /* 0x000fc40002800000 */
[----:B------:R-:W-:Y:S02]  /*10ba0*/  ISETP.GT.AND P3, PT, R9, 0x29, PT ;  /* 0x000000290900780c */ /* 0x000fe40003f64270 */
[----:B------:R-:W-:Y:S02]  /*10bb0*/  FSEL R204, R204, -INF , P2 ;  /* 0xff800000cccc7808 */ /* 0x000fe40001000000 */
[----:B-1----:R-:W-:Y:S01]  /*10bc0*/  FSEL R168, R168, -INF , P0 ;  /* 0xff800000a8a87808 */ /* 0x002fe20000000000 */
[----:B------:R-:W1:Y:S01]  /*10bd0*/  MUFU.TANH R184, R49 ;  /* 0x0000003100b87308 */ /* 0x000e620000002400 */
[----:B------:R-:W-:Y:S02]  /*10be0*/  FMNMX.FTZ R15, R24, R15, !PT ;  /* 0x0000000f180f7209 */ /* 0x000fe40007810000 */
[C---:B------:R-:W-:Y:S02]  /*10bf0*/  ISETP.GT.AND P0, PT, R5.reuse, RZ, PT ;  /* 0x000000ff0500720c */ /* 0x040fe40003f04270 */
[----:B------:R-:W-:-:S02]  /*10c00*/  ISETP.GT.AND P2, PT, R5, 0x1, PT ;  /* 0x000000010500780c */ /* 0x000fc40003f44270 */
[C---:B------:R-:W-:Y:S01]  /*10c10*/  ISETP.GT.AND P4, PT, R9.reuse, 0x19, PT ;  /* 0x000000190900780c */ /* 0x040fe20003f84270 */
[----:B------:R-:W5:Y:S01]  /*10c20*/  MUFU.TANH R2, R2 ;  /* 0x0000000200027308 */ /* 0x000f620000002400 */
[C---:B------:R-:W-:Y:S02]  /*10c30*/  ISETP.GT.AND P6, PT, R9.reuse, 0x18, PT ;  /* 0x000000180900780c */ /* 0x040fe40003fc4270 */
[----:B------:R-:W-:Y:S02]  /*10c40*/  ISETP.GT.AND P5, PT, R9, 0x31, PT ;  /* 0x000000310900780c */ /* 0x000fe40003fa4270 */
[----:B--2---:R-:W-:Y:S02]  /*10c50*/  FSEL R202, R202, -INF , P3 ;  /* 0xff800000caca7808 */ /* 0x004fe40001800000 */
[----:B------:R-:W-:Y:S01]  /*10c60*/  FMNMX.FTZ R15, R20, R15, !PT ;  /* 0x0000000f140f7209 */ /* 0x000fe20007810000 */
[----:B------:R-:W2:Y:S01]  /*10c70*/  MUFU.TANH R182, R44 ;  /* 0x0000002c00b67308 */ /* 0x000ea20000002400 */
[----:B------:R-:W-:-:S02]  /*10c80*/  ISETP.GT.AND P3, PT, R5, 0x8, PT ;  /* 0x000000080500780c */ /* 0x000fc40003f64270 */
[----:B---3--:R-:W-:Y:S02]  /*10c90*/  FSEL R21, R21, -INF , P0 ;  /* 0xff80000015157808 */ /* 0x008fe40000000000 */
[----:B----4-:R-:W-:Y:S02]  /*10ca0*/  FSEL R32, R22, -INF , P2 ;  /* 0xff80000016207808 */ /* 0x010fe40001000000 */
[----:B------:R-:W-:Y:S01]  /*10cb0*/  FSEL R4, R16, -INF , P4 ;  /* 0xff80000010047808 */ /* 0x000fe20002000000 */
[----:B------:R-:W3:Y:S01]  /*10cc0*/  MUFU.TANH R28, R28 ;  /* 0x0000001c001c7308 */ /* 0x000ee20000002400 */
[----:B------:R-:W-:Y:S02]  /*10cd0*/  FSEL R6, R12, -INF , P6 ;  /* 0xff8000000c067808 */ /* 0x000fe40003000000 */
[----:B------:R-:W-:Y:S02]  /*10ce0*/  ISETP.GT.AND P4, PT, R9, 0x38, PT ;  /* 0x000000380900780c */ /* 0x000fe40003f84270 */
[----:B-1----:R-:W-:-:S02]  /*10cf0*/  FSEL R184, R184, -INF , P5 ;  /* 0xff800000b8b87808 */ /* 0x002fc40002800000 */
[----:B------:R-:W-:Y:S01]  /*10d00*/  FMNMX.FTZ R15, R8, R15, !PT ;  /* 0x0000000f080f7209 */ /* 0x000fe20007810000 */
[----:B------:R-:W1:Y:S01]  /*10d10*/  MUFU.TANH R170, R77 ;  /* 0x0000004d00aa7308 */ /* 0x000e620000002400 */
[----:B------:R-:W-:Y:S02]  /*10d20*/  ISETP.GT.AND P5, PT, R5, 0x9, PT ;  /* 0x000000090500780c */ /* 0x000fe40003fa4270 */
[----:B-----5:R-:W-:Y:S02]  /*10d30*/  FSEL R22, R2, -INF , P3 ;  /* 0xff80000002167808 */ /* 0x020fe40001800000 */
[----:B------:R-:W-:Y:S02]  /*10d40*/  FMNMX.FTZ R17, R21, R32, !PT ;  /* 0x0000002015117209 */ /* 0x000fe40007810000 */
[----:B------:R-:W-:Y:S01]  /*10d50*/  ISETP.GT.AND P1, PT, R9, 0x21, PT ;  /* 0x000000210900780c */ /* 0x000fe20003f24270 */
[----:B------:R-:W4:Y:S01]  /*10d60*/  MUFU.TANH R33, R33 ;  /* 0x0000002100217308 */ /* 0x000f220000002400 */
[----:B--2---:R-:W-:-:S02]  /*10d70*/  FSEL R182, R182, -INF , P4 ;  /* 0xff800000b6b67808 */ /* 0x004fc40002000000 */
[----:B------:R-:W-:Y:S02]  /*10d80*/  FMNMX.FTZ R15, R6, R15, !PT ;  /* 0x0000000f060f7209 */ /* 0x000fe40007810000 */
[----:B------:R-:W-:Y:S02]  /*10d90*/  ISETP.GT.AND P4, PT, R5, 0x10, PT ;  /* 0x000000100500780c */ /* 0x000fe40003f84270 */
[----:B---3--:R-:W-:Y:S01]  /*10da0*/  FSEL R28, R28, -INF , P5 ;  /* 0xff8000001c1c7808 */ /* 0x008fe20002800000 */
[----:B------:R-:W2:Y:S01]  /*10db0*/  MUFU.TANH R30, R30 ;  /* 0x0000001e001e7308 */ /* 0x000ea20000002400 */
[----:B------:R-:W-:Y:S02]  /*10dc0*/  FMNMX.FTZ R17, R22, R17, !PT ;  /* 0x0000001116117209 */ /* 0x000fe40007810000 */
[----:B-1----:R-:W-:Y:S02]  /*10dd0*/  FSEL R170, R170, -INF , P1 ;  /* 0xff800000aaaa7808 */ /* 0x002fe40000800000 */
[----:B------:R-:W-:-:S02]  /*10de0*/  FMNMX.FTZ R15, R4, R15, !PT ;  /* 0x0000000f040f7209 */ /* 0x000fc40007810000 */
[----:B------:R-:W-:Y:S01]  /*10df0*/  ISETP.GT.AND P1, PT, R5, 0x11, PT ;  /* 0x000000110500780c */ /* 0x000fe20003f24270 */
[----:B------:R-:W1:Y:S01]  /*10e00*/  MUFU.TANH R0, R70 ;  /* 0x0000004600007308 */ /* 0x000e620000002400 */
[----:B----4-:R-:W-:Y:S02]  /*10e10*/  FSEL R18, R33, -INF , P4 ;  /* 0xff80000021127808 */ /* 0x010fe40002000000 */
[----:B------:R-:W-:Y:S02]  /*10e20*/  FMNMX.FTZ R17, R28, R17, !PT ;  /* 0x000000111c117209 */ /* 0x000fe40007810000 */
[----:B------:R-:W-:Y:S02]  /*10e30*/  FMNMX.FTZ R15, R204, R15, !PT ;  /* 0x0000000fcc0f7209 */ /* 0x000fe40007810000 */
[----:B------:R-:W-:Y:S01]  /*10e40*/  ISETP.GT.AND P0, PT, R5, 0x18, PT ;  /* 0x000000180500780c */ /* 0x000fe20003f04270 */
[----:B------:R-:W3:Y:S01]  /*10e50*/  MUFU.TANH R13, R13 ;  /* 0x0000000d000d7308 */ /* 0x000ee20000002400 */
[----:B--2---:R-:W-:-:S02]  /*10e60*/  FSEL R16, R30, -INF , P1 ;  /* 0xff8000001e107808 */ /* 0x004fc40000800000 */
[----:B------:R-:W-:Y:S02]  /*10e70*/  FMNMX.FTZ R17, R18, R17, !PT ;  /* 0x0000001112117209 */ /* 0x000fe40007810000 */
[----:B------:R-:W-:Y:S02]  /*10e80*/  FMNMX.FTZ R15, R170, R15, !PT ;  /* 0x0000000faa0f7209 */ /* 0x000fe40007810000 */
[----:B------:R-:W-:Y:S01]  /*10e90*/  ISETP.GT.AND P3, PT, R5, 0x19, PT ;  /* 0x000000190500780c */ /* 0x000fe20003f64270 */
[----:B------:R-:W2:Y:S01]  /*10ea0*/  MUFU.TANH R186, R48 ;  /* 0x0000003000ba7308 */ /* 0x000ea20000002400 */
[----:B-1----:R-:W-:Y:S01]  /*10eb0*/  FSEL R14, R0, -INF , P0 ;  /* 0xff800000000e7808 */ /* 0x002fe20000000000 */
[----:B------:R-:W-:Y:S01]  /*10ec0*/  LDSM.16.MT88.4 R68, [R166+0x2000] ;  /* 0x00200000a644783b */ /* 0x000fe20000004200 */
[----:B------:R-:W-:Y:S02]  /*10ed0*/  FMNMX.FTZ R17, R16, R17, !PT ;  /* 0x0000001110117209 */ /* 0x000fe40007810000 */
[----:B------:R-:W-:-:S02]  /*10ee0*/  ISETP.GT.AND P6, PT, R9, 0x30, PT ;  /* 0x000000300900780c */ /* 0x000fc40003fc4270 */
[----:B------:R-:W-:Y:S01]  /*10ef0*/  FMNMX.FTZ R15, R168, R15, !PT ;  /* 0x0000000fa80f7209 */ /* 0x000fe20007810000 */
[----:B------:R-:W1:Y:S01]  /*10f00*/  MUFU.TANH R174, R78 ;  /* 0x0000004e00ae7308 */ /* 0x000e620000002400 */
[----:B------:R-:W-:Y:S02]  /*10f10*/  ISETP.GT.AND P5, PT, R5, 0x20, PT ;  /* 0x000000200500780c */ /* 0x000fe40003fa4270 */
[----:B---3--:R-:W-:Y:S02]  /*10f20*/  FSEL R12, R13, -INF , P3 ;  /* 0xff8000000d0c7808 */ /* 0x008fe40001800000 */
[----:B------:R-:W-:Y:S02]  /*10f30*/  FMNMX.FTZ R17, R14, R17, !PT ;  /* 0x000000110e117209 */ /* 0x000fe40007810000 */
[----:B------:R-:W-:Y:S01]  /*10f40*/  FMNMX.FTZ R13, R202, R15, !PT ;  /* 0x0000000fca0d7209 */ /* 0x000fe20007810000 */
[----:B------:R-:W3:Y:S01]  /*10f50*/  MUFU.TANH R190, R79 ;  /* 0x0000004f00be7308 */ /* 0x000ee20000002400 */
[----:B--2---:R-:W-:-:S02]  /*10f60*/  FSEL R186, R186, -INF , P6 ;  /* 0xff800000baba7808 */ /* 0x004fc40003000000 */
[C---:B------:R-:W-:Y:S02]  /*10f70*/  ISETP.GT.AND P4, PT, R5.reuse, 0x21, PT ;  /* 0x000000210500780c */ /* 0x040fe40003f84270 */
[----:B------:R-:W-:Y:S02]  /*10f80*/  FMNMX.FTZ R15, R12, R17, !PT ;  /* 0x000000110c0f7209 */ /* 0x000fe40007810000 */
[----:B------:R-:W-:Y:S01]  /*10f90*/  FMNMX.FTZ R13, R186, R13, !PT ;  /* 0x0000000dba0d7209 */ /* 0x000fe20007810000 */
[----:B------:R-:W2:Y:S01]  /*10fa0*/  MUFU.TANH R188, R54 ;  /* 0x0000003600bc7308 */ /* 0x000ea20000002400 */
[----:B-1----:R-:W-:Y:S02]  /*10fb0*/  FSEL R174, R174, -INF , P5 ;  /* 0xff800000aeae7808 */ /* 0x002fe40002800000 */
[----:B------:R-:W-:Y:S02]  /*10fc0*/  ISETP.GT.AND P2, PT, R5, 0x28, PT ;  /* 0x000000280500780c */ /* 0x000fe40003f44270 */
[----:B------:R-:W-:-:S02]  /*10fd0*/  FMNMX.FTZ R15, R174, R15, !PT ;  /* 0x0000000fae0f7209 */ /* 0x000fc40007810000 */
[----:B------:R-:W-:Y:S01]  /*10fe0*/  ISETP.GT.AND P6, PT, R9, 0x39, PT ;  /* 0x000000390900780c */ /* 0x000fe20003fc4270 */
[----:B------:R-:W1:Y:S01]  /*10ff0*/  MUFU.TANH R45, R45 ;  /* 0x0000002d002d7308 */ /* 0x000e620000002400 */
[----:B---3--:R-:W-:Y:S01]  /*11000*/  FSEL R190, R190, -INF , P4 ;  /* 0xff800000bebe7808 */ /* 0x008fe20002000000 */
[----:B------:R-:W-:Y:S01]  /*11010*/  LDSM.16.MT88.4 R76, [R192+0x4000] ;  /* 0x00400000c04c783b */ /* 0x000fe20000004200 */
[----:B------:R-:W-:Y:S02]  /*11020*/  FMNMX.FTZ R13, R184, R13, !PT ;  /* 0x0000000db80d7209 */ /* 0x000fe40007810000 */
[----:B------:R-:W-:Y:S02]  /*11030*/  ISETP.GT.AND P0, PT, R5, 0x29, PT ;  /* 0x000000290500780c */ /* 0x000fe40003f04270 */
[----:B------:R-:W-:Y:S01]  /*11040*/  FMNMX.FTZ R15, R190, R15, !PT ;  /* 0x0000000fbe0f7209 */ /* 0x000fe20007810000 */
[----:B------:R-:W3:Y:S01]  /*11050*/  MUFU.TANH R180, R55 ;  /* 0x0000003700b47308 */ /* 0x000ee20000002400 */
[----:B--2---:R-:W-:-:S02]  /*11060*/  FSEL R188, R188, -INF , P2 ;  /* 0xff800000bcbc7808 */ /* 0x004fc40001000000 */
[----:B------:R-:W-:Y:S02]  /*11070*/  FMNMX.FTZ R13, R182, R13, !PT ;  /* 0x0000000db60d7209 */ /* 0x000fe40007810000 */
[----:B------:R-:W-:Y:S02]  /*11080*/  ISETP.GT.AND P1, PT, R5, 0x30, PT ;  /* 0x000000300500780c */ /* 0x000fe40003f24270 */
[----:B------:R-:W-:Y:S01]  /*11090*/  FMNMX.FTZ R15, R188, R15, !PT ;  /* 0x0000000fbc0f7209 */ /* 0x000fe20007810000 */
[----:B------:R-:W2:Y:S01]  /*110a0*/  MUFU.TANH R50, R50 ;  /* 0x0000003200327308 */ /* 0x000ea20000002400 */
[----:B-1----:R-:W-:-:S04]  /*110b0*/  FSEL R178, R45, -INF , P6 ;  /* 0xff8000002db27808 */ /* 0x002fc80003000000 */
[----:B------:R-:W-:-:S03]  /*110c0*/  FMNMX.FTZ R0, R178, R13, !PT ;  /* 0x0000000db2007209 */ /* 0x000fc60007810000 */
[----:B------:R-:W1:Y:S01]  /*110d0*/  MUFU.TANH R51, R51 ;  /* 0x0000003300337308 */ /* 0x000e620000002400 */
[----:B---3--:R-:W-:Y:S01]  /*110e0*/  FSEL R180, R180, -INF , P0 ;  /* 0xff800000b4b47808 */ /* 0x008fe20000000000 */
[----:B------:R-:W3:Y:S01]  /*110f0*/  SHFL.BFLY PT, R9, R0, 0x2, 0x1f ;  /* 0x0c401f0000097f89 */ /* 0x000ee200000e0000 */
[C---:B------:R-:W-:Y:S02]  /*11100*/  ISETP.GT.AND P0, PT, R5.reuse, 0x31, PT ;  /* 0x000000310500780c */ /* 0x040fe40003f04270 */
[----:B------:R-:W-:Y:S01]  /*11110*/  FMNMX.FTZ R13, R180, R15, !PT ;  /* 0x0000000fb40d7209 */ /* 0x000fe20007810000 */
[----:B------:R-:W-:Y:S02]  /*11120*/  LDSM.16.MT88.4 R52, [R173+0x2000] ;  /* 0x00200000ad34783b */ /* 0x000fe40000004200 */
[----:B------:R-:W4:Y:S01]  /*11130*/  MUFU.TANH R46, R46 ;  /* 0x0000002e002e7308 */ /* 0x000f220000002400 */
[----:B--2---:R-:W-:Y:S02]  /*11140*/  FSEL R176, R50, -INF , P1 ;  /* 0xff80000032b07808 */ /* 0x004fe40000800000 */
[----:B------:R-:W-:-:S02]  /*11150*/  ISETP.GT.AND P1, PT, R5, 0x38, PT ;  /* 0x000000380500780c */ /* 0x000fc40003f24270 */
[----:B------:R-:W-:-:S03]  /*11160*/  FMNMX.FTZ R13, R176, R13, !PT ;  /* 0x0000000db00d7209 */ /* 0x000fc60007810000 */
[----:B------:R-:W2:Y:S01]  /*11170*/  MUFU.TANH R47, R47 ;  /* 0x0000002f002f7308 */ /* 0x000ea20000002400 */
[----:B-1----:R-:W-:Y:S02]  /*11180*/  FSEL R150, R51, -INF , P0 ;  /* 0xff80000033967808 */ /* 0x002fe40000000000 */
[----:B------:R-:W-:Y:S02]  /*11190*/  ISETP.GT.AND P0, PT, R5, 0x39, PT ;  /* 0x000000390500780c */ /* 0x000fe40003f04270 */
[----:B------:R-:W-:Y:S02]  /*111a0*/  FMNMX.FTZ R13, R150, R13, !PT ;  /* 0x0000000d960d7209 */ /* 0x000fe40007810000 */
[----:B----4-:R-:W-:Y:S02]  /*111b0*/  FSEL R148, R46, -INF , P1 ;  /* 0xff8000002e947808 */ /* 0x010fe40000800000 */
[----:B---3--:R-:W-:Y:S02]  /*111c0*/  FMNMX.FTZ R9, R0, R9, !PT ;  /* 0x0000000900097209 */ /* 0x008fe40007810000 */
[----:B------:R-:W-:-:S03]  /*111d0*/  FMNMX.FTZ R13, R148, R13, !PT ;  /* 0x0000000d940d7209 */ /* 0x000fc60007810000 */
[----:B------:R-:W1:Y:S01]  /*111e0*/  SHFL.BFLY PT, R2, R9, 0x1, 0x1f ;  /* 0x0c201f0009027f89 */ /* 0x000e6200000e0000 */
[----:B--2---:R-:W-:-:S03]  /*111f0*/  FSEL R172, R47, -INF , P0 ;  /* 0xff8000002fac7808 */ /* 0x004fc60000000000 */
[----:B------:R-:W-:Y:S01]  /*11200*/  LDSM.16.MT88.4 R44, [R192+0x2000] ;  /* 0x00200000c02c783b */ /* 0x000fe20000004200 */
[----:B------:R-:W-:-:S05]  /*11210*/  FMNMX.FTZ R30, R172, R13, !PT ;  /* 0x0000000dac1e7209 */ /* 0x000fca0007810000 */
[----:B------:R-:W2:Y:S01]  /*11220*/  SHFL.BFLY PT, R5, R30, 0x2, 0x1f ;  /* 0x0c401f001e057f89 */ /* 0x000ea200000e0000 */
[----:B-1----:R-:W-:-:S04]  /*11230*/  FMNMX.FTZ R2, R9, R2, !PT ;  /* 0x0000000209027209 */ /* 0x002fc80007810000 */
[C---:B------:R-:W-:Y:S01]  /*11240*/  FSETP.NEU.FTZ.AND P0, PT, R2.reuse, -INF , PT ;  /* 0xff8000000200780b */ /* 0x040fe20003f1d000 */
[----:B------:R-:W-:Y:S01]  /*11250*/  FMUL.FTZ R149, R2, c[0x0][0x2d0] ;  /* 0x0000b40002957a20 */ /* 0x000fe20000410000 */
[----:B--2---:R-:W-:-:S04]  /*11260*/  FMNMX.FTZ R5, R30, R5, !PT ;  /* 0x000000051e057209 */ /* 0x004fc80007810000 */
[----:B------:R-:W-:Y:S01]  /*11270*/  FSEL R149, R149, RZ, P0 ;  /* 0x000000ff95957208 */ /* 0x000fe20000000000 */
[----:B------:R-:W1:Y:S04]  /*11280*/  SHFL.BFLY PT, R0, R5, 0x1, 0x1f ;  /* 0x0c201f0005007f89 */ /* 0x000e6800000e0000 */
[--C-:B------:R-:W-:Y:S02]  /*11290*/  FFMA.FTZ R165, R7, c[0x0][0x2d0], -R149.reuse ;  /* 0x0000b40007a57a23 */ /* 0x100fe40000010895 */
[--C-:B------:R-:W-:Y:S02]  /*112a0*/  FFMA.FTZ R164, R40, c[0x0][0x2d0], -R149.reuse ;  /* 0x0000b40028a47a23 */ /* 0x100fe40000010895 */
[--C-:B------:R-:W-:Y:S02]  /*112b0*/  FFMA.FTZ R163, R26, c[0x0][0x2d0], -R149.reuse ;  /* 0x0000b4001aa37a23 */ /* 0x100fe40000010895 */
[--C-:B------:R-:W-:Y:S01]  /*112c0*/  FFMA.FTZ R158, R24, c[0x0][0x2d0], -R149.reuse ;  /* 0x0000b400189e7a23 */ /* 0x100fe20000010895 */
[----:B------:R-:W-:Y:S01]  /*112d0*/  MUFU.EX2 R165, R165 ;  /* 0x000000a500a57308 */ /* 0x000fe20000000800 */
[--C-:B------:R-:W-:Y:S01]  /*112e0*/  FFMA.FTZ R154, R8, c[0x0][0x2d0], -R149.reuse ;  /* 0x0000b400089a7a23 */ /* 0x100fe20000010895 */
[----:B------:R-:W-:Y:S01]  /*112f0*/  LDSM.16.MT88.4 R24, [R192+0x800] ;  /* 0x00080000c018783b */ /* 0x000fe20000004200 */
[----:B------:R-:W-:-:S02]  /*11300*/  FFMA.FTZ R153, R6, c[0x0][0x2d0], -R149 ;  /* 0x0000b40006997a23 */ /* 0x000fc40000010895 */
[--C-:B------:R-:W-:Y:S02]  /*11310*/  FFMA.FTZ R8, R4, c[0x0][0x2d0], -R149.reuse ;  /* 0x0000b40004087a23 */ /* 0x100fe40000010895 */
[--C-:B------:R-:W-:Y:S01]  /*11320*/  FFMA.FTZ R159, R20, c[0x0][0x2d0], -R149.reuse ;  /* 0x0000b400149f7a23 */ /* 0x100fe20000010895 */
[----:B------:R-:W2:Y:S01]  /*11330*/  MUFU.EX2 R164, R164 ;  /* 0x000000a400a47308 */ /* 0x000ea20000000800 */
[--C-:B------:R-:W-:Y:S02]  /*11340*/  FFMA.FTZ R167, R204, c[0x0][0x2d0], -R149.reuse ;  /* 0x0000b400cca77a23 */ /* 0x100fe40000010895 */
[--C-:B------:R-:W-:Y:S02]  /*11350*/  FFMA.FTZ R170, R170, c[0x0][0x2d0], -R149.reuse ;  /* 0x0000b400aaaa7a23 */ /* 0x100fe40000010895 */
[--C-:B------:R-:W-:Y:S01]  /*11360*/  FFMA.FTZ R168, R168, c[0x0][0x2d0], -R149.reuse ;  /* 0x0000b400a8a87a23 */ /* 0x100fe20000010895 */
[----:B-1----:R-:W-:Y:S02]  /*11370*/  FMNMX.FTZ R0, R5, R0, !PT ;  /* 0x0000000005007209 */ /* 0x002fe40007810000 */
[----:B------:R-:W-:Y:S01]  /*11380*/  MUFU.EX2 R163, R163 ;  /* 0x000000a300a37308 */ /* 0x000fe20000000800 */
[----:B------:R-:W1:Y:S01]  /*11390*/  LDSM.16.MT88.4 R4, [R223+0x4000] ;  /* 0x00400000df04783b */ /* 0x000e620000004200 */
[----:B------:R-:W-:Y:S01]  /*113a0*/  FFMA.FTZ R169, R202, c[0x0][0x2d0], -R149 ;  /* 0x0000b400caa97a23 */ /* 0x000fe20000010895 */
[C---:B------:R-:W-:Y:S01]  /*113b0*/  FSETP.NEU.FTZ.AND P0, PT, R0.reuse, -INF , PT ;  /* 0xff8000000000780b */ /* 0x040fe20003f1d000 */
[----:B------:R-:W-:-:S02]  /*113c0*/  FMUL.FTZ R171, R0, c[0x0][0x2d0] ;  /* 0x0000b40000ab7a20 */ /* 0x000fc40000410000 */
[--C-:B------:R-:W-:Y:S02]  /*113d0*/  FFMA.FTZ R181, R182, c[0x0][0x2d0], -R149.reuse ;  /* 0x0000b400b6b57a23 */ /* 0x100fe40000010895 */
[----:B------:R-:W3:Y:S01]  /*113e0*/  MUFU.EX2 R158, R158 ;  /* 0x0000009e009e7308 */ /* 0x000ee20000000800 */
[----:B------:R-:W-:Y:S01]  /*113f0*/  FSEL R171, R171, RZ, P0 ;  /* 0x000000ffabab7208 */ /* 0x000fe20000000000 */
[--C-:B------:R-:W-:Y:S01]  /*11400*/  FFMA.FTZ R179, R186, c[0x0][0x2d0], -R149.reuse ;  /* 0x0000b400bab37a23 */ /* 0x100fe20000010895 */
[----:B--2---:R-:W-:Y:S01]  /*11410*/  F2FP.BF16.PACK_AB R100, R164, R165 ;  /* 0x000000a5a464723e */ /* 0x004fe200000010ff */
[----:B------:R-:W-:Y:S02]  /*11420*/  FFMA.FTZ R184, R184, c[0x0][0x2d0], -R149 ;  /* 0x0000b400b8b87a23 */ /* 0x000fe40000010895 */
[--C-:B------:R-:W-:Y:S02]  /*11430*/  FFMA.FTZ R162, R21, c[0x0][0x2d0], -R171.reuse ;  /* 0x0000b40015a27a23 */ /* 0x100fe400000108ab */
[--C-:B------:R-:W-:Y:S01]  /*11440*/  FFMA.FTZ R161, R32, c[0x0][0x2d0], -R171.reuse ;  /* 0x0000b40020a17a23 */ /* 0x100fe200000108ab */
[----:B------:R-:W-:Y:S01]  /*11450*/  MUFU.EX2 R159, R159 ;  /* 0x0000009f009f7308 */ /* 0x000fe20000000800 */
[--C-:B------:R-:W-:Y:S01]  /*11460*/  FFMA.FTZ R160, R22, c[0x0][0x2d0], -R171.reuse ;  /* 0x0000b40016a07a23 */ /* 0x100fe200000108ab */
[----:B------:R-:W-:Y:S01]  /*11470*/  LDSM.16.MT88.4 R32, [R166+0x800] ;  /* 0x00080000a620783b */ /* 0x000fe20000004200 */
[----:B------:R-:W-:-:S02]  /*11480*/  FFMA.FTZ R157, R28, c[0x0][0x2d0], -R171 ;  /* 0x0000b4001c9d7a23 */ /* 0x000fc400000108ab */
[--C-:B------:R-:W-:Y:S01]  /*11490*/  FFMA.FTZ R156, R14, c[0x0][0x2d0], -R171.reuse ;  /* 0x0000b4000e9c7a23 */ /* 0x100fe200000108ab */
[----:B------:R-:W-:Y:S01]  /*114a0*/  LDSM.16.MT88.4 R20, [R139+0x2800] ;  /* 0x002800008b14783b */ /* 0x000fe20000004200 */
[--C-:B------:R-:W-:Y:S01]  /*114b0*/  FFMA.FTZ R9, R12, c[0x0][0x2d0], -R171.reuse ;  /* 0x0000b4000c097a23 */ /* 0x100fe200000108ab */
[----:B------:R-:W-:Y:S01]  /*114c0*/  MUFU.EX2 R162, R162 ;  /* 0x000000a200a27308 */ /* 0x000fe20000000800 */
[----:B---3--:R-:W-:Y:S01]  /*114d0*/  F2FP.BF16.PACK_AB R102, R158, R163 ;  /* 0x000000a39e66723e */ /* 0x008fe200000010ff */
[----:B------:R-:W2:Y:S01]  /*114e0*/  LDSM.16.MT88.4 R12, [R192+0x2800] ;  /* 0x00280000c00c783b */ /* 0x000ea20000004200 */
[--C-:B------:R-:W-:Y:S02]  /*114f0*/  FFMA.FTZ R155, R18, c[0x0][0x2d0], -R171.reuse ;  /* 0x0000b400129b7a23 */ /* 0x100fe400000108ab */
[--C-:B------:R-:W-:Y:S01]  /*11500*/  FFMA.FTZ R152, R16, c[0x0][0x2d0], -R171.reuse ;  /* 0x0000b40010987a23 */ /* 0x100fe200000108ab */
[----:B------:R-:W-:Y:S01]  /*11510*/  LDSM.16.MT88.4 R28, [R173+0x2800] ;  /* 0x00280000ad1c783b */ /* 0x000fe20000004200 */
[--C-:B------:R-:W-:Y:S01]  /*11520*/  FFMA.FTZ R174, R174, c[0x0][0x2d0], -R171.reuse ;  /* 0x0000b400aeae7a23 */ /* 0x100fe200000108ab */
[----:B------:R-:W3:Y:S01]  /*11530*/  MUFU.EX2 R161, R161 ;  /* 0x000000a100a17308 */ /* 0x000ee20000000800 */
[--C-:B------:R-:W-:Y:S01]  /*11540*/  FFMA.FTZ R175, R190, c[0x0][0x2d0], -R171.reuse ;  /* 0x0000b400beaf7a23 */ /* 0x100fe200000108ab */
[----:B------:R-:W4:Y:S01]  /*11550*/  LDSM.16.MT88.4 R16, [R166+0x2800] ;  /* 0x00280000a610783b */ /* 0x000f220000004200 */
[----:B------:R-:W-:-:S02]  /*11560*/  FFMA.FTZ R177, R188, c[0x0][0x2d0], -R171 ;  /* 0x0000b400bcb17a23 */ /* 0x000fc400000108ab */
[--C-:B------:R-:W-:Y:S02]  /*11570*/  FFMA.FTZ R180, R180, c[0x0][0x2d0], -R171.reuse ;  /* 0x0000b400b4b47a23 */ /* 0x100fe400000108ab */
[--C-:B------:R-:W-:Y:S01]  /*11580*/  FFMA.FTZ R176, R176, c[0x0][0x2d0], -R171.reuse ;  /* 0x0000b400b0b07a23 */ /* 0x100fe200000108ab */
[----:B------:R-:W-:Y:S01]  /*11590*/  MUFU.EX2 R160, R160 ;  /* 0x000000a000a07308 */ /* 0x000fe20000000800 */
[--C-:B------:R-:W-:Y:S02]  /*115a0*/  FFMA.FTZ R183, R150, c[0x0][0x2d0], -R171.reuse ;  /* 0x0000b40096b77a23 */ /* 0x100fe400000108ab */
[----:B------:R-:W-:Y:S02]  /*115b0*/  FFMA.FTZ R182, R148, c[0x0][0x2d0], -R171 ;  /* 0x0000b40094b67a23 */ /* 0x000fe400000108ab */
[----:B------:R-:W-:Y:S02]  /*115c0*/  FFMA.FTZ R178, R178, c[0x0][0x2d0], -R149 ;  /* 0x0000b400b2b27a23 */ /* 0x000fe40000010895 */
[----:B------:R-:W-:Y:S01]  /*115d0*/  FFMA.FTZ R171, R172, c[0x0][0x2d0], -R171 ;  /* 0x0000b400acab7a23 */ /* 0x000fe200000108ab */
[----:B------:R-:W5:Y:S01]  /*115e0*/  MUFU.EX2 R157, R157 ;  /* 0x0000009d009d7308 */ /* 0x000f620000000800 */
[----:B---3--:R-:W-:Y:S01]  /*115f0*/  F2FP.BF16.PACK_AB R101, R161, R162 ;  /* 0x000000a2a165723e */ /* 0x008fe200000010ff */
[----:B------:R-:W-:Y:S01]  /*11600*/  LDSM.16.MT88.4 R148, [R173+0x3800] ;  /* 0x00380000ad94783b */ /* 0x000fe20000004200 */
[----:B------:R-:W-:-:S02]  /*11610*/  FADD.FTZ R164, R165, R164 ;  /* 0x000000a4a5a47221 */ /* 0x000fc40000010000 */
[----:B------:R-:W-:Y:S02]  /*11620*/  FADD.FTZ R161, R162, R161 ;  /* 0x000000a1a2a17221 */ /* 0x000fe40000010000 */
[----:B------:R-:W-:Y:S01]  /*11630*/  FADD.FTZ R163, R163, R164 ;  /* 0x000000a4a3a37221 */ /* 0x000fe20000010000 */
[----:B------:R-:W3:Y:S03]  /*11640*/  MUFU.EX2 R154, R154 ;  /* 0x0000009a009a7308 */ /* 0x000ee60000000800 */
[----:B------:R-:W-:Y:S01]  /*11650*/  FADD.FTZ R158, R158, R163 ;  /* 0x000000a39e9e7221 */ /* 0x000fe20000010000 */
[----:B-----5:R-:W-:-:S04]  /*11660*/  F2FP.BF16.PACK_AB R103, R157, R160 ;  /* 0x000000a09d67723e */ /* 0x020fc800000010ff */
[----:B------:R-:W-:Y:S01]  /*11670*/  MUFU.EX2 R153, R153 ;  /* 0x0000009900997308 */ /* 0x000fe20000000800 */
[----:B------:R-:W-:-:S04]  /*11680*/  FADD.FTZ R160, R160, R161 ;  /* 0x000000a1a0a07221 */ /* 0x000fc80000010000 */
[----:B------:R-:W-:Y:S01]  /*11690*/  FADD.FTZ R160, R157, R160 ;  /* 0x000000a09da07221 */ /* 0x000fe20000010000 */
        /* <DEDUP_REMOVED lines=42> */
[C---:B------:R-:W-:Y:S08]  /*11940*/  HMMA.16816.F32.BF16 R92, R100.reuse, R94, RZ ;  /* 0x0000005e645c723c */ /* 0x040ff000000418ff */
[C---:B-1----:R-:W-:Y:S07]  /*11950*/  HMMA.16816.F32.BF16 R96, R100.reuse, R4, RZ ;  /* 0x000000046460723c */ /* 0x042fee00000418ff */
        /* <DEDUP_REMOVED lines=12> */
[----:B--2---:R-:W-:Y:S01]  /*11a20*/  HMMA.16816.F32.BF16 R40, R4, R12, R40 ;  /* 0x0000000c0428723c */ /* 0x004fe20000041828 */
        /* <DEDUP_REMOVED lines=129> */
[----:B------:R-:W-:Y:S01]  /*12240*/  IMAD R4, R4, c[0x0][0x1e0], RZ ;  /* 0x0000780004047a24 */ /* 0x000fe200078e02ff */
[----:B------:R-:W-:-:S03]  /*12250*/  LEA R6, P0, R8, R236, 0x6 ;  /* 0x000000ec08067211 */ /* 0x000fc600078030ff */
[----:B------:R-:W-:Y:S01]  /*12260*/  IMAD R5, R5, c[0x0][0x1e4], R4 ;  /* 0x0000790005057a24 */ /* 0x000fe200078e0204 */
[----:B------:R-:W-:-:S03]  /*12270*/  LEA R12, P1, R6, c[0x0][0x1c8], 0x1 ;  /* 0x00007200060c7a11 */ /* 0x000fc600078208ff */
[----:B------:R-:W-:-:S05]  /*12280*/  IMAD.IADD R4, R9, 0x1, R5 ;  /* 0x0000000109047824 */ /* 0x000fca00078e0205 */
        /* <DEDUP_REMOVED lines=11> */
[----:B------:R-:W-:-:S07]  /*12340*/  LEA.HI.X R7, R4, R13, R5, 0x6, P3 ;  /* 0x0000000d04077211 */ /* 0x000fce00018f3405 */
[----:B------:R1:W-:Y:S04]  /*12350*/  LDGSTS.E.BYPASS.LTC128B.128 [R138+0xe100], [R12.64+0x80], !P1 ;  /* 0x0e1000800c8a7fae */ /* 0x0003e8000c901d48 */
[----:B------:R1:W-:Y:S04]  /*12360*/  LDGSTS.E.BYPASS.LTC128B.128 [R138+0x10100], [R12.64+0x100], !P0 ;  /* 0x101001000c8a7fae */ /* 0x0003e8000c101d48 */
[----:B------:R1:W-:Y:S04]  /*12370*/  LDGSTS.E.BYPASS.LTC128B.128 [R138+0xd100], [R6.64], !P2 ;  /* 0x0d100000068a7fae */ /* 0x0003e8000d101d48 */
[----:B------:R1:W-:Y:S04]  /*12380*/  LDGSTS.E.BYPASS.LTC128B.128 [R138+0xf100], [R6.64+0x80], !P1 ;  /* 0x0f100080068a7fae */ /* 0x0003e8000c901d48 */
[----:B------:R1:W-:Y:S02]  /*12390*/  LDGSTS.E.BYPASS.LTC128B.128 [R138+0x11100], [R6.64+0x100], !P0 ;  /* 0x11100100068a7fae */ /* 0x0003e4000c101d48 */
.L_x_2363:
[----:B------:R-:W-:Y:S05]  /*123a0*/  BSYNC B0 ;  /* 0x0000000000007941 */ /* 0x000fea0003800000 */
.L_x_2362:
[----:B------:R-:W-:Y:S01]  /*123b0*/  ISETP.NE.AND P0, PT, R240, 0x1, PT ;  /* 0x00000001f000780c */ /* 0x000fe20003f05270 */
[----:B------:R-:W-:Y:S01]  /*123c0*/  IMAD.MOV.U32 R5, RZ, RZ, R209 ;  /* 0x000000ffff057224 */ /* 0x000fe200078e00d1 */
[----:B------:R-:W-:Y:S01]  /*123d0*/  IADD3 R243, R3, -0x2, RZ ;  /* 0xfffffffe03f37810 */ /* 0x000fe20007ffe0ff */
[----:B------:R-:W0:Y:S01]  /*123e0*/  LDGDEPBAR ;  /* 0x00000000000079af */ /* 0x000e220000000000 */
[----:B------:R-:W-:-:S02]  /*123f0*/  IMAD.MOV.U32 R199, RZ, RZ, 0x1 ;  /* 0x00000001ffc77424 */ /* 0x000fc400078e00ff */
[----:B------:R-:W-:-:S07]  /*12400*/  IMAD.MOV.U32 R233, RZ, RZ, RZ ;  /* 0x000000ffffe97224 */ /* 0x000fce00078e00ff */
[----:B------:R-:W-:-:S05]  /*12410*/  @P0 IMAD.HI.U32 R4, R209, c[0x0][0x2c8], RZ ;  /* 0x0000b200d1040a27 */ /* 0x000fca00078e00ff */
[----:B------:R-:W-:-:S04]  /*12420*/  @P0 SHF.R.U32.HI R5, RZ, c[0x0][0x2cc], R4 ;  /* 0x0000b300ff050a19 */ /* 0x000fc80000011604 */
        /* <DEDUP_REMOVED lines=12> */
.L_x_2365:
[----:B------:R-:W-:Y:S04]  /*124f0*/  DEPBAR.LE SB0, 0x2 ;  /* 0x000080800000791a */ /* 0x000fe80000000000 */
[----:B------:R-:W-:Y:S01]  /*12500*/  WARPSYNC 0xffffffff ;  /* 0xffffffff00007948 */ /* 0x000fe20003800000 */
[----:B------:R-:W-:Y:S01]  /*12510*/  BAR.SYNC.DEFER_BLOCKING 0x0 ;  /* 0x0000000000007b1d */ /* 0x000fe20000010000 */
[----:B------:R-:W-:Y:S01]  /*12520*/  IMAD R203, R199, 0x6000, RZ ;  /* 0x00006000c7cb7824 */ /* 0x000fe200078e02ff */
[----:B------:R-:W-:Y:S02]  /*12530*/  ISETP.GE.AND P0, PT, R232, R245, PT ;  /* 0x000000f5e800720c */ /* 0x000fe40003f06270 */
[----:B------:R-:W-:Y:S02]  /*12540*/  IADD3 R243, R245, -0x1, RZ ;  /* 0xfffffffff5f37810 */ /* 0x000fe40007ffe0ff */
[----:B------:R-:W-:Y:S02]  /*12550*/  IADD3 R204, R196, R203, RZ ;  /* 0x000000cbc4cc7210 */ /* 0x000fe40007ffe0ff */
[----:B------:R-:W-:Y:S02]  /*12560*/  ISETP.NE.AND P6, PT, R240, 0x1, PT ;  /* 0x00000001f000780c */ /* 0x000fe40003fc5270 */
[----:B------:R-:W-:Y:S05]  /*12570*/  IADD3 R202, R200, R204, RZ ;  /* 0x000000ccc8ca7210 */ /* 0x000fea0007ffe0ff */
[----:B------:R-:W-:Y:S01]  /*12580*/  @!P0 SHF.R.S32.HI R0, RZ, 0x1f, R243 ;  /* 0x0000001fff008819 */ /* 0x000fe200000114f3 */
[----:B------:R-:W-:Y:S01]  /*12590*/  @!P0 IMAD.WIDE.U32 R24, R243, c[0x0][0x208], RZ ;  /* 0x00008200f3188a25 */ /* 0x000fe200078e00ff */
[----:B------:R-:W-:Y:S02]  /*125a0*/  @!P0 MOV R165, c[0x0][0x20c] ;  /* 0x0000830000a58a02 */ /* 0x000fe40000000f00 */
[----:B------:R-:W-:Y:S01]  /*125b0*/  @!P0 ISETP.GE.AND P3, PT, R228, c[0x0][0x1d4], PT ;  /* 0x00007500e4008a0c */ /* 0x000fe20003f66270 */
[----:B------:R-:W-:Y:S01]  /*125c0*/  @!P0 IMAD R0, R0, c[0x0][0x208], RZ ;  /* 0x0000820000008a24 */ /* 0x000fe200078e02ff */
[C---:B------:R-:W-:Y:S02]  /*125d0*/  @!P0 SHF.L.U32 R35, R24.reuse, 0x6, RZ ;  /* 0x0000000618238819 */ /* 0x040fe400000006ff */
[----:B------:R-:W-:Y:S01]  /*125e0*/  @!P0 ISETP.GE.AND P2, PT, R215, c[0x0][0x1d4], PT ;  /* 0x00007500d7008a0c */ /* 0x000fe20003f46270 */
[----:B------:R-:W-:Y:S01]  /*125f0*/  LDSM.16.M88.4 R144, [R198] ;  /* 0x00000000c690783b */ /* 0x000fe20000000200 */
[----:B------:R-:W-:Y:S01]  /*12600*/  @!P0 IMAD R0, R243, c[0x0][0x20c], R0 ;  /* 0x00008300f3008a24 */ /* 0x000fe200078e0200 */
[----:B------:R-:W-:Y:S04]  /*12610*/  @!P0 IADD3 R2, P5, R35, R234, RZ ;  /* 0x000000ea23028210 */ /* 0x000fe80007fbe0ff */
[----:B------:R-:W-:Y:S02]  /*12620*/  @!P0 IADD3 R0, R25, R0, RZ ;  /* 0x0000000019008210 */ /* 0x000fe40007ffe0ff */
[----:B------:R-:W2:Y:S02]  /*12630*/  LDSM.16.M88.4 R148, [R204] ;  /* 0x00000000cc94783b */ /* 0x000ea40000000200 */
[----:B------:R-:W-:Y:S02]  /*12640*/  @!P0 SHF.L.U64.HI R9, R24, 0x6, R0 ;  /* 0x0000000618098819 */ /* 0x000fe40000010200 */
[----:B------:R-:W-:Y:S04]  /*12650*/  @!P0 MOV R0, c[0x0][0x208] ;  /* 0x0000820000008a02 */ /* 0x000fe80000000f00 */
[----:B------:R-:W3:Y:S01]  /*12660*/  LDSM.16.M88.4 R152, [R204+0x800] ;  /* 0x00080000cc98783b */ /* 0x000ee20000000200 */
[C---:B------:R-:W-:Y:S04]  /*12670*/  @!P0 LEA R33, P1, R0.reuse, R35, 0x5 ;  /* 0x0000002300218211 */ /* 0x040fe800078228ff */
[----:B------:R-:W-:Y:S02]  /*12680*/  @!P0 LEA.HI.X R165, R0, R9, R165, 0x5, P1 ;  /* 0x0000000900a58211 */ /* 0x000fe400008f2ca5 */
[----:B------:R-:W-:Y:S01]  /*12690*/  @!P0 ISETP.GE.AND P1, PT, R214, c[0x0][0x1d4], PT ;  /* 0x00007500d6008a0c */ /* 0x000fe20003f26270 */
[----:B------:R-:W4:Y:S01]  /*126a0*/  LDSM.16.M88.4 R156, [R204+0x1000] ;  /* 0x00100000cc9c783b */ /* 0x000f220000000200 */
[----:B------:R-:W-:Y:S02]  /*126b0*/  @!P0 IADD3 R0, P4, R33, R234, RZ ;  /* 0x000000ea21008210 */ /* 0x000fe40007f9e0ff */
[-C--:B------:R-:W-:Y:S02]  /*126c0*/  @!P0 IADD3.X R9, R9, R230.reuse, RZ, P5, !PT ;  /* 0x000000e609098210 */ /* 0x080fe40002ffe4ff */
[----:B------:R-:W-:Y:S02]  /*126d0*/  @!P0 IADD3.X R165, R165, R230, RZ, P4, !PT ;  /* 0x000000e6a5a58210 */ /* 0x000fe400027fe4ff */
[----:B------:R-:W-:Y:S01]  /*126e0*/  @!P0 LEA R174, P5, R2, c[0x0][0x1f8], 0x1 ;  /* 0x00007e0002ae8a11 */ /* 0x000fe200078a08ff */
[----:B------:R-:W5:Y:S01]  /*126f0*/  LDSM.16.M88.4 R36, [R204+0x1800] ;  /* 0x00180000cc24783b */ /* 0x000f620000000200 */
[----:B------:R-:W-:Y:S02]  /*12700*/  @!P0 LEA R172, P4, R0, c[0x0][0x1f8], 0x1 ;  /* 0x00007e0000ac8a11 */ /* 0x000fe400078808ff */
[----:B------:R-:W-:Y:S01]  /*12710*/  @!P0 LEA.HI.X R175, R2, c[0x0][0x1fc], R9, 0x1, P5 ;  /* 0x00007f0002af8a11 */ /* 0x000fe200028f0c09 */
[----:B------:R-:W-:Y:S01]  /*12720*/  @!P0 IMAD R2, R233, 0x6000, R10 ;  /* 0x00006000e9028824 */ /* 0x000fe200078e020a */
[-C--:B------:R-:W-:Y:S02]  /*12730*/  IADD3 R9, R200, R204.reuse, R201 ;  /* 0x000000ccc8097210 */ /* 0x080fe40007ffe0c9 */
[----:B------:R-:W-:Y:S01]  /*12740*/  @!P0 LEA.HI.X R173, R0, c[0x0][0x1fc], R165, 0x1, P4 ;  /* 0x00007f0000ad8a11 */ /* 0x000fe200020f0ca5 */
[----:B------:R-:W-:Y:S01]  /*12750*/  LDSM.16.M88.4 R160, [R202+0x800] ;  /* 0x00080000caa0783b */ /* 0x000fe20000000200 */
[C---:B------:R-:W-:Y:S01]  /*12760*/  IADD3 R0, R201.reuse, R204, RZ ;  /* 0x000000ccc9007210 */ /* 0x040fe20007ffe0ff */
        /* <DEDUP_REMOVED lines=9> */
[C---:B-----5:R-:W-:Y:S08]  /*12800*/  HMMA.16816.F32.BF16 R32, R144.reuse, R36, RZ ;  /* 0x000000249020723c */ /* 0x060ff000000418ff */
[----:B------:R-:W-:Y:S01]  /*12810*/  HMMA.16816.F32.BF16 R36, R144, R38, RZ ;  /* 0x000000269024723c */ /* 0x000fe200000418ff */
[----:B------:R-:W3:Y:S07]  /*12820*/  LDSM.16.M88.4 R144, [R202+0x1800] ;  /* 0x00180000ca90783b */ /* 0x000eee0000000200 */
        /* <DEDUP_REMOVED lines=139> */
[----:B------:R-:W-:Y:S07]  /*130e0*/  HMMA.16816.F32.BF16 R36, R168, R166, R36 ;  /* 0x000000a6a824723c */ /* 0x000fee0000041824 */
[----:B------:R-:W-:Y:S01]  /*130f0*/  IADD3 R166, R192, R203, RZ ;  /* 0x000000cbc0a67210 */ /* 0x000fe20007ffe0ff */
[C---:B-----5:R-:W-:Y:S08]  /*13100*/  HMMA.16816.F32.BF16 R4, R180.reuse, R188, R4 ;  /* 0x000000bcb404723c */ /* 0x060ff00000041804 */
[C---:B------:R-:W-:Y:S08]  /*13110*/  HMMA.16816.F32.BF16 R12, R180.reuse, R190, R12 ;  /* 0x000000beb40c723c */ /* 0x040ff0000004180c */
[C---:B-1----:R-:W-:Y:S08]  /*13120*/  HMMA.16816.F32.BF16 R16, R180.reuse, R144, R16 ;  /* 0x00000090b410723c */ /* 0x042ff00000041810 */
[C---:B------:R-:W-:Y:S04]  /*13130*/  HMMA.16816.F32.BF16 R20, R180.reuse, R146, R20 ;  /* 0x00000092b414723c */ /* 0x040fe80000041814 */
[----:B------:R-:W-:Y:S02]  /*13140*/  FMUL.FTZ R161, R7, c[0x0][0x320] ;  /* 0x0000c80007a17a20 */ /* 0x000fe40000410000 */
[----:B------:R-:W-:Y:S02]  /*13150*/  FMUL.FTZ R2, R5, c[0x0][0x320] ;  /* 0x0000c80005027a20 */ /* 0x000fe40000410000 */
[C---:B------:R-:W-:Y:S02]  /*13160*/  HMMA.16816.F32.BF16 R24, R180.reuse, R148, R24 ;  /* 0x00000094b418723c */ /* 0x040fe40000041818 */
[----:B------:R-:W-:Y:S02]  /*13170*/  MUFU.TANH R161, R161 ;  /* 0x000000a100a17308 */ /* 0x000fe40000002400 */
        /* <DEDUP_REMOVED lines=21> */
[----:B------:R1:W-:Y:S01]  /*132d0*/  MUFU.TANH R165, R15 ;  /* 0x0000000f00a57308 */ /* 0x0003e20000002400 */
[----:B------:R-:W-:Y:S02]  /*132e0*/  FMUL.FTZ R29, R29, c[0x0][0x320] ;  /* 0x0000c8001d1d7a20 */ /* 0x000fe40000410000 */
[----:B------:R-:W-:Y:S02]  /*132f0*/  FMUL.FTZ R26, R26, c[0x0][0x320] ;  /* 0x0000c8001a1a7a20 */ /* 0x000fe40000410000 */
[----:B------:R-:W-:Y:S02]  /*13300*/  FMUL.FTZ R30, R30, c[0x0][0x320] ;  /* 0x0000c8001e1e7a20 */ /* 0x000fe40000410000 */
[----:B------:R-:W-:Y:S03]  /*13310*/  FMUL.FTZ R31, R31, c[0x0][0x320] ;  /* 0x0000c8001f1f7a20 */ /* 0x000fe60000410000 */
[----:B------:R2:W-:Y:S10]  /*13320*/  MUFU.TANH R178, R18 ;  /* 0x0000001200b27308 */ /* 0x0005f40000002400 */
[----:B------:R3:W-:Y:S01]  /*13330*/  MUFU.TANH R189, R19 ;  /* 0x0000001300bd7308 */ /* 0x0007e20000002400 */
[----:B-1----:R-:W1:Y:S01]  /*13340*/  LDSM.16.M88.4 R12, [R9+0x5800] ;  /* 0x00580000090c783b */ /* 0x002e620000000200 */
[----:B------:R-:W-:Y:S08]  /*13350*/  DEPBAR.LE SB0, 0x2 ;  /* 0x000080800000791a */ /* 0x000ff00000000000 */
[----:B------:R4:W-:Y:S01]  /*13360*/  MUFU.TANH R191, R20 ;  /* 0x0000001400bf7308 */ /* 0x0009e20000002400 */
[----:B------:R-:W-:Y:S01]  /*13370*/  BAR.SYNC.DEFER_BLOCKING 0x0 ;  /* 0x0000000000007b1d */ /* 0x000fe20000010000 */
[----:B--2---:R-:W-:Y:S04]  /*13380*/  IADD3 R18, R222, R209, RZ ;  /* 0x000000d1de127210 */ /* 0x004fe80007ffe0ff */
[----:B------:R-:W-:Y:S01]  /*13390*/  MOV R21, R18 ;  /* 0x0000001200157202 */ /* 0x000fe20000000f00 */
[----:B---3--:R-:W-:Y:S05]  /*133a0*/  @P6 IMAD.HI.U32 R19, R18, c[0x0][0x2c8], RZ ;  /* 0x0000b20012136a27 */ /* 0x008fea00078e00ff */
[----:B------:R-:W-:Y:S02]  /*133b0*/  @P6 SHF.R.U32.HI R21, RZ, c[0x0][0x2cc], R19 ;  /* 0x0000b300ff156a19 */ /* 0x000fe40000011613 */
[----:B----4-:R-:W-:Y:S05]  /*133c0*/  MOV R20, 0x1 ;  /* 0x0000000100147802 */ /* 0x010fea0000000f00 */
[----:B------:R-:W-:Y:S01]  /*133d0*/  IMAD R20, R245, -0x40, R20 ;  /* 0xffffffc0f5147824 */ /* 0x000fe200078e0214 */
[----:B------:R-:W2:Y:S01]  /*133e0*/  SHFL.IDX PT, R18, R21, RZ, 0x1c1f ;  /* 0x001c1fff15127589 */ /* 0x000ea200000e0000 */
[----:B------:R-:W3:Y:S01]  /*133f0*/  MUFU.TANH R0, R0 ;  /* 0x0000000000007308 */ /* 0x000ee20000002400 */
[C---:B-1----:R-:W-:Y:S06]  /*13400*/  HMMA.16816.F32.BF16 R32, R180.reuse, R12, R32 ;  /* 0x0000000cb420723c */ /* 0x042fec0000041820 */
[----:B------:R-:W1:Y:S01]  /*13410*/  SHFL.IDX PT, R9, R21, 0x1, 0x1c1f ;  /* 0x003c1f0015097f89 */ /* 0x000e6200000e0000 */
[----:B------:R-:W-:Y:S02]  /*13420*/  IADD3 R20, R242, R20, -R221 ;  /* 0x00000014f2147210 */ /* 0x000fe40007ffe8dd */
[----:B------:R-:W4:Y:S01]  /*13430*/  MUFU.TANH R2, R2 ;  /* 0x0000000200027308 */ /* 0x000f220000002400 */
[----:B------:R-:W-:Y:S03]  /*13440*/  HMMA.16816.F32.BF16 R36, R180, R14, R36 ;  /* 0x0000000eb424723c */ /* 0x000fe60000041824 */
[----:B------:R-:W-:Y:S01]  /*13450*/  IADD3 R20, R20, -R241, RZ ;  /* 0x800000f114147210 */ /* 0x000fe20007ffe0ff */
[----:B------:R-:W-:Y:S05]  /*13460*/  LDSM.16.MT88.4 R152, [R166+0x3800] ;  /* 0x00380000a698783b */ /* 0x000fea0000004200 */
[----:B------:R5:W-:Y:S03]  /*13470*/  MUFU.TANH R247, R23 ;  /* 0x0000001700f77308 */ /* 0x000be60000002400 */
[----:B--2---:R-:W-:Y:S04]  /*13480*/  IADD3 R12, R20, R18, RZ ;  /* 0x00000012140c7210 */ /* 0x004fe80007ffe0ff */
[----:B------:R-:W-:Y:S01]  /*13490*/  ISETP.GT.AND P1, PT, R12, RZ, PT ;  /* 0x000000ff0c00720c */ /* 0x000fe20003f24270 */
[----:B------:R-:W-:Y:S01]  /*134a0*/  FMUL.FTZ R32, R32, c[0x0][0x320] ;  /* 0x0000c80020207a20 */ /* 0x000fe20000410000 */
[----:B------:R-:W-:Y:S01]  /*134b0*/  ISETP.GT.AND P0, PT, R12, 0x1, PT ;  /* 0x000000010c00780c */ /* 0x000fe20003f04270 */
[----:B------:R2:W-:Y:S01]  /*134c0*/  MUFU.TANH R202, R25 ;  /* 0x0000001900ca7308 */ /* 0x0005e20000002400 */
[----:B---3--:R-:W-:Y:S01]  /*134d0*/  FSEL R0, R0, -INF , P1 ;  /* 0xff80000000007808 */ /* 0x008fe20000800000 */
[----:B------:R-:W-:Y:S01]  /*134e0*/  FMUL.FTZ R33, R33, c[0x0][0x320] ;  /* 0x0000c80021217a20 */ /* 0x000fe20000410000 */
[----:B-1----:R-:W-:Y:S01]  /*134f0*/  IADD3 R9, R20, R9, RZ ;  /* 0x0000000914097210 */ /* 0x002fe20007ffe0ff */
[----:B------:R-:W-:Y:S01]  /*13500*/  FMUL.FTZ R34, R34, c[0x0][0x320] ;  /* 0x0000c80022227a20 */ /* 0x000fe20000410000 */
[----:B----4-:R-:W-:Y:S01]  /*13510*/  FSEL R21, R2, -INF , P0 ;  /* 0xff80000002157808 */ /* 0x010fe20000000000 */
[----:B------:R-:W-:Y:S01]  /*13520*/  FMUL.FTZ R36, R36, c[0x0][0x320] ;  /* 0x0000c80024247a20 */ /* 0x000fe20000410000 */
[----:B------:R-:W-:Y:S01]  /*13530*/  ISETP.GT.AND P4, PT, R12, 0x8, PT ;  /* 0x000000080c00780c */ /* 0x000fe20003f84270 */
[----:B------:R-:W-:Y:S01]  /*13540*/  FMUL.FTZ R37, R37, c[0x0][0x320] ;  /* 0x0000c80025257a20 */ /* 0x000fe20000410000 */
[----:B------:R-:W-:Y:S01]  /*13550*/  FMNMX.FTZ R2, R0, R3, !PT ;  /* 0x0000000300027209 */ /* 0x000fe20007810000 */
[----:B------:R-:W1:Y:S01]  /*13560*/  MUFU.TANH R160, R160 ;  /* 0x000000a000a07308 */ /* 0x000e620000002400 */
[----:B------:R-:W-:Y:S01]  /*13570*/  ISETP.GT.AND P5, PT, R12, 0x9, PT ;  /* 0x000000090c00780c */ /* 0x000fe20003fa4270 */
[----:B------:R-:W-:Y:S01]  /*13580*/  FMUL.FTZ R35, R35, c[0x0][0x320] ;  /* 0x0000c80023237a20 */ /* 0x000fe20000410000 */
[----:B------:R-:W-:Y:S01]  /*13590*/  ISETP.GT.AND P6, PT, R9, 0x8, PT ;  /* 0x000000080900780c */ /* 0x000fe20003fc4270 */
[----:B------:R-:W-:Y:S01]  /*135a0*/  FMUL.FTZ R38, R38, c[0x0][0x320] ;  /* 0x0000c80026267a20 */ /* 0x000fe20000410000 */
[----:B-----5:R-:W-:Y:S01]  /*135b0*/  FSEL R23, R162, -INF , P4 ;  /* 0xff800000a2177808 */ /* 0x020fe20002000000 */
[----:B------:R-:W-:Y:S01]  /*135c0*/  FMUL.FTZ R39, R39, c[0x0][0x320] ;  /* 0x0000c80027277a20 */ /* 0x000fe20000410000 */
[----:B------:R-:W-:Y:S02]  /*135d0*/  FMNMX.FTZ R2, R21, R2, !PT ;  /* 0x0000000215027209 */ /* 0x000fe40007810000 */
[----:B------:R-:W-:Y:S01]  /*135e0*/  ISETP.GT.AND P2, PT, R9, RZ, PT ;  /* 0x000000ff0900720c */ /* 0x000fe20003f44270 */
[----:B------:R3:W4:Y:S01]  /*135f0*/  MUFU.TANH R176, R16 ;  /* 0x0000001000b07308 */ /* 0x0007220000002400 */
[----:B------:R-:W-:Y:S02]  /*13600*/  FSEL R19, R164, -INF , P6 ;  /* 0xff800000a4137808 */ /* 0x000fe40003000000 */
[----:B------:R-:W-:Y:S02]  /*13610*/  FMNMX.FTZ R2, R23, R2, !PT ;  /* 0x0000000217027209 */ /* 0x000fe40007810000 */
[----:B--2---:R-:W-:Y:S02]  /*13620*/  FSEL R25, R163, -INF , P5 ;  /* 0xff800000a3197808 */ /* 0x004fe40002800000 */
[C---:B------:R-:W-:Y:S02]  /*13630*/  ISETP.GT.AND P6, PT, R12.reuse, 0x19, PT ;  /* 0x000000190c00780c */ /* 0x040fe40003fc4270 */
[C---:B------:R-:W-:Y:S01]  /*13640*/  ISETP.GT.AND P4, PT, R9.reuse, 0x10, PT ;  /* 0x000000100900780c */ /* 0x040fe20003f84270 */
[----:B------:R-:W2:Y:S01]  /*13650*/  MUFU.TANH R17, R17 ;  /* 0x0000001100117308 */ /* 0x000ea20000002400 */
[----:B------:R-:W-:Y:S02]  /*13660*/  ISETP.GT.AND P1, PT, R12, 0x11, PT ;  /* 0x000000110c00780c */ /* 0x000fe40003f24270 */
[----:B------:R-:W-:Y:S02]  /*13670*/  ISETP.GT.AND P3, PT, R9, 0x1, PT ;  /* 0x000000010900780c */ /* 0x000fe40003f64270 */
[----:B-1----:R-:W-:Y:S02]  /*13680*/  FSEL R15, R160, -INF , P2 ;  /* 0xff800000a00f7808 */ /* 0x002fe40001000000 */
[----:B------:R-:W-:Y:S02]  /*13690*/  ISETP.GT.AND P2, PT, R12, 0x10, PT ;  /* 0x000000100c00780c */ /* 0x000fe40003f44270 */
[----:B------:R-:W-:Y:S01]  /*136a0*/  FSEL R178, R178, -INF , P4 ;  /* 0xff800000b2b27808 */ /* 0x000fe20002000000 */
[----:B------:R-:W1:Y:S01]  /*136b0*/  MUFU.TANH R185, R185 ;  /* 0x000000b900b97308 */ /* 0x000e620000002400 */
[----:B------:R-:W-:Y:S02]  /*136c0*/  ISETP.GT.AND P4, PT, R12, 0x18, PT ;  /* 0x000000180c00780c */ /* 0x000fe40003f84270 */
[----:B------:R-:W-:Y:S01]  /*136d0*/  FSEL R13, R161, -INF , P3 ;  /* 0xff800000a10d7808 */ /* 0x000fe20001800000 */
[----:B---3--:R-:W-:Y:S01]  /*136e0*/  FMUL.FTZ R16, R22, c[0x0][0x320] ;  /* 0x0000c80016107a20 */ /* 0x008fe20000410000 */
[----:B----4-:R-:W-:Y:S02]  /*136f0*/  FSEL R176, R176, -INF , P2 ;  /* 0xff800000b0b07808 */ /* 0x010fe40001000000 */
[----:B------:R-:W-:Y:S02]  /*13700*/  FSEL R191, R191, -INF , P4 ;  /* 0xff800000bfbf7808 */ /* 0x000fe40002000000 */
[----:B------:R-:W-:Y:S01]  /*13710*/  ISETP.GT.AND P0, PT, R9, 0x9, PT ;  /* 0x000000090900780c */ /* 0x000fe20003f04270 */
[----:B------:R-:W3:Y:S01]  /*13720*/  MUFU.TANH R190, R24 ;  /* 0x0000001800be7308 */ /* 0x000ee20000002400 */
[----:B------:R-:W-:Y:S02]  /*13730*/  ISETP.GT.AND P2, PT, R12, 0x20, PT ;  /* 0x000000200c00780c */ /* 0x000fe40003f44270 */
[----:B------:R-:W-:Y:S02]  /*13740*/  FSEL R165, R165, -INF , P0 ;  /* 0xff800000a5a57808 */ /* 0x000fe40000000000 */
[----:B--2---:R-:W-:Y:S02]  /*13750*/  FSEL R180, R17, -INF , P6 ;  /* 0xff80000011b47808 */ /* 0x004fe40003000000 */
[----:B------:R-:W-:Y:S02]  /*13760*/  FMNMX.FTZ R17, R25, R2, !PT ;  /* 0x0000000219117209 */ /* 0x000fe40007810000 */
[----:B------:R-:W-:Y:S01]  /*13770*/  FMNMX.FTZ R2, R15, R8, !PT ;  /* 0x000000080f027209 */ /* 0x000fe20007810000 */
[----:B------:R2:W-:Y:S01]  /*13780*/  MUFU.TANH R188, R27 ;  /* 0x0000001b00bc7308 */ /* 0x0005e20000002400 */
[----:B------:R-:W-:Y:S02]  /*13790*/  FMNMX.FTZ R14, R176, R17, !PT ;  /* 0x00000011b00e7209 */ /* 0x000fe40007810000 */
[----:B------:R-:W-:Y:S02]  /*137a0*/  FMNMX.FTZ R2, R13, R2, !PT ;  /* 0x000000020d027209 */ /* 0x000fe40007810000 */
[----:B-1----:R-:W-:Y:S02]  /*137b0*/  FSEL R185, R185, -INF , P1 ;  /* 0xff800000b9b97808 */ /* 0x002fe40000800000 */
[----:B------:R-:W-:Y:S02]  /*137c0*/  FMNMX.FTZ R2, R19, R2, !PT ;  /* 0x0000000213027209 */ /* 0x000fe40007810000 */
[----:B------:R-:W-:Y:S01]  /*137d0*/  FMNMX.FTZ R14, R185, R14, !PT ;  /* 0x0000000eb90e7209 */ /* 0x000fe20007810000 */
[----:B------:R-:W1:Y:S01]  /*137e0*/  MUFU.TANH R186, R28 ;  /* 0x0000001c00ba7308 */ /* 0x000e620000002400 */
[----:B------:R-:W-:Y:S02]  /*137f0*/  ISETP.GT.AND P0, PT, R9, 0x19, PT ;  /* 0x000000190900780c */ /* 0x000fe40003f04270 */
[----:B------:R-:W-:Y:S02]  /*13800*/  FMNMX.FTZ R17, R191, R14, !PT ;  /* 0x0000000ebf117209 */ /* 0x000fe40007810000 */
[----:B---3--:R-:W-:Y:S02]  /*13810*/  FSEL R190, R190, -INF , P2 ;  /* 0xff800000bebe7808 */ /* 0x008fe40001000000 */
[----:B------:R-:W-:Y:S02]  /*13820*/  FMNMX.FTZ R17, R180, R17, !PT ;  /* 0x00000011b4117209 */ /* 0x000fe40007810000 */
[----:B------:R-:W-:Y:S01]  /*13830*/  ISETP.GT.AND P1, PT, R12, 0x21, PT ;  /* 0x000000210c00780c */ /* 0x000fe20003f24270 */
[----:B------:R-:W3:Y:S01]  /*13840*/  MUFU.TANH R16, R16 ;  /* 0x0000001000107308 */ /* 0x000ee20000002400 */
[----:B------:R-:W-:Y:S02]  /*13850*/  ISETP.GT.AND P5, PT, R9, 0x11, PT ;  /* 0x000000110900780c */ /* 0x000fe40003fa4270 */
[----:B------:R-:W-:Y:S02]  /*13860*/  FSEL R247, R247, -INF , P0 ;  /* 0xff800000f7f77808 */ /* 0x000fe40000000000 */
[----:B--2---:R-:W-:Y:S02]  /*13870*/  FMNMX.FTZ R27, R165, R2, !PT ;  /* 0x00000002a51b7209 */ /* 0x004fe40007810000 */
[----:B------:R-:W-:Y:S02]  /*13880*/  FSEL R202, R202, -INF , P1 ;  /* 0xff800000caca7808 */ /* 0x000fe40000800000 */
[----:B------:R-:W-:Y:S01]  /*13890*/  ISETP.GT.AND P0, PT, R12, 0x28, PT ;  /* 0x000000280c00780c */ /* 0x000fe20003f04270 */
[----:B------:R-:W2:Y:S01]  /*138a0*/  MUFU.TANH R184, R29 ;  /* 0x0000001d00b87308 */ /* 0x000ea20000002400 */
[----:B------:R-:W-:Y:S02]  /*138b0*/  FMNMX.FTZ R17, R190, R17, !PT ;  /* 0x00000011be117209 */ /* 0x000fe40007810000 */
[----:B------:R-:W-:Y:S02]  /*138c0*/  FMNMX.FTZ R2, R178, R27, !PT ;  /* 0x0000001bb2027209 */ /* 0x000fe40007810000 */
[----:B-1----:R-:W-:Y:S02]  /*138d0*/  FSEL R186, R186, -INF , P0 ;  /* 0xff800000baba7808 */ /* 0x002fe40000000000 */
[----:B------:R-:W-:Y:S02]  /*138e0*/  FMNMX.FTZ R17, R202, R17, !PT ;  /* 0x00000011ca117209 */ /* 0x000fe40007810000 */
[----:B------:R-:W-:Y:S01]  /*138f0*/  ISETP.GT.AND P3, PT, R9, 0x18, PT ;  /* 0x000000180900780c */ /* 0x000fe20003f64270 */
[----:B------:R-:W1:Y:S01]  /*13900*/  MUFU.TANH R246, R26 ;  /* 0x0000001a00f67308 */ /* 0x000e620000002400 */
[----:B------:R-:W-:Y:S02]  /*13910*/  FSEL R189, R189, -INF , P5 ;  /* 0xff800000bdbd7808 */ /* 0x000fe40002800000 */
[----:B------:R-:W-:Y:S02]  /*13920*/  FMNMX.FTZ R27, R186, R17, !PT ;  /* 0x00000011ba1b7209 */ /* 0x000fe40007810000 */
[----:B------:R-:W-:Y:S02]  /*13930*/  FMNMX.FTZ R17, R189, R2, !PT ;  /* 0x00000002bd117209 */ /* 0x000fe40007810000 */
[----:B---3--:R-:W-:Y:S02]  /*13940*/  FSEL R182, R16, -INF , P3 ;  /* 0xff80000010b67808 */ /* 0x008fe40001800000 */
[C---:B------:R-:W-:Y:S01]  /*13950*/  ISETP.GT.AND P6, PT, R12.reuse, 0x29, PT ;  /* 0x000000290c00780c */ /* 0x040fe20003fc4270 */
[----:B------:R-:W3:Y:S01]  /*13960*/  MUFU.TANH R187, R32 ;  /* 0x0000002000bb7308 */ /* 0x000ee20000002400 */
[C---:B------:R-:W-:Y:S02]  /*13970*/  ISETP.GT.AND P4, PT, R12.reuse, 0x38, PT ;  /* 0x000000380c00780c */ /* 0x040fe40003f84270 */
[C---:B------:R-:W-:Y:S02]  /*13980*/  ISETP.GT.AND P2, PT, R12.reuse, 0x39, PT ;  /* 0x000000390c00780c */ /* 0x040fe40003f44270 */
[C---:B------:R-:W-:Y:S02]  /*13990*/  ISETP.GT.AND P1, PT, R9.reuse, 0x20, PT ;  /* 0x000000200900780c */ /* 0x040fe40003f24270 */
[C---:B------:R-:W-:Y:S02]  /*139a0*/  ISETP.GT.AND P3, PT, R12.reuse, 0x30, PT ;  /* 0x000000300c00780c */ /* 0x040fe40003f64270 */
[----:B------:R-:W-:Y:S01]  /*139b0*/  ISETP.GT.AND P5, PT, R12, 0x31, PT ;  /* 0x000000310c00780c */ /* 0x000fe20003fa4270 */
[----:B------:R-:W4:Y:S01]  /*139c0*/  MUFU.TANH R183, R33 ;  /* 0x0000002100b77308 */ /* 0x000f220000002400 */
[----:B------:R-:W-:Y:S02]  /*139d0*/  FMNMX.FTZ R12, R182, R17, !PT ;  /* 0x00000011b60c7209 */ /* 0x000fe40007810000 */
[----:B--2---:R-:W-:Y:S02]  /*139e0*/  FSEL R184, R184, -INF , P6 ;  /* 0xff800000b8b87808 */ /* 0x004fe40003000000 */
[----:B------:R-:W-:Y:S02]  /*139f0*/  ISETP.GT.AND P0, PT, R9, 0x21, PT ;  /* 0x000000210900780c */ /* 0x000fe40003f04270 */
[----:B-1----:R-:W-:Y:S02]  /*13a00*/  FSEL R246, R246, -INF , P1 ;  /* 0xff800000f6f67808 */ /* 0x002fe40000800000 */
[----:B------:R-:W-:Y:S01]  /*13a10*/  FMNMX.FTZ R17, R247, R12, !PT ;  /* 0x0000000cf7117209 */ /* 0x000fe20007810000 */
[----:B------:R-:W1:Y:S01]  /*13a20*/  MUFU.TANH R251, R30 ;  /* 0x0000001e00fb7308 */ /* 0x000e620000002400 */
[----:B------:R-:W-:Y:S02]  /*13a30*/  FMNMX.FTZ R2, R184, R27, !PT ;  /* 0x0000001bb8027209 */ /* 0x000fe40007810000 */
[----:B------:R-:W-:Y:S02]  /*13a40*/  FSEL R188, R188, -INF , P0 ;  /* 0xff800000bcbc7808 */ /* 0x000fe40000000000 */
[----:B---3--:R-:W-:Y:S02]  /*13a50*/  FSEL R187, R187, -INF , P3 ;  /* 0xff800000bbbb7808 */ /* 0x008fe40001800000 */
[----:B------:R-:W-:Y:S02]  /*13a60*/  ISETP.GT.AND P3, PT, R9, 0x28, PT ;  /* 0x000000280900780c */ /* 0x000fe40003f64270 */
[----:B------:R-:W-:Y:S01]  /*13a70*/  FMNMX.FTZ R17, R246, R17, !PT ;  /* 0x00000011f6117209 */ /* 0x000fe20007810000 */
[----:B------:R-:W2:Y:S01]  /*13a80*/  MUFU.TANH R177, R36 ;  /* 0x0000002400b17308 */ /* 0x000ea20000002400 */
[----:B------:R-:W-:Y:S02]  /*13a90*/  FMNMX.FTZ R2, R187, R2, !PT ;  /* 0x00000002bb027209 */ /* 0x000fe40007810000 */
[----:B------:R-:W-:Y:S02]  /*13aa0*/  ISETP.GT.AND P0, PT, R9, 0x29, PT ;  /* 0x000000290900780c */ /* 0x000fe40003f04270 */
[----:B----4-:R-:W-:Y:S02]  /*13ab0*/  FSEL R183, R183, -INF , P5 ;  /* 0xff800000b7b77808 */ /* 0x010fe40002800000 */
[----:B------:R-:W-:Y:S02]  /*13ac0*/  FMNMX.FTZ R12, R188, R17, !PT ;  /* 0x00000011bc0c7209 */ /* 0x000fe40007810000 */
[----:B------:R-:W-:Y:S01]  /*13ad0*/  FMNMX.FTZ R2, R183, R2, !PT ;  /* 0x00000002b7027209 */ /* 0x000fe20007810000 */
[----:B------:R-:W3:Y:S01]  /*13ae0*/  MUFU.TANH R249, R31 ;  /* 0x0000001f00f97308 */ /* 0x000ee20000002400 */
[----:B------:R-:W-:Y:S02]  /*13af0*/  ISETP.GT.AND P1, PT, R9, 0x30, PT ;  /* 0x000000300900780c */ /* 0x000fe40003f24270 */
[----:B------:R-:W-:Y:S02]  /*13b00*/  IADD3 R164, R139, R203, RZ ;  /* 0x000000cb8ba47210 */ /* 0x000fe40007ffe0ff */
[----:B-1----:R-:W-:Y:S04]  /*13b10*/  FSEL R251, R251, -INF , P3 ;  /* 0xff800000fbfb7808 */ /* 0x002fe80001800000 */
[----:B------:R-:W-:Y:S01]  /*13b20*/  FMNMX.FTZ R12, R251, R12, !PT ;  /* 0x0000000cfb0c7209 */ /* 0x000fe20007810000 */
[----:B------:R-:W1:Y:S01]  /*13b30*/  MUFU.TANH R175, R37 ;  /* 0x0000002500af7308 */ /* 0x000e620000002400 */
[----:B--2---:R-:W-:Y:S04]  /*13b40*/  FSEL R177, R177, -INF , P4 ;  /* 0xff800000b1b17808 */ /* 0x004fe80002000000 */
[----:B------:R-:W-:Y:S05]  /*13b50*/  FMNMX.FTZ R14, R177, R2, !PT ;  /* 0x00000002b10e7209 */ /* 0x000fea0007810000 */
[----:B------:R-:W2:Y:S01]  /*13b60*/  MUFU.TANH R181, R34 ;  /* 0x0000002200b57308 */ /* 0x000ea20000002400 */
[----:B---3--:R-:W-:Y:S02]  /*13b70*/  FSEL R249, R249, -INF , P0 ;  /* 0xff800000f9f97808 */ /* 0x008fe40000000000 */
[----:B------:R-:W-:Y:S02]  /*13b80*/  ISETP.GT.AND P0, PT, R9, 0x31, PT ;  /* 0x000000310900780c */ /* 0x000fe40003f04270 */
[----:B------:R-:W-:Y:S05]  /*13b90*/  FMNMX.FTZ R12, R249, R12, !PT ;  /* 0x0000000cf90c7209 */ /* 0x000fea0007810000 */
[----:B------:R-:W3:Y:S01]  /*13ba0*/  MUFU.TANH R179, R35 ;  /* 0x0000002300b37308 */ /* 0x000ee20000002400 */
[----:B-1----:R-:W-:Y:S04]  /*13bb0*/  FSEL R175, R175, -INF , P2 ;  /* 0xff800000afaf7808 */ /* 0x002fe80001000000 */
[----:B------:R-:W-:Y:S05]  /*13bc0*/  FMNMX.FTZ R2, R175, R14, !PT ;  /* 0x0000000eaf027209 */ /* 0x000fea0007810000 */
[----:B------:R-:W1:Y:S01]  /*13bd0*/  MUFU.TANH R163, R38 ;  /* 0x0000002600a37308 */ /* 0x000e620000002400 */
[----:B------:R-:W4:Y:S01]  /*13be0*/  SHFL.BFLY PT, R17, R2, 0x2, 0x1f ;  /* 0x0c401f0002117f89 */ /* 0x000f2200000e0000 */
[----:B--2---:R-:W-:Y:S02]  /*13bf0*/  FSEL R181, R181, -INF , P1 ;  /* 0xff800000b5b57808 */ /* 0x004fe40000800000 */
[----:B------:R-:W-:Y:S02]  /*13c00*/  ISETP.GT.AND P1, PT, R9, 0x38, PT ;  /* 0x000000380900780c */ /* 0x000fe40003f24270 */
[----:B------:R-:W-:Y:S04]  /*13c10*/  FMNMX.FTZ R12, R181, R12, !PT ;  /* 0x0000000cb50c7209 */ /* 0x000fe80007810000 */
[----:B------:R-:W2:Y:S01]  /*13c20*/  MUFU.TANH R39, R39 ;  /* 0x0000002700277308 */ /* 0x000ea20000002400 */
[----:B---3--:R-:W-:Y:S01]  /*13c30*/  FSEL R179, R179, -INF , P0 ;  /* 0xff800000b3b37808 */ /* 0x008fe20000000000 */
[----:B------:R-:W-:Y:S01]  /*13c40*/  LDSM.16.MT88.4 R32, [R164] ;  /* 0x00000000a420783b */ /* 0x000fe20000004200 */
[----:B------:R-:W-:Y:S02]  /*13c50*/  ISETP.GT.AND P0, PT, R9, 0x39, PT ;  /* 0x000000390900780c */ /* 0x000fe40003f04270 */
[----:B------:R-:W-:Y:S02]  /*13c60*/  FMNMX.FTZ R16, R179, R12, !PT ;  /* 0x0000000cb3107209 */ /* 0x000fe40007810000 */
[----:B-1----:R-:W-:Y:S02]  /*13c70*/  FSEL R163, R163, -INF , P1 ;  /* 0xff800000a3a37808 */ /* 0x002fe40000800000 */
[----:B----4-:R-:W-:Y:S02]  /*13c80*/  FMNMX.FTZ R17, R2, R17, !PT ;  /* 0x0000001102117209 */ /* 0x010fe40007810000 */
[----:B------:R-:W-:Y:S03]  /*13c90*/  FMNMX.FTZ R16, R163, R16, !PT ;  /* 0x00000010a3107209 */ /* 0x000fe60007810000 */
[----:B------:R-:W1:Y:S01]  /*13ca0*/  SHFL.BFLY PT, R2, R17, 0x1, 0x1f ;  /* 0x0c201f0011027f89 */ /* 0x000e6200000e0000 */
[----:B--2---:R-:W-:Y:S04]  /*13cb0*/  FSEL R161, R39, -INF , P0 ;  /* 0xff80000027a17808 */ /* 0x004fe80000000000 */
[----:B------:R-:W-:Y:S05]  /*13cc0*/  FMNMX.FTZ R14, R161, R16, !PT ;  /* 0x00000010a10e7209 */ /* 0x000fea0007810000 */
[----:B------:R-:W2:Y:S01]  /*13cd0*/  SHFL.BFLY PT, R9, R14, 0x2, 0x1f ;  /* 0x0c401f000e097f89 */ /* 0x000ea200000e0000 */
[----:B-1----:R-:W-:Y:S04]  /*13ce0*/  FMNMX.FTZ R2, R17, R2, !PT ;  /* 0x0000000211027209 */ /* 0x002fe80007810000 */
[C---:B------:R-:W-:Y:S01]  /*13cf0*/  FSETP.NEU.FTZ.AND P1, PT, R2.reuse, -INF , PT ;  /* 0xff8000000200780b */ /* 0x040fe20003f3d000 */
[C---:B------:R-:W-:Y:S03]  /*13d00*/  FMUL.FTZ R162, R2.reuse, c[0x0][0x2d0] ;  /* 0x0000b40002a27a20 */ /* 0x040fe60000410000 */
[----:B------:R-:W-:Y:S02]  /*13d10*/  FSEL R4, R2, RZ, P1 ;  /* 0x000000ff02047208 */ /* 0x000fe40000800000 */
[----:B------:R-:W-:Y:S02]  /*13d20*/  FSEL R162, R162, RZ, P1 ;  /* 0x000000ffa2a27208 */ /* 0x000fe40000800000 */
[----:B--2---:R-:W-:Y:S01]  /*13d30*/  FMNMX.FTZ R12, R14, R9, !PT ;  /* 0x000000090e0c7209 */ /* 0x004fe20007810000 */
[----:B------:R-:W-:Y:S02]  /*13d40*/  FADD.FTZ R3, -R4, R3 ;  /* 0x0000000304037221 */ /* 0x000fe40000010100 */
[--C-:B------:R-:W-:Y:S02]  /*13d50*/  FFMA.FTZ R174, R0, c[0x0][0x2d0], -R162.reuse ;  /* 0x0000b40000ae7a23 */ /* 0x100fe400000108a2 */
[----:B------:R-:W1:Y:S01]  /*13d60*/  SHFL.BFLY PT, R9, R12, 0x1, 0x1f ;  /* 0x0c201f000c097f89 */ /* 0x000e6200000e0000 */
[--C-:B------:R-:W-:Y:S02]  /*13d70*/  FFMA.FTZ R171, R25, c[0x0][0x2d0], -R162.reuse ;  /* 0x0000b40019ab7a23 */ /* 0x100fe400000108a2 */
[--C-:B------:R-:W-:Y:S01]  /*13d80*/  FFMA.FTZ R173, R21, c[0x0][0x2d0], -R162.reuse ;  /* 0x0000b40015ad7a23 */ /* 0x100fe200000108a2 */
[----:B------:R-:W-:Y:S01]  /*13d90*/  MUFU.EX2 R174, R174 ;  /* 0x000000ae00ae7308 */ /* 0x000fe20000000800 */
[--C-:B------:R-:W-:Y:S02]  /*13da0*/  FFMA.FTZ R172, R23, c[0x0][0x2d0], -R162.reuse ;  /* 0x0000b40017ac7a23 */ /* 0x100fe400000108a2 */
[----:B------:R-:W-:Y:S02]  /*13db0*/  FMUL.FTZ R6, R3, c[0x0][0x2d0] ;  /* 0x0000b40003067a20 */ /* 0x000fe40000410000 */
        /* <DEDUP_REMOVED lines=13> */
[C---:B------:R-:W-:Y:S02]  /*13e90*/  FMUL.FTZ R160, R0.reuse, c[0x0][0x2d0] ;  /* 0x0000b40000a07a20 */ /* 0x040fe40000410000 */
[--C-:B------:R-:W-:Y:S01]  /*13ea0*/  FFMA.FTZ R250, R183, c[0x0][0x2d0], -R162.reuse ;  /* 0x0000b400b7fa7a23 */ /* 0x100fe200000108a2 */
[----:B------:R-:W-:Y:S01]  /*13eb0*/  FSEL R5, R0, RZ, P0 ;  /* 0x000000ff00057208 */ /* 0x000fe20000000000 */
[--C-:B------:R-:W-:Y:S01]  /*13ec0*/  FFMA.FTZ R177, R177, c[0x0][0x2d0], -R162.reuse ;  /* 0x0000b400b1b17a23 */ /* 0x100fe200000108a2 */
[----:B------:R-:W-:Y:S01]  /*13ed0*/  FSEL R160, R160, RZ, P0 ;  /* 0x000000ffa0a07208 */ /* 0x000fe20000000000 */
[----:B------:R-:W1:Y:S01]  /*13ee0*/  MUFU.EX2 R171, R171 ;  /* 0x000000ab00ab7308 */ /* 0x000e620000000800 */
[----:B------:R-:W-:Y:S02]  /*13ef0*/  FFMA.FTZ R162, R175, c[0x0][0x2d0], -R162 ;  /* 0x0000b400afa27a23 */ /* 0x000fe400000108a2 */
[----:B------:R-:W-:Y:S01]  /*13f00*/  FADD.FTZ R5, -R5, R8 ;  /* 0x0000000805057221 */ /* 0x000fe20000010100 */
[----:B--2---:R-:W-:Y:S01]  /*13f10*/  F2FP.BF16.PACK_AB R144, R173, R174 ;  /* 0x000000aead90723e */ /* 0x004fe200000010ff */
[--C-:B------:R-:W-:Y:S02]  /*13f20*/  FFMA.FTZ R168, R19, c[0x0][0x2d0], -R160.reuse ;  /* 0x0000b40013a87a23 */ /* 0x100fe400000108a0 */
[----:B------:R-:W2:Y:S01]  /*13f30*/  LDSM.16.MT88.4 R16, [R166] ;  /* 0x00000000a610783b */ /* 0x000ea20000004200 */
[--C-:B------:R-:W-:Y:S02]  /*13f40*/  FFMA.FTZ R170, R15, c[0x0][0x2d0], -R160.reuse ;  /* 0x0000b4000faa7a23 */ /* 0x100fe400000108a0 */
[--C-:B------:R-:W-:Y:S01]  /*13f50*/  FFMA.FTZ R169, R13, c[0x0][0x2d0], -R160.reuse ;  /* 0x0000b4000da97a23 */ /* 0x100fe200000108a0 */
[----:B------:R-:W-:Y:S01]  /*13f60*/  MUFU.EX2 R168, R168 ;  /* 0x000000a800a87308 */ /* 0x000fe20000000800 */
[--C-:B------:R-:W-:Y:S01]  /*13f70*/  FFMA.FTZ R167, R165, c[0x0][0x2d0], -R160.reuse ;  /* 0x0000b400a5a77a23 */ /* 0x100fe200000108a0 */
[----:B------:R-:W-:Y:S01]  /*13f80*/  IADD3 R165, R197, R166, RZ ;  /* 0x000000a6c5a57210 */ /* 0x000fe20007ffe0ff */
[----:B------:R-:W-:Y:S02]  /*13f90*/  FMUL.FTZ R9, R5, c[0x0][0x2d0] ;  /* 0x0000b40005097a20 */ /* 0x000fe40000410000 */
[--C-:B------:R-:W-:Y:S02]  /*13fa0*/  FFMA.FTZ R178, R178, c[0x0][0x2d0], -R160.reuse ;  /* 0x0000b400b2b27a23 */ /* 0x100fe400000108a0 */
[----:B------:R-:W3:Y:S01]  /*13fb0*/  LDSM.16.MT88.4 R24, [R165] ;  /* 0x00000000a518783b */ /* 0x000ee20000004200 */
[--C-:B------:R-:W-:Y:S02]  /*13fc0*/  FFMA.FTZ R189, R189, c[0x0][0x2d0], -R160.reuse ;  /* 0x0000b400bdbd7a23 */ /* 0x100fe400000108a0 */
[----:B------:R-:W-:Y:S01]  /*13fd0*/  MUFU.EX2 R170, R170 ;  /* 0x000000aa00aa7308 */ /* 0x000fe20000000800 */
[--C-:B------:R-:W-:Y:S01]  /*13fe0*/  FFMA.FTZ R182, R182, c[0x0][0x2d0], -R160.reuse ;  /* 0x0000b400b6b67a23 */ /* 0x100fe200000108a0 */
[----:B-1----:R-:W-:Y:S01]  /*13ff0*/  F2FP.BF16.PACK_AB R146, R171, R172 ;  /* 0x000000acab92723e */ /* 0x002fe200000010ff */
[--C-:B------:R-:W-:Y:S02]  /*14000*/  FFMA.FTZ R247, R247, c[0x0][0x2d0], -R160.reuse ;  /* 0x0000b400f7f77a23 */ /* 0x100fe400000108a0 */
[----:B------:R-:W-:Y:S01]  /*14010*/  LDSM.16.MT88.4 R156, [R165+0x3800] ;  /* 0x00380000a59c783b */ /* 0x000fe20000004200 */
[--C-:B------:R-:W-:Y:S02]  /*14020*/  FFMA.FTZ R246, R246, c[0x0][0x2d0], -R160.reuse ;  /* 0x0000b400f6f67a23 */ /* 0x100fe400000108a0 */
[--C-:B------:R-:W-:Y:S02]  /*14030*/  FFMA.FTZ R188, R188, c[0x0][0x2d0], -R160.reuse ;  /* 0x0000b400bcbc7a23 */ /* 0x100fe400000108a0 */
[----:B------:R-:W1:Y:S01]  /*14040*/  MUFU.EX2 R169, R169 ;  /* 0x000000a900a97308 */ /* 0x000e620000000800 */
[--C-:B------:R-:W-:Y:S02]  /*14050*/  FFMA.FTZ R248, R251, c[0x0][0x2d0], -R160.reuse ;  /* 0x0000b400fbf87a23 */ /* 0x100fe400000108a0 */
[--C-:B------:R-:W-:Y:S02]  /*14060*/  FFMA.FTZ R249, R249, c[0x0][0x2d0], -R160.reuse ;  /* 0x0000b400f9f97a23 */ /* 0x100fe400000108a0 */
[--C-:B------:R-:W-:Y:S02]  /*14070*/  FFMA.FTZ R181, R181, c[0x0][0x2d0], -R160.reuse ;  /* 0x0000b400b5b57a23 */ /* 0x100fe400000108a0 */
[--C-:B------:R-:W-:Y:S02]  /*14080*/  FFMA.FTZ R252, R179, c[0x0][0x2d0], -R160.reuse ;  /* 0x0000b400b3fc7a23 */ /* 0x100fe400000108a0 */
[--C-:B------:R-:W-:Y:S01]  /*14090*/  FFMA.FTZ R179, R163, c[0x0][0x2d0], -R160.reuse ;  /* 0x0000b400a3b37a23 */ /* 0x100fe200000108a0 */
[----:B------:R-:W4:Y:S01]  /*140a0*/  MUFU.EX2 R167, R167 ;  /* 0x000000a700a77308 */ /* 0x000f220000000800 */
[----:B------:R-:W-:Y:S09]  /*140b0*/  FFMA.FTZ R160, R161, c[0x0][0x2d0], -R160 ;  /* 0x0000b400a1a07a23 */ /* 0x000ff200000108a0 */
[----:B------:R-:W5:Y:S01]  /*140c0*/  MUFU.EX2 R8, R6 ;  /* 0x0000000600087308 */ /* 0x000f620000000800 */
[----:B-1----:R-:W-:Y:S09]  /*140d0*/  F2FP.BF16.PACK_AB R145, R169, R170 ;  /* 0x000000aaa991723e */ /* 0x002ff200000010ff */
[----:B------:R-:W1:Y:S01]  /*140e0*/  MUFU.EX2 R3, R9 ;  /* 0x0000000900037308 */ /* 0x000e620000000800 */
[----:B----4-:R-:W-:Y:S09]  /*140f0*/  F2FP.BF16.PACK_AB R147, R167, R168 ;  /* 0x000000a8a793723e */ /* 0x010ff200000010ff */
[----:B------:R-:W-:Y:S01]  /*14100*/  MUFU.EX2 R175, R162 ;  /* 0x000000a200af7308 */ /* 0x000fe20000000800 */
[C---:B-----5:R-:W-:Y:S02]  /*14110*/  FMUL.FTZ R4, R8.reuse, R132 ;  /* 0x0000008408047220 */ /* 0x060fe40000410000 */
[C---:B------:R-:W-:Y:S02]  /*14120*/  FMUL.FTZ R5, R8.reuse, R133 ;  /* 0x0000008508057220 */ /* 0x040fe40000410000 */
[C---:B------:R-:W-:Y:S02]  /*14130*/  FMUL.FTZ R12, R8.reuse, R128 ;  /* 0x00000080080c7220 */ /* 0x040fe40000410000 */
[C---:B------:R-:W-:Y:S03]  /*14140*/  FMUL.FTZ R13, R8.reuse, R129 ;  /* 0x00000081080d7220 */ /* 0x040fe60000410000 */
[----:B------:R4:W-:Y:S01]  /*14150*/  MUFU.EX2 R183, R160 ;  /* 0x000000a000b77308 */ /* 0x0009e20000000800 */
[C---:B------:R-:W-:Y:S02]  /*14160*/  FMUL.FTZ R20, R8.reuse, R120 ;  /* 0x0000007808147220 */ /* 0x040fe40000410000 */
[----:B-1----:R-:W-:Y:S01]  /*14170*/  FMUL.FTZ R6, R3, R134 ;  /* 0x0000008603067220 */ /* 0x002fe20000410000 */
[----:B------:R-:W-:Y:S01]  /*14180*/  IADD3 R9, R197, R164, RZ ;  /* 0x000000a4c5097210 */ /* 0x000fe20007ffe0ff */
[C---:B------:R-:W-:Y:S02]  /*14190*/  FMUL.FTZ R7, R3.reuse, R135 ;  /* 0x0000008703077220 */ /* 0x040fe40000410000 */
[----:B------:R-:W-:Y:S01]  /*141a0*/  LDSM.16.MT88.4 R132, [R165+0x2800] ;  /* 0x00280000a584783b */ /* 0x000fe20000004200 */
[C---:B------:R-:W-:Y:S02]  /*141b0*/  FMUL.FTZ R14, R3.reuse, R130 ;  /* 0x00000082030e7220 */ /* 0x040fe40000410000 */
[C---:B------:R-:W-:Y:S01]  /*141c0*/  FMUL.FTZ R15, R3.reuse, R131 ;  /* 0x00000083030f7220 */ /* 0x040fe20000410000 */
[----:B------:R-:W-:Y:S01]  /*141d0*/  MUFU.EX2 R176, R176 ;  /* 0x000000b000b07308 */ /* 0x000fe20000000800 */
[C---:B--2---:R-:W-:Y:S03]  /*141e0*/  HMMA.16816.F32.BF16 R4, R144.reuse, R16, R4 ;  /* 0x000000109004723c */ /* 0x044fe60000041804 */
[----:B------:R-:W-:Y:S02]  /*141f0*/  LDSM.16.MT88.4 R128, [R166+0x2800] ;  /* 0x00280000a680783b */ /* 0x000fe40000004200 */
[C---:B------:R-:W-:Y:S02]  /*14200*/  FMUL.FTZ R21, R8.reuse, R121 ;  /* 0x0000007908157220 */ /* 0x040fe40000410000 */
[C---:B------:R-:W-:Y:S01]  /*14210*/  FMUL.FTZ R16, R8.reuse, R124 ;  /* 0x0000007c08107220 */ /* 0x040fe20000410000 */
[C---:B------:R-:W-:Y:S01]  /*14220*/  HMMA.16816.F32.BF16 R12, R144.reuse, R18, R12 ;  /* 0x00000012900c723c */ /* 0x040fe2000004180c */
[----:B------:R-:W1:Y:S02]  /*14230*/  MUFU.EX2 R185, R185 ;  /* 0x000000b900b97308 */ /* 0x000e640000000800 */
[----:B------:R-:W-:Y:S01]  /*14240*/  LDSM.16.MT88.4 R148, [R9+0x1800] ;  /* 0x001800000994783b */ /* 0x000fe20000004200 */
[C---:B------:R-:W-:Y:S02]  /*14250*/  FMUL.FTZ R17, R8.reuse, R125 ;  /* 0x0000007d08117220 */ /* 0x040fe40000410000 */
[C---:B------:R-:W-:Y:S02]  /*14260*/  FMUL.FTZ R22, R3.reuse, R122 ;  /* 0x0000007a03167220 */ /* 0x040fe40000410000 */
[C---:B------:R-:W-:Y:S03]  /*14270*/  FMUL.FTZ R18, R3.reuse, R126 ;  /* 0x0000007e03127220 */ /* 0x040fe60000410000 */
[----:B----4-:R-:W-:Y:S01]  /*14280*/  LDSM.16.MT88.4 R160, [R164+0x3800] ;  /* 0x00380000a4a0783b */ /* 0x010fe20000004200 */
[C---:B------:R-:W-:Y:S01]  /*14290*/  FMUL.FTZ R19, R3.reuse, R127 ;  /* 0x0000007f03137220 */ /* 0x040fe20000410000 */
[----:B------:R-:W-:Y:S01]  /*142a0*/  MUFU.EX2 R178, R178 ;  /* 0x000000b200b27308 */ /* 0x000fe20000000800 */
[C---:B------:R-:W-:Y:S02]  /*142b0*/  FMUL.FTZ R23, R3.reuse, R123 ;  /* 0x0000007b03177220 */ /* 0x040fe40000410000 */
[C---:B------:R-:W-:Y:S02]  /*142c0*/  FMUL.FTZ R28, R8.reuse, R112 ;  /* 0x00000070081c7220 */ /* 0x040fe40000410000 */
[C---:B------:R-:W-:Y:S01]  /*142d0*/  FMUL.FTZ R29, R8.reuse, R113 ;  /* 0x00000071081d7220 */ /* 0x040fe20000410000 */
[C---:B---3--:R-:W-:Y:S01]  /*142e0*/  HMMA.16816.F32.BF16 R16, R144.reuse, R24, R16 ;  /* 0x000000189010723c */ /* 0x048fe20000041810 */
[----:B------:R-:W2:Y:S02]  /*142f0*/  LDSM.16.MT88.4 R124, [R9] ;  /* 0x00000000097c783b */ /* 0x000ea40000004200 */
[C---:B------:R-:W-:Y:S01]  /*14300*/  FMUL.FTZ R30, R3.reuse, R114 ;  /* 0x00000072031e7220 */ /* 0x040fe20000410000 */
[----:B------:R-:W3:Y:S01]  /*14310*/  MUFU.EX2 R189, R189 ;  /* 0x000000bd00bd7308 */ /* 0x000ee20000000800 */
        /* <DEDUP_REMOVED lines=15> */
[----:B------:R-:W5:Y:S02]  /*14410*/  MUFU.EX2 R180, R180 ;  /* 0x000000b400b47308 */ /* 0x000f640000000800 */
        /* <DEDUP_REMOVED lines=10> */
[----:B------:R-:W1:Y:S01]  /*144c0*/  MUFU.EX2 R247, R247 ;  /* 0x000000f700f77308 */ /* 0x000e620000000800 */
        /* <DEDUP_REMOVED lines=18> */
[----:B------:R-:W2:Y:S02]  /*145f0*/  MUFU.EX2 R246, R246 ;  /* 0x000000f600f67308 */ /* 0x000ea40000000800 */
[C---:B------:R-:W-:Y:S02]  /*14600*/  FMUL.FTZ R52, R8.reuse, R52 ;  /* 0x0000003408347220 */ /* 0x040fe40000410000 */
[C---:B------:R-:W-:Y:S02]  /*14610*/  FMUL.FTZ R53, R8.reuse, R53 ;  /* 0x0000003508357220 */ /* 0x040fe40000410000 */
[C---:B------:R-:W-:Y:S01]  /*14620*/  FMUL.FTZ R54, R3.reuse, R54 ;  /* 0x0000003603367220 */ /* 0x040fe20000410000 */
[C---:B-1----:R-:W-:Y:S03]  /*14630*/  HMMA.16816.F32.BF16 R48, R144.reuse, R108, R48 ;  /* 0x0000006c9030723c */ /* 0x042fe60000041830 */
[----:B------:R-:W1:Y:S01]  /*14640*/  MUFU.EX2 R188, R188 ;  /* 0x000000bc00bc7308 */ /* 0x000e620000000800 */
[C---:B------:R-:W-:Y:S02]  /*14650*/  FMUL.FTZ R55, R3.reuse, R55 ;  /* 0x0000003703377220 */ /* 0x040fe40000410000 */
[C---:B------:R-:W-:Y:S02]  /*14660*/  FMUL.FTZ R56, R8.reuse, R56 ;  /* 0x0000003808387220 */ /* 0x040fe40000410000 */
[C---:B------:R-:W-:Y:S04]  /*14670*/  FMUL.FTZ R57, R8.reuse, R57 ;  /* 0x0000003908397220 */ /* 0x040fe80000410000 */
[C---:B------:R-:W-:Y:S01]  /*14680*/  FMUL.FTZ R58, R3.reuse, R58 ;  /* 0x0000003a033a7220 */ /* 0x040fe20000410000 */
[C---:B------:R-:W-:Y:S01]  /*14690*/  HMMA.16816.F32.BF16 R52, R144.reuse, R110, R52 ;  /* 0x0000006e9034723c */ /* 0x040fe20000041834 */
[----:B------:R-:W4:Y:S01]  /*146a0*/  LDSM.16.MT88.4 R108, [R166+0x4000] ;  /* 0x00400000a66c783b */ /* 0x000f220000004200 */
[----:B------:R-:W-:Y:S01]  /*146b0*/  MUFU.EX2 R186, R186 ;  /* 0x000000ba00ba7308 */ /* 0x000fe20000000800 */
[C---:B------:R-:W-:Y:S02]  /*146c0*/  FMUL.FTZ R59, R3.reuse, R59 ;  /* 0x0000003b033b7220 */ /* 0x040fe40000410000 */
[C---:B------:R-:W-:Y:S02]  /*146d0*/  FMUL.FTZ R60, R8.reuse, R60 ;  /* 0x0000003c083c7220 */ /* 0x040fe40000410000 */
[C---:B------:R-:W-:Y:S02]  /*146e0*/  FMUL.FTZ R61, R8.reuse, R61 ;  /* 0x0000003d083d7220 */ /* 0x040fe40000410000 */
[C---:B------:R-:W-:Y:S01]  /*146f0*/  FMUL.FTZ R62, R3.reuse, R62 ;  /* 0x0000003e033e7220 */ /* 0x040fe20000410000 */
[C---:B------:R-:W-:Y:S02]  /*14700*/  HMMA.16816.F32.BF16 R56, R144.reuse, R104, R56 ;  /* 0x000000689038723c */ /* 0x040fe40000041838 */
[----:B------:R-:W1:Y:S01]  /*14710*/  MUFU.EX2 R184, R184 ;  /* 0x000000b800b87308 */ /* 0x000e620000000800 */
[C---:B------:R-:W-:Y:S02]  /*14720*/  FMUL.FTZ R63, R3.reuse, R63 ;  /* 0x0000003f033f7220 */ /* 0x040fe40000410000 */
[C---:B------:R-:W-:Y:S02]  /*14730*/  FMUL.FTZ R64, R8.reuse, R64 ;  /* 0x0000004008407220 */ /* 0x040fe40000410000 */
[C---:B------:R-:W-:Y:S02]  /*14740*/  FMUL.FTZ R65, R8.reuse, R65 ;  /* 0x0000004108417220 */ /* 0x040fe40000410000 */
[C---:B------:R-:W-:Y:S01]  /*14750*/  FMUL.FTZ R66, R3.reuse, R66 ;  /* 0x0000004203427220 */ /* 0x040fe20000410000 */
[C---:B------:R-:W-:Y:S01]  /*14760*/  HMMA.16816.F32.BF16 R60, R144.reuse, R106, R60 ;  /* 0x0000006a903c723c */ /* 0x040fe2000004183c */
[----:B------:R-:W1:Y:S01]  /*14770*/  LDSM.16.MT88.4 R104, [R165+0x4000] ;  /* 0x00400000a568783b */ /* 0x000e620000004200 */
        /* <DEDUP_REMOVED lines=12> */
[----:B------:R-:W2:Y:S01]  /*14840*/  LDSM.16.MT88.4 R112, [R164+0x4000] ;  /* 0x00400000a470783b */ /* 0x000ea20000004200 */
[----:B------:R-:W-:Y:S01]  /*14850*/  MUFU.EX2 R187, R187 ;  /* 0x000000bb00bb7308 */ /* 0x000fe20000000800 */
[C---:B------:R-:W-:Y:S02]  /*14860*/  FMUL.FTZ R75, R3.reuse, R75 ;  /* 0x0000004b034b7220 */ /* 0x040fe40000410000 */
[C---:B------:R-:W-:Y:S02]  /*14870*/  FMUL.FTZ R76, R8.reuse, R76 ;  /* 0x0000004c084c7220 */ /* 0x040fe40000410000 */
[C---:B------:R-:W-:Y:S02]  /*14880*/  FMUL.FTZ R77, R8.reuse, R77 ;  /* 0x0000004d084d7220 */ /* 0x040fe40000410000 */
[C---:B------:R-:W-:Y:S01]  /*14890*/  FMUL.FTZ R78, R3.reuse, R78 ;  /* 0x0000004e034e7220 */ /* 0x040fe20000410000 */
[C---:B----4-:R-:W-:Y:S02]  /*148a0*/  HMMA.16816.F32.BF16 R72, R144.reuse, R108, R72 ;  /* 0x0000006c9048723c */ /* 0x050fe40000041848 */
[----:B------:R-:W4:Y:S01]  /*148b0*/  MUFU.EX2 R250, R250 ;  /* 0x000000fa00fa7308 */ /* 0x000f220000000800 */
[C---:B------:R-:W-:Y:S02]  /*148c0*/  FMUL.FTZ R79, R3.reuse, R79 ;  /* 0x0000004f034f7220 */ /* 0x040fe40000410000 */
[C---:B------:R-:W-:Y:S02]  /*148d0*/  FMUL.FTZ R80, R8.reuse, R80 ;  /* 0x0000005008507220 */ /* 0x040fe40000410000 */
[C---:B------:R-:W-:Y:S02]  /*148e0*/  FMUL.FTZ R81, R8.reuse, R81 ;  /* 0x0000005108517220 */ /* 0x040fe40000410000 */
        /* <DEDUP_REMOVED lines=8> */
[C---:B-1----:R-:W-:Y:S02]  /*14970*/  HMMA.16816.F32.BF16 R80, R144.reuse, R104, R80 ;  /* 0x000000689050723c */ /* 0x042fe40000041850 */
[----:B------:R-:W1:Y:S01]  /*14980*/  MUFU.EX2 R252, R252 ;  /* 0x000000fc00fc7308 */ /* 0x000e620000000800 */
[----:B------:R-:W-:Y:S02]  /*14990*/  FMUL.FTZ R87, R3, R87 ;  /* 0x0000005703577220 */ /* 0x000fe40000410000 */
[C---:B------:R-:W-:Y:S02]  /*149a0*/  FMUL.FTZ R88, R8.reuse, R88 ;  /* 0x0000005808587220 */ /* 0x040fe40000410000 */
[C---:B------:R-:W-:Y:S01]  /*149b0*/  FMUL.FTZ R89, R8.reuse, R89 ;  /* 0x0000005908597220 */ /* 0x040fe20000410000 */
[----:B------:R-:W-:Y:S01]  /*149c0*/  F2FP.BF16.PACK_AB R104, R185, R176 ;  /* 0x000000b0b968723e */ /* 0x000fe200000010ff */
[C---:B------:R-:W-:Y:S01]  /*149d0*/  FMUL.FTZ R90, R3.reuse, R90 ;  /* 0x0000005a035a7220 */ /* 0x040fe20000410000 */
[C---:B------:R-:W-:Y:S02]  /*149e0*/  HMMA.16816.F32.BF16 R84, R144.reuse, R106, R84 ;  /* 0x0000006a9054723c */ /* 0x040fe40000041854 */
[----:B------:R-:W1:Y:S01]  /*149f0*/  MUFU.EX2 R177, R177 ;  /* 0x000000b100b17308 */ /* 0x000e620000000800 */
[----:B------:R-:W-:Y:S01]  /*14a00*/  FMUL.FTZ R91, R3, R91 ;  /* 0x0000005b035b7220 */ /* 0x000fe20000410000 */
[----:B---3--:R-:W-:Y:S01]  /*14a10*/  F2FP.BF16.PACK_AB R105, R189, R178 ;  /* 0x000000b2bd69723e */ /* 0x008fe200000010ff */
[C---:B------:R-:W-:Y:S02]  /*14a20*/  FMUL.FTZ R92, R8.reuse, R92 ;  /* 0x0000005c085c7220 */ /* 0x040fe40000410000 */
[----:B------:R-:W-:Y:S01]  /*14a30*/  FMUL.FTZ R93, R8, R93 ;  /* 0x0000005d085d7220 */ /* 0x000fe20000410000 */
[----:B-----5:R-:W-:Y:S01]  /*14a40*/  F2FP.BF16.PACK_AB R106, R180, R191 ;  /* 0x000000bfb46a723e */ /* 0x020fe200000010ff */
[C---:B------:R-:W-:Y:S01]  /*14a50*/  FMUL.FTZ R94, R3.reuse, R94 ;  /* 0x0000005e035e7220 */ /* 0x040fe20000410000 */
[C---:B--2---:R-:W-:Y:S02]  /*14a60*/  HMMA.16816.F32.BF16 R88, R144.reuse, R112, R88 ;  /* 0x000000709058723c */ /* 0x044fe40000041858 */
[----:B------:R-:W2:Y:S01]  /*14a70*/  MUFU.EX2 R179, R179 ;  /* 0x000000b300b37308 */ /* 0x000ea20000000800 */
[----:B------:R-:W-:Y:S01]  /*14a80*/  FMUL.FTZ R95, R3, R95 ;  /* 0x0000005f035f7220 */ /* 0x000fe20000410000 */
[----:B------:R-:W-:Y:S01]  /*14a90*/  F2FP.BF16.PACK_AB R107, R247, R182 ;  /* 0x000000b6f76b723e */ /* 0x000fe200000010ff */
[C---:B------:R-:W-:Y:S02]  /*14aa0*/  FMUL.FTZ R96, R8.reuse, R96 ;  /* 0x0000006008607220 */ /* 0x040fe40000410000 */
[C---:B------:R-:W-:Y:S02]  /*14ab0*/  FMUL.FTZ R97, R8.reuse, R97 ;  /* 0x0000006108617220 */ /* 0x040fe40000410000 */
[C---:B------:R-:W-:Y:S01]  /*14ac0*/  FMUL.FTZ R98, R3.reuse, R98 ;  /* 0x0000006203627220 */ /* 0x040fe20000410000 */
[C---:B------:R-:W-:Y:S01]  /*14ad0*/  HMMA.16816.F32.BF16 R92, R144.reuse, R114, R92 ;  /* 0x00000072905c723c */ /* 0x040fe2000004185c */
[----:B------:R-:W3:Y:S02]  /*14ae0*/  LDSM.16.MT88.4 R112, [R164+0x800] ;  /* 0x00080000a470783b */ /* 0x000ee40000004200 */
[C---:B------:R-:W-:Y:S02]  /*14af0*/  FMUL.FTZ R99, R3.reuse, R99 ;  /* 0x0000006303637220 */ /* 0x040fe40000410000 */
[C---:B------:R-:W-:Y:S02]  /*14b00*/  FMUL.FTZ R100, R8.reuse, R100 ;  /* 0x0000006408647220 */ /* 0x040fe40000410000 */
[C---:B------:R-:W-:Y:S02]  /*14b10*/  FMUL.FTZ R101, R8.reuse, R101 ;  /* 0x0000006508657220 */ /* 0x040fe40000410000 */
[C---:B------:R-:W-:Y:S01]  /*14b20*/  FMUL.FTZ R102, R3.reuse, R102 ;  /* 0x0000006603667220 */ /* 0x040fe20000410000 */
[C---:B----4-:R-:W-:Y:S03]  /*14b30*/  HMMA.16816.F32.BF16 R96, R144.reuse, R108, R96 ;  /* 0x0000006c9060723c */ /* 0x050fe60000041860 */
[C---:B------:R-:W-:Y:S02]  /*14b40*/  FMUL.FTZ R103, R3.reuse, R103 ;  /* 0x0000006703677220 */ /* 0x040fe40000410000 */
[----:B------:R-:W-:Y:S02]  /*14b50*/  FFMA.FTZ R170, R3, R238, R170 ;  /* 0x000000ee03aa7223 */ /* 0x000fe400000100aa */
[----:B------:R-:W-:Y:S02]  /*14b60*/  FFMA.FTZ R174, R8, R239, R174 ;  /* 0x000000ef08ae7223 */ /* 0x000fe400000100ae */
[----:B------:R-:W-:Y:S01]  /*14b70*/  FADD.FTZ R169, R169, R170 ;  /* 0x000000aaa9a97221 */ /* 0x000fe20000010000 */
[----:B------:R-:W-:Y:S01]  /*14b80*/  HMMA.16816.F32.BF16 R100, R144, R110, R100 ;  /* 0x0000006e9064723c */ /* 0x000fe20000041864 */
[----:B------:R-:W4:Y:S02]  /*14b90*/  LDSM.16.MT88.4 R108, [R164+0x2800] ;  /* 0x00280000a46c783b */ /* 0x000f240000004200 */
[----:B------:R-:W-:Y:S02]  /*14ba0*/  FADD.FTZ R173, R173, R174 ;  /* 0x000000aeadad7221 */ /* 0x000fe40000010000 */
[----:B------:R-:W-:Y:S02]  /*14bb0*/  FADD.FTZ R168, R168, R169 ;  /* 0x000000a9a8a87221 */ /* 0x000fe40000010000 */
[----:B------:R-:W-:Y:S01]  /*14bc0*/  FADD.FTZ R172, R172, R173 ;  /* 0x000000adacac7221 */ /* 0x000fe20000010000 */
        /* <DEDUP_REMOVED lines=15> */
[C---:B---3--:R-:W-:Y:S04]  /*14cc0*/  HMMA.16816.F32.BF16 R24, R104.reuse, R112, R24 ;  /* 0x000000706818723c */ /* 0x048fe80000041818 */
[----:B------:R-:W-:Y:S02]  /*14cd0*/  FADD.FTZ R191, R180, R191 ;  /* 0x000000bfb4bf7221 */ /* 0x000fe40000010000 */
[----:B------:R-:W-:Y:S02]  /*14ce0*/  FADD.FTZ R247, R247, R182 ;  /* 0x000000b6f7f77221 */ /* 0x000fe40000010000 */
[C---:B------:R-:W-:Y:S01]  /*14cf0*/  HMMA.16816.F32.BF16 R28, R104.reuse, R114, R28 ;  /* 0x00000072681c723c */ /* 0x040fe2000004181c */
[----:B------:R-:W3:Y:S03]  /*14d00*/  LDSM.16.MT88.4 R112, [R166+0x4800] ;  /* 0x00480000a670783b */ /* 0x000ee60000004200 */
[----:B------:R-:W-:Y:S04]  /*14d10*/  FADD.FTZ R247, R246, R247 ;  /* 0x000000f7f6f77221 */ /* 0x000fe80000010000 */
[C---:B------:R-:W-:Y:S04]  /*14d20*/  HMMA.16816.F32.BF16 R32, R104.reuse, R124, R32 ;  /* 0x0000007c6820723c */ /* 0x040fe80000041820 */
[----:B------:R-:W-:Y:S04]  /*14d30*/  FADD.FTZ R247, R188, R247 ;  /* 0x000000f7bcf77221 */ /* 0x000fe80000010000 */
        /* <DEDUP_REMOVED lines=8> */
[C---:B----4-:R-:W-:Y:S08]  /*14dc0*/  HMMA.16816.F32.BF16 R56, R104.reuse, R108, R56 ;  /* 0x0000006c6838723c */ /* 0x050ff00000041838 */
[C---:B------:R-:W-:Y:S01]  /*14dd0*/  HMMA.16816.F32.BF16 R60, R104.reuse, R110, R60 ;  /* 0x0000006e683c723c */ /* 0x040fe2000004183c */
[----:B------:R-:W4:Y:S07]  /*14de0*/  LDSM.16.MT88.4 R108, [R164+0x4800] ;  /* 0x00480000a46c783b */ /* 0x000f2e0000004200 */
[C---:B-----5:R-:W-:Y:S08]  /*14df0*/  HMMA.16816.F32.BF16 R64, R104.reuse, R116, R64 ;  /* 0x000000746840723c */ /* 0x060ff00000041840 */
[C---:B------:R-:W-:Y:S01]  /*14e00*/  HMMA.16816.F32.BF16 R68, R104.reuse, R118, R68 ;  /* 0x000000766844723c */ /* 0x040fe20000041844 */
[----:B------:R-:W5:Y:S07]  /*14e10*/  LDSM.16.MT88.4 R116, [R9+0x4800] ;  /* 0x004800000974783b */ /* 0x000f6e0000004200 */
[C---:B---3--:R-:W-:Y:S08]  /*14e20*/  HMMA.16816.F32.BF16 R72, R104.reuse, R112, R72 ;  /* 0x000000706848723c */ /* 0x048ff00000041848 */
[C---:B------:R-:W-:Y:S01]  /*14e30*/  HMMA.16816.F32.BF16 R76, R104.reuse, R114, R76 ;  /* 0x00000072684c723c */ /* 0x040fe2000004184c */
[----:B------:R-:W3:Y:S07]  /*14e40*/  LDSM.16.MT88.4 R112, [R166+0x1000] ;  /* 0x00100000a670783b */ /* 0x000eee0000004200 */
[C---:B------:R-:W-:Y:S08]  /*14e50*/  HMMA.16816.F32.BF16 R80, R104.reuse, R120, R80 ;  /* 0x000000786850723c */ /* 0x040ff00000041850 */
[C---:B------:R-:W-:Y:S01]  /*14e60*/  HMMA.16816.F32.BF16 R84, R104.reuse, R122, R84 ;  /* 0x0000007a6854723c */ /* 0x040fe20000041854 */
[----:B------:R-:W1:Y:S07]  /*14e70*/  LDSM.16.MT88.4 R120, [R164+0x1000] ;  /* 0x00100000a478783b */ /* 0x000e6e0000004200 */
[C---:B----4-:R-:W-:Y:S08]  /*14e80*/  HMMA.16816.F32.BF16 R88, R104.reuse, R108, R88 ;  /* 0x0000006c6858723c */ /* 0x050ff00000041858 */
[C---:B------:R-:W-:Y:S01]  /*14e90*/  HMMA.16816.F32.BF16 R92, R104.reuse, R110, R92 ;  /* 0x0000006e685c723c */ /* 0x040fe2000004185c */
[----:B------:R-:W4:Y:S07]  /*14ea0*/  LDSM.16.MT88.4 R108, [R164+0x3000] ;  /* 0x00300000a46c783b */ /* 0x000f2e0000004200 */
[C---:B-----5:R-:W-:Y:S08]  /*14eb0*/  HMMA.16816.F32.BF16 R96, R104.reuse, R116, R96 ;  /* 0x000000746860723c */ /* 0x060ff00000041860 */
[----:B------:R-:W-:Y:S01]  /*14ec0*/  HMMA.16816.F32.BF16 R100, R104, R118, R100 ;  /* 0x000000766864723c */ /* 0x000fe20000041864 */
[----:B------:R-:W-:Y:S06]  /*14ed0*/  LDSM.16.MT88.4 R116, [R166+0x5000] ;  /* 0x00500000a674783b */ /* 0x000fec0000004200 */
[----:B------:R-:W-:Y:S02]  /*14ee0*/  F2FP.BF16.PACK_AB R104, R202, R190 ;  /* 0x000000beca68723e */ /* 0x000fe400000010ff */
[----:B------:R-:W-:Y:S03]  /*14ef0*/  F2FP.BF16.PACK_AB R105, R188, R246 ;  /* 0x000000f6bc69723e */ /* 0x000fe600000010ff */
[----:B------:R-:W-:Y:S02]  /*14f00*/  F2FP.BF16.PACK_AB R106, R184, R186 ;  /* 0x000000bab86a723e */ /* 0x000fe400000010ff */
[C---:B------:R-:W-:Y:S01]  /*14f10*/  F2FP.BF16.PACK_AB R107, R249.reuse, R248 ;  /* 0x000000f8f96b723e */ /* 0x040fe200000010ff */
[----:B------:R-:W-:Y:S04]  /*14f20*/  FADD.FTZ R248, R248, R247 ;  /* 0x000000f7f8f87221 */ /* 0x000fe80000010000 */
[----:B------:R-:W-:Y:S02]  /*14f30*/  FADD.FTZ R248, R249, R248 ;  /* 0x000000f8f9f87221 */ /* 0x000fe40000010000 */
[C---:B---3--:R-:W-:Y:S08]  /*14f40*/  HMMA.16816.F32.BF16 R4, R104.reuse, R112, R4 ;  /* 0x000000706804723c */ /* 0x048ff00000041804 */
        /* <DEDUP_REMOVED lines=15> */
[C---:B------:R-:W-:Y:S01]  /*15040*/  F2FP.BF16.PACK_AB R145, R252.reuse, R181 ;  /* 0x000000b5fc91723e */ /* 0x040fe200000010ff */
[----:B------:R-:W-:Y:S02]  /*15050*/  FADD.FTZ R181, R181, R248 ;  /* 0x000000f8b5b57221 */ /* 0x000fe40000010000 */
[----:B------:R-:W-:Y:S01]  /*15060*/  F2FP.BF16.PACK_AB R146, R175, R177 ;  /* 0x000000b1af92723e */ /* 0x000fe200000010ff */
[C---:B----4-:R-:W-:Y:S04]  /*15070*/  HMMA.16816.F32.BF16 R56, R104.reuse, R108, R56 ;  /* 0x0000006c6838723c */ /* 0x050fe80000041838 */
[----:B--2---:R-:W-:Y:S01]  /*15080*/  F2FP.BF16.PACK_AB R147, R183, R179 ;  /* 0x000000b3b793723e */ /* 0x004fe200000010ff */
[----:B------:R-:W-:Y:S03]  /*15090*/  FADD.FTZ R252, R252, R181 ;  /* 0x000000b5fcfc7221 */ /* 0x000fe60000010000 */
[C---:B------:R-:W-:Y:S01]  /*150a0*/  HMMA.16816.F32.BF16 R60, R104.reuse, R110, R60 ;  /* 0x0000006e683c723c */ /* 0x040fe2000004183c */
[----:B------:R-:W2:Y:S03]  /*150b0*/  LDSM.16.MT88.4 R108, [R164+0x5000] ;  /* 0x00500000a46c783b */ /* 0x000ea60000004200 */
[----:B------:R-:W-:Y:S04]  /*150c0*/  FADD.FTZ R252, R179, R252 ;  /* 0x000000fcb3fc7221 */ /* 0x000fe80000010000 */
[C---:B---3--:R-:W-:Y:S04]  /*150d0*/  HMMA.16816.F32.BF16 R64, R104.reuse, R112, R64 ;  /* 0x000000706840723c */ /* 0x048fe80000041840 */
[----:B------:R-:W-:Y:S04]  /*150e0*/  FADD.FTZ R238, R183, R252 ;  /* 0x000000fcb7ee7221 */ /* 0x000fe80000010000 */
[C---:B------:R-:W-:Y:S01]  /*150f0*/  HMMA.16816.F32.BF16 R68, R104.reuse, R114, R68 ;  /* 0x000000726844723c */ /* 0x040fe20000041844 */
[----:B------:R-:W3:Y:S07]  /*15100*/  LDSM.16.MT88.4 R112, [R9+0x5000] ;  /* 0x005000000970783b */ /* 0x000eee0000004200 */
[C---:B------:R-:W-:Y:S08]  /*15110*/  HMMA.16816.F32.BF16 R72, R104.reuse, R116, R72 ;  /* 0x000000746848723c */ /* 0x040ff00000041848 */
        /* <DEDUP_REMOVED lines=8> */
[----:B------:R-:W-:Y:S08]  /*151a0*/  HMMA.16816.F32.BF16 R100, R104, R114, R100 ;  /* 0x000000726864723c */ /* 0x000ff00000041864 */
[C---:B------:R-:W-:Y:S08]  /*151b0*/  HMMA.16816.F32.BF16 R132, R144.reuse, R128, R4 ;  /* 0x000000809084723c */ /* 0x040ff00000041804 */
[C---:B------:R-:W-:Y:S01]  /*151c0*/  HMMA.16816.F32.BF16 R128, R144.reuse, R130, R12 ;  /* 0x000000829080723c */ /* 0x040fe2000004180c */
[----:B------:R-:W3:Y:S07]  /*151d0*/  LDSM.16.MT88.4 R12, [R9+0x3800] ;  /* 0x00380000090c783b */ /* 0x000eee0000004200 */
[C---:B-1----:R-:W-:Y:S01]  /*151e0*/  HMMA.16816.F32.BF16 R124, R144.reuse, R120, R16 ;  /* 0x00000078907c723c */ /* 0x042fe20000041810 */
[----:B------:R-:W1:Y:S07]  /*151f0*/  LDSM.16.MT88.4 R16, [R166+0x5800] ;  /* 0x00580000a610783b */ /* 0x000e6e0000004200 */
[C---:B------:R-:W-:Y:S01]  /*15200*/  HMMA.16816.F32.BF16 R120, R144.reuse, R122, R20 ;  /* 0x0000007a9078723c */ /* 0x040fe20000041814 */
[----:B------:R-:W4:Y:S07]  /*15210*/  LDSM.16.MT88.4 R20, [R165+0x5800] ;  /* 0x00580000a514783b */ /* 0x000f2e0000004200 */
[C---:B--2---:R-:W-:Y:S07]  /*15220*/  HMMA.16816.F32.BF16 R116, R144.reuse, R108, R24 ;  /* 0x0000006c9074723c */ /* 0x044fee0000041818 */
[----:B------:R-:W-:Y:S01]  /*15230*/  IADD3 R25, R245, -0x2, RZ ;  /* 0xfffffffef5197810 */ /* 0x000fe20007ffe0ff */
[C---:B------:R-:W-:Y:S03]  /*15240*/  HMMA.16816.F32.BF16 R112, R144.reuse, R110, R28 ;  /* 0x0000006e9070723c */ /* 0x040fe6000004181c */
        /* <DEDUP_REMOVED lines=9> */
[C---:B------:R-:W-:Y:S04]  /*152e0*/  @P0 IMAD R8, R25.reuse, c[0x0][0x1e4], R8 ;  /* 0x0000790019080a24 */ /* 0x040fe800078e0208 */
[C---:B------:R-:W-:Y:S08]  /*152f0*/  HMMA.16816.F32.BF16 R48, R144.reuse, R156, R48 ;  /* 0x0000009c9030723c */ /* 0x040ff00000041830 */
[C---:B------:R-:W-:Y:S08]  /*15300*/  HMMA.16816.F32.BF16 R52, R144.reuse, R158, R52 ;  /* 0x0000009e9034723c */ /* 0x040ff00000041834 */
[C---:B------:R-:W-:Y:S08]  /*15310*/  HMMA.16816.F32.BF16 R56, R144.reuse, R160, R56 ;  /* 0x000000a09038723c */ /* 0x040ff00000041838 */
[C---:B------:R-:W-:Y:S08]  /*15320*/  HMMA.16816.F32.BF16 R60, R144.reuse, R162, R60 ;  /* 0x000000a2903c723c */ /* 0x040ff0000004183c */
[C---:B---3--:R-:W-:Y:S08]  /*15330*/  HMMA.16816.F32.BF16 R64, R144.reuse, R12, R64 ;  /* 0x0000000c9040723c */ /* 0x048ff00000041840 */
[C---:B------:R-:W-:Y:S01]  /*15340*/  HMMA.16816.F32.BF16 R68, R144.reuse, R14, R68 ;  /* 0x0000000e9044723c */ /* 0x040fe20000041844 */
[----:B------:R-:W2:Y:S07]  /*15350*/  LDSM.16.MT88.4 R12, [R164+0x5800] ;  /* 0x00580000a40c783b */ /* 0x000eae0000004200 */
[C---:B-1----:R-:W-:Y:S07]  /*15360*/  HMMA.16816.F32.BF16 R72, R144.reuse, R16, R72 ;  /* 0x000000109048723c */ /* 0x042fee0000041848 */
[----:B------:R-:W-:Y:S01]  /*15370*/  @P0 IMAD.WIDE.U32 R16, R25, c[0x0][0x1e0], RZ ;  /* 0x0000780019100a25 */ /* 0x000fe200078e00ff */
[C---:B------:R-:W-:Y:S01]  /*15380*/  HMMA.16816.F32.BF16 R76, R144.reuse, R18, R76 ;  /* 0x00000012904c723c */ /* 0x040fe2000004184c */
[----:B------:R-:W-:Y:S03]  /*15390*/  @P0 MOV R25, c[0x0][0x1e4] ;  /* 0x0000790000190a02 */ /* 0x000fe60000000f00 */
[----:B------:R-:W-:Y:S02]  /*153a0*/  @P0 IADD3 R17, R17, R8, RZ ;  /* 0x0000000811110210 */ /* 0x000fe40007ffe0ff */
[C---:B------:R-:W-:Y:S02]  /*153b0*/  @P0 SHF.L.U32 R3, R16.reuse, 0x6, RZ ;  /* 0x0000000610030819 */ /* 0x040fe400000006ff */
[C---:B----4-:R-:W-:Y:S04]  /*153c0*/  HMMA.16816.F32.BF16 R80, R144.reuse, R20, R80 ;  /* 0x000000149050723c */ /* 0x050fe80000041850 */
[----:B------:R-:W-:Y:S02]  /*153d0*/  @P0 SHF.L.U64.HI R8, R16, 0x6, R17 ;  /* 0x0000000610080819 */ /* 0x000fe40000010211 */
[----:B------:R1:W3:Y:S01]  /*153e0*/  LDSM.16.MT88.4 R16, [R9+0x5800] ;  /* 0x005800000910783b */ /* 0x0002e20000004200 */
[----:B------:R-:W-:Y:S01]  /*153f0*/  @P0 MOV R20, c[0x0][0x1e0] ;  /* 0x0000780000140a02 */ /* 0x000fe20000000f00 */
[C---:B------:R-:W-:Y:S04]  /*15400*/  HMMA.16816.F32.BF16 R84, R144.reuse, R22, R84 ;  /* 0x000000169054723c */ /* 0x040fe80000041854 */
[C---:B------:R-:W-:Y:S04]  /*15410*/  @P0 LEA R21, P1, R20.reuse, R3, 0x5 ;  /* 0x0000000314150211 */ /* 0x040fe800078228ff */
[----:B------:R-:W-:Y:S01]  /*15420*/  @P0 LEA.HI.X R20, R20, R8, R25, 0x5, P1 ;  /* 0x0000000814140211 */ /* 0x000fe200008f2c19 */
[C---:B--2---:R-:W-:Y:S03]  /*15430*/  HMMA.16816.F32.BF16 R88, R144.reuse, R12, R88 ;  /* 0x0000000c9058723c */ /* 0x044fe60000041858 */
[C---:B------:R-:W-:Y:S02]  /*15440*/  ISETP.GE.AND P1, PT, R233.reuse, 0x1, PT ;  /* 0x00000001e900780c */ /* 0x040fe40003f26270 */
[----:B------:R-:W-:Y:S02]  /*15450*/  IADD3 R233, R233, 0x1, RZ ;  /* 0x00000001e9e97810 */ /* 0x000fe40007ffe0ff */
[-C--:B------:R-:W-:Y:S01]  /*15460*/  @P0 IADD3 R21, P5, R21, R236.reuse, RZ ;  /* 0x000000ec15150210 */ /* 0x080fe20007fbe0ff */
[C---:B------:R-:W-:Y:S04]  /*15470*/  HMMA.16816.F32.BF16 R92, R144.reuse, R14, R92 ;  /* 0x0000000e905c723c */ /* 0x040fe8000004185c */
[----:B------:R-:W-:Y:S01]  /*15480*/  SEL R233, R233, RZ, !P1 ;  /* 0x000000ffe9e97207 */ /* 0x000fe20004800000 */
[----:B-1----:R-:W-:Y:S01]  /*15490*/  FADD.FTZ R9, R190, R191 ;  /* 0x000000bfbe097221 */ /* 0x002fe20000010000 */
[----:B------:R-:W-:Y:S02]  /*154a0*/  @P0 IADD3 R3, P1, R3, R236, RZ ;  /* 0x000000ec03030210 */ /* 0x000fe40007f3e0ff */
[----:B------:R-:W-:Y:S01]  /*154b0*/  @P0 LEA R12, P4, R21, c[0x0][0x1c8], 0x1 ;  /* 0x00007200150c0a11 */ /* 0x000fe200078808ff */
[----:B------:R-:W-:Y:S03]  /*154c0*/  FADD.FTZ R9, R202, R9 ;  /* 0x00000009ca097221 */ /* 0x000fe60000010000 */
[C---:B------:R-:W-:Y:S01]  /*154d0*/  @P0 LEA R22, P6, R3.reuse, c[0x0][0x1c8], 0x1 ;  /* 0x0000720003160a11 */ /* 0x040fe200078c08ff */
[----:B------:R-:W-:Y:S01]  /*154e0*/  FADD.FTZ R9, R186, R9 ;  /* 0x00000009ba097221 */ /* 0x000fe20000010000 */
[-C--:B------:R-:W-:Y:S02]  /*154f0*/  @P0 IADD3.X R8, R8, R231.reuse, RZ, P1, !PT ;  /* 0x000000e708080210 */ /* 0x080fe40000ffe4ff */
[----:B------:R-:W-:Y:S01]  /*15500*/  @P0 ISETP.GE.AND P1, PT, R214, c[0x0][0x1d4], PT ;  /* 0x00007500d6000a0c */ /* 0x000fe20003f26270 */
[----:B------:R-:W-:Y:S01]  /*15510*/  FADD.FTZ R184, R184, R9 ;  /* 0x00000009b8b87221 */ /* 0x000fe20000010000 */
[----:B------:R-:W-:Y:S01]  /*15520*/  @P0 LEA.HI.X R23, R3, c[0x0][0x1cc], R8, 0x1, P6 ;  /* 0x0000730003170a11 */ /* 0x000fe200030f0c08 */
[----:B------:R-:W-:Y:S01]  /*15530*/  @P0 IMAD R3, R233, 0x6000, R11 ;  /* 0x00006000e9030824 */ /* 0x000fe200078e020b */
[----:B------:R-:W-:Y:S01]  /*15540*/  @P0 IADD3.X R20, R20, R231, RZ, P5, !PT ;  /* 0x000000e714140210 */ /* 0x000fe20002ffe4ff */
[C---:B---3--:R-:W-:Y:S03]  /*15550*/  HMMA.16816.F32.BF16 R96, R144.reuse, R16, R96 ;  /* 0x000000109060723c */ /* 0x048fe60000041860 */
[----:B------:R-:W-:Y:S01]  /*15560*/  @!PT LDS RZ, [RZ] ;  /* 0x00000000fffff984 */ /* 0x000fe20000000800 */
[----:B------:R-:W-:Y:S01]  /*15570*/  @!PT LDS RZ, [RZ] ;  /* 0x00000000fffff984 */ /* 0x000fe20000000800 */
[----:B------:R-:W-:Y:S01]  /*15580*/  @!PT LDS RZ, [RZ] ;  /* 0x00000000fffff984 */ /* 0x000fe20000000800 */
[----:B------:R1:W-:Y:S01]  /*15590*/  @P0 LDGSTS.E.BYPASS.LTC128B.128 [R3], [R22.64], !P3 ;  /* 0x0000000016030fae */ /* 0x0003e2000d901d48 */
[----:B------:R-:W-:Y:S01]  /*155a0*/  @P0 LEA.HI.X R13, R21, c[0x0][0x1cc], R20, 0x1, P4 ;  /* 0x00007300150d0a11 */ /* 0x000fe200020f0c14 */
[----:B------:R-:W-:Y:S01]  /*155b0*/  FADD.FTZ R187, R187, R184 ;  /* 0x000000b8bbbb7221 */ /* 0x000fe20000010000 */
[----:B------:R-:W-:Y:S02]  /*155c0*/  IADD3 R8, R199, 0x1, RZ ;  /* 0x00000001c7087810 */ /* 0x000fe40007ffe0ff */
[----:B------:R-:W-:Y:S03]  /*155d0*/  HMMA.16816.F32.BF16 R100, R144, R18, R100 ;  /* 0x000000129064723c */ /* 0x000fe60000041864 */
[----:B------:R1:W-:Y:S01]  /*155e0*/  @P0 LDGSTS.E.BYPASS.LTC128B.128 [R3+0x2000], [R22.64+0x80], !P2 ;  /* 0x0200008016030fae */ /* 0x0003e2000d101d48 */
[----:B------:R-:W-:Y:S04]  /*155f0*/  FADD.FTZ R250, R250, R187 ;  /* 0x000000bbfafa7221 */ /* 0x000fe80000010000 */
[----:B------:R-:W-:Y:S03]  /*15600*/  FADD.FTZ R250, R177, R250 ;  /* 0x000000fab1fa7221 */ /* 0x000fe60000010000 */
[----:B------:R1:W-:Y:S01]  /*15610*/  @P0 LDGSTS.E.BYPASS.LTC128B.128 [R3+0x4000], [R22.64+0x100], !P1 ;  /* 0x0400010016030fae */ /* 0x0003e2000c901d48 */
[----:B------:R-:W-:Y:S07]  /*15620*/  FADD.FTZ R239, R175, R250 ;  /* 0x000000faafef7221 */ /* 0x000fee0000010000 */
[----:B------:R1:W-:Y:S08]  /*15630*/  @P0 LDGSTS.E.BYPASS.LTC128B.128 [R3+0x1000], [R12.64], !P3 ;  /* 0x010000000c030fae */ /* 0x0003f0000d901d48 */
[----:B------:R1:W-:Y:S08]  /*15640*/  @P0 LDGSTS.E.BYPASS.LTC128B.128 [R3+0x3000], [R12.64+0x80], !P2 ;  /* 0x030000800c030fae */ /* 0x0003f0000d101d48 */
[----:B------:R1:W-:Y:S01]  /*15650*/  @P0 LDGSTS.E.BYPASS.LTC128B.128 [R3+0x5000], [R12.64+0x100], !P1 ;  /* 0x050001000c030fae */ /* 0x0003e2000c901d48 */
[----:B------:R-:W-:Y:S02]  /*15660*/  ISETP.GT.AND P0, PT, R245, R244, PT ;  /* 0x000000f4f500720c */ /* 0x000fe40003f04270 */
[----:B------:R-:W-:Y:S02]  /*15670*/  ISETP.GE.AND P1, PT, R199, 0x1, PT ;  /* 0x00000001c700780c */ /* 0x000fe40003f26270 */
[----:B------:R-:W-:Y:S02]  /*15680*/  MOV R245, R243 ;  /* 0x000000f300f57202 */ /* 0x000fe40000000f00 */
[----:B------:R-:W-:Y:S01]  /*15690*/  SEL R199, R8, RZ, !P1 ;  /* 0x000000ff08c77207 */ /* 0x000fe20004800000 */
[----:B------:R-:W0:Y:S01]  /*156a0*/  LDGDEPBAR ;  /* 0x00000000000079af */ /* 0x000e220000000000 */
[----:B------:R-:W-:Y:S02]  /*156b0*/  MOV R8, R0 ;  /* 0x0000000000087202 */ /* 0x000fe40000000f00 */
[----:B-1----:R-:W-:Y:S03]  /*156c0*/  MOV R3, R2 ;  /* 0x0000000200037202 */ /* 0x002fe60000000f00 */
[----:B------:R-:W-:-:S05]  /*156d0*/  @P0 BRA `(.L_x_2365) ;  /* 0xffffce1000000947 */ /* 0x000fca000383ffff */
.L_x_2364:
[----:B------:R-:W-:-:S13]  /*156e0*/  ISETP.GE.AND P0, PT, R243, R232, PT ;  /* 0x000000e8f300720c */ /* 0x000fda0003f06270 */
[----:B------:R-:W-:Y:S05]  /*156f0*/  @!P0 BRA `(.L_x_2366) ;  /* 0x00002d1000008947 */ /* 0x000fea0003800000 */
[----:B------:R-:W-:Y:S02]  /*15700*/  MOV R3, R0 ;  /* 0x0000000000037202 */ /* 0x000fe40000000f00 */
[----:B------:R-:W-:Y:S02]  /*15710*/  MOV R9, R2 ;  /* 0x0000000200097202 */ /* 0x000fe40000000f00 */
.L_x_2367:
        /* <DEDUP_REMOVED lines=18> */
[----:B------:R-:W-:Y:S04]  /*15840*/  @!P0 IADD3 R2, P4, R35, R234, RZ ;  /* 0x000000ea23028210 */ /* 0x000fe80007f9e0ff */
[----:B------:R-:W-:Y:S02]  /*15850*/  @!P0 IADD3 R0, R25, R0, RZ ;  /* 0x0000000019008210 */ /* 0x000fe40007ffe0ff */
[----:B-1----:R-:W1:Y:S01]  /*15860*/  LDSM.16.M88.4 R12, [R202] ;  /* 0x00000000ca0c783b */ /* 0x002e620000000200 */
[----:B------:R-:W-:Y:S02]  /*15870*/  @!P0 LEA R172, P6, R2, c[0x0][0x1f8], 0x1 ;  /* 0x00007e0002ac8a11 */ /* 0x000fe400078c08ff */
[----:B------:R-:W-:Y:S02]  /*15880*/  @!P0 SHF.L.U64.HI R165, R24, 0x6, R0 ;  /* 0x0000000618a58819 */ /* 0x000fe40000010200 */
[----:B------:R-:W-:Y:S03]  /*15890*/  @!P0 MOV R0, c[0x0][0x208] ;  /* 0x0000820000008a02 */ /* 0x000fe60000000f00 */
[----:B------:R-:W2:Y:S01]  /*158a0*/  LDSM.16.M88.4 R20, [R202+0x800] ;  /* 0x00080000ca14783b */ /* 0x000ea20000000200 */
[C---:B------:R-:W-:Y:S04]  /*158b0*/  @!P0 LEA R33, P1, R0.reuse, R35, 0x5 ;  /* 0x0000002300218211 */ /* 0x040fe800078228ff */
[----:B------:R-:W-:Y:S02]  /*158c0*/  @!P0 LEA.HI.X R167, R0, R165, R167, 0x5, P1 ;  /* 0x000000a500a78211 */ /* 0x000fe400008f2ca7 */
[----:B------:R-:W-:Y:S01]  /*158d0*/  @!P0 IADD3.X R165, R165, R230, RZ, P4, !PT ;  /* 0x000000e6a5a58210 */ /* 0x000fe200027fe4ff */
[----:B------:R-:W3:Y:S01]  /*158e0*/  LDSM.16.M88.4 R28, [R202+0x1000] ;  /* 0x00100000ca1c783b */ /* 0x000ee20000000200 */
[----:B------:R-:W-:Y:S02]  /*158f0*/  @!P0 ISETP.GE.AND P1, PT, R214, c[0x0][0x1d4], PT ;  /* 0x00007500d6008a0c */ /* 0x000fe40003f26270 */
[----:B------:R-:W-:Y:S01]  /*15900*/  @!P0 LEA.HI.X R173, R2, c[0x0][0x1fc], R165, 0x1, P6 ;  /* 0x00007f0002ad8a11 */ /* 0x000fe200030f0ca5 */
[----:B------:R-:W-:Y:S01]  /*15910*/  @!P0 IMAD R2, R233, 0x6000, R10 ;  /* 0x00006000e9028824 */ /* 0x000fe200078e020a */
[----:B------:R-:W-:Y:S03]  /*15920*/  @!P0 IADD3 R0, P5, R33, R234, RZ ;  /* 0x000000ea21008210 */ /* 0x000fe60007fbe0ff */
[----:B------:R-:W4:Y:S01]  /*15930*/  LDSM.16.M88.4 R144, [R202+0x1800] ;  /* 0x00180000ca90783b */ /* 0x000f220000000200 */
[----:B------:R-:W-:Y:S02]  /*15940*/  @!P0 IADD3.X R167, R167, R230, RZ, P5, !PT ;  /* 0x000000e6a7a78210 */ /* 0x000fe40002ffe4ff */
[C---:B------:R-:W-:Y:S04]  /*15950*/  @!P0 LEA R174, P4, R0.reuse, c[0x0][0x1f8], 0x1 ;  /* 0x00007e0000ae8a11 */ /* 0x040fe800078808ff */
[----:B------:R-:W-:Y:S01]  /*15960*/  @!P0 LEA.HI.X R175, R0, c[0x0][0x1fc], R167, 0x1, P4 ;  /* 0x00007f0000af8a11 */ /* 0x000fe200020f0ca7 */
[----:B------:R-:W-:Y:S01]  /*15970*/  LDSM.16.M88.4 R148, [R195] ;  /* 0x00000000c394783b */ /* 0x000fe20000000200 */
[----:B------:R-:W-:Y:S01]  /*15980*/  IADD3 R0, R201, R202, RZ ;  /* 0x000000cac9007210 */ /* 0x000fe20007ffe0ff */
[C---:B-1----:R-:W-:Y:S06]  /*15990*/  HMMA.16816.F32.BF16 R4, R36.reuse, R12, RZ ;  /* 0x0000000c2404723c */ /* 0x042fec00000418ff */
[----:B------:R-:W1:Y:S02]  /*159a0*/  LDSM.16.M88.4 R152, [R8] ;  /* 0x000000000898783b */ /* 0x000e640000000200 */
[C---:B------:R-:W-:Y:S06]  /*159b0*/  HMMA.16816.F32.BF16 R12, R36.reuse, R14, RZ ;  /* 0x0000000e240c723c */ /* 0x040fec00000418ff */
[----:B------:R-:W5:Y:S02]  /*159c0*/  LDSM.16.M88.4 R156, [R8+0x800] ;  /* 0x00080000089c783b */ /* 0x000f640000000200 */
[C---:B--2---:R-:W-:Y:S06]  /*159d0*/  HMMA.16816.F32.BF16 R16, R36.reuse, R20, RZ ;  /* 0x000000142410723c */ /* 0x044fec00000418ff */
[----:B------:R-:W2:Y:S02]  /*159e0*/  LDSM.16.M88.4 R160, [R8+0x1000] ;  /* 0x0010000008a0783b */ /* 0x000ea40000000200 */
[C---:B------:R-:W-:Y:S08]  /*159f0*/  HMMA.16816.F32.BF16 R20, R36.reuse, R22, RZ ;  /* 0x000000162414723c */ /* 0x040ff000000418ff */
[C---:B---3--:R-:W-:Y:S08]  /*15a00*/  HMMA.16816.F32.BF16 R24, R36.reuse, R28, RZ ;  /* 0x0000001c2418723c */ /* 0x048ff000000418ff */
[C---:B------:R-:W-:Y:S08]  /*15a10*/  HMMA.16816.F32.BF16 R28, R36.reuse, R30, RZ ;  /* 0x0000001e241c723c */ /* 0x040ff000000418ff */
[C---:B----4-:R-:W-:Y:S08]  /*15a20*/  HMMA.16816.F32.BF16 R32, R36.reuse, R144, RZ ;  /* 0x000000902420723c */ /* 0x050ff000000418ff */
        /* <DEDUP_REMOVED lines=9> */
[C---:B-----5:R-:W-:Y:S01]  /*15ac0*/  HMMA.16816.F32.BF16 R16, R148.reuse, R156, R16 ;  /* 0x0000009c9410723c */ /* 0x060fe20000041810 */
[----:B------:R1:W-:Y:S07]  /*15ad0*/  @!P0 LDGSTS.E.BYPASS.LTC128B.128 [R2+0x4000], [R172.64+0x100], !P1 ;  /* 0x04000100ac028fae */ /* 0x0003ee000c901d48 */
[C---:B------:R-:W-:Y:S01]  /*15ae0*/  HMMA.16816.F32.BF16 R20, R148.reuse, R158, R20 ;  /* 0x0000009e9414723c */ /* 0x040fe20000041814 */
[----:B------:R1:W-:Y:S07]  /*15af0*/  @!P0 LDGSTS.E.BYPASS.LTC128B.128 [R2+0x1000], [R174.64], !P3 ;  /* 0x01000000ae028fae */ /* 0x0003ee000d901d48 */
[C---:B--2---:R-:W-:Y:S01]  /*15b00*/  HMMA.16816.F32.BF16 R24, R148.reuse, R160, R24 ;  /* 0x000000a09418723c */ /* 0x044fe20000041818 */
[----:B------:R1:W-:Y:S02]  /*15b10*/  @!P0 LDGSTS.E.BYPASS.LTC128B.128 [R2+0x3000], [R174.64+0x80], !P2 ;  /* 0x03000080ae028fae */ /* 0x0003e4000d101d48 */
[C---:B------:R-:W-:Y:S02]  /*15b20*/  ISETP.GE.AND P2, PT, R233.reuse, 0x1, PT ;  /* 0x00000001e900780c */ /* 0x040fe40003f46270 */
[----:B------:R-:W-:Y:S03]  /*15b30*/  IADD3 R233, R233, 0x1, RZ ;  /* 0x00000001e9e97810 */ /* 0x000fe60007ffe0ff */
        /* <DEDUP_REMOVED lines=157> */
[----:B------:R-:W-:Y:S01]  /*16510*/  HMMA.16816.F32.BF16 R28, R180, R6, R28 ;  /* 0x00000006b41c723c */ /* 0x000fe2000004181c */
[----:B------:R-:W2:Y:S01]  /*16520*/  MUFU.TANH R170, R170 ;  /* 0x000000aa00aa7308 */ /* 0x000ea20000002400 */
[----:B------:R-:W-:-:S14]  /*16530*/  BAR.SYNC.DEFER_BLOCKING 0x0 ;  /* 0x0000000000007b1d */ /* 0x000fdc0000010000 */
        /* <DEDUP_REMOVED lines=11> */
[----:B------:R-:W1:Y:S01]  /*165f0*/  MUFU.TANH R168, R168 ;  /* 0x000000a800a87308 */ /* 0x000e620000002400 */
[----:B------:R-:W-:Y:S01]  /*16600*/  IMAD R12, R199, 0x6000, RZ ;  /* 0x00006000c70c7824 */ /* 0x000fe200078e02ff */
        /* <DEDUP_REMOVED lines=15> */
[----:B------:R-:W-:Y:S01]  /*16700*/  FMUL.FTZ R38, R38, c[0x0][0x320] ;  /* 0x0000c80026267a20 */ /* 0x000fe20000410000 */
[----:B------:R-:W-:Y:S01]  /*16710*/  FMNMX.FTZ R5, R150, R5, !PT ;  /* 0x0000000596057209 */ /* 0x000fe20007810000 */
[----:B------:R-:W-:Y:S01]  /*16720*/  FMUL.FTZ R39, R39, c[0x0][0x320] ;  /* 0x0000c80027277a20 */ /* 0x000fe20000410000 */
[----:B------:R-:W-:Y:S02]  /*16730*/  FMNMX.FTZ R0, R173, R0, !PT ;  /* 0x00000000ad007209 */ /* 0x000fe40007810000 */
[----:B------:R-:W3:Y:S02]  /*16740*/  MUFU.TANH R149, R20 ;  /* 0x0000001400957308 */ /* 0x000ee40000002400 */
[----:B--2---:R-:W-:Y:S04]  /*16750*/  FMNMX.FTZ R0, R179, R0, !PT ;  /* 0x00000000b3007209 */ /* 0x004fe80007810000 */
[----:B------:R-:W-:Y:S04]  /*16760*/  FMNMX.FTZ R0, R151, R0, !PT ;  /* 0x0000000097007209 */ /* 0x000fe80007810000 */
        /* <DEDUP_REMOVED lines=50> */
[----:B------:R-:W-:Y:S02]  /*16a90*/  FMUL.FTZ R5, R4, c[0x0][0x2d0] ;  /* 0x0000b40004057a20 */ /* 0x000fe40000410000 */
[--C-:B------:R-:W-:Y:S02]  /*16aa0*/  FFMA.FTZ R178, R169, c[0x0][0x2d0], -R160.reuse ;  /* 0x0000b400a9b27a23 */ /* 0x100fe400000108a0 */
[--C-:B------:R-:W-:Y:S01]  /*16ab0*/  FFMA.FTZ R176, R171, c[0x0][0x2d0], -R160.reuse ;  /* 0x0000b400abb07a23 */ /* 0x100fe200000108a0 */
[----:B------:R-:W1:Y:S01]  /*16ac0*/  MUFU.EX2 R8, R5 ;  /* 0x0000000500087308 */ /* 0x000e620000000800 */
[--C-:B------:R-:W-:Y:S02]  /*16ad0*/  FFMA.FTZ R175, R173, c[0x0][0x2d0], -R160.reuse ;  /* 0x0000b400adaf7a23 */ /* 0x100fe400000108a0 */
[--C-:B------:R-:W-:Y:S01]  /*16ae0*/  FFMA.FTZ R180, R151, c[0x0][0x2d0], -R160.reuse ;  /* 0x0000b40097b47a23 */ /* 0x100fe200000108a0 */
[----:B--2---:R-:W-:Y:S01]  /*16af0*/  FMNMX.FTZ R0, R7, R0, !PT ;  /* 0x0000000007007209 */ /* 0x004fe20007810000 */
[--C-:B------:R-:W-:Y:S02]  /*16b00*/  FFMA.FTZ R181, R149, c[0x0][0x2d0], -R160.reuse ;  /* 0x0000b40095b57a23 */ /* 0x100fe400000108a0 */
[--C-:B------:R-:W-:Y:S02]  /*16b10*/  FFMA.FTZ R182, R147, c[0x0][0x2d0], -R160.reuse ;  /* 0x0000b40093b67a23 */ /* 0x100fe400000108a0 */
[C---:B------:R-:W-:Y:S01]  /*16b20*/  FMUL.FTZ R153, R0.reuse, c[0x0][0x2d0] ;  /* 0x0000b40000997a20 */ /* 0x040fe20000410000 */
[----:B------:R-:W-:Y:S01]  /*16b30*/  MUFU.EX2 R178, R178 ;  /* 0x000000b200b27308 */ /* 0x000fe20000000800 */
[----:B------:R-:W-:Y:S02]  /*16b40*/  FADD.FTZ R4, -R0, R3 ;  /* 0x0000000300047221 */ /* 0x000fe40000010100 */
[--C-:B------:R-:W-:Y:S01]  /*16b50*/  FFMA.FTZ R174, R170, c[0x0][0x2d0], -R153.reuse ;  /* 0x0000b400aaae7a23 */ /* 0x100fe20000010899 */
[-C--:B------:R-:W-:Y:S01]  /*16b60*/  IADD3 R170, R192, R12.reuse, RZ ;  /* 0x0000000cc0aa7210 */ /* 0x080fe20007ffe0ff */
[--C-:B------:R-:W-:Y:S01]  /*16b70*/  FFMA.FTZ R173, R168, c[0x0][0x2d0], -R153.reuse ;  /* 0x0000b400a8ad7a23 */ /* 0x100fe20000010899 */
[----:B------:R-:W-:Y:S01]  /*16b80*/  IADD3 R168, R139, R12, RZ ;  /* 0x0000000c8ba87210 */ /* 0x000fe20007ffe0ff */
[--C-:B------:R-:W-:Y:S01]  /*16b90*/  FFMA.FTZ R172, R172, c[0x0][0x2d0], -R153.reuse ;  /* 0x0000b400acac7a23 */ /* 0x100fe20000010899 */
[C---:B------:R-:W-:Y:S01]  /*16ba0*/  IADD3 R9, R197.reuse, R170, RZ ;  /* 0x000000aac5097210 */ /* 0x040fe20007ffe0ff */
[----:B------:R-:W2:Y:S01]  /*16bb0*/  LDSM.16.MT88.4 R16, [R170] ;  /* 0x00000000aa10783b */ /* 0x000ea20000004200 */
[--C-:B------:R-:W-:Y:S01]  /*16bc0*/  FFMA.FTZ R171, R184, c[0x0][0x2d0], -R153.reuse ;  /* 0x0000b400b8ab7a23 */ /* 0x100fe20000010899 */
[----:B------:R-:W3:Y:S01]  /*16bd0*/  MUFU.EX2 R177, R177 ;  /* 0x000000b100b17308 */ /* 0x000ee20000000800 */
[----:B------:R-:W-:Y:S01]  /*16be0*/  FMUL.FTZ R3, R4, c[0x0][0x2d0] ;  /* 0x0000b40004037a20 */ /* 0x000fe20000410000 */
[----:B------:R-:W-:Y:S01]  /*16bf0*/  IADD3 R169, R197, R168, RZ ;  /* 0x000000a8c5a97210 */ /* 0x000fe20007ffe0ff */
[C---:B-1----:R-:W-:Y:S02]  /*16c00*/  FMUL.FTZ R4, R8.reuse, R132 ;  /* 0x0000008408047220 */ /* 0x042fe40000410000 */
[C---:B------:R-:W-:Y:S01]  /*16c10*/  FMUL.FTZ R5, R8.reuse, R133 ;  /* 0x0000008508057220 */ /* 0x040fe20000410000 */
[----:B------:R-:W1:Y:S01]  /*16c20*/  LDSM.16.MT88.4 R24, [R9] ;  /* 0x000000000918783b */ /* 0x000e620000004200 */
[C---:B------:R-:W-:Y:S02]  /*16c30*/  FMUL.FTZ R12, R8.reuse, R128 ;  /* 0x00000080080c7220 */ /* 0x040fe40000410000 */
[C---:B------:R-:W-:Y:S01]  /*16c40*/  FMUL.FTZ R13, R8.reuse, R129 ;  /* 0x00000081080d7220 */ /* 0x040fe20000410000 */
[----:B------:R-:W4:Y:S01]  /*16c50*/  MUFU.EX2 R3, R3 ;  /* 0x0000000300037308 */ /* 0x000f220000000800 */
[C---:B------:R-:W-:Y:S02]  /*16c60*/  FMUL.FTZ R20, R8.reuse, R120 ;  /* 0x0000007808147220 */ /* 0x040fe40000410000 */
[C---:B------:R-:W-:Y:S01]  /*16c70*/  FMUL.FTZ R21, R8.reuse, R121 ;  /* 0x0000007908157220 */ /* 0x040fe20000410000 */
[----:B------:R-:W5:Y:S01]  /*16c80*/  LDSM.16.MT88.4 R32, [R168] ;  /* 0x00000000a820783b */ /* 0x000f620000004200 */
[C---:B------:R-:W-:Y:S02]  /*16c90*/  FMUL.FTZ R28, R8.reuse, R112 ;  /* 0x00000070081c7220 */ /* 0x040fe40000410000 */
        /* <DEDUP_REMOVED lines=8> */
[----:B------:R-:W-:Y:S01]  /*16d20*/  FMUL.FTZ R45, R8, R45 ;  /* 0x0000002d082d7220 */ /* 0x000fe20000410000 */
[----:B------:R-:W3:Y:S01]  /*16d30*/  MUFU.EX2 R175, R175 ;  /* 0x000000af00af7308 */ /* 0x000ee20000000800 */
[--C-:B------:R-:W-:Y:S02]  /*16d40*/  FFMA.FTZ R183, R150, c[0x0][0x2d0], -R153.reuse ;  /* 0x0000b40096b77a23 */ /* 0x100fe40000010899 */
[--C-:B------:R-:W-:Y:S02]  /*16d50*/  FFMA.FTZ R184, R146, c[0x0][0x2d0], -R153.reuse ;  /* 0x0000b40092b87a23 */ /* 0x100fe40000010899 */
[C---:B----4-:R-:W-:Y:S02]  /*16d60*/  FMUL.FTZ R6, R3.reuse, R134 ;  /* 0x0000008603067220 */ /* 0x050fe40000410000 */
        /* <DEDUP_REMOVED lines=9> */
[----:B------:R-:W4:Y:S01]  /*16e00*/  MUFU.EX2 R173, R173 ;  /* 0x000000ad00ad7308 */ /* 0x000f220000000800 */
[C---:B------:R-:W-:Y:S01]  /*16e10*/  FMUL.FTZ R38, R3.reuse, R106 ;  /* 0x0000006a03267220 */ /* 0x040fe20000410000 */
[----:B------:R-:W-:Y:S01]  /*16e20*/  LDSM.16.MT88.4 R112, [R169+0x2000] ;  /* 0x00200000a970783b */ /* 0x000fe20000004200 */
[----:B------:R-:W-:Y:S01]  /*16e30*/  FMUL.FTZ R39, R3, R107 ;  /* 0x0000006b03277220 */ /* 0x000fe20000410000 */
[----:B---3--:R-:W-:Y:S01]  /*16e40*/  F2FP.BF16.PACK_AB R134, R175, R176 ;  /* 0x000000b0af86723e */ /* 0x008fe200000010ff */
[C---:B------:R-:W-:Y:S02]  /*16e50*/  FMUL.FTZ R42, R3.reuse, R42 ;  /* 0x0000002a032a7220 */ /* 0x040fe40000410000 */
[C---:B------:R-:W-:Y:S02]  /*16e60*/  FMUL.FTZ R43, R3.reuse, R43 ;  /* 0x0000002b032b7220 */ /* 0x040fe40000410000 */
[C---:B------:R-:W-:Y:S01]  /*16e70*/  FMUL.FTZ R46, R3.reuse, R46 ;  /* 0x0000002e032e7220 */ /* 0x040fe20000410000 */
[----:B------:R-:W-:Y:S01]  /*16e80*/  MUFU.EX2 R172, R172 ;  /* 0x000000ac00ac7308 */ /* 0x000fe20000000800 */
[----:B------:R-:W-:Y:S01]  /*16e90*/  LDSM.16.MT88.4 R104, [R168+0x2000] ;  /* 0x00200000a868783b */ /* 0x000fe20000004200 */
[----:B------:R-:W-:Y:S02]  /*16ea0*/  FMUL.FTZ R47, R3, R47 ;  /* 0x0000002f032f7220 */ /* 0x000fe40000410000 */
[--C-:B------:R-:W-:Y:S02]  /*16eb0*/  FFMA.FTZ R185, R148, c[0x0][0x2d0], -R153.reuse ;  /* 0x0000b40094b97a23 */ /* 0x100fe40000010899 */
[--C-:B------:R-:W-:Y:S02]  /*16ec0*/  FFMA.FTZ R186, R144, c[0x0][0x2d0], -R153.reuse ;  /* 0x0000b40090ba7a23 */ /* 0x100fe40000010899 */
[--C-:B------:R-:W-:Y:S01]  /*16ed0*/  FFMA.FTZ R190, R165, c[0x0][0x2d0], -R160.reuse ;  /* 0x0000b400a5be7a23 */ /* 0x100fe200000108a0 */
[----:B------:R-:W-:Y:S01]  /*16ee0*/  LDSM.16.MT88.4 R120, [R168+0x800] ;  /* 0x00080000a878783b */ /* 0x000fe20000004200 */
[----:B------:R-:W3:Y:S01]  /*16ef0*/  MUFU.EX2 R171, R171 ;  /* 0x000000ab00ab7308 */ /* 0x000ee20000000800 */
[--C-:B------:R-:W-:Y:S02]  /*16f00*/  FFMA.FTZ R189, R167, c[0x0][0x2d0], -R160.reuse ;  /* 0x0000b400a7bd7a23 */ /* 0x100fe400000108a0 */
[--C-:B------:R-:W-:Y:S01]  /*16f10*/  FFMA.FTZ R202, R163, c[0x0][0x2d0], -R160.reuse ;  /* 0x0000b400a3ca7a23 */ /* 0x100fe200000108a0 */
[----:B----4-:R-:W-:Y:S01]  /*16f20*/  F2FP.BF16.PACK_AB R133, R173, R174 ;  /* 0x000000aead85723e */ /* 0x010fe200000010ff */
[--C-:B------:R-:W-:Y:S02]  /*16f30*/  FFMA.FTZ R191, R166, c[0x0][0x2d0], -R153.reuse ;  /* 0x0000b400a6bf7a23 */ /* 0x100fe40000010899 */
[----:B------:R-:W-:Y:S01]  /*16f40*/  LDSM.16.MT88.4 R144, [R9+0x2800] ;  /* 0x002800000990783b */ /* 0x000fe20000004200 */
[--C-:B------:R-:W-:Y:S02]  /*16f50*/  FFMA.FTZ R240, R164, c[0x0][0x2d0], -R153.reuse ;  /* 0x0000b400a4f07a23 */ /* 0x100fe40000010899 */
[--C-:B------:R-:W-:Y:S01]  /*16f60*/  FFMA.FTZ R203, R162, c[0x0][0x2d0], -R153.reuse ;  /* 0x0000b400a2cb7a23 */ /* 0x100fe20000010899 */
[----:B------:R-:W-:Y:S01]  /*16f70*/  MUFU.EX2 R180, R180 ;  /* 0x000000b400b47308 */ /* 0x000fe20000000800 */
[--C-:B------:R-:W-:Y:S02]  /*16f80*/  FFMA.FTZ R241, R161, c[0x0][0x2d0], -R160.reuse ;  /* 0x0000b400a1f17a23 */ /* 0x100fe400000108a0 */
[--C-:B------:R-:W-:Y:S01]  /*16f90*/  FFMA.FTZ R242, R159, c[0x0][0x2d0], -R160.reuse ;  /* 0x0000b4009ff27a23 */ /* 0x100fe200000108a0 */
[----:B------:R-:W-:Y:S01]  /*16fa0*/  LDSM.16.MT88.4 R148, [R168+0x2800] ;  /* 0x00280000a894783b */ /* 0x000fe20000004200 */
[--C-:B------:R-:W-:Y:S02]  /*16fb0*/  FFMA.FTZ R244, R157, c[0x0][0x2d0], -R160.reuse ;  /* 0x0000b4009df47a23 */ /* 0x100fe400000108a0 */
[--C-:B------:R-:W-:Y:S02]  /*16fc0*/  FFMA.FTZ R246, R158, c[0x0][0x2d0], -R153.reuse ;  /* 0x0000b4009ef67a23 */ /* 0x100fe40000010899 */
[--C-:B------:R-:W-:Y:S01]  /*16fd0*/  FFMA.FTZ R247, R156, c[0x0][0x2d0], -R153.reuse ;  /* 0x0000b4009cf77a23 */ /* 0x100fe20000010899 */
[----:B------:R-:W-:Y:S01]  /*16fe0*/  MUFU.EX2 R181, R181 ;  /* 0x000000b500b57308 */ /* 0x000fe20000000800 */
[--C-:B------:R-:W-:Y:S01]  /*16ff0*/  FFMA.FTZ R248, R154, c[0x0][0x2d0], -R153.reuse ;  /* 0x0000b4009af87a23 */ /* 0x100fe20000010899 */
[----:B------:R-:W-:Y:S01]  /*17000*/  LDSM.16.MT88.4 R156, [R9+0x3800] ;  /* 0x00380000099c783b */ /* 0x000fe20000004200 */
[----:B---3--:R-:W-:Y:S01]  /*17010*/  F2FP.BF16.PACK_AB R135, R171, R172 ;  /* 0x000000acab87723e */ /* 0x008fe200000010ff */
[C---:B------:R-:W-:Y:S02]  /*17020*/  FMUL.FTZ R48, R8.reuse, R48 ;  /* 0x0000003008307220 */ /* 0x040fe40000410000 */
[C---:B------:R-:W-:Y:S02]  /*17030*/  FMUL.FTZ R49, R8.reuse, R49 ;  /* 0x0000003108317220 */ /* 0x040fe40000410000 */
[C---:B------:R-:W-:Y:S02]  /*17040*/  FMUL.FTZ R50, R3.reuse, R50 ;  /* 0x0000003203327220 */ /* 0x040fe40000410000 */
[C---:B--2---:R-:W-:Y:S01]  /*17050*/  HMMA.16816.F32.BF16 R4, R132.reuse, R16, R4 ;  /* 0x000000108404723c */ /* 0x044fe20000041804 */
[----:B------:R-:W-:Y:S01]  /*17060*/  LDSM.16.MT88.4 R164, [R169+0x3800] ;  /* 0x00380000a9a4783b */ /* 0x000fe20000004200 */
[----:B------:R-:W-:Y:S03]  /*17070*/  MUFU.EX2 R182, R182 ;  /* 0x000000b600b67308 */ /* 0x000fe60000000800 */
[C---:B------:R-:W-:Y:S02]  /*17080*/  FMUL.FTZ R51, R3.reuse, R51 ;  /* 0x0000003303337220 */ /* 0x040fe40000410000 */
[C---:B------:R-:W-:Y:S01]  /*17090*/  FMUL.FTZ R16, R8.reuse, R124 ;  /* 0x0000007c08107220 */ /* 0x040fe20000410000 */
[C---:B------:R-:W-:Y:S04]  /*170a0*/  HMMA.16816.F32.BF16 R12, R132.reuse, R18, R12 ;  /* 0x00000012840c723c */ /* 0x040fe8000004180c */
[C---:B------:R-:W-:Y:S01]  /*170b0*/  FMUL.FTZ R17, R8.reuse, R125 ;  /* 0x0000007d08117220 */ /* 0x040fe20000410000 */
[----:B------:R-:W-:Y:S01]  /*170c0*/  MUFU.EX2 R183, R183 ;  /* 0x000000b700b77308 */ /* 0x000fe20000000800 */
[C---:B------:R-:W-:Y:S02]  /*170d0*/  FMUL.FTZ R52, R8.reuse, R52 ;  /* 0x0000003408347220 */ /* 0x040fe40000410000 */
[C---:B------:R-:W-:Y:S04]  /*170e0*/  FMUL.FTZ R18, R3.reuse, R126 ;  /* 0x0000007e03127220 */ /* 0x040fe80000410000 */
[C---:B------:R-:W-:Y:S02]  /*170f0*/  FMUL.FTZ R19, R3.reuse, R127 ;  /* 0x0000007f03137220 */ /* 0x040fe40000410000 */
[----:B------:R-:W2:Y:S01]  /*17100*/  LDSM.16.MT88.4 R124, [R169] ;  /* 0x00000000a97c783b */ /* 0x000ea20000004200 */
[C---:B------:R-:W-:Y:S01]  /*17110*/  FMUL.FTZ R53, R8.reuse, R53 ;  /* 0x0000003508357220 */ /* 0x040fe20000410000 */
[----:B------:R-:W-:Y:S01]  /*17120*/  MUFU.EX2 R184, R184 ;  /* 0x000000b800b87308 */ /* 0x000fe20000000800 */
[C---:B------:R-:W-:Y:S02]  /*17130*/  FMUL.FTZ R54, R3.reuse, R54 ;  /* 0x0000003603367220 */ /* 0x040fe40000410000 */
[C---:B-1----:R-:W-:Y:S03]  /*17140*/  HMMA.16816.F32.BF16 R16, R132.reuse, R24, R16 ;  /* 0x000000188410723c */ /* 0x042fe60000041810 */
        /* <DEDUP_REMOVED lines=13> */
[C---:B-----5:R-:W-:Y:S02]  /*17220*/  HMMA.16816.F32.BF16 R24, R132.reuse, R32, R24 ;  /* 0x000000208418723c */ /* 0x060fe40000041818 */
[----:B------:R-:W-:Y:S01]  /*17230*/  MUFU.EX2 R190, R190 ;  /* 0x000000be00be7308 */ /* 0x000fe20000000800 */
[C---:B------:R-:W-:Y:S02]  /*17240*/  FMUL.FTZ R60, R8.reuse, R60 ;  /* 0x0000003c083c7220 */ /* 0x040fe40000410000 */
        /* <DEDUP_REMOVED lines=8> */
[----:B------:R-:W3:Y:S01]  /*172d0*/  LDSM.16.MT88.4 R108, [R9+0x2000] ;  /* 0x00200000096c783b */ /* 0x000ee20000004200 */
[C---:B------:R-:W-:Y:S01]  /*172e0*/  FMUL.FTZ R63, R3.reuse, R63 ;  /* 0x0000003f033f7220 */ /* 0x040fe20000410000 */
[----:B------:R-:W-:Y:S01]  /*172f0*/  MUFU.EX2 R202, R202 ;  /* 0x000000ca00ca7308 */ /* 0x000fe20000000800 */
[C---:B------:R-:W-:Y:S02]  /*17300*/  FMUL.FTZ R64, R8.reuse, R64 ;  /* 0x0000004008407220 */ /* 0x040fe40000410000 */
[C---:B--2---:R-:W-:Y:S03]  /*17310*/  HMMA.16816.F32.BF16 R32, R132.reuse, R124, R32 ;  /* 0x0000007c8420723c */ /* 0x044fe60000041820 */
[C---:B------:R-:W-:Y:S02]  /*17320*/  FMUL.FTZ R65, R8.reuse, R65 ;  /* 0x0000004108417220 */ /* 0x040fe40000410000 */
[C---:B------:R-:W-:Y:S02]  /*17330*/  FMUL.FTZ R66, R3.reuse, R66 ;  /* 0x0000004203427220 */ /* 0x040fe40000410000 */
[C---:B------:R-:W-:Y:S01]  /*17340*/  FMUL.FTZ R67, R3.reuse, R67 ;  /* 0x0000004303437220 */ /* 0x040fe20000410000 */
[C---:B------:R-:W-:Y:S01]  /*17350*/  HMMA.16816.F32.BF16 R36, R132.reuse, R126, R36 ;  /* 0x0000007e8424723c */ /* 0x040fe20000041824 */
[----:B------:R-:W-:Y:S01]  /*17360*/  LDSM.16.MT88.4 R124, [R169+0x800] ;  /* 0x00080000a97c783b */ /* 0x000fe20000004200 */
[----:B------:R-:W-:Y:S02]  /*17370*/  MUFU.EX2 R191, R191 ;  /* 0x000000bf00bf7308 */ /* 0x000fe40000000800 */
[C---:B------:R-:W-:Y:S02]  /*17380*/  FMUL.FTZ R68, R8.reuse, R68 ;  /* 0x0000004408447220 */ /* 0x040fe40000410000 */
[C---:B------:R-:W-:Y:S02]  /*17390*/  FMUL.FTZ R69, R8.reuse, R69 ;  /* 0x0000004508457220 */ /* 0x040fe40000410000 */
[C---:B-1----:R-:W-:Y:S04]  /*173a0*/  HMMA.16816.F32.BF16 R40, R132.reuse, R116, R40 ;  /* 0x000000748428723c */ /* 0x042fe80000041828 */
[C---:B------:R-:W-:Y:S01]  /*173b0*/  FMUL.FTZ R70, R3.reuse, R70 ;  /* 0x0000004603467220 */ /* 0x040fe20000410000 */
[----:B------:R-:W-:Y:S01]  /*173c0*/  MUFU.EX2 R240, R240 ;  /* 0x000000f000f07308 */ /* 0x000fe20000000800 */
[C---:B------:R-:W-:Y:S02]  /*173d0*/  FMUL.FTZ R71, R3.reuse, R71 ;  /* 0x0000004703477220 */ /* 0x040fe40000410000 */
[C---:B------:R-:W-:Y:S01]  /*173e0*/  HMMA.16816.F32.BF16 R44, R132.reuse, R118, R44 ;  /* 0x00000076842c723c */ /* 0x040fe2000004182c */
[----:B------:R-:W-:Y:S03]  /*173f0*/  LDSM.16.MT88.4 R116, [R170+0x800] ;  /* 0x00080000aa74783b */ /* 0x000fe60000004200 */
[C---:B------:R-:W-:Y:S02]  /*17400*/  FMUL.FTZ R72, R8.reuse, R72 ;  /* 0x0000004808487220 */ /* 0x040fe40000410000 */
[C---:B------:R-:W-:Y:S01]  /*17410*/  FMUL.FTZ R73, R8.reuse, R73 ;  /* 0x0000004908497220 */ /* 0x040fe20000410000 */
[----:B------:R-:W-:Y:S01]  /*17420*/  MUFU.EX2 R203, R203 ;  /* 0x000000cb00cb7308 */ /* 0x000fe20000000800 */
[C---:B------:R-:W-:Y:S01]  /*17430*/  FMUL.FTZ R74, R3.reuse, R74 ;  /* 0x0000004a034a7220 */ /* 0x040fe20000410000 */
[C---:B---3--:R-:W-:Y:S03]  /*17440*/  HMMA.16816.F32.BF16 R48, R132.reuse, R108, R48 ;  /* 0x0000006c8430723c */ /* 0x048fe60000041830 */
[C---:B------:R-:W-:Y:S02]  /*17450*/  FMUL.FTZ R75, R3.reuse, R75 ;  /* 0x0000004b034b7220 */ /* 0x040fe40000410000 */
[C---:B------:R-:W-:Y:S03]  /*17460*/  FMUL.FTZ R76, R8.reuse, R76 ;  /* 0x0000004c084c7220 */ /* 0x040fe60000410000 */
[----:B------:R-:W-:Y:S01]  /*17470*/  MUFU.EX2 R241, R241 ;  /* 0x000000f100f17308 */ /* 0x000fe20000000800 */
[C---:B------:R-:W-:Y:S01]  /*17480*/  FMUL.FTZ R77, R8.reuse, R77 ;  /* 0x0000004d084d7220 */ /* 0x040fe20000410000 */
[C---:B------:R-:W-:Y:S01]  /*17490*/  HMMA.16816.F32.BF16 R52, R132.reuse, R110, R52 ;  /* 0x0000006e8434723c */ /* 0x040fe20000041834 */
[----:B------:R-:W1:Y:S02]  /*174a0*/  LDSM.16.MT88.4 R108, [R170+0x4000] ;  /* 0x00400000aa6c783b */ /* 0x000e640000004200 */
[C---:B------:R-:W-:Y:S02]  /*174b0*/  FMUL.FTZ R78, R3.reuse, R78 ;  /* 0x0000004e034e7220 */ /* 0x040fe40000410000 */
[C---:B------:R-:W-:Y:S03]  /*174c0*/  FMUL.FTZ R79, R3.reuse, R79 ;  /* 0x0000004f034f7220 */ /* 0x040fe60000410000 */
[C---:B------:R-:W-:Y:S01]  /*174d0*/  HMMA.16816.F32.BF16 R56, R132.reuse, R104, R56 ;  /* 0x000000688438723c */ /* 0x040fe20000041838 */
[----:B------:R-:W-:Y:S03]  /*174e0*/  MUFU.EX2 R242, R242 ;  /* 0x000000f200f27308 */ /* 0x000fe60000000800 */
[C---:B------:R-:W-:Y:S02]  /*174f0*/  FMUL.FTZ R88, R8.reuse, R88 ;  /* 0x0000005808587220 */ /* 0x040fe40000410000 */
[C---:B------:R-:W-:Y:S02]  /*17500*/  FMUL.FTZ R89, R8.reuse, R89 ;  /* 0x0000005908597220 */ /* 0x040fe40000410000 */
[C---:B------:R-:W-:Y:S01]  /*17510*/  HMMA.16816.F32.BF16 R60, R132.reuse, R106, R60 ;  /* 0x0000006a843c723c */ /* 0x040fe2000004183c */
[----:B------:R-:W2:Y:S02]  /*17520*/  LDSM.16.MT88.4 R104, [R9+0x4000] ;  /* 0x004000000968783b */ /* 0x000ea40000004200 */
[----:B------:R-:W-:Y:S01]  /*17530*/  MUFU.EX2 R244, R244 ;  /* 0x000000f400f47308 */ /* 0x000fe20000000800 */
[C---:B------:R-:W-:Y:S02]  /*17540*/  FMUL.FTZ R90, R3.reuse, R90 ;  /* 0x0000005a035a7220 */ /* 0x040fe40000410000 */
[----:B------:R-:W-:Y:S02]  /*17550*/  FMUL.FTZ R91, R3, R91 ;  /* 0x0000005b035b7220 */ /* 0x000fe40000410000 */
[C---:B------:R-:W-:Y:S04]  /*17560*/  HMMA.16816.F32.BF16 R64, R132.reuse, R112, R64 ;  /* 0x000000708440723c */ /* 0x040fe80000041840 */
[--C-:B------:R-:W-:Y:S01]  /*17570*/  FFMA.FTZ R179, R179, c[0x0][0x2d0], -R160.reuse ;  /* 0x0000b400b3b37a23 */ /* 0x100fe200000108a0 */
[----:B------:R-:W-:Y:S01]  /*17580*/  MUFU.EX2 R246, R246 ;  /* 0x000000f600f67308 */ /* 0x000fe20000000800 */
[C---:B------:R-:W-:Y:S02]  /*17590*/  FMUL.FTZ R92, R8.reuse, R92 ;  /* 0x0000005c085c7220 */ /* 0x040fe40000410000 */
[C---:B------:R-:W-:Y:S01]  /*175a0*/  HMMA.16816.F32.BF16 R68, R132.reuse, R114, R68 ;  /* 0x000000728444723c */ /* 0x040fe20000041844 */
[----:B------:R-:W3:Y:S03]  /*175b0*/  LDSM.16.MT88.4 R112, [R168+0x4000] ;  /* 0x00400000a870783b */ /* 0x000ee60000004200 */
[C---:B------:R-:W-:Y:S02]  /*175c0*/  FMUL.FTZ R93, R8.reuse, R93 ;  /* 0x0000005d085d7220 */ /* 0x040fe40000410000 */
[C---:B------:R-:W-:Y:S01]  /*175d0*/  FMUL.FTZ R94, R3.reuse, R94 ;  /* 0x0000005e035e7220 */ /* 0x040fe20000410000 */
[----:B------:R-:W4:Y:S01]  /*175e0*/  MUFU.EX2 R179, R179 ;  /* 0x000000b300b37308 */ /* 0x000f220000000800 */
[C---:B------:R-:W-:Y:S01]  /*175f0*/  FMUL.FTZ R95, R3.reuse, R95 ;  /* 0x0000005f035f7220 */ /* 0x040fe20000410000 */
[C---:B-1----:R-:W-:Y:S03]  /*17600*/  HMMA.16816.F32.BF16 R72, R132.reuse, R108, R72 ;  /* 0x0000006c8448723c */ /* 0x042fe60000041848 */
[C---:B------:R-:W-:Y:S02]  /*17610*/  FMUL.FTZ R96, R8.reuse, R96 ;  /* 0x0000006008607220 */ /* 0x040fe40000410000 */
[C---:B------:R-:W-:Y:S02]  /*17620*/  FMUL.FTZ R97, R8.reuse, R97 ;  /* 0x0000006108617220 */ /* 0x040fe40000410000 */
[C---:B------:R-:W-:Y:S01]  /*17630*/  FMUL.FTZ R98, R3.reuse, R98 ;  /* 0x0000006203627220 */ /* 0x040fe20000410000 */
[C---:B------:R-:W-:Y:S01]  /*17640*/  HMMA.16816.F32.BF16 R76, R132.reuse, R110, R76 ;  /* 0x0000006e844c723c */ /* 0x040fe2000004184c */
[----:B------:R-:W1:Y:S01]  /*17650*/  LDSM.16.MT88.4 R108, [R169+0x4000] ;  /* 0x00400000a96c783b */ /* 0x000e620000004200 */
[----:B------:R-:W5:Y:S02]  /*17660*/  MUFU.EX2 R247, R247 ;  /* 0x000000f700f77308 */ /* 0x000f640000000800 */
[C---:B------:R-:W-:Y:S02]  /*17670*/  FMUL.FTZ R80, R8.reuse, R80 ;  /* 0x0000005008507220 */ /* 0x040fe40000410000 */
[C---:B------:R-:W-:Y:S02]  /*17680*/  FMUL.FTZ R81, R8.reuse, R81 ;  /* 0x0000005108517220 */ /* 0x040fe40000410000 */
[C---:B------:R-:W-:Y:S04]  /*17690*/  FMUL.FTZ R82, R3.reuse, R82 ;  /* 0x0000005203527220 */ /* 0x040fe80000410000 */
[C---:B------:R-:W-:Y:S01]  /*176a0*/  FMUL.FTZ R83, R3.reuse, R83 ;  /* 0x0000005303537220 */ /* 0x040fe20000410000 */
[----:B------:R-:W-:Y:S01]  /*176b0*/  MUFU.EX2 R248, R248 ;  /* 0x000000f800f87308 */ /* 0x000fe20000000800 */
[C---:B------:R-:W-:Y:S02]  /*176c0*/  FMUL.FTZ R99, R3.reuse, R99 ;  /* 0x0000006303637220 */ /* 0x040fe40000410000 */
[C---:B------:R-:W-:Y:S02]  /*176d0*/  FMUL.FTZ R100, R8.reuse, R100 ;  /* 0x0000006408647220 */ /* 0x040fe40000410000 */
[C---:B------:R-:W-:Y:S01]  /*176e0*/  FMUL.FTZ R101, R8.reuse, R101 ;  /* 0x0000006508657220 */ /* 0x040fe20000410000 */
[C---:B--2---:R-:W-:Y:S03]  /*176f0*/  HMMA.16816.F32.BF16 R80, R132.reuse, R104, R80 ;  /* 0x000000688450723c */ /* 0x044fe60000041850 */
[C---:B------:R-:W-:Y:S02]  /*17700*/  FMUL.FTZ R84, R8.reuse, R84 ;  /* 0x0000005408547220 */ /* 0x040fe40000410000 */
[----:B------:R-:W-:Y:S02]  /*17710*/  FMUL.FTZ R85, R8, R85 ;  /* 0x0000005508557220 */ /* 0x000fe40000410000 */
[C---:B------:R-:W-:Y:S01]  /*17720*/  FMUL.FTZ R86, R3.reuse, R86 ;  /* 0x0000005603567220 */ /* 0x040fe20000410000 */
[----:B----4-:R-:W-:Y:S01]  /*17730*/  F2FP.BF16.PACK_AB R104, R180, R179 ;  /* 0x000000b3b468723e */ /* 0x010fe200000010ff */
[C---:B------:R-:W-:Y:S03]  /*17740*/  FMUL.FTZ R87, R3.reuse, R87 ;  /* 0x0000005703577220 */ /* 0x040fe60000410000 */
[C---:B------:R-:W-:Y:S01]  /*17750*/  FMUL.FTZ R102, R3.reuse, R102 ;  /* 0x0000006603667220 */ /* 0x040fe20000410000 */
[----:B------:R-:W-:Y:S01]  /*17760*/  F2FP.BF16.PACK_AB R105, R184, R183 ;  /* 0x000000b7b869723e */ /* 0x000fe200000010ff */
[----:B------:R-:W-:Y:S02]  /*17770*/  FMUL.FTZ R103, R3, R103 ;  /* 0x0000006703677220 */ /* 0x000fe40000410000 */
[C---:B------:R-:W-:Y:S03]  /*17780*/  HMMA.16816.F32.BF16 R84, R132.reuse, R106, R84 ;  /* 0x0000006a8454723c */ /* 0x040fe60000041854 */
[--C-:B------:R-:W-:Y:S02]  /*17790*/  FFMA.FTZ R187, R187, c[0x0][0x2d0], -R160.reuse ;  /* 0x0000b400bbbb7a23 */ /* 0x100fe400000108a0 */
[----:B------:R-:W-:Y:S02]  /*177a0*/  FFMA.FTZ R160, R155, c[0x0][0x2d0], -R160 ;  /* 0x0000b4009ba07a23 */ /* 0x000fe400000108a0 */
[----:B------:R-:W-:Y:S01]  /*177b0*/  F2FP.BF16.PACK_AB R106, R182, R181 ;  /* 0x000000b5b66a723e */ /* 0x000fe200000010ff */
[C---:B---3--:R-:W-:Y:S01]  /*177c0*/  HMMA.16816.F32.BF16 R88, R132.reuse, R112, R88 ;  /* 0x000000708458723c */ /* 0x048fe20000041858 */
[----:B------:R2:W3:Y:S03]  /*177d0*/  MUFU.EX2 R245, R160 ;  /* 0x000000a000f57308 */ /* 0x0004e60000000800 */
[----:B------:R-:W-:Y:S01]  /*177e0*/  F2FP.BF16.PACK_AB R107, R186, R185 ;  /* 0x000000b9ba6b723e */ /* 0x000fe200000010ff */
[--C-:B------:R-:W-:Y:S02]  /*177f0*/  FFMA.FTZ R188, R188, c[0x0][0x2d0], -R153.reuse ;  /* 0x0000b400bcbc7a23 */ /* 0x100fe40000010899 */
[----:B------:R-:W-:Y:S01]  /*17800*/  FFMA.FTZ R153, R152, c[0x0][0x2d0], -R153 ;  /* 0x0000b40098997a23 */ /* 0x000fe20000010899 */
[C---:B------:R-:W-:Y:S01]  /*17810*/  HMMA.16816.F32.BF16 R92, R132.reuse, R114, R92 ;  /* 0x00000072845c723c */ /* 0x040fe2000004185c */
[----:B------:R-:W4:Y:S02]  /*17820*/  LDSM.16.MT88.4 R112, [R9+0x800] ;  /* 0x000800000970783b */ /* 0x000f240000004200 */
[----:B------:R3:W3:Y:S01]  /*17830*/  MUFU.EX2 R249, R153 ;  /* 0x0000009900f97308 */ /* 0x0006e20000000800 */
[----:B------:R-:W-:Y:S02]  /*17840*/  FFMA.FTZ R178, R8, R239, R178 ;  /* 0x000000ef08b27223 */ /* 0x000fe400000100b2 */
[----:B------:R-:W-:Y:S02]  /*17850*/  FFMA.FTZ R174, R3, R238, R174 ;  /* 0x000000ee03ae7223 */ /* 0x000fe400000100ae */
[C---:B-1----:R-:W-:Y:S04]  /*17860*/  HMMA.16816.F32.BF16 R96, R132.reuse, R108, R96 ;  /* 0x0000006c8460723c */ /* 0x042fe80000041860 */
[----:B------:R-:W-:Y:S01]  /*17870*/  FADD.FTZ R177, R177, R178 ;  /* 0x000000b2b1b17221 */ /* 0x000fe20000010000 */
[----:B------:R-:W1:Y:S01]  /*17880*/  MUFU.EX2 R187, R187 ;  /* 0x000000bb00bb7308 */ /* 0x000e620000000800 */
[----:B------:R-:W-:Y:S02]  /*17890*/  FADD.FTZ R173, R173, R174 ;  /* 0x000000aeadad7221 */ /* 0x000fe40000010000 */
[----:B------:R-:W-:Y:S01]  /*178a0*/  HMMA.16816.F32.BF16 R100, R132, R110, R100 ;  /* 0x0000006e8464723c */ /* 0x000fe20000041864 */
[----:B------:R-:W1:Y:S03]  /*178b0*/  LDSM.16.MT88.4 R108, [R169+0x2800] ;  /* 0x00280000a96c783b */ /* 0x000e660000004200 */
[----:B------:R-:W-:Y:S02]  /*178c0*/  FADD.FTZ R176, R176, R177 ;  /* 0x000000b1b0b07221 */ /* 0x000fe40000010000 */
[----:B------:R-:W-:Y:S01]  /*178d0*/  FADD.FTZ R172, R172, R173 ;  /* 0x000000adacac7221 */ /* 0x000fe20000010000 */
[----:B------:R-:W1:Y:S01]  /*178e0*/  MUFU.EX2 R188, R188 ;  /* 0x000000bc00bc7308 */ /* 0x000e620000000800 */
[C---:B------:R-:W-:Y:S01]  /*178f0*/  HMMA.16816.F32.BF16 R4, R104.reuse, R116, R4 ;  /* 0x000000746804723c */ /* 0x040fe20000041804 */
[----:B--2---:R-:W-:Y:S04]  /*17900*/  LDSM.16.MT88.4 R160, [R168+0x3800] ;  /* 0x00380000a8a0783b */ /* 0x004fe80000004200 */
[----:B------:R-:W-:Y:S02]  /*17910*/  FADD.FTZ R176, R175, R176 ;  /* 0x000000b0afb07221 */ /* 0x000fe40000010000 */
[----:B------:R-:W-:Y:S01]  /*17920*/  FADD.FTZ R172, R171, R172 ;  /* 0x000000acabac7221 */ /* 0x000fe20000010000 */
[C---:B------:R-:W-:Y:S01]  /*17930*/  HMMA.16816.F32.BF16 R12, R104.reuse, R118, R12 ;  /* 0x00000076680c723c */ /* 0x040fe2000004180c */
[----:B------:R-:W-:Y:S03]  /*17940*/  LDSM.16.MT88.4 R116, [R9+0x4800] ;  /* 0x004800000974783b */ /* 0x000fe60000004200 */
[----:B------:R-:W-:Y:S02]  /*17950*/  FADD.FTZ R179, R179, R176 ;  /* 0x000000b0b3b37221 */ /* 0x000fe40000010000 */
[----:B------:R-:W-:Y:S02]  /*17960*/  FADD.FTZ R183, R183, R172 ;  /* 0x000000acb7b77221 */ /* 0x000fe40000010000 */
[----:B------:R-:W-:Y:S01]  /*17970*/  FADD.FTZ R180, R180, R179 ;  /* 0x000000b3b4b47221 */ /* 0x000fe20000010000 */
[C---:B----4-:R-:W-:Y:S01]  /*17980*/  HMMA.16816.F32.BF16 R16, R104.reuse, R112, R16 ;  /* 0x000000706810723c */ /* 0x050fe20000041810 */
[----:B---3--:R-:W-:Y:S02]  /*17990*/  LDSM.16.MT88.4 R152, [R170+0x3800] ;  /* 0x00380000aa98783b */ /* 0x008fe40000004200 */
[----:B------:R-:W-:Y:S02]  /*179a0*/  FADD.FTZ R184, R184, R183 ;  /* 0x000000b7b8b87221 */ /* 0x000fe40000010000 */
[----:B------:R-:W-:Y:S02]  /*179b0*/  FADD.FTZ R181, R181, R180 ;  /* 0x000000b4b5b57221 */ /* 0x000fe40000010000 */
[----:B------:R-:W-:Y:S01]  /*179c0*/  FADD.FTZ R185, R185, R184 ;  /* 0x000000b8b9b97221 */ /* 0x000fe20000010000 */
[C---:B------:R-:W-:Y:S01]  /*179d0*/  HMMA.16816.F32.BF16 R20, R104.reuse, R114, R20 ;  /* 0x000000726814723c */ /* 0x040fe20000041814 */
[----:B------:R-:W2:Y:S03]  /*179e0*/  LDSM.16.MT88.4 R112, [R170+0x4800] ;  /* 0x00480000aa70783b */ /* 0x000ea60000004200 */
[----:B------:R-:W-:Y:S02]  /*179f0*/  FADD.FTZ R182, R182, R181 ;  /* 0x000000b5b6b67221 */ /* 0x000fe40000010000 */
[----:B------:R-:W-:Y:S02]  /*17a00*/  FADD.FTZ R186, R186, R185 ;  /* 0x000000b9baba7221 */ /* 0x000fe40000010000 */
[C---:B------:R-:W-:Y:S08]  /*17a10*/  HMMA.16816.F32.BF16 R24, R104.reuse, R120, R24 ;  /* 0x000000786818723c */ /* 0x040ff00000041818 */
[C---:B------:R-:W-:Y:S01]  /*17a20*/  HMMA.16816.F32.BF16 R28, R104.reuse, R122, R28 ;  /* 0x0000007a681c723c */ /* 0x040fe2000004181c */
[----:B------:R-:W3:Y:S07]  /*17a30*/  LDSM.16.MT88.4 R120, [R168+0x4800] ;  /* 0x00480000a878783b */ /* 0x000eee0000004200 */
[C---:B------:R-:W-:Y:S08]  /*17a40*/  HMMA.16816.F32.BF16 R32, R104.reuse, R124, R32 ;  /* 0x0000007c6820723c */ /* 0x040ff00000041820 */
[C---:B------:R-:W-:Y:S01]  /*17a50*/  HMMA.16816.F32.BF16 R36, R104.reuse, R126, R36 ;  /* 0x0000007e6824723c */ /* 0x040fe20000041824 */
[----:B------:R-:W-:Y:S07]  /*17a60*/  LDSM.16.MT88.4 R124, [R169+0x1000] ;  /* 0x00100000a97c783b */ /* 0x000fee0000004200 */
[C---:B------:R-:W-:Y:S08]  /*17a70*/  HMMA.16816.F32.BF16 R40, R104.reuse, R128, R40 ;  /* 0x000000806828723c */ /* 0x040ff00000041828 */
[C---:B------:R-:W-:Y:S01]  /*17a80*/  HMMA.16816.F32.BF16 R44, R104.reuse, R130, R44 ;  /* 0x00000082682c723c */ /* 0x040fe2000004182c */
[----:B------:R-:W-:Y:S07]  /*17a90*/  LDSM.16.MT88.4 R128, [R9+0x3000] ;  /* 0x003000000980783b */ /* 0x000fee0000004200 */
[C---:B------:R-:W-:Y:S07]  /*17aa0*/  HMMA.16816.F32.BF16 R48, R104.reuse, R144, R48 ;  /* 0x000000906830723c */ /* 0x040fee0000041830 */
[----:B------:R-:W-:Y:S01]  /*17ab0*/  F2FP.BF16.PACK_AB R144, R242, R241 ;  /* 0x000000f1f290723e */ /* 0x000fe200000010ff */
[C---:B------:R-:W-:Y:S04]  /*17ac0*/  HMMA.16816.F32.BF16 R52, R104.reuse, R146, R52 ;  /* 0x000000926834723c */ /* 0x040fe80000041834 */
[----:B-----5:R-:W-:Y:S03]  /*17ad0*/  F2FP.BF16.PACK_AB R145, R247, R246 ;  /* 0x000000f6f791723e */ /* 0x020fe600000010ff */
[----:B------:R-:W-:Y:S01]  /*17ae0*/  F2FP.BF16.PACK_AB R146, R245, R244 ;  /* 0x000000f4f592723e */ /* 0x000fe200000010ff */
        /* <DEDUP_REMOVED lines=72> */
[C---:B------:R-:W-:Y:S01]  /*17f70*/  HMMA.16816.F32.BF16 R132, R144.reuse, R128, R4 ;  /* 0x000000809084723c */ /* 0x040fe20000041804 */
[----:B------:R-:W2:Y:S07]  /*17f80*/  LDSM.16.MT88.4 R4, [R170+0x5800] ;  /* 0x00580000aa04783b */ /* 0x000eae0000004200 */
[C---:B------:R-:W-:Y:S01]  /*17f90*/  HMMA.16816.F32.BF16 R128, R144.reuse, R130, R12 ;  /* 0x000000829080723c */ /* 0x040fe2000004180c */
[----:B------:R4:W5:Y:S07]  /*17fa0*/  LDSM.16.MT88.4 R12, [R9+0x5800] ;  /* 0x00580000090c783b */ /* 0x00096e0000004200 */
[C---:B---3--:R-:W-:Y:S01]  /*17fb0*/  HMMA.16816.F32.BF16 R124, R144.reuse, R120, R16 ;  /* 0x00000078907c723c */ /* 0x048fe20000041810 */
[----:B------:R-:W3:Y:S07]  /*17fc0*/  LDSM.16.MT88.4 R16, [R168+0x5800] ;  /* 0x00580000a810783b */ /* 0x000eee0000004200 */
[C---:B------:R-:W-:Y:S07]  /*17fd0*/  HMMA.16816.F32.BF16 R120, R144.reuse, R122, R20 ;  /* 0x0000007a9078723c */ /* 0x040fee0000041814 */
[----:B------:R-:W-:Y:S01]  /*17fe0*/  IADD3 R21, R243, -0x2, RZ ;  /* 0xfffffffef3157810 */ /* 0x000fe20007ffe0ff */
[C---:B-1----:R-:W-:Y:S03]  /*17ff0*/  HMMA.16816.F32.BF16 R116, R144.reuse, R108, R24 ;  /* 0x0000006c9074723c */ /* 0x042fe60000041818 */
[C---:B------:R-:W-:Y:S05]  /*18000*/  ISETP.GE.AND P0, PT, R21.reuse, R232, PT ;  /* 0x000000e81500720c */ /* 0x040fea0003f06270 */
[C---:B------:R-:W-:Y:S08]  /*18010*/  HMMA.16816.F32.BF16 R112, R144.reuse, R110, R28 ;  /* 0x0000006e9070723c */ /* 0x040ff0000004181c */
[C---:B------:R-:W-:Y:S03]  /*18020*/  HMMA.16816.F32.BF16 R108, R144.reuse, R148, R32 ;  /* 0x00000094906c723c */ /* 0x040fe60000041820 */
[----:B------:R-:W-:Y:S01]  /*18030*/  @P0 ISETP.GE.AND P3, PT, R228, c[0x0][0x1d4], PT ;  /* 0x00007500e4000a0c */ /* 0x000fe20003f66270 */
[C---:B----4-:R-:W-:Y:S04]  /*18040*/  @P0 IMAD.WIDE.U32 R8, R21.reuse, c[0x0][0x1e0], RZ ;  /* 0x0000780015080a25 */ /* 0x050fe800078e00ff */
[C---:B------:R-:W-:Y:S04]  /*18050*/  HMMA.16816.F32.BF16 R104, R144.reuse, R150, R36 ;  /* 0x000000969068723c */ /* 0x040fe80000041824 */
[----:B------:R-:W-:Y:S04]  /*18060*/  @P0 SHF.L.U32 R3, R8, 0x6, RZ ;  /* 0x0000000608030819 */ /* 0x000fe800000006ff */
        /* <DEDUP_REMOVED lines=12> */
[----:B------:R-:W-:Y:S01]  /*18130*/  @P0 IMAD R4, R21, c[0x0][0x1e4], R4 ;  /* 0x0000790015040a24 */ /* 0x000fe200078e0204 */
[C---:B-----5:R-:W-:Y:S04]  /*18140*/  HMMA.16816.F32.BF16 R80, R144.reuse, R12, R80 ;  /* 0x0000000c9050723c */ /* 0x060fe80000041850 */
[----:B------:R-:W-:Y:S02]  /*18150*/  @P0 IADD3 R9, R9, R4, RZ ;  /* 0x0000000409090210 */ /* 0x000fe40007ffe0ff */
[----:B------:R-:W1:Y:S01]  /*18160*/  LDSM.16.MT88.4 R4, [R169+0x5800] ;  /* 0x00580000a904783b */ /* 0x000e620000004200 */
[----:B------:R-:W-:Y:S01]  /*18170*/  @P0 MOV R12, c[0x0][0x1e4] ;  /* 0x00007900000c0a02 */ /* 0x000fe20000000f00 */
[C---:B------:R-:W-:Y:S04]  /*18180*/  HMMA.16816.F32.BF16 R84, R144.reuse, R14, R84 ;  /* 0x0000000e9054723c */ /* 0x040fe80000041854 */
[----:B------:R-:W-:Y:S02]  /*18190*/  @P0 SHF.L.U64.HI R8, R8, 0x6, R9 ;  /* 0x0000000608080819 */ /* 0x000fe40000010209 */
[----:B------:R-:W-:Y:S02]  /*181a0*/  @P0 MOV R9, c[0x0][0x1e0] ;  /* 0x0000780000090a02 */ /* 0x000fe40000000f00 */
[C---:B---3--:R-:W-:Y:S04]  /*181b0*/  HMMA.16816.F32.BF16 R88, R144.reuse, R16, R88 ;  /* 0x000000109058723c */ /* 0x048fe80000041858 */
[C---:B------:R-:W-:Y:S04]  /*181c0*/  @P0 LEA R13, P1, R9.reuse, R3, 0x5 ;  /* 0x00000003090d0211 */ /* 0x040fe800078228ff */
[----:B------:R-:W-:Y:S01]  /*181d0*/  @P0 LEA.HI.X R12, R9, R8, R12, 0x5, P1 ;  /* 0x00000008090c0211 */ /* 0x000fe200008f2c0c */
[C---:B------:R-:W-:Y:S03]  /*181e0*/  HMMA.16816.F32.BF16 R92, R144.reuse, R18, R92 ;  /* 0x00000012905c723c */ /* 0x040fe6000004185c */
[----:B------:R-:W-:Y:S02]  /*181f0*/  P2R R9, PR, RZ, 0x4 ;  /* 0x00000004ff097803 */ /* 0x000fe40000000000 */
[-C--:B------:R-:W-:Y:S02]  /*18200*/  @P0 IADD3 R13, P5, R13, R236.reuse, RZ ;  /* 0x000000ec0d0d0210 */ /* 0x080fe40007fbe0ff */
[----:B------:R-:W-:Y:S02]  /*18210*/  @P0 IADD3 R3, P1, R3, R236, RZ ;  /* 0x000000ec03030210 */ /* 0x000fe40007f3e0ff */
[-C--:B------:R-:W-:Y:S02]  /*18220*/  @P0 IADD3.X R12, R12, R231.reuse, RZ, P5, !PT ;  /* 0x000000e70c0c0210 */ /* 0x080fe40002ffe4ff */
[----:B------:R-:W-:Y:S02]  /*18230*/  ISETP.NE.AND P5, PT, R9, RZ, PT ;  /* 0x000000ff0900720c */ /* 0x000fe40003fa5270 */
[----:B------:R-:W-:Y:S02]  /*18240*/  @P0 LEA R16, P6, R3, c[0x0][0x1c8], 0x1 ;  /* 0x0000720003100a11 */ /* 0x000fe400078c08ff */
[----:B------:R-:W-:Y:S02]  /*18250*/  SEL R233, R233, RZ, !P5 ;  /* 0x000000ffe9e97207 */ /* 0x000fe40006800000 */
[----:B------:R-:W-:Y:S02]  /*18260*/  @P0 IADD3.X R14, R8, R231, RZ, P1, !PT ;  /* 0x000000e7080e0210 */ /* 0x000fe40000ffe4ff */
[----:B------:R-:W-:Y:S02]  /*18270*/  @P0 ISETP.GE.AND P2, PT, R215, c[0x0][0x1d4], PT ;  /* 0x00007500d7000a0c */ /* 0x000fe40003f46270 */
[----:B------:R-:W-:Y:S01]  /*18280*/  @P0 LEA.HI.X R17, R3, c[0x0][0x1cc], R14, 0x1, P6 ;  /* 0x0000730003110a11 */ /* 0x000fe200030f0c0e */
[----:B------:R-:W-:Y:S01]  /*18290*/  @P0 IMAD R3, R233, 0x6000, R11 ;  /* 0x00006000e9030824 */ /* 0x000fe200078e020b */
[----:B------:R-:W-:Y:S01]  /*182a0*/  @P0 ISETP.GE.AND P1, PT, R214, c[0x0][0x1d4], PT ;  /* 0x00007500d6000a0c */ /* 0x000fe20003f26270 */
[C---:B-1----:R-:W-:Y:S03]  /*182b0*/  HMMA.16816.F32.BF16 R96, R144.reuse, R4, R96 ;  /* 0x000000049060723c */ /* 0x042fe60000041860 */
[----:B------:R-:W-:Y:S01]  /*182c0*/  @!PT LDS RZ, [RZ] ;  /* 0x00000000fffff984 */ /* 0x000fe20000000800 */
[----:B------:R-:W-:Y:S01]  /*182d0*/  @!PT LDS RZ, [RZ] ;  /* 0x00000000fffff984 */ /* 0x000fe20000000800 */
[----:B------:R-:W-:Y:S01]  /*182e0*/  @!PT LDS RZ, [RZ] ;  /* 0x00000000fffff984 */ /* 0x000fe20000000800 */
[----:B------:R1:W-:Y:S01]  /*182f0*/  @P0 LDGSTS.E.BYPASS.LTC128B.128 [R3], [R16.64], !P3 ;  /* 0x0000000010030fae */ /* 0x0003e2000d901d48 */
[C---:B------:R-:W-:Y:S04]  /*18300*/  @P0 LEA R8, P4, R13.reuse, c[0x0][0x1c8], 0x1 ;  /* 0x000072000d080a11 */ /* 0x040fe800078808ff */
[----:B------:R-:W-:Y:S01]  /*18310*/  @P0 LEA.HI.X R9, R13, c[0x0][0x1cc], R12, 0x1, P4 ;  /* 0x000073000d090a11 */ /* 0x000fe200020f0c0c */
[----:B------:R-:W-:Y:S02]  /*18320*/  HMMA.16816.F32.BF16 R100, R144, R6, R100 ;  /* 0x000000069064723c */ /* 0x000fe40000041864 */
[----:B------:R1:W-:Y:S08]  /*18330*/  @P0 LDGSTS.E.BYPASS.LTC128B.128 [R3+0x2000], [R16.64+0x80], !P2 ;  /* 0x0200008010030fae */ /* 0x0003f0000d101d48 */
[----:B------:R1:W-:Y:S08]  /*18340*/  @P0 LDGSTS.E.BYPASS.LTC128B.128 [R3+0x4000], [R16.64+0x100], !P1 ;  /* 0x0400010010030fae */ /* 0x0003f0000c901d48 */
[----:B------:R1:W-:Y:S08]  /*18350*/  @P0 LDGSTS.E.BYPASS.LTC128B.128 [R3+0x1000], [R8.64], !P3 ;  /* 0x0100000008030fae */ /* 0x0003f0000d901d48 */
[----:B------:R1:W-:Y:S08]  /*18360*/  @P0 LDGSTS.E.BYPASS.LTC128B.128 [R3+0x3000], [R8.64+0x80], !P2 ;  /* 0x0300008008030fae */ /* 0x0003f0000d101d48 */
[----:B------:R1:W-:Y:S01]  /*18370*/  @P0 LDGSTS.E.BYPASS.LTC128B.128 [R3+0x5000], [R8.64+0x100], !P1 ;  /* 0x0500010008030fae */ /* 0x0003e2000c901d48 */
[----:B------:R-:W-:Y:S02]  /*18380*/  ISETP.GE.AND P0, PT, R232, R243, PT ;  /* 0x000000f3e800720c */ /* 0x000fe40003f06270 */
[C---:B------:R-:W-:Y:S02]  /*18390*/  ISETP.GE.AND P1, PT, R199.reuse, 0x1, PT ;  /* 0x00000001c700780c */ /* 0x040fe40003f26270 */
[----:B------:R-:W-:Y:S03]  /*183a0*/  MOV R243, R204 ;  /* 0x000000cc00f37202 */ /* 0x000fe60000000f00 */
[----:B------:R-:W0:Y:S01]  /*183b0*/  LDGDEPBAR ;  /* 0x00000000000079af */ /* 0x000e220000000000 */
[----:B-1----:R-:W-:Y:S02]  /*183c0*/  IADD3 R3, R199, 0x1, RZ ;  /* 0x00000001c7037810 */ /* 0x002fe40007ffe0ff */
[----:B------:R-:W-:Y:S02]  /*183d0*/  MOV R9, R2 ;  /* 0x0000000200097202 */ /* 0x000fe40000000f00 */
[----:B------:R-:W-:Y:S02]  /*183e0*/  SEL R199, R3, RZ, !P1 ;  /* 0x000000ff03c77207 */ /* 0x000fe40004800000 */
[----:B------:R-:W-:Y:S01]  /*183f0*/  MOV R3, R0 ;  /* 0x0000000000037202 */ /* 0x000fe20000000f00 */
[----:B------:R-:W-:-:S05]  /*18400*/  @!P0 BRA `(.L_x_2367) ;  /* 0xffffd31000008947 */ /* 0x000fca000383ffff */
.L_x_2366:
[----:B-1----:R-:W-:Y:S02]  /*18410*/  MOV R6, 0x1f ;  /* 0x0000001f00067802 */ /* 0x002fe40000000f00 */
[----:B------:R-:W-:Y:S01]  /*18420*/  MOV R3, 0xffffffff ;  /* 0xffffffff00037802 */ /* 0x000fe20000000f00 */
[----:B------:R-:W-:Y:S05]  /*18430*/  BRA.DIV ~URZ, `(.L_x_2368) ;  /* 0x000052727f007947 */ /* 0x000fea000b800000 */
[----:B------:R1:W2:Y:S02]  /*18440*/  SHFL.BFLY PT, R5, R239, 0x2, 0x1f ;  /* 0x0c401f00ef057f89 */ /* 0x0002a400000e0000 */
.L_x_2441:
[----:B--2---:R-:W-:Y:S01]  /*18450*/  FADD.FTZ R14, R5, R239 ;  /* 0x000000ef050e7221 */ /* 0x004fe20000010000 */
[----:B------:R-:W-:Y:S05]  /*18460*/  BRA.DIV ~URZ, `(.L_x_2369) ;  /* 0x000052927f007947 */ /* 0x000fea000b800000 */
[----:B------:R-:W2:Y:S04]  /*18470*/  SHFL.BFLY PT, R3, R238, 0x2, 0x1f ;  /* 0x0c401f00ee037f89 */ /* 0x000ea800000e0000 */
[----:B------:R-:W3:Y:S01]  /*18480*/  SHFL.BFLY PT, R5, R14, 0x1, 0x1f ;  /* 0x0c201f000e057f89 */ /* 0x000ee200000e0000 */
[----:B--2---:R-:W-:-:S02]  /*18490*/  FADD.FTZ R12, R3, R238 ;  /* 0x000000ee030c7221 */ /* 0x004fc40000010000 */
[----:B---3--:R-:W-:-:S03]  /*184a0*/  FADD.FTZ R4, R14, R5 ;  /* 0x000000050e047221 */ /* 0x008fc60000010000 */
[----:B------:R2:W3:Y:S04]  /*184b0*/  SHFL.BFLY PT, R3, R12, 0x1, 0x1f ;  /* 0x0c201f000c037f89 */ /* 0x0004e800000e0000 */
.L_x_2442:
[----:B------:R-:W-:Y:S01]  /*184c0*/  FSETP.NE.FTZ.AND P1, PT, R4, RZ, PT ;  /* 0x000000ff0400720b */ /* 0x000fe20003f35000 */
[----:B--23--:R-:W-:Y:S01]  /*184d0*/  FADD.FTZ R12, R3, R12 ;  /* 0x0000000c030c7221 */ /* 0x00cfe20000010000 */
[----:B------:R-:W-:Y:S02]  /*184e0*/  MOV R13, RZ ;  /* 0x000000ff000d7202 */ /* 0x000fe40000000f00 */
[----:B------:R-:W-:Y:S02]  /*184f0*/  MOV R3, RZ ;  /* 0x000000ff00037202 */ /* 0x000fe40000000f00 */
[----:B------:R-:W-:Y:S02]  /*18500*/  FSETP.NE.FTZ.AND P0, PT, R12, RZ, PT ;  /* 0x000000ff0c00720b */ /* 0x000fe40003f15000 */
[----:B------:R-:W-:Y:S02]  /*18510*/  MOV R16, 0xff800000 ;  /* 0xff80000000107802 */ /* 0x000fe40000000f00 */
[----:B------:R-:W-:-:S03]  /*18520*/  MOV R17, 0x1 ;  /* 0x0000000100117802 */ /* 0x000fc60000000f00 */
[----:B------:R-:W2:Y:S01]  /*18530*/  @P1 MUFU.LG2 R5, R4 ;  /* 0x0000000400051308 */ /* 0x000ea20000000c00 */
[----:B------:R-:W-:-:S05]  /*18540*/  @P1 MOV R6, 0x3f317218 ;  /* 0x3f31721800061802 */ /* 0x000fca0000000f00 */
[----:B------:R-:W-:Y:S02]  /*18550*/  @P1 FMUL.FTZ R6, R6, c[0x0][0x2d0] ;  /* 0x0000b40006061a20 */ /* 0x000fe40000410000 */
[----:B------:R-:W3:Y:S08]  /*18560*/  @P1 MUFU.RCP R13, R4 ;  /* 0x00000004000d1308 */ /* 0x000ef00000001000 */
[----:B------:R-:W-:Y:S01]  /*18570*/  @P0 MUFU.RCP R3, R12 ;  /* 0x0000000c00030308 */ /* 0x000fe20000001000 */
[----:B--2---:R-:W-:-:S04]  /*18580*/  @P1 FMUL.FTZ R5, R5, 0.69314718246459960938 ;  /* 0x3f31721805051820 */ /* 0x004fc80000410000 */
[----:B------:R-:W-:Y:S01]  /*18590*/  @P1 FFMA.FTZ R16, R6, R2, R5 ;  /* 0x0000000206101223 */ /* 0x000fe20000010005 */
[----:B------:R-:W-:Y:S02]  /*185a0*/  MOV R2, 0xff800000 ;  /* 0xff80000000027802 */ /* 0x000fe40000000f00 */
[----:B------:R-:W2:Y:S01]  /*185b0*/  @P0 MUFU.LG2 R12, R12 ;  /* 0x0000000c000c0308 */ /* 0x000ea20000000c00 */
[C---:B---3--:R-:W-:Y:S02]  /*185c0*/  FMUL.FTZ R132, R13.reuse, R132 ;  /* 0x000000840d847220 */ /* 0x048fe40000410000 */
        /* <DEDUP_REMOVED lines=47> */
[----:B------:R-:W-:Y:S01]  /*188c0*/  @P0 MOV R13, 0x3f317218 ;  /* 0x3f317218000d0802 */ /* 0x000fe20000000f00 */
[----:B--2---:R-:W-:Y:S02]  /*188d0*/  @P0 FMUL.FTZ R12, R12, 0.69314718246459960938 ;  /* 0x3f3172180c0c0820 */ /* 0x004fe40000410000 */
[----:B------:R-:W-:Y:S02]  /*188e0*/  FMUL.FTZ R134, R3, R134 ;  /* 0x0000008603867220 */ /* 0x000fe40000410000 */
        /* <DEDUP_REMOVED lines=48> */
[----:B------:R-:W-:Y:S02]  /*18bf0*/  @P0 FFMA.FTZ R2, R13, R0, R12 ;  /* 0x000000000d020223 */ /* 0x000fe4000001000c */
.L_x_2301:
[----:B------:R-:W-:Y:S01]  /*18c00*/  LOP3.LUT P0, RZ, R213, 0xff, RZ, 0xc0, !PT ;  /* 0x000000ffd5ff7812 */ /* 0x000fe2000780c0ff */
[----:B------:R-:W-:-:S12]  /*18c10*/  BSSY B0, `(.L_x_2370) ;  /* 0x000000f000007945 */ /* 0x000fd80003800000 */
[----:B------:R-:W-:Y:S05]  /*18c20*/  @P0 BRA `(.L_x_2371) ;  /* 0x000000d000000947 */ /* 0x000fea0003800000 */
[----:B------:R-:W2:Y:S01]  /*18c30*/  S2R R3, SR_LANEID ;  /* 0x0000000000037919 */ /* 0x000ea20000000000 */
[----:B------:R-:W-:Y:S01]  /*18c40*/  VOTEU.ANY UR4, UPT, PT ;  /* 0x0000000000047886 */ /* 0x000fe200038e0100 */
[----:B------:R-:W-:Y:S01]  /*18c50*/  IMAD.MOV.U32 R18, RZ, RZ, c[0x0][0x560] ;  /* 0x00015800ff127624 */ /* 0x000fe200078e00ff */
[----:B------:R-:W2:Y:S01]  /*18c60*/  FLO.U32 R12, UR4 ;  /* 0x00000004000c7d00 */ /* 0x000ea200080e0000 */
[----:B------:R-:W-:-:S07]  /*18c70*/  IMAD.MOV.U32 R19, RZ, RZ, c[0x0][0x564] ;  /* 0x00015900ff137624 */ /* 0x000fce00078e00ff */
[----:B------:R-:W3:Y:S01]  /*18c80*/  POPC R13, UR4 ;  /* 0x00000004000d7d09 */ /* 0x000ee20008000000 */
[----:B--2---:R-:W-:-:S13]  /*18c90*/  ISETP.EQ.U32.AND P0, PT, R12, R3, PT ;  /* 0x000000030c00720c */ /* 0x004fda0003f02070 */
[----:B---3--:R-:W2:Y:S04]  /*18ca0*/  @P0 ATOMG.E.ADD.STRONG.GPU PT, R3, [R18.64], R13 ;  /* 0x0000000d120309a8 */ /* 0x008ea800081ee1c8 */
[----:B------:R-:W3:Y:S02]  /*18cb0*/  S2R R0, SR_LTMASK ;  /* 0x0000000000007919 */ /* 0x000ee40000003900 */
[----:B---3--:R-:W-:-:S04]  /*18cc0*/  LOP3.LUT R0, R0, UR4, RZ, 0xc0, !PT ;  /* 0x0000000400007c12 */ /* 0x008fc8000f8ec0ff */
[----:B------:R-:W3:Y:S01]  /*18cd0*/  POPC R208, R0 ;  /* 0x0000000000d07309 */ /* 0x000ee20000000000 */
[----:B--2---:R-:W3:Y:S02]  /*18ce0*/  SHFL.IDX PT, R3, R3, R12, 0x1f ;  /* 0x00001f0c03037589 */ /* 0x004ee400000e0000 */
[----:B---3--:R-:W-:-:S05]  /*18cf0*/  IADD3 R208, R3, c[0x0][0xc], R208 ;  /* 0x0000030003d07a10 */ /* 0x008fca0007ffe0d0 */
.L_x_2371:
[----:B------:R-:W-:Y:S05]  /*18d00*/  BSYNC B0 ;  /* 0x0000000000007941 */ /* 0x000fea0003800000 */
.L_x_2370:
[----:B------:R-:W-:Y:S01]  /*18d10*/  PRMT R17, R17, 0x9910, RZ ;  /* 0x0000991011117816 */ /* 0x000fe200000000ff */
[----:B------:R-:W-:Y:S01]  /*18d20*/  BSSY B1, `(.L_x_2372) ;  /* 0x000033c000017945 */ /* 0x000fe20003800000 */
[----:B------:R-:W-:Y:S02]  /*18d30*/  IMAD.MOV.U32 R3, RZ, RZ, R208 ;  /* 0x000000ffff037224 */ /* 0x000fe400078e00d0 */
[----:B------:R-:W-:-:S13]  /*18d40*/  ISETP.NE.AND P0, PT, R17, RZ, PT ;  /* 0x000000ff1100720c */ /* 0x000fda0003f05270 */
[----:B------:R-:W-:Y:S05]  /*18d50*/  @!P0 BRA `(.L_x_2373) ;  /* 0x0000274000008947 */ /* 0x000fea0003800000 */
[----:B------:R-:W-:Y:S01]  /*18d60*/  SHF.R.S32.HI R0, RZ, 0x1f, R213 ;  /* 0x0000001fff007819 */ /* 0x000fe200000114d5 */
[----:B------:R-:W-:Y:S01]  /*18d70*/  WARPSYNC 0xffffffff ;  /* 0xffffffff00007948 */ /* 0x000fe20003800000 */
[----:B------:R-:W-:Y:S01]  /*18d80*/  BAR.SYNC.DEFER_BLOCKING 0x1, 0x100 ;  /* 0x0044000000007b1d */ /* 0x000fe20000010000 */
[----:B------:R-:W-:Y:S02]  /*18d90*/  F2FP.BF16.PACK_AB R23, R133, R132 ;  /* 0x000000848517723e */ /* 0x000fe400000010ff */
[CC--:B------:R-:W-:Y:S02]  /*18da0*/  LEA.HI R12, R0.reuse, R213.reuse, RZ, 0x2 ;  /* 0x000000d5000c7211 */ /* 0x0c0fe400078f10ff */
[----:B------:R-:W-:Y:S02]  /*18db0*/  LEA.HI R19, R0, R213, RZ, 0x5 ;  /* 0x000000d500137211 */ /* 0x000fe400078f28ff */
[----:B------:R-:W-:Y:S02]  /*18dc0*/  SHF.R.S32.HI R12, RZ, 0x1f, R12 ;  /* 0x0000001fff0c7819 */ /* 0x000fe4000001140c */
[----:B------:R-:W-:-:S02]  /*18dd0*/  SHF.R.S32.HI R19, RZ, 0x5, R19 ;  /* 0x00000005ff137819 */ /* 0x000fc40000011413 */
[----:B------:R-:W-:Y:S02]  /*18de0*/  LEA.HI R12, R12, R219, RZ, 0x3 ;  /* 0x000000db0c0c7211 */ /* 0x000fe400078f18ff */
[----:B------:R-:W-:Y:S01]  /*18df0*/  F2FP.BF16.PACK_AB R24, R129, R128 ;  /* 0x000000808118723e */ /* 0x000fe200000010ff */
[----:B------:R-:W-:Y:S01]  /*18e00*/  IMAD.SHL.U32 R19, R19, 0x400, RZ ;  /* 0x0000040013137824 */ /* 0x000fe200078e00ff */
[----:B------:R-:W-:Y:S02]  /*18e10*/  LOP3.LUT R12, R12, 0xfffffff8, RZ, 0xc0, !PT ;  /* 0xfffffff80c0c7812 */ /* 0x000fe400078ec0ff */
[----:B------:R-:W-:Y:S01]  /*18e20*/  F2FP.BF16.PACK_AB R20, R131, R130 ;  /* 0x000000828314723e */ /* 0x000fe200000010ff */
[----:B------:R-:W-:Y:S01]  /*18e30*/  IMAD R19, R218, 0x2, R19 ;  /* 0x00000002da137824 */ /* 0x000fe200078e0213 */
[----:B------:R-:W-:Y:S01]  /*18e40*/  F2FP.BF16.PACK_AB R32, R125, R124 ;  /* 0x0000007c7d20723e */ /* 0x000fe200000010ff */
[----:B------:R-:W-:Y:S01]  /*18e50*/  IMAD.IADD R12, R219, 0x1, -R12 ;  /* 0x00000001db0c7824 */ /* 0x000fe200078e0a0c */
[----:B------:R-:W-:-:S02]  /*18e60*/  F2FP.BF16.PACK_AB R30, R127, R126 ;  /* 0x0000007e7f1e723e */ /* 0x000fc400000010ff */
[----:B------:R-:W-:Y:S01]  /*18e70*/  F2FP.BF16.PACK_AB R28, R123, R122 ;  /* 0x0000007a7b1c723e */ /* 0x000fe200000010ff */
[C---:B------:R-:W-:Y:S01]  /*18e80*/  IMAD.SHL.U32 R18, R12.reuse, 0x40, RZ ;  /* 0x000000400c127824 */ /* 0x040fe200078e00ff */
[----:B------:R-:W-:Y:S02]  /*18e90*/  LOP3.LUT R17, R12, 0x1, RZ, 0xc0, !PT ;  /* 0x000000010c117812 */ /* 0x000fe400078ec0ff */
[----:B------:R-:W-:Y:S02]  /*18ea0*/  F2FP.BF16.PACK_AB R26, R117, R116 ;  /* 0x00000074751a723e */ /* 0x000fe400000010ff */
[----:B------:R-:W-:Y:S02]  /*18eb0*/  LOP3.LUT R18, R18, 0x1c0, RZ, 0xc0, !PT ;  /* 0x000001c012127812 */ /* 0x000fe400078ec0ff */
[----:B------:R-:W-:Y:S02]  /*18ec0*/  ISETP.NE.U32.AND P0, PT, R17, 0x1, PT ;  /* 0x000000011100780c */ /* 0x000fe40003f05070 */
[----:B------:R-:W-:-:S02]  /*18ed0*/  SHF.R.U32.HI R13, RZ, 0x3, R18 ;  /* 0x00000003ff0d7819 */ /* 0x000fc40000011612 */
[----:B------:R-:W-:Y:S01]  /*18ee0*/  R2P PR, R12, 0x6 ;  /* 0x000000060c007804 */ /* 0x000fe20000000000 */
[----:B------:R-:W-:Y:S01]  /*18ef0*/  IMAD.MOV.U32 R12, RZ, RZ, 0x40 ;  /* 0x00000040ff0c7424 */ /* 0x000fe200078e00ff */
[----:B------:R-:W-:Y:S02]  /*18f00*/  LOP3.LUT R18, R13, R18, RZ, 0xfc, !PT ;  /* 0x000000120d127212 */ /* 0x000fe400078efcff */
[----:B------:R-:W-:Y:S02]  /*18f10*/  F2FP.BF16.PACK_AB R33, R113, R112 ;  /* 0x000000707121723e */ /* 0x000fe400000010ff */
[----:B------:R-:W-:Y:S01]  /*18f20*/  SEL R12, R12, 0xffffffc0, !P2 ;  /* 0xffffffc00c0c7807 */ /* 0x000fe20005000000 */
[----:B------:R-:W-:Y:S01]  /*18f30*/  IMAD.IADD R18, R19, 0x1, R18 ;  /* 0x0000000113127824 */ /* 0x000fe200078e0212 */
[----:B------:R-:W-:Y:S01]  /*18f40*/  F2FP.BF16.PACK_AB R35, R115, R114 ;  /* 0x000000727323723e */ /* 0x000fe200000010ff */
[----:B------:R-:W-:Y:S01]  /*18f50*/  IMAD.MOV.U32 R19, RZ, RZ, 0x20 ;  /* 0x00000020ff137424 */ /* 0x000fe200078e00ff */
[----:B------:R-:W-:Y:S01]  /*18f60*/  F2FP.BF16.PACK_AB R27, R109, R108 ;  /* 0x0000006c6d1b723e */ /* 0x000fe200000010ff */
[----:B------:R-:W-:Y:S01]  /*18f70*/  IMAD.SHL.U32 R22, R18, 0x2, RZ ;  /* 0x0000000212167824 */ /* 0x000fe200078e00ff */
[----:B------:R-:W-:-:S02]  /*18f80*/  F2FP.BF16.PACK_AB R18, R121, R120 ;  /* 0x000000787912723e */ /* 0x000fc400000010ff */
[----:B------:R-:W-:Y:S02]  /*18f90*/  SEL R19, R19, 0xffffffe0, !P1 ;  /* 0xffffffe013137807 */ /* 0x000fe40004800000 */
[C---:B------:R-:W-:Y:S01]  /*18fa0*/  IADD3 R13, R22.reuse, 0x80, RZ ;  /* 0x00000080160d7810 */ /* 0x040fe20007ffe0ff */
[----:B------:R2:W-:Y:S01]  /*18fb0*/  STS [R22+0x80], R23 ;  /* 0x0000801716007388 */ /* 0x0005e20000000800 */
[C---:B------:R-:W-:Y:S01]  /*18fc0*/  IADD3 R21, R22.reuse, 0x70, RZ ;  /* 0x0000007016157810 */ /* 0x040fe20007ffe0ff */
[----:B------:R-:W-:Y:S01]  /*18fd0*/  IMAD.IADD R17, R22, 0x1, R19 ;  /* 0x0000000116117824 */ /* 0x000fe200078e0213 */
[----:B------:R-:W-:Y:S02]  /*18fe0*/  @P0 IADD3 R21, R13, 0x10, RZ ;  /* 0x000000100d150810 */ /* 0x000fe40007ffe0ff */
[----:B------:R-:W-:Y:S02]  /*18ff0*/  F2FP.BF16.PACK_AB R13, R135, R134 ;  /* 0x00000086870d723e */ /* 0x000fe400000010ff */
[----:B------:R-:W-:Y:S01]  /*19000*/  F2FP.BF16.PACK_AB R25, R111, R110 ;  /* 0x0000006e6f19723e */ /* 0x000fe200000010ff */
[----:B------:R-:W-:Y:S01]  /*19010*/  IMAD.IADD R19, R19, 0x1, R21 ;  /* 0x0000000113137824 */ /* 0x000fe200078e0215 */
[----:B------:R-:W-:Y:S01]  /*19020*/  F2FP.BF16.PACK_AB R29, R107, R106 ;  /* 0x0000006a6b1d723e */ /* 0x000fe200000010ff */
[----:B------:R3:W-:Y:S01]  /*19030*/  STS [R22+0x480], R13 ;  /* 0x0004800d16007388 */ /* 0x0007e20000000800 */
[----:B------:R-:W-:-:S02]  /*19040*/  F2FP.BF16.PACK_AB R31, R41, R40 ;  /* 0x00000028291f723e */ /* 0x000fc400000010ff */
[----:B------:R-:W-:Y:S01]  /*19050*/  F2FP.BF16.PACK_AB R34, R55, R54 ;  /* 0x000000363722723e */ /* 0x000fe200000010ff */
[----:B------:R4:W-:Y:S01]  /*19060*/  STS [R21], R24 ;  /* 0x0000001815007388 */ /* 0x0009e20000000800 */
[----:B------:R-:W-:Y:S02]  /*19070*/  F2FP.BF16.PACK_AB R36, R57, R56 ;  /* 0x000000383924723e */ /* 0x000fe400000010ff */
[----:B------:R-:W-:Y:S01]  /*19080*/  F2FP.BF16.PACK_AB R38, R59, R58 ;  /* 0x0000003a3b26723e */ /* 0x000fe200000010ff */
[----:B------:R1:W-:Y:S01]  /*19090*/  STS [R21+0x400], R20 ;  /* 0x0004001415007388 */ /* 0x0003e20000000800 */
[----:B------:R-:W-:Y:S02]  /*190a0*/  F2FP.BF16.PACK_AB R37, R75, R74 ;  /* 0x0000004a4b25723e */ /* 0x000fe400000010ff */
[----:B------:R-:W-:Y:S01]  /*190b0*/  ISETP.NE.U32.AND P0, PT, RZ, c[0x0][0x508], PT ;  /* 0x00014200ff007a0c */ /* 0x000fe20003f05070 */
[----:B------:R1:W-:Y:S01]  /*190c0*/  STS [R17+0x80], R32 ;  /* 0x0000802011007388 */ /* 0x0003e20000000800 */
[----:B------:R-:W-:-:S02]  /*190d0*/  ISETP.NE.U32.AND P2, PT, RZ, c[0x0][0x500], PT ;  /* 0x00014000ff007a0c */ /* 0x000fc40003f45070 */
[----:B--2---:R-:W-:Y:S01]  /*190e0*/  F2FP.BF16.PACK_AB R23, R105, R104 ;  /* 0x000000686917723e */ /* 0x004fe200000010ff */
[----:B------:R2:W-:Y:S01]  /*190f0*/  STS [R17+0x480], R30 ;  /* 0x0004801e11007388 */ /* 0x0005e20000000800 */
[----:B------:R-:W-:Y:S02]  /*19100*/  ISETP.NE.AND.EX P1, PT, RZ, c[0x0][0x50c], PT, P0 ;  /* 0x00014300ff007a0c */ /* 0x000fe40003f25300 */
[----:B------:R-:W-:Y:S01]  /*19110*/  ISETP.NE.AND.EX P2, PT, RZ, c[0x0][0x504], PT, P2 ;  /* 0x00014100ff007a0c */ /* 0x000fe20003f45320 */
[----:B------:R2:W-:Y:S04]  /*19120*/  STS [R19], R18 ;  /* 0x0000001213007388 */ /* 0x0005e80000000800 */
[----:B------:R2:W-:Y:S01]  /*19130*/  STS [R19+0x400], R28 ;  /* 0x0004001c13007388 */ /* 0x0005e20000000800 */
[----:B---3--:R-:W-:Y:S01]  /*19140*/  IMAD.IADD R13, R22, 0x1, R12 ;  /* 0x00000001160d7824 */ /* 0x008fe200078e020c */
[----:B----4-:R-:W-:-:S04]  /*19150*/  F2FP.BF16.PACK_AB R24, R119, R118 ;  /* 0x000000767718723e */ /* 0x010fc800000010ff */
[----:B------:R3:W-:Y:S01]  /*19160*/  STS [R13+0x80], R26 ;  /* 0x0000801a0d007388 */ /* 0x0007e20000000800 */
[----:B-1----:R-:W-:-:S03]  /*19170*/  IMAD.IADD R20, R12, 0x1, R21 ;  /* 0x000000010c147824 */ /* 0x002fc600078e0215 */
[----:B------:R1:W-:Y:S01]  /*19180*/  STS [R13+0x480], R24 ;  /* 0x000480180d007388 */ /* 0x0003e20000000800 */
[----:B------:R-:W-:-:S03]  /*19190*/  F2FP.BF16.PACK_AB R32, R53, R52 ;  /* 0x000000343520723e */ /* 0x000fc600000010ff */
[----:B------:R4:W-:Y:S01]  /*191a0*/  STS [R20], R33 ;  /* 0x0000002114007388 */ /* 0x0009e20000000800 */
[----:B--2---:R-:W-:-:S03]  /*191b0*/  F2FP.BF16.PACK_AB R30, R51, R50 ;  /* 0x00000032331e723e */ /* 0x004fc600000010ff */
[----:B------:R2:W-:Y:S01]  /*191c0*/  STS [R20+0x400], R35 ;  /* 0x0004002314007388 */ /* 0x0005e20000000800 */
[----:B------:R-:W-:Y:S02]  /*191d0*/  IMAD.IADD R18, R12, 0x1, R17 ;  /* 0x000000010c127824 */ /* 0x000fe400078e0211 */
[----:B------:R-:W-:Y:S01]  /*191e0*/  IMAD.IADD R12, R19, 0x1, R12 ;  /* 0x00000001130c7824 */ /* 0x000fe200078e020c */
[----:B------:R-:W-:Y:S02]  /*191f0*/  F2FP.BF16.PACK_AB R28, R49, R48 ;  /* 0x00000030311c723e */ /* 0x000fe400000010ff */
[----:B------:R2:W-:Y:S04]  /*19200*/  STS [R18+0x80], R27 ;  /* 0x0000801b12007388 */ /* 0x0005e80000000800 */
[----:B------:R2:W-:Y:S01]  /*19210*/  STS [R18+0x480], R25 ;  /* 0x0004801912007388 */ /* 0x0005e20000000800 */
[----:B---3--:R-:W-:-:S03]  /*19220*/  F2FP.BF16.PACK_AB R26, R47, R46 ;  /* 0x0000002e2f1a723e */ /* 0x008fc600000010ff */
[----:B------:R3:W-:Y:S01]  /*19230*/  STS [R12], R23 ;  /* 0x000000170c007388 */ /* 0x0007e20000000800 */
[----:B-1----:R-:W-:-:S03]  /*19240*/  F2FP.BF16.PACK_AB R24, R45, R44 ;  /* 0x0000002c2d18723e */ /* 0x002fc600000010ff */
[----:B------:R1:W-:Y:S01]  /*19250*/  STS [R12+0x400], R29 ;  /* 0x0004001d0c007388 */ /* 0x0003e20000000800 */
[----:B----4-:R-:W-:-:S03]  /*19260*/  F2FP.BF16.PACK_AB R33, R43, R42 ;  /* 0x0000002a2b21723e */ /* 0x010fc600000010ff */
[----:B------:R4:W-:Y:S01]  /*19270*/  STS [R22+0x4080], R31 ;  /* 0x0040801f16007388 */ /* 0x0009e20000000800 */
[----:B--2---:R-:W-:-:S03]  /*19280*/  F2FP.BF16.PACK_AB R35, R73, R72 ;  /* 0x000000484923723e */ /* 0x004fc600000010ff */
[----:B------:R2:W-:Y:S04]  /*19290*/  STS [R22+0x4480], R33 ;  /* 0x0044802116007388 */ /* 0x0005e80000000800 */
[----:B------:R2:W-:Y:S01]  /*192a0*/  STS [R21+0x4000], R24 ;  /* 0x0040001815007388 */ /* 0x0005e20000000800 */
[----:B------:R-:W-:-:S03]  /*192b0*/  F2FP.BF16.PACK_AB R27, R65, R64 ;  /* 0x00000040411b723e */ /* 0x000fc600000010ff */
[----:B------:R2:W-:Y:S01]  /*192c0*/  STS [R21+0x4400], R26 ;  /* 0x0044001a15007388 */ /* 0x0005e20000000800 */
[----:B------:R-:W-:-:S03]  /*192d0*/  F2FP.BF16.PACK_AB R25, R63, R62 ;  /* 0x0000003e3f19723e */ /* 0x000fc600000010ff */
[----:B------:R2:W-:Y:S01]  /*192e0*/  STS [R17+0x4080], R28 ;  /* 0x0040801c11007388 */ /* 0x0005e20000000800 */
[----:B---3--:R-:W-:-:S03]  /*192f0*/  F2FP.BF16.PACK_AB R23, R61, R60 ;  /* 0x0000003c3d17723e */ /* 0x008fc600000010ff */
[----:B------:R3:W-:Y:S01]  /*19300*/  STS [R17+0x4480], R30 ;  /* 0x0044801e11007388 */ /* 0x0007e20000000800 */
[----:B-1----:R-:W-:-:S03]  /*19310*/  F2FP.BF16.PACK_AB R29, R67, R66 ;  /* 0x00000042431d723e */ /* 0x002fc600000010ff */
[----:B------:R1:W-:Y:S01]  /*19320*/  STS [R19+0x4000], R32 ;  /* 0x0040002013007388 */ /* 0x0003e20000000800 */
[----:B----4-:R-:W-:-:S03]  /*19330*/  F2FP.BF16.PACK_AB R31, R69, R68 ;  /* 0x00000044451f723e */ /* 0x010fc600000010ff */
[----:B------:R4:W-:Y:S01]  /*19340*/  STS [R19+0x4400], R34 ;  /* 0x0044002213007388 */ /* 0x0009e20000000800 */
[----:B--2---:R-:W-:-:S03]  /*19350*/  F2FP.BF16.PACK_AB R33, R71, R70 ;  /* 0x000000464721723e */ /* 0x004fc600000010ff */
[----:B------:R2:W-:Y:S01]  /*19360*/  STS [R13+0x4080], R36 ;  /* 0x004080240d007388 */ /* 0x0005e20000000800 */
[----:B------:R-:W-:-:S03]  /*19370*/  F2FP.BF16.PACK_AB R24, R77, R76 ;  /* 0x0000004c4d18723e */ /* 0x000fc600000010ff */
[----:B------:R-:W-:Y:S01]  /*19380*/  STS [R13+0x4480], R38 ;  /* 0x004480260d007388 */ /* 0x000fe20000000800 */
        /* <DEDUP_REMOVED lines=11> */
[----:B------:R-:W-:Y:S04]  /*19440*/  STS [R12+0x4400], R33 ;  /* 0x004400210c007388 */ /* 0x000fe80000000800 */
[----:B------:R-:W-:Y:S01]  /*19450*/  STS [R22+0x8080], R35 ;  /* 0x0080802316007388 */ /* 0x000fe20000000800 */
[----:B------:R-:W-:-:S03]  /*19460*/  F2FP.BF16.PACK_AB R23, R95, R94 ;  /* 0x0000005e5f17723e */ /* 0x000fc600000010ff */
[----:B------:R2:W-:Y:S01]  /*19470*/  STS [R22+0x8480], R37 ;  /* 0x0084802516007388 */ /* 0x0005e20000000800 */
[----:B------:R-:W-:-:S03]  /*19480*/  F2FP.BF16.PACK_AB R25, R93, R92 ;  /* 0x0000005c5d19723e */ /* 0x000fc600000010ff */
[----:B------:R-:W-:Y:S01]  /*19490*/  STS [R21+0x8000], R24 ;  /* 0x0080001815007388 */ /* 0x000fe20000000800 */
[----:B---3--:R-:W-:-:S03]  /*194a0*/  F2FP.BF16.PACK_AB R27, R103, R102 ;  /* 0x00000066671b723e */ /* 0x008fc600000010ff */
[----:B------:R3:W-:Y:S01]  /*194b0*/  STS [R21+0x8400], R26 ;  /* 0x0084001a15007388 */ /* 0x0007e20000000800 */
[----:B-1----:R-:W-:-:S03]  /*194c0*/  F2FP.BF16.PACK_AB R29, R99, R98 ;  /* 0x00000062631d723e */ /* 0x002fc600000010ff */
[----:B------:R-:W-:Y:S01]  /*194d0*/  STS [R17+0x8080], R28 ;  /* 0x0080801c11007388 */ /* 0x000fe20000000800 */
[----:B----4-:R-:W-:-:S03]  /*194e0*/  F2FP.BF16.PACK_AB R31, R101, R100 ;  /* 0x00000064651f723e */ /* 0x010fc600000010ff */
[----:B------:R1:W-:Y:S04]  /*194f0*/  STS [R17+0x8480], R30 ;  /* 0x0084801e11007388 */ /* 0x0003e80000000800 */
[----:B------:R-:W-:Y:S04]  /*19500*/  STS [R19+0x8000], R34 ;  /* 0x0080002213007388 */ /* 0x000fe80000000800 */
[----:B------:R4:W-:Y:S01]  /*19510*/  STS [R19+0x8400], R32 ;  /* 0x0084002013007388 */ /* 0x0009e20000000800 */
[----:B--2---:R-:W-:-:S03]  /*19520*/  F2FP.BF16.PACK_AB R22, R91, R90 ;  /* 0x0000005a5b16723e */ /* 0x004fc600000010ff */
[----:B------:R-:W-:Y:S04]  /*19530*/  STS [R13+0x8080], R36 ;  /* 0x008080240d007388 */ /* 0x000fe80000000800 */
[----:B------:R2:W-:Y:S01]  /*19540*/  STS [R13+0x8480], R22 ;  /* 0x008480160d007388 */ /* 0x0005e20000000800 */
[----:B---3--:R-:W-:-:S03]  /*19550*/  F2FP.BF16.PACK_AB R21, R97, R96 ;  /* 0x000000606115723e */ /* 0x008fc600000010ff */
[----:B------:R3:W-:Y:S04]  /*19560*/  STS [R20+0x8000], R25 ;  /* 0x0080001914007388 */ /* 0x0007e80000000800 */
[----:B------:R-:W-:Y:S01]  /*19570*/  STS [R20+0x8400], R23 ;  /* 0x0084001714007388 */ /* 0x000fe20000000800 */
[----:B-1----:R-:W-:-:S03]  /*19580*/  IMAD.MOV.U32 R17, RZ, RZ, RZ ;  /* 0x000000ffff117224 */ /* 0x002fc600078e00ff */
[----:B------:R1:W-:Y:S04]  /*19590*/  STS [R18+0x8080], R21 ;  /* 0x0080801512007388 */ /* 0x0003e80000000800 */
[----:B------:R1:W-:Y:S01]  /*195a0*/  STS [R18+0x8480], R29 ;  /* 0x0084801d12007388 */ /* 0x0003e20000000800 */
[----:B----4-:R-:W-:Y:S02]  /*195b0*/  SHF.R.S32.HI R19, RZ, 0x1f, R224 ;  /* 0x0000001fff137819 */ /* 0x010fe400000114e0 */
[C---:B------:R-:W-:Y:S01]  /*195c0*/  @P1 LEA R32, P0, R224.reuse, c[0x0][0x508], 0x2 ;  /* 0x00014200e0201a11 */ /* 0x040fe200078010ff */
[----:B------:R4:W-:Y:S03]  /*195d0*/  STS [R12+0x8000], R31 ;  /* 0x0080001f0c007388 */ /* 0x0009e60000000800 */
[----:B------:R-:W-:Y:S01]  /*195e0*/  @P1 LEA.HI.X R33, R224, c[0x0][0x50c], R19, 0x2, P0 ;  /* 0x00014300e0211a11 */ /* 0x000fe200000f1413 */
[----:B------:R4:W-:Y:S01]  /*195f0*/  STS [R12+0x8400], R27 ;  /* 0x0084001b0c007388 */ /* 0x0009e20000000800 */
[----:B--2---:R-:W-:-:S03]  /*19600*/  IMAD.MOV.U32 R13, RZ, RZ, c[0x0][0x388] ;  /* 0x0000e200ff0d7624 */ /* 0x004fc600078e00ff */
[----:B------:R-:W-:Y:S01]  /*19610*/  BAR.SYNC.DEFER_BLOCKING 0x1, 0x100 ;  /* 0x0044000000007b1d */ /* 0x000fe20000010000 */
[----:B---3--:R-:W-:-:S04]  /*19620*/  IMAD.MOV.U32 R25, RZ, RZ, 0x4 ;  /* 0x00000004ff197424 */ /* 0x008fc800078e00ff */
[----:B-1----:R-:W-:Y:S01]  /*19630*/  IMAD.WIDE R20, R224, R25, c[0x0][0x500] ;  /* 0x00014000e0147625 */ /* 0x002fe200078e0219 */
[----:B------:R4:W5:Y:S04]  /*19640*/  @P1 LDG.E R13, [R32.64] ;  /* 0x00000008200d1981 */ /* 0x000968000c1e1900 */
[----:B------:R4:W5:Y:S01]  /*19650*/  @P2 LDG.E R17, [R20.64] ;  /* 0x0000000814112981 */ /* 0x000962000c1e1900 */
[----:B------:R-:W-:-:S04]  /*19660*/  ISETP.NE.AND P0, PT, R210, RZ, PT ;  /* 0x000000ffd200720c */ /* 0x000fc80003f05270 */
[----:B------:R-:W-:Y:S01]  /*19670*/  SEL R210, R210, c[0x0][0x3d4], P0 ;  /* 0x0000f500d2d27a07 */ /* 0x000fe20000000000 */
[----:B------:R-:W-:Y:S05]  /*19680*/  @P1 BRA `(.L_x_2374) ;  /* 0x0000004000001947 */ /* 0x000fea0003800000 */
[----:B------:R-:W-:Y:S05]  /*19690*/  @!P2 BRA `(.L_x_2374) ;  /* 0x000000300000a947 */ /* 0x000fea0003800000 */
[----:B-----5:R-:W2:Y:S04]  /*196a0*/  LDG.E R13, [R20.64] ;  /* 0x00000008140d7981 */ /* 0x020ea8000c1e1900 */
[----:B----4-:R-:W2:Y:S02]  /*196b0*/  LDG.E R12, [R20.64+0x4] ;  /* 0x00000408140c7981 */ /* 0x010ea4000c1e1900 */
[----:B--2---:R-:W-:Y:S02]  /*196c0*/  IADD3 R13, -R13, R12, RZ ;  /* 0x0000000c0d0d7210 */ /* 0x004fe40007ffe1ff */
.L_x_2374:
[----:B------:R-:W-:Y:S01]  /*196d0*/  IMAD.MOV.U32 R34, RZ, RZ, 0x368 ;  /* 0x00000368ff227424 */ /* 0x000fe200078e00ff */
[----:B------:R-:W-:Y:S01]  /*196e0*/  ISETP.GT.AND P2, PT, R210, 0x1, PT ;  /* 0x00000001d200780c */ /* 0x000fe20003f44270 */
[----:B----4-:R-:W-:Y:S01]  /*196f0*/  IMAD.MOV.U32 R12, RZ, RZ, c[0x0][0x4e8] ;  /* 0x00013a00ff0c7624 */ /* 0x010fe200078e00ff */
[----:B------:R-:W-:Y:S01]  /*19700*/  ISETP.NE.U32.AND P0, PT, RZ, c[0x0][0x500], PT ;  /* 0x00014000ff007a0c */ /* 0x000fe20003f05070 */
[----:B------:R-:W-:Y:S01]  /*19710*/  IMAD.IADD R18, R222, 0x1, R209 ;  /* 0x00000001de127824 */ /* 0x000fe200078e02d1 */
[----:B------:R-:W-:Y:S01]  /*19720*/  SEL R34, R34, 0x328, P2 ;  /* 0x0000032822227807 */ /* 0x000fe20001000000 */
[----:B-----5:R-:W-:Y:S01]  /*19730*/  IMAD R13, R13, c[0x0][0x4e8], RZ ;  /* 0x00013a000d0d7a24 */ /* 0x020fe200078e02ff */
[----:B------:R-:W-:Y:S01]  /*19740*/  ISETP.NE.AND.EX P0, PT, RZ, c[0x0][0x504], PT, P0 ;  /* 0x00014100ff007a0c */ /* 0x000fe20003f05300 */
[----:B------:R-:W-:Y:S01]  /*19750*/  IMAD.MOV.U32 R24, RZ, RZ, R18 ;  /* 0x000000ffff187224 */ /* 0x000fe200078e0012 */
[----:B------:R-:W1:Y:S01]  /*19760*/  LDC.64 R20, c[0x0][R34+0x170] ;  /* 0x00005c0022147b82 */ /* 0x000e620000000a00 */
[----:B------:R-:W-:-:S02]  /*19770*/  ISETP.NE.AND P3, PT, R12, 0x1, PT ;  /* 0x000000010c00780c */ /* 0x000fc40003f65270 */
[----:B------:R-:W-:Y:S02]  /*19780*/  SEL R224, R224, RZ, !P0 ;  /* 0x000000ffe0e07207 */ /* 0x000fe40004000000 */
[----:B------:R-:W-:Y:S02]  /*19790*/  SEL R19, R19, RZ, !P0 ;  /* 0x000000ff13137207 */ /* 0x000fe40004000000 */
[----:B------:R-:W-:Y:S01]  /*197a0*/  SEL R25, R227, RZ, P2 ;  /* 0x000000ffe3197207 */ /* 0x000fe20001000000 */
[----:B------:R-:W2:Y:S08]  /*197b0*/  LDC.64 R22, c[0x0][R34+0x168] ;  /* 0x00005a0022167b82 */ /* 0x000eb00000000a00 */
[----:B------:R-:W3:Y:S08]  /*197c0*/  LDC.64 R28, c[0x0][R34+0x178] ;  /* 0x00005e00221c7b82 */ /* 0x000ef00000000a00 */
[----:B------:R-:W4:Y:S01]  /*197d0*/  LDC.64 R26, c[0x0][R34+0x160] ;  /* 0x00005800221a7b82 */ /* 0x000f220000000a00 */
[----:B-1----:R-:W-:-:S02]  /*197e0*/  IMAD R12, R21, R224, RZ ;  /* 0x000000e0150c7224 */ /* 0x002fc400078e02ff */
[----:B------:R-:W-:-:S04]  /*197f0*/  IMAD.WIDE.U32 R32, R20, R224, RZ ;  /* 0x000000e014207225 */ /* 0x000fc800078e00ff */
[----:B------:R-:W-:Y:S02]  /*19800*/  IMAD R12, R20, R19, R12 ;  /* 0x00000013140c7224 */ /* 0x000fe400078e020c */
[----:B------:R-:W-:-:S04]  /*19810*/  @P3 IMAD.HI.U32 R19, R18, c[0x0][0x4ec], RZ ;  /* 0x00013b0012133a27 */ /* 0x000fc800078e00ff */
[-C--:B--2---:R-:W-:Y:S01]  /*19820*/  IMAD.WIDE.U32 R30, R22, R225.reuse, RZ ;  /* 0x000000e1161e7225 */ /* 0x084fe200078e00ff */
[----:B------:R-:W-:Y:S02]  /*19830*/  @P3 SHF.R.U32.HI R24, RZ, c[0x0][0x4f0], R19 ;  /* 0x00013c00ff183a19 */ /* 0x000fe40000011613 */
[--C-:B------:R-:W-:Y:S01]  /*19840*/  SHF.R.S32.HI R19, RZ, 0x1f, R17.reuse ;  /* 0x0000001fff137819 */ /* 0x100fe20000011411 */
[----:B------:R-:W-:Y:S01]  /*19850*/  IMAD R20, R23, R225, RZ ;  /* 0x000000e117147224 */ /* 0x000fe200078e02ff */
[----:B------:R-:W-:Y:S01]  /*19860*/  IADD3 R23, P1, P0, R32, R30, R17 ;  /* 0x0000001e20177210 */ /* 0x000fe2000783e011 */
[----:B------:R-:W-:Y:S02]  /*19870*/  IMAD.IADD R12, R33, 0x1, R12 ;  /* 0x00000001210c7824 */ /* 0x000fe400078e020c */
[----:B------:R-:W-:Y:S02]  /*19880*/  IMAD.IADD R20, R31, 0x1, R20 ;  /* 0x000000011f147824 */ /* 0x000fe400078e0214 */
[----:B---3--:R-:W-:-:S02]  /*19890*/  IMAD R22, R29, R25, RZ ;  /* 0x000000191d167224 */ /* 0x008fc400078e02ff */
[--C-:B------:R-:W-:Y:S01]  /*198a0*/  IMAD.MOV R21, RZ, RZ, -R24.reuse ;  /* 0x000000ffff157224 */ /* 0x100fe200078e0a18 */
[----:B------:R-:W-:Y:S01]  /*198b0*/  IADD3.X R12, R12, R20, R19, P1, P0 ;  /* 0x000000140c0c7210 */ /* 0x000fe20000fe0413 */
[----:B------:R-:W-:Y:S01]  /*198c0*/  IMAD.WIDE.U32 R28, R28, R25, RZ ;  /* 0x000000191c1c7225 */ /* 0x000fe200078e00ff */
[----:B------:R-:W-:-:S03]  /*198d0*/  SHF.R.S32.HI R20, RZ, 0x1f, R24 ;  /* 0x0000001fff147819 */ /* 0x000fc60000011418 */
[----:B------:R-:W-:Y:S01]  /*198e0*/  IMAD R21, R21, c[0x0][0x4e8], R18 ;  /* 0x00013a0015157a24 */ /* 0x000fe200078e0212 */
[----:B------:R-:W-:Y:S01]  /*198f0*/  IADD3 R28, P1, P0, R24, R23, R28 ;  /* 0x00000017181c7210 */ /* 0x000fe2000783e01c */
[----:B------:R-:W-:Y:S02]  /*19900*/  IMAD.IADD R25, R29, 0x1, R22 ;  /* 0x000000011d197824 */ /* 0x000fe400078e0216 */
[----:B----4-:R-:W-:Y:S01]  /*19910*/  IMAD R23, R27, R21, RZ ;  /* 0x000000151b177224 */ /* 0x010fe200078e02ff */
        /* <DEDUP_REMOVED lines=9> */
[----:B------:R-:W-:Y:S01]  /*199b0*/  SEL R20, R20, c[0x0][0x454], P2 ;  /* 0x0001150014147a07 */ /* 0x000fe20001000000 */
[----:B------:R-:W-:Y:S03]  /*199c0*/  SHFL.IDX PT, R24, R12, RZ, 0x1c1f ;  /* 0x001c1fff0c187589 */ /* 0x000fe600000e0000 */
[----:B------:R-:W-:Y:S01]  /*199d0*/  LEA.HI.X R21, R28, R20, R21, 0x2, P0 ;  /* 0x000000141c157211 */ /* 0x000fe200000f1415 */
[----:B------:R-:W-:Y:S01]  /*199e0*/  SHFL.IDX PT, R26, R12, 0x1, 0x1c1f ;  /* 0x003c1f000c1a7f89 */ /* 0x000fe200000e0000 */
[----:B------:R-:W-:Y:S01]  /*199f0*/  IMAD.IADD R20, R216, 0x1, R209 ;  /* 0x00000001d8147824 */ /* 0x000fe200078e02d1 */
[----:B------:R-:W-:Y:S02]  /*19a00*/  LOP3.LUT P0, RZ, R217, 0x3, RZ, 0xc0, !PT ;  /* 0x00000003d9ff7812 */ /* 0x000fe4000780c0ff */
[----:B------:R-:W1:Y:S02]  /*19a10*/  SHFL.IDX PT, R25, R21, RZ, 0x1c1f ;  /* 0x001c1fff15197589 */ /* 0x000e6400000e0000 */
[----:B------:R-:W-:-:S02]  /*19a20*/  IADD3 R22, R20, 0x8, RZ ;  /* 0x0000000814167810 */ /* 0x000fc40007ffe0ff */
[----:B------:R-:W2:Y:S01]  /*19a30*/  SHFL.IDX PT, R27, R21, 0x1, 0x1c1f ;  /* 0x003c1f00151b7f89 */ /* 0x000ea200000e0000 */
[-C--:B------:R-:W-:Y:S02]  /*19a40*/  ISETP.GE.OR P1, PT, R20, R13.reuse, P0 ;  /* 0x0000000d1400720c */ /* 0x080fe40000726670 */
[----:B------:R-:W-:-:S11]  /*19a50*/  ISETP.GE.OR P0, PT, R22, R13, P0 ;  /* 0x0000000d1600720c */ /* 0x000fd60000706670 */
[----:B-1----:R1:W-:Y:S01]  /*19a60*/  @!P1 ST.E [R24.64], R16 ;  /* 0x0000001018009985 */ /* 0x0023e2000c101908 */
[----:B------:R-:W-:-:S03]  /*19a70*/  ISETP.GE.AND P1, PT, R22, R13, PT ;  /* 0x0000000d1600720c */ /* 0x000fc60003f26270 */
[----:B--2---:R1:W-:Y:S01]  /*19a80*/  @!P0 ST.E [R26.64], R2 ;  /* 0x000000021a008985 */ /* 0x0043e2000c101908 */
[----:B------:R-:W-:Y:S02]  /*19a90*/  ISETP.GE.AND P0, PT, R20, R13, PT ;  /* 0x0000000d1400720c */ /* 0x000fe40003f06270 */
[----:B------:R-:W-:Y:S01]  /*19aa0*/  P2R R12, PR, RZ, 0x2 ;  /* 0x00000002ff0c7803 */ /* 0x000fe20000000000 */
[----:B------:R-:W-:Y:S05]  /*19ab0*/  @P2 BRA `(.L_x_2375) ;  /* 0x0000083000002947 */ /* 0x000fea0003800000 */
[-C--:B------:R-:W-:Y:S01]  /*19ac0*/  LEA.HI R14, R0, R213.reuse, RZ, 0x3 ;  /* 0x000000d5000e7211 */ /* 0x080fe200078f18ff */
[----:B-1----:R-:W-:Y:S01]  /*19ad0*/  IMAD R2, R19, c[0x0][0x3a0], RZ ;  /* 0x0000e80013027a24 */ /* 0x002fe200078e02ff */
[----:B------:R1:W2:Y:S01]  /*19ae0*/  LDS.128 R64, [R138+0x80] ;  /* 0x000080008a407984 */ /* 0x0002a20000000c00 */
[C---:B------:R-:W-:Y:S01]  /*19af0*/  IMAD.WIDE.U32 R6, R17.reuse, c[0x0][0x3a0], RZ ;  /* 0x0000e80011067a25 */ /* 0x040fe200078e00ff */
[----:B------:R-:W-:Y:S02]  /*19b00*/  LOP3.LUT R0, R14, 0xfffffff8, RZ, 0xc0, !PT ;  /* 0xfffffff80e007812 */ /* 0x000fe400078ec0ff */
[----:B------:R-:W-:Y:S01]  /*19b10*/  SHF.R.S32.HI R14, RZ, 0x3, R14 ;  /* 0x00000003ff0e7819 */ /* 0x000fe2000001140e */
[----:B------:R-:W-:Y:S01]  /*19b20*/  IMAD R17, R17, c[0x0][0x3a4], R2 ;  /* 0x0000e90011117a24 */ /* 0x000fe200078e0202 */
[----:B------:R-:W-:Y:S01]  /*19b30*/  IADD3 R5, -R0, R213, RZ ;  /* 0x000000d500057210 */ /* 0x000fe20007ffe1ff */
[----:B------:R1:W3:Y:S01]  /*19b40*/  LDS.128 R60, [R138+0x1080] ;  /* 0x001080008a3c7984 */ /* 0x0002e20000000c00 */
[----:B------:R-:W-:-:S02]  /*19b50*/  SHF.R.S32.HI R2, RZ, 0x1f, R224 ;  /* 0x0000001fff027819 */ /* 0x000fc400000114e0 */
[----:B------:R-:W-:Y:S01]  /*19b60*/  IADD3 R7, R7, R17, RZ ;  /* 0x0000001107077210 */ /* 0x000fe20007ffe0ff */
[----:B------:R1:W4:Y:S01]  /*19b70*/  LDS.128 R56, [R138+0x2080] ;  /* 0x002080008a387984 */ /* 0x0003220000000c00 */
[----:B------:R-:W-:Y:S01]  /*19b80*/  LEA R0, R5, R14, 0x5 ;  /* 0x0000000e05007211 */ /* 0x000fe200078e28ff */
[----:B------:R-:W-:Y:S01]  /*19b90*/  IMAD R5, R2, c[0x0][0x3f0], RZ ;  /* 0x0000fc0002057a24 */ /* 0x000fe200078e02ff */
[----:B------:R-:W-:Y:S01]  /*19ba0*/  IADD3 R14, R14, R209, RZ ;  /* 0x000000d10e0e7210 */ /* 0x000fe20007ffe0ff */
[----:B------:R-:W-:Y:S01]  /*19bb0*/  IMAD.WIDE.U32 R6, R225, c[0x0][0x3e8], R6 ;  /* 0x0000fa00e1067a25 */ /* 0x000fe200078e0006 */
[----:B------:R-:W-:Y:S01]  /*19bc0*/  IADD3 R0, R209, R0, RZ ;  /* 0x00000000d1007210 */ /* 0x000fe20007ffe0ff */
[----:B------:R1:W1:Y:S02]  /*19bd0*/  LDS.128 R52, [R138+0x3080] ;  /* 0x003080008a347984 */ /* 0x0002640000000c00 */
[----:B------:R-:W-:Y:S01]  /*19be0*/  IMAD R7, R225, c[0x0][0x3ec], R7 ;  /* 0x0000fb00e1077a24 */ /* 0x000fe200078e0207 */
[----:B------:R-:W-:Y:S01]  /*19bf0*/  MOV R8, R0 ;  /* 0x0000000000087202 */ /* 0x000fe20000000f00 */
[----:B------:R-:W-:Y:S01]  /*19c00*/  @P3 IMAD.HI.U32 R4, R0, c[0x0][0x4ec], RZ ;  /* 0x00013b0000043a27 */ /* 0x000fe200078e00ff */
[----:B------:R1:W1:Y:S03]  /*19c10*/  LDS.128 R48, [R138+0x4080] ;  /* 0x004080008a307984 */ /* 0x0002660000000c00 */
[C---:B------:R-:W-:Y:S01]  /*19c20*/  IMAD R2, R224.reuse, c[0x0][0x3f4], R5 ;  /* 0x0000fd00e0027a24 */ /* 0x040fe200078e0205 */
[----:B------:R-:W-:Y:S01]  /*19c30*/  @P3 SHF.R.U32.HI R8, RZ, c[0x0][0x4f0], R4 ;  /* 0x00013c00ff083a19 */ /* 0x000fe20000011604 */
[----:B------:R-:W-:Y:S01]  /*19c40*/  IMAD.WIDE.U32 R16, R224, c[0x0][0x3f0], R6 ;  /* 0x0000fc00e0107a25 */ /* 0x000fe200078e0006 */
[----:B------:R1:W1:Y:S02]  /*19c50*/  LDS.128 R44, [R138+0x5080] ;  /* 0x005080008a2c7984 */ /* 0x0002640000000c00 */
        /* <DEDUP_REMOVED lines=22> */
[----:B--234-:R2:W3:Y:S02]  /*19dc0*/  SHFL.IDX PT, R22, R18, RZ, 0x181f ;  /* 0x00181fff12167589 */ /* 0x01c4e400000e0000 */
.L_x_2443:
[----:B------:R-:W-:Y:S05]  /*19dd0*/  BRA.DIV ~URZ, `(.L_x_2377) ;  /* 0x00003a827f007947 */ /* 0x000fea000b800000 */
[----:B------:R4:W2:Y:S02]  /*19de0*/  SHFL.IDX PT, R2, R8, RZ, 0x181f ;  /* 0x00181fff08027589 */ /* 0x0008a400000e0000 */
.L_x_2444:
        /* <DEDUP_REMOVED lines=18> */
.L_x_2379:
[----:B------:R-:W-:Y:S05]  /*19f10*/  BSYNC B0 ;  /* 0x0000000000007941 */ /* 0x000fea0003800000 */
.L_x_2378:
[----:B------:R-:W-:Y:S05]  /*19f20*/  BRA.DIV ~URZ, `(.L_x_2380) ;  /* 0x000039927f007947 */ /* 0x000fea000b800000 */
[----:B---3--:R3:W4:Y:S04]  /*19f30*/  SHFL.IDX PT, R22, R18, 0x1, 0x181f ;  /* 0x00381f0012167f89 */ /* 0x00872800000e0000 */
[----:B--2---:R3:W2:Y:S02]  /*19f40*/  SHFL.IDX PT, R2, R8, 0x1, 0x181f ;  /* 0x00381f0008027f89 */ /* 0x0046a400000e0000 */
.L_x_2445:
        /* <DEDUP_REMOVED lines=9> */
[----:B-1----:R-:W-:Y:S02]  /*19fe0*/  @!P0 LEA R32, P3, R214, R2, 0x1 ;  /* 0x00000002d6208211 */ /* 0x002fe400078608ff */
[-C--:B----4-:R-:W-:Y:S02]  /*19ff0*/  @!P2 LEA.HI.X R21, R228, R22.reuse, R15, 0x1, P5 ;  /* 0x00000016e415a211 */ /* 0x090fe400028f0c0f */
[-C--:B------:R-:W-:Y:S02]  /*1a000*/  @!P1 LEA.HI.X R17, R215, R22.reuse, R12, 0x1, P4 ;  /* 0x00000016d7119211 */ /* 0x080fe400020f0c0c */
[----:B------:R-:W-:Y:S01]  /*1a010*/  @!P0 LEA.HI.X R33, R214, R22, R9, 0x1, P3 ;  /* 0x00000016d6218211 */ /* 0x000fe200018f0c09 */
[----:B------:R1:W-:Y:S04]  /*1a020*/  @!P2 ST.E.128 [R20.64], R60 ;  /* 0x0000003c1400a985 */ /* 0x0003e8000c101d08 */
[----:B------:R1:W-:Y:S04]  /*1a030*/  @!P1 ST.E.128 [R16.64], R44 ;  /* 0x0000002c10009985 */ /* 0x0003e8000c101d08 */
[----:B------:R1:W-:Y:S02]  /*1a040*/  @!P0 ST.E.128 [R32.64], R28 ;  /* 0x0000001c20008985 */ /* 0x0003e4000c101d08 */
.L_x_2382:
[----:B------:R-:W-:Y:S05]  /*1a050*/  BSYNC B0 ;  /* 0x0000000000007941 */ /* 0x000fea0003800000 */
.L_x_2381:
[----:B------:R-:W-:Y:S05]  /*1a060*/  BRA.DIV ~URZ, `(.L_x_2383) ;  /* 0x000039127f007947 */ /* 0x000fea000b800000 */
[----:B----4-:R4:W3:Y:S02]  /*1a070*/  SHFL.IDX PT, R22, R18, 0x2, 0x181f ;  /* 0x00581f0012167f89 */ /* 0x0108e400000e0000 */
.L_x_2446:
[----:B------:R-:W-:Y:S05]  /*1a080*/  BRA.DIV ~URZ, `(.L_x_2384) ;  /* 0x000039627f007947 */ /* 0x000fea000b800000 */
[----:B--2---:R2:W4:Y:S02]  /*1a090*/  SHFL.IDX PT, R2, R8, 0x2, 0x181f ;  /* 0x00581f0008027f89 */ /* 0x00452400000e0000 */
.L_x_2447:
[----:B------:R-:W-:Y:S01]  /*1a0a0*/  IADD3 R0, R14, 0x40, RZ ;  /* 0x000000400e007810 */ /* 0x000fe20007ffe0ff */
[----:B------:R-:W-:Y:S03]  /*1a0b0*/  BSSY B0, `(.L_x_2385) ;  /* 0x000000f000007945 */ /* 0x000fe60003800000 */
[----:B------:R-:W-:-:S13]  /*1a0c0*/  ISETP.GE.AND P0, PT, R0, R13, PT ;  /* 0x0000000d0000720c */ /* 0x000fda0003f06270 */
[----:B------:R-:W-:Y:S05]  /*1a0d0*/  @P0 BRA `(.L_x_2386) ;  /* 0x000000c000000947 */ /* 0x000fea0003800000 */
[----:B------:R-:W-:Y:S02]  /*1a0e0*/  ISETP.GE.AND P2, PT, R228, c[0x0][0x3c8], PT ;  /* 0x0000f200e4007a0c */ /* 0x000fe40003f46270 */
[----:B------:R-:W-:Y:S02]  /*1a0f0*/  ISETP.GE.AND P1, PT, R215, c[0x0][0x3c8], PT ;  /* 0x0000f200d7007a0c */ /* 0x000fe40003f26270 */
[----:B------:R-:W-:-:S09]  /*1a100*/  ISETP.GE.AND P0, PT, R214, c[0x0][0x3c8], PT ;  /* 0x0000f200d6007a0c */ /* 0x000fd20003f06270 */
[-C--:B-1--4-:R-:W-:Y:S02]  /*1a110*/  @!P2 LEA R20, P5, R228, R2.reuse, 0x1 ;  /* 0x00000002e414a211 */ /* 0x092fe400078a08ff */
[CC--:B------:R-:W-:Y:S02]  /*1a120*/  @!P1 LEA R16, P4, R215.reuse, R2.reuse, 0x1 ;  /* 0x00000002d7109211 */ /* 0x0c0fe400078808ff */
[----:B------:R-:W-:Y:S02]  /*1a130*/  @!P0 LEA R28, P3, R214, R2, 0x1 ;  /* 0x00000002d61c8211 */ /* 0x000fe400078608ff */
[-C--:B---3--:R-:W-:Y:S02]  /*1a140*/  @!P2 LEA.HI.X R21, R228, R22.reuse, R15, 0x1, P5 ;  /* 0x00000016e415a211 */ /* 0x088fe400028f0c0f */
[-C--:B------:R-:W-:Y:S02]  /*1a150*/  @!P1 LEA.HI.X R17, R215, R22.reuse, R12, 0x1, P4 ;  /* 0x00000016d7119211 */ /* 0x080fe400020f0c0c */
[----:B------:R-:W-:Y:S01]  /*1a160*/  @!P0 LEA.HI.X R29, R214, R22, R9, 0x1, P3 ;  /* 0x00000016d61d8211 */ /* 0x000fe200018f0c09 */
[----:B------:R1:W-:Y:S04]  /*1a170*/  @!P2 ST.E.128 [R20.64], R56 ;  /* 0x000000381400a985 */ /* 0x0003e8000c101d08 */
[----:B------:R1:W-:Y:S04]  /*1a180*/  @!P1 ST.E.128 [R16.64], R40 ;  /* 0x0000002810009985 */ /* 0x0003e8000c101d08 */
[----:B------:R1:W-:Y:S02]  /*1a190*/  @!P0 ST.E.128 [R28.64], R24 ;  /* 0x000000181c008985 */ /* 0x0003e4000c101d08 */
.L_x_2386:
[----:B------:R-:W-:Y:S05]  /*1a1a0*/  BSYNC B0 ;  /* 0x0000000000007941 */ /* 0x000fea0003800000 */
.L_x_2385:
[----:B------:R-:W-:Y:S05]  /*1a1b0*/  BRA.DIV ~URZ, `(.L_x_2387) ;  /* 0x000038927f007947 */ /* 0x000fea000b800000 */
[----:B---34-:R-:W3:Y:S04]  /*1a1c0*/  SHFL.IDX PT, R18, R18, 0x3, 0x181f ;  /* 0x00781f0012127f89 */ /* 0x018ee800000e0000 */
[----:B------:R4:W2:Y:S02]  /*1a1d0*/  SHFL.IDX PT, R2, R8, 0x3, 0x181f ;  /* 0x00781f0008027f89 */ /* 0x0008a400000e0000 */
.L_x_2448:
[----:B------:R-:W-:-:S04]  /*1a1e0*/  IADD3 R14, R14, 0x60, RZ ;  /* 0x000000600e0e7810 */ /* 0x000fc80007ffe0ff */
[----:B------:R-:W-:-:S13]  /*1a1f0*/  ISETP.GE.AND P0, PT, R14, R13, PT ;  /* 0x0000000d0e00720c */ /* 0x000fda0003f06270 */
[----:B------:R-:W-:Y:S05]  /*1a200*/  @P0 BRA `(.L_x_2388) ;  /* 0x00001ed000000947 */ /* 0x000fea0003800000 */
[----:B------:R-:W-:Y:S02]  /*1a210*/  ISETP.GE.AND P1, PT, R228, c[0x0][0x3c8], PT ;  /* 0x0000f200e4007a0c */ /* 0x000fe40003f26270 */
[----:B------:R-:W-:-:S11]  /*1a220*/  ISETP.GE.AND P0, PT, R215, c[0x0][0x3c8], PT ;  /* 0x0000f200d7007a0c */ /* 0x000fd60003f06270 */
[CC--:B-12---:R-:W-:Y:S02]  /*1a230*/  @!P1 LEA R16, P3, R228.reuse, R2.reuse, 0x1 ;  /* 0x00000002e4109211 */ /* 0x0c6fe400078608ff */
[C---:B------:R-:W-:Y:S02]  /*1a240*/  @!P0 LEA R14, P2, R215.reuse, R2, 0x1 ;  /* 0x00000002d70e8211 */ /* 0x040fe400078408ff */
[-C--:B---3--:R-:W-:Y:S02]  /*1a250*/  @!P1 LEA.HI.X R17, R228, R18.reuse, R15, 0x1, P3 ;  /* 0x00000012e4119211 */ /* 0x088fe400018f0c0f */
[----:B------:R-:W-:-:S03]  /*1a260*/  @!P0 LEA.HI.X R15, R215, R18, R12, 0x1, P2 ;  /* 0x00000012d70f8211 */ /* 0x000fc600010f0c0c */
[----:B------:R1:W-:Y:S04]  /*1a270*/  @!P1 ST.E.128 [R16.64], R52 ;  /* 0x0000003410009985 */ /* 0x0003e8000c101d08 */
[----:B------:R1:W-:Y:S01]  /*1a280*/  @!P0 ST.E.128 [R14.64], R36 ;  /* 0x000000240e008985 */ /* 0x0003e2000c101d08 */
[----:B------:R-:W-:-:S13]  /*1a290*/  ISETP.GE.AND P0, PT, R214, c[0x0][0x3c8], PT ;  /* 0x0000f200d6007a0c */ /* 0x000fda0003f06270 */
[----:B------:R-:W-:Y:S05]  /*1a2a0*/  @P0 BRA `(.L_x_2388) ;  /* 0x00001e3000000947 */ /* 0x000fea0003800000 */
[----:B----4-:R-:W-:-:S04]  /*1a2b0*/  LEA R8, P0, R214, R2, 0x1 ;  /* 0x00000002d6087211 */ /* 0x010fc800078008ff */
[----:B------:R-:W-:-:S05]  /*1a2c0*/  LEA.HI.X R9, R214, R18, R9, 0x1, P0 ;  /* 0x00000012d6097211 */ /* 0x000fca00000f0c09 */
[----:B------:R2:W-:Y:S01]  /*1a2d0*/  ST.E.128 [R8.64], R4 ;  /* 0x0000000408007985 */ /* 0x0005e2000c101d08 */
[----:B------:R-:W-:Y:S05]  /*1a2e0*/  BRA `(.L_x_2388) ;  /* 0x00001df000007947 */ /* 0x000fea0003800000 */
.L_x_2375:
[----:B------:R-:W-:Y:S01]  /*1a2f0*/  IMAD R0, R19, c[0x0][0x408], RZ ;  /* 0x0001020013007a24 */ /* 0x000fe200078e02ff */
[----:B-1----:R-:W-:Y:S01]  /*1a300*/  MOV R2, R18 ;  /* 0x0000001200027202 */ /* 0x002fe20000000f00 */
[----:B------:R-:W-:-:S04]  /*1a310*/  IMAD.WIDE.U32 R20, R17, c[0x0][0x408], RZ ;  /* 0x0001020011147a25 */ /* 0x000fc800078e00ff */
[----:B------:R-:W-:-:S05]  /*1a320*/  IMAD R0, R17, c[0x0][0x40c], R0 ;  /* 0x0001030011007a24 */ /* 0x000fca00078e0200 */
[----:B------:R-:W-:Y:S02]  /*1a330*/  IADD3 R21, R21, R0, RZ ;  /* 0x0000000015157210 */ /* 0x000fe40007ffe0ff */
[----:B------:R-:W-:-:S03]  /*1a340*/  SHF.R.S32.HI R0, RZ, 0x1f, R224 ;  /* 0x0000001fff007819 */ /* 0x000fc600000114e0 */
[----:B------:R-:W-:-:S04]  /*1a350*/  IMAD.WIDE.U32 R16, R225, c[0x0][0x438], R20 ;  /* 0x00010e00e1107a25 */ /* 0x000fc800078e0014 */
[----:B------:R-:W-:Y:S02]  /*1a360*/  IMAD R13, R0, c[0x0][0x440], RZ ;  /* 0x00011000000d7a24 */ /* 0x000fe400078e02ff */
[----:B------:R-:W-:Y:S02]  /*1a370*/  IMAD R17, R225, c[0x0][0x43c], R17 ;  /* 0x00010f00e1117a24 */ /* 0x000fe400078e0211 */
[----:B------:R-:W-:-:S04]  /*1a380*/  @P3 IMAD.HI.U32 R0, R18, c[0x0][0x4ec], RZ ;  /* 0x00013b0012003a27 */ /* 0x000fc800078e00ff */
[C---:B------:R-:W-:Y:S01]  /*1a390*/  IMAD R13, R224.reuse, c[0x0][0x444], R13 ;  /* 0x00011100e00d7a24 */ /* 0x040fe200078e020d */
[----:B------:R-:W-:Y:S01]  /*1a3a0*/  @P3 SHF.R.U32.HI R2, RZ, c[0x0][0x4f0], R0 ;  /* 0x00013c00ff023a19 */ /* 0x000fe20000011600 */
[----:B------:R-:W-:-:S05]  /*1a3b0*/  IMAD.WIDE.U32 R16, R224, c[0x0][0x440], R16 ;  /* 0x00011000e0107a25 */ /* 0x000fca00078e0010 */
[----:B------:R-:W-:Y:S02]  /*1a3c0*/  IADD3 R21, R17, R13, RZ ;  /* 0x0000000d11157210 */ /* 0x000fe40007ffe0ff */
[----:B------:R-:W-:Y:S02]  /*1a3d0*/  MOV R20, R16 ;  /* 0x0000001000147202 */ /* 0x000fe40000000f00 */
        /* <DEDUP_REMOVED lines=18> */
.L_x_2449:
[----:B------:R-:W-:Y:S05]  /*1a500*/  BRA.DIV ~URZ, `(.L_x_2390) ;  /* 0x000036727f007947 */ /* 0x000fea000b800000 */
[----:B------:R3:W4:Y:S02]  /*1a510*/  SHFL.IDX PT, R2, R163, RZ, 0x1c1f ;  /* 0x001c1fffa3027589 */ /* 0x00072400000e0000 */
.L_x_2450:
        /* <DEDUP_REMOVED lines=54> */
[-C--:B------:R-:W-:Y:S02]  /*1a880*/  @!P0 LEA R16, P2, R159, R2.reuse, 0x2 ;  /* 0x000000029f108211 */ /* 0x080fe400078410ff */
[----:B--2---:R-:W-:Y:S01]  /*1a890*/  @!P1 IMAD.WIDE R20, R221, 0x4, R164 ;  /* 0x00000004dd149825 */ /* 0x004fe200078e02a4 */
[----:B------:R-:W-:Y:S02]  /*1a8a0*/  @!P3 LEA R166, P5, R161, R2, 0x2 ;  /* 0x00000002a1a6b211 */ /* 0x000fe400078a10ff */
[----:B------:R-:W-:Y:S02]  /*1a8b0*/  @!P0 LEA.HI.X R17, R159, R165, R156, 0x2, P2 ;  /* 0x000000a59f118211 */ /* 0x000fe400010f149c */
[----:B------:R-:W-:Y:S01]  /*1a8c0*/  ISETP.GE.AND P2, PT, R146, c[0x0][0x3c8], PT ;  /* 0x0000f20092007a0c */ /* 0x000fe20003f46270 */
[----:B------:R2:W-:Y:S01]  /*1a8d0*/  @!P1 ST.E.64 [R20.64], R132 ;  /* 0x0000008414009985 */ /* 0x0005e2000c101b08 */
[----:B------:R-:W-:-:S02]  /*1a8e0*/  ISETP.GE.AND P1, PT, R144, c[0x0][0x3c8], PT ;  /* 0x0000f20090007a0c */ /* 0x000fc40003f26270 */
[----:B------:R-:W-:Y:S01]  /*1a8f0*/  @!P3 LEA.HI.X R167, R161, R165, R158, 0x2, P5 ;  /* 0x000000a5a1a7b211 */ /* 0x000fe200028f149e */
[----:B------:R4:W-:Y:S01]  /*1a900*/  @!P0 ST.E.64 [R16.64], R128 ;  /* 0x0000008010008985 */ /* 0x0009e2000c101b08 */
[----:B------:R-:W-:-:S03]  /*1a910*/  @!P4 LEA R168, P0, R155, R2, 0x2 ;  /* 0x000000029ba8c211 */ /* 0x000fc600078010ff */
[----:B------:R5:W-:Y:S01]  /*1a920*/  @!P3 ST.E.64 [R166.64], R124 ;  /* 0x0000007ca600b985 */ /* 0x000be2000c101b08 */
[-C--:B------:R-:W-:Y:S02]  /*1a930*/  @!P4 LEA.HI.X R169, R155, R165.reuse, R154, 0x2, P0 ;  /* 0x000000a59ba9c211 */ /* 0x080fe400000f149a */
[----:B------:R-:W-:Y:S02]  /*1a940*/  ISETP.GE.AND P3, PT, R88, c[0x0][0x3c8], PT ;  /* 0x0000f20058007a0c */ /* 0x000fe40003f66270 */
[----:B------:R-:W-:Y:S01]  /*1a950*/  @!P2 LEA R170, P5, R146, R2, 0x2 ;  /* 0x0000000292aaa211 */ /* 0x000fe200078a10ff */
[----:B------:R1:W-:Y:S01]  /*1a960*/  @!P4 ST.E.64 [R168.64], R120 ;  /* 0x00000078a800c985 */ /* 0x0003e2000c101b08 */
[----:B------:R-:W-:Y:S02]  /*1a970*/  ISETP.GE.AND P4, PT, R38, c[0x0][0x3c8], PT ;  /* 0x0000f20026007a0c */ /* 0x000fe40003f86270 */
[----:B------:R-:W-:-:S05]  /*1a980*/  @!P2 LEA.HI.X R171, R146, R165, R145, 0x2, P5 ;  /* 0x000000a592aba211 */ /* 0x000fca00028f1491 */
        /* <DEDUP_REMOVED lines=10> */
[CC--:B-1----:R-:W-:Y:S01]  /*1aa30*/  @!P2 LEA R120, P5, R36.reuse, R2.reuse, 0x2 ;  /* 0x000000022478a211 */ /* 0x0c2fe200078a10ff */
        /* <DEDUP_REMOVED lines=25> */
[----:B-----5:R-:W-:Y:S01]  /*1abd0*/  @!P3 LEA R44, P5, R18, R2, 0x2 ;  /* 0x00000002122cb211 */ /* 0x020fe200078a10ff */
[----:B------:R3:W-:Y:S01]  /*1abe0*/  @!P1 ST.E.64 [R40.64], R60 ;  /* 0x0000003c28009985 */ /* 0x0007e2000c101b08 */
[----:B------:R-:W-:Y:S02]  /*1abf0*/  ISETP.GE.AND P1, PT, R152, c[0x0][0x3c8], PT ;  /* 0x0000f20098007a0c */ /* 0x000fe40003f26270 */
[----:B------:R-:W-:Y:S02]  /*1ac00*/  @!P3 LEA.HI.X R45, R18, R165, R13, 0x2, P5 ;  /* 0x000000a5122db211 */ /* 0x000fe400028f140d */
[----:B------:R-:W-:-:S03]  /*1ac10*/  ISETP.GE.AND P5, PT, R84, c[0x0][0x3c8], PT ;  /* 0x0000f20054007a0c */ /* 0x000fc60003fa6270 */
[----:B------:R4:W-:Y:S01]  /*1ac20*/  @!P3 ST.E.64 [R44.64], R64 ;  /* 0x000000402c00b985 */ /* 0x0009e2000c101b08 */
[----:B-1----:R-:W-:-:S05]  /*1ac30*/  @!P4 LEA R20, P0, R150, R2, 0x2 ;  /* 0x000000029614c211 */ /* 0x002fca00078010ff */
[-C--:B------:R-:W-:Y:S02]  /*1ac40*/  @!P1 LEA R48, P3, R152, R2.reuse, 0x2 ;  /* 0x0000000298309211 */ /* 0x080fe400078610ff */
[-C--:B------:R-:W-:Y:S02]  /*1ac50*/  @!P4 LEA.HI.X R21, R150, R165.reuse, R149, 0x2, P0 ;  /* 0x000000a59615c211 */ /* 0x080fe400000f1495 */
[-C--:B------:R-:W-:Y:S02]  /*1ac60*/  @!P1 LEA.HI.X R49, R152, R165.reuse, R151, 0x2, P3 ;  /* 0x000000a598319211 */ /* 0x080fe400018f1497 */
[----:B--2---:R-:W-:Y:S01]  /*1ac70*/  @!P2 LEA R16, P0, R160, R2, 0x2 ;  /* 0x00000002a010a211 */ /* 0x004fe200078010ff */
        /* <DEDUP_REMOVED lines=26> */
.L_x_2392:
[----:B------:R-:W-:Y:S05]  /*1ae20*/  BSYNC B0 ;  /* 0x0000000000007941 */ /* 0x000fea0003800000 */
.L_x_2391:
[----:B------:R-:W-:Y:S05]  /*1ae30*/  BRA.DIV ~URZ, `(.L_x_2393) ;  /* 0x00002da27f007947 */ /* 0x000fea000b800000 */
[----:B------:R1:W3:Y:S04]  /*1ae40*/  SHFL.IDX PT, R5, R162, 0x1, 0x1c1f ;  /* 0x003c1f00a2057f89 */ /* 0x0002e800000e0000 */
[----:B----4-:R1:W4:Y:S02]  /*1ae50*/  SHFL.IDX PT, R2, R163, 0x1, 0x1c1f ;  /* 0x003c1f00a3027f89 */ /* 0x01032400000e0000 */
.L_x_2451:
[----:B------:R-:W-:-:S13]  /*1ae60*/  ISETP.NE.AND P0, PT, R12, RZ, PT ;  /* 0x000000ff0c00720c */ /* 0x000fda0003f05270 */
[----:B------:R-:W-:Y:S05]  /*1ae70*/  @P0 BRA `(.L_x_2388) ;  /* 0x0000126000000947 */ /* 0x000fea0003800000 */
[----:B------:R-:W-:Y:S02]  /*1ae80*/  ISETP.GE.AND P3, PT, R159, c[0x0][0x3c8], PT ;  /* 0x0000f2009f007a0c */ /* 0x000fe40003f66270 */
[----:B------:R-:W-:Y:S02]  /*1ae90*/  ISETP.GE.AND P2, PT, R161, c[0x0][0x3c8], PT ;  /* 0x0000f200a1007a0c */ /* 0x000fe40003f46270 */
[----:B------:R-:W-:Y:S02]  /*1aea0*/  ISETP.GE.AND P1, PT, R155, c[0x0][0x3c8], PT ;  /* 0x0000f2009b007a0c */ /* 0x000fe40003f26270 */
[----:B------:R-:W-:Y:S02]  /*1aeb0*/  ISETP.GE.AND P4, PT, R221, c[0x0][0x3c8], PT ;  /* 0x0000f200dd007a0c */ /* 0x000fe40003f86270 */
[----:B------:R-:W-:-:S05]  /*1aec0*/  ISETP.GE.AND P0, PT, R146, c[0x0][0x3c8], PT ;  /* 0x0000f20092007a0c */ /* 0x000fca0003f06270 */
[-C--:B-1--4-:R-:W-:Y:S02]  /*1aed0*/  @!P3 LEA R8, P6, R159, R2.reuse, 0x2 ;  /* 0x000000029f08b211 */ /* 0x092fe400078c10ff */
[-C--:B------:R-:W-:Y:S02]  /*1aee0*/  @!P2 LEA R6, P5, R161, R2.reuse, 0x2 ;  /* 0x00000002a106a211 */ /* 0x080fe400078a10ff */
[-C--:B---3--:R-:W-:Y:S02]  /*1aef0*/  @!P3 LEA.HI.X R9, R159, R5.reuse, R156, 0x2, P6 ;  /* 0x000000059f09b211 */ /* 0x088fe400030f149c */
[-C--:B------:R-:W-:Y:S01]  /*1af00*/  @!P1 LEA R20, P6, R155, R2.reuse, 0x2 ;  /* 0x000000029b149211 */ /* 0x080fe200078c10ff */
[----:B------:R-:W-:Y:S01]  /*1af10*/  @!P4 IMAD.MOV.U32 R4, RZ, RZ, R2 ;  /* 0x000000ffff04c224 */ /* 0x000fe200078e0002 */
[-C--:B------:R-:W-:Y:S02]  /*1af20*/  @!P2 LEA.HI.X R7, R161, R5.reuse, R158, 0x2, P5 ;  /* 0x00000005a107a211 */ /* 0x080fe400028f149e */
[----:B------:R-:W-:Y:S01]  /*1af30*/  @!P0 LEA R16, P5, R146, R2, 0x2 ;  /* 0x0000000292108211 */ /* 0x000fe200078a10ff */
[----:B------:R-:W-:Y:S01]  /*1af40*/  @!P4 IMAD.WIDE R40, R221, 0x4, R4 ;  /* 0x00000004dd28c825 */ /* 0x000fe200078e0204 */
[----:B------:R-:W-:-:S02]  /*1af50*/  @!P1 LEA.HI.X R21, R155, R5, R154, 0x2, P6 ;  /* 0x000000059b159211 */ /* 0x000fc400030f149a */
[----:B------:R-:W-:Y:S02]  /*1af60*/  ISETP.GE.AND P6, PT, R144, c[0x0][0x3c8], PT ;  /* 0x0000f20090007a0c */ /* 0x000fe40003fc6270 */
[----:B------:R-:W-:Y:S01]  /*1af70*/  @!P0 LEA.HI.X R17, R146, R5, R145, 0x2, P5 ;  /* 0x0000000592118211 */ /* 0x000fe200028f1491 */
[----:B------:R1:W-:Y:S01]  /*1af80*/  @!P4 ST.E.64 [R40.64], R134 ;  /* 0x000000862800c985 */ /* 0x0003e2000c101b08 */
[----:B------:R-:W-:Y:S02]  /*1af90*/  ISETP.GE.AND P5, PT, R88, c[0x0][0x3c8], PT ;  /* 0x0000f20058007a0c */ /* 0x000fe40003fa6270 */
[----:B------:R-:W-:Y:S01]  /*1afa0*/  ISETP.GE.AND P4, PT, R38, c[0x0][0x3c8], PT ;  /* 0x0000f20026007a0c */ /* 0x000fe20003f86270 */
[----:B------:R-:W-:Y:S01]  /*1afb0*/  @!P3 ST.E.64 [R8.64], R130 ;  /* 0x000000820800b985 */ /* 0x000fe2000c101b08 */
[----:B------:R-:W-:-:S03]  /*1afc0*/  ISETP.GE.AND P3, PT, R36, c[0x0][0x3c8], PT ;  /* 0x0000f20024007a0c */ /* 0x000fc60003f66270 */
[----:B------:R3:W-:Y:S01]  /*1afd0*/  @!P2 ST.E.64 [R6.64], R126 ;  /* 0x0000007e0600a985 */ /* 0x0007e2000c101b08 */
[----:B------:R-:W-:-:S03]  /*1afe0*/  ISETP.GE.AND P2, PT, R31, c[0x0][0x3c8], PT ;  /* 0x0000f2001f007a0c */ /* 0x000fc60003f46270 */
[----:B------:R-:W-:Y:S02]  /*1aff0*/  @!P1 ST.E.64 [R20.64], R122 ;  /* 0x0000007a14009985 */ /* 0x000fe4000c101b08 */
[-C--:B------:R-:W-:Y:S02]  /*1b000*/  @!P5 LEA R44, P1, R88, R2.reuse, 0x2 ;  /* 0x00000002582cd211 */ /* 0x080fe400078210ff */
[----:B------:R4:W-:Y:S01]  /*1b010*/  @!P0 ST.E.64 [R16.64], R118 ;  /* 0x0000007610008985 */ /* 0x0009e2000c101b08 */
[----:B------:R-:W-:Y:S02]  /*1b020*/  @!P6 LEA R48, P0, R144, R2, 0x2 ;  /* 0x000000029030e211 */ /* 0x000fe400078010ff */
[-C--:B------:R-:W-:Y:S02]  /*1b030*/  @!P5 LEA.HI.X R45, R88, R5.reuse, R85, 0x2, P1 ;  /* 0x00000005582dd211 */ /* 0x080fe400008f1455 */
[----:B------:R-:W-:Y:S02]  /*1b040*/  @!P6 LEA.HI.X R49, R144, R5, R89, 0x2, P0 ;  /* 0x000000059031e211 */ /* 0x000fe400000f1459 */
[----:B------:R-:W-:-:S03]  /*1b050*/  ISETP.GE.AND P1, PT, R29, c[0x0][0x3c8], PT ;  /* 0x0000f2001d007a0c */ /* 0x000fc60003f26270 */
[----:B------:R-:W-:Y:S01]  /*1b060*/  @!P6 ST.E.64 [R48.64], R114 ;  /* 0x000000723000e985 */ /* 0x000fe2000c101b08 */
[----:B------:R-:W-:Y:S02]  /*1b070*/  ISETP.GE.AND P6, PT, R27, c[0x0][0x3c8], PT ;  /* 0x0000f2001b007a0c */ /* 0x000fe40003fc6270 */
[CC--:B-1----:R-:W-:Y:S01]  /*1b080*/  @!P4 LEA R40, P0, R38.reuse, R2.reuse, 0x2 ;  /* 0x000000022628c211 */ /* 0x0c2fe200078010ff */
        /* <DEDUP_REMOVED lines=10> */
[CC--:B----4-:R-:W-:Y:S02]  /*1b130*/  @!P1 LEA R16, P0, R29.reuse, R2.reuse, 0x2 ;  /* 0x000000021d109211 */ /* 0x0d0fe400078010ff */
        /* <DEDUP_REMOVED lines=17> */
[-C--:B-1----:R-:W-:Y:S02]  /*1b250*/  @!P3 LEA R6, P0, R18, R2.reuse, 0x2 ;  /* 0x000000021206b211 */ /* 0x082fe400078010ff */
[----:B------:R-:W-:Y:S02]  /*1b260*/  ISETP.GE.AND P4, PT, R84, c[0x0][0x3c8], PT ;  /* 0x0000f20054007a0c */ /* 0x000fe40003f86270 */
[----:B------:R-:W-:Y:S02]  /*1b270*/  @!P3 LEA.HI.X R7, R18, R5, R13, 0x2, P0 ;  /* 0x000000051207b211 */ /* 0x000fe400000f140d */
[----:B---3--:R-:W-:-:S03]  /*1b280*/  @!P2 LEA R8, P0, R150, R2, 0x2 ;  /* 0x000000029608a211 */ /* 0x008fc600078010ff */
[----:B------:R1:W-:Y:S01]  /*1b290*/  @!P3 ST.E.64 [R6.64], R66 ;  /* 0x000000420600b985 */ /* 0x0003e2000c101b08 */
[-C--:B------:R-:W-:Y:S02]  /*1b2a0*/  @!P2 LEA.HI.X R9, R150, R5.reuse, R149, 0x2, P0 ;  /* 0x000000059609a211 */ /* 0x080fe400000f1495 */
[-C--:B------:R-:W-:Y:S02]  /*1b2b0*/  @!P1 LEA R12, P0, R160, R2.reuse, 0x2 ;  /* 0x00000002a00c9211 */ /* 0x080fe400078010ff */
[----:B------:R-:W-:Y:S01]  /*1b2c0*/  ISETP.GE.AND P3, PT, R82, c[0x0][0x3c8], PT ;  /* 0x0000f20052007a0c */ /* 0x000fe20003f66270 */
[----:B------:R3:W-:Y:S01]  /*1b2d0*/  @!P2 ST.E.64 [R8.64], R70 ;  /* 0x000000460800a985 */ /* 0x0007e2000c101b08 */
[----:B------:R-:W-:Y:S02]  /*1b2e0*/  @!P1 LEA.HI.X R13, R160, R5, R153, 0x2, P0 ;  /* 0x00000005a00d9211 */ /* 0x000fe400000f1499 */
[-C--:B------:R-:W-:Y:S02]  /*1b2f0*/  @!P6 LEA R18, P0, R152, R2.reuse, 0x2 ;  /* 0x000000029812e211 */ /* 0x080fe400078010ff */
[----:B------:R-:W-:Y:S01]  /*1b300*/  ISETP.GE.AND P2, PT, R80, c[0x0][0x3c8], PT ;  /* 0x0000f20050007a0c */ /* 0x000fe20003f46270 */
[----:B------:R2:W-:Y:S01]  /*1b310*/  @!P1 ST.E.64 [R12.64], R74 ;  /* 0x0000004a0c009985 */ /* 0x0005e2000c101b08 */
[----:B----4-:R-:W-:-:S02]  /*1b320*/  @!P5 LEA R16, P1, R148, R2, 0x2 ;  /* 0x000000029410d211 */ /* 0x010fc400078210ff */
[-C--:B------:R-:W-:Y:S02]  /*1b330*/  @!P6 LEA.HI.X R19, R152, R5.reuse, R151, 0x2, P0 ;  /* 0x000000059813e211 */ /* 0x080fe400000f1497 */
[-C--:B-----5:R-:W-:Y:S02]  /*1b340*/  @!P4 LEA R20, P0, R84, R2.reuse, 0x2 ;  /* 0x000000025414c211 */ /* 0x0a0fe400078010ff */
        /* <DEDUP_REMOVED lines=11> */
[----:B--2---:R-:W-:-:S03]  /*1b400*/  @!P1 LEA R12, P0, R33, R2, 0x2 ;  /* 0x00000002210c9211 */ /* 0x004fc600078010ff */
[----:B------:R4:W-:Y:S01]  /*1b410*/  @!P2 ST.E.64 [R8.64], R94 ;  /* 0x0000005e0800a985 */ /* 0x0009e2000c101b08 */
[----:B------:R-:W-:Y:S02]  /*1b420*/  @!P1 LEA.HI.X R13, R33, R5, R32, 0x2, P0 ;  /* 0x00000005210d9211 */ /* 0x000fe400000f1420 */
[----:B------:R-:W-:-:S03]  /*1b430*/  ISETP.GE.AND P0, PT, R157, c[0x0][0x3c8], PT ;  /* 0x0000f2009d007a0c */ /* 0x000fc60003f06270 */
[----:B------:R4:W-:Y:S10]  /*1b440*/  @!P1 ST.E.64 [R12.64], R98 ;  /* 0x000000620c009985 */ /* 0x0009f4000c101b08 */
[----:B------:R-:W-:Y:S05]  /*1b450*/  @P0 BRA `(.L_x_2388) ;  /* 0x00000c8000000947 */ /* 0x000fea0003800000 */
[----:B------:R-:W-:-:S04]  /*1b460*/  LEA R4, P0, R157, R2, 0x2 ;  /* 0x000000029d047211 */ /* 0x000fc800078010ff */
[----:B------:R-:W-:-:S05]  /*1b470*/  LEA.HI.X R5, R157, R5, R34, 0x2, P0 ;  /* 0x000000059d057211 */ /* 0x000fca00000f1422 */
[----:B------:R1:W-:Y:S01]  /*1b480*/  ST.E.64 [R4.64], R102 ;  /* 0x0000006604007985 */ /* 0x0003e2000c101b08 */
[----:B------:R-:W-:Y:S05]  /*1b490*/  BRA `(.L_x_2388) ;  /* 0x00000c4000007947 */ /* 0x000fea0003800000 */
.L_x_2373:
        /* <DEDUP_REMOVED lines=17> */
[----:B-----5:R-:W3:Y:S04]  /*1b5b0*/  LDG.E R4, [R8.64] ;  /* 0x0000000808047981 */ /* 0x020ee8000c1e1900 */
[----:B--2---:R-:W3:Y:S02]  /*1b5c0*/  LDG.E R7, [R8.64+0x4] ;  /* 0x0000040808077981 */ /* 0x004ee4000c1e1900 */
[----:B---3--:R-:W-:Y:S02]  /*1b5d0*/  IADD3 R4, -R4, R7, RZ ;  /* 0x0000000704047210 */ /* 0x008fe40007ffe1ff */
.L_x_2394:
[----:B------:R-:W-:Y:S01]  /*1b5e0*/  ISETP.GT.AND P0, PT, R213, 0x7f, PT ;  /* 0x0000007fd500780c */ /* 0x000fe20003f04270 */
[----:B------:R-:W-:Y:S01]  /*1b5f0*/  BSSY B0, `(.L_x_2395) ;  /* 0x0000034000007945 */ /* 0x000fe20003800000 */
[----:B------:R-:W-:Y:S02]  /*1b600*/  SEL R224, R224, RZ, !P2 ;  /* 0x000000ffe0e07207 */ /* 0x000fe40005000000 */
[----:B------:R-:W-:-:S02]  /*1b610*/  SEL R5, R5, RZ, !P2 ;  /* 0x000000ff05057207 */ /* 0x000fc40005000000 */
[----:B--2--5:R-:W-:-:S07]  /*1b620*/  SHF.R.S32.HI R6, RZ, 0x1f, R0 ;  /* 0x0000001fff067819 */ /* 0x024fce0000011400 */
[----:B------:R-:W-:Y:S05]  /*1b630*/  @P0 BRA `(.L_x_2396) ;  /* 0x000002f000000947 */ /* 0x000fea0003800000 */
[----:B------:R-:W-:Y:S01]  /*1b640*/  IMAD R7, R4, c[0x0][0x4e8], RZ ;  /* 0x00013a0004077a24 */ /* 0x000fe200078e02ff */
[----:B------:R-:W-:-:S04]  /*1b650*/  IADD3 R2, R209, R213, RZ ;  /* 0x000000d5d1027210 */ /* 0x000fc80007ffe0ff */
[----:B------:R-:W-:-:S13]  /*1b660*/  ISETP.GE.AND P0, PT, R2, R7, PT ;  /* 0x000000070200720c */ /* 0x000fda0003f06270 */
[----:B------:R-:W-:Y:S05]  /*1b670*/  @P0 BRA `(.L_x_2396) ;  /* 0x000002b000000947 */ /* 0x000fea0003800000 */
[----:B------:R-:W-:Y:S01]  /*1b680*/  IMAD.MOV.U32 R15, RZ, RZ, 0x368 ;  /* 0x00000368ff0f7424 */ /* 0x000fe200078e00ff */
[----:B------:R-:W-:Y:S01]  /*1b690*/  ISETP.GT.AND P2, PT, R210, 0x1, PT ;  /* 0x00000001d200780c */ /* 0x000fe20003f44270 */
[----:B------:R-:W-:-:S03]  /*1b6a0*/  IMAD.MOV.U32 R7, RZ, RZ, c[0x0][0x4e8] ;  /* 0x00013a00ff077624 */ /* 0x000fc600078e00ff */
[----:B------:R-:W-:Y:S02]  /*1b6b0*/  SEL R15, R15, 0x328, P2 ;  /* 0x000003280f0f7807 */ /* 0x000fe40001000000 */
[----:B------:R-:W-:Y:S02]  /*1b6c0*/  ISETP.NE.AND P0, PT, R7, 0x1, PT ;  /* 0x000000010700780c */ /* 0x000fe40003f05270 */
[----:B------:R-:W2:Y:S01]  /*1b6d0*/  LDC.64 R24, c[0x0][R15+0x170] ;  /* 0x00005c000f187b82 */ /* 0x000ea20000000a00 */
[----:B------:R-:W-:Y:S02]  /*1b6e0*/  MOV R7, R2 ;  /* 0x0000000200077202 */ /* 0x000fe40000000f00 */
[----:B------:R-:W-:-:S05]  /*1b6f0*/  SEL R227, R227, RZ, P2 ;  /* 0x000000ffe3e37207 */ /* 0x000fca0001000000 */
[----:B------:R-:W3:Y:S03]  /*1b700*/  LDC.64 R22, c[0x0][R15+0x168] ;  /* 0x00005a000f167b82 */ /* 0x000ee60000000a00 */
[----:B------:R-:W-:-:S05]  /*1b710*/  @P0 IMAD.HI.U32 R12, R2, c[0x0][0x4ec], RZ ;  /* 0x00013b00020c0a27 */ /* 0x000fca00078e00ff */
[----:B------:R-:W4:Y:S01]  /*1b720*/  LDC.64 R18, c[0x0][R15+0x178] ;  /* 0x00005e000f127b82 */ /* 0x000f220000000a00 */
[----:B------:R-:W-:-:S05]  /*1b730*/  @P0 SHF.R.U32.HI R7, RZ, c[0x0][0x4f0], R12 ;  /* 0x00013c00ff070a19 */ /* 0x000fca000001160c */
[--C-:B------:R-:W-:Y:S02]  /*1b740*/  IMAD.MOV R13, RZ, RZ, -R7.reuse ;  /* 0x000000ffff0d7224 */ /* 0x100fe400078e0a07 */
[----:B------:R-:W5:Y:S02]  /*1b750*/  LDC.64 R16, c[0x0][R15+0x160] ;  /* 0x000058000f107b82 */ /* 0x000f640000000a00 */
[----:B------:R-:W-:Y:S01]  /*1b760*/  IMAD R13, R13, c[0x0][0x4e8], R2 ;  /* 0x00013a000d0d7a24 */ /* 0x000fe200078e0202 */
[----:B------:R-:W-:Y:S01]  /*1b770*/  SHF.R.S32.HI R2, RZ, 0x1f, R7 ;  /* 0x0000001fff027819 */ /* 0x000fe20000011407 */
[-C--:B--2---:R-:W-:Y:S02]  /*1b780*/  IMAD R14, R25, R224.reuse, RZ ;  /* 0x000000e0190e7224 */ /* 0x084fe400078e02ff */
[----:B------:R-:W-:-:S04]  /*1b790*/  IMAD.WIDE.U32 R20, R24, R224, RZ ;  /* 0x000000e018147225 */ /* 0x000fc800078e00ff */
[----:B------:R-:W-:Y:S02]  /*1b7a0*/  IMAD R9, R24, R5, R14 ;  /* 0x0000000518097224 */ /* 0x000fe400078e020e */
[-C--:B---3--:R-:W-:Y:S02]  /*1b7b0*/  IMAD R8, R23, R225.reuse, RZ ;  /* 0x000000e117087224 */ /* 0x088fe400078e02ff */
[----:B------:R-:W-:Y:S01]  /*1b7c0*/  IMAD.WIDE.U32 R22, R22, R225, RZ ;  /* 0x000000e116167225 */ /* 0x000fe200078e00ff */
[----:B------:R-:W-:-:S03]  /*1b7d0*/  IADD3 R9, R21, R9, RZ ;  /* 0x0000000915097210 */ /* 0x000fc60007ffe0ff */
[----:B------:R-:W-:Y:S01]  /*1b7e0*/  IMAD.IADD R8, R23, 0x1, R8 ;  /* 0x0000000117087824 */ /* 0x000fe200078e0208 */
[----:B------:R-:W-:Y:S01]  /*1b7f0*/  IADD3 R14, P1, P0, R20, R22, R0 ;  /* 0x00000016140e7210 */ /* 0x000fe2000783e000 */
[-C--:B----4-:R-:W-:Y:S02]  /*1b800*/  IMAD R12, R19, R227.reuse, RZ ;  /* 0x000000e3130c7224 */ /* 0x090fe400078e02ff */
[----:B------:R-:W-:Y:S01]  /*1b810*/  IMAD.WIDE.U32 R18, R18, R227, RZ ;  /* 0x000000e312127225 */ /* 0x000fe200078e00ff */
[----:B------:R-:W-:-:S04]  /*1b820*/  IADD3.X R8, R9, R8, R6, P1, P0 ;  /* 0x0000000809087210 */ /* 0x000fc80000fe0406 */
[----:B------:R-:W-:Y:S02]  /*1b830*/  IADD3 R9, R19, R12, RZ ;  /* 0x0000000c13097210 */ /* 0x000fe40007ffe0ff */
[----:B------:R-:W-:Y:S01]  /*1b840*/  IADD3 R14, P1, P0, R7, R14, R18 ;  /* 0x0000000e070e7210 */ /* 0x000fe2000783e012 */
[-C--:B-----5:R-:W-:Y:S01]  /*1b850*/  IMAD R7, R17, R13.reuse, RZ ;  /* 0x0000000d11077224 */ /* 0x0a0fe200078e02ff */
        /* <DEDUP_REMOVED lines=13> */
.L_x_2396:
[----:B------:R-:W-:Y:S05]  /*1b930*/  BSYNC B0 ;  /* 0x0000000000007941 */ /* 0x000fea0003800000 */
.L_x_2395:
[----:B------:R-:W-:-:S13]  /*1b940*/  ISETP.GT.AND P0, PT, R210, 0x1, PT ;  /* 0x00000001d200780c */ /* 0x000fda0003f04270 */
[----:B------:R-:W-:Y:S05]  /*1b950*/  @P0 BRA `(.L_x_2388) ;  /* 0x0000078000000947 */ /* 0x000fea0003800000 */
[----:B--2---:R-:W-:Y:S01]  /*1b960*/  SHF.R.S32.HI R2, RZ, 0x1f, R213 ;  /* 0x0000001fff027819 */ /* 0x004fe200000114d5 */
[----:B------:R-:W-:Y:S01]  /*1b970*/  IMAD R7, R6, c[0x0][0x3a0], RZ ;  /* 0x0000e80006077a24 */ /* 0x000fe200078e02ff */
[----:B------:R-:W-:Y:S01]  /*1b980*/  MOV R6, c[0x0][0x4e8] ;  /* 0x00013a0000067a02 */ /* 0x000fe20000000f00 */
[----:B------:R-:W-:Y:S01]  /*1b990*/  IMAD.WIDE.U32 R8, R0, c[0x0][0x3a0], RZ ;  /* 0x0000e80000087a25 */ /* 0x000fe200078e00ff */
[----:B------:R-:W-:Y:S02]  /*1b9a0*/  LEA.HI R2, R2, R213, RZ, 0x3 ;  /* 0x000000d502027211 */ /* 0x000fe400078f18ff */
[----:B------:R-:W-:Y:S01]  /*1b9b0*/  ISETP.NE.AND P0, PT, R6, 0x1, PT ;  /* 0x000000010600780c */ /* 0x000fe20003f05270 */
[----:B------:R-:W-:Y:S01]  /*1b9c0*/  IMAD R7, R0, c[0x0][0x3a4], R7 ;  /* 0x0000e90000077a24 */ /* 0x000fe200078e0207 */
[----:B------:R-:W-:Y:S01]  /*1b9d0*/  LOP3.LUT R0, R2, 0xfffffff8, RZ, 0xc0, !PT ;  /* 0xfffffff802007812 */ /* 0x000fe200078ec0ff */
[----:B------:R-:W-:Y:S01]  /*1b9e0*/  IMAD R5, R5, c[0x0][0x3f0], RZ ;  /* 0x0000fc0005057a24 */ /* 0x000fe200078e02ff */
[----:B------:R-:W-:-:S02]  /*1b9f0*/  SHF.R.S32.HI R2, RZ, 0x3, R2 ;  /* 0x00000003ff027819 */ /* 0x000fc40000011402 */
[----:B------:R-:W-:Y:S01]  /*1ba00*/  IADD3 R9, R9, R7, RZ ;  /* 0x0000000709097210 */ /* 0x000fe20007ffe0ff */
[----:B------:R-:W-:Y:S01]  /*1ba10*/  IMAD R5, R224, c[0x0][0x3f4], R5 ;  /* 0x0000fd00e0057a24 */ /* 0x000fe200078e0205 */
[----:B------:R-:W-:-:S03]  /*1ba20*/  IADD3 R7, -R0, R213, RZ ;  /* 0x000000d500077210 */ /* 0x000fc60007ffe1ff */
[----:B------:R-:W-:Y:S01]  /*1ba30*/  IMAD.WIDE.U32 R8, R225, c[0x0][0x3e8], R8 ;  /* 0x0000fa00e1087a25 */ /* 0x000fe200078e0008 */
[----:B------:R-:W-:-:S03]  /*1ba40*/  LEA R0, R7, R2, 0x5 ;  /* 0x0000000207007211 */ /* 0x000fc600078e28ff */
[----:B------:R-:W-:Y:S02]  /*1ba50*/  IMAD R9, R225, c[0x0][0x3ec], R9 ;  /* 0x0000fb00e1097a24 */ /* 0x000fe400078e0209 */
[----:B------:R-:W-:Y:S01]  /*1ba60*/  IMAD.IADD R0, R209, 0x1, R0 ;  /* 0x00000001d1007824 */ /* 0x000fe200078e0200 */
[----:B------:R-:W-:Y:S01]  /*1ba70*/  IADD3 R209, R2, R209, RZ ;  /* 0x000000d102d17210 */ /* 0x000fe20007ffe0ff */
[----:B------:R-:W-:-:S03]  /*1ba80*/  IMAD.WIDE.U32 R8, R224, c[0x0][0x3f0], R8 ;  /* 0x0000fc00e0087a25 */ /* 0x000fc600078e0008 */
[----:B------:R-:W-:Y:S01]  /*1ba90*/  MOV R7, R0 ;  /* 0x0000000000077202 */ /* 0x000fe20000000f00 */
[----:B------:R-:W-:Y:S01]  /*1baa0*/  @P0 IMAD.HI.U32 R6, R0, c[0x0][0x4ec], RZ ;  /* 0x00013b0000060a27 */ /* 0x000fe200078e00ff */
[----:B------:R-:W-:-:S04]  /*1bab0*/  IADD3 R9, R9, R5, RZ ;  /* 0x0000000509097210 */ /* 0x000fc80007ffe0ff */
[----:B------:R-:W-:-:S04]  /*1bac0*/  @P0 SHF.R.U32.HI R7, RZ, c[0x0][0x4f0], R6 ;  /* 0x00013c00ff070a19 */ /* 0x000fc80000011606 */
[--C-:B------:R-:W-:Y:S01]  /*1bad0*/  SHF.R.S32.HI R6, RZ, 0x1f, R7.reuse ;  /* 0x0000001fff067819 */ /* 0x100fe20000011407 */
[----:B------:R-:W-:Y:S02]  /*1bae0*/  IMAD.MOV R5, RZ, RZ, -R7 ;  /* 0x000000ffff057224 */ /* 0x000fe400078e0a07 */
[----:B------:R-:W-:-:S04]  /*1baf0*/  IMAD.WIDE.U32 R8, R7, c[0x0][0x3e0], R8 ;  /* 0x0000f80007087a25 */ /* 0x000fc800078e0008 */
        /* <DEDUP_REMOVED lines=12> */
[----:B------:R2:W3:Y:S02]  /*1bbc0*/  SHFL.IDX PT, R7, R6, RZ, 0x181f ;  /* 0x00181fff06077589 */ /* 0x0004e400000e0000 */
.L_x_2452:
[----:B------:R-:W-:Y:S05]  /*1bbd0*/  BRA.DIV ~URZ, `(.L_x_2398) ;  /* 0x000021327f007947 */ /* 0x000fea000b800000 */
[----:B------:R4:W1:Y:S02]  /*1bbe0*/  SHFL.IDX PT, R2, R5, RZ, 0x181f ;  /* 0x00181fff05027589 */ /* 0x00086400000e0000 */
.L_x_2453:
        /* <DEDUP_REMOVED lines=19> */
.L_x_2400:
[----:B------:R-:W-:Y:S05]  /*1bd20*/  BSYNC B0 ;  /* 0x0000000000007941 */ /* 0x000fea0003800000 */
.L_x_2399:
[----:B------:R-:W-:Y:S05]  /*1bd30*/  BRA.DIV ~URZ, `(.L_x_2401) ;  /* 0x000020327f007947 */ /* 0x000fea000b800000 */
[----:B---3--:R3:W2:Y:S04]  /*1bd40*/  SHFL.IDX PT, R7, R6, 0x1, 0x181f ;  /* 0x00381f0006077f89 */ /* 0x0086a800000e0000 */
[----:B-1----:R3:W1:Y:S02]  /*1bd50*/  SHFL.IDX PT, R2, R5, 0x1, 0x181f ;  /* 0x00381f0005027f89 */ /* 0x00266400000e0000 */
.L_x_2454:
        /* <DEDUP_REMOVED lines=16> */
.L_x_2403:
[----:B------:R-:W-:Y:S05]  /*1be60*/  BSYNC B0 ;  /* 0x0000000000007941 */ /* 0x000fea0003800000 */
.L_x_2402:
[----:B------:R-:W-:Y:S05]  /*1be70*/  BRA.DIV ~URZ, `(.L_x_2404) ;  /* 0x00001fb27f007947 */ /* 0x000fea000b800000 */
[----:B--2---:R2:W3:Y:S02]  /*1be80*/  SHFL.IDX PT, R7, R6, 0x2, 0x181f ;  /* 0x00581f0006077f89 */ /* 0x0044e400000e0000 */
.L_x_2455:
[----:B------:R-:W-:Y:S05]  /*1be90*/  BRA.DIV ~URZ, `(.L_x_2405) ;  /* 0x000020027f007947 */ /* 0x000fea000b800000 */
[----:B-1----:R1:W2:Y:S02]  /*1bea0*/  SHFL.IDX PT, R2, R5, 0x2, 0x181f ;  /* 0x00581f0005027f89 */ /* 0x0022a400000e0000 */
.L_x_2456:
        /* <DEDUP_REMOVED lines=16> */
.L_x_2407:
[----:B------:R-:W-:Y:S05]  /*1bfb0*/  BSYNC B0 ;  /* 0x0000000000007941 */ /* 0x000fea0003800000 */
.L_x_2406:
[----:B------:R-:W-:Y:S05]  /*1bfc0*/  BRA.DIV ~URZ, `(.L_x_2408) ;  /* 0x00001f327f007947 */ /* 0x000fea000b800000 */
[----:B--23--:R-:W2:Y:S04]  /*1bfd0*/  SHFL.IDX PT, R6, R6, 0x3, 0x181f ;  /* 0x00781f0006067f89 */ /* 0x00cea800000e0000 */
[----:B------:R3:W1:Y:S02]  /*1bfe0*/  SHFL.IDX PT, R2, R5, 0x3, 0x181f ;  /* 0x00781f0005027f89 */ /* 0x00066400000e0000 */
.L_x_2457:
        /* <DEDUP_REMOVED lines=15> */
.L_x_2388:
[----:B------:R-:W-:Y:S05]  /*1c0e0*/  BSYNC B1 ;  /* 0x0000000000017941 */ /* 0x000fea0003800000 */
.L_x_2372:
[----:B------:R-:W-:-:S13]  /*1c0f0*/  ISETP.NE.AND P0, PT, R220, RZ, PT ;  /* 0x000000ffdc00720c */ /* 0x000fda0003f05270 */
[----:B------:R-:W-:Y:S01]  /*1c100*/  @P0 WARPSYNC 0xffffffff ;  /* 0xffffffff00000948 */ /* 0x000fe20003800000 */
[----:B------:R-:W-:Y:S06]  /*1c110*/  @P0 BAR.SYNC.DEFER_BLOCKING 0x5, 0x100 ;  /* 0x0144000000000b1d */ /* 0x000fec0000010000 */
[----:B------:R-:W4:Y:S04]  /*1c120*/  @P0 LDS.128 R208, [0x24100] ;  /* 0x02410000ffd00984 */ /* 0x000f280000000c00 */
[----:B------:R-:W-:Y:S06]  /*1c130*/  @P0 BAR.ARV 0x4, 0x100 ;  /* 0x0104000000000b1d */ /* 0x000fec0000002000 */
[----:B------:R-:W-:Y:S05]  /*1c140*/  @P0 BRA `(.L_x_2409) ;  /* 0x00000ea000000947 */ /* 0x000fea0003800000 */
[----:B-12---:R-:W-:Y:S01]  /*1c150*/  LOP3.LUT R4, R213, 0x1f, RZ, 0xc0, !PT ;  /* 0x0000001fd5047812 */ /* 0x006fe200078ec0ff */
[----:B----4-:R-:W-:-:S03]  /*1c160*/  IMAD.MOV.U32 R8, RZ, RZ, RZ ;  /* 0x000000ffff087224 */ /* 0x010fc600078e00ff */
[----:B------:R-:W-:Y:S01]  /*1c170*/  ISETP.NE.AND P6, PT, R4, 0x1f, PT ;  /* 0x0000001f0400780c */ /* 0x000fe20003fc5270 */
[----:B------:R-:W-:Y:S10]  /*1c180*/  BRA.DIV ~URZ, `(.L_x_2410) ;  /* 0x00001e327f007947 */ /* 0x000ff4000b800000 */
[----:B---3--:R1:W2:Y:S02]  /*1c190*/  SHFL.IDX PT, R5, R3, RZ, 0x1f ;  /* 0x00001fff03057589 */ /* 0x0082a400000e0000 */
.L_x_2458:
[----:B------:R-:W-:Y:S05]  /*1c1a0*/  BRA.DIV ~URZ, `(.L_x_2411) ;  /* 0x00001e827f007947 */ /* 0x000fea000b800000 */
[----:B-1----:R-:W1:Y:S02]  /*1c1b0*/  SHFL.IDX PT, R3, R3, 0x1, 0x1f ;  /* 0x00201f0003037f89 */ /* 0x002e6400000e0000 */
.L_x_2459:
[----:B------:R-:W-:Y:S02]  /*1c1c0*/  IMAD.IADD R7, R211, 0x1, R4 ;  /* 0x00000001d3077824 */ /* 0x000fe400078e0204 */
[----:B------:R-:W-:-:S03]  /*1c1d0*/  IMAD.MOV.U32 R209, RZ, RZ, RZ ;  /* 0x000000ffffd17224 */ /* 0x000fc600078e00ff */
[----:B------:R-:W-:-:S13]  /*1c1e0*/  ISETP.GE.OR P0, PT, R7, c[0x0][0x53c], !P6 ;  /* 0x00014f0007007a0c */ /* 0x000fda0007706670 */
[----:B------:R-:W-:Y:S01]  /*1c1f0*/  @!P0 MOV R0, 0x4 ;  /* 0x0000000400008802 */ /* 0x000fe20000000f00 */
[----:B------:R-:W-:-:S04]  /*1c200*/  @!P0 IMAD.MOV.U32 R2, RZ, RZ, 0x4 ;  /* 0x00000004ff028424 */ /* 0x000fc800078e00ff */
        /* <DEDUP_REMOVED lines=13> */
.L_x_2460:
        /* <DEDUP_REMOVED lines=16> */
.L_x_2461:
[----:B----4-:R-:W-:Y:S01]  /*1c3e0*/  IMAD R13, R2, c[0x0][0x538], RZ ;  /* 0x00014e00020d7a24 */ /* 0x010fe200078e02ff */
[----:B------:R-:W-:Y:S04]  /*1c3f0*/  BSSY B1, `(.L_x_2414) ;  /* 0x00000ba000017945 */ /* 0x000fe80003800000 */
[----:B-1----:R-:W-:-:S04]  /*1c400*/  IADD3 R208, R13, R3, RZ ;  /* 0x000000030dd07210 */ /* 0x002fc80007ffe0ff */
[----:B--2---:R-:W-:-:S13]  /*1c410*/  ISETP.GT.AND P0, PT, R208, R5, PT ;  /* 0x00000005d000720c */ /* 0x004fda0003f04270 */
[----:B------:R-:W-:Y:S05]  /*1c420*/  @P0 BRA `(.L_x_2415) ;  /* 0x0000024000000947 */ /* 0x000fea0003800000 */
.L_x_2419:
        /* <DEDUP_REMOVED lines=9> */
[----:B---3--:R-:W-:-:S04]  /*1c4c0*/  @!P0 IMAD.WIDE R6, R3, R2, c[0x0][0x580] ;  /* 0x0001600003068625 */ /* 0x008fc800078e0202 */
[----:B------:R-:W-:Y:S01]  /*1c4d0*/  @!P0 IMAD.WIDE R12, R3, R0, c[0x0][0x578] ;  /* 0x00015e00030c8625 */ /* 0x000fe200078e0200 */
[----:B------:R-:W2:Y:S04]  /*1c4e0*/  @!P0 LDG.E R209, [R6.64] ;  /* 0x0000000806d18981 */ /* 0x000ea8000c1e1900 */
[----:B------:R-:W2:Y:S02]  /*1c4f0*/  @!P0 LDG.E R8, [R12.64] ;  /* 0x000000080c088981 */ /* 0x000ea4000c1e1900 */
[----:B--2---:R-:W-:Y:S01]  /*1c500*/  IMAD R3, R8, R209, RZ ;  /* 0x000000d108037224 */ /* 0x004fe200078e02ff */
[----:B------:R-:W-:Y:S05]  /*1c510*/  BRA.DIV ~URZ, `(.L_x_2417) ;  /* 0x00001d627f007947 */ /* 0x000fea000b800000 */
[----:B------:R1:W2:Y:S02]  /*1c520*/  SHFL.UP PT, R2, R3, 0x1, RZ ;  /* 0x0420000003027989 */ /* 0x0002a400000e00ff */
.L_x_2462:
        /* <DEDUP_REMOVED lines=16> */
.L_x_2463:
[----:B--2---:R-:W-:-:S05]  /*1c630*/  IMAD R13, R2, c[0x0][0x538], RZ ;  /* 0x00014e00020d7a24 */ /* 0x004fca00078e02ff */
[----:B------:R-:W-:-:S04]  /*1c640*/  IADD3 R208, R13, R208, RZ ;  /* 0x000000d00dd07210 */ /* 0x000fc80007ffe0ff */
[----:B------:R-:W-:-:S13]  /*1c650*/  ISETP.GT.AND P0, PT, R208, R5, PT ;  /* 0x00000005d000720c */ /* 0x000fda0003f04270 */
[----:B-1----:R-:W-:Y:S05]  /*1c660*/  @!P0 BRA `(.L_x_2419) ;  /* 0xfffffdc000008947 */ /* 0x002fea000383ffff */
.L_x_2415:
[----:B------:R-:W-:-:S05]  /*1c670*/  IADD3 R208, -R13, R208, RZ ;  /* 0x000000d00dd07210 */ /* 0x000fca0007ffe1ff */
[----:B------:R-:W-:-:S05]  /*1c680*/  IMAD R0, R7, c[0x0][0x538], R208 ;  /* 0x00014e0007007a24 */ /* 0x000fca00078e02d0 */
[----:B------:R-:W-:Y:S01]  /*1c690*/  ISETP.GT.AND P0, PT, R0, R5, PT ;  /* 0x000000050000720c */ /* 0x000fe20003f04270 */
[----:B------:R-:W-:-:S12]  /*1c6a0*/  BRA.DIV ~URZ, `(.L_x_2420) ;  /* 0x00001dd27f007947 */ /* 0x000fd8000b800000 */
[----:B------:R-:W-:-:S04]  /*1c6b0*/  VOTE.ANY R6, PT, !P0 ;  /* 0x0000000000067806 */ /* 0x000fc800040e0100 */
.L_x_2464:
[----:B------:R-:W1:Y:S02]  /*1c6c0*/  POPC R12, R6 ;  /* 0x00000006000c7309 */ /* 0x000e640000000000 */
[----:B-1----:R-:W-:Y:S01]  /*1c6d0*/  IADD3 R211, R12, R211, RZ ;  /* 0x000000d30cd37210 */ /* 0x002fe20007ffe0ff */
[----:B------:R-:W-:Y:S05]  /*1c6e0*/  BRA.DIV ~URZ, `(.L_x_2421) ;  /* 0x00001dd27f007947 */ /* 0x000fea000b800000 */
[----:B------:R1:W2:Y:S04]  /*1c6f0*/  SHFL.IDX PT, R209, R209, R12, 0x1f ;  /* 0x00001f0cd1d17589 */ /* 0x0002a800000e0000 */
[----:B------:R1:W4:Y:S02]  /*1c700*/  SHFL.IDX PT, R3, R8, R12, 0x1f ;  /* 0x00001f0c08037589 */ /* 0x00032400000e0000 */
.L_x_2465:
[----:B------:R-:W-:Y:S01]  /*1c710*/  ISETP.NE.AND P0, PT, R6, RZ, PT ;  /* 0x000000ff0600720c */ /* 0x000fe20003f05270 */
[----:B------:R-:W-:-:S12]  /*1c720*/  BSSY B0, `(.L_x_2422) ;  /* 0x0000005000007945 */ /* 0x000fd80003800000 */
[----:B------:R-:W-:Y:S05]  /*1c730*/  @!P0 BRA `(.L_x_2423) ;  /* 0x0000003000008947 */ /* 0x000fea0003800000 */
[----:B------:R-:W-:Y:S01]  /*1c740*/  IADD3 R2, R12, -0x1, RZ ;  /* 0xffffffff0c027810 */ /* 0x000fe20007ffe0ff */
[----:B------:R-:W-:Y:S05]  /*1c750*/  BRA.DIV ~URZ, `(.L_x_2424) ;  /* 0x00001e327f007947 */ /* 0x000fea000b800000 */
[----:B------:R1:W3:Y:S02]  /*1c760*/  SHFL.IDX PT, R9, R7, R2, 0x1f ;  /* 0x00001f0207097589 */ /* 0x0002e400000e0000 */
.L_x_2423:
[----:B------:R-:W-:Y:S05]  /*1c770*/  BSYNC B0 ;  /* 0x0000000000007941 */ /* 0x000fea0003800000 */
.L_x_2422:
[----:B----4-:R-:W-:Y:S01]  /*1c780*/  ISETP.NE.AND P0, PT, R3, 0x1, PT ;  /* 0x000000010300780c */ /* 0x010fe20003f05270 */
[----:B---3--:R-:W-:Y:S01]  /*1c790*/  IMAD R208, R9, c[0x0][0x538], R208 ;  /* 0x00014e0009d07a24 */ /* 0x008fe200078e02d0 */
[----:B------:R-:W-:Y:S04]  /*1c7a0*/  BSSY B0, `(.L_x_2425) ;  /* 0x0000077000007945 */ /* 0x000fe80003800000 */
[----:B------:R-:W-:-:S07]  /*1c7b0*/  IADD3 R6, -R208, R5, RZ ;  /* 0x00000005d0067210 */ /* 0x000fce0007ffe1ff */
[----:B------:R-:W-:Y:S05]  /*1c7c0*/  @!P0 BRA `(.L_x_2426) ;  /* 0x0000037000008947 */ /* 0x000fea0003800000 */
[----:B-12---:R-:W-:Y:S02]  /*1c7d0*/  IABS R7, R209 ;  /* 0x000000d100077213 */ /* 0x006fe40000000000 */
[----:B------:R-:W-:Y:S02]  /*1c7e0*/  IABS R2, R3 ;  /* 0x0000000300027213 */ /* 0x000fe40000000000 */
[----:B------:R-:W1:Y:S01]  /*1c7f0*/  I2F.RP R9, R7 ;  /* 0x0000000700097306 */ /* 0x000e620000209400 */
[----:B------:R-:W-:Y:S02]  /*1c800*/  IABS R5, R6 ;  /* 0x0000000600057213 */ /* 0x000fe40000000000 */
[----:B------:R-:W-:-:S05]  /*1c810*/  IABS R0, R209 ;  /* 0x000000d100007213 */ /* 0x000fca0000000000 */
[----:B------:R-:W2:Y:S01]  /*1c820*/  I2F.RP R8, R2 ;  /* 0x0000000200087306 */ /* 0x000ea20000209400 */
[----:B------:R-:W-:-:S07]  /*1c830*/  IMAD.MOV R0, RZ, RZ, -R0 ;  /* 0x000000ffff007224 */ /* 0x000fce00078e0a00 */
[----:B-1----:R-:W1:Y:S08]  /*1c840*/  MUFU.RCP R14, R9 ;  /* 0x00000009000e7308 */ /* 0x002e700000001000 */
[----:B--2---:R-:W-:Y:S01]  /*1c850*/  MUFU.RCP R8, R8 ;  /* 0x0000000800087308 */ /* 0x004fe20000001000 */
[----:B-1----:R-:W-:-:S07]  /*1c860*/  IADD3 R14, R14, 0xffffffe, RZ ;  /* 0x0ffffffe0e0e7810 */ /* 0x002fce0007ffe0ff */
        /* <DEDUP_REMOVED lines=27> */
[----:B------:R-:W-:Y:S01]  /*1ca20*/  IMAD R5, R7, R0, R5 ;  /* 0x0000000007057224 */ /* 0x000fe200078e0205 */
[----:B------:R-:W-:-:S04]  /*1ca30*/  LOP3.LUT R0, R12, R3, RZ, 0x3c, !PT ;  /* 0x000000030c007212 */ /* 0x000fc800078e3cff */
[----:B------:R-:W-:Y:S02]  /*1ca40*/  ISETP.GT.U32.AND P0, PT, R2, R5, PT ;  /* 0x000000050200720c */ /* 0x000fe40003f04070 */
[----:B------:R-:W-:-:S11]  /*1ca50*/  ISETP.GE.AND P1, PT, R0, RZ, PT ;  /* 0x000000ff0000720c */ /* 0x000fd60003f26270 */
[----:B------:R-:W-:Y:S01]  /*1ca60*/  @!P0 IMAD.IADD R5, R5, 0x1, -R2 ;  /* 0x0000000105058824 */ /* 0x000fe200078e0a02 */
[----:B------:R-:W-:Y:S02]  /*1ca70*/  @!P0 IADD3 R7, R7, 0x1, RZ ;  /* 0x0000000107078810 */ /* 0x000fe40007ffe0ff */
[----:B------:R-:W-:Y:S02]  /*1ca80*/  ISETP.NE.AND P0, PT, R3, RZ, PT ;  /* 0x000000ff0300720c */ /* 0x000fe40003f05270 */
[----:B------:R-:W-:Y:S01]  /*1ca90*/  ISETP.GE.U32.AND P2, PT, R5, R2, PT ;  /* 0x000000020500720c */ /* 0x000fe20003f46070 */
[----:B------:R-:W-:-:S12]  /*1caa0*/  IMAD.MOV R2, RZ, RZ, -R12 ;  /* 0x000000ffff027224 */ /* 0x000fd800078e0a0c */
[----:B------:R-:W-:-:S05]  /*1cab0*/  @P2 IADD3 R7, R7, 0x1, RZ ;  /* 0x0000000107072810 */ /* 0x000fca0007ffe0ff */
        /* <DEDUP_REMOVED lines=8> */
.L_x_2426:
[----:B------:R-:W-:-:S04]  /*1cb40*/  IMAD.MOV.U32 R0, RZ, RZ, 0x4 ;  /* 0x00000004ff007424 */ /* 0x000fc800078e00ff */
[----:B------:R-:W-:-:S05]  /*1cb50*/  IMAD.WIDE R14, R211, R0, c[0x0][0x590] ;  /* 0x00016400d30e7625 */ /* 0x000fca00078e0200 */
[----:B------:R-:W3:Y:S01]  /*1cb60*/  LDG.E R3, [R14.64] ;  /* 0x000000080e037981 */ /* 0x000ee2000c1e1900 */
[----:B-1----:R-:W-:Y:S01]  /*1cb70*/  IABS R2, R6 ;  /* 0x0000000600027213 */ /* 0x002fe20000000000 */
        /* <DEDUP_REMOVED lines=52> */
[----:B------:R-:W-:-:S13]  /*1cec0*/  ISETP.GE.U32.AND P2, PT, R9, R8, PT ;  /* 0x000000080900720c */ /* 0x000fda0003f46070 */
[----:B------:R-:W-:-:S05]  /*1ced0*/  @P2 IADD3 R7, R7, 0x1, RZ ;  /* 0x0000000107072810 */ /* 0x000fca0007ffe0ff */
[----:B------:R-:W-:Y:S01]  /*1cee0*/  @!P1 IMAD.MOV R7, RZ, RZ, -R7 ;  /* 0x000000ffff079224 */ /* 0x000fe200078e0a07 */
[----:B------:R-:W-:-:S05]  /*1cef0*/  @!P0 LOP3.LUT R7, RZ, R3, RZ, 0x33, !PT ;  /* 0x00000003ff078212 */ /* 0x000fca00078e33ff */
[----:B------:R-:W-:Y:S02]  /*1cf00*/  IMAD R210, R7, R210, R5 ;  /* 0x000000d207d27224 */ /* 0x000fe400078e0205 */
.L_x_2427:
[----:B------:R-:W-:Y:S05]  /*1cf10*/  BSYNC B0 ;  /* 0x0000000000007941 */ /* 0x000fea0003800000 */
.L_x_2425:
[----:B------:R-:W-:-:S04]  /*1cf20*/  LOP3.LUT R0, RZ, R7, RZ, 0x33, !PT ;  /* 0x00000007ff007212 */ /* 0x000fc800078e33ff */
[----:B------:R-:W-:Y:S01]  /*1cf30*/  IADD3 R209, R0, R209, RZ ;  /* 0x000000d100d17210 */ /* 0x000fe20007ffe0ff */
[----:B------:R-:W-:Y:S05]  /*1cf40*/  BRA `(.L_x_2428) ;  /* 0x0000004000007947 */ /* 0x000fea0003800000 */
.L_x_2416:
[----:B------:R-:W-:Y:S01]  /*1cf50*/  IMAD.MOV.U32 R208, RZ, RZ, R5 ;  /* 0x000000ffffd07224 */ /* 0x000fe200078e0005 */
[----:B------:R-:W-:Y:S01]  /*1cf60*/  MOV R210, RZ ;  /* 0x000000ff00d27202 */ /* 0x000fe20000000f00 */
[----:B------:R-:W-:Y:S01]  /*1cf70*/  IMAD.MOV.U32 R209, RZ, RZ, RZ ;  /* 0x000000ffffd17224 */ /* 0x000fe200078e00ff */
[----:B------:R-:W-:Y:S02]  /*1cf80*/  MOV R211, c[0x0][0x53c] ;  /* 0x00014f0000d37a02 */ /* 0x000fe40000000f00 */
.L_x_2428:
[----:B------:R-:W-:Y:S05]  /*1cf90*/  BSYNC B1 ;  /* 0x0000000000017941 */ /* 0x000fea0003800000 */
.L_x_2414:
[----:B------:R-:W-:Y:S01]  /*1cfa0*/  WARPSYNC 0xffffffff ;  /* 0xffffffff00007948 */ /* 0x000fe20003800000 */
[----:B------:R-:W-:Y:S01]  /*1cfb0*/  BAR.SYNC.DEFER_BLOCKING 0x4, 0x100 ;  /* 0x0104000000007b1d */ /* 0x000fe20000010000 */
[----:B------:R-:W-:-:S13]  /*1cfc0*/  ISETP.NE.AND P0, PT, R4, RZ, PT ;  /* 0x000000ff0400720c */ /* 0x000fda0003f05270 */
[----:B------:R1:W-:Y:S04]  /*1cfd0*/  @!P0 STS.128 [0x24100], R208 ;  /* 0x024100d0ff008388 */ /* 0x0003e80000000c00 */
[----:B------:R-:W-:Y:S06]  /*1cfe0*/  BAR.ARV 0x5, 0x100 ;  /* 0x0144000000007b1d */ /* 0x000fec0000002000 */
.L_x_2409:
[----:B----4-:R-:W-:-:S13]  /*1cff0*/  ISETP.GE.AND P0, PT, R211, c[0x0][0x53c], PT ;  /* 0x00014f00d3007a0c */ /* 0x010fda0003f06270 */
[----:B-123--:R-:W-:Y:S01]  /*1d000*/  @P0 CALL.REL.NOINC `(.L_x_2429) ;  /* 0x0000001000000944 */ /* 0x00efe20003c00000 */
[----:B------:R-:W-:Y:S05]  /*1d010*/  BRA `(.L_x_2430) ;  /* 0xfffe44c000007947 */ /* 0x000fea000383ffff */
.L_x_2429:
[----:B------:R-:W-:Y:S05]  /*1d020*/  EXIT ;  /* 0x000000000000794d */ /* 0x000fea0003800000 */
.L_x_2256:
[----:B------:R-:W-:Y:S02]  /*1d030*/  MOV R2, 0x1 ;  /* 0x0000000100027802 */ /* 0x000fe40000000f00 */
[----:B------:R-:W-:Y:S02]  /*1d040*/  MOV R0, 0x1d060 ;  /* 0x0001d06000007802 */ /* 0x000fe40000000f00 */
[----:B------:R-:W-:Y:S05]  /*1d050*/  CALL.REL.NOINC `($__internal_50_$__cuda_sm70_shflsync_up_p) ;  /* 0x0000162000007944 */ /* 0x000fea0003c00000 */
[----:B-12---:R-:W-:Y:S05]  /*1d060*/  BRA `(.L_x_2431) ;  /* 0xfffe340000007947 */ /* 0x006fea000383ffff */
.L_x_2257:
[----:B------:R-:W-:Y:S02]  /*1d070*/  MOV R2, 0x2 ;  /* 0x0000000200027802 */ /* 0x000fe40000000f00 */
[----:B------:R-:W-:Y:S02]  /*1d080*/  MOV R0, 0x1d0a0 ;  /* 0x0001d0a000007802 */ /* 0x000fe40000000f00 */
[----:B------:R-:W-:Y:S05]  /*1d090*/  CALL.REL.NOINC `($__internal_50_$__cuda_sm70_shflsync_up_p) ;  /* 0x000015e000007944 */ /* 0x000fea0003c00000 */
[----:B--2---:R-:W-:Y:S02]  /*1d0a0*/  SEL R2, R2, RZ, P4 ;  /* 0x000000ff02027207 */ /* 0x004fe40002000000 */
[----:B------:R-:W-:-:S03]  /*1d0b0*/  MOV R0, 0x1d0f0 ;  /* 0x0001d0f000007802 */ /* 0x000fc60000000f00 */
[----:B-1----:R-:W-:Y:S02]  /*1d0c0*/  IMAD.IADD R7, R7, 0x1, R2 ;  /* 0x0000000107077824 */ /* 0x002fe400078e0202 */
[----:B------:R-:W-:Y:S02]  /*1d0d0*/  IMAD.MOV.U32 R2, RZ, RZ, 0x4 ;  /* 0x00000004ff027424 */ /* 0x000fe400078e00ff */
        /* <DEDUP_REMOVED lines=12> */
[----:B------:R-:W-:Y:S02]  /*1d1a0*/  MOV R17, 0x1f ;  /* 0x0000001f00117802 */ /* 0x000fe40000000f00 */
[----:B------:R-:W-:Y:S01]  /*1d1b0*/  MOV R0, 0x1d200 ;  /* 0x0001d20000007802 */ /* 0x000fe20000000f00 */
[----:B-1----:R-:W-:Y:S02]  /*1d1c0*/  IMAD.IADD R7, R7, 0x1, R2 ;  /* 0x0000000107077824 */ /* 0x002fe400078e0202 */
[----:B------:R-:W-:Y:S02]  /*1d1d0*/  IMAD.MOV.U32 R2, RZ, RZ, 0x1f ;  /* 0x0000001fff027424 */ /* 0x000fe400078e00ff */
[----:B------:R-:W-:-:S02]  /*1d1e0*/  IMAD.MOV.U32 R19, RZ, RZ, R7 ;  /* 0x000000ffff137224 */ /* 0x000fc400078e0007 */
[----:B------:R-:W-:Y:S05]  /*1d1f0*/  CALL.REL.NOINC `($__internal_49_$__cuda_sm70_shflsync_idx_p) ;  /* 0x0000143000007944 */ /* 0x000fea0003c00000 */
[----:B-12---:R-:W-:Y:S05]  /*1d200*/  BRA `(.L_x_2432) ;  /* 0xfffe336000007947 */ /* 0x006fea000383ffff */
.L_x_2259:
[----:B------:R-:W-:Y:S02]  /*1d210*/  SEL R2, RZ, 0x1, P0 ;  /* 0x00000001ff027807 */ /* 0x000fe40000000000 */
[----:B------:R-:W-:-:S02]  /*1d220*/  MOV R0, 0x1d240 ;  /* 0x0001d24000007802 */ /* 0x000fc40000000f00 */
[----:B------:R-:W-:Y:S05]  /*1d230*/  CALL.REL.NOINC `($__internal_51_$__cuda_sm70_votesync_ballot) ;  /* 0x0000149000007944 */ /* 0x000fea0003c00000 */
[----:B------:R-:W-:Y:S05]  /*1d240*/  BRA `(.L_x_2433) ;  /* 0xfffe33b000007947 */ /* 0x000fea000383ffff */
.L_x_2260:
[----:B------:R-:W-:Y:S01]  /*1d250*/  IMAD.MOV.U32 R19, RZ, RZ, R8 ;  /* 0x000000ffff137224 */ /* 0x000fe200078e0008 */
[----:B------:R-:W-:Y:S01]  /*1d260*/  MOV R2, R10 ;  /* 0x0000000a00027202 */ /* 0x000fe20000000f00 */
[----:B------:R-:W-:Y:S01]  /*1d270*/  IMAD.MOV.U32 R17, RZ, RZ, 0x1f ;  /* 0x0000001fff117424 */ /* 0x000fe200078e00ff */
[----:B------:R-:W-:-:S02]  /*1d280*/  MOV R0, 0x1d2a0 ;  /* 0x0001d2a000007802 */ /* 0x000fc40000000f00 */
[----:B------:R-:W-:Y:S05]  /*1d290*/  CALL.REL.NOINC `($__internal_49_$__cuda_sm70_shflsync_idx_p) ;  /* 0x0000139000007944 */ /* 0x000fea0003c00000 */
[----:B--2---:R-:W-:Y:S01]  /*1d2a0*/  IMAD.MOV.U32 R8, RZ, RZ, R2 ;  /* 0x000000ffff087224 */ /* 0x004fe200078e0002 */
[----:B-1----:R-:W-:Y:S01]  /*1d2b0*/  MOV R19, R5 ;  /* 0x0000000500137202 */ /* 0x002fe20000000f00 */
[----:B------:R-:W-:Y:S01]  /*1d2c0*/  IMAD.MOV.U32 R3, RZ, RZ, RZ ;  /* 0x000000ffff037224 */ /* 0x000fe200078e00ff */
[----:B------:R-:W-:Y:S01]  /*1d2d0*/  MOV R2, R10 ;  /* 0x0000000a00027202 */ /* 0x000fe20000000f00 */
[----:B------:R-:W-:Y:S01]  /*1d2e0*/  IMAD.MOV.U32 R17, RZ, RZ, 0x1f ;  /* 0x0000001fff117424 */ /* 0x000fe200078e00ff */
[----:B------:R-:W-:-:S02]  /*1d2f0*/  MOV R0, 0x1d310 ;  /* 0x0001d31000007802 */ /* 0x000fc40000000f00 */
[----:B------:R-:W-:Y:S05]  /*1d300*/  CALL.REL.NOINC `($__internal_49_$__cuda_sm70_shflsync_idx_p) ;  /* 0x0000132000007944 */ /* 0x000fea0003c00000 */
[----:B--2---:R-:W-:Y:S01]  /*1d310*/  MOV R5, R2 ;  /* 0x0000000200057202 */ /* 0x004fe20000000f00 */
[----:B-1----:R-:W-:Y:S05]  /*1d320*/  BRA `(.L_x_2434) ;  /* 0xfffe333000007947 */ /* 0x002fea000383ffff */
.L_x_2263:
[----:B------:R-:W-:Y:S01]  /*1d330*/  IMAD.MOV.U32 R19, RZ, RZ, R7 ;  /* 0x000000ffff137224 */ /* 0x000fe200078e0007 */
[----:B------:R-:W-:-:S02]  /*1d340*/  MOV R17, 0x1f ;  /* 0x0000001f00117802 */ /* 0x000fc40000000f00 */
[----:B------:R-:W-:Y:S02]  /*1d350*/  MOV R0, 0x1d370 ;  /* 0x0001d37000007802 */ /* 0x000fe40000000f00 */
[----:B-123--:R-:W-:Y:S05]  /*1d360*/  CALL.REL.NOINC `($__internal_49_$__cuda_sm70_shflsync_idx_p) ;  /* 0x000012c000007944 */ /* 0x00efea0003c00000 */
[----:B--2---:R-:W-:Y:S01]  /*1d370*/  MOV R3, R2 ;  /* 0x0000000200037202 */ /* 0x004fe20000000f00 */
[----:B-1----:R-:W-:Y:S05]  /*1d380*/  BRA `(.L_x_2262) ;  /* 0xfffe333000007947 */ /* 0x002fea000383ffff */
.L_x_2302:
[----:B------:R-:W-:Y:S01]  /*1d390*/  IMAD.MOV.U32 R19, RZ, RZ, R14 ;  /* 0x000000ffff137224 */ /* 0x000fe200078e000e */
[----:B------:R-:W-:Y:S01]  /*1d3a0*/  MOV R2, RZ ;  /* 0x000000ff00027202 */ /* 0x000fe20000000f00 */
[----:B------:R-:W-:Y:S01]  /*1d3b0*/  IMAD.MOV.U32 R17, RZ, RZ, 0x181f ;  /* 0x0000181fff117424 */ /* 0x000fe200078e00ff */
[----:B------:R-:W-:Y:S02]  /*1d3c0*/  MOV R0, 0x1d3e0 ;  /* 0x0001d3e000007802 */ /* 0x000fe40000000f00 */
[----:B-----5:R-:W-:Y:S05]  /*1d3d0*/  CALL.REL.NOINC `($__internal_49_$__cuda_sm70_shflsync_idx_p) ;  /* 0x0000125000007944 */ /* 0x020fea0003c00000 */
[----:B--2---:R-:W-:Y:S01]  /*1d3e0*/  MOV R23, R2 ;  /* 0x0000000200177202 */ /* 0x004fe20000000f00 */
[----:B-1----:R-:W-:Y:S05]  /*1d3f0*/  BRA `(.L_x_2435) ;  /* 0xfffea7b000007947 */ /* 0x002fea000383ffff */
.L_x_2303:
[----:B------:R-:W-:Y:S01]  /*1d400*/  IMAD.MOV.U32 R19, RZ, RZ, R18 ;  /* 0x000000ffff137224 */ /* 0x000fe200078e0012 */
[----:B------:R-:W-:Y:S01]  /*1d410*/  MOV R2, RZ ;  /* 0x000000ff00027202 */ /* 0x000fe20000000f00 */
[----:B------:R-:W-:Y:S01]  /*1d420*/  IMAD.MOV.U32 R17, RZ, RZ, 0x181f ;  /* 0x0000181fff117424 */ /* 0x000fe200078e00ff */
[----:B------:R-:W-:Y:S02]  /*1d430*/  MOV R0, 0x1d450 ;  /* 0x0001d45000007802 */ /* 0x000fe40000000f00 */
[----:B-12--5:R-:W-:Y:S05]  /*1d440*/  CALL.REL.NOINC `($__internal_49_$__cuda_sm70_shflsync_idx_p) ;  /* 0x000011e000007944 */ /* 0x026fea0003c00000 */
[----:B-12---:R-:W-:Y:S05]  /*1d450*/  BRA `(.L_x_2436) ;  /* 0xfffea77000007947 */ /* 0x006fea000383ffff */
.L_x_2306:
[----:B------:R-:W-:Y:S01]  /*1d460*/  IMAD.MOV.U32 R19, RZ, RZ, R14 ;  /* 0x000000ffff137224 */ /* 0x000fe200078e000e */
[----:B----4-:R-:W-:Y:S01]  /*1d470*/  MOV R2, 0x1 ;  /* 0x0000000100027802 */ /* 0x010fe20000000f00 */
[----:B--2---:R-:W-:Y:S01]  /*1d480*/  IMAD.MOV.U32 R17, RZ, RZ, 0x181f ;  /* 0x0000181fff117424 */ /* 0x004fe200078e00ff */
[----:B------:R-:W-:-:S02]  /*1d490*/  MOV R0, 0x1d4b0 ;  /* 0x0001d4b000007802 */ /* 0x000fc40000000f00 */
[----:B-1-3-5:R-:W-:Y:S05]  /*1d4a0*/  CALL.REL.NOINC `($__internal_49_$__cuda_sm70_shflsync_idx_p) ;  /* 0x0000118000007944 */ /* 0x02afea0003c00000 */
[----:B--2---:R-:W-:Y:S01]  /*1d4b0*/  IMAD.MOV.U32 R23, RZ, RZ, R2 ;  /* 0x000000ffff177224 */ /* 0x004fe200078e0002 */
[----:B------:R-:W-:Y:S01]  /*1d4c0*/  MOV R2, 0x1 ;  /* 0x0000000100027802 */ /* 0x000fe20000000f00 */
[----:B-1----:R-:W-:Y:S01]  /*1d4d0*/  IMAD.MOV.U32 R19, RZ, RZ, R18 ;  /* 0x000000ffff137224 */ /* 0x002fe200078e0012 */
[----:B------:R-:W-:-:S02]  /*1d4e0*/  MOV R17, 0x181f ;  /* 0x0000181f00117802 */ /* 0x000fc40000000f00 */
[----:B------:R-:W-:Y:S02]  /*1d4f0*/  MOV R0, 0x1d510 ;  /* 0x0001d51000007802 */ /* 0x000fe40000000f00 */
[----:B------:R-:W-:Y:S05]  /*1d500*/  CALL.REL.NOINC `($__internal_49_$__cuda_sm70_shflsync_idx_p) ;  /* 0x0000112000007944 */ /* 0x000fea0003c00000 */
[----:B-12---:R-:W-:Y:S05]  /*1d510*/  BRA `(.L_x_2437) ;  /* 0xfffea81000007947 */ /* 0x006fea000383ffff */
.L_x_2309:
[----:B------:R-:W-:Y:S01]  /*1d520*/  IMAD.MOV.U32 R19, RZ, RZ, R14 ;  /* 0x000000ffff137224 */ /* 0x000fe200078e000e */
[----:B----4-:R-:W-:Y:S01]  /*1d530*/  MOV R2, 0x2 ;  /* 0x0000000200027802 */ /* 0x010fe20000000f00 */
[----:B-1----:R-:W-:Y:S01]  /*1d540*/  IMAD.MOV.U32 R17, RZ, RZ, 0x181f ;  /* 0x0000181fff117424 */ /* 0x002fe200078e00ff */
[----:B------:R-:W-:Y:S02]  /*1d550*/  MOV R0, 0x1d570 ;  /* 0x0001d57000007802 */ /* 0x000fe40000000f00 */
[----:B--23-5:R-:W-:Y:S05]  /*1d560*/  CALL.REL.NOINC `($__internal_49_$__cuda_sm70_shflsync_idx_p) ;  /* 0x000010c000007944 */ /* 0x02cfea0003c00000 */
[----:B--2---:R-:W-:Y:S01]  /*1d570*/  MOV R23, R2 ;  /* 0x0000000200177202 */ /* 0x004fe20000000f00 */
[----:B-1----:R-:W-:Y:S05]  /*1d580*/  BRA `(.L_x_2438) ;  /* 0xfffea8d000007947 */ /* 0x002fea000383ffff */
.L_x_2310:
[----:B------:R-:W-:Y:S01]  /*1d590*/  IMAD.MOV.U32 R19, RZ, RZ, R18 ;  /* 0x000000ffff137224 */ /* 0x000fe200078e0012 */
[----:B----4-:R-:W-:Y:S01]  /*1d5a0*/  MOV R2, 0x2 ;  /* 0x0000000200027802 */ /* 0x010fe20000000f00 */
[----:B------:R-:W-:Y:S01]  /*1d5b0*/  IMAD.MOV.U32 R17, RZ, RZ, 0x181f ;  /* 0x0000181fff117424 */ /* 0x000fe200078e00ff */
[----:B------:R-:W-:Y:S02]  /*1d5c0*/  MOV R0, 0x1d5e0 ;  /* 0x0001d5e000007802 */ /* 0x000fe40000000f00 */
[----:B-123-5:R-:W-:Y:S05]  /*1d5d0*/  CALL.REL.NOINC `($__internal_49_$__cuda_sm70_shflsync_idx_p) ;  /* 0x0000105000007944 */ /* 0x02efea0003c00000 */
[----:B-12---:R-:W-:Y:S05]  /*1d5e0*/  BRA `(.L_x_2439) ;  /* 0xfffea89000007947 */ /* 0x006fea000383ffff */
.L_x_2313:
[----:B------:R-:W-:Y:S01]  /*1d5f0*/  IMAD.MOV.U32 R19, RZ, RZ, R14 ;  /* 0x000000ffff137224 */ /* 0x000fe200078e000e */
[----:B-1----:R-:W-:Y:S01]  /*1d600*/  MOV R2, 0x3 ;  /* 0x0000000300027802 */ /* 0x002fe20000000f00 */
[----:B------:R-:W-:Y:S01]  /*1d610*/  IMAD.MOV.U32 R17, RZ, RZ, 0x181f ;  /* 0x0000181fff117424 */ /* 0x000fe200078e00ff */
[----:B------:R-:W-:-:S02]  /*1d620*/  MOV R0, 0x1d640 ;  /* 0x0001d64000007802 */ /* 0x000fc40000000f00 */
[----:B--2345:R-:W-:Y:S05]  /*1d630*/  CALL.REL.NOINC `($__internal_49_$__cuda_sm70_shflsync_idx_p) ;  /* 0x00000ff000007944 */ /* 0x03cfea0003c00000 */
[----:B--2---:R-:W-:Y:S01]  /*1d640*/  IMAD.MOV.U32 R23, RZ, RZ, R2 ;  /* 0x000000ffff177224 */ /* 0x004fe200078e0002 */
[----:B------:R-:W-:Y:S01]  /*1d650*/  MOV R2, 0x3 ;  /* 0x0000000300027802 */ /* 0x000fe20000000f00 */
[----:B-1----:R-:W-:Y:S01]  /*1d660*/  IMAD.MOV.U32 R19, RZ, RZ, R18 ;  /* 0x000000ffff137224 */ /* 0x002fe200078e0012 */
[----:B------:R-:W-:-:S02]  /*1d670*/  MOV R17, 0x181f ;  /* 0x0000181f00117802 */ /* 0x000fc40000000f00 */
[----:B------:R-:W-:Y:S02]  /*1d680*/  MOV R0, 0x1d6a0 ;  /* 0x0001d6a000007802 */ /* 0x000fe40000000f00 */
[----:B------:R-:W-:Y:S05]  /*1d690*/  CALL.REL.NOINC `($__internal_49_$__cuda_sm70_shflsync_idx_p) ;  /* 0x00000f9000007944 */ /* 0x000fea0003c00000 */
[----:B-12---:R-:W-:Y:S05]  /*1d6a0*/  BRA `(.L_x_2440) ;  /* 0xfffea91000007947 */ /* 0x006fea000383ffff */
.L_x_2368:
[----:B------:R-:W-:Y:S01]  /*1d6b0*/  IMAD.MOV.U32 R12, RZ, RZ, R239 ;  /* 0x000000ffff0c7224 */ /* 0x000fe200078e00ef */
[----:B------:R-:W-:Y:S02]  /*1d6c0*/  MOV R5, 0x2 ;  /* 0x0000000200057802 */ /* 0x000fe40000000f00 */
[----:B------:R-:W-:Y:S02]  /*1d6d0*/  MOV R8, 0x1d6f0 ;  /* 0x0001d6f000087802 */ /* 0x000fe40000000f00 */
[----:B------:R-:W-:Y:S05]  /*1d6e0*/  CALL.REL.NOINC `($__internal_48_$__cuda_sm70_shflsync_bfly_p) ;  /* 0x00000f0000007944 */ /* 0x000fea0003c00000 */
[----:B-12---:R-:W-:Y:S05]  /*1d6f0*/  BRA `(.L_x_2441) ;  /* 0xffffad5000007947 */ /* 0x006fea000383ffff */
.L_x_2369:
[----:B------:R-:W-:Y:S01]  /*1d700*/  IMAD.MOV.U32 R12, RZ, RZ, R14 ;  /* 0x000000ffff0c7224 */ /* 0x000fe200078e000e */
[----:B------:R-:W-:Y:S02]  /*1d710*/  MOV R5, 0x1 ;  /* 0x0000000100057802 */ /* 0x000fe40000000f00 */
[----:B------:R-:W-:Y:S02]  /*1d720*/  MOV R8, 0x1d740 ;  /* 0x0001d74000087802 */ /* 0x000fe40000000f00 */
[----:B-1----:R-:W-:Y:S05]  /*1d730*/  CALL.REL.NOINC `($__internal_48_$__cuda_sm70_shflsync_bfly_p) ;  /* 0x00000eb000007944 */ /* 0x002fea0003c00000 */
[----:B--2---:R-:W-:Y:S01]  /*1d740*/  FADD.FTZ R4, R14, R5 ;  /* 0x000000050e047221 */ /* 0x004fe20000010000 */
[----:B-1----:R-:W-:Y:S02]  /*1d750*/  MOV R12, R238 ;  /* 0x000000ee000c7202 */ /* 0x002fe40000000f00 */
[----:B------:R-:W-:Y:S02]  /*1d760*/  MOV R5, 0x2 ;  /* 0x0000000200057802 */ /* 0x000fe40000000f00 */
[----:B------:R-:W-:-:S02]  /*1d770*/  MOV R8, 0x1d790 ;  /* 0x0001d79000087802 */ /* 0x000fc40000000f00 */
[----:B------:R-:W-:Y:S05]  /*1d780*/  CALL.REL.NOINC `($__internal_48_$__cuda_sm70_shflsync_bfly_p) ;  /* 0x00000e6000007944 */ /* 0x000fea0003c00000 */
[----:B-12---:R-:W-:Y:S01]  /*1d790*/  FADD.FTZ R12, R238, R5 ;  /* 0x00000005ee0c7221 */ /* 0x006fe20000010000 */
[----:B------:R-:W-:-:S02]  /*1d7a0*/  MOV R5, 0x1 ;  /* 0x0000000100057802 */ /* 0x000fc40000000f00 */
[----:B------:R-:W-:Y:S02]  /*1d7b0*/  MOV R8, 0x1d7d0 ;  /* 0x0001d7d000087802 */ /* 0x000fe40000000f00 */
[----:B------:R-:W-:Y:S05]  /*1d7c0*/  CALL.REL.NOINC `($__internal_48_$__cuda_sm70_shflsync_bfly_p) ;  /* 0x00000e2000007944 */ /* 0x000fea0003c00000 */
[----:B-12---:R-:W-:Y:S01]  /*1d7d0*/  MOV R3, R5 ;  /* 0x0000000500037202 */ /* 0x006fe20000000f00 */
[----:B------:R-:W-:Y:S05]  /*1d7e0*/  BRA `(.L_x_2442) ;  /* 0xffffacd000007947 */ /* 0x000fea000383ffff */
.L_x_2376:
[----:B--234-:R-:W-:Y:S01]  /*1d7f0*/  IMAD.MOV.U32 R19, RZ, RZ, R18 ;  /* 0x000000ffff137224 */ /* 0x01cfe200078e0012 */
[----:B------:R-:W-:Y:S01]  /*1d800*/  MOV R2, RZ ;  /* 0x000000ff00027202 */ /* 0x000fe20000000f00 */
[----:B------:R-:W-:Y:S01]  /*1d810*/  IMAD.MOV.U32 R17, RZ, RZ, 0x181f ;  /* 0x0000181fff117424 */ /* 0x000fe200078e00ff */
[----:B------:R-:W-:Y:S02]  /*1d820*/  MOV R0, 0x1d840 ;  /* 0x0001d84000007802 */ /* 0x000fe40000000f00 */
[----:B-1----:R-:W-:Y:S05]  /*1d830*/  CALL.REL.NOINC `($__internal_49_$__cuda_sm70_shflsync_idx_p) ;  /* 0x00000df000007944 */ /* 0x002fea0003c00000 */
[----:B--2---:R-:W-:Y:S01]  /*1d840*/  MOV R22, R2 ;  /* 0x0000000200167202 */ /* 0x004fe20000000f00 */
[----:B-1----:R-:W-:Y:S05]  /*1d850*/  BRA `(.L_x_2443) ;  /* 0xffffc57000007947 */ /* 0x002fea000383ffff */
.L_x_2377:
[----:B------:R-:W-:Y:S01]  /*1d860*/  IMAD.MOV.U32 R19, RZ, RZ, R8 ;  /* 0x000000ffff137224 */ /* 0x000fe200078e0008 */
[----:B------:R-:W-:Y:S01]  /*1d870*/  MOV R2, RZ ;  /* 0x000000ff00027202 */ /* 0x000fe20000000f00 */
[----:B------:R-:W-:Y:S01]  /*1d880*/  IMAD.MOV.U32 R17, RZ, RZ, 0x181f ;  /* 0x0000181fff117424 */ /* 0x000fe200078e00ff */
[----:B------:R-:W-:Y:S02]  /*1d890*/  MOV R0, 0x1d8b0 ;  /* 0x0001d8b000007802 */ /* 0x000fe40000000f00 */
[----:B-123--:R-:W-:Y:S05]  /*1d8a0*/  CALL.REL.NOINC `($__internal_49_$__cuda_sm70_shflsync_idx_p) ;  /* 0x00000d8000007944 */ /* 0x00efea0003c00000 */
[----:B-12---:R-:W-:Y:S05]  /*1d8b0*/  BRA `(.L_x_2444) ;  /* 0xffffc53000007947 */ /* 0x006fea000383ffff */
.L_x_2380:
[----:B------:R-:W-:Y:S01]  /*1d8c0*/  IMAD.MOV.U32 R19, RZ, RZ, R18 ;  /* 0x000000ffff137224 */ /* 0x000fe200078e0012 */
[----:B--2---:R-:W-:Y:S01]  /*1d8d0*/  MOV R2, 0x1 ;  /* 0x0000000100027802 */ /* 0x004fe20000000f00 */
[----:B------:R-:W-:Y:S01]  /*1d8e0*/  IMAD.MOV.U32 R17, RZ, RZ, 0x181f ;  /* 0x0000181fff117424 */ /* 0x000fe200078e00ff */
[----:B------:R-:W-:-:S02]  /*1d8f0*/  MOV R0, 0x1d910 ;  /* 0x0001d91000007802 */ /* 0x000fc40000000f00 */
[----:B-1-34-:R-:W-:Y:S05]  /*1d900*/  CALL.REL.NOINC `($__internal_49_$__cuda_sm70_shflsync_idx_p) ;  /* 0x00000d2000007944 */ /* 0x01afea0003c00000 */
[----:B--2---:R-:W-:Y:S01]  /*1d910*/  IMAD.MOV.U32 R22, RZ, RZ, R2 ;  /* 0x000000ffff167224 */ /* 0x004fe200078e0002 */
[----:B------:R-:W-:Y:S01]  /*1d920*/  MOV R2, 0x1 ;  /* 0x0000000100027802 */ /* 0x000fe20000000f00 */
[----:B-1----:R-:W-:Y:S01]  /*1d930*/  IMAD.MOV.U32 R19, RZ, RZ, R8 ;  /* 0x000000ffff137224 */ /* 0x002fe200078e0008 */
[----:B------:R-:W-:-:S02]  /*1d940*/  MOV R17, 0x181f ;  /* 0x0000181f00117802 */ /* 0x000fc40000000f00 */
[----:B------:R-:W-:Y:S02]  /*1d950*/  MOV R0, 0x1d970 ;  /* 0x0001d97000007802 */ /* 0x000fe40000000f00 */
[----:B------:R-:W-:Y:S05]  /*1d960*/  CALL.REL.NOINC `($__internal_49_$__cuda_sm70_shflsync_idx_p) ;  /* 0x00000cc000007944 */ /* 0x000fea0003c00000 */
[----:B-12---:R-:W-:Y:S05]  /*1d970*/  BRA `(.L_x_2445) ;  /* 0xffffc5d000007947 */ /* 0x006fea000383ffff */
.L_x_2383:
[----:B------:R-:W-:Y:S01]  /*1d980*/  IMAD.MOV.U32 R19, RZ, RZ, R18 ;  /* 0x000000ffff137224 */ /* 0x000fe200078e0012 */
[----:B--2---:R-:W-:Y:S01]  /*1d990*/  MOV R2, 0x2 ;  /* 0x0000000200027802 */ /* 0x004fe20000000f00 */
[----:B-1----:R-:W-:Y:S01]  /*1d9a0*/  IMAD.MOV.U32 R17, RZ, RZ, 0x181f ;  /* 0x0000181fff117424 */ /* 0x002fe200078e00ff */
[----:B------:R-:W-:Y:S02]  /*1d9b0*/  MOV R0, 0x1d9d0 ;  /* 0x0001d9d000007802 */ /* 0x000fe40000000f00 */
[----:B---34-:R-:W-:Y:S05]  /*1d9c0*/  CALL.REL.NOINC `($__internal_49_$__cuda_sm70_shflsync_idx_p) ;  /* 0x00000c6000007944 */ /* 0x018fea0003c00000 */
[----:B--2---:R-:W-:Y:S01]  /*1d9d0*/  MOV R22, R2 ;  /* 0x0000000200167202 */ /* 0x004fe20000000f00 */
[----:B-1----:R-:W-:Y:S05]  /*1d9e0*/  BRA `(.L_x_2446) ;  /* 0xffffc69000007947 */ /* 0x002fea000383ffff */
.L_x_2384:
[----:B------:R-:W-:Y:S01]  /*1d9f0*/  IMAD.MOV.U32 R19, RZ, RZ, R8 ;  /* 0x000000ffff137224 */ /* 0x000fe200078e0008 */
[----:B--2---:R-:W-:Y:S01]  /*1da00*/  MOV R2, 0x2 ;  /* 0x0000000200027802 */ /* 0x004fe20000000f00 */
[----:B-1----:R-:W-:Y:S01]  /*1da10*/  IMAD.MOV.U32 R17, RZ, RZ, 0x181f ;  /* 0x0000181fff117424 */ /* 0x002fe200078e00ff */
[----:B------:R-:W-:Y:S02]  /*1da20*/  MOV R0, 0x1da40 ;  /* 0x0001da4000007802 */ /* 0x000fe40000000f00 */
[----:B---34-:R-:W-:Y:S05]  /*1da30*/  CALL.REL.NOINC `($__internal_49_$__cuda_sm70_shflsync_idx_p) ;  /* 0x00000bf000007944 */ /* 0x018fea0003c00000 */
[----:B-12---:R-:W-:Y:S05]  /*1da40*/  BRA `(.L_x_2447) ;  /* 0xffffc65000007947 */ /* 0x006fea000383ffff */
.L_x_2387:
[----:B------:R-:W-:Y:S01]  /*1da50*/  IMAD.MOV.U32 R19, RZ, RZ, R18 ;  /* 0x000000ffff137224 */ /* 0x000fe200078e0012 */
[----:B----4-:R-:W-:Y:S01]  /*1da60*/  MOV R2, 0x3 ;  /* 0x0000000300027802 */ /* 0x010fe20000000f00 */
[----:B-1----:R-:W-:Y:S01]  /*1da70*/  IMAD.MOV.U32 R17, RZ, RZ, 0x181f ;  /* 0x0000181fff117424 */ /* 0x002fe200078e00ff */
[----:B------:R-:W-:-:S02]  /*1da80*/  MOV R0, 0x1daa0 ;  /* 0x0001daa000007802 */ /* 0x000fc40000000f00 */
[----:B--23--:R-:W-:Y:S05]  /*1da90*/  CALL.REL.NOINC `($__internal_49_$__cuda_sm70_shflsync_idx_p) ;  /* 0x00000b9000007944 */ /* 0x00cfea0003c00000 */
[----:B--2---:R-:W-:Y:S01]  /*1daa0*/  IMAD.MOV.U32 R18, RZ, RZ, R2 ;  /* 0x000000ffff127224 */ /* 0x004fe200078e0002 */
[----:B------:R-:W-:Y:S01]  /*1dab0*/  MOV R2, 0x3 ;  /* 0x0000000300027802 */ /* 0x000fe20000000f00 */
[----:B-1----:R-:W-:Y:S01]  /*1dac0*/  IMAD.MOV.U32 R19, RZ, RZ, R8 ;  /* 0x000000ffff137224 */ /* 0x002fe200078e0008 */
[----:B------:R-:W-:-:S02]  /*1dad0*/  MOV R17, 0x181f ;  /* 0x0000181f00117802 */ /* 0x000fc40000000f00 */
[----:B------:R-:W-:Y:S02]  /*1dae0*/  MOV R0, 0x1db00 ;  /* 0x0001db0000007802 */ /* 0x000fe40000000f00 */
[----:B------:R-:W-:Y:S05]  /*1daf0*/  CALL.REL.NOINC `($__internal_49_$__cuda_sm70_shflsync_idx_p) ;  /* 0x00000b3000007944 */ /* 0x000fea0003c00000 */
[----:B-12---:R-:W-:Y:S05]  /*1db00*/  BRA `(.L_x_2448) ;  /* 0xffffc6d000007947 */ /* 0x006fea000383ffff */
.L_x_2389:
[----:B------:R-:W-:Y:S01]  /*1db10*/  IMAD.MOV.U32 R19, RZ, RZ, R162 ;  /* 0x000000ffff137224 */ /* 0x000fe200078e00a2 */
[----:B------:R-:W-:Y:S01]  /*1db20*/  MOV R2, RZ ;  /* 0x000000ff00027202 */ /* 0x000fe20000000f00 */
[----:B------:R-:W-:Y:S01]  /*1db30*/  IMAD.MOV.U32 R17, RZ, RZ, 0x1c1f ;  /* 0x00001c1fff117424 */ /* 0x000fe200078e00ff */
[----:B------:R-:W-:Y:S02]  /*1db40*/  MOV R0, 0x1db60 ;  /* 0x0001db6000007802 */ /* 0x000fe40000000f00 */
[----:B------:R-:W-:Y:S05]  /*1db50*/  CALL.REL.NOINC `($__internal_49_$__cuda_sm70_shflsync_idx_p) ;  /* 0x00000ad000007944 */ /* 0x000fea0003c00000 */
[----:B--2---:R-:W-:Y:S01]  /*1db60*/  MOV R165, R2 ;  /* 0x0000000200a57202 */ /* 0x004fe20000000f00 */
[----:B-1----:R-:W-:Y:S05]  /*1db70*/  BRA `(.L_x_2449) ;  /* 0xffffc98000007947 */ /* 0x002fea000383ffff */
.L_x_2390:
[----:B------:R-:W-:Y:S01]  /*1db80*/  IMAD.MOV.U32 R19, RZ, RZ, R163 ;  /* 0x000000ffff137224 */ /* 0x000fe200078e00a3 */
[----:B------:R-:W-:Y:S01]  /*1db90*/  MOV R2, RZ ;  /* 0x000000ff00027202 */ /* 0x000fe20000000f00 */
[----:B------:R-:W-:Y:S01]  /*1dba0*/  IMAD.MOV.U32 R17, RZ, RZ, 0x1c1f ;  /* 0x00001c1fff117424 */ /* 0x000fe200078e00ff */
[----:B------:R-:W-:Y:S02]  /*1dbb0*/  MOV R0, 0x1dbd0 ;  /* 0x0001dbd000007802 */ /* 0x000fe40000000f00 */
[----:B-12---:R-:W-:Y:S05]  /*1dbc0*/  CALL.REL.NOINC `($__internal_49_$__cuda_sm70_shflsync_idx_p) ;  /* 0x00000a6000007944 */ /* 0x006fea0003c00000 */
[----:B-12---:R-:W-:Y:S05]  /*1dbd0*/  BRA `(.L_x_2450) ;  /* 0xffffc94000007947 */ /* 0x006fea000383ffff */
.L_x_2393:
        /* <DEDUP_REMOVED lines=12> */
.L_x_2397:
[----:B------:R-:W-:Y:S01]  /*1dca0*/  IMAD.MOV.U32 R19, RZ, RZ, R6 ;  /* 0x000000ffff137224 */ /* 0x000fe200078e0006 */
[----:B------:R-:W-:Y:S01]  /*1dcb0*/  MOV R2, RZ ;  /* 0x000000ff00027202 */ /* 0x000fe20000000f00 */
[----:B------:R-:W-:Y:S01]  /*1dcc0*/  IMAD.MOV.U32 R17, RZ, RZ, 0x181f ;  /* 0x0000181fff117424 */ /* 0x000fe200078e00ff */
[----:B------:R-:W-:Y:S02]  /*1dcd0*/  MOV R0, 0x1dcf0 ;  /* 0x0001dcf000007802 */ /* 0x000fe40000000f00 */
[----:B-1----:R-:W-:Y:S05]  /*1dce0*/  CALL.REL.NOINC `($__internal_49_$__cuda_sm70_shflsync_idx_p) ;  /* 0x0000094000007944 */ /* 0x002fea0003c00000 */
[----:B--2---:R-:W-:Y:S01]  /*1dcf0*/  MOV R7, R2 ;  /* 0x0000000200077202 */ /* 0x004fe20000000f00 */
[----:B-1----:R-:W-:Y:S05]  /*1dd00*/  BRA `(.L_x_2452) ;  /* 0xffffdec000007947 */ /* 0x002fea000383ffff */
.L_x_2398:
[----:B------:R-:W-:Y:S01]  /*1dd10*/  IMAD.MOV.U32 R19, RZ, RZ, R5 ;  /* 0x000000ffff137224 */ /* 0x000fe200078e0005 */
[----:B------:R-:W-:Y:S01]  /*1dd20*/  MOV R2, RZ ;  /* 0x000000ff00027202 */ /* 0x000fe20000000f00 */
[----:B------:R-:W-:Y:S01]  /*1dd30*/  IMAD.MOV.U32 R17, RZ, RZ, 0x181f ;  /* 0x0000181fff117424 */ /* 0x000fe200078e00ff */
[----:B------:R-:W-:Y:S02]  /*1dd40*/  MOV R0, 0x1dd60 ;  /* 0x0001dd6000007802 */ /* 0x000fe40000000f00 */
[----:B-123--:R-:W-:Y:S05]  /*1dd50*/  CALL.REL.NOINC `($__internal_49_$__cuda_sm70_shflsync_idx_p) ;  /* 0x000008d000007944 */ /* 0x00efea0003c00000 */
[----:B-12---:R-:W-:Y:S05]  /*1dd60*/  BRA `(.L_x_2453) ;  /* 0xffffde8000007947 */ /* 0x006fea000383ffff */
.L_x_2401:
[----:B-1----:R-:W-:Y:S01]  /*1dd70*/  IMAD.MOV.U32 R19, RZ, RZ, R6 ;  /* 0x000000ffff137224 */ /* 0x002fe200078e0006 */
[----:B------:R-:W-:Y:S01]  /*1dd80*/  MOV R2, 0x1 ;  /* 0x0000000100027802 */ /* 0x000fe20000000f00 */
[----:B------:R-:W-:Y:S01]  /*1dd90*/  IMAD.MOV.U32 R17, RZ, RZ, 0x181f ;  /* 0x0000181fff117424 */ /* 0x000fe200078e00ff */
[----:B------:R-:W-:-:S02]  /*1dda0*/  MOV R0, 0x1ddc0 ;  /* 0x0001ddc000007802 */ /* 0x000fc40000000f00 */
[----:B--234-:R-:W-:Y:S05]  /*1ddb0*/  CALL.REL.NOINC `($__internal_49_$__cuda_sm70_shflsync_idx_p) ;  /* 0x0000087000007944 */ /* 0x01cfea0003c00000 */
[----:B--2---:R-:W-:Y:S01]  /*1ddc0*/  IMAD.MOV.U32 R7, RZ, RZ, R2 ;  /* 0x000000ffff077224 */ /* 0x004fe200078e0002 */
[----:B------:R-:W-:Y:S01]  /*1ddd0*/  MOV R2, 0x1 ;  /* 0x0000000100027802 */ /* 0x000fe20000000f00 */
[----:B-1----:R-:W-:Y:S01]  /*1dde0*/  IMAD.MOV.U32 R19, RZ, RZ, R5 ;  /* 0x000000ffff137224 */ /* 0x002fe200078e0005 */
[----:B------:R-:W-:-:S02]  /*1ddf0*/  MOV R17, 0x181f ;  /* 0x0000181f00117802 */ /* 0x000fc40000000f00 */
[----:B------:R-:W-:Y:S02]  /*1de00*/  MOV R0, 0x1de20 ;  /* 0x0001de2000007802 */ /* 0x000fe40000000f00 */
[----:B------:R-:W-:Y:S05]  /*1de10*/  CALL.REL.NOINC `($__internal_49_$__cuda_sm70_shflsync_idx_p) ;  /* 0x0000081000007944 */ /* 0x000fea0003c00000 */
[----:B-12---:R-:W-:Y:S05]  /*1de20*/  BRA `(.L_x_2454) ;  /* 0xffffdf3000007947 */ /* 0x006fea000383ffff */
.L_x_2404:
[----:B-1----:R-:W-:Y:S01]  /*1de30*/  IMAD.MOV.U32 R19, RZ, RZ, R6 ;  /* 0x000000ffff137224 */ /* 0x002fe200078e0006 */
[----:B------:R-:W-:Y:S01]  /*1de40*/  MOV R2, 0x2 ;  /* 0x0000000200027802 */ /* 0x000fe20000000f00 */
[----:B------:R-:W-:Y:S01]  /*1de50*/  IMAD.MOV.U32 R17, RZ, RZ, 0x181f ;  /* 0x0000181fff117424 */ /* 0x000fe200078e00ff */
[----:B------:R-:W-:Y:S02]  /*1de60*/  MOV R0, 0x1de80 ;  /* 0x0001de8000007802 */ /* 0x000fe40000000f00 */
[----:B--234-:R-:W-:Y:S05]  /*1de70*/  CALL.REL.NOINC `($__internal_49_$__cuda_sm70_shflsync_idx_p) ;  /* 0x000007b000007944 */ /* 0x01cfea0003c00000 */
[----:B--2---:R-:W-:Y:S01]  /*1de80*/  MOV R7, R2 ;  /* 0x0000000200077202 */ /* 0x004fe20000000f00 */
[----:B-1----:R-:W-:Y:S05]  /*1de90*/  BRA `(.L_x_2455) ;  /* 0xffffdff000007947 */ /* 0x002fea000383ffff */
.L_x_2405:
[----:B-1----:R-:W-:Y:S01]  /*1dea0*/  IMAD.MOV.U32 R19, RZ, RZ, R5 ;  /* 0x000000ffff137224 */ /* 0x002fe200078e0005 */
[----:B------:R-:W-:Y:S01]  /*1deb0*/  MOV R2, 0x2 ;  /* 0x0000000200027802 */ /* 0x000fe20000000f00 */
[----:B------:R-:W-:Y:S01]  /*1dec0*/  IMAD.MOV.U32 R17, RZ, RZ, 0x181f ;  /* 0x0000181fff117424 */ /* 0x000fe200078e00ff */
[----:B------:R-:W-:Y:S02]  /*1ded0*/  MOV R0, 0x1def0 ;  /* 0x0001def000007802 */ /* 0x000fe40000000f00 */
[----:B--234-:R-:W-:Y:S05]  /*1dee0*/  CALL.REL.NOINC `($__internal_49_$__cuda_sm70_shflsync_idx_p) ;  /* 0x0000074000007944 */ /* 0x01cfea0003c00000 */
[----:B-12---:R-:W-:Y:S05]  /*1def0*/  BRA `(.L_x_2456) ;  /* 0xffffdfb000007947 */ /* 0x006fea000383ffff */
.L_x_2408:
[----:B--2---:R-:W-:Y:S01]  /*1df00*/  IMAD.MOV.U32 R19, RZ, RZ, R6 ;  /* 0x000000ffff137224 */ /* 0x004fe200078e0006 */
[----:B------:R-:W-:Y:S01]  /*1df10*/  MOV R2, 0x3 ;  /* 0x0000000300027802 */ /* 0x000fe20000000f00 */
        /* <DEDUP_REMOVED lines=10> */
.L_x_2410:
[----:B------:R-:W-:Y:S01]  /*1dfc0*/  IMAD.MOV.U32 R19, RZ, RZ, R3 ;  /* 0x000000ffff137224 */ /* 0x000fe200078e0003 */
[----:B------:R-:W-:Y:S01]  /*1dfd0*/  MOV R2, RZ ;  /* 0x000000ff00027202 */ /* 0x000fe20000000f00 */
[----:B------:R-:W-:Y:S01]  /*1dfe0*/  IMAD.MOV.U32 R17, RZ, RZ, 0x1f ;  /* 0x0000001fff117424 */ /* 0x000fe200078e00ff */
[----:B------:R-:W-:Y:S02]  /*1dff0*/  MOV R0, 0x1e010 ;  /* 0x0001e01000007802 */ /* 0x000fe40000000f00 */
[----:B---3--:R-:W-:Y:S05]  /*1e000*/  CALL.REL.NOINC `($__internal_49_$__cuda_sm70_shflsync_idx_p) ;  /* 0x0000062000007944 */ /* 0x008fea0003c00000 */
[----:B--2---:R-:W-:Y:S01]  /*1e010*/  MOV R5, R2 ;  /* 0x0000000200057202 */ /* 0x004fe20000000f00 */
[----:B-1----:R-:W-:Y:S05]  /*1e020*/  BRA `(.L_x_2458) ;  /* 0xffffe17000007947 */ /* 0x002fea000383ffff */
.L_x_2411:
[----:B------:R-:W-:Y:S01]  /*1e030*/  IMAD.MOV.U32 R19, RZ, RZ, R3 ;  /* 0x000000ffff137224 */ /* 0x000fe200078e0003 */
[----:B------:R-:W-:Y:S01]  /*1e040*/  MOV R2, 0x1 ;  /* 0x0000000100027802 */ /* 0x000fe20000000f00 */
[----:B------:R-:W-:Y:S01]  /*1e050*/  IMAD.MOV.U32 R17, RZ, RZ, 0x1f ;  /* 0x0000001fff117424 */ /* 0x000fe200078e00ff */
[----:B------:R-:W-:Y:S02]  /*1e060*/  MOV R0, 0x1e080 ;  /* 0x0001e08000007802 */ /* 0x000fe40000000f00 */
[----:B-12---:R-:W-:Y:S05]  /*1e070*/  CALL.REL.NOINC `($__internal_49_$__cuda_sm70_shflsync_idx_p) ;  /* 0x000005b000007944 */ /* 0x006fea0003c00000 */
[----:B--2---:R-:W-:Y:S01]  /*1e080*/  MOV R3, R2 ;  /* 0x0000000200037202 */ /* 0x004fe20000000f00 */
[----:B-1----:R-:W-:Y:S05]  /*1e090*/  BRA `(.L_x_2459) ;  /* 0xffffe12000007947 */ /* 0x002fea000383ffff */
.L_x_2412:
[----:B------:R-:W-:Y:S02]  /*1e0a0*/  MOV R2, 0x1 ;  /* 0x0000000100027802 */ /* 0x000fe40000000f00 */
[----:B------:R-:W-:-:S02]  /*1e0b0*/  MOV R0, 0x1e0d0 ;  /* 0x0001e0d000007802 */ /* 0x000fc40000000f00 */
[----:B-12---:R-:W-:Y:S05]  /*1e0c0*/  CALL.REL.NOINC `($__internal_50_$__cuda_sm70_shflsync_up_p) ;  /* 0x000005b000007944 */ /* 0x006fea0003c00000 */
[----:B-12---:R-:W-:Y:S05]  /*1e0d0*/  BRA `(.L_x_2460) ;  /* 0xffffe20000007947 */ /* 0x006fea000383ffff */
.L_x_2413:
[----:B------:R-:W-:Y:S02]  /*1e0e0*/  MOV R2, 0x2 ;  /* 0x0000000200027802 */ /* 0x000fe40000000f00 */
[----:B------:R-:W-:-:S02]  /*1e0f0*/  MOV R0, 0x1e110 ;  /* 0x0001e11000007802 */ /* 0x000fc40000000f00 */
[----:B-12---:R-:W-:Y:S05]  /*1e100*/  CALL.REL.NOINC `($__internal_50_$__cuda_sm70_shflsync_up_p) ;  /* 0x0000057000007944 */ /* 0x006fea0003c00000 */
        /* <DEDUP_REMOVED lines=23> */
.L_x_2417:
[----:B------:R-:W-:Y:S01]  /*1e280*/  IMAD.MOV.U32 R7, RZ, RZ, R3 ;  /* 0x000000ffff077224 */ /* 0x000fe200078e0003 */
[----:B------:R-:W-:-:S02]  /*1e290*/  MOV R2, 0x1 ;  /* 0x0000000100027802 */ /* 0x000fc40000000f00 */
[----:B------:R-:W-:Y:S02]  /*1e2a0*/  MOV R0, 0x1e2c0 ;  /* 0x0001e2c000007802 */ /* 0x000fe40000000f00 */
[----:B------:R-:W-:Y:S05]  /*1e2b0*/  CALL.REL.NOINC `($__internal_50_$__cuda_sm70_shflsync_up_p) ;  /* 0x000003c000007944 */ /* 0x000fea0003c00000 */
[----:B-12---:R-:W-:Y:S05]  /*1e2c0*/  BRA `(.L_x_2462) ;  /* 0xffffe26000007947 */ /* 0x006fea000383ffff */
.L_x_2418:
[----:B------:R-:W-:Y:S01]  /*1e2d0*/  IMAD.MOV.U32 R7, RZ, RZ, R3 ;  /* 0x000000ffff077224 */ /* 0x000fe200078e0003 */
        /* <DEDUP_REMOVED lines=26> */
.L_x_2420:
[----:B------:R-:W-:Y:S02]  /*1e480*/  SEL R2, RZ, 0x1, P0 ;  /* 0x00000001ff027807 */ /* 0x000fe40000000000 */
[----:B------:R-:W-:-:S02]  /*1e490*/  MOV R0, 0x1e4b0 ;  /* 0x0001e4b000007802 */ /* 0x000fc40000000f00 */
[----:B---3--:R-:W-:Y:S05]  /*1e4a0*/  CALL.REL.NOINC `($__internal_51_$__cuda_sm70_votesync_ballot) ;  /* 0x0000022000007944 */ /* 0x008fea0003c00000 */
[----:B------:R-:W-:Y:S05]  /*1e4b0*/  BRA `(.L_x_2464) ;  /* 0xffffe20000007947 */ /* 0x000fea000383ffff */
.L_x_2421:
[----:B------:R-:W-:Y:S01]  /*1e4c0*/  IMAD.MOV.U32 R19, RZ, RZ, R209 ;  /* 0x000000ffff137224 */ /* 0x000fe200078e00d1 */
[----:B------:R-:W-:Y:S01]  /*1e4d0*/  MOV R2, R12 ;  /* 0x0000000c00027202 */ /* 0x000fe20000000f00 */
[----:B------:R-:W-:Y:S01]  /*1e4e0*/  IMAD.MOV.U32 R17, RZ, RZ, 0x1f ;  /* 0x0000001fff117424 */ /* 0x000fe200078e00ff */
[----:B------:R-:W-:-:S02]  /*1e4f0*/  MOV R0, 0x1e510 ;  /* 0x0001e51000007802 */ /* 0x000fc40000000f00 */
[----:B---3--:R-:W-:Y:S05]  /*1e500*/  CALL.REL.NOINC `($__internal_49_$__cuda_sm70_shflsync_idx_p) ;  /* 0x0000012000007944 */ /* 0x008fea0003c00000 */
[----:B--2---:R-:W-:Y:S01]  /*1e510*/  IMAD.MOV.U32 R209, RZ, RZ, R2 ;  /* 0x000000ffffd17224 */ /* 0x004fe200078e0002 */
[----:B------:R-:W-:Y:S01]  /*1e520*/  MOV R2, R12 ;  /* 0x0000000c00027202 */ /* 0x000fe20000000f00 */
[----:B-1----:R-:W-:Y:S01]  /*1e530*/  IMAD.MOV.U32 R19, RZ, RZ, R8 ;  /* 0x000000ffff137224 */ /* 0x002fe200078e0008 */
[----:B------:R-:W-:-:S02]  /*1e540*/  MOV R17, 0x1f ;  /* 0x0000001f00117802 */ /* 0x000fc40000000f00 */
[----:B------:R-:W-:Y:S02]  /*1e550*/  MOV R0, 0x1e570 ;  /* 0x0001e57000007802 */ /* 0x000fe40000000f00 */
[----:B------:R-:W-:Y:S05]  /*1e560*/  CALL.REL.NOINC `($__internal_49_$__cuda_sm70_shflsync_idx_p) ;  /* 0x000000c000007944 */ /* 0x000fea0003c00000 */
[----:B--2---:R-:W-:Y:S01]  /*1e570*/  MOV R3, R2 ;  /* 0x0000000200037202 */ /* 0x004fe20000000f00 */
[----:B-1----:R-:W-:Y:S05]  /*1e580*/  BRA `(.L_x_2465) ;  /* 0xffffe18000007947 */ /* 0x002fea000383ffff */
.L_x_2424:
[----:B------:R-:W-:Y:S01]  /*1e590*/  IMAD.MOV.U32 R19, RZ, RZ, R7 ;  /* 0x000000ffff137224 */ /* 0x000fe200078e0007 */
[----:B------:R-:W-:Y:S02]  /*1e5a0*/  MOV R17, 0x1f ;  /* 0x0000001f00117802 */ /* 0x000fe40000000f00 */
[----:B------:R-:W-:Y:S02]  /*1e5b0*/  MOV R0, 0x1e5d0 ;  /* 0x0001e5d000007802 */ /* 0x000fe40000000f00 */
[----:B-1234-:R-:W-:Y:S05]  /*1e5c0*/  CALL.REL.NOINC `($__internal_49_$__cuda_sm70_shflsync_idx_p) ;  /* 0x0000006000007944 */ /* 0x01efea0003c00000 */
[----:B--2---:R-:W-:Y:S01]  /*1e5d0*/  MOV R9, R2 ;  /* 0x0000000200097202 */ /* 0x004fe20000000f00 */
[----:B-1----:R-:W-:Y:S05]  /*1e5e0*/  BRA `(.L_x_2423) ;  /* 0xffffe18000007947 */ /* 0x002fea000383ffff */
        .weak           $__internal_48_$__cuda_sm70_shflsync_bfly_p
        .type           $__internal_48_$__cuda_sm70_shflsync_bfly_p,@function
        .size           $__internal_48_$__cuda_sm70_shflsync_bfly_p,($__internal_49_$__cuda_sm70_shflsync_idx_p - $__internal_48_$__cuda_sm70_shflsync_bfly_p)
$__internal_48_$__cuda_sm70_shflsync_bfly_p:
[----:B------:R-:W-:Y:S01]  /*1e5f0*/  MOV R9, 0x0 ;  /* 0x0000000000097802 */ /* 0x000fe20000000f00 */
[----:B------:R-:W-:Y:S04]  /*1e600*/  WARPSYNC R3 ;  /* 0x0000000300007348 */ /* 0x000fe80003800000 */
[----:B------:R1:W2:Y:S01]  /*1e610*/  SHFL.BFLY PT, R5, R12, R5, R6 ;  /* 0x0c0000050c057389 */ /* 0x0002a200000e0006 */
[----:B------:R-:W-:Y:S05]  /*1e620*/  RET.REL.NODEC R8 `(_ZN7cutlass13device_kernelIN5flash19enable_sm80_to_sm89INS1_16FlashAttnFwdSm80INS1_25CollectiveMainloopFwdSm80ILi8ELi2ELb0EN4cute5tupleIJNS5_1CILi128EEENS7_ILi64EEENS7_ILi192EEEEEELi192ENS_10bfloat16_tEfNS_4arch4Sm80ELb1ELb0ELb1ELb1ELb0ELb1ELb1ELb1EEENS1_21CollectiveEpilogueFwdINS6_IJS8_SA_S9_EEENS6_IJNS7_ILi1EEESI_SI_EEESC_SE_Li256ELb1ELb1ELb1ELb0EEENS1_36VarlenDynamicPersistentTileSchedulerILi128ELi64ELi256ELi256ELb1ELb1ELb0ELb1ELb1ELb1EEEEEEEEEvNT_6ParamsE) ;  /* 0xfffe19d008007950 */ /* 0x000fea0003c3ffff */
        .weak           $__internal_49_$__cuda_sm70_shflsync_idx_p
        .type           $__internal_49_$__cuda_sm70_shflsync_idx_p,@function
        .size           $__internal_49_$__cuda_sm70_shflsync_idx_p,($__internal_50_$__cuda_sm70_shflsync_up_p - $__internal_49_$__cuda_sm70_shflsync_idx_p)
$__internal_49_$__cuda_sm70_shflsync_idx_p:
[----:B------:R-:W-:Y:S01]  /*1e630*/  MOV R20, R0 ;  /* 0x0000000000147202 */ /* 0x000fe20000000f00 */
[----:B------:R-:W-:Y:S04]  /*1e640*/  WARPSYNC R206 ;  /* 0x000000ce00007348 */ /* 0x000fe80003800000 */
[----:B------:R-:W-:Y:S01]  /*1e650*/  MOV R21, 0x0 ;  /* 0x0000000000157802 */ /* 0x000fe20000000f00 */
[----:B------:R1:W2:Y:S03]  /*1e660*/  SHFL.IDX PT, R2, R19, R2, R17 ;  /* 0x0000000213027389 */ /* 0x0002a600000e0011 */
[----:B------:R-:W-:Y:S05]  /*1e670*/  RET.REL.NODEC R20 `(_ZN7cutlass13device_kernelIN5flash19enable_sm80_to_sm89INS1_16FlashAttnFwdSm80INS1_25CollectiveMainloopFwdSm80ILi8ELi2ELb0EN4cute5tupleIJNS5_1CILi128EEENS7_ILi64EEENS7_ILi192EEEEEELi192ENS_10bfloat16_tEfNS_4arch4Sm80ELb1ELb0ELb1ELb1ELb0ELb1ELb1ELb1EEENS1_21CollectiveEpilogueFwdINS6_IJS8_SA_S9_EEENS6_IJNS7_ILi1EEESI_SI_EEESC_SE_Li256ELb1ELb1ELb1ELb0EEENS1_36VarlenDynamicPersistentTileSchedulerILi128ELi64ELi256ELi256ELb1ELb1ELb0ELb1ELb1ELb1EEEEEEEEEvNT_6ParamsE) ;  /* 0xfffe198014007950 */ /* 0x000fea0003c3ffff */
        .weak           $__internal_50_$__cuda_sm70_shflsync_up_p
        .type           $__internal_50_$__cuda_sm70_shflsync_up_p,@function
        .size           $__internal_50_$__cuda_sm70_shflsync_up_p,($__internal_51_$__cuda_sm70_votesync_ballot - $__internal_50_$__cuda_sm70_shflsync_up_p)
$__internal_50_$__cuda_sm70_shflsync_up_p:
[----:B------:R-:W-:Y:S01]  /*1e680*/  MOV R12, R0 ;  /* 0x00000000000c7202 */ /* 0x000fe20000000f00 */
[----:B------:R-:W-:Y:S04]  /*1e690*/  WARPSYNC R207 ;  /* 0x000000cf00007348 */ /* 0x000fe80003800000 */
[----:B------:R-:W-:Y:S01]  /*1e6a0*/  MOV R13, 0x0 ;  /* 0x00000000000d7802 */ /* 0x000fe20000000f00 */
[----:B------:R1:W2:Y:S03]  /*1e6b0*/  SHFL.UP PT, R2, R7, R2, R212 ;  /* 0x0400000207027389 */ /* 0x0002a600000e00d4 */
[----:B------:R-:W-:Y:S05]  /*1e6c0*/  RET.REL.NODEC R12 `(_ZN7cutlass13device_kernelIN5flash19enable_sm80_to_sm89INS1_16FlashAttnFwdSm80INS1_25CollectiveMainloopFwdSm80ILi8ELi2ELb0EN4cute5tupleIJNS5_1CILi128EEENS7_ILi64EEENS7_ILi192EEEEEELi192ENS_10bfloat16_tEfNS_4arch4Sm80ELb1ELb0ELb1ELb1ELb0ELb1ELb1ELb1EEENS1_21CollectiveEpilogueFwdINS6_IJS8_SA_S9_EEENS6_IJNS7_ILi1EEESI_SI_EEESC_SE_Li256ELb1ELb1ELb1ELb0EEENS1_36VarlenDynamicPersistentTileSchedulerILi128ELi64ELi256ELi256ELb1ELb1ELb0ELb1ELb1ELb1EEEEEEEEEvNT_6ParamsE) ;  /* 0xfffe19300c007950 */ /* 0x000fea0003c3ffff */
        .weak           $__internal_51_$__cuda_sm70_votesync_ballot
        .type           $__internal_51_$__cuda_sm70_votesync_ballot,@function
        .size           $__internal_51_$__cuda_sm70_votesync_ballot,(.L_x_2533 - $__internal_51_$__cuda_sm70_votesync_ballot)
$__internal_51_$__cuda_sm70_votesync_ballot:
[----:B------:R-:W-:Y:S01]  /*1e6d0*/  ISETP.NE.U32.AND P0, PT, R2, 0x1, PT ;  /* 0x000000010200780c */ /* 0x000fe20003f05070 */
[----:B------:R-:W-:Y:S01]  /*1e6e0*/  IMAD.MOV.U32 R2, RZ, RZ, R0 ;  /* 0x000000ffff027224 */ /* 0x000fe200078e0000 */
[----:B------:R-:W-:Y:S04]  /*1e6f0*/  WARPSYNC R205 ;  /* 0x000000cd00007348 */ /* 0x000fe80003800000 */
[----:B------:R-:W-:-:S07]  /*1e700*/  IMAD.MOV.U32 R3, RZ, RZ, 0x0 ;  /* 0x00000000ff037424 */ /* 0x000fce00078e00ff */
[----:B------:R-:W-:-:S04]  /*1e710*/  VOTE.ANY R6, PT, !P0 ;  /* 0x0000000000067806 */ /* 0x000fc800040e0100 */
[----:B------:R-:W-:Y:S01]  /*1e720*/  LOP3.LUT R6, R6, R205, RZ, 0xc0, !PT ;  /* 0x000000cd06067212 */ /* 0x000fe200078ec0ff */
[----:B------:R-:W-:Y:S06]  /*1e730*/  RET.REL.NODEC R2 `(_ZN7cutlass13device_kernelIN5flash19enable_sm80_to_sm89INS1_16FlashAttnFwdSm80INS1_25CollectiveMainloopFwdSm80ILi8ELi2ELb0EN4cute5tupleIJNS5_1CILi128EEENS7_ILi64EEENS7_ILi192EEEEEELi192ENS_10bfloat16_tEfNS_4arch4Sm80ELb1ELb0ELb1ELb1ELb0ELb1ELb1ELb1EEENS1_21CollectiveEpilogueFwdINS6_IJS8_SA_S9_EEENS6_IJNS7_ILi1EEESI_SI_EEESC_SE_Li256ELb1ELb1ELb1ELb0EEENS1_36VarlenDynamicPersistentTileSchedulerILi128ELi64ELi256ELi256ELb1ELb1ELb0ELb1ELb1ELb1EEEEEEEEEvNT_6ParamsE) ;  /* 0xfffe18c002007950 */ /* 0x000fec0003c3ffff */
.L_x_2466:
        /* <DEDUP_REMOVED lines=12> */
.L_x_2533:


//--------------------- .nv.shared._ZN7cutlass13device_kernelIN5flash19enable_sm80_to_sm89INS1_16FlashAttnFwdSm80INS1_25CollectiveMainloopFwdSm80ILi8ELi1ELb1EN4cute5tupleIJNS5_1CILi128EEENS7_ILi96EEENS7_ILi192EEEEEELi192ENS_10bfloat16_tEfNS_4arch4Sm80ELb0ELb0ELb1ELb0ELb0ELb0ELb1ELb1EEENS1_21CollectiveEpilogueFwdINS6_IJS8_SA_S9_EEENS6_IJNS7_ILi1EEESI_SI_EEESC_SE_Li256ELb0ELb1ELb1ELb0EEENS1_19SingleTileSchedulerILb0ELb1ELb1ELi128EEEEEEEEEvNT_6ParamsE --------------------------
	.section	.nv.shared._ZN7cutlass13device_kernelIN5flash19enable_sm80_to_sm89INS1_16FlashAttnFwdSm80INS1_25CollectiveMainloopFwdSm80ILi8ELi1ELb1EN4cute5tupleIJNS5_1CILi128EEENS7_ILi96EEENS7_ILi192EEEEEELi192ENS_10bfloat16_tEfNS_4arch4Sm80ELb0ELb0ELb1ELb0ELb0ELb0ELb1ELb1EEENS1_21CollectiveEpilogueFwdINS6_IJS8_SA_S9_EEENS6_IJNS7_ILi1EEESI_SI_EEESC_SE_Li256ELb0ELb1ELb1ELb0EEENS1_19SingleTileSchedulerILb0ELb1ELb1ELi128EEEEEEEEEvNT_6ParamsE,"aw",@nobits
	.sectionflags	@""
	.align	16


//--------------------- .nv.global                --------------------------
	.section	.nv.global,"aw",@nobits
.nv.global:
	.type		_ZN80_INTERNAL_34422cea_44_flash_fwd_hdim192_bf16_split_softcap_sm80_cu_348dd9ca_31104cute1_E,@object
	.size		_ZN80_INTERNAL_34422cea_44_flash_fwd_hdim192_bf16_split_softcap_sm80_cu_348dd9ca_31104cute1_E,(_ZN80_INTERNAL_34422cea_44_flash_fwd_hdim192_bf16_split_softcap_sm80_cu_348dd9ca_31104cuda3std3__45__cpo6cbeginE - _ZN80_INTERNAL_34422cea_44_flash_fwd_hdim192_bf16_split_softcap_sm80_cu_348dd9ca_31104cute1_E)
_ZN80_INTERNAL_34422cea_44_flash_fwd_hdim192_bf16_split_softcap_sm80_cu_348dd9ca_31104cute1_E:
	.zero		1
	.type		_ZN80_INTERNAL_34422cea_44_flash_fwd_hdim192_bf16_split_softcap_sm80_cu_348dd9ca_31104cuda3std3__45__cpo6cbeginE,@object
	.size		_ZN80_INTERNAL_34422cea_44_flash_fwd_hdim192_bf16_split_softcap_sm80_cu_348dd9ca_31104cuda3std3__45__cpo6cbeginE,(_ZN80_INTERNAL_34422cea_44_flash_fwd_hdim192_bf16_split_softcap_sm80_cu_348dd9ca_31104cuda3std3__48in_placeE - _ZN80_INTERNAL_34422cea_44_flash_fwd_hdim192_bf16_split_softcap_sm80_cu_348dd9ca_31104cuda3std3__45__cpo6cbeginE)
_ZN80_INTERNAL_34422cea_44_flash_fwd_hdim192_bf16_split_softcap_sm80_cu_348dd9ca_31104cuda3std3__45__cpo6cbeginE:
	.zero		1
	.type		_ZN80_INTERNAL_34422cea_44_flash_fwd_hdim192_bf16_split_softcap_sm80_cu_348dd9ca_31104cuda3std3__48in_placeE,@object
	.size		_ZN80_INTERNAL_34422cea_44_flash_fwd_hdim192_bf16_split_softcap_sm80_cu_348dd9ca_31104cuda3std3__48in_placeE,(_ZN80_INTERNAL_34422cea_44_flash_fwd_hdim192_bf16_split_softcap_sm80_cu_348dd9ca_31104cuda3std6ranges3__45__cpo9iter_moveE - _ZN80_INTERNAL_34422cea_44_flash_fwd_hdim192_bf16_split_softcap_sm80_cu_348dd9ca_31104cuda3std3__48in_placeE)
_ZN80_INTERNAL_34422cea_44_flash_fwd_hdim192_bf16_split_softcap_sm80_cu_348dd9ca_31104cuda3std3__48in_placeE:
	.zero		1
	.type		_ZN80_INTERNAL_34422cea_44_flash_fwd_hdim192_bf16_split_softcap_sm80_cu_348dd9ca_31104cuda3std6ranges3__45__cpo9iter_moveE,@object
	.size		_ZN80_INTERNAL_34422cea_44_flash_fwd_hdim192_bf16_split_softcap_sm80_cu_348dd9ca_31104cuda3std6ranges3__45__cpo9iter_moveE,(_ZN80_INTERNAL_34422cea_44_flash_fwd_hdim192_bf16_split_softcap_sm80_cu_348dd9ca_31104cuda3std3__45__cpo5beginE - _ZN80_INTERNAL_34422cea_44_flash_fwd_hdim192_bf16_split_softcap_sm80_cu_348dd9ca_31104cuda3std6ranges3__45__cpo9iter_moveE)
_ZN80_INTERNAL_34422cea_44_flash_fwd_hdim192_bf16_split_softcap_sm80_cu_348dd9ca_31104cuda3std6ranges3__45__cpo9iter_moveE:
	.zero		1
	.type		_ZN80_INTERNAL_34422cea_44_flash_fwd_hdim192_bf16_split_softcap_sm80_cu_348dd9ca_31104cuda3std3__45__cpo5beginE,@object
	.size		_ZN80_INTERNAL_34422cea_44_flash_fwd_hdim192_bf16_split_softcap_sm80_cu_348dd9ca_31104cuda3std3__45__cpo5beginE,(_ZN80_INTERNAL_34422cea_44_flash_fwd_hdim192_bf16_split_softcap_sm80_cu_348dd9ca_31104cuda3std3__482_GLOBAL__N__34422cea_44_flash_fwd_hdim192_bf16_split_softcap_sm80_cu_348dd9ca_31106ignoreE - _ZN80_INTERNAL_34422cea_44_flash_fwd_hdim192_bf16_split_softcap_sm80_cu_348dd9ca_31104cuda3std3__45__cpo5beginE)
_ZN80_INTERNAL_34422cea_44_flash_fwd_hdim192_bf16_split_softcap_sm80_cu_348dd9ca_31104cuda3std3__45__cpo5beginE:
	.zero		1
	.type		_ZN80_INTERNAL_34422cea_44_flash_fwd_hdim192_bf16_split_softcap_sm80_cu_348dd9ca_31104cuda3std3__482_GLOBAL__N__34422cea_44_flash_fwd_hdim192_bf16_split_softcap_sm80_cu_348dd9ca_31106ignoreE,@object
	.size		_ZN80_INTERNAL_34422cea_44_flash_fwd_hdim192_bf16_split_softcap_sm80_cu_348dd9ca_31104cuda3std3__482_GLOBAL__N__34422cea_44_flash_fwd_hdim192_bf16_split_softcap_sm80_cu_348dd9ca_31106ignoreE,(_ZN80_INTERNAL_34422cea_44_flash_fwd_hdim192_bf16_split_softcap_sm80_cu_348dd9ca_31104cute7productE - _ZN80_INTERNAL_34422cea_44_flash_fwd_hdim192_bf16_split_softcap_sm80_cu_348dd9ca_31104cuda3std3__482_GLOBAL__N__34422cea_44_flash_fwd_hdim192_bf16_split_softcap_sm80_cu_348dd9ca_31106ignoreE)
_ZN80_INTERNAL_34422cea_44_flash_fwd_hdim192_bf16_split_softcap_sm80_cu_348dd9ca_31104cuda3std3__482_GLOBAL__N__34422cea_44_flash_fwd_hdim192_bf16_split_softcap_sm80_cu_348dd9ca_31106ignoreE:
	.zero		1
	.type		_ZN80_INTERNAL_34422cea_44_flash_fwd_hdim192_bf16_split_softcap_sm80_cu_348dd9ca_31104cute7productE,@object
	.size		_ZN80_INTERNAL_34422cea_44_flash_fwd_hdim192_bf16_split_softcap_sm80_cu_348dd9ca_31104cute7productE,(_ZN80_INTERNAL_34422cea_44_flash_fwd_hdim192_bf16_split_softcap_sm80_cu_348dd9ca_31104cuda3std3__45__cpo3endE - _ZN80_INTERNAL_34422cea_44_flash_fwd_hdim192_bf16_split_softcap_sm80_cu_348dd9ca_31104cute7productE)
_ZN80_INTERNAL_34422cea_44_flash_fwd_hdim192_bf16_split_softcap_sm80_cu_348dd9ca_31104cute7productE:
	.zero		1
	.type		_ZN80_INTERNAL_34422cea_44_flash_fwd_hdim192_bf16_split_softcap_sm80_cu_348dd9ca_31104cuda3std3__45__cpo3endE,@object
	.size		_ZN80_INTERNAL_34422cea_44_flash_fwd_hdim192_bf16_split_softcap_sm80_cu_348dd9ca_31104cuda3std3__45__cpo3endE,(_ZN80_INTERNAL_34422cea_44_flash_fwd_hdim192_bf16_split_softcap_sm80_cu_348dd9ca_31104cuda3std3__419piecewise_constructE - _ZN80_INTERNAL_34422cea_44_flash_fwd_hdim192_bf16_split_softcap_sm80_cu_348dd9ca_31104cuda3std3__45__cpo3endE)
_ZN80_INTERNAL_34422cea_44_flash_fwd_hdim192_bf16_split_softcap_sm80_cu_348dd9ca_31104cuda3std3__45__cpo3endE:
	.zero		1
	.type		_ZN80_INTERNAL_34422cea_44_flash_fwd_hdim192_bf16_split_softcap_sm80_cu_348dd9ca_31104cuda3std3__419piecewise_constructE,@object
	.size		_ZN80_INTERNAL_34422cea_44_flash_fwd_hdim192_bf16_split_softcap_sm80_cu_348dd9ca_31104cuda3std3__419piecewise_constructE,(_ZN80_INTERNAL_34422cea_44_flash_fwd_hdim192_bf16_split_softcap_sm80_cu_348dd9ca_31104cuda3std3__45__cpo4cendE - _ZN80_INTERNAL_34422cea_44_flash_fwd_hdim192_bf16_split_softcap_sm80_cu_348dd9ca_31104cuda3std3__419piecewise_constructE)
_ZN80_INTERNAL_34422cea_44_flash_fwd_hdim192_bf16_split_softcap_sm80_cu_348dd9ca_31104cuda3std3__419piecewise_constructE:
	.zero		1
	.type		_ZN80_INTERNAL_34422cea_44_flash_fwd_hdim192_bf16_split_softcap_sm80_cu_348dd9ca_31104cuda3std3__45__cpo4cendE,@object
	.size		_ZN80_INTERNAL_34422cea_44_flash_fwd_hdim192_bf16_split_softcap_sm80_cu_348dd9ca_31104cuda3std3__45__cpo4cendE,(_ZN80_INTERNAL_34422cea_44_flash_fwd_hdim192_bf16_split_softcap_sm80_cu_348dd9ca_31104cuda3std6ranges3__45__cpo4swapE - _ZN80_INTERNAL_34422cea_44_flash_fwd_hdim192_bf16_split_softcap_sm80_cu_348dd9ca_31104cuda3std3__45__cpo4cendE)
_ZN80_INTERNAL_34422cea_44_flash_fwd_hdim192_bf16_split_softcap_sm80_cu_348dd9ca_31104cuda3std3__45__cpo4cendE:
	.zero		1
	.type		_ZN80_INTERNAL_34422cea_44_flash_fwd_hdim192_bf16_split_softcap_sm80_cu_348dd9ca_31104cuda3std6ranges3__45__cpo4swapE,@object
	.size		_ZN80_INTERNAL_34422cea_44_flash_fwd_hdim192_bf16_split_softcap_sm80_cu_348dd9ca_31104cuda3std6ranges3__45__cpo4swapE,(.L_7 - _ZN80_INTERNAL_34422cea_44_flash_fwd_hdim192_bf16_split_softcap_sm80_cu_348dd9ca_31104cuda3std6ranges3__45__cpo4swapE)
_ZN80_INTERNAL_34422cea_44_flash_fwd_hdim192_bf16_split_softcap_sm80_cu_348dd9ca_31104cuda3std6ranges3__45__cpo4swapE:
	.zero		1
.L_7:


//--------------------- .nv.shared._ZN7cutlass13device_kernelIN5flash19enable_sm80_to_sm89INS1_16FlashAttnFwdSm80INS1_25CollectiveMainloopFwdSm80ILi8ELi1ELb0EN4cute5tupleIJNS5_1CILi128EEENS7_ILi64EEENS7_ILi192EEEEEELi192ENS_10bfloat16_tEfNS_4arch4Sm80ELb0ELb0ELb1ELb1ELb0ELb0ELb1ELb1EEENS1_21CollectiveEpilogueFwdINS6_IJS8_SA_S9_EEENS6_IJNS7_ILi1EEESI_SI_EEESC_SE_Li256ELb1ELb1ELb1ELb0EEENS1_36VarlenDynamicPersistentTileSchedulerILi128ELi64ELi256ELi256ELb1ELb1ELb0ELb0ELb1ELb1EEEEEEEEEvNT_6ParamsE --------------------------
	.section	.nv.shared._ZN7cutlass13device_kernelIN5flash19enable_sm80_to_sm89INS1_16FlashAttnFwdSm80INS1_25CollectiveMainloopFwdSm80ILi8ELi1ELb0EN4cute5tupleIJNS5_1CILi128EEENS7_ILi64EEENS7_ILi192EEEEEELi192ENS_10bfloat16_tEfNS_4arch4Sm80ELb0ELb0ELb1ELb1ELb0ELb0ELb1ELb1EEENS1_21CollectiveEpilogueFwdINS6_IJS8_SA_S9_EEENS6_IJNS7_ILi1EEESI_SI_EEESC_SE_Li256ELb1ELb1ELb1ELb0EEENS1_36VarlenDynamicPersistentTileSchedulerILi128ELi64ELi256ELi256ELb1ELb1ELb0ELb0ELb1ELb1EEEEEEEEEvNT_6ParamsE,"aw",@nobits
	.sectionflags	@""
	.align	16


//--------------------- .nv.shared._ZN7cutlass13device_kernelIN5flash19enable_sm80_to_sm89INS1_16FlashAttnFwdSm80INS1_25CollectiveMainloopFwdSm80ILi8ELi1ELb0EN4cute5tupleIJNS5_1CILi128EEENS7_ILi64EEENS7_ILi192EEEEEELi192ENS_10bfloat16_tEfNS_4arch4Sm80ELb0ELb0ELb1ELb1ELb0ELb1ELb1ELb1EEENS1_21CollectiveEpilogueFwdINS6_IJS8_SA_S9_EEENS6_IJNS7_ILi1EEESI_SI_EEESC_SE_Li256ELb1ELb1ELb1ELb0EEENS1_36VarlenDynamicPersistentTileSchedulerILi128ELi64ELi256ELi256ELb1ELb1ELb0ELb0ELb1ELb1EEEEEEEEEvNT_6ParamsE --------------------------
	.section	.nv.shared._ZN7cutlass13device_kernelIN5flash19enable_sm80_to_sm89INS1_16FlashAttnFwdSm80INS1_25CollectiveMainloopFwdSm80ILi8ELi1ELb0EN4cute5tupleIJNS5_1CILi128EEENS7_ILi64EEENS7_ILi192EEEEEELi192ENS_10bfloat16_tEfNS_4arch4Sm80ELb0ELb0ELb1ELb1ELb0ELb1ELb1ELb1EEENS1_21CollectiveEpilogueFwdINS6_IJS8_SA_S9_EEENS6_IJNS7_ILi1EEESI_SI_EEESC_SE_Li256ELb1ELb1ELb1ELb0EEENS1_36VarlenDynamicPersistentTileSchedulerILi128ELi64ELi256ELi256ELb1ELb1ELb0ELb0ELb1ELb1EEEEEEEEEvNT_6ParamsE,"aw",@nobits
	.sectionflags	@""
	.align	16


//--------------------- .nv.shared._ZN7cutlass13device_kernelIN5flash19enable_sm80_to_sm89INS1_16FlashAttnFwdSm80INS1_25CollectiveMainloopFwdSm80ILi8ELi1ELb0EN4cute5tupleIJNS5_1CILi128EEENS7_ILi64EEENS7_ILi192EEEEEELi192ENS_10bfloat16_tEfNS_4arch4Sm80ELb0ELb1ELb1ELb0ELb0ELb0ELb1ELb1EEENS1_21CollectiveEpilogueFwdINS6_IJS8_SA_S9_EEENS6_IJNS7_ILi1EEESI_SI_EEESC_SE_Li256ELb0ELb1ELb1ELb0EEENS1_19SingleTileSchedulerILb0ELb1ELb1ELi128EEEEEEEEEvNT_6ParamsE --------------------------
	.section	.nv.shared._ZN7cutlass13device_kernelIN5flash19enable_sm80_to_sm89INS1_16FlashAttnFwdSm80INS1_25CollectiveMainloopFwdSm80ILi8ELi1ELb0EN4cute5tupleIJNS5_1CILi128EEENS7_ILi64EEENS7_ILi192EEEEEELi192ENS_10bfloat16_tEfNS_4arch4Sm80ELb0ELb1ELb1ELb0ELb0ELb0ELb1ELb1EEENS1_21CollectiveEpilogueFwdINS6_IJS8_SA_S9_EEENS6_IJNS7_ILi1EEESI_SI_EEESC_SE_Li256ELb0ELb1ELb1ELb0EEENS1_19SingleTileSchedulerILb0ELb1ELb1ELi128EEEEEEEEEvNT_6ParamsE,"aw",@nobits
	.sectionflags	@""
	.align	16


//--------------------- .nv.shared._ZN7cutlass13device_kernelIN5flash19enable_sm80_to_sm89INS1_16FlashAttnFwdSm80INS1_25CollectiveMainloopFwdSm80ILi8ELi1ELb0EN4cute5tupleIJNS5_1CILi128EEENS7_ILi64EEENS7_ILi192EEEEEELi192ENS_10bfloat16_tEfNS_4arch4Sm80ELb0ELb1ELb1ELb1ELb0ELb0ELb1ELb1EEENS1_21CollectiveEpilogueFwdINS6_IJS8_SA_S9_EEENS6_IJNS7_ILi1EEESI_SI_EEESC_SE_Li256ELb1ELb1ELb1ELb0EEENS1_36VarlenDynamicPersistentTileSchedulerILi128ELi64ELi256ELi256ELb1ELb1ELb0ELb1ELb0ELb1EEEEEEEEEvNT_6ParamsE --------------------------
	.section	.nv.shared._ZN7cutlass13device_kernelIN5flash19enable_sm80_to_sm89INS1_16FlashAttnFwdSm80INS1_25CollectiveMainloopFwdSm80ILi8ELi1ELb0EN4cute5tupleIJNS5_1CILi128EEENS7_ILi64EEENS7_ILi192EEEEEELi192ENS_10bfloat16_tEfNS_4arch4Sm80ELb0ELb1ELb1ELb1ELb0ELb0ELb1ELb1EEENS1_21CollectiveEpilogueFwdINS6_IJS8_SA_S9_EEENS6_IJNS7_ILi1EEESI_SI_EEESC_SE_Li256ELb1ELb1ELb1ELb0EEENS1_36VarlenDynamicPersistentTileSchedulerILi128ELi64ELi256ELi256ELb1ELb1ELb0ELb1ELb0ELb1EEEEEEEEEvNT_6ParamsE,"aw",@nobits
	.sectionflags	@""
	.align	16


//--------------------- .nv.shared._ZN7cutlass13device_kernelIN5flash19enable_sm80_to_sm89INS1_16FlashAttnFwdSm80INS1_25CollectiveMainloopFwdSm80ILi8ELi1ELb0EN4cute5tupleIJNS5_1CILi128EEENS7_ILi64EEENS7_ILi192EEEEEELi192ENS_10bfloat16_tEfNS_4arch4Sm80ELb0ELb1ELb1ELb1ELb0ELb1ELb1ELb1EEENS1_21CollectiveEpilogueFwdINS6_IJS8_SA_S9_EEENS6_IJNS7_ILi1EEESI_SI_EEESC_SE_Li256ELb1ELb1ELb1ELb0EEENS1_36VarlenDynamicPersistentTileSchedulerILi128ELi64ELi256ELi256ELb1ELb1ELb0ELb1ELb0ELb1EEEEEEEEEvNT_6ParamsE --------------------------
	.section	.nv.shared._ZN7cutlass13device_kernelIN5flash19enable_sm80_to_sm89INS1_16FlashAttnFwdSm80INS1_25CollectiveMainloopFwdSm80ILi8ELi1ELb0EN4cute5tupleIJNS5_1CILi128EEENS7_ILi64EEENS7_ILi192EEEEEELi192ENS_10bfloat16_tEfNS_4arch4Sm80ELb0ELb1ELb1ELb1ELb0ELb1ELb1ELb1EEENS1_21CollectiveEpilogueFwdINS6_IJS8_SA_S9_EEENS6_IJNS7_ILi1EEESI_SI_EEESC_SE_Li256ELb1ELb1ELb1ELb0EEENS1_36VarlenDynamicPersistentTileSchedulerILi128ELi64ELi256ELi256ELb1ELb1ELb0ELb1ELb0ELb1EEEEEEEEEvNT_6ParamsE,"aw",@nobits
	.sectionflags	@""
	.align	16


//--------------------- .nv.shared._ZN7cutlass13device_kernelIN5flash19enable_sm80_to_sm89INS1_16FlashAttnFwdSm80INS1_25CollectiveMainloopFwdSm80ILi8ELi1ELb1EN4cute5tupleIJNS5_1CILi128EEENS7_ILi96EEENS7_ILi192EEEEEELi192ENS_10bfloat16_tEfNS_4arch4Sm80ELb1ELb0ELb1ELb0ELb0ELb0ELb1ELb1EEENS1_21CollectiveEpilogueFwdINS6_IJS8_SA_S9_EEENS6_IJNS7_ILi1EEESI_SI_EEESC_SE_Li256ELb0ELb1ELb1ELb0EEENS1_30DynamicPersistentTileSchedulerILi256ELi256ELb1ELb1ELb0EEEEEEEEEvNT_6ParamsE --------------------------
	.section	.nv.shared._ZN7cutlass13device_kernelIN5flash19enable_sm80_to_sm89INS1_16FlashAttnFwdSm80INS1_25CollectiveMainloopFwdSm80ILi8ELi1ELb1EN4cute5tupleIJNS5_1CILi128EEENS7_ILi96EEENS7_ILi192EEEEEELi192ENS_10bfloat16_tEfNS_4arch4Sm80ELb1ELb0ELb1ELb0ELb0ELb0ELb1ELb1EEENS1_21CollectiveEpilogueFwdINS6_IJS8_SA_S9_EEENS6_IJNS7_ILi1EEESI_SI_EEESC_SE_Li256ELb0ELb1ELb1ELb0EEENS1_30DynamicPersistentTileSchedulerILi256ELi256ELb1ELb1ELb0EEEEEEEEEvNT_6ParamsE,"aw",@nobits
	.sectionflags	@""
	.align	16


//--------------------- .nv.shared._ZN7cutlass13device_kernelIN5flash19enable_sm80_to_sm89INS1_16FlashAttnFwdSm80INS1_25CollectiveMainloopFwdSm80ILi8ELi1ELb0EN4cute5tupleIJNS5_1CILi128EEENS7_ILi64EEENS7_ILi192EEEEEELi192ENS_10bfloat16_tEfNS_4arch4Sm80ELb1ELb0ELb1ELb1ELb0ELb0ELb1ELb1EEENS1_21CollectiveEpilogueFwdINS6_IJS8_SA_S9_EEENS6_IJNS7_ILi1EEESI_SI_EEESC_SE_Li256ELb1ELb1ELb1ELb0EEENS1_36VarlenDynamicPersistentTileSchedulerILi128ELi64ELi256ELi256ELb1ELb1ELb0ELb1ELb1ELb1EEEEEEEEEvNT_6ParamsE --------------------------
	.section	.nv.shared._ZN7cutlass13device_kernelIN5flash19enable_sm80_to_sm89INS1_16FlashAttnFwdSm80INS1_25CollectiveMainloopFwdSm80ILi8ELi1ELb0EN4cute5tupleIJNS5_1CILi128EEENS7_ILi64EEENS7_ILi192EEEEEELi192ENS_10bfloat16_tEfNS_4arch4Sm80ELb1ELb0ELb1ELb1ELb0ELb0ELb1ELb1EEENS1_21CollectiveEpilogueFwdINS6_IJS8_SA_S9_EEENS6_IJNS7_ILi1EEESI_SI_EEESC_SE_Li256ELb1ELb1ELb1ELb0EEENS1_36VarlenDynamicPersistentTileSchedulerILi128ELi64ELi256ELi256ELb1ELb1ELb0ELb1ELb1ELb1EEEEEEEEEvNT_6ParamsE,"aw",@nobits
	.sectionflags	@""
	.align	16


//--------------------- .nv.shared._ZN7cutlass13device_kernelIN5flash19enable_sm80_to_sm89INS1_16FlashAttnFwdSm80INS1_25CollectiveMainloopFwdSm80ILi8ELi1ELb0EN4cute5tupleIJNS5_1CILi128EEENS7_ILi64EEENS7_ILi192EEEEEELi192ENS_10bfloat16_tEfNS_4arch4Sm80ELb1ELb0ELb1ELb1ELb0ELb1ELb1ELb1EEENS1_21CollectiveEpilogueFwdINS6_IJS8_SA_S9_EEENS6_IJNS7_ILi1EEESI_SI_EEESC_SE_Li256ELb1ELb1ELb1ELb0EEENS1_36VarlenDynamicPersistentTileSchedulerILi128ELi64ELi256ELi256ELb1ELb1ELb0ELb1ELb1ELb1EEEEEEEEEvNT_6ParamsE --------------------------
	.section	.nv.shared._ZN7cutlass13device_kernelIN5flash19enable_sm80_to_sm89INS1_16FlashAttnFwdSm80INS1_25CollectiveMainloopFwdSm80ILi8ELi1ELb0EN4cute5tupleIJNS5_1CILi128EEENS7_ILi64EEENS7_ILi192EEEEEELi192ENS_10bfloat16_tEfNS_4arch4Sm80ELb1ELb0ELb1ELb1ELb0ELb1ELb1ELb1EEENS1_21CollectiveEpilogueFwdINS6_IJS8_SA_S9_EEENS6_IJNS7_ILi1EEESI_SI_EEESC_SE_Li256ELb1ELb1ELb1ELb0EEENS1_36VarlenDynamicPersistentTileSchedulerILi128ELi64ELi256ELi256ELb1ELb1ELb0ELb1ELb1ELb1EEEEEEEEEvNT_6ParamsE,"aw",@nobits
	.sectionflags	@""
	.align	16


//--------------------- .nv.shared._ZN7cutlass13device_kernelIN5flash19enable_sm80_to_sm89INS1_16FlashAttnFwdSm80INS1_25CollectiveMainloopFwdSm80ILi8ELi2ELb1EN4cute5tupleIJNS5_1CILi128EEENS7_ILi96EEENS7_ILi192EEEEEELi192ENS_10bfloat16_tEfNS_4arch4Sm80ELb0ELb0ELb1ELb0ELb0ELb0ELb1ELb1EEENS1_21CollectiveEpilogueFwdINS6_IJS8_SA_S9_EEENS6_IJNS7_ILi1EEESI_SI_EEESC_SE_Li256ELb0ELb1ELb1ELb0EEENS1_19SingleTileSchedulerILb0ELb1ELb1ELi128EEEEEEEEEvNT_6ParamsE --------------------------
	.section	.nv.shared._ZN7cutlass13device_kernelIN5flash19enable_sm80_to_sm89INS1_16FlashAttnFwdSm80INS1_25CollectiveMainloopFwdSm80ILi8ELi2ELb1EN4cute5tupleIJNS5_1CILi128EEENS7_ILi96EEENS7_ILi192EEEEEELi192ENS_10bfloat16_tEfNS_4arch4Sm80ELb0ELb0ELb1ELb0ELb0ELb0ELb1ELb1EEENS1_21CollectiveEpilogueFwdINS6_IJS8_SA_S9_EEENS6_IJNS7_ILi1EEESI_SI_EEESC_SE_Li256ELb0ELb1ELb1ELb0EEENS1_19SingleTileSchedulerILb0ELb1ELb1ELi128EEEEEEEEEvNT_6ParamsE,"aw",@nobits
	.sectionflags	@""
	.align	16


//--------------------- .nv.shared._ZN7cutlass13device_kernelIN5flash19enable_sm80_to_sm89INS1_16FlashAttnFwdSm80INS1_25CollectiveMainloopFwdSm80ILi8ELi2ELb0EN4cute5tupleIJNS5_1CILi128EEENS7_ILi64EEENS7_ILi192EEEEEELi192ENS_10bfloat16_tEfNS_4arch4Sm80ELb0ELb0ELb1ELb1ELb0ELb0ELb1ELb1EEENS1_21CollectiveEpilogueFwdINS6_IJS8_SA_S9_EEENS6_IJNS7_ILi1EEESI_SI_EEESC_SE_Li256ELb1ELb1ELb1ELb0EEENS1_36VarlenDynamicPersistentTileSchedulerILi128ELi64ELi256ELi256ELb1ELb1ELb0ELb0ELb1ELb1EEEEEEEEEvNT_6ParamsE --------------------------
	.section	.nv.shared._ZN7cutlass13device_kernelIN5flash19enable_sm80_to_sm89INS1_16FlashAttnFwdSm80INS1_25CollectiveMainloopFwdSm80ILi8ELi2ELb0EN4cute5tupleIJNS5_1CILi128EEENS7_ILi64EEENS7_ILi192EEEEEELi192ENS_10bfloat16_tEfNS_4arch4Sm80ELb0ELb0ELb1ELb1ELb0ELb0ELb1ELb1EEENS1_21CollectiveEpilogueFwdINS6_IJS8_SA_S9_EEENS6_IJNS7_ILi1EEESI_SI_EEESC_SE_Li256ELb1ELb1ELb1ELb0EEENS1_36VarlenDynamicPersistentTileSchedulerILi128ELi64ELi256ELi256ELb1ELb1ELb0ELb0ELb1ELb1EEEEEEEEEvNT_6ParamsE,"aw",@nobits
	.sectionflags	@""
	.align	16


//--------------------- .nv.shared._ZN7cutlass13device_kernelIN5flash19enable_sm80_to_sm89INS1_16FlashAttnFwdSm80INS1_25CollectiveMainloopFwdSm80ILi8ELi2ELb0EN4cute5tupleIJNS5_1CILi128EEENS7_ILi64EEENS7_ILi192EEEEEELi192ENS_10bfloat16_tEfNS_4arch4Sm80ELb0ELb0ELb1ELb1ELb0ELb1ELb1ELb1EEENS1_21CollectiveEpilogueFwdINS6_IJS8_SA_S9_EEENS6_IJNS7_ILi1EEESI_SI_EEESC_SE_Li256ELb1ELb1ELb1ELb0EEENS1_36VarlenDynamicPersistentTileSchedulerILi128ELi64ELi256ELi256ELb1ELb1ELb0ELb0ELb1ELb1EEEEEEEEEvNT_6ParamsE --------------------------
	.section	.nv.shared._ZN7cutlass13device_kernelIN5flash19enable_sm80_to_sm89INS1_16FlashAttnFwdSm80INS1_25CollectiveMainloopFwdSm80ILi8ELi2ELb0EN4cute5tupleIJNS5_1CILi128EEENS7_ILi64EEENS7_ILi192EEEEEELi192ENS_10bfloat16_tEfNS_4arch4Sm80ELb0ELb0ELb1ELb1ELb0ELb1ELb1ELb1EEENS1_21CollectiveEpilogueFwdINS6_IJS8_SA_S9_EEENS6_IJNS7_ILi1EEESI_SI_EEESC_SE_Li256ELb1ELb1ELb1ELb0EEENS1_36VarlenDynamicPersistentTileSchedulerILi128ELi64ELi256ELi256ELb1ELb1ELb0ELb0ELb1ELb1EEEEEEEEEvNT_6ParamsE,"aw",@nobits
	.sectionflags	@""
	.align	16


//--------------------- .nv.shared._ZN7cutlass13device_kernelIN5flash19enable_sm80_to_sm89INS1_16FlashAttnFwdSm80INS1_25CollectiveMainloopFwdSm80ILi8ELi2ELb0EN4cute5tupleIJNS5_1CILi128EEENS7_ILi64EEENS7_ILi192EEEEEELi192ENS_10bfloat16_tEfNS_4arch4Sm80ELb0ELb1ELb1ELb0ELb0ELb0ELb1ELb1EEENS1_21CollectiveEpilogueFwdINS6_IJS8_SA_S9_EEENS6_IJNS7_ILi1EEESI_SI_EEESC_SE_Li256ELb0ELb1ELb1ELb0EEENS1_19SingleTileSchedulerILb0ELb1ELb1ELi128EEEEEEEEEvNT_6ParamsE --------------------------
	.section	.nv.shared._ZN7cutlass13device_kernelIN5flash19enable_sm80_to_sm89INS1_16FlashAttnFwdSm80INS1_25CollectiveMainloopFwdSm80ILi8ELi2ELb0EN4cute5tupleIJNS5_1CILi128EEENS7_ILi64EEENS7_ILi192EEEEEELi192ENS_10bfloat16_tEfNS_4arch4Sm80ELb0ELb1ELb1ELb0ELb0ELb0ELb1ELb1EEENS1_21CollectiveEpilogueFwdINS6_IJS8_SA_S9_EEENS6_IJNS7_ILi1EEESI_SI_EEESC_SE_Li256ELb0ELb1ELb1ELb0EEENS1_19SingleTileSchedulerILb0ELb1ELb1ELi128EEEEEEEEEvNT_6ParamsE,"aw",@nobits
	.sectionflags	@""
	.align	16


//--------------------- .nv.shared._ZN7cutlass13device_kernelIN5flash19enable_sm80_to_sm89INS1_16FlashAttnFwdSm80INS1_25CollectiveMainloopFwdSm80ILi8ELi2ELb0EN4cute5tupleIJNS5_1CILi128EEENS7_ILi64EEENS7_ILi192EEEEEELi192ENS_10bfloat16_tEfNS_4arch4Sm80ELb0ELb1ELb1ELb1ELb0ELb0ELb1ELb1EEENS1_21CollectiveEpilogueFwdINS6_IJS8_SA_S9_EEENS6_IJNS7_ILi1EEESI_SI_EEESC_SE_Li256ELb1ELb1ELb1ELb0EEENS1_36VarlenDynamicPersistentTileSchedulerILi128ELi64ELi256ELi256ELb1ELb1ELb0ELb1ELb0ELb1EEEEEEEEEvNT_6ParamsE --------------------------
	.section	.nv.shared._ZN7cutlass13device_kernelIN5flash19enable_sm80_to_sm89INS1_16FlashAttnFwdSm80INS1_25CollectiveMainloopFwdSm80ILi8ELi2ELb0EN4cute5tupleIJNS5_1CILi128EEENS7_ILi64EEENS7_ILi192EEEEEELi192ENS_10bfloat16_tEfNS_4arch4Sm80ELb0ELb1ELb1ELb1ELb0ELb0ELb1ELb1EEENS1_21CollectiveEpilogueFwdINS6_IJS8_SA_S9_EEENS6_IJNS7_ILi1EEESI_SI_EEESC_SE_Li256ELb1ELb1ELb1ELb0EEENS1_36VarlenDynamicPersistentTileSchedulerILi128ELi64ELi256ELi256ELb1ELb1ELb0ELb1ELb0ELb1EEEEEEEEEvNT_6ParamsE,"aw",@nobits
	.sectionflags	@""
	.align	16


//--------------------- .nv.shared._ZN7cutlass13device_kernelIN5flash19enable_sm80_to_sm89INS1_16FlashAttnFwdSm80INS1_25CollectiveMainloopFwdSm80ILi8ELi2ELb0EN4cute5tupleIJNS5_1CILi128EEENS7_ILi64EEENS7_ILi192EEEEEELi192ENS_10bfloat16_tEfNS_4arch4Sm80ELb0ELb1ELb1ELb1ELb0ELb1ELb1ELb1EEENS1_21CollectiveEpilogueFwdINS6_IJS8_SA_S9_EEENS6_IJNS7_ILi1EEESI_SI_EEESC_SE_Li256ELb1ELb1ELb1ELb0EEENS1_36VarlenDynamicPersistentTileSchedulerILi128ELi64ELi256ELi256ELb1ELb1ELb0ELb1ELb0ELb1EEEEEEEEEvNT_6ParamsE --------------------------
	.section	.nv.shared._ZN7cutlass13device_kernelIN5flash19enable_sm80_to_sm89INS1_16FlashAttnFwdSm80INS1_25CollectiveMainloopFwdSm80ILi8ELi2ELb0EN4cute5tupleIJNS5_1CILi128EEENS7_ILi64EEENS7_ILi192EEEEEELi192ENS_10bfloat16_tEfNS_4arch4Sm80ELb0ELb1ELb1ELb1ELb0ELb1ELb1ELb1EEENS1_21CollectiveEpilogueFwdINS6_IJS8_SA_S9_EEENS6_IJNS7_ILi1EEESI_SI_EEESC_SE_Li256ELb1ELb1ELb1ELb0EEENS1_36VarlenDynamicPersistentTileSchedulerILi128ELi64ELi256ELi256ELb1ELb1ELb0ELb1ELb0ELb1EEEEEEEEEvNT_6ParamsE,"aw",@nobits
	.sectionflags	@""
	.align	16


//--------------------- .nv.shared._ZN7cutlass13device_kernelIN5flash19enable_sm80_to_sm89INS1_16FlashAttnFwdSm80INS1_25CollectiveMainloopFwdSm80ILi8ELi2ELb1EN4cute5tupleIJNS5_1CILi128EEENS7_ILi96EEENS7_ILi192EEEEEELi192ENS_10bfloat16_tEfNS_4arch4Sm80ELb1ELb0ELb1ELb0ELb0ELb0ELb1ELb1EEENS1_21CollectiveEpilogueFwdINS6_IJS8_SA_S9_EEENS6_IJNS7_ILi1EEESI_SI_EEESC_SE_Li256ELb0ELb1ELb1ELb0EEENS1_30DynamicPersistentTileSchedulerILi256ELi256ELb1ELb1ELb0EEEEEEEEEvNT_6ParamsE --------------------------
	.section	.nv.shared._ZN7cutlass13device_kernelIN5flash19enable_sm80_to_sm89INS1_16FlashAttnFwdSm80INS1_25CollectiveMainloopFwdSm80ILi8ELi2ELb1EN4cute5tupleIJNS5_1CILi128EEENS7_ILi96EEENS7_ILi192EEEEEELi192ENS_10bfloat16_tEfNS_4arch4Sm80ELb1ELb0ELb1ELb0ELb0ELb0ELb1ELb1EEENS1_21CollectiveEpilogueFwdINS6_IJS8_SA_S9_EEENS6_IJNS7_ILi1EEESI_SI_EEESC_SE_Li256ELb0ELb1ELb1ELb0EEENS1_30DynamicPersistentTileSchedulerILi256ELi256ELb1ELb1ELb0EEEEEEEEEvNT_6ParamsE,"aw",@nobits
	.sectionflags	@""
	.align	16


//--------------------- .nv.shared._ZN7cutlass13device_kernelIN5flash19enable_sm80_to_sm89INS1_16FlashAttnFwdSm80INS1_25CollectiveMainloopFwdSm80ILi8ELi2ELb0EN4cute5tupleIJNS5_1CILi128EEENS7_ILi64EEENS7_ILi192EEEEEELi192ENS_10bfloat16_tEfNS_4arch4Sm80ELb1ELb0ELb1ELb1ELb0ELb0ELb1ELb1EEENS1_21CollectiveEpilogueFwdINS6_IJS8_SA_S9_EEENS6_IJNS7_ILi1EEESI_SI_EEESC_SE_Li256ELb1ELb1ELb1ELb0EEENS1_36VarlenDynamicPersistentTileSchedulerILi128ELi64ELi256ELi256ELb1ELb1ELb0ELb1ELb1ELb1EEEEEEEEEvNT_6ParamsE --------------------------
	.section	.nv.shared._ZN7cutlass13device_kernelIN5flash19enable_sm80_to_sm89INS1_16FlashAttnFwdSm80INS1_25CollectiveMainloopFwdSm80ILi8ELi2ELb0EN4cute5tupleIJNS5_1CILi128EEENS7_ILi64EEENS7_ILi192EEEEEELi192ENS_10bfloat16_tEfNS_4arch4Sm80ELb1ELb0ELb1ELb1ELb0ELb0ELb1ELb1EEENS1_21CollectiveEpilogueFwdINS6_IJS8_SA_S9_EEENS6_IJNS7_ILi1EEESI_SI_EEESC_SE_Li256ELb1ELb1ELb1ELb0EEENS1_36VarlenDynamicPersistentTileSchedulerILi128ELi64ELi256ELi256ELb1ELb1ELb0ELb1ELb1ELb1EEEEEEEEEvNT_6ParamsE,"aw",@nobits
	.sectionflags	@""
	.align	16


//--------------------- .nv.shared._ZN7cutlass13device_kernelIN5flash19enable_sm80_to_sm89INS1_16FlashAttnFwdSm80INS1_25CollectiveMainloopFwdSm80ILi8ELi2ELb0EN4cute5tupleIJNS5_1CILi128EEENS7_ILi64EEENS7_ILi192EEEEEELi192ENS_10bfloat16_tEfNS_4arch4Sm80ELb1ELb0ELb1ELb1ELb0ELb1ELb1ELb1EEENS1_21CollectiveEpilogueFwdINS6_IJS8_SA_S9_EEENS6_IJNS7_ILi1EEESI_SI_EEESC_SE_Li256ELb1ELb1ELb1ELb0EEENS1_36VarlenDynamicPersistentTileSchedulerILi128ELi64ELi256ELi256ELb1ELb1ELb0ELb1ELb1ELb1EEEEEEEEEvNT_6ParamsE --------------------------
	.section	.nv.shared._ZN7cutlass13device_kernelIN5flash19enable_sm80_to_sm89INS1_16FlashAttnFwdSm80INS1_25CollectiveMainloopFwdSm80ILi8ELi2ELb0EN4cute5tupleIJNS5_1CILi128EEENS7_ILi64EEENS7_ILi192EEEEEELi192ENS_10bfloat16_tEfNS_4arch4Sm80ELb1ELb0ELb1ELb1ELb0ELb1ELb1ELb1EEENS1_21CollectiveEpilogueFwdINS6_IJS8_SA_S9_EEENS6_IJNS7_ILi1EEESI_SI_EEESC_SE_Li256ELb1ELb1ELb1ELb0EEENS1_36VarlenDynamicPersistentTileSchedulerILi128ELi64ELi256ELi256ELb1ELb1ELb0ELb1ELb1ELb1EEEEEEEEEvNT_6ParamsE,"aw",@nobits
	.sectionflags	@""
	.align	16
